	.target	sm_90a

	.elftype	@"ET_EXEC"


//--------------------- .note.nv.tkinfo           --------------------------
	.section	.note.nv.tkinfo,"",@"SHT_NOTE"
	.sectionflags	@"SHF_NOTE_NV_TKINFO"
	.tkinfo
        /*0018*/ 	.word	0x00000002
        /*0030*/ 	.string	""
        /*0030*/ 	.string	"ptxas"
        /*0030*/ 	.string	"Cuda compilation tools, release 13.0, V13.0.88"
        /*0030*/ 	.string	"Build cuda_13.0.r13.0/compiler.36424714_0"
        /*0030*/ 	.string	"-arch sm_90a -m 64 "



//--------------------- .note.nv.cuinfo           --------------------------
	.section	.note.nv.cuinfo,"",@"SHT_NOTE"
	.sectionflags	@"SHF_NOTE_NV_CUINFO"
        /*0018*/ 	.short	0x0002
        /*001a*/ 	.short	0x005a
        /*001c*/ 	.short	0x0082
	.zero		2


//--------------------- .nv.info                  --------------------------
	.section	.nv.info,"",@"SHT_CUDA_INFO"
	.align	4


	//----- nvinfo : EIATTR_REGCOUNT
	.align		4
        /*0000*/ 	.byte	0x04, 0x2f
        /*0002*/ 	.short	(.L_49 - .L_48)
	.align		4
.L_48:
        /*0004*/ 	.word	index@(_ZN2at6native29vectorized_elementwise_kernelILi8ENS0_13AUnaryFunctorIhhhZZZNS0_15binary_internal21div_trunc_kernel_cudaERNS_18TensorIteratorBaseEENKUlvE_clEvENKUlvE_clEvEUlhhE_EESt5arrayIPcLm2EEEEviT0_T1_)
        /*0008*/ 	.word	0x00000020


	//----- nvinfo : EIATTR_FRAME_SIZE
	.align		4
.L_49:
        /*000c*/ 	.byte	0x04, 0x11
        /*000e*/ 	.short	(.L_51 - .L_50)
	.align		4
.L_50:
        /*0010*/ 	.word	index@($__internal_62_$__cuda_sm20_div_u16)
        /*0014*/ 	.word	0x00000000


	//----- nvinfo : EIATTR_FRAME_SIZE
	.align		4
.L_51:
        /*0018*/ 	.byte	0x04, 0x11
        /*001a*/ 	.short	(.L_53 - .L_52)
	.align		4
.L_52:
        /*001c*/ 	.word	index@(_ZN2at6native29vectorized_elementwise_kernelILi8ENS0_13AUnaryFunctorIhhhZZZNS0_15binary_internal21div_trunc_kernel_cudaERNS_18TensorIteratorBaseEENKUlvE_clEvENKUlvE_clEvEUlhhE_EESt5arrayIPcLm2EEEEviT0_T1_)
        /*0020*/ 	.word	0x00000000


	//----- nvinfo : EIATTR_REGCOUNT
	.align		4
.L_53:
        /*0024*/ 	.byte	0x04, 0x2f
        /*0026*/ 	.short	(.L_55 - .L_54)
	.align		4
.L_54:
        /*0028*/ 	.word	index@(_ZN2at6native29vectorized_elementwise_kernelILi4ENS0_13AUnaryFunctorIhhhZZZNS0_15binary_internal21div_trunc_kernel_cudaERNS_18TensorIteratorBaseEENKUlvE_clEvENKUlvE_clEvEUlhhE_EESt5arrayIPcLm2EEEEviT0_T1_)
        /*002c*/ 	.word	0x0000001e


	//----- nvinfo : EIATTR_FRAME_SIZE
	.align		4
.L_55:
        /*0030*/ 	.byte	0x04, 0x11
        /*0032*/ 	.short	(.L_57 - .L_56)
	.align		4
.L_56:
        /*0034*/ 	.word	index@($__internal_61_$__cuda_sm20_div_u16)
        /*0038*/ 	.word	0x00000000


	//----- nvinfo : EIATTR_FRAME_SIZE
	.align		4
.L_57:
        /*003c*/ 	.byte	0x04, 0x11
        /*003e*/ 	.short	(.L_59 - .L_58)
	.align		4
.L_58:
        /*0040*/ 	.word	index@(_ZN2at6native29vectorized_elementwise_kernelILi4ENS0_13AUnaryFunctorIhhhZZZNS0_15binary_internal21div_trunc_kernel_cudaERNS_18TensorIteratorBaseEENKUlvE_clEvENKUlvE_clEvEUlhhE_EESt5arrayIPcLm2EEEEviT0_T1_)
        /*0044*/ 	.word	0x00000000


	//----- nvinfo : EIATTR_REGCOUNT
	.align		4
.L_59:
        /*0048*/ 	.byte	0x04, 0x2f
        /*004a*/ 	.short	(.L_61 - .L_60)
	.align		4
.L_60:
        /*004c*/ 	.word	index@(_ZN2at6native29vectorized_elementwise_kernelILi2ENS0_13AUnaryFunctorIhhhZZZNS0_15binary_internal21div_trunc_kernel_cudaERNS_18TensorIteratorBaseEENKUlvE_clEvENKUlvE_clEvEUlhhE_EESt5arrayIPcLm2EEEEviT0_T1_)
        /*0050*/ 	.word	0x0000001e


	//----- nvinfo : EIATTR_FRAME_SIZE
	.align		4
.L_61:
        /*0054*/ 	.byte	0x04, 0x11
        /*0056*/ 	.short	(.L_63 - .L_62)
	.align		4
.L_62:
        /*0058*/ 	.word	index@($__internal_60_$__cuda_sm20_div_u16)
        /*005c*/ 	.word	0x00000000


	//----- nvinfo : EIATTR_FRAME_SIZE
	.align		4
.L_63:
        /*0060*/ 	.byte	0x04, 0x11
        /*0062*/ 	.short	(.L_65 - .L_64)
	.align		4
.L_64:
        /*0064*/ 	.word	index@(_ZN2at6native29vectorized_elementwise_kernelILi2ENS0_13AUnaryFunctorIhhhZZZNS0_15binary_internal21div_trunc_kernel_cudaERNS_18TensorIteratorBaseEENKUlvE_clEvENKUlvE_clEvEUlhhE_EESt5arrayIPcLm2EEEEviT0_T1_)
        /*0068*/ 	.word	0x00000000


	//----- nvinfo : EIATTR_REGCOUNT
	.align		4
.L_65:
        /*006c*/ 	.byte	0x04, 0x2f
        /*006e*/ 	.short	(.L_67 - .L_66)
	.align		4
.L_66:
        /*0070*/ 	.word	index@(_ZN2at6native27unrolled_elementwise_kernelINS0_13AUnaryFunctorIhhhZZZNS0_15binary_internal21div_trunc_kernel_cudaERNS_18TensorIteratorBaseEENKUlvE_clEvENKUlvE_clEvEUlhhE_EESt5arrayIPcLm2EELi4E23TrivialOffsetCalculatorILi1EjESE_NS0_6memory15LoadWithoutCastENSF_16StoreWithoutCastEEEviT_T0_T2_T3_T4_T5_)
        /*0074*/ 	.word	0x00000016


	//----- nvinfo : EIATTR_FRAME_SIZE
	.align		4
.L_67:
        /*0078*/ 	.byte	0x04, 0x11
        /*007a*/ 	.short	(.L_69 - .L_68)
	.align		4
.L_68:
        /*007c*/ 	.word	index@($__internal_59_$__cuda_sm20_div_u16)
        /*0080*/ 	.word	0x00000000


	//----- nvinfo : EIATTR_FRAME_SIZE
	.align		4
.L_69:
        /*0084*/ 	.byte	0x04, 0x11
        /*0086*/ 	.short	(.L_71 - .L_70)
	.align		4
.L_70:
        /*0088*/ 	.word	index@(_ZN2at6native27unrolled_elementwise_kernelINS0_13AUnaryFunctorIhhhZZZNS0_15binary_internal21div_trunc_kernel_cudaERNS_18TensorIteratorBaseEENKUlvE_clEvENKUlvE_clEvEUlhhE_EESt5arrayIPcLm2EELi4E23TrivialOffsetCalculatorILi1EjESE_NS0_6memory15LoadWithoutCastENSF_16StoreWithoutCastEEEviT_T0_T2_T3_T4_T5_)
        /*008c*/ 	.word	0x00000000


	//----- nvinfo : EIATTR_REGCOUNT
	.align		4
.L_71:
        /*0090*/ 	.byte	0x04, 0x2f
        /*0092*/ 	.short	(.L_73 - .L_72)
	.align		4
.L_72:
        /*0094*/ 	.word	index@(_ZN2at6native18elementwise_kernelILi128ELi4EZNS0_22gpu_kernel_impl_nocastINS0_13AUnaryFunctorIhhhZZZNS0_15binary_internal21div_trunc_kernel_cudaERNS_18TensorIteratorBaseEENKUlvE_clEvENKUlvE_clEvEUlhhE_EEEEvS6_RKT_EUliE_EEviT1_)
        /*0098*/ 	.word	0x00000012


	//----- nvinfo : EIATTR_FRAME_SIZE
	.align		4
.L_73:
        /*009c*/ 	.byte	0x04, 0x11
        /*009e*/ 	.short	(.L_75 - .L_74)
	.align		4
.L_74:
        /*00a0*/ 	.word	index@($__internal_58_$__cuda_sm20_div_u16)
        /*00a4*/ 	.word	0x00000000


	//----- nvinfo : EIATTR_FRAME_SIZE
	.align		4
.L_75:
        /*00a8*/ 	.byte	0x04, 0x11
        /*00aa*/ 	.short	(.L_77 - .L_76)
	.align		4
.L_76:
        /*00ac*/ 	.word	index@(_ZN2at6native18elementwise_kernelILi128ELi4EZNS0_22gpu_kernel_impl_nocastINS0_13AUnaryFunctorIhhhZZZNS0_15binary_internal21div_trunc_kernel_cudaERNS_18TensorIteratorBaseEENKUlvE_clEvENKUlvE_clEvEUlhhE_EEEEvS6_RKT_EUliE_EEviT1_)
        /*00b0*/ 	.word	0x00000000


	//----- nvinfo : EIATTR_REGCOUNT
	.align		4
.L_77:
        /*00b4*/ 	.byte	0x04, 0x2f
        /*00b6*/ 	.short	(.L_79 - .L_78)
	.align		4
.L_78:
        /*00b8*/ 	.word	index@(_ZN2at6native27unrolled_elementwise_kernelINS0_13AUnaryFunctorIhhhZZZNS0_15binary_internal21div_trunc_kernel_cudaERNS_18TensorIteratorBaseEENKUlvE_clEvENKUlvE_clEvEUlhhE_EESt5arrayIPcLm2EELi4E23TrivialOffsetCalculatorILi1EjESE_NS0_6memory12LoadWithCastILi1EEENSF_13StoreWithCastILi1EEEEEviT_T0_T2_T3_T4_T5_)
        /*00bc*/ 	.word	0x0000001c


	//----- nvinfo : EIATTR_FRAME_SIZE
	.align		4
.L_79:
        /*00c0*/ 	.byte	0x04, 0x11
        /*00c2*/ 	.short	(.L_81 - .L_80)
	.align		4
.L_80:
        /*00c4*/ 	.word	index@($__internal_57_$__cuda_sm20_div_u16)
        /*00c8*/ 	.word	0x00000000


	//----- nvinfo : EIATTR_FRAME_SIZE
	.align		4
.L_81:
        /*00cc*/ 	.byte	0x04, 0x11
        /*00ce*/ 	.short	(.L_83 - .L_82)
	.align		4
.L_82:
        /*00d0*/ 	.word	index@(_ZN2at6native27unrolled_elementwise_kernelINS0_13AUnaryFunctorIhhhZZZNS0_15binary_internal21div_trunc_kernel_cudaERNS_18TensorIteratorBaseEENKUlvE_clEvENKUlvE_clEvEUlhhE_EESt5arrayIPcLm2EELi4E23TrivialOffsetCalculatorILi1EjESE_NS0_6memory12LoadWithCastILi1EEENSF_13StoreWithCastILi1EEEEEviT_T0_T2_T3_T4_T5_)
        /*00d4*/ 	.word	0x00000000


	//----- nvinfo : EIATTR_REGCOUNT
	.align		4
.L_83:
        /*00d8*/ 	.byte	0x04, 0x2f
        /*00da*/ 	.short	(.L_85 - .L_84)
	.align		4
.L_84:
        /*00dc*/ 	.word	index@(_ZN2at6native18elementwise_kernelILi128ELi4EZNS0_15gpu_kernel_implINS0_13AUnaryFunctorIhhhZZZNS0_15binary_internal21div_trunc_kernel_cudaERNS_18TensorIteratorBaseEENKUlvE_clEvENKUlvE_clEvEUlhhE_EEEEvS6_RKT_EUliE_EEviT1_)
        /*00e0*/ 	.word	0x0000001a


	//----- nvinfo : EIATTR_FRAME_SIZE
	.align		4
.L_85:
        /*00e4*/ 	.byte	0x04, 0x11
        /*00e6*/ 	.short	(.L_87 - .L_86)
	.align		4
.L_86:
        /*00e8*/ 	.word	index@($__internal_56_$__cuda_sm20_div_u16)
        /*00ec*/ 	.word	0x00000000


	//----- nvinfo : EIATTR_FRAME_SIZE
	.align		4
.L_87:
        /*00f0*/ 	.byte	0x04, 0x11
        /*00f2*/ 	.short	(.L_89 - .L_88)
	.align		4
.L_88:
        /*00f4*/ 	.word	index@(_ZN2at6native18elementwise_kernelILi128ELi4EZNS0_15gpu_kernel_implINS0_13AUnaryFunctorIhhhZZZNS0_15binary_internal21div_trunc_kernel_cudaERNS_18TensorIteratorBaseEENKUlvE_clEvENKUlvE_clEvEUlhhE_EEEEvS6_RKT_EUliE_EEviT1_)
        /*00f8*/ 	.word	0x00000000


	//----- nvinfo : EIATTR_REGCOUNT
	.align		4
.L_89:
        /*00fc*/ 	.byte	0x04, 0x2f
        /*00fe*/ 	.short	(.L_91 - .L_90)
	.align		4
.L_90:
        /*0100*/ 	.word	index@(_ZN2at6native29vectorized_elementwise_kernelILi8ENS0_13BUnaryFunctorIhhhZZZNS0_15binary_internal21div_trunc_kernel_cudaERNS_18TensorIteratorBaseEENKUlvE_clEvENKUlvE_clEvEUlhhE_EESt5arrayIPcLm2EEEEviT0_T1_)
        /*0104*/ 	.word	0x00000020


	//----- nvinfo : EIATTR_FRAME_SIZE
	.align		4
.L_91:
        /*0108*/ 	.byte	0x04, 0x11
        /*010a*/ 	.short	(.L_93 - .L_92)
	.align		4
.L_92:
        /*010c*/ 	.word	index@($__internal_55_$__cuda_sm20_div_u16)
        /*0110*/ 	.word	0x00000000


	//----- nvinfo : EIATTR_FRAME_SIZE
	.align		4
.L_93:
        /*0114*/ 	.byte	0x04, 0x11
        /*0116*/ 	.short	(.L_95 - .L_94)
	.align		4
.L_94:
        /*0118*/ 	.word	index@(_ZN2at6native29vectorized_elementwise_kernelILi8ENS0_13BUnaryFunctorIhhhZZZNS0_15binary_internal21div_trunc_kernel_cudaERNS_18TensorIteratorBaseEENKUlvE_clEvENKUlvE_clEvEUlhhE_EESt5arrayIPcLm2EEEEviT0_T1_)
        /*011c*/ 	.word	0x00000000


	//----- nvinfo : EIATTR_REGCOUNT
	.align		4
.L_95:
        /*0120*/ 	.byte	0x04, 0x2f
        /*0122*/ 	.short	(.L_97 - .L_96)
	.align		4
.L_96:
        /*0124*/ 	.word	index@(_ZN2at6native29vectorized_elementwise_kernelILi4ENS0_13BUnaryFunctorIhhhZZZNS0_15binary_internal21div_trunc_kernel_cudaERNS_18TensorIteratorBaseEENKUlvE_clEvENKUlvE_clEvEUlhhE_EESt5arrayIPcLm2EEEEviT0_T1_)
        /*0128*/ 	.word	0x0000001e


	//----- nvinfo : EIATTR_FRAME_SIZE
	.align		4
.L_97:
        /*012c*/ 	.byte	0x04, 0x11
        /*012e*/ 	.short	(.L_99 - .L_98)
	.align		4
.L_98:
        /*0130*/ 	.word	index@($__internal_54_$__cuda_sm20_div_u16)
        /*0134*/ 	.word	0x00000000


	//----- nvinfo : EIATTR_FRAME_SIZE
	.align		4
.L_99:
        /*0138*/ 	.byte	0x04, 0x11
        /*013a*/ 	.short	(.L_101 - .L_100)
	.align		4
.L_100:
        /*013c*/ 	.word	index@(_ZN2at6native29vectorized_elementwise_kernelILi4ENS0_13BUnaryFunctorIhhhZZZNS0_15binary_internal21div_trunc_kernel_cudaERNS_18TensorIteratorBaseEENKUlvE_clEvENKUlvE_clEvEUlhhE_EESt5arrayIPcLm2EEEEviT0_T1_)
        /*0140*/ 	.word	0x00000000


	//----- nvinfo : EIATTR_REGCOUNT
	.align		4
.L_101:
        /*0144*/ 	.byte	0x04, 0x2f
        /*0146*/ 	.short	(.L_103 - .L_102)
	.align		4
.L_102:
        /*0148*/ 	.word	index@(_ZN2at6native29vectorized_elementwise_kernelILi2ENS0_13BUnaryFunctorIhhhZZZNS0_15binary_internal21div_trunc_kernel_cudaERNS_18TensorIteratorBaseEENKUlvE_clEvENKUlvE_clEvEUlhhE_EESt5arrayIPcLm2EEEEviT0_T1_)
        /*014c*/ 	.word	0x0000001e


	//----- nvinfo : EIATTR_FRAME_SIZE
	.align		4
.L_103:
        /*0150*/ 	.byte	0x04, 0x11
        /*0152*/ 	.short	(.L_105 - .L_104)
	.align		4
.L_104:
        /*0154*/ 	.word	index@($__internal_53_$__cuda_sm20_div_u16)
        /*0158*/ 	.word	0x00000000


	//----- nvinfo : EIATTR_FRAME_SIZE
	.align		4
.L_105:
        /*015c*/ 	.byte	0x04, 0x11
        /*015e*/ 	.short	(.L_107 - .L_106)
	.align		4
.L_106:
        /*0160*/ 	.word	index@(_ZN2at6native29vectorized_elementwise_kernelILi2ENS0_13BUnaryFunctorIhhhZZZNS0_15binary_internal21div_trunc_kernel_cudaERNS_18TensorIteratorBaseEENKUlvE_clEvENKUlvE_clEvEUlhhE_EESt5arrayIPcLm2EEEEviT0_T1_)
        /*0164*/ 	.word	0x00000000


	//----- nvinfo : EIATTR_REGCOUNT
	.align		4
.L_107:
        /*0168*/ 	.byte	0x04, 0x2f
        /*016a*/ 	.short	(.L_109 - .L_108)
	.align		4
.L_108:
        /*016c*/ 	.word	index@(_ZN2at6native27unrolled_elementwise_kernelINS0_13BUnaryFunctorIhhhZZZNS0_15binary_internal21div_trunc_kernel_cudaERNS_18TensorIteratorBaseEENKUlvE_clEvENKUlvE_clEvEUlhhE_EESt5arrayIPcLm2EELi4E23TrivialOffsetCalculatorILi1EjESE_NS0_6memory15LoadWithoutCastENSF_16StoreWithoutCastEEEviT_T0_T2_T3_T4_T5_)
        /*0170*/ 	.word	0x00000016


	//----- nvinfo : EIATTR_FRAME_SIZE
	.align		4
.L_109:
        /*0174*/ 	.byte	0x04, 0x11
        /*0176*/ 	.short	(.L_111 - .L_110)
	.align		4
.L_110:
        /*0178*/ 	.word	index@($__internal_52_$__cuda_sm20_div_u16)
        /*017c*/ 	.word	0x00000000


	//----- nvinfo : EIATTR_FRAME_SIZE
	.align		4
.L_111:
        /*0180*/ 	.byte	0x04, 0x11
        /*0182*/ 	.short	(.L_113 - .L_112)
	.align		4
.L_112:
        /*0184*/ 	.word	index@(_ZN2at6native27unrolled_elementwise_kernelINS0_13BUnaryFunctorIhhhZZZNS0_15binary_internal21div_trunc_kernel_cudaERNS_18TensorIteratorBaseEENKUlvE_clEvENKUlvE_clEvEUlhhE_EESt5arrayIPcLm2EELi4E23TrivialOffsetCalculatorILi1EjESE_NS0_6memory15LoadWithoutCastENSF_16StoreWithoutCastEEEviT_T0_T2_T3_T4_T5_)
        /*0188*/ 	.word	0x00000000


	//----- nvinfo : EIATTR_REGCOUNT
	.align		4
.L_113:
        /*018c*/ 	.byte	0x04, 0x2f
        /*018e*/ 	.short	(.L_115 - .L_114)
	.align		4
.L_114:
        /*0190*/ 	.word	index@(_ZN2at6native18elementwise_kernelILi128ELi4EZNS0_22gpu_kernel_impl_nocastINS0_13BUnaryFunctorIhhhZZZNS0_15binary_internal21div_trunc_kernel_cudaERNS_18TensorIteratorBaseEENKUlvE_clEvENKUlvE_clEvEUlhhE_EEEEvS6_RKT_EUliE_EEviT1_)
        /*0194*/ 	.word	0x00000012


	//----- nvinfo : EIATTR_FRAME_SIZE
	.align		4
.L_115:
        /*0198*/ 	.byte	0x04, 0x11
        /*019a*/ 	.short	(.L_117 - .L_116)
	.align		4
.L_116:
        /*019c*/ 	.word	index@($__internal_51_$__cuda_sm20_div_u16)
        /*01a0*/ 	.word	0x00000000


	//----- nvinfo : EIATTR_FRAME_SIZE
	.align		4
.L_117:
        /*01a4*/ 	.byte	0x04, 0x11
        /*01a6*/ 	.short	(.L_119 - .L_118)
	.align		4
.L_118:
        /*01a8*/ 	.word	index@(_ZN2at6native18elementwise_kernelILi128ELi4EZNS0_22gpu_kernel_impl_nocastINS0_13BUnaryFunctorIhhhZZZNS0_15binary_internal21div_trunc_kernel_cudaERNS_18TensorIteratorBaseEENKUlvE_clEvENKUlvE_clEvEUlhhE_EEEEvS6_RKT_EUliE_EEviT1_)
        /*01ac*/ 	.word	0x00000000


	//----- nvinfo : EIATTR_REGCOUNT
	.align		4
.L_119:
        /*01b0*/ 	.byte	0x04, 0x2f
        /*01b2*/ 	.short	(.L_121 - .L_120)
	.align		4
.L_120:
        /*01b4*/ 	.word	index@(_ZN2at6native27unrolled_elementwise_kernelINS0_13BUnaryFunctorIhhhZZZNS0_15binary_internal21div_trunc_kernel_cudaERNS_18TensorIteratorBaseEENKUlvE_clEvENKUlvE_clEvEUlhhE_EESt5arrayIPcLm2EELi4E23TrivialOffsetCalculatorILi1EjESE_NS0_6memory12LoadWithCastILi1EEENSF_13StoreWithCastILi1EEEEEviT_T0_T2_T3_T4_T5_)
        /*01b8*/ 	.word	0x0000001c


	//----- nvinfo : EIATTR_FRAME_SIZE
	.align		4
.L_121:
        /*01bc*/ 	.byte	0x04, 0x11
        /*01be*/ 	.short	(.L_123 - .L_122)
	.align		4
.L_122:
        /*01c0*/ 	.word	index@($__internal_50_$__cuda_sm20_div_u16)
        /*01c4*/ 	.word	0x00000000


	//----- nvinfo : EIATTR_FRAME_SIZE
	.align		4
.L_123:
        /*01c8*/ 	.byte	0x04, 0x11
        /*01ca*/ 	.short	(.L_125 - .L_124)
	.align		4
.L_124:
        /*01cc*/ 	.word	index@(_ZN2at6native27unrolled_elementwise_kernelINS0_13BUnaryFunctorIhhhZZZNS0_15binary_internal21div_trunc_kernel_cudaERNS_18TensorIteratorBaseEENKUlvE_clEvENKUlvE_clEvEUlhhE_EESt5arrayIPcLm2EELi4E23TrivialOffsetCalculatorILi1EjESE_NS0_6memory12LoadWithCastILi1EEENSF_13StoreWithCastILi1EEEEEviT_T0_T2_T3_T4_T5_)
        /*01d0*/ 	.word	0x00000000


	//----- nvinfo : EIATTR_REGCOUNT
	.align		4
.L_125:
        /*01d4*/ 	.byte	0x04, 0x2f
        /*01d6*/ 	.short	(.L_127 - .L_126)
	.align		4
.L_126:
        /*01d8*/ 	.word	index@(_ZN2at6native18elementwise_kernelILi128ELi4EZNS0_15gpu_kernel_implINS0_13BUnaryFunctorIhhhZZZNS0_15binary_internal21div_trunc_kernel_cudaERNS_18TensorIteratorBaseEENKUlvE_clEvENKUlvE_clEvEUlhhE_EEEEvS6_RKT_EUliE_EEviT1_)
        /*01dc*/ 	.word	0x0000001a


	//----- nvinfo : EIATTR_FRAME_SIZE
	.align		4
.L_127:
        /*01e0*/ 	.byte	0x04, 0x11
        /*01e2*/ 	.short	(.L_129 - .L_128)
	.align		4
.L_128:
        /*01e4*/ 	.word	index@($__internal_49_$__cuda_sm20_div_u16)
        /*01e8*/ 	.word	0x00000000


	//----- nvinfo : EIATTR_FRAME_SIZE
	.align		4
.L_129:
        /*01ec*/ 	.byte	0x04, 0x11
        /*01ee*/ 	.short	(.L_131 - .L_130)
	.align		4
.L_130:
        /*01f0*/ 	.word	index@(_ZN2at6native18elementwise_kernelILi128ELi4EZNS0_15gpu_kernel_implINS0_13BUnaryFunctorIhhhZZZNS0_15binary_internal21div_trunc_kernel_cudaERNS_18TensorIteratorBaseEENKUlvE_clEvENKUlvE_clEvEUlhhE_EEEEvS6_RKT_EUliE_EEviT1_)
        /*01f4*/ 	.word	0x00000000


	//----- nvinfo : EIATTR_REGCOUNT
	.align		4
.L_131:
        /*01f8*/ 	.byte	0x04, 0x2f
        /*01fa*/ 	.short	(.L_133 - .L_132)
	.align		4
.L_132:
        /*01fc*/ 	.word	index@(_ZN2at6native29vectorized_elementwise_kernelILi8ENS0_13BinaryFunctorIhhhZZZNS0_15binary_internal21div_trunc_kernel_cudaERNS_18TensorIteratorBaseEENKUlvE_clEvENKUlvE_clEvEUlhhE_EESt5arrayIPcLm3EEEEviT0_T1_)
        /*0200*/ 	.word	0x00000022


	//----- nvinfo : EIATTR_FRAME_SIZE
	.align		4
.L_133:
        /*0204*/ 	.byte	0x04, 0x11
        /*0206*/ 	.short	(.L_135 - .L_134)
	.align		4
.L_134:
        /*0208*/ 	.word	index@($__internal_48_$__cuda_sm20_div_u16)
        /*020c*/ 	.word	0x00000000


	//----- nvinfo : EIATTR_FRAME_SIZE
	.align		4
.L_135:
        /*0210*/ 	.byte	0x04, 0x11
        /*0212*/ 	.short	(.L_137 - .L_136)
	.align		4
.L_136:
        /*0214*/ 	.word	index@(_ZN2at6native29vectorized_elementwise_kernelILi8ENS0_13BinaryFunctorIhhhZZZNS0_15binary_internal21div_trunc_kernel_cudaERNS_18TensorIteratorBaseEENKUlvE_clEvENKUlvE_clEvEUlhhE_EESt5arrayIPcLm3EEEEviT0_T1_)
        /*0218*/ 	.word	0x00000000


	//----- nvinfo : EIATTR_REGCOUNT
	.align		4
.L_137:
        /*021c*/ 	.byte	0x04, 0x2f
        /*021e*/ 	.short	(.L_139 - .L_138)
	.align		4
.L_138:
        /*0220*/ 	.word	index@(_ZN2at6native29vectorized_elementwise_kernelILi4ENS0_13BinaryFunctorIhhhZZZNS0_15binary_internal21div_trunc_kernel_cudaERNS_18TensorIteratorBaseEENKUlvE_clEvENKUlvE_clEvEUlhhE_EESt5arrayIPcLm3EEEEviT0_T1_)
        /*0224*/ 	.word	0x00000022


	//----- nvinfo : EIATTR_FRAME_SIZE
	.align		4
.L_139:
        /*0228*/ 	.byte	0x04, 0x11
        /*022a*/ 	.short	(.L_141 - .L_140)
	.align		4
.L_140:
        /*022c*/ 	.word	index@($__internal_47_$__cuda_sm20_div_u16)
        /*0230*/ 	.word	0x00000000


	//----- nvinfo : EIATTR_FRAME_SIZE
	.align		4
.L_141:
        /*0234*/ 	.byte	0x04, 0x11
        /*0236*/ 	.short	(.L_143 - .L_142)
	.align		4
.L_142:
        /*0238*/ 	.word	index@(_ZN2at6native29vectorized_elementwise_kernelILi4ENS0_13BinaryFunctorIhhhZZZNS0_15binary_internal21div_trunc_kernel_cudaERNS_18TensorIteratorBaseEENKUlvE_clEvENKUlvE_clEvEUlhhE_EESt5arrayIPcLm3EEEEviT0_T1_)
        /*023c*/ 	.word	0x00000000


	//----- nvinfo : EIATTR_REGCOUNT
	.align		4
.L_143:
        /*0240*/ 	.byte	0x04, 0x2f
        /*0242*/ 	.short	(.L_145 - .L_144)
	.align		4
.L_144:
        /*0244*/ 	.word	index@(_ZN2at6native29vectorized_elementwise_kernelILi2ENS0_13BinaryFunctorIhhhZZZNS0_15binary_internal21div_trunc_kernel_cudaERNS_18TensorIteratorBaseEENKUlvE_clEvENKUlvE_clEvEUlhhE_EESt5arrayIPcLm3EEEEviT0_T1_)
        /*0248*/ 	.word	0x00000022


	//----- nvinfo : EIATTR_FRAME_SIZE
	.align		4
.L_145:
        /*024c*/ 	.byte	0x04, 0x11
        /*024e*/ 	.short	(.L_147 - .L_146)
	.align		4
.L_146:
        /*0250*/ 	.word	index@($__internal_46_$__cuda_sm20_div_u16)
        /*0254*/ 	.word	0x00000000


	//----- nvinfo : EIATTR_FRAME_SIZE
	.align		4
.L_147:
        /*0258*/ 	.byte	0x04, 0x11
        /*025a*/ 	.short	(.L_149 - .L_148)
	.align		4
.L_148:
        /*025c*/ 	.word	index@(_ZN2at6native29vectorized_elementwise_kernelILi2ENS0_13BinaryFunctorIhhhZZZNS0_15binary_internal21div_trunc_kernel_cudaERNS_18TensorIteratorBaseEENKUlvE_clEvENKUlvE_clEvEUlhhE_EESt5arrayIPcLm3EEEEviT0_T1_)
        /*0260*/ 	.word	0x00000000


	//----- nvinfo : EIATTR_REGCOUNT
	.align		4
.L_149:
        /*0264*/ 	.byte	0x04, 0x2f
        /*0266*/ 	.short	(.L_151 - .L_150)
	.align		4
.L_150:
        /*0268*/ 	.word	index@(_ZN2at6native27unrolled_elementwise_kernelINS0_13BinaryFunctorIhhhZZZNS0_15binary_internal21div_trunc_kernel_cudaERNS_18TensorIteratorBaseEENKUlvE_clEvENKUlvE_clEvEUlhhE_EESt5arrayIPcLm3EELi4E23TrivialOffsetCalculatorILi2EjESD_ILi1EjENS0_6memory15LoadWithoutCastENSG_16StoreWithoutCastEEEviT_T0_T2_T3_T4_T5_)
        /*026c*/ 	.word	0x0000001c


	//----- nvinfo : EIATTR_FRAME_SIZE
	.align		4
.L_151:
        /*0270*/ 	.byte	0x04, 0x11
        /*0272*/ 	.short	(.L_153 - .L_152)
	.align		4
.L_152:
        /*0274*/ 	.word	index@($__internal_45_$__cuda_sm20_div_u16)
        /*0278*/ 	.word	0x00000000


	//----- nvinfo : EIATTR_FRAME_SIZE
	.align		4
.L_153:
        /*027c*/ 	.byte	0x04, 0x11
        /*027e*/ 	.short	(.L_155 - .L_154)
	.align		4
.L_154:
        /*0280*/ 	.word	index@(_ZN2at6native27unrolled_elementwise_kernelINS0_13BinaryFunctorIhhhZZZNS0_15binary_internal21div_trunc_kernel_cudaERNS_18TensorIteratorBaseEENKUlvE_clEvENKUlvE_clEvEUlhhE_EESt5arrayIPcLm3EELi4E23TrivialOffsetCalculatorILi2EjESD_ILi1EjENS0_6memory15LoadWithoutCastENSG_16StoreWithoutCastEEEviT_T0_T2_T3_T4_T5_)
        /*0284*/ 	.word	0x00000000


	//----- nvinfo : EIATTR_REGCOUNT
	.align		4
.L_155:
        /*0288*/ 	.byte	0x04, 0x2f
        /*028a*/ 	.short	(.L_157 - .L_156)
	.align		4
.L_156:
        /*028c*/ 	.word	index@(_ZN2at6native18elementwise_kernelILi128ELi4EZNS0_22gpu_kernel_impl_nocastINS0_13BinaryFunctorIhhhZZZNS0_15binary_internal21div_trunc_kernel_cudaERNS_18TensorIteratorBaseEENKUlvE_clEvENKUlvE_clEvEUlhhE_EEEEvS6_RKT_EUliE_EEviT1_)
        /*0290*/ 	.word	0x00000014


	//----- nvinfo : EIATTR_FRAME_SIZE
	.align		4
.L_157:
        /*0294*/ 	.byte	0x04, 0x11
        /*0296*/ 	.short	(.L_159 - .L_158)
	.align		4
.L_158:
        /*0298*/ 	.word	index@($__internal_44_$__cuda_sm20_div_u16)
        /*029c*/ 	.word	0x00000000


	//----- nvinfo : EIATTR_FRAME_SIZE
	.align		4
.L_159:
        /*02a0*/ 	.byte	0x04, 0x11
        /*02a2*/ 	.short	(.L_161 - .L_160)
	.align		4
.L_160:
        /*02a4*/ 	.word	index@(_ZN2at6native18elementwise_kernelILi128ELi4EZNS0_22gpu_kernel_impl_nocastINS0_13BinaryFunctorIhhhZZZNS0_15binary_internal21div_trunc_kernel_cudaERNS_18TensorIteratorBaseEENKUlvE_clEvENKUlvE_clEvEUlhhE_EEEEvS6_RKT_EUliE_EEviT1_)
        /*02a8*/ 	.word	0x00000000


	//----- nvinfo : EIATTR_REGCOUNT
	.align		4
.L_161:
        /*02ac*/ 	.byte	0x04, 0x2f
        /*02ae*/ 	.short	(.L_163 - .L_162)
	.align		4
.L_162:
        /*02b0*/ 	.word	index@(_ZN2at6native27unrolled_elementwise_kernelINS0_13BinaryFunctorIhhhZZZNS0_15binary_internal21div_trunc_kernel_cudaERNS_18TensorIteratorBaseEENKUlvE_clEvENKUlvE_clEvEUlhhE_EESt5arrayIPcLm3EELi4E23TrivialOffsetCalculatorILi2EjESD_ILi1EjENS0_6memory12LoadWithCastILi2EEENSG_13StoreWithCastILi1EEEEEviT_T0_T2_T3_T4_T5_)
        /*02b4*/ 	.word	0x0000001f


	//----- nvinfo : EIATTR_FRAME_SIZE
	.align		4
.L_163:
        /*02b8*/ 	.byte	0x04, 0x11
        /*02ba*/ 	.short	(.L_165 - .L_164)
	.align		4
.L_164:
        /*02bc*/ 	.word	index@($__internal_43_$__cuda_sm20_div_u16)
        /*02c0*/ 	.word	0x00000000


	//----- nvinfo : EIATTR_FRAME_SIZE
	.align		4
.L_165:
        /*02c4*/ 	.byte	0x04, 0x11
        /*02c6*/ 	.short	(.L_167 - .L_166)
	.align		4
.L_166:
        /*02c8*/ 	.word	index@(_ZN2at6native27unrolled_elementwise_kernelINS0_13BinaryFunctorIhhhZZZNS0_15binary_internal21div_trunc_kernel_cudaERNS_18TensorIteratorBaseEENKUlvE_clEvENKUlvE_clEvEUlhhE_EESt5arrayIPcLm3EELi4E23TrivialOffsetCalculatorILi2EjESD_ILi1EjENS0_6memory12LoadWithCastILi2EEENSG_13StoreWithCastILi1EEEEEviT_T0_T2_T3_T4_T5_)
        /*02cc*/ 	.word	0x00000000


	//----- nvinfo : EIATTR_REGCOUNT
	.align		4
.L_167:
        /*02d0*/ 	.byte	0x04, 0x2f
        /*02d2*/ 	.short	(.L_169 - .L_168)
	.align		4
.L_168:
        /*02d4*/ 	.word	index@(_ZN2at6native18elementwise_kernelILi128ELi4EZNS0_15gpu_kernel_implINS0_13BinaryFunctorIhhhZZZNS0_15binary_internal21div_trunc_kernel_cudaERNS_18TensorIteratorBaseEENKUlvE_clEvENKUlvE_clEvEUlhhE_EEEEvS6_RKT_EUliE_EEviT1_)
        /*02d8*/ 	.word	0x0000001a


	//----- nvinfo : EIATTR_FRAME_SIZE
	.align		4
.L_169:
        /*02dc*/ 	.byte	0x04, 0x11
        /*02de*/ 	.short	(.L_171 - .L_170)
	.align		4
.L_170:
        /*02e0*/ 	.word	index@($__internal_42_$__cuda_sm20_div_u16)
        /*02e4*/ 	.word	0x00000000


	//----- nvinfo : EIATTR_FRAME_SIZE
	.align		4
.L_171:
        /*02e8*/ 	.byte	0x04, 0x11
        /*02ea*/ 	.short	(.L_173 - .L_172)
	.align		4
.L_172:
        /*02ec*/ 	.word	index@(_ZN2at6native18elementwise_kernelILi128ELi4EZNS0_15gpu_kernel_implINS0_13BinaryFunctorIhhhZZZNS0_15binary_internal21div_trunc_kernel_cudaERNS_18TensorIteratorBaseEENKUlvE_clEvENKUlvE_clEvEUlhhE_EEEEvS6_RKT_EUliE_EEviT1_)
        /*02f0*/ 	.word	0x00000000


	//----- nvinfo : EIATTR_REGCOUNT
	.align		4
.L_173:
        /*02f4*/ 	.byte	0x04, 0x2f
        /*02f6*/ 	.short	(.L_175 - .L_174)
	.align		4
.L_174:
        /*02f8*/ 	.word	index@(_ZN2at6native29vectorized_elementwise_kernelILi8ENS0_13AUnaryFunctorIaaaZZZNS0_15binary_internal21div_trunc_kernel_cudaERNS_18TensorIteratorBaseEENKUlvE_clEvENKUlvE0_clEvEUlaaE_EESt5arrayIPcLm2EEEEviT0_T1_)
        /*02fc*/ 	.word	0x00000020


	//----- nvinfo : EIATTR_FRAME_SIZE
	.align		4
.L_175:
        /*0300*/ 	.byte	0x04, 0x11
        /*0302*/ 	.short	(.L_177 - .L_176)
	.align		4
.L_176:
        /*0304*/ 	.word	index@(_ZN2at6native29vectorized_elementwise_kernelILi8ENS0_13AUnaryFunctorIaaaZZZNS0_15binary_internal21div_trunc_kernel_cudaERNS_18TensorIteratorBaseEENKUlvE_clEvENKUlvE0_clEvEUlaaE_EESt5arrayIPcLm2EEEEviT0_T1_)
        /*0308*/ 	.word	0x00000000


	//----- nvinfo : EIATTR_REGCOUNT
	.align		4
.L_177:
        /*030c*/ 	.byte	0x04, 0x2f
        /*030e*/ 	.short	(.L_179 - .L_178)
	.align		4
.L_178:
        /*0310*/ 	.word	index@(_ZN2at6native29vectorized_elementwise_kernelILi4ENS0_13AUnaryFunctorIaaaZZZNS0_15binary_internal21div_trunc_kernel_cudaERNS_18TensorIteratorBaseEENKUlvE_clEvENKUlvE0_clEvEUlaaE_EESt5arrayIPcLm2EEEEviT0_T1_)
        /*0314*/ 	.word	0x00000020


	//----- nvinfo : EIATTR_FRAME_SIZE
	.align		4
.L_179:
        /*0318*/ 	.byte	0x04, 0x11
        /*031a*/ 	.short	(.L_181 - .L_180)
	.align		4
.L_180:
        /*031c*/ 	.word	index@(_ZN2at6native29vectorized_elementwise_kernelILi4ENS0_13AUnaryFunctorIaaaZZZNS0_15binary_internal21div_trunc_kernel_cudaERNS_18TensorIteratorBaseEENKUlvE_clEvENKUlvE0_clEvEUlaaE_EESt5arrayIPcLm2EEEEviT0_T1_)
        /*0320*/ 	.word	0x00000000


	//----- nvinfo : EIATTR_REGCOUNT
	.align		4
.L_181:
        /*0324*/ 	.byte	0x04, 0x2f
        /*0326*/ 	.short	(.L_183 - .L_182)
	.align		4
.L_182:
        /*0328*/ 	.word	index@(_ZN2at6native29vectorized_elementwise_kernelILi2ENS0_13AUnaryFunctorIaaaZZZNS0_15binary_internal21div_trunc_kernel_cudaERNS_18TensorIteratorBaseEENKUlvE_clEvENKUlvE0_clEvEUlaaE_EESt5arrayIPcLm2EEEEviT0_T1_)
        /*032c*/ 	.word	0x0000001f


	//----- nvinfo : EIATTR_FRAME_SIZE
	.align		4
.L_183:
        /*0330*/ 	.byte	0x04, 0x11
        /*0332*/ 	.short	(.L_185 - .L_184)
	.align		4
.L_184:
        /*0334*/ 	.word	index@(_ZN2at6native29vectorized_elementwise_kernelILi2ENS0_13AUnaryFunctorIaaaZZZNS0_15binary_internal21div_trunc_kernel_cudaERNS_18TensorIteratorBaseEENKUlvE_clEvENKUlvE0_clEvEUlaaE_EESt5arrayIPcLm2EEEEviT0_T1_)
        /*0338*/ 	.word	0x00000000


	//----- nvinfo : EIATTR_REGCOUNT
	.align		4
.L_185:
        /*033c*/ 	.byte	0x04, 0x2f
        /*033e*/ 	.short	(.L_187 - .L_186)
	.align		4
.L_186:
        /*0340*/ 	.word	index@(_ZN2at6native27unrolled_elementwise_kernelINS0_13AUnaryFunctorIaaaZZZNS0_15binary_internal21div_trunc_kernel_cudaERNS_18TensorIteratorBaseEENKUlvE_clEvENKUlvE0_clEvEUlaaE_EESt5arrayIPcLm2EELi4E23TrivialOffsetCalculatorILi1EjESE_NS0_6memory15LoadWithoutCastENSF_16StoreWithoutCastEEEviT_T0_T2_T3_T4_T5_)
        /*0344*/ 	.word	0x00000018


	//----- nvinfo : EIATTR_FRAME_SIZE
	.align		4
.L_187:
        /*0348*/ 	.byte	0x04, 0x11
        /*034a*/ 	.short	(.L_189 - .L_188)
	.align		4
.L_188:
        /*034c*/ 	.word	index@(_ZN2at6native27unrolled_elementwise_kernelINS0_13AUnaryFunctorIaaaZZZNS0_15binary_internal21div_trunc_kernel_cudaERNS_18TensorIteratorBaseEENKUlvE_clEvENKUlvE0_clEvEUlaaE_EESt5arrayIPcLm2EELi4E23TrivialOffsetCalculatorILi1EjESE_NS0_6memory15LoadWithoutCastENSF_16StoreWithoutCastEEEviT_T0_T2_T3_T4_T5_)
        /*0350*/ 	.word	0x00000000


	//----- nvinfo : EIATTR_REGCOUNT
	.align		4
.L_189:
        /*0354*/ 	.byte	0x04, 0x2f
        /*0356*/ 	.short	(.L_191 - .L_190)
	.align		4
.L_190:
        /*0358*/ 	.word	index@(_ZN2at6native18elementwise_kernelILi128ELi4EZNS0_22gpu_kernel_impl_nocastINS0_13AUnaryFunctorIaaaZZZNS0_15binary_internal21div_trunc_kernel_cudaERNS_18TensorIteratorBaseEENKUlvE_clEvENKUlvE0_clEvEUlaaE_EEEEvS6_RKT_EUliE_EEviT1_)
        /*035c*/ 	.word	0x00000012


	//----- nvinfo : EIATTR_FRAME_SIZE
	.align		4
.L_191:
        /*0360*/ 	.byte	0x04, 0x11
        /*0362*/ 	.short	(.L_193 - .L_192)
	.align		4
.L_192:
        /*0364*/ 	.word	index@(_ZN2at6native18elementwise_kernelILi128ELi4EZNS0_22gpu_kernel_impl_nocastINS0_13AUnaryFunctorIaaaZZZNS0_15binary_internal21div_trunc_kernel_cudaERNS_18TensorIteratorBaseEENKUlvE_clEvENKUlvE0_clEvEUlaaE_EEEEvS6_RKT_EUliE_EEviT1_)
        /*0368*/ 	.word	0x00000000


	//----- nvinfo : EIATTR_REGCOUNT
	.align		4
.L_193:
        /*036c*/ 	.byte	0x04, 0x2f
        /*036e*/ 	.short	(.L_195 - .L_194)
	.align		4
.L_194:
        /*0370*/ 	.word	index@(_ZN2at6native27unrolled_elementwise_kernelINS0_13AUnaryFunctorIaaaZZZNS0_15binary_internal21div_trunc_kernel_cudaERNS_18TensorIteratorBaseEENKUlvE_clEvENKUlvE0_clEvEUlaaE_EESt5arrayIPcLm2EELi4E23TrivialOffsetCalculatorILi1EjESE_NS0_6memory12LoadWithCastILi1EEENSF_13StoreWithCastILi1EEEEEviT_T0_T2_T3_T4_T5_)
        /*0374*/ 	.word	0x0000001d


	//----- nvinfo : EIATTR_FRAME_SIZE
	.align		4
.L_195:
        /*0378*/ 	.byte	0x04, 0x11
        /*037a*/ 	.short	(.L_197 - .L_196)
	.align		4
.L_196:
        /*037c*/ 	.word	index@(_ZN2at6native27unrolled_elementwise_kernelINS0_13AUnaryFunctorIaaaZZZNS0_15binary_internal21div_trunc_kernel_cudaERNS_18TensorIteratorBaseEENKUlvE_clEvENKUlvE0_clEvEUlaaE_EESt5arrayIPcLm2EELi4E23TrivialOffsetCalculatorILi1EjESE_NS0_6memory12LoadWithCastILi1EEENSF_13StoreWithCastILi1EEEEEviT_T0_T2_T3_T4_T5_)
        /*0380*/ 	.word	0x00000000


	//----- nvinfo : EIATTR_REGCOUNT
	.align		4
.L_197:
        /*0384*/ 	.byte	0x04, 0x2f
        /*0386*/ 	.short	(.L_199 - .L_198)
	.align		4
.L_198:
        /*0388*/ 	.word	index@(_ZN2at6native18elementwise_kernelILi128ELi4EZNS0_15gpu_kernel_implINS0_13AUnaryFunctorIaaaZZZNS0_15binary_internal21div_trunc_kernel_cudaERNS_18TensorIteratorBaseEENKUlvE_clEvENKUlvE0_clEvEUlaaE_EEEEvS6_RKT_EUliE_EEviT1_)
        /*038c*/ 	.word	0x0000001a


	//----- nvinfo : EIATTR_FRAME_SIZE
	.align		4
.L_199:
        /*0390*/ 	.byte	0x04, 0x11
        /*0392*/ 	.short	(.L_201 - .L_200)
	.align		4
.L_200:
        /*0394*/ 	.word	index@(_ZN2at6native18elementwise_kernelILi128ELi4EZNS0_15gpu_kernel_implINS0_13AUnaryFunctorIaaaZZZNS0_15binary_internal21div_trunc_kernel_cudaERNS_18TensorIteratorBaseEENKUlvE_clEvENKUlvE0_clEvEUlaaE_EEEEvS6_RKT_EUliE_EEviT1_)
        /*0398*/ 	.word	0x00000000


	//----- nvinfo : EIATTR_REGCOUNT
	.align		4
.L_201:
        /*039c*/ 	.byte	0x04, 0x2f
        /*039e*/ 	.short	(.L_203 - .L_202)
	.align		4
.L_202:
        /*03a0*/ 	.word	index@(_ZN2at6native29vectorized_elementwise_kernelILi8ENS0_13BUnaryFunctorIaaaZZZNS0_15binary_internal21div_trunc_kernel_cudaERNS_18TensorIteratorBaseEENKUlvE_clEvENKUlvE0_clEvEUlaaE_EESt5arrayIPcLm2EEEEviT0_T1_)
        /*03a4*/ 	.word	0x00000020


	//----- nvinfo : EIATTR_FRAME_SIZE
	.align		4
.L_203:
        /*03a8*/ 	.byte	0x04, 0x11
        /*03aa*/ 	.short	(.L_205 - .L_204)
	.align		4
.L_204:
        /*03ac*/ 	.word	index@(_ZN2at6native29vectorized_elementwise_kernelILi8ENS0_13BUnaryFunctorIaaaZZZNS0_15binary_internal21div_trunc_kernel_cudaERNS_18TensorIteratorBaseEENKUlvE_clEvENKUlvE0_clEvEUlaaE_EESt5arrayIPcLm2EEEEviT0_T1_)
        /*03b0*/ 	.word	0x00000000


	//----- nvinfo : EIATTR_REGCOUNT
	.align		4
.L_205:
        /*03b4*/ 	.byte	0x04, 0x2f
        /*03b6*/ 	.short	(.L_207 - .L_206)
	.align		4
.L_206:
        /*03b8*/ 	.word	index@(_ZN2at6native29vectorized_elementwise_kernelILi4ENS0_13BUnaryFunctorIaaaZZZNS0_15binary_internal21div_trunc_kernel_cudaERNS_18TensorIteratorBaseEENKUlvE_clEvENKUlvE0_clEvEUlaaE_EESt5arrayIPcLm2EEEEviT0_T1_)
        /*03bc*/ 	.word	0x0000001e


	//----- nvinfo : EIATTR_FRAME_SIZE
	.align		4
.L_207:
        /*03c0*/ 	.byte	0x04, 0x11
        /*03c2*/ 	.short	(.L_209 - .L_208)
	.align		4
.L_208:
        /*03c4*/ 	.word	index@(_ZN2at6native29vectorized_elementwise_kernelILi4ENS0_13BUnaryFunctorIaaaZZZNS0_15binary_internal21div_trunc_kernel_cudaERNS_18TensorIteratorBaseEENKUlvE_clEvENKUlvE0_clEvEUlaaE_EESt5arrayIPcLm2EEEEviT0_T1_)
        /*03c8*/ 	.word	0x00000000


	//----- nvinfo : EIATTR_REGCOUNT
	.align		4
.L_209:
        /*03cc*/ 	.byte	0x04, 0x2f
        /*03ce*/ 	.short	(.L_211 - .L_210)
	.align		4
.L_210:
        /*03d0*/ 	.word	index@(_ZN2at6native29vectorized_elementwise_kernelILi2ENS0_13BUnaryFunctorIaaaZZZNS0_15binary_internal21div_trunc_kernel_cudaERNS_18TensorIteratorBaseEENKUlvE_clEvENKUlvE0_clEvEUlaaE_EESt5arrayIPcLm2EEEEviT0_T1_)
        /*03d4*/ 	.word	0x00000020


	//----- nvinfo : EIATTR_FRAME_SIZE
	.align		4
.L_211:
        /*03d8*/ 	.byte	0x04, 0x11
        /*03da*/ 	.short	(.L_213 - .L_212)
	.align		4
.L_212:
        /*03dc*/ 	.word	index@(_ZN2at6native29vectorized_elementwise_kernelILi2ENS0_13BUnaryFunctorIaaaZZZNS0_15binary_internal21div_trunc_kernel_cudaERNS_18TensorIteratorBaseEENKUlvE_clEvENKUlvE0_clEvEUlaaE_EESt5arrayIPcLm2EEEEviT0_T1_)
        /*03e0*/ 	.word	0x00000000


	//----- nvinfo : EIATTR_REGCOUNT
	.align		4
.L_213:
        /*03e4*/ 	.byte	0x04, 0x2f
        /*03e6*/ 	.short	(.L_215 - .L_214)
	.align		4
.L_214:
        /*03e8*/ 	.word	index@(_ZN2at6native27unrolled_elementwise_kernelINS0_13BUnaryFunctorIaaaZZZNS0_15binary_internal21div_trunc_kernel_cudaERNS_18TensorIteratorBaseEENKUlvE_clEvENKUlvE0_clEvEUlaaE_EESt5arrayIPcLm2EELi4E23TrivialOffsetCalculatorILi1EjESE_NS0_6memory15LoadWithoutCastENSF_16StoreWithoutCastEEEviT_T0_T2_T3_T4_T5_)
        /*03ec*/ 	.word	0x00000018


	//----- nvinfo : EIATTR_FRAME_SIZE
	.align		4
.L_215:
        /*03f0*/ 	.byte	0x04, 0x11
        /*03f2*/ 	.short	(.L_217 - .L_216)
	.align		4
.L_216:
        /*03f4*/ 	.word	index@(_ZN2at6native27unrolled_elementwise_kernelINS0_13BUnaryFunctorIaaaZZZNS0_15binary_internal21div_trunc_kernel_cudaERNS_18TensorIteratorBaseEENKUlvE_clEvENKUlvE0_clEvEUlaaE_EESt5arrayIPcLm2EELi4E23TrivialOffsetCalculatorILi1EjESE_NS0_6memory15LoadWithoutCastENSF_16StoreWithoutCastEEEviT_T0_T2_T3_T4_T5_)
        /*03f8*/ 	.word	0x00000000


	//----- nvinfo : EIATTR_REGCOUNT
	.align		4
.L_217:
        /*03fc*/ 	.byte	0x04, 0x2f
        /*03fe*/ 	.short	(.L_219 - .L_218)
	.align		4
.L_218:
        /*0400*/ 	.word	index@(_ZN2at6native18elementwise_kernelILi128ELi4EZNS0_22gpu_kernel_impl_nocastINS0_13BUnaryFunctorIaaaZZZNS0_15binary_internal21div_trunc_kernel_cudaERNS_18TensorIteratorBaseEENKUlvE_clEvENKUlvE0_clEvEUlaaE_EEEEvS6_RKT_EUliE_EEviT1_)
        /*0404*/ 	.word	0x00000012


	//----- nvinfo : EIATTR_FRAME_SIZE
	.align		4
.L_219:
        /*0408*/ 	.byte	0x04, 0x11
        /*040a*/ 	.short	(.L_221 - .L_220)
	.align		4
.L_220:
        /*040c*/ 	.word	index@(_ZN2at6native18elementwise_kernelILi128ELi4EZNS0_22gpu_kernel_impl_nocastINS0_13BUnaryFunctorIaaaZZZNS0_15binary_internal21div_trunc_kernel_cudaERNS_18TensorIteratorBaseEENKUlvE_clEvENKUlvE0_clEvEUlaaE_EEEEvS6_RKT_EUliE_EEviT1_)
        /*0410*/ 	.word	0x00000000


	//----- nvinfo : EIATTR_REGCOUNT
	.align		4
.L_221:
        /*0414*/ 	.byte	0x04, 0x2f
        /*0416*/ 	.short	(.L_223 - .L_222)
	.align		4
.L_222:
        /*0418*/ 	.word	index@(_ZN2at6native27unrolled_elementwise_kernelINS0_13BUnaryFunctorIaaaZZZNS0_15binary_internal21div_trunc_kernel_cudaERNS_18TensorIteratorBaseEENKUlvE_clEvENKUlvE0_clEvEUlaaE_EESt5arrayIPcLm2EELi4E23TrivialOffsetCalculatorILi1EjESE_NS0_6memory12LoadWithCastILi1EEENSF_13StoreWithCastILi1EEEEEviT_T0_T2_T3_T4_T5_)
        /*041c*/ 	.word	0x0000001d


	//----- nvinfo : EIATTR_FRAME_SIZE
	.align		4
.L_223:
        /*0420*/ 	.byte	0x04, 0x11
        /*0422*/ 	.short	(.L_225 - .L_224)
	.align		4
.L_224:
        /*0424*/ 	.word	index@(_ZN2at6native27unrolled_elementwise_kernelINS0_13BUnaryFunctorIaaaZZZNS0_15binary_internal21div_trunc_kernel_cudaERNS_18TensorIteratorBaseEENKUlvE_clEvENKUlvE0_clEvEUlaaE_EESt5arrayIPcLm2EELi4E23TrivialOffsetCalculatorILi1EjESE_NS0_6memory12LoadWithCastILi1EEENSF_13StoreWithCastILi1EEEEEviT_T0_T2_T3_T4_T5_)
        /*0428*/ 	.word	0x00000000


	//----- nvinfo : EIATTR_REGCOUNT
	.align		4
.L_225:
        /*042c*/ 	.byte	0x04, 0x2f
        /*042e*/ 	.short	(.L_227 - .L_226)
	.align		4
.L_226:
        /*0430*/ 	.word	index@(_ZN2at6native18elementwise_kernelILi128ELi4EZNS0_15gpu_kernel_implINS0_13BUnaryFunctorIaaaZZZNS0_15binary_internal21div_trunc_kernel_cudaERNS_18TensorIteratorBaseEENKUlvE_clEvENKUlvE0_clEvEUlaaE_EEEEvS6_RKT_EUliE_EEviT1_)
        /*0434*/ 	.word	0x0000001a


	//----- nvinfo : EIATTR_FRAME_SIZE
	.align		4
.L_227:
        /*0438*/ 	.byte	0x04, 0x11
        /*043a*/ 	.short	(.L_229 - .L_228)
	.align		4
.L_228:
        /*043c*/ 	.word	index@(_ZN2at6native18elementwise_kernelILi128ELi4EZNS0_15gpu_kernel_implINS0_13BUnaryFunctorIaaaZZZNS0_15binary_internal21div_trunc_kernel_cudaERNS_18TensorIteratorBaseEENKUlvE_clEvENKUlvE0_clEvEUlaaE_EEEEvS6_RKT_EUliE_EEviT1_)
        /*0440*/ 	.word	0x00000000


	//----- nvinfo : EIATTR_REGCOUNT
	.align		4
.L_229:
        /*0444*/ 	.byte	0x04, 0x2f
        /*0446*/ 	.short	(.L_231 - .L_230)
	.align		4
.L_230:
        /*0448*/ 	.word	index@(_ZN2at6native29vectorized_elementwise_kernelILi8ENS0_13BinaryFunctorIaaaZZZNS0_15binary_internal21div_trunc_kernel_cudaERNS_18TensorIteratorBaseEENKUlvE_clEvENKUlvE0_clEvEUlaaE_EESt5arrayIPcLm3EEEEviT0_T1_)
        /*044c*/ 	.word	0x00000020


	//----- nvinfo : EIATTR_FRAME_SIZE
	.align		4
.L_231:
        /*0450*/ 	.byte	0x04, 0x11
        /*0452*/ 	.short	(.L_233 - .L_232)
	.align		4
.L_232:
        /*0454*/ 	.word	index@(_ZN2at6native29vectorized_elementwise_kernelILi8ENS0_13BinaryFunctorIaaaZZZNS0_15binary_internal21div_trunc_kernel_cudaERNS_18TensorIteratorBaseEENKUlvE_clEvENKUlvE0_clEvEUlaaE_EESt5arrayIPcLm3EEEEviT0_T1_)
        /*0458*/ 	.word	0x00000000


	//----- nvinfo : EIATTR_REGCOUNT
	.align		4
.L_233:
        /*045c*/ 	.byte	0x04, 0x2f
        /*045e*/ 	.short	(.L_235 - .L_234)
	.align		4
.L_234:
        /*0460*/ 	.word	index@(_ZN2at6native29vectorized_elementwise_kernelILi4ENS0_13BinaryFunctorIaaaZZZNS0_15binary_internal21div_trunc_kernel_cudaERNS_18TensorIteratorBaseEENKUlvE_clEvENKUlvE0_clEvEUlaaE_EESt5arrayIPcLm3EEEEviT0_T1_)
        /*0464*/ 	.word	0x00000020


	//----- nvinfo : EIATTR_FRAME_SIZE
	.align		4
.L_235:
        /*0468*/ 	.byte	0x04, 0x11
        /*046a*/ 	.short	(.L_237 - .L_236)
	.align		4
.L_236:
        /*046c*/ 	.word	index@(_ZN2at6native29vectorized_elementwise_kernelILi4ENS0_13BinaryFunctorIaaaZZZNS0_15binary_internal21div_trunc_kernel_cudaERNS_18TensorIteratorBaseEENKUlvE_clEvENKUlvE0_clEvEUlaaE_EESt5arrayIPcLm3EEEEviT0_T1_)
        /*0470*/ 	.word	0x00000000


	//----- nvinfo : EIATTR_REGCOUNT
	.align		4
.L_237:
        /*0474*/ 	.byte	0x04, 0x2f
        /*0476*/ 	.short	(.L_239 - .L_238)
	.align		4
.L_238:
        /*0478*/ 	.word	index@(_ZN2at6native29vectorized_elementwise_kernelILi2ENS0_13BinaryFunctorIaaaZZZNS0_15binary_internal21div_trunc_kernel_cudaERNS_18TensorIteratorBaseEENKUlvE_clEvENKUlvE0_clEvEUlaaE_EESt5arrayIPcLm3EEEEviT0_T1_)
        /*047c*/ 	.word	0x00000020


	//----- nvinfo : EIATTR_FRAME_SIZE
	.align		4
.L_239:
        /*0480*/ 	.byte	0x04, 0x11
        /*0482*/ 	.short	(.L_241 - .L_240)
	.align		4
.L_240:
        /*0484*/ 	.word	index@(_ZN2at6native29vectorized_elementwise_kernelILi2ENS0_13BinaryFunctorIaaaZZZNS0_15binary_internal21div_trunc_kernel_cudaERNS_18TensorIteratorBaseEENKUlvE_clEvENKUlvE0_clEvEUlaaE_EESt5arrayIPcLm3EEEEviT0_T1_)
        /*0488*/ 	.word	0x00000000


	//----- nvinfo : EIATTR_REGCOUNT
	.align		4
.L_241:
        /*048c*/ 	.byte	0x04, 0x2f
        /*048e*/ 	.short	(.L_243 - .L_242)
	.align		4
.L_242:
        /*0490*/ 	.word	index@(_ZN2at6native27unrolled_elementwise_kernelINS0_13BinaryFunctorIaaaZZZNS0_15binary_internal21div_trunc_kernel_cudaERNS_18TensorIteratorBaseEENKUlvE_clEvENKUlvE0_clEvEUlaaE_EESt5arrayIPcLm3EELi4E23TrivialOffsetCalculatorILi2EjESD_ILi1EjENS0_6memory15LoadWithoutCastENSG_16StoreWithoutCastEEEviT_T0_T2_T3_T4_T5_)
        /*0494*/ 	.word	0x0000001b


	//----- nvinfo : EIATTR_FRAME_SIZE
	.align		4
.L_243:
        /*0498*/ 	.byte	0x04, 0x11
        /*049a*/ 	.short	(.L_245 - .L_244)
	.align		4
.L_244:
        /*049c*/ 	.word	index@(_ZN2at6native27unrolled_elementwise_kernelINS0_13BinaryFunctorIaaaZZZNS0_15binary_internal21div_trunc_kernel_cudaERNS_18TensorIteratorBaseEENKUlvE_clEvENKUlvE0_clEvEUlaaE_EESt5arrayIPcLm3EELi4E23TrivialOffsetCalculatorILi2EjESD_ILi1EjENS0_6memory15LoadWithoutCastENSG_16StoreWithoutCastEEEviT_T0_T2_T3_T4_T5_)
        /*04a0*/ 	.word	0x00000000


	//----- nvinfo : EIATTR_REGCOUNT
	.align		4
.L_245:
        /*04a4*/ 	.byte	0x04, 0x2f
        /*04a6*/ 	.short	(.L_247 - .L_246)
	.align		4
.L_246:
        /*04a8*/ 	.word	index@(_ZN2at6native18elementwise_kernelILi128ELi4EZNS0_22gpu_kernel_impl_nocastINS0_13BinaryFunctorIaaaZZZNS0_15binary_internal21div_trunc_kernel_cudaERNS_18TensorIteratorBaseEENKUlvE_clEvENKUlvE0_clEvEUlaaE_EEEEvS6_RKT_EUliE_EEviT1_)
        /*04ac*/ 	.word	0x00000012


	//----- nvinfo : EIATTR_FRAME_SIZE
	.align		4
.L_247:
        /*04b0*/ 	.byte	0x04, 0x11
        /*04b2*/ 	.short	(.L_249 - .L_248)
	.align		4
.L_248:
        /*04b4*/ 	.word	index@(_ZN2at6native18elementwise_kernelILi128ELi4EZNS0_22gpu_kernel_impl_nocastINS0_13BinaryFunctorIaaaZZZNS0_15binary_internal21div_trunc_kernel_cudaERNS_18TensorIteratorBaseEENKUlvE_clEvENKUlvE0_clEvEUlaaE_EEEEvS6_RKT_EUliE_EEviT1_)
        /*04b8*/ 	.word	0x00000000


	//----- nvinfo : EIATTR_REGCOUNT
	.align		4
.L_249:
        /*04bc*/ 	.byte	0x04, 0x2f
        /*04be*/ 	.short	(.L_251 - .L_250)
	.align		4
.L_250:
        /*04c0*/ 	.word	index@(_ZN2at6native27unrolled_elementwise_kernelINS0_13BinaryFunctorIaaaZZZNS0_15binary_internal21div_trunc_kernel_cudaERNS_18TensorIteratorBaseEENKUlvE_clEvENKUlvE0_clEvEUlaaE_EESt5arrayIPcLm3EELi4E23TrivialOffsetCalculatorILi2EjESD_ILi1EjENS0_6memory12LoadWithCastILi2EEENSG_13StoreWithCastILi1EEEEEviT_T0_T2_T3_T4_T5_)
        /*04c4*/ 	.word	0x00000020


	//----- nvinfo : EIATTR_FRAME_SIZE
	.align		4
.L_251:
        /*04c8*/ 	.byte	0x04, 0x11
        /*04ca*/ 	.short	(.L_253 - .L_252)
	.align		4
.L_252:
        /*04cc*/ 	.word	index@(_ZN2at6native27unrolled_elementwise_kernelINS0_13BinaryFunctorIaaaZZZNS0_15binary_internal21div_trunc_kernel_cudaERNS_18TensorIteratorBaseEENKUlvE_clEvENKUlvE0_clEvEUlaaE_EESt5arrayIPcLm3EELi4E23TrivialOffsetCalculatorILi2EjESD_ILi1EjENS0_6memory12LoadWithCastILi2EEENSG_13StoreWithCastILi1EEEEEviT_T0_T2_T3_T4_T5_)
        /*04d0*/ 	.word	0x00000000


	//----- nvinfo : EIATTR_REGCOUNT
	.align		4
.L_253:
        /*04d4*/ 	.byte	0x04, 0x2f
        /*04d6*/ 	.short	(.L_255 - .L_254)
	.align		4
.L_254:
        /*04d8*/ 	.word	index@(_ZN2at6native18elementwise_kernelILi128ELi4EZNS0_15gpu_kernel_implINS0_13BinaryFunctorIaaaZZZNS0_15binary_internal21div_trunc_kernel_cudaERNS_18TensorIteratorBaseEENKUlvE_clEvENKUlvE0_clEvEUlaaE_EEEEvS6_RKT_EUliE_EEviT1_)
        /*04dc*/ 	.word	0x0000001a


	//----- nvinfo : EIATTR_FRAME_SIZE
	.align		4
.L_255:
        /*04e0*/ 	.byte	0x04, 0x11
        /*04e2*/ 	.short	(.L_257 - .L_256)
	.align		4
.L_256:
        /*04e4*/ 	.word	index@(_ZN2at6native18elementwise_kernelILi128ELi4EZNS0_15gpu_kernel_implINS0_13BinaryFunctorIaaaZZZNS0_15binary_internal21div_trunc_kernel_cudaERNS_18TensorIteratorBaseEENKUlvE_clEvENKUlvE0_clEvEUlaaE_EEEEvS6_RKT_EUliE_EEviT1_)
        /*04e8*/ 	.word	0x00000000


	//----- nvinfo : EIATTR_REGCOUNT
	.align		4
.L_257:
        /*04ec*/ 	.byte	0x04, 0x2f
        /*04ee*/ 	.short	(.L_259 - .L_258)
	.align		4
.L_258:
        /*04f0*/ 	.word	index@(_ZN2at6native29vectorized_elementwise_kernelILi8ENS0_13AUnaryFunctorIiiiZZZNS0_15binary_internal21div_trunc_kernel_cudaERNS_18TensorIteratorBaseEENKUlvE_clEvENKUlvE1_clEvEUliiE_EESt5arrayIPcLm2EEEEviT0_T1_)
        /*04f4*/ 	.word	0x00000020


	//----- nvinfo : EIATTR_FRAME_SIZE
	.align		4
.L_259:
        /*04f8*/ 	.byte	0x04, 0x11
        /*04fa*/ 	.short	(.L_261 - .L_260)
	.align		4
.L_260:
        /*04fc*/ 	.word	index@(_ZN2at6native29vectorized_elementwise_kernelILi8ENS0_13AUnaryFunctorIiiiZZZNS0_15binary_internal21div_trunc_kernel_cudaERNS_18TensorIteratorBaseEENKUlvE_clEvENKUlvE1_clEvEUliiE_EESt5arrayIPcLm2EEEEviT0_T1_)
        /*0500*/ 	.word	0x00000000


	//----- nvinfo : EIATTR_REGCOUNT
	.align		4
.L_261:
        /*0504*/ 	.byte	0x04, 0x2f
        /*0506*/ 	.short	(.L_263 - .L_262)
	.align		4
.L_262:
        /*0508*/ 	.word	index@(_ZN2at6native29vectorized_elementwise_kernelILi4ENS0_13AUnaryFunctorIiiiZZZNS0_15binary_internal21div_trunc_kernel_cudaERNS_18TensorIteratorBaseEENKUlvE_clEvENKUlvE1_clEvEUliiE_EESt5arrayIPcLm2EEEEviT0_T1_)
        /*050c*/ 	.word	0x00000020


	//----- nvinfo : EIATTR_FRAME_SIZE
	.align		4
.L_263:
        /*0510*/ 	.byte	0x04, 0x11
        /*0512*/ 	.short	(.L_265 - .L_264)
	.align		4
.L_264:
        /*0514*/ 	.word	index@(_ZN2at6native29vectorized_elementwise_kernelILi4ENS0_13AUnaryFunctorIiiiZZZNS0_15binary_internal21div_trunc_kernel_cudaERNS_18TensorIteratorBaseEENKUlvE_clEvENKUlvE1_clEvEUliiE_EESt5arrayIPcLm2EEEEviT0_T1_)
        /*0518*/ 	.word	0x00000000


	//----- nvinfo : EIATTR_REGCOUNT
	.align		4
.L_265:
        /*051c*/ 	.byte	0x04, 0x2f
        /*051e*/ 	.short	(.L_267 - .L_266)
	.align		4
.L_266:
        /*0520*/ 	.word	index@(_ZN2at6native29vectorized_elementwise_kernelILi2ENS0_13AUnaryFunctorIiiiZZZNS0_15binary_internal21div_trunc_kernel_cudaERNS_18TensorIteratorBaseEENKUlvE_clEvENKUlvE1_clEvEUliiE_EESt5arrayIPcLm2EEEEviT0_T1_)
        /*0524*/ 	.word	0x0000001f


	//----- nvinfo : EIATTR_FRAME_SIZE
	.align		4
.L_267:
        /*0528*/ 	.byte	0x04, 0x11
        /*052a*/ 	.short	(.L_269 - .L_268)
	.align		4
.L_268:
        /*052c*/ 	.word	index@(_ZN2at6native29vectorized_elementwise_kernelILi2ENS0_13AUnaryFunctorIiiiZZZNS0_15binary_internal21div_trunc_kernel_cudaERNS_18TensorIteratorBaseEENKUlvE_clEvENKUlvE1_clEvEUliiE_EESt5arrayIPcLm2EEEEviT0_T1_)
        /*0530*/ 	.word	0x00000000


	//----- nvinfo : EIATTR_REGCOUNT
	.align		4
.L_269:
        /*0534*/ 	.byte	0x04, 0x2f
        /*0536*/ 	.short	(.L_271 - .L_270)
	.align		4
.L_270:
        /*0538*/ 	.word	index@(_ZN2at6native27unrolled_elementwise_kernelINS0_13AUnaryFunctorIiiiZZZNS0_15binary_internal21div_trunc_kernel_cudaERNS_18TensorIteratorBaseEENKUlvE_clEvENKUlvE1_clEvEUliiE_EESt5arrayIPcLm2EELi4E23TrivialOffsetCalculatorILi1EjESE_NS0_6memory15LoadWithoutCastENSF_16StoreWithoutCastEEEviT_T0_T2_T3_T4_T5_)
        /*053c*/ 	.word	0x00000018


	//----- nvinfo : EIATTR_FRAME_SIZE
	.align		4
.L_271:
        /*0540*/ 	.byte	0x04, 0x11
        /*0542*/ 	.short	(.L_273 - .L_272)
	.align		4
.L_272:
        /*0544*/ 	.word	index@(_ZN2at6native27unrolled_elementwise_kernelINS0_13AUnaryFunctorIiiiZZZNS0_15binary_internal21div_trunc_kernel_cudaERNS_18TensorIteratorBaseEENKUlvE_clEvENKUlvE1_clEvEUliiE_EESt5arrayIPcLm2EELi4E23TrivialOffsetCalculatorILi1EjESE_NS0_6memory15LoadWithoutCastENSF_16StoreWithoutCastEEEviT_T0_T2_T3_T4_T5_)
        /*0548*/ 	.word	0x00000000


	//----- nvinfo : EIATTR_REGCOUNT
	.align		4
.L_273:
        /*054c*/ 	.byte	0x04, 0x2f
        /*054e*/ 	.short	(.L_275 - .L_274)
	.align		4
.L_274:
        /*0550*/ 	.word	index@(_ZN2at6native18elementwise_kernelILi128ELi2EZNS0_22gpu_kernel_impl_nocastINS0_13AUnaryFunctorIiiiZZZNS0_15binary_internal21div_trunc_kernel_cudaERNS_18TensorIteratorBaseEENKUlvE_clEvENKUlvE1_clEvEUliiE_EEEEvS6_RKT_EUliE_EEviT1_)
        /*0554*/ 	.word	0x00000012


	//----- nvinfo : EIATTR_FRAME_SIZE
	.align		4
.L_275:
        /*0558*/ 	.byte	0x04, 0x11
        /*055a*/ 	.short	(.L_277 - .L_276)
	.align		4
.L_276:
        /*055c*/ 	.word	index@(_ZN2at6native18elementwise_kernelILi128ELi2EZNS0_22gpu_kernel_impl_nocastINS0_13AUnaryFunctorIiiiZZZNS0_15binary_internal21div_trunc_kernel_cudaERNS_18TensorIteratorBaseEENKUlvE_clEvENKUlvE1_clEvEUliiE_EEEEvS6_RKT_EUliE_EEviT1_)
        /*0560*/ 	.word	0x00000000


	//----- nvinfo : EIATTR_REGCOUNT
	.align		4
.L_277:
        /*0564*/ 	.byte	0x04, 0x2f
        /*0566*/ 	.short	(.L_279 - .L_278)
	.align		4
.L_278:
        /*0568*/ 	.word	index@(_ZN2at6native27unrolled_elementwise_kernelINS0_13AUnaryFunctorIiiiZZZNS0_15binary_internal21div_trunc_kernel_cudaERNS_18TensorIteratorBaseEENKUlvE_clEvENKUlvE1_clEvEUliiE_EESt5arrayIPcLm2EELi4E23TrivialOffsetCalculatorILi1EjESE_NS0_6memory12LoadWithCastILi1EEENSF_13StoreWithCastILi1EEEEEviT_T0_T2_T3_T4_T5_)
        /*056c*/ 	.word	0x0000001e


	//----- nvinfo : EIATTR_FRAME_SIZE
	.align		4
.L_279:
        /*0570*/ 	.byte	0x04, 0x11
        /*0572*/ 	.short	(.L_281 - .L_280)
	.align		4
.L_280:
        /*0574*/ 	.word	index@(_ZN2at6native27unrolled_elementwise_kernelINS0_13AUnaryFunctorIiiiZZZNS0_15binary_internal21div_trunc_kernel_cudaERNS_18TensorIteratorBaseEENKUlvE_clEvENKUlvE1_clEvEUliiE_EESt5arrayIPcLm2EELi4E23TrivialOffsetCalculatorILi1EjESE_NS0_6memory12LoadWithCastILi1EEENSF_13StoreWithCastILi1EEEEEviT_T0_T2_T3_T4_T5_)
        /*0578*/ 	.word	0x00000000


	//----- nvinfo : EIATTR_REGCOUNT
	.align		4
.L_281:
        /*057c*/ 	.byte	0x04, 0x2f
        /*057e*/ 	.short	(.L_283 - .L_282)
	.align		4
.L_282:
        /*0580*/ 	.word	index@(_ZN2at6native18elementwise_kernelILi128ELi4EZNS0_15gpu_kernel_implINS0_13AUnaryFunctorIiiiZZZNS0_15binary_internal21div_trunc_kernel_cudaERNS_18TensorIteratorBaseEENKUlvE_clEvENKUlvE1_clEvEUliiE_EEEEvS6_RKT_EUliE_EEviT1_)
        /*0584*/ 	.word	0x0000001a


	//----- nvinfo : EIATTR_FRAME_SIZE
	.align		4
.L_283:
        /*0588*/ 	.byte	0x04, 0x11
        /*058a*/ 	.short	(.L_285 - .L_284)
	.align		4
.L_284:
        /*058c*/ 	.word	index@(_ZN2at6native18elementwise_kernelILi128ELi4EZNS0_15gpu_kernel_implINS0_13AUnaryFunctorIiiiZZZNS0_15binary_internal21div_trunc_kernel_cudaERNS_18TensorIteratorBaseEENKUlvE_clEvENKUlvE1_clEvEUliiE_EEEEvS6_RKT_EUliE_EEviT1_)
        /*0590*/ 	.word	0x00000000


	//----- nvinfo : EIATTR_REGCOUNT
	.align		4
.L_285:
        /*0594*/ 	.byte	0x04, 0x2f
        /*0596*/ 	.short	(.L_287 - .L_286)
	.align		4
.L_286:
        /*0598*/ 	.word	index@(_ZN2at6native29vectorized_elementwise_kernelILi8ENS0_13BUnaryFunctorIiiiZZZNS0_15binary_internal21div_trunc_kernel_cudaERNS_18TensorIteratorBaseEENKUlvE_clEvENKUlvE1_clEvEUliiE_EESt5arrayIPcLm2EEEEviT0_T1_)
        /*059c*/ 	.word	0x00000020


	//----- nvinfo : EIATTR_FRAME_SIZE
	.align		4
.L_287:
        /*05a0*/ 	.byte	0x04, 0x11
        /*05a2*/ 	.short	(.L_289 - .L_288)
	.align		4
.L_288:
        /*05a4*/ 	.word	index@(_ZN2at6native29vectorized_elementwise_kernelILi8ENS0_13BUnaryFunctorIiiiZZZNS0_15binary_internal21div_trunc_kernel_cudaERNS_18TensorIteratorBaseEENKUlvE_clEvENKUlvE1_clEvEUliiE_EESt5arrayIPcLm2EEEEviT0_T1_)
        /*05a8*/ 	.word	0x00000000


	//----- nvinfo : EIATTR_REGCOUNT
	.align		4
.L_289:
        /*05ac*/ 	.byte	0x04, 0x2f
        /*05ae*/ 	.short	(.L_291 - .L_290)
	.align		4
.L_290:
        /*05b0*/ 	.word	index@(_ZN2at6native29vectorized_elementwise_kernelILi4ENS0_13BUnaryFunctorIiiiZZZNS0_15binary_internal21div_trunc_kernel_cudaERNS_18TensorIteratorBaseEENKUlvE_clEvENKUlvE1_clEvEUliiE_EESt5arrayIPcLm2EEEEviT0_T1_)
        /*05b4*/ 	.word	0x00000020


	//----- nvinfo : EIATTR_FRAME_SIZE
	.align		4
.L_291:
        /*05b8*/ 	.byte	0x04, 0x11
        /*05ba*/ 	.short	(.L_293 - .L_292)
	.align		4
.L_292:
        /*05bc*/ 	.word	index@(_ZN2at6native29vectorized_elementwise_kernelILi4ENS0_13BUnaryFunctorIiiiZZZNS0_15binary_internal21div_trunc_kernel_cudaERNS_18TensorIteratorBaseEENKUlvE_clEvENKUlvE1_clEvEUliiE_EESt5arrayIPcLm2EEEEviT0_T1_)
        /*05c0*/ 	.word	0x00000000


	//----- nvinfo : EIATTR_REGCOUNT
	.align		4
.L_293:
        /*05c4*/ 	.byte	0x04, 0x2f
        /*05c6*/ 	.short	(.L_295 - .L_294)
	.align		4
.L_294:
        /*05c8*/ 	.word	index@(_ZN2at6native29vectorized_elementwise_kernelILi2ENS0_13BUnaryFunctorIiiiZZZNS0_15binary_internal21div_trunc_kernel_cudaERNS_18TensorIteratorBaseEENKUlvE_clEvENKUlvE1_clEvEUliiE_EESt5arrayIPcLm2EEEEviT0_T1_)
        /*05cc*/ 	.word	0x0000001f


	//----- nvinfo : EIATTR_FRAME_SIZE
	.align		4
.L_295:
        /*05d0*/ 	.byte	0x04, 0x11
        /*05d2*/ 	.short	(.L_297 - .L_296)
	.align		4
.L_296:
        /*05d4*/ 	.word	index@(_ZN2at6native29vectorized_elementwise_kernelILi2ENS0_13BUnaryFunctorIiiiZZZNS0_15binary_internal21div_trunc_kernel_cudaERNS_18TensorIteratorBaseEENKUlvE_clEvENKUlvE1_clEvEUliiE_EESt5arrayIPcLm2EEEEviT0_T1_)
        /*05d8*/ 	.word	0x00000000


	//----- nvinfo : EIATTR_REGCOUNT
	.align		4
.L_297:
        /*05dc*/ 	.byte	0x04, 0x2f
        /*05de*/ 	.short	(.L_299 - .L_298)
	.align		4
.L_298:
        /*05e0*/ 	.word	index@(_ZN2at6native27unrolled_elementwise_kernelINS0_13BUnaryFunctorIiiiZZZNS0_15binary_internal21div_trunc_kernel_cudaERNS_18TensorIteratorBaseEENKUlvE_clEvENKUlvE1_clEvEUliiE_EESt5arrayIPcLm2EELi4E23TrivialOffsetCalculatorILi1EjESE_NS0_6memory15LoadWithoutCastENSF_16StoreWithoutCastEEEviT_T0_T2_T3_T4_T5_)
        /*05e4*/ 	.word	0x00000018


	//----- nvinfo : EIATTR_FRAME_SIZE
	.align		4
.L_299:
        /*05e8*/ 	.byte	0x04, 0x11
        /*05ea*/ 	.short	(.L_301 - .L_300)
	.align		4
.L_300:
        /*05ec*/ 	.word	index@(_ZN2at6native27unrolled_elementwise_kernelINS0_13BUnaryFunctorIiiiZZZNS0_15binary_internal21div_trunc_kernel_cudaERNS_18TensorIteratorBaseEENKUlvE_clEvENKUlvE1_clEvEUliiE_EESt5arrayIPcLm2EELi4E23TrivialOffsetCalculatorILi1EjESE_NS0_6memory15LoadWithoutCastENSF_16StoreWithoutCastEEEviT_T0_T2_T3_T4_T5_)
        /*05f0*/ 	.word	0x00000000


	//----- nvinfo : EIATTR_REGCOUNT
	.align		4
.L_301:
        /*05f4*/ 	.byte	0x04, 0x2f
        /*05f6*/ 	.short	(.L_303 - .L_302)
	.align		4
.L_302:
        /*05f8*/ 	.word	index@(_ZN2at6native18elementwise_kernelILi128ELi2EZNS0_22gpu_kernel_impl_nocastINS0_13BUnaryFunctorIiiiZZZNS0_15binary_internal21div_trunc_kernel_cudaERNS_18TensorIteratorBaseEENKUlvE_clEvENKUlvE1_clEvEUliiE_EEEEvS6_RKT_EUliE_EEviT1_)
        /*05fc*/ 	.word	0x00000012


	//----- nvinfo : EIATTR_FRAME_SIZE
	.align		4
.L_303:
        /*0600*/ 	.byte	0x04, 0x11
        /*0602*/ 	.short	(.L_305 - .L_304)
	.align		4
.L_304:
        /*0604*/ 	.word	index@(_ZN2at6native18elementwise_kernelILi128ELi2EZNS0_22gpu_kernel_impl_nocastINS0_13BUnaryFunctorIiiiZZZNS0_15binary_internal21div_trunc_kernel_cudaERNS_18TensorIteratorBaseEENKUlvE_clEvENKUlvE1_clEvEUliiE_EEEEvS6_RKT_EUliE_EEviT1_)
        /*0608*/ 	.word	0x00000000


	//----- nvinfo : EIATTR_REGCOUNT
	.align		4
.L_305:
        /*060c*/ 	.byte	0x04, 0x2f
        /*060e*/ 	.short	(.L_307 - .L_306)
	.align		4
.L_306:
        /*0610*/ 	.word	index@(_ZN2at6native27unrolled_elementwise_kernelINS0_13BUnaryFunctorIiiiZZZNS0_15binary_internal21div_trunc_kernel_cudaERNS_18TensorIteratorBaseEENKUlvE_clEvENKUlvE1_clEvEUliiE_EESt5arrayIPcLm2EELi4E23TrivialOffsetCalculatorILi1EjESE_NS0_6memory12LoadWithCastILi1EEENSF_13StoreWithCastILi1EEEEEviT_T0_T2_T3_T4_T5_)
        /*0614*/ 	.word	0x0000001e


	//----- nvinfo : EIATTR_FRAME_SIZE
	.align		4
.L_307:
        /*0618*/ 	.byte	0x04, 0x11
        /*061a*/ 	.short	(.L_309 - .L_308)
	.align		4
.L_308:
        /*061c*/ 	.word	index@(_ZN2at6native27unrolled_elementwise_kernelINS0_13BUnaryFunctorIiiiZZZNS0_15binary_internal21div_trunc_kernel_cudaERNS_18TensorIteratorBaseEENKUlvE_clEvENKUlvE1_clEvEUliiE_EESt5arrayIPcLm2EELi4E23TrivialOffsetCalculatorILi1EjESE_NS0_6memory12LoadWithCastILi1EEENSF_13StoreWithCastILi1EEEEEviT_T0_T2_T3_T4_T5_)
        /*0620*/ 	.word	0x00000000


	//----- nvinfo : EIATTR_REGCOUNT
	.align		4
.L_309:
        /*0624*/ 	.byte	0x04, 0x2f
        /*0626*/ 	.short	(.L_311 - .L_310)
	.align		4
.L_310:
        /*0628*/ 	.word	index@(_ZN2at6native18elementwise_kernelILi128ELi4EZNS0_15gpu_kernel_implINS0_13BUnaryFunctorIiiiZZZNS0_15binary_internal21div_trunc_kernel_cudaERNS_18TensorIteratorBaseEENKUlvE_clEvENKUlvE1_clEvEUliiE_EEEEvS6_RKT_EUliE_EEviT1_)
        /*062c*/ 	.word	0x0000001a


	//----- nvinfo : EIATTR_FRAME_SIZE
	.align		4
.L_311:
        /*0630*/ 	.byte	0x04, 0x11
        /*0632*/ 	.short	(.L_313 - .L_312)
	.align		4
.L_312:
        /*0634*/ 	.word	index@(_ZN2at6native18elementwise_kernelILi128ELi4EZNS0_15gpu_kernel_implINS0_13BUnaryFunctorIiiiZZZNS0_15binary_internal21div_trunc_kernel_cudaERNS_18TensorIteratorBaseEENKUlvE_clEvENKUlvE1_clEvEUliiE_EEEEvS6_RKT_EUliE_EEviT1_)
        /*0638*/ 	.word	0x00000000


	//----- nvinfo : EIATTR_REGCOUNT
	.align		4
.L_313:
        /*063c*/ 	.byte	0x04, 0x2f
        /*063e*/ 	.short	(.L_315 - .L_314)
	.align		4
.L_314:
        /*0640*/ 	.word	index@(_ZN2at6native29vectorized_elementwise_kernelILi8ENS0_13BinaryFunctorIiiiZZZNS0_15binary_internal21div_trunc_kernel_cudaERNS_18TensorIteratorBaseEENKUlvE_clEvENKUlvE1_clEvEUliiE_EESt5arrayIPcLm3EEEEviT0_T1_)
        /*0644*/ 	.word	0x00000020


	//----- nvinfo : EIATTR_FRAME_SIZE
	.align		4
.L_315:
        /*0648*/ 	.byte	0x04, 0x11
        /*064a*/ 	.short	(.L_317 - .L_316)
	.align		4
.L_316:
        /*064c*/ 	.word	index@(_ZN2at6native29vectorized_elementwise_kernelILi8ENS0_13BinaryFunctorIiiiZZZNS0_15binary_internal21div_trunc_kernel_cudaERNS_18TensorIteratorBaseEENKUlvE_clEvENKUlvE1_clEvEUliiE_EESt5arrayIPcLm3EEEEviT0_T1_)
        /*0650*/ 	.word	0x00000000


	//----- nvinfo : EIATTR_REGCOUNT
	.align		4
.L_317:
        /*0654*/ 	.byte	0x04, 0x2f
        /*0656*/ 	.short	(.L_319 - .L_318)
	.align		4
.L_318:
        /*0658*/ 	.word	index@(_ZN2at6native29vectorized_elementwise_kernelILi4ENS0_13BinaryFunctorIiiiZZZNS0_15binary_internal21div_trunc_kernel_cudaERNS_18TensorIteratorBaseEENKUlvE_clEvENKUlvE1_clEvEUliiE_EESt5arrayIPcLm3EEEEviT0_T1_)
        /*065c*/ 	.word	0x00000020


	//----- nvinfo : EIATTR_FRAME_SIZE
	.align		4
.L_319:
        /*0660*/ 	.byte	0x04, 0x11
        /*0662*/ 	.short	(.L_321 - .L_320)
	.align		4
.L_320:
        /*0664*/ 	.word	index@(_ZN2at6native29vectorized_elementwise_kernelILi4ENS0_13BinaryFunctorIiiiZZZNS0_15binary_internal21div_trunc_kernel_cudaERNS_18TensorIteratorBaseEENKUlvE_clEvENKUlvE1_clEvEUliiE_EESt5arrayIPcLm3EEEEviT0_T1_)
        /*0668*/ 	.word	0x00000000


	//----- nvinfo : EIATTR_REGCOUNT
	.align		4
.L_321:
        /*066c*/ 	.byte	0x04, 0x2f
        /*066e*/ 	.short	(.L_323 - .L_322)
	.align		4
.L_322:
        /*0670*/ 	.word	index@(_ZN2at6native29vectorized_elementwise_kernelILi2ENS0_13BinaryFunctorIiiiZZZNS0_15binary_internal21div_trunc_kernel_cudaERNS_18TensorIteratorBaseEENKUlvE_clEvENKUlvE1_clEvEUliiE_EESt5arrayIPcLm3EEEEviT0_T1_)
        /*0674*/ 	.word	0x00000020


	//----- nvinfo : EIATTR_FRAME_SIZE
	.align		4
.L_323:
        /*0678*/ 	.byte	0x04, 0x11
        /*067a*/ 	.short	(.L_325 - .L_324)
	.align		4
.L_324:
        /*067c*/ 	.word	index@(_ZN2at6native29vectorized_elementwise_kernelILi2ENS0_13BinaryFunctorIiiiZZZNS0_15binary_internal21div_trunc_kernel_cudaERNS_18TensorIteratorBaseEENKUlvE_clEvENKUlvE1_clEvEUliiE_EESt5arrayIPcLm3EEEEviT0_T1_)
        /*0680*/ 	.word	0x00000000


	//----- nvinfo : EIATTR_REGCOUNT
	.align		4
.L_325:
        /*0684*/ 	.byte	0x04, 0x2f
        /*0686*/ 	.short	(.L_327 - .L_326)
	.align		4
.L_326:
        /*0688*/ 	.word	index@(_ZN2at6native27unrolled_elementwise_kernelINS0_13BinaryFunctorIiiiZZZNS0_15binary_internal21div_trunc_kernel_cudaERNS_18TensorIteratorBaseEENKUlvE_clEvENKUlvE1_clEvEUliiE_EESt5arrayIPcLm3EELi4E23TrivialOffsetCalculatorILi2EjESD_ILi1EjENS0_6memory15LoadWithoutCastENSG_16StoreWithoutCastEEEviT_T0_T2_T3_T4_T5_)
        /*068c*/ 	.word	0x0000001e


	//----- nvinfo : EIATTR_FRAME_SIZE
	.align		4
.L_327:
        /*0690*/ 	.byte	0x04, 0x11
        /*0692*/ 	.short	(.L_329 - .L_328)
	.align		4
.L_328:
        /*0694*/ 	.word	index@(_ZN2at6native27unrolled_elementwise_kernelINS0_13BinaryFunctorIiiiZZZNS0_15binary_internal21div_trunc_kernel_cudaERNS_18TensorIteratorBaseEENKUlvE_clEvENKUlvE1_clEvEUliiE_EESt5arrayIPcLm3EELi4E23TrivialOffsetCalculatorILi2EjESD_ILi1EjENS0_6memory15LoadWithoutCastENSG_16StoreWithoutCastEEEviT_T0_T2_T3_T4_T5_)
        /*0698*/ 	.word	0x00000000


	//----- nvinfo : EIATTR_REGCOUNT
	.align		4
.L_329:
        /*069c*/ 	.byte	0x04, 0x2f
        /*069e*/ 	.short	(.L_331 - .L_330)
	.align		4
.L_330:
        /*06a0*/ 	.word	index@(_ZN2at6native18elementwise_kernelILi128ELi2EZNS0_22gpu_kernel_impl_nocastINS0_13BinaryFunctorIiiiZZZNS0_15binary_internal21div_trunc_kernel_cudaERNS_18TensorIteratorBaseEENKUlvE_clEvENKUlvE1_clEvEUliiE_EEEEvS6_RKT_EUliE_EEviT1_)
        /*06a4*/ 	.word	0x00000012


	//----- nvinfo : EIATTR_FRAME_SIZE
	.align		4
.L_331:
        /*06a8*/ 	.byte	0x04, 0x11
        /*06aa*/ 	.short	(.L_333 - .L_332)
	.align		4
.L_332:
        /*06ac*/ 	.word	index@(_ZN2at6native18elementwise_kernelILi128ELi2EZNS0_22gpu_kernel_impl_nocastINS0_13BinaryFunctorIiiiZZZNS0_15binary_internal21div_trunc_kernel_cudaERNS_18TensorIteratorBaseEENKUlvE_clEvENKUlvE1_clEvEUliiE_EEEEvS6_RKT_EUliE_EEviT1_)
        /*06b0*/ 	.word	0x00000000


	//----- nvinfo : EIATTR_REGCOUNT
	.align		4
.L_333:
        /*06b4*/ 	.byte	0x04, 0x2f
        /*06b6*/ 	.short	(.L_335 - .L_334)
	.align		4
.L_334:
        /*06b8*/ 	.word	index@(_ZN2at6native27unrolled_elementwise_kernelINS0_13BinaryFunctorIiiiZZZNS0_15binary_internal21div_trunc_kernel_cudaERNS_18TensorIteratorBaseEENKUlvE_clEvENKUlvE1_clEvEUliiE_EESt5arrayIPcLm3EELi4E23TrivialOffsetCalculatorILi2EjESD_ILi1EjENS0_6memory12LoadWithCastILi2EEENSG_13StoreWithCastILi1EEEEEviT_T0_T2_T3_T4_T5_)
        /*06bc*/ 	.word	0x00000020


	//----- nvinfo : EIATTR_FRAME_SIZE
	.align		4
.L_335:
        /*06c0*/ 	.byte	0x04, 0x11
        /*06c2*/ 	.short	(.L_337 - .L_336)
	.align		4
.L_336:
        /*06c4*/ 	.word	index@(_ZN2at6native27unrolled_elementwise_kernelINS0_13BinaryFunctorIiiiZZZNS0_15binary_internal21div_trunc_kernel_cudaERNS_18TensorIteratorBaseEENKUlvE_clEvENKUlvE1_clEvEUliiE_EESt5arrayIPcLm3EELi4E23TrivialOffsetCalculatorILi2EjESD_ILi1EjENS0_6memory12LoadWithCastILi2EEENSG_13StoreWithCastILi1EEEEEviT_T0_T2_T3_T4_T5_)
        /*06c8*/ 	.word	0x00000000


	//----- nvinfo : EIATTR_REGCOUNT
	.align		4
.L_337:
        /*06cc*/ 	.byte	0x04, 0x2f
        /*06ce*/ 	.short	(.L_339 - .L_338)
	.align		4
.L_338:
        /*06d0*/ 	.word	index@(_ZN2at6native18elementwise_kernelILi128ELi4EZNS0_15gpu_kernel_implINS0_13BinaryFunctorIiiiZZZNS0_15binary_internal21div_trunc_kernel_cudaERNS_18TensorIteratorBaseEENKUlvE_clEvENKUlvE1_clEvEUliiE_EEEEvS6_RKT_EUliE_EEviT1_)
        /*06d4*/ 	.word	0x0000001a


	//----- nvinfo : EIATTR_FRAME_SIZE
	.align		4
.L_339:
        /*06d8*/ 	.byte	0x04, 0x11
        /*06da*/ 	.short	(.L_341 - .L_340)
	.align		4
.L_340:
        /*06dc*/ 	.word	index@(_ZN2at6native18elementwise_kernelILi128ELi4EZNS0_15gpu_kernel_implINS0_13BinaryFunctorIiiiZZZNS0_15binary_internal21div_trunc_kernel_cudaERNS_18TensorIteratorBaseEENKUlvE_clEvENKUlvE1_clEvEUliiE_EEEEvS6_RKT_EUliE_EEviT1_)
        /*06e0*/ 	.word	0x00000000


	//----- nvinfo : EIATTR_REGCOUNT
	.align		4
.L_341:
        /*06e4*/ 	.byte	0x04, 0x2f
        /*06e6*/ 	.short	(.L_343 - .L_342)
	.align		4
.L_342:
        /*06e8*/ 	.word	index@(_ZN2at6native29vectorized_elementwise_kernelILi8ENS0_13AUnaryFunctorIlllZZZNS0_15binary_internal21div_trunc_kernel_cudaERNS_18TensorIteratorBaseEENKUlvE_clEvENKUlvE2_clEvEUlllE_EESt5arrayIPcLm2EEEEviT0_T1_)
        /*06ec*/ 	.word	0x00000026


	//----- nvinfo : EIATTR_FRAME_SIZE
	.align		4
.L_343:
        /*06f0*/ 	.byte	0x04, 0x11
        /*06f2*/ 	.short	(.L_345 - .L_344)
	.align		4
.L_344:
        /*06f4*/ 	.word	index@($__internal_41_$__cuda_sm20_div_s64)
        /*06f8*/ 	.word	0x00000000


	//----- nvinfo : EIATTR_FRAME_SIZE
	.align		4
.L_345:
        /*06fc*/ 	.byte	0x04, 0x11
        /*06fe*/ 	.short	(.L_347 - .L_346)
	.align		4
.L_346:
        /*0700*/ 	.word	index@(_ZN2at6native29vectorized_elementwise_kernelILi8ENS0_13AUnaryFunctorIlllZZZNS0_15binary_internal21div_trunc_kernel_cudaERNS_18TensorIteratorBaseEENKUlvE_clEvENKUlvE2_clEvEUlllE_EESt5arrayIPcLm2EEEEviT0_T1_)
        /*0704*/ 	.word	0x00000000


	//----- nvinfo : EIATTR_REGCOUNT
	.align		4
.L_347:
        /*0708*/ 	.byte	0x04, 0x2f
        /*070a*/ 	.short	(.L_349 - .L_348)
	.align		4
.L_348:
        /*070c*/ 	.word	index@(_ZN2at6native29vectorized_elementwise_kernelILi4ENS0_13AUnaryFunctorIlllZZZNS0_15binary_internal21div_trunc_kernel_cudaERNS_18TensorIteratorBaseEENKUlvE_clEvENKUlvE2_clEvEUlllE_EESt5arrayIPcLm2EEEEviT0_T1_)
        /*0710*/ 	.word	0x00000026


	//----- nvinfo : EIATTR_FRAME_SIZE
	.align		4
.L_349:
        /*0714*/ 	.byte	0x04, 0x11
        /*0716*/ 	.short	(.L_351 - .L_350)
	.align		4
.L_350:
        /*0718*/ 	.word	index@($__internal_40_$__cuda_sm20_div_s64)
        /*071c*/ 	.word	0x00000000


	//----- nvinfo : EIATTR_FRAME_SIZE
	.align		4
.L_351:
        /*0720*/ 	.byte	0x04, 0x11
        /*0722*/ 	.short	(.L_353 - .L_352)
	.align		4
.L_352:
        /*0724*/ 	.word	index@(_ZN2at6native29vectorized_elementwise_kernelILi4ENS0_13AUnaryFunctorIlllZZZNS0_15binary_internal21div_trunc_kernel_cudaERNS_18TensorIteratorBaseEENKUlvE_clEvENKUlvE2_clEvEUlllE_EESt5arrayIPcLm2EEEEviT0_T1_)
        /*0728*/ 	.word	0x00000000


	//----- nvinfo : EIATTR_REGCOUNT
	.align		4
.L_353:
        /*072c*/ 	.byte	0x04, 0x2f
        /*072e*/ 	.short	(.L_355 - .L_354)
	.align		4
.L_354:
        /*0730*/ 	.word	index@(_ZN2at6native29vectorized_elementwise_kernelILi2ENS0_13AUnaryFunctorIlllZZZNS0_15binary_internal21div_trunc_kernel_cudaERNS_18TensorIteratorBaseEENKUlvE_clEvENKUlvE2_clEvEUlllE_EESt5arrayIPcLm2EEEEviT0_T1_)
        /*0734*/ 	.word	0x00000026


	//----- nvinfo : EIATTR_FRAME_SIZE
	.align		4
.L_355:
        /*0738*/ 	.byte	0x04, 0x11
        /*073a*/ 	.short	(.L_357 - .L_356)
	.align		4
.L_356:
        /*073c*/ 	.word	index@($__internal_39_$__cuda_sm20_div_s64)
        /*0740*/ 	.word	0x00000000


	//----- nvinfo : EIATTR_FRAME_SIZE
	.align		4
.L_357:
        /*0744*/ 	.byte	0x04, 0x11
        /*0746*/ 	.short	(.L_359 - .L_358)
	.align		4
.L_358:
        /*0748*/ 	.word	index@(_ZN2at6native29vectorized_elementwise_kernelILi2ENS0_13AUnaryFunctorIlllZZZNS0_15binary_internal21div_trunc_kernel_cudaERNS_18TensorIteratorBaseEENKUlvE_clEvENKUlvE2_clEvEUlllE_EESt5arrayIPcLm2EEEEviT0_T1_)
        /*074c*/ 	.word	0x00000000


	//----- nvinfo : EIATTR_REGCOUNT
	.align		4
.L_359:
        /*0750*/ 	.byte	0x04, 0x2f
        /*0752*/ 	.short	(.L_361 - .L_360)
	.align		4
.L_360:
        /*0754*/ 	.word	index@(_ZN2at6native27unrolled_elementwise_kernelINS0_13AUnaryFunctorIlllZZZNS0_15binary_internal21div_trunc_kernel_cudaERNS_18TensorIteratorBaseEENKUlvE_clEvENKUlvE2_clEvEUlllE_EESt5arrayIPcLm2EELi4E23TrivialOffsetCalculatorILi1EjESE_NS0_6memory15LoadWithoutCastENSF_16StoreWithoutCastEEEviT_T0_T2_T3_T4_T5_)
        /*0758*/ 	.word	0x0000001e


	//----- nvinfo : EIATTR_FRAME_SIZE
	.align		4
.L_361:
        /*075c*/ 	.byte	0x04, 0x11
        /*075e*/ 	.short	(.L_363 - .L_362)
	.align		4
.L_362:
        /*0760*/ 	.word	index@($__internal_38_$__cuda_sm20_div_s64)
        /*0764*/ 	.word	0x00000000


	//----- nvinfo : EIATTR_FRAME_SIZE
	.align		4
.L_363:
        /*0768*/ 	.byte	0x04, 0x11
        /*076a*/ 	.short	(.L_365 - .L_364)
	.align		4
.L_364:
        /*076c*/ 	.word	index@(_ZN2at6native27unrolled_elementwise_kernelINS0_13AUnaryFunctorIlllZZZNS0_15binary_internal21div_trunc_kernel_cudaERNS_18TensorIteratorBaseEENKUlvE_clEvENKUlvE2_clEvEUlllE_EESt5arrayIPcLm2EELi4E23TrivialOffsetCalculatorILi1EjESE_NS0_6memory15LoadWithoutCastENSF_16StoreWithoutCastEEEviT_T0_T2_T3_T4_T5_)
        /*0770*/ 	.word	0x00000000


	//----- nvinfo : EIATTR_REGCOUNT
	.align		4
.L_365:
        /*0774*/ 	.byte	0x04, 0x2f
        /*0776*/ 	.short	(.L_367 - .L_366)
	.align		4
.L_366:
        /*0778*/ 	.word	index@(_ZN2at6native18elementwise_kernelILi128ELi2EZNS0_22gpu_kernel_impl_nocastINS0_13AUnaryFunctorIlllZZZNS0_15binary_internal21div_trunc_kernel_cudaERNS_18TensorIteratorBaseEENKUlvE_clEvENKUlvE2_clEvEUlllE_EEEEvS6_RKT_EUliE_EEviT1_)
        /*077c*/ 	.word	0x00000018


	//----- nvinfo : EIATTR_FRAME_SIZE
	.align		4
.L_367:
        /*0780*/ 	.byte	0x04, 0x11
        /*0782*/ 	.short	(.L_369 - .L_368)
	.align		4
.L_368:
        /*0784*/ 	.word	index@($__internal_37_$__cuda_sm20_div_s64)
        /*0788*/ 	.word	0x00000000


	//----- nvinfo : EIATTR_FRAME_SIZE
	.align		4
.L_369:
        /*078c*/ 	.byte	0x04, 0x11
        /*078e*/ 	.short	(.L_371 - .L_370)
	.align		4
.L_370:
        /*0790*/ 	.word	index@(_ZN2at6native18elementwise_kernelILi128ELi2EZNS0_22gpu_kernel_impl_nocastINS0_13AUnaryFunctorIlllZZZNS0_15binary_internal21div_trunc_kernel_cudaERNS_18TensorIteratorBaseEENKUlvE_clEvENKUlvE2_clEvEUlllE_EEEEvS6_RKT_EUliE_EEviT1_)
        /*0794*/ 	.word	0x00000000


	//----- nvinfo : EIATTR_REGCOUNT
	.align		4
.L_371:
        /*0798*/ 	.byte	0x04, 0x2f
        /*079a*/ 	.short	(.L_373 - .L_372)
	.align		4
.L_372:
        /*079c*/ 	.word	index@(_ZN2at6native27unrolled_elementwise_kernelINS0_13AUnaryFunctorIlllZZZNS0_15binary_internal21div_trunc_kernel_cudaERNS_18TensorIteratorBaseEENKUlvE_clEvENKUlvE2_clEvEUlllE_EESt5arrayIPcLm2EELi4E23TrivialOffsetCalculatorILi1EjESE_NS0_6memory12LoadWithCastILi1EEENSF_13StoreWithCastILi1EEEEEviT_T0_T2_T3_T4_T5_)
        /*07a0*/ 	.word	0x00000020


	//----- nvinfo : EIATTR_FRAME_SIZE
	.align		4
.L_373:
        /*07a4*/ 	.byte	0x04, 0x11
        /*07a6*/ 	.short	(.L_375 - .L_374)
	.align		4
.L_374:
        /*07a8*/ 	.word	index@($__internal_36_$__cuda_sm20_div_s64)
        /*07ac*/ 	.word	0x00000000


	//----- nvinfo : EIATTR_FRAME_SIZE
	.align		4
.L_375:
        /*07b0*/ 	.byte	0x04, 0x11
        /*07b2*/ 	.short	(.L_377 - .L_376)
	.align		4
.L_376:
        /*07b4*/ 	.word	index@(_ZN2at6native27unrolled_elementwise_kernelINS0_13AUnaryFunctorIlllZZZNS0_15binary_internal21div_trunc_kernel_cudaERNS_18TensorIteratorBaseEENKUlvE_clEvENKUlvE2_clEvEUlllE_EESt5arrayIPcLm2EELi4E23TrivialOffsetCalculatorILi1EjESE_NS0_6memory12LoadWithCastILi1EEENSF_13StoreWithCastILi1EEEEEviT_T0_T2_T3_T4_T5_)
        /*07b8*/ 	.word	0x00000000


	//----- nvinfo : EIATTR_REGCOUNT
	.align		4
.L_377:
        /*07bc*/ 	.byte	0x04, 0x2f
        /*07be*/ 	.short	(.L_379 - .L_378)
	.align		4
.L_378:
        /*07c0*/ 	.word	index@(_ZN2at6native18elementwise_kernelILi128ELi4EZNS0_15gpu_kernel_implINS0_13AUnaryFunctorIlllZZZNS0_15binary_internal21div_trunc_kernel_cudaERNS_18TensorIteratorBaseEENKUlvE_clEvENKUlvE2_clEvEUlllE_EEEEvS6_RKT_EUliE_EEviT1_)
        /*07c4*/ 	.word	0x0000001a


	//----- nvinfo : EIATTR_FRAME_SIZE
	.align		4
.L_379:
        /*07c8*/ 	.byte	0x04, 0x11
        /*07ca*/ 	.short	(.L_381 - .L_380)
	.align		4
.L_380:
        /*07cc*/ 	.word	index@($__internal_35_$__cuda_sm20_div_s64)
        /*07d0*/ 	.word	0x00000000


	//----- nvinfo : EIATTR_FRAME_SIZE
	.align		4
.L_381:
        /*07d4*/ 	.byte	0x04, 0x11
        /*07d6*/ 	.short	(.L_383 - .L_382)
	.align		4
.L_382:
        /*07d8*/ 	.word	index@(_ZN2at6native18elementwise_kernelILi128ELi4EZNS0_15gpu_kernel_implINS0_13AUnaryFunctorIlllZZZNS0_15binary_internal21div_trunc_kernel_cudaERNS_18TensorIteratorBaseEENKUlvE_clEvENKUlvE2_clEvEUlllE_EEEEvS6_RKT_EUliE_EEviT1_)
        /*07dc*/ 	.word	0x00000000


	//----- nvinfo : EIATTR_REGCOUNT
	.align		4
.L_383:
        /*07e0*/ 	.byte	0x04, 0x2f
        /*07e2*/ 	.short	(.L_385 - .L_384)
	.align		4
.L_384:
        /*07e4*/ 	.word	index@(_ZN2at6native29vectorized_elementwise_kernelILi8ENS0_13BUnaryFunctorIlllZZZNS0_15binary_internal21div_trunc_kernel_cudaERNS_18TensorIteratorBaseEENKUlvE_clEvENKUlvE2_clEvEUlllE_EESt5arrayIPcLm2EEEEviT0_T1_)
        /*07e8*/ 	.word	0x00000026


	//----- nvinfo : EIATTR_FRAME_SIZE
	.align		4
.L_385:
        /*07ec*/ 	.byte	0x04, 0x11
        /*07ee*/ 	.short	(.L_387 - .L_386)
	.align		4
.L_386:
        /*07f0*/ 	.word	index@($__internal_34_$__cuda_sm20_div_s64)
        /*07f4*/ 	.word	0x00000000


	//----- nvinfo : EIATTR_FRAME_SIZE
	.align		4
.L_387:
        /*07f8*/ 	.byte	0x04, 0x11
        /*07fa*/ 	.short	(.L_389 - .L_388)
	.align		4
.L_388:
        /*07fc*/ 	.word	index@(_ZN2at6native29vectorized_elementwise_kernelILi8ENS0_13BUnaryFunctorIlllZZZNS0_15binary_internal21div_trunc_kernel_cudaERNS_18TensorIteratorBaseEENKUlvE_clEvENKUlvE2_clEvEUlllE_EESt5arrayIPcLm2EEEEviT0_T1_)
        /*0800*/ 	.word	0x00000000


	//----- nvinfo : EIATTR_REGCOUNT
	.align		4
.L_389:
        /*0804*/ 	.byte	0x04, 0x2f
        /*0806*/ 	.short	(.L_391 - .L_390)
	.align		4
.L_390:
        /*0808*/ 	.word	index@(_ZN2at6native29vectorized_elementwise_kernelILi4ENS0_13BUnaryFunctorIlllZZZNS0_15binary_internal21div_trunc_kernel_cudaERNS_18TensorIteratorBaseEENKUlvE_clEvENKUlvE2_clEvEUlllE_EESt5arrayIPcLm2EEEEviT0_T1_)
        /*080c*/ 	.word	0x00000026


	//----- nvinfo : EIATTR_FRAME_SIZE
	.align		4
.L_391:
        /*0810*/ 	.byte	0x04, 0x11
        /*0812*/ 	.short	(.L_393 - .L_392)
	.align		4
.L_392:
        /*0814*/ 	.word	index@($__internal_33_$__cuda_sm20_div_s64)
        /*0818*/ 	.word	0x00000000


	//----- nvinfo : EIATTR_FRAME_SIZE
	.align		4
.L_393:
        /*081c*/ 	.byte	0x04, 0x11
        /*081e*/ 	.short	(.L_395 - .L_394)
	.align		4
.L_394:
        /*0820*/ 	.word	index@(_ZN2at6native29vectorized_elementwise_kernelILi4ENS0_13BUnaryFunctorIlllZZZNS0_15binary_internal21div_trunc_kernel_cudaERNS_18TensorIteratorBaseEENKUlvE_clEvENKUlvE2_clEvEUlllE_EESt5arrayIPcLm2EEEEviT0_T1_)
        /*0824*/ 	.word	0x00000000


	//----- nvinfo : EIATTR_REGCOUNT
	.align		4
.L_395:
        /*0828*/ 	.byte	0x04, 0x2f
        /*082a*/ 	.short	(.L_397 - .L_396)
	.align		4
.L_396:
        /*082c*/ 	.word	index@(_ZN2at6native29vectorized_elementwise_kernelILi2ENS0_13BUnaryFunctorIlllZZZNS0_15binary_internal21div_trunc_kernel_cudaERNS_18TensorIteratorBaseEENKUlvE_clEvENKUlvE2_clEvEUlllE_EESt5arrayIPcLm2EEEEviT0_T1_)
        /*0830*/ 	.word	0x00000026


	//----- nvinfo : EIATTR_FRAME_SIZE
	.align		4
.L_397:
        /*0834*/ 	.byte	0x04, 0x11
        /*0836*/ 	.short	(.L_399 - .L_398)
	.align		4
.L_398:
        /*0838*/ 	.word	index@($__internal_32_$__cuda_sm20_div_s64)
        /*083c*/ 	.word	0x00000000


	//----- nvinfo : EIATTR_FRAME_SIZE
	.align		4
.L_399:
        /*0840*/ 	.byte	0x04, 0x11
        /*0842*/ 	.short	(.L_401 - .L_400)
	.align		4
.L_400:
        /*0844*/ 	.word	index@(_ZN2at6native29vectorized_elementwise_kernelILi2ENS0_13BUnaryFunctorIlllZZZNS0_15binary_internal21div_trunc_kernel_cudaERNS_18TensorIteratorBaseEENKUlvE_clEvENKUlvE2_clEvEUlllE_EESt5arrayIPcLm2EEEEviT0_T1_)
        /*0848*/ 	.word	0x00000000


	//----- nvinfo : EIATTR_REGCOUNT
	.align		4
.L_401:
        /*084c*/ 	.byte	0x04, 0x2f
        /*084e*/ 	.short	(.L_403 - .L_402)
	.align		4
.L_402:
        /*0850*/ 	.word	index@(_ZN2at6native27unrolled_elementwise_kernelINS0_13BUnaryFunctorIlllZZZNS0_15binary_internal21div_trunc_kernel_cudaERNS_18TensorIteratorBaseEENKUlvE_clEvENKUlvE2_clEvEUlllE_EESt5arrayIPcLm2EELi4E23TrivialOffsetCalculatorILi1EjESE_NS0_6memory15LoadWithoutCastENSF_16StoreWithoutCastEEEviT_T0_T2_T3_T4_T5_)
        /*0854*/ 	.word	0x0000001c


	//----- nvinfo : EIATTR_FRAME_SIZE
	.align		4
.L_403:
        /*0858*/ 	.byte	0x04, 0x11
        /*085a*/ 	.short	(.L_405 - .L_404)
	.align		4
.L_404:
        /*085c*/ 	.word	index@($__internal_31_$__cuda_sm20_div_s64)
        /*0860*/ 	.word	0x00000000


	//----- nvinfo : EIATTR_FRAME_SIZE
	.align		4
.L_405:
        /*0864*/ 	.byte	0x04, 0x11
        /*0866*/ 	.short	(.L_407 - .L_406)
	.align		4
.L_406:
        /*0868*/ 	.word	index@(_ZN2at6native27unrolled_elementwise_kernelINS0_13BUnaryFunctorIlllZZZNS0_15binary_internal21div_trunc_kernel_cudaERNS_18TensorIteratorBaseEENKUlvE_clEvENKUlvE2_clEvEUlllE_EESt5arrayIPcLm2EELi4E23TrivialOffsetCalculatorILi1EjESE_NS0_6memory15LoadWithoutCastENSF_16StoreWithoutCastEEEviT_T0_T2_T3_T4_T5_)
        /*086c*/ 	.word	0x00000000


	//----- nvinfo : EIATTR_REGCOUNT
	.align		4
.L_407:
        /*0870*/ 	.byte	0x04, 0x2f
        /*0872*/ 	.short	(.L_409 - .L_408)
	.align		4
.L_408:
        /*0874*/ 	.word	index@(_ZN2at6native18elementwise_kernelILi128ELi2EZNS0_22gpu_kernel_impl_nocastINS0_13BUnaryFunctorIlllZZZNS0_15binary_internal21div_trunc_kernel_cudaERNS_18TensorIteratorBaseEENKUlvE_clEvENKUlvE2_clEvEUlllE_EEEEvS6_RKT_EUliE_EEviT1_)
        /*0878*/ 	.word	0x00000016


	//----- nvinfo : EIATTR_FRAME_SIZE
	.align		4
.L_409:
        /*087c*/ 	.byte	0x04, 0x11
        /*087e*/ 	.short	(.L_411 - .L_410)
	.align		4
.L_410:
        /*0880*/ 	.word	index@($__internal_30_$__cuda_sm20_div_s64)
        /*0884*/ 	.word	0x00000000


	//----- nvinfo : EIATTR_FRAME_SIZE
	.align		4
.L_411:
        /*0888*/ 	.byte	0x04, 0x11
        /*088a*/ 	.short	(.L_413 - .L_412)
	.align		4
.L_412:
        /*088c*/ 	.word	index@(_ZN2at6native18elementwise_kernelILi128ELi2EZNS0_22gpu_kernel_impl_nocastINS0_13BUnaryFunctorIlllZZZNS0_15binary_internal21div_trunc_kernel_cudaERNS_18TensorIteratorBaseEENKUlvE_clEvENKUlvE2_clEvEUlllE_EEEEvS6_RKT_EUliE_EEviT1_)
        /*0890*/ 	.word	0x00000000


	//----- nvinfo : EIATTR_REGCOUNT
	.align		4
.L_413:
        /*0894*/ 	.byte	0x04, 0x2f
        /*0896*/ 	.short	(.L_415 - .L_414)
	.align		4
.L_414:
        /*0898*/ 	.word	index@(_ZN2at6native27unrolled_elementwise_kernelINS0_13BUnaryFunctorIlllZZZNS0_15binary_internal21div_trunc_kernel_cudaERNS_18TensorIteratorBaseEENKUlvE_clEvENKUlvE2_clEvEUlllE_EESt5arrayIPcLm2EELi4E23TrivialOffsetCalculatorILi1EjESE_NS0_6memory12LoadWithCastILi1EEENSF_13StoreWithCastILi1EEEEEviT_T0_T2_T3_T4_T5_)
        /*089c*/ 	.word	0x00000020


	//----- nvinfo : EIATTR_FRAME_SIZE
	.align		4
.L_415:
        /*08a0*/ 	.byte	0x04, 0x11
        /*08a2*/ 	.short	(.L_417 - .L_416)
	.align		4
.L_416:
        /*08a4*/ 	.word	index@($__internal_29_$__cuda_sm20_div_s64)
        /*08a8*/ 	.word	0x00000000


	//----- nvinfo : EIATTR_FRAME_SIZE
	.align		4
.L_417:
        /*08ac*/ 	.byte	0x04, 0x11
        /*08ae*/ 	.short	(.L_419 - .L_418)
	.align		4
.L_418:
        /*08b0*/ 	.word	index@(_ZN2at6native27unrolled_elementwise_kernelINS0_13BUnaryFunctorIlllZZZNS0_15binary_internal21div_trunc_kernel_cudaERNS_18TensorIteratorBaseEENKUlvE_clEvENKUlvE2_clEvEUlllE_EESt5arrayIPcLm2EELi4E23TrivialOffsetCalculatorILi1EjESE_NS0_6memory12LoadWithCastILi1EEENSF_13StoreWithCastILi1EEEEEviT_T0_T2_T3_T4_T5_)
        /*08b4*/ 	.word	0x00000000


	//----- nvinfo : EIATTR_REGCOUNT
	.align		4
.L_419:
        /*08b8*/ 	.byte	0x04, 0x2f
        /*08ba*/ 	.short	(.L_421 - .L_420)
	.align		4
.L_420:
        /*08bc*/ 	.word	index@(_ZN2at6native18elementwise_kernelILi128ELi4EZNS0_15gpu_kernel_implINS0_13BUnaryFunctorIlllZZZNS0_15binary_internal21div_trunc_kernel_cudaERNS_18TensorIteratorBaseEENKUlvE_clEvENKUlvE2_clEvEUlllE_EEEEvS6_RKT_EUliE_EEviT1_)
        /*08c0*/ 	.word	0x0000001a


	//----- nvinfo : EIATTR_FRAME_SIZE
	.align		4
.L_421:
        /*08c4*/ 	.byte	0x04, 0x11
        /*08c6*/ 	.short	(.L_423 - .L_422)
	.align		4
.L_422:
        /*08c8*/ 	.word	index@($__internal_28_$__cuda_sm20_div_s64)
        /*08cc*/ 	.word	0x00000000


	//----- nvinfo : EIATTR_FRAME_SIZE
	.align		4
.L_423:
        /*08d0*/ 	.byte	0x04, 0x11
        /*08d2*/ 	.short	(.L_425 - .L_424)
	.align		4
.L_424:
        /*08d4*/ 	.word	index@(_ZN2at6native18elementwise_kernelILi128ELi4EZNS0_15gpu_kernel_implINS0_13BUnaryFunctorIlllZZZNS0_15binary_internal21div_trunc_kernel_cudaERNS_18TensorIteratorBaseEENKUlvE_clEvENKUlvE2_clEvEUlllE_EEEEvS6_RKT_EUliE_EEviT1_)
        /*08d8*/ 	.word	0x00000000


	//----- nvinfo : EIATTR_REGCOUNT
	.align		4
.L_425:
        /*08dc*/ 	.byte	0x04, 0x2f
        /*08de*/ 	.short	(.L_427 - .L_426)
	.align		4
.L_426:
        /*08e0*/ 	.word	index@(_ZN2at6native29vectorized_elementwise_kernelILi8ENS0_13BinaryFunctorIlllZZZNS0_15binary_internal21div_trunc_kernel_cudaERNS_18TensorIteratorBaseEENKUlvE_clEvENKUlvE2_clEvEUlllE_EESt5arrayIPcLm3EEEEviT0_T1_)
        /*08e4*/ 	.word	0x00000038


	//----- nvinfo : EIATTR_FRAME_SIZE
	.align		4
.L_427:
        /*08e8*/ 	.byte	0x04, 0x11
        /*08ea*/ 	.short	(.L_429 - .L_428)
	.align		4
.L_428:
        /*08ec*/ 	.word	index@($__internal_27_$__cuda_sm20_div_s64)
        /*08f0*/ 	.word	0x00000000


	//----- nvinfo : EIATTR_FRAME_SIZE
	.align		4
.L_429:
        /*08f4*/ 	.byte	0x04, 0x11
        /*08f6*/ 	.short	(.L_431 - .L_430)
	.align		4
.L_430:
        /*08f8*/ 	.word	index@(_ZN2at6native29vectorized_elementwise_kernelILi8ENS0_13BinaryFunctorIlllZZZNS0_15binary_internal21div_trunc_kernel_cudaERNS_18TensorIteratorBaseEENKUlvE_clEvENKUlvE2_clEvEUlllE_EESt5arrayIPcLm3EEEEviT0_T1_)
        /*08fc*/ 	.word	0x00000000


	//----- nvinfo : EIATTR_REGCOUNT
	.align		4
.L_431:
        /*0900*/ 	.byte	0x04, 0x2f
        /*0902*/ 	.short	(.L_433 - .L_432)
	.align		4
.L_432:
        /*0904*/ 	.word	index@(_ZN2at6native29vectorized_elementwise_kernelILi4ENS0_13BinaryFunctorIlllZZZNS0_15binary_internal21div_trunc_kernel_cudaERNS_18TensorIteratorBaseEENKUlvE_clEvENKUlvE2_clEvEUlllE_EESt5arrayIPcLm3EEEEviT0_T1_)
        /*0908*/ 	.word	0x00000038


	//----- nvinfo : EIATTR_FRAME_SIZE
	.align		4
.L_433:
        /*090c*/ 	.byte	0x04, 0x11
        /*090e*/ 	.short	(.L_435 - .L_434)
	.align		4
.L_434:
        /*0910*/ 	.word	index@($__internal_26_$__cuda_sm20_div_s64)
        /*0914*/ 	.word	0x00000000


	//----- nvinfo : EIATTR_FRAME_SIZE
	.align		4
.L_435:
        /*0918*/ 	.byte	0x04, 0x11
        /*091a*/ 	.short	(.L_437 - .L_436)
	.align		4
.L_436:
        /*091c*/ 	.word	index@(_ZN2at6native29vectorized_elementwise_kernelILi4ENS0_13BinaryFunctorIlllZZZNS0_15binary_internal21div_trunc_kernel_cudaERNS_18TensorIteratorBaseEENKUlvE_clEvENKUlvE2_clEvEUlllE_EESt5arrayIPcLm3EEEEviT0_T1_)
        /*0920*/ 	.word	0x00000000


	//----- nvinfo : EIATTR_REGCOUNT
	.align		4
.L_437:
        /*0924*/ 	.byte	0x04, 0x2f
        /*0926*/ 	.short	(.L_439 - .L_438)
	.align		4
.L_438:
        /*0928*/ 	.word	index@(_ZN2at6native29vectorized_elementwise_kernelILi2ENS0_13BinaryFunctorIlllZZZNS0_15binary_internal21div_trunc_kernel_cudaERNS_18TensorIteratorBaseEENKUlvE_clEvENKUlvE2_clEvEUlllE_EESt5arrayIPcLm3EEEEviT0_T1_)
        /*092c*/ 	.word	0x00000038


	//----- nvinfo : EIATTR_FRAME_SIZE
	.align		4
.L_439:
        /*0930*/ 	.byte	0x04, 0x11
        /*0932*/ 	.short	(.L_441 - .L_440)
	.align		4
.L_440:
        /*0934*/ 	.word	index@($__internal_25_$__cuda_sm20_div_s64)
        /*0938*/ 	.word	0x00000000


	//----- nvinfo : EIATTR_FRAME_SIZE
	.align		4
.L_441:
        /*093c*/ 	.byte	0x04, 0x11
        /*093e*/ 	.short	(.L_443 - .L_442)
	.align		4
.L_442:
        /*0940*/ 	.word	index@(_ZN2at6native29vectorized_elementwise_kernelILi2ENS0_13BinaryFunctorIlllZZZNS0_15binary_internal21div_trunc_kernel_cudaERNS_18TensorIteratorBaseEENKUlvE_clEvENKUlvE2_clEvEUlllE_EESt5arrayIPcLm3EEEEviT0_T1_)
        /*0944*/ 	.word	0x00000000


	//----- nvinfo : EIATTR_REGCOUNT
	.align		4
.L_443:
        /*0948*/ 	.byte	0x04, 0x2f
        /*094a*/ 	.short	(.L_445 - .L_444)
	.align		4
.L_444:
        /*094c*/ 	.word	index@(_ZN2at6native27unrolled_elementwise_kernelINS0_13BinaryFunctorIlllZZZNS0_15binary_internal21div_trunc_kernel_cudaERNS_18TensorIteratorBaseEENKUlvE_clEvENKUlvE2_clEvEUlllE_EESt5arrayIPcLm3EELi4E23TrivialOffsetCalculatorILi2EjESD_ILi1EjENS0_6memory15LoadWithoutCastENSG_16StoreWithoutCastEEEviT_T0_T2_T3_T4_T5_)
        /*0950*/ 	.word	0x00000026


	//----- nvinfo : EIATTR_FRAME_SIZE
	.align		4
.L_445:
        /*0954*/ 	.byte	0x04, 0x11
        /*0956*/ 	.short	(.L_447 - .L_446)
	.align		4
.L_446:
        /*0958*/ 	.word	index@($__internal_24_$__cuda_sm20_div_s64)
        /*095c*/ 	.word	0x00000000


	//----- nvinfo : EIATTR_FRAME_SIZE
	.align		4
.L_447:
        /*0960*/ 	.byte	0x04, 0x11
        /*0962*/ 	.short	(.L_449 - .L_448)
	.align		4
.L_448:
        /*0964*/ 	.word	index@(_ZN2at6native27unrolled_elementwise_kernelINS0_13BinaryFunctorIlllZZZNS0_15binary_internal21div_trunc_kernel_cudaERNS_18TensorIteratorBaseEENKUlvE_clEvENKUlvE2_clEvEUlllE_EESt5arrayIPcLm3EELi4E23TrivialOffsetCalculatorILi2EjESD_ILi1EjENS0_6memory15LoadWithoutCastENSG_16StoreWithoutCastEEEviT_T0_T2_T3_T4_T5_)
        /*0968*/ 	.word	0x00000000


	//----- nvinfo : EIATTR_REGCOUNT
	.align		4
.L_449:
        /*096c*/ 	.byte	0x04, 0x2f
        /*096e*/ 	.short	(.L_451 - .L_450)
	.align		4
.L_450:
        /*0970*/ 	.word	index@(_ZN2at6native18elementwise_kernelILi128ELi2EZNS0_22gpu_kernel_impl_nocastINS0_13BinaryFunctorIlllZZZNS0_15binary_internal21div_trunc_kernel_cudaERNS_18TensorIteratorBaseEENKUlvE_clEvENKUlvE2_clEvEUlllE_EEEEvS6_RKT_EUliE_EEviT1_)
        /*0974*/ 	.word	0x0000001a


	//----- nvinfo : EIATTR_FRAME_SIZE
	.align		4
.L_451:
        /*0978*/ 	.byte	0x04, 0x11
        /*097a*/ 	.short	(.L_453 - .L_452)
	.align		4
.L_452:
        /*097c*/ 	.word	index@($__internal_23_$__cuda_sm20_div_s64)
        /*0980*/ 	.word	0x00000000


	//----- nvinfo : EIATTR_FRAME_SIZE
	.align		4
.L_453:
        /*0984*/ 	.byte	0x04, 0x11
        /*0986*/ 	.short	(.L_455 - .L_454)
	.align		4
.L_454:
        /*0988*/ 	.word	index@(_ZN2at6native18elementwise_kernelILi128ELi2EZNS0_22gpu_kernel_impl_nocastINS0_13BinaryFunctorIlllZZZNS0_15binary_internal21div_trunc_kernel_cudaERNS_18TensorIteratorBaseEENKUlvE_clEvENKUlvE2_clEvEUlllE_EEEEvS6_RKT_EUliE_EEviT1_)
        /*098c*/ 	.word	0x00000000


	//----- nvinfo : EIATTR_REGCOUNT
	.align		4
.L_455:
        /*0990*/ 	.byte	0x04, 0x2f
        /*0992*/ 	.short	(.L_457 - .L_456)
	.align		4
.L_456:
        /*0994*/ 	.word	index@(_ZN2at6native27unrolled_elementwise_kernelINS0_13BinaryFunctorIlllZZZNS0_15binary_internal21div_trunc_kernel_cudaERNS_18TensorIteratorBaseEENKUlvE_clEvENKUlvE2_clEvEUlllE_EESt5arrayIPcLm3EELi4E23TrivialOffsetCalculatorILi2EjESD_ILi1EjENS0_6memory12LoadWithCastILi2EEENSG_13StoreWithCastILi1EEEEEviT_T0_T2_T3_T4_T5_)
        /*0998*/ 	.word	0x00000028


	//----- nvinfo : EIATTR_FRAME_SIZE
	.align		4
.L_457:
        /*099c*/ 	.byte	0x04, 0x11
        /*099e*/ 	.short	(.L_459 - .L_458)
	.align		4
.L_458:
        /*09a0*/ 	.word	index@($__internal_22_$__cuda_sm20_div_s64)
        /*09a4*/ 	.word	0x00000000


	//----- nvinfo : EIATTR_FRAME_SIZE
	.align		4
.L_459:
        /*09a8*/ 	.byte	0x04, 0x11
        /*09aa*/ 	.short	(.L_461 - .L_460)
	.align		4
.L_460:
        /*09ac*/ 	.word	index@(_ZN2at6native27unrolled_elementwise_kernelINS0_13BinaryFunctorIlllZZZNS0_15binary_internal21div_trunc_kernel_cudaERNS_18TensorIteratorBaseEENKUlvE_clEvENKUlvE2_clEvEUlllE_EESt5arrayIPcLm3EELi4E23TrivialOffsetCalculatorILi2EjESD_ILi1EjENS0_6memory12LoadWithCastILi2EEENSG_13StoreWithCastILi1EEEEEviT_T0_T2_T3_T4_T5_)
        /*09b0*/ 	.word	0x00000000


	//----- nvinfo : EIATTR_REGCOUNT
	.align		4
.L_461:
        /*09b4*/ 	.byte	0x04, 0x2f
        /*09b6*/ 	.short	(.L_463 - .L_462)
	.align		4
.L_462:
        /*09b8*/ 	.word	index@(_ZN2at6native18elementwise_kernelILi128ELi4EZNS0_15gpu_kernel_implINS0_13BinaryFunctorIlllZZZNS0_15binary_internal21div_trunc_kernel_cudaERNS_18TensorIteratorBaseEENKUlvE_clEvENKUlvE2_clEvEUlllE_EEEEvS6_RKT_EUliE_EEviT1_)
        /*09bc*/ 	.word	0x0000001c


	//----- nvinfo : EIATTR_FRAME_SIZE
	.align		4
.L_463:
        /*09c0*/ 	.byte	0x04, 0x11
        /*09c2*/ 	.short	(.L_465 - .L_464)
	.align		4
.L_464:
        /*09c4*/ 	.word	index@($__internal_21_$__cuda_sm20_div_s64)
        /*09c8*/ 	.word	0x00000000


	//----- nvinfo : EIATTR_FRAME_SIZE
	.align		4
.L_465:
        /*09cc*/ 	.byte	0x04, 0x11
        /*09ce*/ 	.short	(.L_467 - .L_466)
	.align		4
.L_466:
        /*09d0*/ 	.word	index@(_ZN2at6native18elementwise_kernelILi128ELi4EZNS0_15gpu_kernel_implINS0_13BinaryFunctorIlllZZZNS0_15binary_internal21div_trunc_kernel_cudaERNS_18TensorIteratorBaseEENKUlvE_clEvENKUlvE2_clEvEUlllE_EEEEvS6_RKT_EUliE_EEviT1_)
        /*09d4*/ 	.word	0x00000000


	//----- nvinfo : EIATTR_REGCOUNT
	.align		4
.L_467:
        /*09d8*/ 	.byte	0x04, 0x2f
        /*09da*/ 	.short	(.L_469 - .L_468)
	.align		4
.L_468:
        /*09dc*/ 	.word	index@(_ZN2at6native29vectorized_elementwise_kernelILi8ENS0_13AUnaryFunctorIsssZZZNS0_15binary_internal21div_trunc_kernel_cudaERNS_18TensorIteratorBaseEENKUlvE_clEvENKUlvE3_clEvEUlssE_EESt5arrayIPcLm2EEEEviT0_T1_)
        /*09e0*/ 	.word	0x00000020


	//----- nvinfo : EIATTR_FRAME_SIZE
	.align		4
.L_469:
        /*09e4*/ 	.byte	0x04, 0x11
        /*09e6*/ 	.short	(.L_471 - .L_470)
	.align		4
.L_470:
        /*09e8*/ 	.word	index@(_ZN2at6native29vectorized_elementwise_kernelILi8ENS0_13AUnaryFunctorIsssZZZNS0_15binary_internal21div_trunc_kernel_cudaERNS_18TensorIteratorBaseEENKUlvE_clEvENKUlvE3_clEvEUlssE_EESt5arrayIPcLm2EEEEviT0_T1_)
        /*09ec*/ 	.word	0x00000000


	//----- nvinfo : EIATTR_REGCOUNT
	.align		4
.L_471:
        /*09f0*/ 	.byte	0x04, 0x2f
        /*09f2*/ 	.short	(.L_473 - .L_472)
	.align		4
.L_472:
        /*09f4*/ 	.word	index@(_ZN2at6native29vectorized_elementwise_kernelILi4ENS0_13AUnaryFunctorIsssZZZNS0_15binary_internal21div_trunc_kernel_cudaERNS_18TensorIteratorBaseEENKUlvE_clEvENKUlvE3_clEvEUlssE_EESt5arrayIPcLm2EEEEviT0_T1_)
        /*09f8*/ 	.word	0x00000020


	//----- nvinfo : EIATTR_FRAME_SIZE
	.align		4
.L_473:
        /*09fc*/ 	.byte	0x04, 0x11
        /*09fe*/ 	.short	(.L_475 - .L_474)
	.align		4
.L_474:
        /*0a00*/ 	.word	index@(_ZN2at6native29vectorized_elementwise_kernelILi4ENS0_13AUnaryFunctorIsssZZZNS0_15binary_internal21div_trunc_kernel_cudaERNS_18TensorIteratorBaseEENKUlvE_clEvENKUlvE3_clEvEUlssE_EESt5arrayIPcLm2EEEEviT0_T1_)
        /*0a04*/ 	.word	0x00000000


	//----- nvinfo : EIATTR_REGCOUNT
	.align		4
.L_475:
        /*0a08*/ 	.byte	0x04, 0x2f
        /*0a0a*/ 	.short	(.L_477 - .L_476)
	.align		4
.L_476:
        /*0a0c*/ 	.word	index@(_ZN2at6native29vectorized_elementwise_kernelILi2ENS0_13AUnaryFunctorIsssZZZNS0_15binary_internal21div_trunc_kernel_cudaERNS_18TensorIteratorBaseEENKUlvE_clEvENKUlvE3_clEvEUlssE_EESt5arrayIPcLm2EEEEviT0_T1_)
        /*0a10*/ 	.word	0x00000020


	//----- nvinfo : EIATTR_FRAME_SIZE
	.align		4
.L_477:
        /*0a14*/ 	.byte	0x04, 0x11
        /*0a16*/ 	.short	(.L_479 - .L_478)
	.align		4
.L_478:
        /*0a18*/ 	.word	index@(_ZN2at6native29vectorized_elementwise_kernelILi2ENS0_13AUnaryFunctorIsssZZZNS0_15binary_internal21div_trunc_kernel_cudaERNS_18TensorIteratorBaseEENKUlvE_clEvENKUlvE3_clEvEUlssE_EESt5arrayIPcLm2EEEEviT0_T1_)
        /*0a1c*/ 	.word	0x00000000


	//----- nvinfo : EIATTR_REGCOUNT
	.align		4
.L_479:
        /*0a20*/ 	.byte	0x04, 0x2f
        /*0a22*/ 	.short	(.L_481 - .L_480)
	.align		4
.L_480:
        /*0a24*/ 	.word	index@(_ZN2at6native27unrolled_elementwise_kernelINS0_13AUnaryFunctorIsssZZZNS0_15binary_internal21div_trunc_kernel_cudaERNS_18TensorIteratorBaseEENKUlvE_clEvENKUlvE3_clEvEUlssE_EESt5arrayIPcLm2EELi4E23TrivialOffsetCalculatorILi1EjESE_NS0_6memory15LoadWithoutCastENSF_16StoreWithoutCastEEEviT_T0_T2_T3_T4_T5_)
        /*0a28*/ 	.word	0x00000018


	//----- nvinfo : EIATTR_FRAME_SIZE
	.align		4
.L_481:
        /*0a2c*/ 	.byte	0x04, 0x11
        /*0a2e*/ 	.short	(.L_483 - .L_482)
	.align		4
.L_482:
        /*0a30*/ 	.word	index@(_ZN2at6native27unrolled_elementwise_kernelINS0_13AUnaryFunctorIsssZZZNS0_15binary_internal21div_trunc_kernel_cudaERNS_18TensorIteratorBaseEENKUlvE_clEvENKUlvE3_clEvEUlssE_EESt5arrayIPcLm2EELi4E23TrivialOffsetCalculatorILi1EjESE_NS0_6memory15LoadWithoutCastENSF_16StoreWithoutCastEEEviT_T0_T2_T3_T4_T5_)
        /*0a34*/ 	.word	0x00000000


	//----- nvinfo : EIATTR_REGCOUNT
	.align		4
.L_483:
        /*0a38*/ 	.byte	0x04, 0x2f
        /*0a3a*/ 	.short	(.L_485 - .L_484)
	.align		4
.L_484:
        /*0a3c*/ 	.word	index@(_ZN2at6native18elementwise_kernelILi128ELi4EZNS0_22gpu_kernel_impl_nocastINS0_13AUnaryFunctorIsssZZZNS0_15binary_internal21div_trunc_kernel_cudaERNS_18TensorIteratorBaseEENKUlvE_clEvENKUlvE3_clEvEUlssE_EEEEvS6_RKT_EUliE_EEviT1_)
        /*0a40*/ 	.word	0x00000012


	//----- nvinfo : EIATTR_FRAME_SIZE
	.align		4
.L_485:
        /*0a44*/ 	.byte	0x04, 0x11
        /*0a46*/ 	.short	(.L_487 - .L_486)
	.align		4
.L_486:
        /*0a48*/ 	.word	index@(_ZN2at6native18elementwise_kernelILi128ELi4EZNS0_22gpu_kernel_impl_nocastINS0_13AUnaryFunctorIsssZZZNS0_15binary_internal21div_trunc_kernel_cudaERNS_18TensorIteratorBaseEENKUlvE_clEvENKUlvE3_clEvEUlssE_EEEEvS6_RKT_EUliE_EEviT1_)
        /*0a4c*/ 	.word	0x00000000


	//----- nvinfo : EIATTR_REGCOUNT
	.align		4
.L_487:
        /*0a50*/ 	.byte	0x04, 0x2f
        /*0a52*/ 	.short	(.L_489 - .L_488)
	.align		4
.L_488:
        /*0a54*/ 	.word	index@(_ZN2at6native27unrolled_elementwise_kernelINS0_13AUnaryFunctorIsssZZZNS0_15binary_internal21div_trunc_kernel_cudaERNS_18TensorIteratorBaseEENKUlvE_clEvENKUlvE3_clEvEUlssE_EESt5arrayIPcLm2EELi4E23TrivialOffsetCalculatorILi1EjESE_NS0_6memory12LoadWithCastILi1EEENSF_13StoreWithCastILi1EEEEEviT_T0_T2_T3_T4_T5_)
        /*0a58*/ 	.word	0x0000001c


	//----- nvinfo : EIATTR_FRAME_SIZE
	.align		4
.L_489:
        /*0a5c*/ 	.byte	0x04, 0x11
        /*0a5e*/ 	.short	(.L_491 - .L_490)
	.align		4
.L_490:
        /*0a60*/ 	.word	index@(_ZN2at6native27unrolled_elementwise_kernelINS0_13AUnaryFunctorIsssZZZNS0_15binary_internal21div_trunc_kernel_cudaERNS_18TensorIteratorBaseEENKUlvE_clEvENKUlvE3_clEvEUlssE_EESt5arrayIPcLm2EELi4E23TrivialOffsetCalculatorILi1EjESE_NS0_6memory12LoadWithCastILi1EEENSF_13StoreWithCastILi1EEEEEviT_T0_T2_T3_T4_T5_)
        /*0a64*/ 	.word	0x00000000


	//----- nvinfo : EIATTR_REGCOUNT
	.align		4
.L_491:
        /*0a68*/ 	.byte	0x04, 0x2f
        /*0a6a*/ 	.short	(.L_493 - .L_492)
	.align		4
.L_492:
        /*0a6c*/ 	.word	index@(_ZN2at6native18elementwise_kernelILi128ELi4EZNS0_15gpu_kernel_implINS0_13AUnaryFunctorIsssZZZNS0_15binary_internal21div_trunc_kernel_cudaERNS_18TensorIteratorBaseEENKUlvE_clEvENKUlvE3_clEvEUlssE_EEEEvS6_RKT_EUliE_EEviT1_)
        /*0a70*/ 	.word	0x0000001a


	//----- nvinfo : EIATTR_FRAME_SIZE
	.align		4
.L_493:
        /*0a74*/ 	.byte	0x04, 0x11
        /*0a76*/ 	.short	(.L_495 - .L_494)
	.align		4
.L_494:
        /*0a78*/ 	.word	index@(_ZN2at6native18elementwise_kernelILi128ELi4EZNS0_15gpu_kernel_implINS0_13AUnaryFunctorIsssZZZNS0_15binary_internal21div_trunc_kernel_cudaERNS_18TensorIteratorBaseEENKUlvE_clEvENKUlvE3_clEvEUlssE_EEEEvS6_RKT_EUliE_EEviT1_)
        /*0a7c*/ 	.word	0x00000000


	//----- nvinfo : EIATTR_REGCOUNT
	.align		4
.L_495:
        /*0a80*/ 	.byte	0x04, 0x2f
        /*0a82*/ 	.short	(.L_497 - .L_496)
	.align		4
.L_496:
        /*0a84*/ 	.word	index@(_ZN2at6native29vectorized_elementwise_kernelILi8ENS0_13BUnaryFunctorIsssZZZNS0_15binary_internal21div_trunc_kernel_cudaERNS_18TensorIteratorBaseEENKUlvE_clEvENKUlvE3_clEvEUlssE_EESt5arrayIPcLm2EEEEviT0_T1_)
        /*0a88*/ 	.word	0x00000020


	//----- nvinfo : EIATTR_FRAME_SIZE
	.align		4
.L_497:
        /*0a8c*/ 	.byte	0x04, 0x11
        /*0a8e*/ 	.short	(.L_499 - .L_498)
	.align		4
.L_498:
        /*0a90*/ 	.word	index@(_ZN2at6native29vectorized_elementwise_kernelILi8ENS0_13BUnaryFunctorIsssZZZNS0_15binary_internal21div_trunc_kernel_cudaERNS_18TensorIteratorBaseEENKUlvE_clEvENKUlvE3_clEvEUlssE_EESt5arrayIPcLm2EEEEviT0_T1_)
        /*0a94*/ 	.word	0x00000000


	//----- nvinfo : EIATTR_REGCOUNT
	.align		4
.L_499:
        /*0a98*/ 	.byte	0x04, 0x2f
        /*0a9a*/ 	.short	(.L_501 - .L_500)
	.align		4
.L_500:
        /*0a9c*/ 	.word	index@(_ZN2at6native29vectorized_elementwise_kernelILi4ENS0_13BUnaryFunctorIsssZZZNS0_15binary_internal21div_trunc_kernel_cudaERNS_18TensorIteratorBaseEENKUlvE_clEvENKUlvE3_clEvEUlssE_EESt5arrayIPcLm2EEEEviT0_T1_)
        /*0aa0*/ 	.word	0x00000020


	//----- nvinfo : EIATTR_FRAME_SIZE
	.align		4
.L_501:
        /*0aa4*/ 	.byte	0x04, 0x11
        /*0aa6*/ 	.short	(.L_503 - .L_502)
	.align		4
.L_502:
        /*0aa8*/ 	.word	index@(_ZN2at6native29vectorized_elementwise_kernelILi4ENS0_13BUnaryFunctorIsssZZZNS0_15binary_internal21div_trunc_kernel_cudaERNS_18TensorIteratorBaseEENKUlvE_clEvENKUlvE3_clEvEUlssE_EESt5arrayIPcLm2EEEEviT0_T1_)
        /*0aac*/ 	.word	0x00000000


	//----- nvinfo : EIATTR_REGCOUNT
	.align		4
.L_503:
        /*0ab0*/ 	.byte	0x04, 0x2f
        /*0ab2*/ 	.short	(.L_505 - .L_504)
	.align		4
.L_504:
        /*0ab4*/ 	.word	index@(_ZN2at6native29vectorized_elementwise_kernelILi2ENS0_13BUnaryFunctorIsssZZZNS0_15binary_internal21div_trunc_kernel_cudaERNS_18TensorIteratorBaseEENKUlvE_clEvENKUlvE3_clEvEUlssE_EESt5arrayIPcLm2EEEEviT0_T1_)
        /*0ab8*/ 	.word	0x00000020


	//----- nvinfo : EIATTR_FRAME_SIZE
	.align		4
.L_505:
        /*0abc*/ 	.byte	0x04, 0x11
        /*0abe*/ 	.short	(.L_507 - .L_506)
	.align		4
.L_506:
        /*0ac0*/ 	.word	index@(_ZN2at6native29vectorized_elementwise_kernelILi2ENS0_13BUnaryFunctorIsssZZZNS0_15binary_internal21div_trunc_kernel_cudaERNS_18TensorIteratorBaseEENKUlvE_clEvENKUlvE3_clEvEUlssE_EESt5arrayIPcLm2EEEEviT0_T1_)
        /*0ac4*/ 	.word	0x00000000


	//----- nvinfo : EIATTR_REGCOUNT
	.align		4
.L_507:
        /*0ac8*/ 	.byte	0x04, 0x2f
        /*0aca*/ 	.short	(.L_509 - .L_508)
	.align		4
.L_508:
        /*0acc*/ 	.word	index@(_ZN2at6native27unrolled_elementwise_kernelINS0_13BUnaryFunctorIsssZZZNS0_15binary_internal21div_trunc_kernel_cudaERNS_18TensorIteratorBaseEENKUlvE_clEvENKUlvE3_clEvEUlssE_EESt5arrayIPcLm2EELi4E23TrivialOffsetCalculatorILi1EjESE_NS0_6memory15LoadWithoutCastENSF_16StoreWithoutCastEEEviT_T0_T2_T3_T4_T5_)
        /*0ad0*/ 	.word	0x00000018


	//----- nvinfo : EIATTR_FRAME_SIZE
	.align		4
.L_509:
        /*0ad4*/ 	.byte	0x04, 0x11
        /*0ad6*/ 	.short	(.L_511 - .L_510)
	.align		4
.L_510:
        /*0ad8*/ 	.word	index@(_ZN2at6native27unrolled_elementwise_kernelINS0_13BUnaryFunctorIsssZZZNS0_15binary_internal21div_trunc_kernel_cudaERNS_18TensorIteratorBaseEENKUlvE_clEvENKUlvE3_clEvEUlssE_EESt5arrayIPcLm2EELi4E23TrivialOffsetCalculatorILi1EjESE_NS0_6memory15LoadWithoutCastENSF_16StoreWithoutCastEEEviT_T0_T2_T3_T4_T5_)
        /*0adc*/ 	.word	0x00000000


	//----- nvinfo : EIATTR_REGCOUNT
	.align		4
.L_511:
        /*0ae0*/ 	.byte	0x04, 0x2f
        /*0ae2*/ 	.short	(.L_513 - .L_512)
	.align		4
.L_512:
        /*0ae4*/ 	.word	index@(_ZN2at6native18elementwise_kernelILi128ELi4EZNS0_22gpu_kernel_impl_nocastINS0_13BUnaryFunctorIsssZZZNS0_15binary_internal21div_trunc_kernel_cudaERNS_18TensorIteratorBaseEENKUlvE_clEvENKUlvE3_clEvEUlssE_EEEEvS6_RKT_EUliE_EEviT1_)
        /*0ae8*/ 	.word	0x00000012


	//----- nvinfo : EIATTR_FRAME_SIZE
	.align		4
.L_513:
        /*0aec*/ 	.byte	0x04, 0x11
        /*0aee*/ 	.short	(.L_515 - .L_514)
	.align		4
.L_514:
        /*0af0*/ 	.word	index@(_ZN2at6native18elementwise_kernelILi128ELi4EZNS0_22gpu_kernel_impl_nocastINS0_13BUnaryFunctorIsssZZZNS0_15binary_internal21div_trunc_kernel_cudaERNS_18TensorIteratorBaseEENKUlvE_clEvENKUlvE3_clEvEUlssE_EEEEvS6_RKT_EUliE_EEviT1_)
        /*0af4*/ 	.word	0x00000000


	//----- nvinfo : EIATTR_REGCOUNT
	.align		4
.L_515:
        /*0af8*/ 	.byte	0x04, 0x2f
        /*0afa*/ 	.short	(.L_517 - .L_516)
	.align		4
.L_516:
        /*0afc*/ 	.word	index@(_ZN2at6native27unrolled_elementwise_kernelINS0_13BUnaryFunctorIsssZZZNS0_15binary_internal21div_trunc_kernel_cudaERNS_18TensorIteratorBaseEENKUlvE_clEvENKUlvE3_clEvEUlssE_EESt5arrayIPcLm2EELi4E23TrivialOffsetCalculatorILi1EjESE_NS0_6memory12LoadWithCastILi1EEENSF_13StoreWithCastILi1EEEEEviT_T0_T2_T3_T4_T5_)
        /*0b00*/ 	.word	0x0000001c


	//----- nvinfo : EIATTR_FRAME_SIZE
	.align		4
.L_517:
        /*0b04*/ 	.byte	0x04, 0x11
        /*0b06*/ 	.short	(.L_519 - .L_518)
	.align		4
.L_518:
        /*0b08*/ 	.word	index@(_ZN2at6native27unrolled_elementwise_kernelINS0_13BUnaryFunctorIsssZZZNS0_15binary_internal21div_trunc_kernel_cudaERNS_18TensorIteratorBaseEENKUlvE_clEvENKUlvE3_clEvEUlssE_EESt5arrayIPcLm2EELi4E23TrivialOffsetCalculatorILi1EjESE_NS0_6memory12LoadWithCastILi1EEENSF_13StoreWithCastILi1EEEEEviT_T0_T2_T3_T4_T5_)
        /*0b0c*/ 	.word	0x00000000


	//----- nvinfo : EIATTR_REGCOUNT
	.align		4
.L_519:
        /*0b10*/ 	.byte	0x04, 0x2f
        /*0b12*/ 	.short	(.L_521 - .L_520)
	.align		4
.L_520:
        /*0b14*/ 	.word	index@(_ZN2at6native18elementwise_kernelILi128ELi4EZNS0_15gpu_kernel_implINS0_13BUnaryFunctorIsssZZZNS0_15binary_internal21div_trunc_kernel_cudaERNS_18TensorIteratorBaseEENKUlvE_clEvENKUlvE3_clEvEUlssE_EEEEvS6_RKT_EUliE_EEviT1_)
        /*0b18*/ 	.word	0x0000001a


	//----- nvinfo : EIATTR_FRAME_SIZE
	.align		4
.L_521:
        /*0b1c*/ 	.byte	0x04, 0x11
        /*0b1e*/ 	.short	(.L_523 - .L_522)
	.align		4
.L_522:
        /*0b20*/ 	.word	index@(_ZN2at6native18elementwise_kernelILi128ELi4EZNS0_15gpu_kernel_implINS0_13BUnaryFunctorIsssZZZNS0_15binary_internal21div_trunc_kernel_cudaERNS_18TensorIteratorBaseEENKUlvE_clEvENKUlvE3_clEvEUlssE_EEEEvS6_RKT_EUliE_EEviT1_)
        /*0b24*/ 	.word	0x00000000


	//----- nvinfo : EIATTR_REGCOUNT
	.align		4
.L_523:
        /*0b28*/ 	.byte	0x04, 0x2f
        /*0b2a*/ 	.short	(.L_525 - .L_524)
	.align		4
.L_524:
        /*0b2c*/ 	.word	index@(_ZN2at6native29vectorized_elementwise_kernelILi8ENS0_13BinaryFunctorIsssZZZNS0_15binary_internal21div_trunc_kernel_cudaERNS_18TensorIteratorBaseEENKUlvE_clEvENKUlvE3_clEvEUlssE_EESt5arrayIPcLm3EEEEviT0_T1_)
        /*0b30*/ 	.word	0x00000020


	//----- nvinfo : EIATTR_FRAME_SIZE
	.align		4
.L_525:
        /*0b34*/ 	.byte	0x04, 0x11
        /*0b36*/ 	.short	(.L_527 - .L_526)
	.align		4
.L_526:
        /*0b38*/ 	.word	index@(_ZN2at6native29vectorized_elementwise_kernelILi8ENS0_13BinaryFunctorIsssZZZNS0_15binary_internal21div_trunc_kernel_cudaERNS_18TensorIteratorBaseEENKUlvE_clEvENKUlvE3_clEvEUlssE_EESt5arrayIPcLm3EEEEviT0_T1_)
        /*0b3c*/ 	.word	0x00000000


	//----- nvinfo : EIATTR_REGCOUNT
	.align		4
.L_527:
        /*0b40*/ 	.byte	0x04, 0x2f
        /*0b42*/ 	.short	(.L_529 - .L_528)
	.align		4
.L_528:
        /*0b44*/ 	.word	index@(_ZN2at6native29vectorized_elementwise_kernelILi4ENS0_13BinaryFunctorIsssZZZNS0_15binary_internal21div_trunc_kernel_cudaERNS_18TensorIteratorBaseEENKUlvE_clEvENKUlvE3_clEvEUlssE_EESt5arrayIPcLm3EEEEviT0_T1_)
        /*0b48*/ 	.word	0x00000020


	//----- nvinfo : EIATTR_FRAME_SIZE
	.align		4
.L_529:
        /*0b4c*/ 	.byte	0x04, 0x11
        /*0b4e*/ 	.short	(.L_531 - .L_530)
	.align		4
.L_530:
        /*0b50*/ 	.word	index@(_ZN2at6native29vectorized_elementwise_kernelILi4ENS0_13BinaryFunctorIsssZZZNS0_15binary_internal21div_trunc_kernel_cudaERNS_18TensorIteratorBaseEENKUlvE_clEvENKUlvE3_clEvEUlssE_EESt5arrayIPcLm3EEEEviT0_T1_)
        /*0b54*/ 	.word	0x00000000


	//----- nvinfo : EIATTR_REGCOUNT
	.align		4
.L_531:
        /*0b58*/ 	.byte	0x04, 0x2f
        /*0b5a*/ 	.short	(.L_533 - .L_532)
	.align		4
.L_532:
        /*0b5c*/ 	.word	index@(_ZN2at6native29vectorized_elementwise_kernelILi2ENS0_13BinaryFunctorIsssZZZNS0_15binary_internal21div_trunc_kernel_cudaERNS_18TensorIteratorBaseEENKUlvE_clEvENKUlvE3_clEvEUlssE_EESt5arrayIPcLm3EEEEviT0_T1_)
        /*0b60*/ 	.word	0x00000020


	//----- nvinfo : EIATTR_FRAME_SIZE
	.align		4
.L_533:
        /*0b64*/ 	.byte	0x04, 0x11
        /*0b66*/ 	.short	(.L_535 - .L_534)
	.align		4
.L_534:
        /*0b68*/ 	.word	index@(_ZN2at6native29vectorized_elementwise_kernelILi2ENS0_13BinaryFunctorIsssZZZNS0_15binary_internal21div_trunc_kernel_cudaERNS_18TensorIteratorBaseEENKUlvE_clEvENKUlvE3_clEvEUlssE_EESt5arrayIPcLm3EEEEviT0_T1_)
        /*0b6c*/ 	.word	0x00000000


	//----- nvinfo : EIATTR_REGCOUNT
	.align		4
.L_535:
        /*0b70*/ 	.byte	0x04, 0x2f
        /*0b72*/ 	.short	(.L_537 - .L_536)
	.align		4
.L_536:
        /*0b74*/ 	.word	index@(_ZN2at6native27unrolled_elementwise_kernelINS0_13BinaryFunctorIsssZZZNS0_15binary_internal21div_trunc_kernel_cudaERNS_18TensorIteratorBaseEENKUlvE_clEvENKUlvE3_clEvEUlssE_EESt5arrayIPcLm3EELi4E23TrivialOffsetCalculatorILi2EjESD_ILi1EjENS0_6memory15LoadWithoutCastENSG_16StoreWithoutCastEEEviT_T0_T2_T3_T4_T5_)
        /*0b78*/ 	.word	0x0000001e


	//----- nvinfo : EIATTR_FRAME_SIZE
	.align		4
.L_537:
        /*0b7c*/ 	.byte	0x04, 0x11
        /*0b7e*/ 	.short	(.L_539 - .L_538)
	.align		4
.L_538:
        /*0b80*/ 	.word	index@(_ZN2at6native27unrolled_elementwise_kernelINS0_13BinaryFunctorIsssZZZNS0_15binary_internal21div_trunc_kernel_cudaERNS_18TensorIteratorBaseEENKUlvE_clEvENKUlvE3_clEvEUlssE_EESt5arrayIPcLm3EELi4E23TrivialOffsetCalculatorILi2EjESD_ILi1EjENS0_6memory15LoadWithoutCastENSG_16StoreWithoutCastEEEviT_T0_T2_T3_T4_T5_)
        /*0b84*/ 	.word	0x00000000


	//----- nvinfo : EIATTR_REGCOUNT
	.align		4
.L_539:
        /*0b88*/ 	.byte	0x04, 0x2f
        /*0b8a*/ 	.short	(.L_541 - .L_540)
	.align		4
.L_540:
        /*0b8c*/ 	.word	index@(_ZN2at6native18elementwise_kernelILi128ELi4EZNS0_22gpu_kernel_impl_nocastINS0_13BinaryFunctorIsssZZZNS0_15binary_internal21div_trunc_kernel_cudaERNS_18TensorIteratorBaseEENKUlvE_clEvENKUlvE3_clEvEUlssE_EEEEvS6_RKT_EUliE_EEviT1_)
        /*0b90*/ 	.word	0x00000012


	//----- nvinfo : EIATTR_FRAME_SIZE
	.align		4
.L_541:
        /*0b94*/ 	.byte	0x04, 0x11
        /*0b96*/ 	.short	(.L_543 - .L_542)
	.align		4
.L_542:
        /*0b98*/ 	.word	index@(_ZN2at6native18elementwise_kernelILi128ELi4EZNS0_22gpu_kernel_impl_nocastINS0_13BinaryFunctorIsssZZZNS0_15binary_internal21div_trunc_kernel_cudaERNS_18TensorIteratorBaseEENKUlvE_clEvENKUlvE3_clEvEUlssE_EEEEvS6_RKT_EUliE_EEviT1_)
        /*0b9c*/ 	.word	0x00000000


	//----- nvinfo : EIATTR_REGCOUNT
	.align		4
.L_543:
        /*0ba0*/ 	.byte	0x04, 0x2f
        /*0ba2*/ 	.short	(.L_545 - .L_544)
	.align		4
.L_544:
        /*0ba4*/ 	.word	index@(_ZN2at6native27unrolled_elementwise_kernelINS0_13BinaryFunctorIsssZZZNS0_15binary_internal21div_trunc_kernel_cudaERNS_18TensorIteratorBaseEENKUlvE_clEvENKUlvE3_clEvEUlssE_EESt5arrayIPcLm3EELi4E23TrivialOffsetCalculatorILi2EjESD_ILi1EjENS0_6memory12LoadWithCastILi2EEENSG_13StoreWithCastILi1EEEEEviT_T0_T2_T3_T4_T5_)
        /*0ba8*/ 	.word	0x00000020


	//----- nvinfo : EIATTR_FRAME_SIZE
	.align		4
.L_545:
        /*0bac*/ 	.byte	0x04, 0x11
        /*0bae*/ 	.short	(.L_547 - .L_546)
	.align		4
.L_546:
        /*0bb0*/ 	.word	index@(_ZN2at6native27unrolled_elementwise_kernelINS0_13BinaryFunctorIsssZZZNS0_15binary_internal21div_trunc_kernel_cudaERNS_18TensorIteratorBaseEENKUlvE_clEvENKUlvE3_clEvEUlssE_EESt5arrayIPcLm3EELi4E23TrivialOffsetCalculatorILi2EjESD_ILi1EjENS0_6memory12LoadWithCastILi2EEENSG_13StoreWithCastILi1EEEEEviT_T0_T2_T3_T4_T5_)
        /*0bb4*/ 	.word	0x00000000


	//----- nvinfo : EIATTR_REGCOUNT
	.align		4
.L_547:
        /*0bb8*/ 	.byte	0x04, 0x2f
        /*0bba*/ 	.short	(.L_549 - .L_548)
	.align		4
.L_548:
        /*0bbc*/ 	.word	index@(_ZN2at6native18elementwise_kernelILi128ELi4EZNS0_15gpu_kernel_implINS0_13BinaryFunctorIsssZZZNS0_15binary_internal21div_trunc_kernel_cudaERNS_18TensorIteratorBaseEENKUlvE_clEvENKUlvE3_clEvEUlssE_EEEEvS6_RKT_EUliE_EEviT1_)
        /*0bc0*/ 	.word	0x0000001a


	//----- nvinfo : EIATTR_FRAME_SIZE
	.align		4
.L_549:
        /*0bc4*/ 	.byte	0x04, 0x11
        /*0bc6*/ 	.short	(.L_551 - .L_550)
	.align		4
.L_550:
        /*0bc8*/ 	.word	index@(_ZN2at6native18elementwise_kernelILi128ELi4EZNS0_15gpu_kernel_implINS0_13BinaryFunctorIsssZZZNS0_15binary_internal21div_trunc_kernel_cudaERNS_18TensorIteratorBaseEENKUlvE_clEvENKUlvE3_clEvEUlssE_EEEEvS6_RKT_EUliE_EEviT1_)
        /*0bcc*/ 	.word	0x00000000


	//----- nvinfo : EIATTR_REGCOUNT
	.align		4
.L_551:
        /*0bd0*/ 	.byte	0x04, 0x2f
        /*0bd2*/ 	.short	(.L_553 - .L_552)
	.align		4
.L_552:
        /*0bd4*/ 	.word	index@(_ZN2at6native29vectorized_elementwise_kernelILi8EZZZNS0_15binary_internal21div_trunc_kernel_cudaERNS_18TensorIteratorBaseEENKUlvE0_clEvENKUlvE_clEvEUldE_St5arrayIPcLm2EEEEviT0_T1_)
        /*0bd8*/ 	.word	0x00000028


	//----- nvinfo : EIATTR_FRAME_SIZE
	.align		4
.L_553:
        /*0bdc*/ 	.byte	0x04, 0x11
        /*0bde*/ 	.short	(.L_555 - .L_554)
	.align		4
.L_554:
        /*0be0*/ 	.word	index@(_ZN2at6native29vectorized_elementwise_kernelILi8EZZZNS0_15binary_internal21div_trunc_kernel_cudaERNS_18TensorIteratorBaseEENKUlvE0_clEvENKUlvE_clEvEUldE_St5arrayIPcLm2EEEEviT0_T1_)
        /*0be4*/ 	.word	0x00000000


	//----- nvinfo : EIATTR_REGCOUNT
	.align		4
.L_555:
        /*0be8*/ 	.byte	0x04, 0x2f
        /*0bea*/ 	.short	(.L_557 - .L_556)
	.align		4
.L_556:
        /*0bec*/ 	.word	index@(_ZN2at6native29vectorized_elementwise_kernelILi4EZZZNS0_15binary_internal21div_trunc_kernel_cudaERNS_18TensorIteratorBaseEENKUlvE0_clEvENKUlvE_clEvEUldE_St5arrayIPcLm2EEEEviT0_T1_)
        /*0bf0*/ 	.word	0x00000028


	//----- nvinfo : EIATTR_FRAME_SIZE
	.align		4
.L_557:
        /*0bf4*/ 	.byte	0x04, 0x11
        /*0bf6*/ 	.short	(.L_559 - .L_558)
	.align		4
.L_558:
        /*0bf8*/ 	.word	index@(_ZN2at6native29vectorized_elementwise_kernelILi4EZZZNS0_15binary_internal21div_trunc_kernel_cudaERNS_18TensorIteratorBaseEENKUlvE0_clEvENKUlvE_clEvEUldE_St5arrayIPcLm2EEEEviT0_T1_)
        /*0bfc*/ 	.word	0x00000000


	//----- nvinfo : EIATTR_REGCOUNT
	.align		4
.L_559:
        /*0c00*/ 	.byte	0x04, 0x2f
        /*0c02*/ 	.short	(.L_561 - .L_560)
	.align		4
.L_560:
        /*0c04*/ 	.word	index@(_ZN2at6native29vectorized_elementwise_kernelILi2EZZZNS0_15binary_internal21div_trunc_kernel_cudaERNS_18TensorIteratorBaseEENKUlvE0_clEvENKUlvE_clEvEUldE_St5arrayIPcLm2EEEEviT0_T1_)
        /*0c08*/ 	.word	0x00000028


	//----- nvinfo : EIATTR_FRAME_SIZE
	.align		4
.L_561:
        /*0c0c*/ 	.byte	0x04, 0x11
        /*0c0e*/ 	.short	(.L_563 - .L_562)
	.align		4
.L_562:
        /*0c10*/ 	.word	index@(_ZN2at6native29vectorized_elementwise_kernelILi2EZZZNS0_15binary_internal21div_trunc_kernel_cudaERNS_18TensorIteratorBaseEENKUlvE0_clEvENKUlvE_clEvEUldE_St5arrayIPcLm2EEEEviT0_T1_)
        /*0c14*/ 	.word	0x00000000


	//----- nvinfo : EIATTR_REGCOUNT
	.align		4
.L_563:
        /*0c18*/ 	.byte	0x04, 0x2f
        /*0c1a*/ 	.short	(.L_565 - .L_564)
	.align		4
.L_564:
        /*0c1c*/ 	.word	index@(_ZN2at6native27unrolled_elementwise_kernelIZZZNS0_15binary_internal21div_trunc_kernel_cudaERNS_18TensorIteratorBaseEENKUlvE0_clEvENKUlvE_clEvEUldE_St5arrayIPcLm2EELi4E23TrivialOffsetCalculatorILi1EjESC_NS0_6memory15LoadWithoutCastENSD_16StoreWithoutCastEEEviT_T0_T2_T3_T4_T5_)
        /*0c20*/ 	.word	0x0000001e


	//----- nvinfo : EIATTR_FRAME_SIZE
	.align		4
.L_565:
        /*0c24*/ 	.byte	0x04, 0x11
        /*0c26*/ 	.short	(.L_567 - .L_566)
	.align		4
.L_566:
        /*0c28*/ 	.word	index@(_ZN2at6native27unrolled_elementwise_kernelIZZZNS0_15binary_internal21div_trunc_kernel_cudaERNS_18TensorIteratorBaseEENKUlvE0_clEvENKUlvE_clEvEUldE_St5arrayIPcLm2EELi4E23TrivialOffsetCalculatorILi1EjESC_NS0_6memory15LoadWithoutCastENSD_16StoreWithoutCastEEEviT_T0_T2_T3_T4_T5_)
        /*0c2c*/ 	.word	0x00000000


	//----- nvinfo : EIATTR_REGCOUNT
	.align		4
.L_567:
        /*0c30*/ 	.byte	0x04, 0x2f
        /*0c32*/ 	.short	(.L_569 - .L_568)
	.align		4
.L_568:
        /*0c34*/ 	.word	index@(_ZN2at6native18elementwise_kernelILi128ELi2EZNS0_22gpu_kernel_impl_nocastIZZZNS0_15binary_internal21div_trunc_kernel_cudaERNS_18TensorIteratorBaseEENKUlvE0_clEvENKUlvE_clEvEUldE_EEvS5_RKT_EUliE_EEviT1_)
        /*0c38*/ 	.word	0x00000012


	//----- nvinfo : EIATTR_FRAME_SIZE
	.align		4
.L_569:
        /*0c3c*/ 	.byte	0x04, 0x11
        /*0c3e*/ 	.short	(.L_571 - .L_570)
	.align		4
.L_570:
        /*0c40*/ 	.word	index@(_ZN2at6native18elementwise_kernelILi128ELi2EZNS0_22gpu_kernel_impl_nocastIZZZNS0_15binary_internal21div_trunc_kernel_cudaERNS_18TensorIteratorBaseEENKUlvE0_clEvENKUlvE_clEvEUldE_EEvS5_RKT_EUliE_EEviT1_)
        /*0c44*/ 	.word	0x00000000


	//----- nvinfo : EIATTR_REGCOUNT
	.align		4
.L_571:
        /*0c48*/ 	.byte	0x04, 0x2f
        /*0c4a*/ 	.short	(.L_573 - .L_572)
	.align		4
.L_572:
        /*0c4c*/ 	.word	index@(_ZN2at6native27unrolled_elementwise_kernelIZZZNS0_15binary_internal21div_trunc_kernel_cudaERNS_18TensorIteratorBaseEENKUlvE0_clEvENKUlvE_clEvEUldE_St5arrayIPcLm2EELi4E23TrivialOffsetCalculatorILi1EjESC_NS0_6memory12LoadWithCastILi1EEENSD_13StoreWithCastILi1EEEEEviT_T0_T2_T3_T4_T5_)
        /*0c50*/ 	.word	0x00000026


	//----- nvinfo : EIATTR_FRAME_SIZE
	.align		4
.L_573:
        /*0c54*/ 	.byte	0x04, 0x11
        /*0c56*/ 	.short	(.L_575 - .L_574)
	.align		4
.L_574:
        /*0c58*/ 	.word	index@(_ZN2at6native27unrolled_elementwise_kernelIZZZNS0_15binary_internal21div_trunc_kernel_cudaERNS_18TensorIteratorBaseEENKUlvE0_clEvENKUlvE_clEvEUldE_St5arrayIPcLm2EELi4E23TrivialOffsetCalculatorILi1EjESC_NS0_6memory12LoadWithCastILi1EEENSD_13StoreWithCastILi1EEEEEviT_T0_T2_T3_T4_T5_)
        /*0c5c*/ 	.word	0x00000000


	//----- nvinfo : EIATTR_REGCOUNT
	.align		4
.L_575:
        /*0c60*/ 	.byte	0x04, 0x2f
        /*0c62*/ 	.short	(.L_577 - .L_576)
	.align		4
.L_576:
        /*0c64*/ 	.word	index@(_ZN2at6native18elementwise_kernelILi128ELi4EZNS0_15gpu_kernel_implIZZZNS0_15binary_internal21div_trunc_kernel_cudaERNS_18TensorIteratorBaseEENKUlvE0_clEvENKUlvE_clEvEUldE_EEvS5_RKT_EUliE_EEviT1_)
        /*0c68*/ 	.word	0x0000001a


	//----- nvinfo : EIATTR_FRAME_SIZE
	.align		4
.L_577:
        /*0c6c*/ 	.byte	0x04, 0x11
        /*0c6e*/ 	.short	(.L_579 - .L_578)
	.align		4
.L_578:
        /*0c70*/ 	.word	index@(_ZN2at6native18elementwise_kernelILi128ELi4EZNS0_15gpu_kernel_implIZZZNS0_15binary_internal21div_trunc_kernel_cudaERNS_18TensorIteratorBaseEENKUlvE0_clEvENKUlvE_clEvEUldE_EEvS5_RKT_EUliE_EEviT1_)
        /*0c74*/ 	.word	0x00000000


	//----- nvinfo : EIATTR_REGCOUNT
	.align		4
.L_579:
        /*0c78*/ 	.byte	0x04, 0x2f
        /*0c7a*/ 	.short	(.L_581 - .L_580)
	.align		4
.L_580:
        /*0c7c*/ 	.word	index@(_ZN2at6native29vectorized_elementwise_kernelILi8EZZZNS0_15binary_internal21div_trunc_kernel_cudaERNS_18TensorIteratorBaseEENKUlvE0_clEvENKUlvE0_clEvEUlfE_St5arrayIPcLm2EEEEviT0_T1_)
        /*0c80*/ 	.word	0x00000020


	//----- nvinfo : EIATTR_FRAME_SIZE
	.align		4
.L_581:
        /*0c84*/ 	.byte	0x04, 0x11
        /*0c86*/ 	.short	(.L_583 - .L_582)
	.align		4
.L_582:
        /*0c88*/ 	.word	index@(_ZN2at6native29vectorized_elementwise_kernelILi8EZZZNS0_15binary_internal21div_trunc_kernel_cudaERNS_18TensorIteratorBaseEENKUlvE0_clEvENKUlvE0_clEvEUlfE_St5arrayIPcLm2EEEEviT0_T1_)
        /*0c8c*/ 	.word	0x00000000


	//----- nvinfo : EIATTR_REGCOUNT
	.align		4
.L_583:
        /*0c90*/ 	.byte	0x04, 0x2f
        /*0c92*/ 	.short	(.L_585 - .L_584)
	.align		4
.L_584:
        /*0c94*/ 	.word	index@(_ZN2at6native29vectorized_elementwise_kernelILi4EZZZNS0_15binary_internal21div_trunc_kernel_cudaERNS_18TensorIteratorBaseEENKUlvE0_clEvENKUlvE0_clEvEUlfE_St5arrayIPcLm2EEEEviT0_T1_)
        /*0c98*/ 	.word	0x00000020


	//----- nvinfo : EIATTR_FRAME_SIZE
	.align		4
.L_585:
        /*0c9c*/ 	.byte	0x04, 0x11
        /*0c9e*/ 	.short	(.L_587 - .L_586)
	.align		4
.L_586:
        /*0ca0*/ 	.word	index@(_ZN2at6native29vectorized_elementwise_kernelILi4EZZZNS0_15binary_internal21div_trunc_kernel_cudaERNS_18TensorIteratorBaseEENKUlvE0_clEvENKUlvE0_clEvEUlfE_St5arrayIPcLm2EEEEviT0_T1_)
        /*0ca4*/ 	.word	0x00000000


	//----- nvinfo : EIATTR_REGCOUNT
	.align		4
.L_587:
        /*0ca8*/ 	.byte	0x04, 0x2f
        /*0caa*/ 	.short	(.L_589 - .L_588)
	.align		4
.L_588:
        /*0cac*/ 	.word	index@(_ZN2at6native29vectorized_elementwise_kernelILi2EZZZNS0_15binary_internal21div_trunc_kernel_cudaERNS_18TensorIteratorBaseEENKUlvE0_clEvENKUlvE0_clEvEUlfE_St5arrayIPcLm2EEEEviT0_T1_)
        /*0cb0*/ 	.word	0x00000020


	//----- nvinfo : EIATTR_FRAME_SIZE
	.align		4
.L_589:
        /*0cb4*/ 	.byte	0x04, 0x11
        /*0cb6*/ 	.short	(.L_591 - .L_590)
	.align		4
.L_590:
        /*0cb8*/ 	.word	index@(_ZN2at6native29vectorized_elementwise_kernelILi2EZZZNS0_15binary_internal21div_trunc_kernel_cudaERNS_18TensorIteratorBaseEENKUlvE0_clEvENKUlvE0_clEvEUlfE_St5arrayIPcLm2EEEEviT0_T1_)
        /*0cbc*/ 	.word	0x00000000


	//----- nvinfo : EIATTR_REGCOUNT
	.align		4
.L_591:
        /*0cc0*/ 	.byte	0x04, 0x2f
        /*0cc2*/ 	.short	(.L_593 - .L_592)
	.align		4
.L_592:
        /*0cc4*/ 	.word	index@(_ZN2at6native27unrolled_elementwise_kernelIZZZNS0_15binary_internal21div_trunc_kernel_cudaERNS_18TensorIteratorBaseEENKUlvE0_clEvENKUlvE0_clEvEUlfE_St5arrayIPcLm2EELi4E23TrivialOffsetCalculatorILi1EjESC_NS0_6memory15LoadWithoutCastENSD_16StoreWithoutCastEEEviT_T0_T2_T3_T4_T5_)
        /*0cc8*/ 	.word	0x00000018


	//----- nvinfo : EIATTR_FRAME_SIZE
	.align		4
.L_593:
        /*0ccc*/ 	.byte	0x04, 0x11
        /*0cce*/ 	.short	(.L_595 - .L_594)
	.align		4
.L_594:
        /*0cd0*/ 	.word	index@(_ZN2at6native27unrolled_elementwise_kernelIZZZNS0_15binary_internal21div_trunc_kernel_cudaERNS_18TensorIteratorBaseEENKUlvE0_clEvENKUlvE0_clEvEUlfE_St5arrayIPcLm2EELi4E23TrivialOffsetCalculatorILi1EjESC_NS0_6memory15LoadWithoutCastENSD_16StoreWithoutCastEEEviT_T0_T2_T3_T4_T5_)
        /*0cd4*/ 	.word	0x00000000


	//----- nvinfo : EIATTR_REGCOUNT
	.align		4
.L_595:
        /*0cd8*/ 	.byte	0x04, 0x2f
        /*0cda*/ 	.short	(.L_597 - .L_596)
	.align		4
.L_596:
        /*0cdc*/ 	.word	index@(_ZN2at6native18elementwise_kernelILi128ELi2EZNS0_22gpu_kernel_impl_nocastIZZZNS0_15binary_internal21div_trunc_kernel_cudaERNS_18TensorIteratorBaseEENKUlvE0_clEvENKUlvE0_clEvEUlfE_EEvS5_RKT_EUliE_EEviT1_)
        /*0ce0*/ 	.word	0x00000012


	//----- nvinfo : EIATTR_FRAME_SIZE
	.align		4
.L_597:
        /*0ce4*/ 	.byte	0x04, 0x11
        /*0ce6*/ 	.short	(.L_599 - .L_598)
	.align		4
.L_598:
        /*0ce8*/ 	.word	index@(_ZN2at6native18elementwise_kernelILi128ELi2EZNS0_22gpu_kernel_impl_nocastIZZZNS0_15binary_internal21div_trunc_kernel_cudaERNS_18TensorIteratorBaseEENKUlvE0_clEvENKUlvE0_clEvEUlfE_EEvS5_RKT_EUliE_EEviT1_)
        /*0cec*/ 	.word	0x00000000


	//----- nvinfo : EIATTR_REGCOUNT
	.align		4
.L_599:
        /*0cf0*/ 	.byte	0x04, 0x2f
        /*0cf2*/ 	.short	(.L_601 - .L_600)
	.align		4
.L_600:
        /*0cf4*/ 	.word	index@(_ZN2at6native27unrolled_elementwise_kernelIZZZNS0_15binary_internal21div_trunc_kernel_cudaERNS_18TensorIteratorBaseEENKUlvE0_clEvENKUlvE0_clEvEUlfE_St5arrayIPcLm2EELi4E23TrivialOffsetCalculatorILi1EjESC_NS0_6memory12LoadWithCastILi1EEENSD_13StoreWithCastILi1EEEEEviT_T0_T2_T3_T4_T5_)
        /*0cf8*/ 	.word	0x0000001f


	//----- nvinfo : EIATTR_FRAME_SIZE
	.align		4
.L_601:
        /*0cfc*/ 	.byte	0x04, 0x11
        /*0cfe*/ 	.short	(.L_603 - .L_602)
	.align		4
.L_602:
        /*0d00*/ 	.word	index@(_ZN2at6native27unrolled_elementwise_kernelIZZZNS0_15binary_internal21div_trunc_kernel_cudaERNS_18TensorIteratorBaseEENKUlvE0_clEvENKUlvE0_clEvEUlfE_St5arrayIPcLm2EELi4E23TrivialOffsetCalculatorILi1EjESC_NS0_6memory12LoadWithCastILi1EEENSD_13StoreWithCastILi1EEEEEviT_T0_T2_T3_T4_T5_)
        /*0d04*/ 	.word	0x00000000


	//----- nvinfo : EIATTR_REGCOUNT
	.align		4
.L_603:
        /*0d08*/ 	.byte	0x04, 0x2f
        /*0d0a*/ 	.short	(.L_605 - .L_604)
	.align		4
.L_604:
        /*0d0c*/ 	.word	index@(_ZN2at6native18elementwise_kernelILi128ELi4EZNS0_15gpu_kernel_implIZZZNS0_15binary_internal21div_trunc_kernel_cudaERNS_18TensorIteratorBaseEENKUlvE0_clEvENKUlvE0_clEvEUlfE_EEvS5_RKT_EUliE_EEviT1_)
        /*0d10*/ 	.word	0x0000001a


	//----- nvinfo : EIATTR_FRAME_SIZE
	.align		4
.L_605:
        /*0d14*/ 	.byte	0x04, 0x11
        /*0d16*/ 	.short	(.L_607 - .L_606)
	.align		4
.L_606:
        /*0d18*/ 	.word	index@(_ZN2at6native18elementwise_kernelILi128ELi4EZNS0_15gpu_kernel_implIZZZNS0_15binary_internal21div_trunc_kernel_cudaERNS_18TensorIteratorBaseEENKUlvE0_clEvENKUlvE0_clEvEUlfE_EEvS5_RKT_EUliE_EEviT1_)
        /*0d1c*/ 	.word	0x00000000


	//----- nvinfo : EIATTR_REGCOUNT
	.align		4
.L_607:
        /*0d20*/ 	.byte	0x04, 0x2f
        /*0d22*/ 	.short	(.L_609 - .L_608)
	.align		4
.L_608:
        /*0d24*/ 	.word	index@(_ZN2at6native29vectorized_elementwise_kernelILi8EZZZNS0_15binary_internal21div_trunc_kernel_cudaERNS_18TensorIteratorBaseEENKUlvE0_clEvENKUlvE1_clEvEUlN3c104HalfEE_St5arrayIPcLm2EEEEviT0_T1_)
        /*0d28*/ 	.word	0x00000020


	//----- nvinfo : EIATTR_FRAME_SIZE
	.align		4
.L_609:
        /*0d2c*/ 	.byte	0x04, 0x11
        /*0d2e*/ 	.short	(.L_611 - .L_610)
	.align		4
.L_610:
        /*0d30*/ 	.word	index@(_ZN2at6native29vectorized_elementwise_kernelILi8EZZZNS0_15binary_internal21div_trunc_kernel_cudaERNS_18TensorIteratorBaseEENKUlvE0_clEvENKUlvE1_clEvEUlN3c104HalfEE_St5arrayIPcLm2EEEEviT0_T1_)
        /*0d34*/ 	.word	0x00000000


	//----- nvinfo : EIATTR_REGCOUNT
	.align		4
.L_611:
        /*0d38*/ 	.byte	0x04, 0x2f
        /*0d3a*/ 	.short	(.L_613 - .L_612)
	.align		4
.L_612:
        /*0d3c*/ 	.word	index@(_ZN2at6native29vectorized_elementwise_kernelILi4EZZZNS0_15binary_internal21div_trunc_kernel_cudaERNS_18TensorIteratorBaseEENKUlvE0_clEvENKUlvE1_clEvEUlN3c104HalfEE_St5arrayIPcLm2EEEEviT0_T1_)
        /*0d40*/ 	.word	0x00000020


	//----- nvinfo : EIATTR_FRAME_SIZE
	.align		4
.L_613:
        /*0d44*/ 	.byte	0x04, 0x11
        /*0d46*/ 	.short	(.L_615 - .L_614)
	.align		4
.L_614:
        /*0d48*/ 	.word	index@(_ZN2at6native29vectorized_elementwise_kernelILi4EZZZNS0_15binary_internal21div_trunc_kernel_cudaERNS_18TensorIteratorBaseEENKUlvE0_clEvENKUlvE1_clEvEUlN3c104HalfEE_St5arrayIPcLm2EEEEviT0_T1_)
        /*0d4c*/ 	.word	0x00000000


	//----- nvinfo : EIATTR_REGCOUNT
	.align		4
.L_615:
        /*0d50*/ 	.byte	0x04, 0x2f
        /*0d52*/ 	.short	(.L_617 - .L_616)
	.align		4
.L_616:
        /*0d54*/ 	.word	index@(_ZN2at6native29vectorized_elementwise_kernelILi2EZZZNS0_15binary_internal21div_trunc_kernel_cudaERNS_18TensorIteratorBaseEENKUlvE0_clEvENKUlvE1_clEvEUlN3c104HalfEE_St5arrayIPcLm2EEEEviT0_T1_)
        /*0d58*/ 	.word	0x00000020


	//----- nvinfo : EIATTR_FRAME_SIZE
	.align		4
.L_617:
        /*0d5c*/ 	.byte	0x04, 0x11
        /*0d5e*/ 	.short	(.L_619 - .L_618)
	.align		4
.L_618:
        /*0d60*/ 	.word	index@(_ZN2at6native29vectorized_elementwise_kernelILi2EZZZNS0_15binary_internal21div_trunc_kernel_cudaERNS_18TensorIteratorBaseEENKUlvE0_clEvENKUlvE1_clEvEUlN3c104HalfEE_St5arrayIPcLm2EEEEviT0_T1_)
        /*0d64*/ 	.word	0x00000000


	//----- nvinfo : EIATTR_REGCOUNT
	.align		4
.L_619:
        /*0d68*/ 	.byte	0x04, 0x2f
        /*0d6a*/ 	.short	(.L_621 - .L_620)
	.align		4
.L_620:
        /*0d6c*/ 	.word	index@(_ZN2at6native27unrolled_elementwise_kernelIZZZNS0_15binary_internal21div_trunc_kernel_cudaERNS_18TensorIteratorBaseEENKUlvE0_clEvENKUlvE1_clEvEUlN3c104HalfEE_St5arrayIPcLm2EELi4E23TrivialOffsetCalculatorILi1EjESE_NS0_6memory15LoadWithoutCastENSF_16StoreWithoutCastEEEviT_T0_T2_T3_T4_T5_)
        /*0d70*/ 	.word	0x00000018


	//----- nvinfo : EIATTR_FRAME_SIZE
	.align		4
.L_621:
        /*0d74*/ 	.byte	0x04, 0x11
        /*0d76*/ 	.short	(.L_623 - .L_622)
	.align		4
.L_622:
        /*0d78*/ 	.word	index@(_ZN2at6native27unrolled_elementwise_kernelIZZZNS0_15binary_internal21div_trunc_kernel_cudaERNS_18TensorIteratorBaseEENKUlvE0_clEvENKUlvE1_clEvEUlN3c104HalfEE_St5arrayIPcLm2EELi4E23TrivialOffsetCalculatorILi1EjESE_NS0_6memory15LoadWithoutCastENSF_16StoreWithoutCastEEEviT_T0_T2_T3_T4_T5_)
        /*0d7c*/ 	.word	0x00000000


	//----- nvinfo : EIATTR_REGCOUNT
	.align		4
.L_623:
        /*0d80*/ 	.byte	0x04, 0x2f
        /*0d82*/ 	.short	(.L_625 - .L_624)
	.align		4
.L_624:
        /*0d84*/ 	.word	index@(_ZN2at6native18elementwise_kernelILi128ELi4EZNS0_22gpu_kernel_impl_nocastIZZZNS0_15binary_internal21div_trunc_kernel_cudaERNS_18TensorIteratorBaseEENKUlvE0_clEvENKUlvE1_clEvEUlN3c104HalfEE_EEvS5_RKT_EUliE_EEviT1_)
        /*0d88*/ 	.word	0x00000012


	//----- nvinfo : EIATTR_FRAME_SIZE
	.align		4
.L_625:
        /*0d8c*/ 	.byte	0x04, 0x11
        /*0d8e*/ 	.short	(.L_627 - .L_626)
	.align		4
.L_626:
        /*0d90*/ 	.word	index@(_ZN2at6native18elementwise_kernelILi128ELi4EZNS0_22gpu_kernel_impl_nocastIZZZNS0_15binary_internal21div_trunc_kernel_cudaERNS_18TensorIteratorBaseEENKUlvE0_clEvENKUlvE1_clEvEUlN3c104HalfEE_EEvS5_RKT_EUliE_EEviT1_)
        /*0d94*/ 	.word	0x00000000


	//----- nvinfo : EIATTR_REGCOUNT
	.align		4
.L_627:
        /*0d98*/ 	.byte	0x04, 0x2f
        /*0d9a*/ 	.short	(.L_629 - .L_628)
	.align		4
.L_628:
        /*0d9c*/ 	.word	index@(_ZN2at6native27unrolled_elementwise_kernelIZZZNS0_15binary_internal21div_trunc_kernel_cudaERNS_18TensorIteratorBaseEENKUlvE0_clEvENKUlvE1_clEvEUlN3c104HalfEE_St5arrayIPcLm2EELi4E23TrivialOffsetCalculatorILi1EjESE_NS0_6memory12LoadWithCastILi1EEENSF_13StoreWithCastILi1EEEEEviT_T0_T2_T3_T4_T5_)
        /*0da0*/ 	.word	0x0000001e


	//----- nvinfo : EIATTR_FRAME_SIZE
	.align		4
.L_629:
        /*0da4*/ 	.byte	0x04, 0x11
        /*0da6*/ 	.short	(.L_631 - .L_630)
	.align		4
.L_630:
        /*0da8*/ 	.word	index@(_ZN2at6native27unrolled_elementwise_kernelIZZZNS0_15binary_internal21div_trunc_kernel_cudaERNS_18TensorIteratorBaseEENKUlvE0_clEvENKUlvE1_clEvEUlN3c104HalfEE_St5arrayIPcLm2EELi4E23TrivialOffsetCalculatorILi1EjESE_NS0_6memory12LoadWithCastILi1EEENSF_13StoreWithCastILi1EEEEEviT_T0_T2_T3_T4_T5_)
        /*0dac*/ 	.word	0x00000000


	//----- nvinfo : EIATTR_REGCOUNT
	.align		4
.L_631:
        /*0db0*/ 	.byte	0x04, 0x2f
        /*0db2*/ 	.short	(.L_633 - .L_632)
	.align		4
.L_632:
        /*0db4*/ 	.word	index@(_ZN2at6native18elementwise_kernelILi128ELi4EZNS0_15gpu_kernel_implIZZZNS0_15binary_internal21div_trunc_kernel_cudaERNS_18TensorIteratorBaseEENKUlvE0_clEvENKUlvE1_clEvEUlN3c104HalfEE_EEvS5_RKT_EUliE_EEviT1_)
        /*0db8*/ 	.word	0x0000001a


	//----- nvinfo : EIATTR_FRAME_SIZE
	.align		4
.L_633:
        /*0dbc*/ 	.byte	0x04, 0x11
        /*0dbe*/ 	.short	(.L_635 - .L_634)
	.align		4
.L_634:
        /*0dc0*/ 	.word	index@(_ZN2at6native18elementwise_kernelILi128ELi4EZNS0_15gpu_kernel_implIZZZNS0_15binary_internal21div_trunc_kernel_cudaERNS_18TensorIteratorBaseEENKUlvE0_clEvENKUlvE1_clEvEUlN3c104HalfEE_EEvS5_RKT_EUliE_EEviT1_)
        /*0dc4*/ 	.word	0x00000000


	//----- nvinfo : EIATTR_REGCOUNT
	.align		4
.L_635:
        /*0dc8*/ 	.byte	0x04, 0x2f
        /*0dca*/ 	.short	(.L_637 - .L_636)
	.align		4
.L_636:
        /*0dcc*/ 	.word	index@(_ZN2at6native29vectorized_elementwise_kernelILi8EZZZNS0_15binary_internal21div_trunc_kernel_cudaERNS_18TensorIteratorBaseEENKUlvE0_clEvENKUlvE2_clEvEUlN3c108BFloat16EE_St5arrayIPcLm2EEEEviT0_T1_)
        /*0dd0*/ 	.word	0x00000020


	//----- nvinfo : EIATTR_FRAME_SIZE
	.align		4
.L_637:
        /*0dd4*/ 	.byte	0x04, 0x11
        /*0dd6*/ 	.short	(.L_639 - .L_638)
	.align		4
.L_638:
        /*0dd8*/ 	.word	index@(_ZN2at6native29vectorized_elementwise_kernelILi8EZZZNS0_15binary_internal21div_trunc_kernel_cudaERNS_18TensorIteratorBaseEENKUlvE0_clEvENKUlvE2_clEvEUlN3c108BFloat16EE_St5arrayIPcLm2EEEEviT0_T1_)
        /*0ddc*/ 	.word	0x00000000


	//----- nvinfo : EIATTR_REGCOUNT
	.align		4
.L_639:
        /*0de0*/ 	.byte	0x04, 0x2f
        /*0de2*/ 	.short	(.L_641 - .L_640)
	.align		4
.L_640:
        /*0de4*/ 	.word	index@(_ZN2at6native29vectorized_elementwise_kernelILi4EZZZNS0_15binary_internal21div_trunc_kernel_cudaERNS_18TensorIteratorBaseEENKUlvE0_clEvENKUlvE2_clEvEUlN3c108BFloat16EE_St5arrayIPcLm2EEEEviT0_T1_)
        /*0de8*/ 	.word	0x00000020


	//----- nvinfo : EIATTR_FRAME_SIZE
	.align		4
.L_641:
        /*0dec*/ 	.byte	0x04, 0x11
        /*0dee*/ 	.short	(.L_643 - .L_642)
	.align		4
.L_642:
        /*0df0*/ 	.word	index@(_ZN2at6native29vectorized_elementwise_kernelILi4EZZZNS0_15binary_internal21div_trunc_kernel_cudaERNS_18TensorIteratorBaseEENKUlvE0_clEvENKUlvE2_clEvEUlN3c108BFloat16EE_St5arrayIPcLm2EEEEviT0_T1_)
        /*0df4*/ 	.word	0x00000000


	//----- nvinfo : EIATTR_REGCOUNT
	.align		4
.L_643:
        /*0df8*/ 	.byte	0x04, 0x2f
        /*0dfa*/ 	.short	(.L_645 - .L_644)
	.align		4
.L_644:
        /*0dfc*/ 	.word	index@(_ZN2at6native29vectorized_elementwise_kernelILi2EZZZNS0_15binary_internal21div_trunc_kernel_cudaERNS_18TensorIteratorBaseEENKUlvE0_clEvENKUlvE2_clEvEUlN3c108BFloat16EE_St5arrayIPcLm2EEEEviT0_T1_)
        /*0e00*/ 	.word	0x00000020


	//----- nvinfo : EIATTR_FRAME_SIZE
	.align		4
.L_645:
        /*0e04*/ 	.byte	0x04, 0x11
        /*0e06*/ 	.short	(.L_647 - .L_646)
	.align		4
.L_646:
        /*0e08*/ 	.word	index@(_ZN2at6native29vectorized_elementwise_kernelILi2EZZZNS0_15binary_internal21div_trunc_kernel_cudaERNS_18TensorIteratorBaseEENKUlvE0_clEvENKUlvE2_clEvEUlN3c108BFloat16EE_St5arrayIPcLm2EEEEviT0_T1_)
        /*0e0c*/ 	.word	0x00000000


	//----- nvinfo : EIATTR_REGCOUNT
	.align		4
.L_647:
        /*0e10*/ 	.byte	0x04, 0x2f
        /*0e12*/ 	.short	(.L_649 - .L_648)
	.align		4
.L_648:
        /*0e14*/ 	.word	index@(_ZN2at6native27unrolled_elementwise_kernelIZZZNS0_15binary_internal21div_trunc_kernel_cudaERNS_18TensorIteratorBaseEENKUlvE0_clEvENKUlvE2_clEvEUlN3c108BFloat16EE_St5arrayIPcLm2EELi4E23TrivialOffsetCalculatorILi1EjESE_NS0_6memory15LoadWithoutCastENSF_16StoreWithoutCastEEEviT_T0_T2_T3_T4_T5_)
        /*0e18*/ 	.word	0x00000018


	//----- nvinfo : EIATTR_FRAME_SIZE
	.align		4
.L_649:
        /*0e1c*/ 	.byte	0x04, 0x11
        /*0e1e*/ 	.short	(.L_651 - .L_650)
	.align		4
.L_650:
        /*0e20*/ 	.word	index@(_ZN2at6native27unrolled_elementwise_kernelIZZZNS0_15binary_internal21div_trunc_kernel_cudaERNS_18TensorIteratorBaseEENKUlvE0_clEvENKUlvE2_clEvEUlN3c108BFloat16EE_St5arrayIPcLm2EELi4E23TrivialOffsetCalculatorILi1EjESE_NS0_6memory15LoadWithoutCastENSF_16StoreWithoutCastEEEviT_T0_T2_T3_T4_T5_)
        /*0e24*/ 	.word	0x00000000


	//----- nvinfo : EIATTR_REGCOUNT
	.align		4
.L_651:
        /*0e28*/ 	.byte	0x04, 0x2f
        /*0e2a*/ 	.short	(.L_653 - .L_652)
	.align		4
.L_652:
        /*0e2c*/ 	.word	index@(_ZN2at6native18elementwise_kernelILi128ELi4EZNS0_22gpu_kernel_impl_nocastIZZZNS0_15binary_internal21div_trunc_kernel_cudaERNS_18TensorIteratorBaseEENKUlvE0_clEvENKUlvE2_clEvEUlN3c108BFloat16EE_EEvS5_RKT_EUliE_EEviT1_)
        /*0e30*/ 	.word	0x00000012


	//----- nvinfo : EIATTR_FRAME_SIZE
	.align		4
.L_653:
        /*0e34*/ 	.byte	0x04, 0x11
        /*0e36*/ 	.short	(.L_655 - .L_654)
	.align		4
.L_654:
        /*0e38*/ 	.word	index@(_ZN2at6native18elementwise_kernelILi128ELi4EZNS0_22gpu_kernel_impl_nocastIZZZNS0_15binary_internal21div_trunc_kernel_cudaERNS_18TensorIteratorBaseEENKUlvE0_clEvENKUlvE2_clEvEUlN3c108BFloat16EE_EEvS5_RKT_EUliE_EEviT1_)
        /*0e3c*/ 	.word	0x00000000


	//----- nvinfo : EIATTR_REGCOUNT
	.align		4
.L_655:
        /*0e40*/ 	.byte	0x04, 0x2f
        /*0e42*/ 	.short	(.L_657 - .L_656)
	.align		4
.L_656:
        /*0e44*/ 	.word	index@(_ZN2at6native27unrolled_elementwise_kernelIZZZNS0_15binary_internal21div_trunc_kernel_cudaERNS_18TensorIteratorBaseEENKUlvE0_clEvENKUlvE2_clEvEUlN3c108BFloat16EE_St5arrayIPcLm2EELi4E23TrivialOffsetCalculatorILi1EjESE_NS0_6memory12LoadWithCastILi1EEENSF_13StoreWithCastILi1EEEEEviT_T0_T2_T3_T4_T5_)
        /*0e48*/ 	.word	0x0000001c


	//----- nvinfo : EIATTR_FRAME_SIZE
	.align		4
.L_657:
        /*0e4c*/ 	.byte	0x04, 0x11
        /*0e4e*/ 	.short	(.L_659 - .L_658)
	.align		4
.L_658:
        /*0e50*/ 	.word	index@(_ZN2at6native27unrolled_elementwise_kernelIZZZNS0_15binary_internal21div_trunc_kernel_cudaERNS_18TensorIteratorBaseEENKUlvE0_clEvENKUlvE2_clEvEUlN3c108BFloat16EE_St5arrayIPcLm2EELi4E23TrivialOffsetCalculatorILi1EjESE_NS0_6memory12LoadWithCastILi1EEENSF_13StoreWithCastILi1EEEEEviT_T0_T2_T3_T4_T5_)
        /*0e54*/ 	.word	0x00000000


	//----- nvinfo : EIATTR_REGCOUNT
	.align		4
.L_659:
        /*0e58*/ 	.byte	0x04, 0x2f
        /*0e5a*/ 	.short	(.L_661 - .L_660)
	.align		4
.L_660:
        /*0e5c*/ 	.word	index@(_ZN2at6native18elementwise_kernelILi128ELi4EZNS0_15gpu_kernel_implIZZZNS0_15binary_internal21div_trunc_kernel_cudaERNS_18TensorIteratorBaseEENKUlvE0_clEvENKUlvE2_clEvEUlN3c108BFloat16EE_EEvS5_RKT_EUliE_EEviT1_)
        /*0e60*/ 	.word	0x0000001a


	//----- nvinfo : EIATTR_FRAME_SIZE
	.align		4
.L_661:
        /*0e64*/ 	.byte	0x04, 0x11
        /*0e66*/ 	.short	(.L_663 - .L_662)
	.align		4
.L_662:
        /*0e68*/ 	.word	index@(_ZN2at6native18elementwise_kernelILi128ELi4EZNS0_15gpu_kernel_implIZZZNS0_15binary_internal21div_trunc_kernel_cudaERNS_18TensorIteratorBaseEENKUlvE0_clEvENKUlvE2_clEvEUlN3c108BFloat16EE_EEvS5_RKT_EUliE_EEviT1_)
        /*0e6c*/ 	.word	0x00000000


	//----- nvinfo : EIATTR_REGCOUNT
	.align		4
.L_663:
        /*0e70*/ 	.byte	0x04, 0x2f
        /*0e72*/ 	.short	(.L_665 - .L_664)
	.align		4
.L_664:
        /*0e74*/ 	.word	index@(_ZN2at6native29vectorized_elementwise_kernelILi8ENS0_13AUnaryFunctorIdddZZZNS0_15binary_internal21div_trunc_kernel_cudaERNS_18TensorIteratorBaseEENKUlvE1_clEvENKUlvE_clEvEUlddE_EESt5arrayIPcLm2EEEEviT0_T1_)
        /*0e78*/ 	.word	0x0000002a


	//----- nvinfo : EIATTR_FRAME_SIZE
	.align		4
.L_665:
        /*0e7c*/ 	.byte	0x04, 0x11
        /*0e7e*/ 	.short	(.L_667 - .L_666)
	.align		4
.L_666:
        /*0e80*/ 	.word	index@($__internal_20_$__cuda_sm20_div_rn_f64_full)
        /*0e84*/ 	.word	0x00000000


	//----- nvinfo : EIATTR_FRAME_SIZE
	.align		4
.L_667:
        /*0e88*/ 	.byte	0x04, 0x11
        /*0e8a*/ 	.short	(.L_669 - .L_668)
	.align		4
.L_668:
        /*0e8c*/ 	.word	index@(_ZN2at6native29vectorized_elementwise_kernelILi8ENS0_13AUnaryFunctorIdddZZZNS0_15binary_internal21div_trunc_kernel_cudaERNS_18TensorIteratorBaseEENKUlvE1_clEvENKUlvE_clEvEUlddE_EESt5arrayIPcLm2EEEEviT0_T1_)
        /*0e90*/ 	.word	0x00000000


	//----- nvinfo : EIATTR_REGCOUNT
	.align		4
.L_669:
        /*0e94*/ 	.byte	0x04, 0x2f
        /*0e96*/ 	.short	(.L_671 - .L_670)
	.align		4
.L_670:
        /*0e98*/ 	.word	index@(_ZN2at6native29vectorized_elementwise_kernelILi4ENS0_13AUnaryFunctorIdddZZZNS0_15binary_internal21div_trunc_kernel_cudaERNS_18TensorIteratorBaseEENKUlvE1_clEvENKUlvE_clEvEUlddE_EESt5arrayIPcLm2EEEEviT0_T1_)
        /*0e9c*/ 	.word	0x0000002a


	//----- nvinfo : EIATTR_FRAME_SIZE
	.align		4
.L_671:
        /*0ea0*/ 	.byte	0x04, 0x11
        /*0ea2*/ 	.short	(.L_673 - .L_672)
	.align		4
.L_672:
        /*0ea4*/ 	.word	index@($__internal_19_$__cuda_sm20_div_rn_f64_full)
        /*0ea8*/ 	.word	0x00000000


	//----- nvinfo : EIATTR_FRAME_SIZE
	.align		4
.L_673:
        /*0eac*/ 	.byte	0x04, 0x11
        /*0eae*/ 	.short	(.L_675 - .L_674)
	.align		4
.L_674:
        /*0eb0*/ 	.word	index@(_ZN2at6native29vectorized_elementwise_kernelILi4ENS0_13AUnaryFunctorIdddZZZNS0_15binary_internal21div_trunc_kernel_cudaERNS_18TensorIteratorBaseEENKUlvE1_clEvENKUlvE_clEvEUlddE_EESt5arrayIPcLm2EEEEviT0_T1_)
        /*0eb4*/ 	.word	0x00000000


	//----- nvinfo : EIATTR_REGCOUNT
	.align		4
.L_675:
        /*0eb8*/ 	.byte	0x04, 0x2f
        /*0eba*/ 	.short	(.L_677 - .L_676)
	.align		4
.L_676:
        /*0ebc*/ 	.word	index@(_ZN2at6native29vectorized_elementwise_kernelILi2ENS0_13AUnaryFunctorIdddZZZNS0_15binary_internal21div_trunc_kernel_cudaERNS_18TensorIteratorBaseEENKUlvE1_clEvENKUlvE_clEvEUlddE_EESt5arrayIPcLm2EEEEviT0_T1_)
        /*0ec0*/ 	.word	0x0000002a


	//----- nvinfo : EIATTR_FRAME_SIZE
	.align		4
.L_677:
        /*0ec4*/ 	.byte	0x04, 0x11
        /*0ec6*/ 	.short	(.L_679 - .L_678)
	.align		4
.L_678:
        /*0ec8*/ 	.word	index@($__internal_18_$__cuda_sm20_div_rn_f64_full)
        /*0ecc*/ 	.word	0x00000000


	//----- nvinfo : EIATTR_FRAME_SIZE
	.align		4
.L_679:
        /*0ed0*/ 	.byte	0x04, 0x11
        /*0ed2*/ 	.short	(.L_681 - .L_680)
	.align		4
.L_680:
        /*0ed4*/ 	.word	index@(_ZN2at6native29vectorized_elementwise_kernelILi2ENS0_13AUnaryFunctorIdddZZZNS0_15binary_internal21div_trunc_kernel_cudaERNS_18TensorIteratorBaseEENKUlvE1_clEvENKUlvE_clEvEUlddE_EESt5arrayIPcLm2EEEEviT0_T1_)
        /*0ed8*/ 	.word	0x00000000


	//----- nvinfo : EIATTR_REGCOUNT
	.align		4
.L_681:
        /*0edc*/ 	.byte	0x04, 0x2f
        /*0ede*/ 	.short	(.L_683 - .L_682)
	.align		4
.L_682:
        /*0ee0*/ 	.word	index@(_ZN2at6native27unrolled_elementwise_kernelINS0_13AUnaryFunctorIdddZZZNS0_15binary_internal21div_trunc_kernel_cudaERNS_18TensorIteratorBaseEENKUlvE1_clEvENKUlvE_clEvEUlddE_EESt5arrayIPcLm2EELi4E23TrivialOffsetCalculatorILi1EjESE_NS0_6memory15LoadWithoutCastENSF_16StoreWithoutCastEEEviT_T0_T2_T3_T4_T5_)
        /*0ee4*/ 	.word	0x00000022


	//----- nvinfo : EIATTR_FRAME_SIZE
	.align		4
.L_683:
        /*0ee8*/ 	.byte	0x04, 0x11
        /*0eea*/ 	.short	(.L_685 - .L_684)
	.align		4
.L_684:
        /*0eec*/ 	.word	index@($__internal_17_$__cuda_sm20_div_rn_f64_full)
        /*0ef0*/ 	.word	0x00000000


	//----- nvinfo : EIATTR_FRAME_SIZE
	.align		4
.L_685:
        /*0ef4*/ 	.byte	0x04, 0x11
        /*0ef6*/ 	.short	(.L_687 - .L_686)
	.align		4
.L_686:
        /*0ef8*/ 	.word	index@(_ZN2at6native27unrolled_elementwise_kernelINS0_13AUnaryFunctorIdddZZZNS0_15binary_internal21div_trunc_kernel_cudaERNS_18TensorIteratorBaseEENKUlvE1_clEvENKUlvE_clEvEUlddE_EESt5arrayIPcLm2EELi4E23TrivialOffsetCalculatorILi1EjESE_NS0_6memory15LoadWithoutCastENSF_16StoreWithoutCastEEEviT_T0_T2_T3_T4_T5_)
        /*0efc*/ 	.word	0x00000000


	//----- nvinfo : EIATTR_REGCOUNT
	.align		4
.L_687:
        /*0f00*/ 	.byte	0x04, 0x2f
        /*0f02*/ 	.short	(.L_689 - .L_688)
	.align		4
.L_688:
        /*0f04*/ 	.word	index@(_ZN2at6native18elementwise_kernelILi128ELi2EZNS0_22gpu_kernel_impl_nocastINS0_13AUnaryFunctorIdddZZZNS0_15binary_internal21div_trunc_kernel_cudaERNS_18TensorIteratorBaseEENKUlvE1_clEvENKUlvE_clEvEUlddE_EEEEvS6_RKT_EUliE_EEviT1_)
        /*0f08*/ 	.word	0x0000001c


	//----- nvinfo : EIATTR_FRAME_SIZE
	.align		4
.L_689:
        /*0f0c*/ 	.byte	0x04, 0x11
        /*0f0e*/ 	.short	(.L_691 - .L_690)
	.align		4
.L_690:
        /*0f10*/ 	.word	index@($__internal_16_$__cuda_sm20_div_rn_f64_full)
        /*0f14*/ 	.word	0x00000000


	//----- nvinfo : EIATTR_FRAME_SIZE
	.align		4
.L_691:
        /*0f18*/ 	.byte	0x04, 0x11
        /*0f1a*/ 	.short	(.L_693 - .L_692)
	.align		4
.L_692:
        /*0f1c*/ 	.word	index@(_ZN2at6native18elementwise_kernelILi128ELi2EZNS0_22gpu_kernel_impl_nocastINS0_13AUnaryFunctorIdddZZZNS0_15binary_internal21div_trunc_kernel_cudaERNS_18TensorIteratorBaseEENKUlvE1_clEvENKUlvE_clEvEUlddE_EEEEvS6_RKT_EUliE_EEviT1_)
        /*0f20*/ 	.word	0x00000000


	//----- nvinfo : EIATTR_REGCOUNT
	.align		4
.L_693:
        /*0f24*/ 	.byte	0x04, 0x2f
        /*0f26*/ 	.short	(.L_695 - .L_694)
	.align		4
.L_694:
        /*0f28*/ 	.word	index@(_ZN2at6native27unrolled_elementwise_kernelINS0_13AUnaryFunctorIdddZZZNS0_15binary_internal21div_trunc_kernel_cudaERNS_18TensorIteratorBaseEENKUlvE1_clEvENKUlvE_clEvEUlddE_EESt5arrayIPcLm2EELi4E23TrivialOffsetCalculatorILi1EjESE_NS0_6memory12LoadWithCastILi1EEENSF_13StoreWithCastILi1EEEEEviT_T0_T2_T3_T4_T5_)
        /*0f2c*/ 	.word	0x0000002e


	//----- nvinfo : EIATTR_FRAME_SIZE
	.align		4
.L_695:
        /*0f30*/ 	.byte	0x04, 0x11
        /*0f32*/ 	.short	(.L_697 - .L_696)
	.align		4
.L_696:
        /*0f34*/ 	.word	index@($__internal_15_$__cuda_sm20_div_rn_f64_full)
        /*0f38*/ 	.word	0x00000000


	//----- nvinfo : EIATTR_FRAME_SIZE
	.align		4
.L_697:
        /*0f3c*/ 	.byte	0x04, 0x11
        /*0f3e*/ 	.short	(.L_699 - .L_698)
	.align		4
.L_698:
        /*0f40*/ 	.word	index@(_ZN2at6native27unrolled_elementwise_kernelINS0_13AUnaryFunctorIdddZZZNS0_15binary_internal21div_trunc_kernel_cudaERNS_18TensorIteratorBaseEENKUlvE1_clEvENKUlvE_clEvEUlddE_EESt5arrayIPcLm2EELi4E23TrivialOffsetCalculatorILi1EjESE_NS0_6memory12LoadWithCastILi1EEENSF_13StoreWithCastILi1EEEEEviT_T0_T2_T3_T4_T5_)
        /*0f44*/ 	.word	0x00000000


	//----- nvinfo : EIATTR_REGCOUNT
	.align		4
.L_699:
        /*0f48*/ 	.byte	0x04, 0x2f
        /*0f4a*/ 	.short	(.L_701 - .L_700)
	.align		4
.L_700:
        /*0f4c*/ 	.word	index@(_ZN2at6native18elementwise_kernelILi128ELi4EZNS0_15gpu_kernel_implINS0_13AUnaryFunctorIdddZZZNS0_15binary_internal21div_trunc_kernel_cudaERNS_18TensorIteratorBaseEENKUlvE1_clEvENKUlvE_clEvEUlddE_EEEEvS6_RKT_EUliE_EEviT1_)
        /*0f50*/ 	.word	0x0000001e


	//----- nvinfo : EIATTR_FRAME_SIZE
	.align		4
.L_701:
        /*0f54*/ 	.byte	0x04, 0x11
        /*0f56*/ 	.short	(.L_703 - .L_702)
	.align		4
.L_702:
        /*0f58*/ 	.word	index@($__internal_14_$__cuda_sm20_div_rn_f64_full)
        /*0f5c*/ 	.word	0x00000000


	//----- nvinfo : EIATTR_FRAME_SIZE
	.align		4
.L_703:
        /*0f60*/ 	.byte	0x04, 0x11
        /*0f62*/ 	.short	(.L_705 - .L_704)
	.align		4
.L_704:
        /*0f64*/ 	.word	index@(_ZN2at6native18elementwise_kernelILi128ELi4EZNS0_15gpu_kernel_implINS0_13AUnaryFunctorIdddZZZNS0_15binary_internal21div_trunc_kernel_cudaERNS_18TensorIteratorBaseEENKUlvE1_clEvENKUlvE_clEvEUlddE_EEEEvS6_RKT_EUliE_EEviT1_)
        /*0f68*/ 	.word	0x00000000


	//----- nvinfo : EIATTR_REGCOUNT
	.align		4
.L_705:
        /*0f6c*/ 	.byte	0x04, 0x2f
        /*0f6e*/ 	.short	(.L_707 - .L_706)
	.align		4
.L_706:
        /*0f70*/ 	.word	index@(_ZN2at6native29vectorized_elementwise_kernelILi8ENS0_13BUnaryFunctorIdddZZZNS0_15binary_internal21div_trunc_kernel_cudaERNS_18TensorIteratorBaseEENKUlvE1_clEvENKUlvE_clEvEUlddE_EESt5arrayIPcLm2EEEEviT0_T1_)
        /*0f74*/ 	.word	0x0000002f


	//----- nvinfo : EIATTR_FRAME_SIZE
	.align		4
.L_707:
        /*0f78*/ 	.byte	0x04, 0x11
        /*0f7a*/ 	.short	(.L_709 - .L_708)
	.align		4
.L_708:
        /*0f7c*/ 	.word	index@($__internal_13_$__cuda_sm20_div_rn_f64_full)
        /*0f80*/ 	.word	0x00000000


	//----- nvinfo : EIATTR_FRAME_SIZE
	.align		4
.L_709:
        /*0f84*/ 	.byte	0x04, 0x11
        /*0f86*/ 	.short	(.L_711 - .L_710)
	.align		4
.L_710:
        /*0f88*/ 	.word	index@(_ZN2at6native29vectorized_elementwise_kernelILi8ENS0_13BUnaryFunctorIdddZZZNS0_15binary_internal21div_trunc_kernel_cudaERNS_18TensorIteratorBaseEENKUlvE1_clEvENKUlvE_clEvEUlddE_EESt5arrayIPcLm2EEEEviT0_T1_)
        /*0f8c*/ 	.word	0x00000000


	//----- nvinfo : EIATTR_REGCOUNT
	.align		4
.L_711:
        /*0f90*/ 	.byte	0x04, 0x2f
        /*0f92*/ 	.short	(.L_713 - .L_712)
	.align		4
.L_712:
        /*0f94*/ 	.word	index@(_ZN2at6native29vectorized_elementwise_kernelILi4ENS0_13BUnaryFunctorIdddZZZNS0_15binary_internal21div_trunc_kernel_cudaERNS_18TensorIteratorBaseEENKUlvE1_clEvENKUlvE_clEvEUlddE_EESt5arrayIPcLm2EEEEviT0_T1_)
        /*0f98*/ 	.word	0x0000002f


	//----- nvinfo : EIATTR_FRAME_SIZE
	.align		4
.L_713:
        /*0f9c*/ 	.byte	0x04, 0x11
        /*0f9e*/ 	.short	(.L_715 - .L_714)
	.align		4
.L_714:
        /*0fa0*/ 	.word	index@($__internal_12_$__cuda_sm20_div_rn_f64_full)
        /*0fa4*/ 	.word	0x00000000


	//----- nvinfo : EIATTR_FRAME_SIZE
	.align		4
.L_715:
        /*0fa8*/ 	.byte	0x04, 0x11
        /*0faa*/ 	.short	(.L_717 - .L_716)
	.align		4
.L_716:
        /*0fac*/ 	.word	index@(_ZN2at6native29vectorized_elementwise_kernelILi4ENS0_13BUnaryFunctorIdddZZZNS0_15binary_internal21div_trunc_kernel_cudaERNS_18TensorIteratorBaseEENKUlvE1_clEvENKUlvE_clEvEUlddE_EESt5arrayIPcLm2EEEEviT0_T1_)
        /*0fb0*/ 	.word	0x00000000


	//----- nvinfo : EIATTR_REGCOUNT
	.align		4
.L_717:
        /*0fb4*/ 	.byte	0x04, 0x2f
        /*0fb6*/ 	.short	(.L_719 - .L_718)
	.align		4
.L_718:
        /*0fb8*/ 	.word	index@(_ZN2at6native29vectorized_elementwise_kernelILi2ENS0_13BUnaryFunctorIdddZZZNS0_15binary_internal21div_trunc_kernel_cudaERNS_18TensorIteratorBaseEENKUlvE1_clEvENKUlvE_clEvEUlddE_EESt5arrayIPcLm2EEEEviT0_T1_)
        /*0fbc*/ 	.word	0x0000002f


	//----- nvinfo : EIATTR_FRAME_SIZE
	.align		4
.L_719:
        /*0fc0*/ 	.byte	0x04, 0x11
        /*0fc2*/ 	.short	(.L_721 - .L_720)
	.align		4
.L_720:
        /*0fc4*/ 	.word	index@($__internal_11_$__cuda_sm20_div_rn_f64_full)
        /*0fc8*/ 	.word	0x00000000


	//----- nvinfo : EIATTR_FRAME_SIZE
	.align		4
.L_721:
        /*0fcc*/ 	.byte	0x04, 0x11
        /*0fce*/ 	.short	(.L_723 - .L_722)
	.align		4
.L_722:
        /*0fd0*/ 	.word	index@(_ZN2at6native29vectorized_elementwise_kernelILi2ENS0_13BUnaryFunctorIdddZZZNS0_15binary_internal21div_trunc_kernel_cudaERNS_18TensorIteratorBaseEENKUlvE1_clEvENKUlvE_clEvEUlddE_EESt5arrayIPcLm2EEEEviT0_T1_)
        /*0fd4*/ 	.word	0x00000000


	//----- nvinfo : EIATTR_REGCOUNT
	.align		4
.L_723:
        /*0fd8*/ 	.byte	0x04, 0x2f
        /*0fda*/ 	.short	(.L_725 - .L_724)
	.align		4
.L_724:
        /*0fdc*/ 	.word	index@(_ZN2at6native27unrolled_elementwise_kernelINS0_13BUnaryFunctorIdddZZZNS0_15binary_internal21div_trunc_kernel_cudaERNS_18TensorIteratorBaseEENKUlvE1_clEvENKUlvE_clEvEUlddE_EESt5arrayIPcLm2EELi4E23TrivialOffsetCalculatorILi1EjESE_NS0_6memory15LoadWithoutCastENSF_16StoreWithoutCastEEEviT_T0_T2_T3_T4_T5_)
        /*0fe0*/ 	.word	0x00000023


	//----- nvinfo : EIATTR_FRAME_SIZE
	.align		4
.L_725:
        /*0fe4*/ 	.byte	0x04, 0x11
        /*0fe6*/ 	.short	(.L_727 - .L_726)
	.align		4
.L_726:
        /*0fe8*/ 	.word	index@($__internal_10_$__cuda_sm20_div_rn_f64_full)
        /*0fec*/ 	.word	0x00000000


	//----- nvinfo : EIATTR_FRAME_SIZE
	.align		4
.L_727:
        /*0ff0*/ 	.byte	0x04, 0x11
        /*0ff2*/ 	.short	(.L_729 - .L_728)
	.align		4
.L_728:
        /*0ff4*/ 	.word	index@(_ZN2at6native27unrolled_elementwise_kernelINS0_13BUnaryFunctorIdddZZZNS0_15binary_internal21div_trunc_kernel_cudaERNS_18TensorIteratorBaseEENKUlvE1_clEvENKUlvE_clEvEUlddE_EESt5arrayIPcLm2EELi4E23TrivialOffsetCalculatorILi1EjESE_NS0_6memory15LoadWithoutCastENSF_16StoreWithoutCastEEEviT_T0_T2_T3_T4_T5_)
        /*0ff8*/ 	.word	0x00000000


	//----- nvinfo : EIATTR_REGCOUNT
	.align		4
.L_729:
        /*0ffc*/ 	.byte	0x04, 0x2f
        /*0ffe*/ 	.short	(.L_731 - .L_730)
	.align		4
.L_730:
        /*1000*/ 	.word	index@(_ZN2at6native18elementwise_kernelILi128ELi2EZNS0_22gpu_kernel_impl_nocastINS0_13BUnaryFunctorIdddZZZNS0_15binary_internal21div_trunc_kernel_cudaERNS_18TensorIteratorBaseEENKUlvE1_clEvENKUlvE_clEvEUlddE_EEEEvS6_RKT_EUliE_EEviT1_)
        /*1004*/ 	.word	0x0000001c


	//----- nvinfo : EIATTR_FRAME_SIZE
	.align		4
.L_731:
        /*1008*/ 	.byte	0x04, 0x11
        /*100a*/ 	.short	(.L_733 - .L_732)
	.align		4
.L_732:
        /*100c*/ 	.word	index@($__internal_9_$__cuda_sm20_div_rn_f64_full)
        /*1010*/ 	.word	0x00000000


	//----- nvinfo : EIATTR_FRAME_SIZE
	.align		4
.L_733:
        /*1014*/ 	.byte	0x04, 0x11
        /*1016*/ 	.short	(.L_735 - .L_734)
	.align		4
.L_734:
        /*1018*/ 	.word	index@(_ZN2at6native18elementwise_kernelILi128ELi2EZNS0_22gpu_kernel_impl_nocastINS0_13BUnaryFunctorIdddZZZNS0_15binary_internal21div_trunc_kernel_cudaERNS_18TensorIteratorBaseEENKUlvE1_clEvENKUlvE_clEvEUlddE_EEEEvS6_RKT_EUliE_EEviT1_)
        /*101c*/ 	.word	0x00000000


	//----- nvinfo : EIATTR_REGCOUNT
	.align		4
.L_735:
        /*1020*/ 	.byte	0x04, 0x2f
        /*1022*/ 	.short	(.L_737 - .L_736)
	.align		4
.L_736:
        /*1024*/ 	.word	index@(_ZN2at6native27unrolled_elementwise_kernelINS0_13BUnaryFunctorIdddZZZNS0_15binary_internal21div_trunc_kernel_cudaERNS_18TensorIteratorBaseEENKUlvE1_clEvENKUlvE_clEvEUlddE_EESt5arrayIPcLm2EELi4E23TrivialOffsetCalculatorILi1EjESE_NS0_6memory12LoadWithCastILi1EEENSF_13StoreWithCastILi1EEEEEviT_T0_T2_T3_T4_T5_)
        /*1028*/ 	.word	0x0000002e


	//----- nvinfo : EIATTR_FRAME_SIZE
	.align		4
.L_737:
        /*102c*/ 	.byte	0x04, 0x11
        /*102e*/ 	.short	(.L_739 - .L_738)
	.align		4
.L_738:
        /*1030*/ 	.word	index@($__internal_8_$__cuda_sm20_div_rn_f64_full)
        /*1034*/ 	.word	0x00000000


	//----- nvinfo : EIATTR_FRAME_SIZE
	.align		4
.L_739:
        /*1038*/ 	.byte	0x04, 0x11
        /*103a*/ 	.short	(.L_741 - .L_740)
	.align		4
.L_740:
        /*103c*/ 	.word	index@(_ZN2at6native27unrolled_elementwise_kernelINS0_13BUnaryFunctorIdddZZZNS0_15binary_internal21div_trunc_kernel_cudaERNS_18TensorIteratorBaseEENKUlvE1_clEvENKUlvE_clEvEUlddE_EESt5arrayIPcLm2EELi4E23TrivialOffsetCalculatorILi1EjESE_NS0_6memory12LoadWithCastILi1EEENSF_13StoreWithCastILi1EEEEEviT_T0_T2_T3_T4_T5_)
        /*1040*/ 	.word	0x00000000


	//----- nvinfo : EIATTR_REGCOUNT
	.align		4
.L_741:
        /*1044*/ 	.byte	0x04, 0x2f
        /*1046*/ 	.short	(.L_743 - .L_742)
	.align		4
.L_742:
        /*1048*/ 	.word	index@(_ZN2at6native18elementwise_kernelILi128ELi4EZNS0_15gpu_kernel_implINS0_13BUnaryFunctorIdddZZZNS0_15binary_internal21div_trunc_kernel_cudaERNS_18TensorIteratorBaseEENKUlvE1_clEvENKUlvE_clEvEUlddE_EEEEvS6_RKT_EUliE_EEviT1_)
        /*104c*/ 	.word	0x00000020


	//----- nvinfo : EIATTR_FRAME_SIZE
	.align		4
.L_743:
        /*1050*/ 	.byte	0x04, 0x11
        /*1052*/ 	.short	(.L_745 - .L_744)
	.align		4
.L_744:
        /*1054*/ 	.word	index@($__internal_7_$__cuda_sm20_div_rn_f64_full)
        /*1058*/ 	.word	0x00000000


	//----- nvinfo : EIATTR_FRAME_SIZE
	.align		4
.L_745:
        /*105c*/ 	.byte	0x04, 0x11
        /*105e*/ 	.short	(.L_747 - .L_746)
	.align		4
.L_746:
        /*1060*/ 	.word	index@(_ZN2at6native18elementwise_kernelILi128ELi4EZNS0_15gpu_kernel_implINS0_13BUnaryFunctorIdddZZZNS0_15binary_internal21div_trunc_kernel_cudaERNS_18TensorIteratorBaseEENKUlvE1_clEvENKUlvE_clEvEUlddE_EEEEvS6_RKT_EUliE_EEviT1_)
        /*1064*/ 	.word	0x00000000


	//----- nvinfo : EIATTR_REGCOUNT
	.align		4
.L_747:
        /*1068*/ 	.byte	0x04, 0x2f
        /*106a*/ 	.short	(.L_749 - .L_748)
	.align		4
.L_748:
        /*106c*/ 	.word	index@(_ZN2at6native29vectorized_elementwise_kernelILi8ENS0_13BinaryFunctorIdddZZZNS0_15binary_internal21div_trunc_kernel_cudaERNS_18TensorIteratorBaseEENKUlvE1_clEvENKUlvE_clEvEUlddE_EESt5arrayIPcLm3EEEEviT0_T1_)
        /*1070*/ 	.word	0x0000003e


	//----- nvinfo : EIATTR_FRAME_SIZE
	.align		4
.L_749:
        /*1074*/ 	.byte	0x04, 0x11
        /*1076*/ 	.short	(.L_751 - .L_750)
	.align		4
.L_750:
        /*1078*/ 	.word	index@($__internal_6_$__cuda_sm20_div_rn_f64_full)
        /*107c*/ 	.word	0x00000000


	//----- nvinfo : EIATTR_FRAME_SIZE
	.align		4
.L_751:
        /*1080*/ 	.byte	0x04, 0x11
        /*1082*/ 	.short	(.L_753 - .L_752)
	.align		4
.L_752:
        /*1084*/ 	.word	index@(_ZN2at6native29vectorized_elementwise_kernelILi8ENS0_13BinaryFunctorIdddZZZNS0_15binary_internal21div_trunc_kernel_cudaERNS_18TensorIteratorBaseEENKUlvE1_clEvENKUlvE_clEvEUlddE_EESt5arrayIPcLm3EEEEviT0_T1_)
        /*1088*/ 	.word	0x00000000


	//----- nvinfo : EIATTR_REGCOUNT
	.align		4
.L_753:
        /*108c*/ 	.byte	0x04, 0x2f
        /*108e*/ 	.short	(.L_755 - .L_754)
	.align		4
.L_754:
        /*1090*/ 	.word	index@(_ZN2at6native29vectorized_elementwise_kernelILi4ENS0_13BinaryFunctorIdddZZZNS0_15binary_internal21div_trunc_kernel_cudaERNS_18TensorIteratorBaseEENKUlvE1_clEvENKUlvE_clEvEUlddE_EESt5arrayIPcLm3EEEEviT0_T1_)
        /*1094*/ 	.word	0x0000003e


	//----- nvinfo : EIATTR_FRAME_SIZE
	.align		4
.L_755:
        /*1098*/ 	.byte	0x04, 0x11
        /*109a*/ 	.short	(.L_757 - .L_756)
	.align		4
.L_756:
        /*109c*/ 	.word	index@($__internal_5_$__cuda_sm20_div_rn_f64_full)
        /*10a0*/ 	.word	0x00000000


	//----- nvinfo : EIATTR_FRAME_SIZE
	.align		4
.L_757:
        /*10a4*/ 	.byte	0x04, 0x11
        /*10a6*/ 	.short	(.L_759 - .L_758)
	.align		4
.L_758:
        /*10a8*/ 	.word	index@(_ZN2at6native29vectorized_elementwise_kernelILi4ENS0_13BinaryFunctorIdddZZZNS0_15binary_internal21div_trunc_kernel_cudaERNS_18TensorIteratorBaseEENKUlvE1_clEvENKUlvE_clEvEUlddE_EESt5arrayIPcLm3EEEEviT0_T1_)
        /*10ac*/ 	.word	0x00000000


	//----- nvinfo : EIATTR_REGCOUNT
	.align		4
.L_759:
        /*10b0*/ 	.byte	0x04, 0x2f
        /*10b2*/ 	.short	(.L_761 - .L_760)
	.align		4
.L_760:
        /*10b4*/ 	.word	index@(_ZN2at6native29vectorized_elementwise_kernelILi2ENS0_13BinaryFunctorIdddZZZNS0_15binary_internal21div_trunc_kernel_cudaERNS_18TensorIteratorBaseEENKUlvE1_clEvENKUlvE_clEvEUlddE_EESt5arrayIPcLm3EEEEviT0_T1_)
        /*10b8*/ 	.word	0x0000003e


	//----- nvinfo : EIATTR_FRAME_SIZE
	.align		4
.L_761:
        /*10bc*/ 	.byte	0x04, 0x11
        /*10be*/ 	.short	(.L_763 - .L_762)
	.align		4
.L_762:
        /*10c0*/ 	.word	index@($__internal_4_$__cuda_sm20_div_rn_f64_full)
        /*10c4*/ 	.word	0x00000000


	//----- nvinfo : EIATTR_FRAME_SIZE
	.align		4
.L_763:
        /*10c8*/ 	.byte	0x04, 0x11
        /*10ca*/ 	.short	(.L_765 - .L_764)
	.align		4
.L_764:
        /*10cc*/ 	.word	index@(_ZN2at6native29vectorized_elementwise_kernelILi2ENS0_13BinaryFunctorIdddZZZNS0_15binary_internal21div_trunc_kernel_cudaERNS_18TensorIteratorBaseEENKUlvE1_clEvENKUlvE_clEvEUlddE_EESt5arrayIPcLm3EEEEviT0_T1_)
        /*10d0*/ 	.word	0x00000000


	//----- nvinfo : EIATTR_REGCOUNT
	.align		4
.L_765:
        /*10d4*/ 	.byte	0x04, 0x2f
        /*10d6*/ 	.short	(.L_767 - .L_766)
	.align		4
.L_766:
        /*10d8*/ 	.word	index@(_ZN2at6native27unrolled_elementwise_kernelINS0_13BinaryFunctorIdddZZZNS0_15binary_internal21div_trunc_kernel_cudaERNS_18TensorIteratorBaseEENKUlvE1_clEvENKUlvE_clEvEUlddE_EESt5arrayIPcLm3EELi4E23TrivialOffsetCalculatorILi2EjESD_ILi1EjENS0_6memory15LoadWithoutCastENSG_16StoreWithoutCastEEEviT_T0_T2_T3_T4_T5_)
        /*10dc*/ 	.word	0x00000028


	//----- nvinfo : EIATTR_FRAME_SIZE
	.align		4
.L_767:
        /*10e0*/ 	.byte	0x04, 0x11
        /*10e2*/ 	.short	(.L_769 - .L_768)
	.align		4
.L_768:
        /*10e4*/ 	.word	index@($__internal_3_$__cuda_sm20_div_rn_f64_full)
        /*10e8*/ 	.word	0x00000000


	//----- nvinfo : EIATTR_FRAME_SIZE
	.align		4
.L_769:
        /*10ec*/ 	.byte	0x04, 0x11
        /*10ee*/ 	.short	(.L_771 - .L_770)
	.align		4
.L_770:
        /*10f0*/ 	.word	index@(_ZN2at6native27unrolled_elementwise_kernelINS0_13BinaryFunctorIdddZZZNS0_15binary_internal21div_trunc_kernel_cudaERNS_18TensorIteratorBaseEENKUlvE1_clEvENKUlvE_clEvEUlddE_EESt5arrayIPcLm3EELi4E23TrivialOffsetCalculatorILi2EjESD_ILi1EjENS0_6memory15LoadWithoutCastENSG_16StoreWithoutCastEEEviT_T0_T2_T3_T4_T5_)
        /*10f4*/ 	.word	0x00000000


	//----- nvinfo : EIATTR_REGCOUNT
	.align		4
.L_771:
        /*10f8*/ 	.byte	0x04, 0x2f
        /*10fa*/ 	.short	(.L_773 - .L_772)
	.align		4
.L_772:
        /*10fc*/ 	.word	index@(_ZN2at6native18elementwise_kernelILi128ELi2EZNS0_22gpu_kernel_impl_nocastINS0_13BinaryFunctorIdddZZZNS0_15binary_internal21div_trunc_kernel_cudaERNS_18TensorIteratorBaseEENKUlvE1_clEvENKUlvE_clEvEUlddE_EEEEvS6_RKT_EUliE_EEviT1_)
        /*1100*/ 	.word	0x0000001c


	//----- nvinfo : EIATTR_FRAME_SIZE
	.align		4
.L_773:
        /*1104*/ 	.byte	0x04, 0x11
        /*1106*/ 	.short	(.L_775 - .L_774)
	.align		4
.L_774:
        /*1108*/ 	.word	index@($__internal_2_$__cuda_sm20_div_rn_f64_full)
        /*110c*/ 	.word	0x00000000


	//----- nvinfo : EIATTR_FRAME_SIZE
	.align		4
.L_775:
        /*1110*/ 	.byte	0x04, 0x11
        /*1112*/ 	.short	(.L_777 - .L_776)
	.align		4
.L_776:
        /*1114*/ 	.word	index@(_ZN2at6native18elementwise_kernelILi128ELi2EZNS0_22gpu_kernel_impl_nocastINS0_13BinaryFunctorIdddZZZNS0_15binary_internal21div_trunc_kernel_cudaERNS_18TensorIteratorBaseEENKUlvE1_clEvENKUlvE_clEvEUlddE_EEEEvS6_RKT_EUliE_EEviT1_)
        /*1118*/ 	.word	0x00000000


	//----- nvinfo : EIATTR_REGCOUNT
	.align		4
.L_777:
        /*111c*/ 	.byte	0x04, 0x2f
        /*111e*/ 	.short	(.L_779 - .L_778)
	.align		4
.L_778:
        /*1120*/ 	.word	index@(_ZN2at6native27unrolled_elementwise_kernelINS0_13BinaryFunctorIdddZZZNS0_15binary_internal21div_trunc_kernel_cudaERNS_18TensorIteratorBaseEENKUlvE1_clEvENKUlvE_clEvEUlddE_EESt5arrayIPcLm3EELi4E23TrivialOffsetCalculatorILi2EjESD_ILi1EjENS0_6memory12LoadWithCastILi2EEENSG_13StoreWithCastILi1EEEEEviT_T0_T2_T3_T4_T5_)
        /*1124*/ 	.word	0x0000002e


	//----- nvinfo : EIATTR_FRAME_SIZE
	.align		4
.L_779:
        /*1128*/ 	.byte	0x04, 0x11
        /*112a*/ 	.short	(.L_781 - .L_780)
	.align		4
.L_780:
        /*112c*/ 	.word	index@($__internal_1_$__cuda_sm20_div_rn_f64_full)
        /*1130*/ 	.word	0x00000000


	//----- nvinfo : EIATTR_FRAME_SIZE
	.align		4
.L_781:
        /*1134*/ 	.byte	0x04, 0x11
        /*1136*/ 	.short	(.L_783 - .L_782)
	.align		4
.L_782:
        /*1138*/ 	.word	index@(_ZN2at6native27unrolled_elementwise_kernelINS0_13BinaryFunctorIdddZZZNS0_15binary_internal21div_trunc_kernel_cudaERNS_18TensorIteratorBaseEENKUlvE1_clEvENKUlvE_clEvEUlddE_EESt5arrayIPcLm3EELi4E23TrivialOffsetCalculatorILi2EjESD_ILi1EjENS0_6memory12LoadWithCastILi2EEENSG_13StoreWithCastILi1EEEEEviT_T0_T2_T3_T4_T5_)
        /*113c*/ 	.word	0x00000000


	//----- nvinfo : EIATTR_REGCOUNT
	.align		4
.L_783:
        /*1140*/ 	.byte	0x04, 0x2f
        /*1142*/ 	.short	(.L_785 - .L_784)
	.align		4
.L_784:
        /*1144*/ 	.word	index@(_ZN2at6native18elementwise_kernelILi128ELi4EZNS0_15gpu_kernel_implINS0_13BinaryFunctorIdddZZZNS0_15binary_internal21div_trunc_kernel_cudaERNS_18TensorIteratorBaseEENKUlvE1_clEvENKUlvE_clEvEUlddE_EEEEvS6_RKT_EUliE_EEviT1_)
        /*1148*/ 	.word	0x0000001e


	//----- nvinfo : EIATTR_FRAME_SIZE
	.align		4
.L_785:
        /*114c*/ 	.byte	0x04, 0x11
        /*114e*/ 	.short	(.L_787 - .L_786)
	.align		4
.L_786:
        /*1150*/ 	.word	index@($__internal_0_$__cuda_sm20_div_rn_f64_full)
        /*1154*/ 	.word	0x00000000


	//----- nvinfo : EIATTR_FRAME_SIZE
	.align		4
.L_787:
        /*1158*/ 	.byte	0x04, 0x11
        /*115a*/ 	.short	(.L_789 - .L_788)
	.align		4
.L_788:
        /*115c*/ 	.word	index@(_ZN2at6native18elementwise_kernelILi128ELi4EZNS0_15gpu_kernel_implINS0_13BinaryFunctorIdddZZZNS0_15binary_internal21div_trunc_kernel_cudaERNS_18TensorIteratorBaseEENKUlvE1_clEvENKUlvE_clEvEUlddE_EEEEvS6_RKT_EUliE_EEviT1_)
        /*1160*/ 	.word	0x00000000


	//----- nvinfo : EIATTR_REGCOUNT
	.align		4
.L_789:
        /*1164*/ 	.byte	0x04, 0x2f
        /*1166*/ 	.short	(.L_791 - .L_790)
	.align		4
.L_790:
        /*1168*/ 	.word	index@(_ZN2at6native29vectorized_elementwise_kernelILi8ENS0_13AUnaryFunctorIfffZZZNS0_15binary_internal21div_trunc_kernel_cudaERNS_18TensorIteratorBaseEENKUlvE1_clEvENKUlvE0_clEvEUlffE_EESt5arrayIPcLm2EEEEviT0_T1_)
        /*116c*/ 	.word	0x00000020


	//----- nvinfo : EIATTR_FRAME_SIZE
	.align		4
.L_791:
        /*1170*/ 	.byte	0x04, 0x11
        /*1172*/ 	.short	(.L_793 - .L_792)
	.align		4
.L_792:
        /*1174*/ 	.word	index@(_ZN2at6native29vectorized_elementwise_kernelILi8ENS0_13AUnaryFunctorIfffZZZNS0_15binary_internal21div_trunc_kernel_cudaERNS_18TensorIteratorBaseEENKUlvE1_clEvENKUlvE0_clEvEUlffE_EESt5arrayIPcLm2EEEEviT0_T1_)
        /*1178*/ 	.word	0x00000000


	//----- nvinfo : EIATTR_REGCOUNT
	.align		4
.L_793:
        /*117c*/ 	.byte	0x04, 0x2f
        /*117e*/ 	.short	(.L_795 - .L_794)
	.align		4
.L_794:
        /*1180*/ 	.word	index@(_ZN2at6native29vectorized_elementwise_kernelILi4ENS0_13AUnaryFunctorIfffZZZNS0_15binary_internal21div_trunc_kernel_cudaERNS_18TensorIteratorBaseEENKUlvE1_clEvENKUlvE0_clEvEUlffE_EESt5arrayIPcLm2EEEEviT0_T1_)
        /*1184*/ 	.word	0x00000020


	//----- nvinfo : EIATTR_FRAME_SIZE
	.align		4
.L_795:
        /*1188*/ 	.byte	0x04, 0x11
        /*118a*/ 	.short	(.L_797 - .L_796)
	.align		4
.L_796:
        /*118c*/ 	.word	index@(_ZN2at6native29vectorized_elementwise_kernelILi4ENS0_13AUnaryFunctorIfffZZZNS0_15binary_internal21div_trunc_kernel_cudaERNS_18TensorIteratorBaseEENKUlvE1_clEvENKUlvE0_clEvEUlffE_EESt5arrayIPcLm2EEEEviT0_T1_)
        /*1190*/ 	.word	0x00000000


	//----- nvinfo : EIATTR_REGCOUNT
	.align		4
.L_797:
        /*1194*/ 	.byte	0x04, 0x2f
        /*1196*/ 	.short	(.L_799 - .L_798)
	.align		4
.L_798:
        /*1198*/ 	.word	index@(_ZN2at6native29vectorized_elementwise_kernelILi2ENS0_13AUnaryFunctorIfffZZZNS0_15binary_internal21div_trunc_kernel_cudaERNS_18TensorIteratorBaseEENKUlvE1_clEvENKUlvE0_clEvEUlffE_EESt5arrayIPcLm2EEEEviT0_T1_)
        /*119c*/ 	.word	0x00000020


	//----- nvinfo : EIATTR_FRAME_SIZE
	.align		4
.L_799:
        /*11a0*/ 	.byte	0x04, 0x11
        /*11a2*/ 	.short	(.L_801 - .L_800)
	.align		4
.L_800:
        /*11a4*/ 	.word	index@(_ZN2at6native29vectorized_elementwise_kernelILi2ENS0_13AUnaryFunctorIfffZZZNS0_15binary_internal21div_trunc_kernel_cudaERNS_18TensorIteratorBaseEENKUlvE1_clEvENKUlvE0_clEvEUlffE_EESt5arrayIPcLm2EEEEviT0_T1_)
        /*11a8*/ 	.word	0x00000000


	//----- nvinfo : EIATTR_REGCOUNT
	.align		4
.L_801:
        /*11ac*/ 	.byte	0x04, 0x2f
        /*11ae*/ 	.short	(.L_803 - .L_802)
	.align		4
.L_802:
        /*11b0*/ 	.word	index@(_ZN2at6native27unrolled_elementwise_kernelINS0_13AUnaryFunctorIfffZZZNS0_15binary_internal21div_trunc_kernel_cudaERNS_18TensorIteratorBaseEENKUlvE1_clEvENKUlvE0_clEvEUlffE_EESt5arrayIPcLm2EELi4E23TrivialOffsetCalculatorILi1EjESE_NS0_6memory15LoadWithoutCastENSF_16StoreWithoutCastEEEviT_T0_T2_T3_T4_T5_)
        /*11b4*/ 	.word	0x00000016


	//----- nvinfo : EIATTR_FRAME_SIZE
	.align		4
.L_803:
        /*11b8*/ 	.byte	0x04, 0x11
        /*11ba*/ 	.short	(.L_805 - .L_804)
	.align		4
.L_804:
        /*11bc*/ 	.word	index@(_ZN2at6native27unrolled_elementwise_kernelINS0_13AUnaryFunctorIfffZZZNS0_15binary_internal21div_trunc_kernel_cudaERNS_18TensorIteratorBaseEENKUlvE1_clEvENKUlvE0_clEvEUlffE_EESt5arrayIPcLm2EELi4E23TrivialOffsetCalculatorILi1EjESE_NS0_6memory15LoadWithoutCastENSF_16StoreWithoutCastEEEviT_T0_T2_T3_T4_T5_)
        /*11c0*/ 	.word	0x00000000


	//----- nvinfo : EIATTR_REGCOUNT
	.align		4
.L_805:
        /*11c4*/ 	.byte	0x04, 0x2f
        /*11c6*/ 	.short	(.L_807 - .L_806)
	.align		4
.L_806:
        /*11c8*/ 	.word	index@(_ZN2at6native18elementwise_kernelILi128ELi2EZNS0_22gpu_kernel_impl_nocastINS0_13AUnaryFunctorIfffZZZNS0_15binary_internal21div_trunc_kernel_cudaERNS_18TensorIteratorBaseEENKUlvE1_clEvENKUlvE0_clEvEUlffE_EEEEvS6_RKT_EUliE_EEviT1_)
        /*11cc*/ 	.word	0x00000012


	//----- nvinfo : EIATTR_FRAME_SIZE
	.align		4
.L_807:
        /*11d0*/ 	.byte	0x04, 0x11
        /*11d2*/ 	.short	(.L_809 - .L_808)
	.align		4
.L_808:
        /*11d4*/ 	.word	index@(_ZN2at6native18elementwise_kernelILi128ELi2EZNS0_22gpu_kernel_impl_nocastINS0_13AUnaryFunctorIfffZZZNS0_15binary_internal21div_trunc_kernel_cudaERNS_18TensorIteratorBaseEENKUlvE1_clEvENKUlvE0_clEvEUlffE_EEEEvS6_RKT_EUliE_EEviT1_)
        /*11d8*/ 	.word	0x00000000


	//----- nvinfo : EIATTR_REGCOUNT
	.align		4
.L_809:
        /*11dc*/ 	.byte	0x04, 0x2f
        /*11de*/ 	.short	(.L_811 - .L_810)
	.align		4
.L_810:
        /*11e0*/ 	.word	index@(_ZN2at6native27unrolled_elementwise_kernelINS0_13AUnaryFunctorIfffZZZNS0_15binary_internal21div_trunc_kernel_cudaERNS_18TensorIteratorBaseEENKUlvE1_clEvENKUlvE0_clEvEUlffE_EESt5arrayIPcLm2EELi4E23TrivialOffsetCalculatorILi1EjESE_NS0_6memory12LoadWithCastILi1EEENSF_13StoreWithCastILi1EEEEEviT_T0_T2_T3_T4_T5_)
        /*11e4*/ 	.word	0x0000001f


	//----- nvinfo : EIATTR_FRAME_SIZE
	.align		4
.L_811:
        /*11e8*/ 	.byte	0x04, 0x11
        /*11ea*/ 	.short	(.L_813 - .L_812)
	.align		4
.L_812:
        /*11ec*/ 	.word	index@(_ZN2at6native27unrolled_elementwise_kernelINS0_13AUnaryFunctorIfffZZZNS0_15binary_internal21div_trunc_kernel_cudaERNS_18TensorIteratorBaseEENKUlvE1_clEvENKUlvE0_clEvEUlffE_EESt5arrayIPcLm2EELi4E23TrivialOffsetCalculatorILi1EjESE_NS0_6memory12LoadWithCastILi1EEENSF_13StoreWithCastILi1EEEEEviT_T0_T2_T3_T4_T5_)
        /*11f0*/ 	.word	0x00000000


	//----- nvinfo : EIATTR_REGCOUNT
	.align		4
.L_813:
        /*11f4*/ 	.byte	0x04, 0x2f
        /*11f6*/ 	.short	(.L_815 - .L_814)
	.align		4
.L_814:
        /*11f8*/ 	.word	index@(_ZN2at6native18elementwise_kernelILi128ELi4EZNS0_15gpu_kernel_implINS0_13AUnaryFunctorIfffZZZNS0_15binary_internal21div_trunc_kernel_cudaERNS_18TensorIteratorBaseEENKUlvE1_clEvENKUlvE0_clEvEUlffE_EEEEvS6_RKT_EUliE_EEviT1_)
        /*11fc*/ 	.word	0x0000001a


	//----- nvinfo : EIATTR_FRAME_SIZE
	.align		4
.L_815:
        /*1200*/ 	.byte	0x04, 0x11
        /*1202*/ 	.short	(.L_817 - .L_816)
	.align		4
.L_816:
        /*1204*/ 	.word	index@(_ZN2at6native18elementwise_kernelILi128ELi4EZNS0_15gpu_kernel_implINS0_13AUnaryFunctorIfffZZZNS0_15binary_internal21div_trunc_kernel_cudaERNS_18TensorIteratorBaseEENKUlvE1_clEvENKUlvE0_clEvEUlffE_EEEEvS6_RKT_EUliE_EEviT1_)
        /*1208*/ 	.word	0x00000000


	//----- nvinfo : EIATTR_REGCOUNT
	.align		4
.L_817:
        /*120c*/ 	.byte	0x04, 0x2f
        /*120e*/ 	.short	(.L_819 - .L_818)
	.align		4
.L_818:
        /*1210*/ 	.word	index@(_ZN2at6native29vectorized_elementwise_kernelILi8ENS0_13BUnaryFunctorIfffZZZNS0_15binary_internal21div_trunc_kernel_cudaERNS_18TensorIteratorBaseEENKUlvE1_clEvENKUlvE0_clEvEUlffE_EESt5arrayIPcLm2EEEEviT0_T1_)
        /*1214*/ 	.word	0x00000020


	//----- nvinfo : EIATTR_FRAME_SIZE
	.align		4
.L_819:
        /*1218*/ 	.byte	0x04, 0x11
        /*121a*/ 	.short	(.L_821 - .L_820)
	.align		4
.L_820:
        /*121c*/ 	.word	index@(_ZN2at6native29vectorized_elementwise_kernelILi8ENS0_13BUnaryFunctorIfffZZZNS0_15binary_internal21div_trunc_kernel_cudaERNS_18TensorIteratorBaseEENKUlvE1_clEvENKUlvE0_clEvEUlffE_EESt5arrayIPcLm2EEEEviT0_T1_)
        /*1220*/ 	.word	0x00000000


	//----- nvinfo : EIATTR_REGCOUNT
	.align		4
.L_821:
        /*1224*/ 	.byte	0x04, 0x2f
        /*1226*/ 	.short	(.L_823 - .L_822)
	.align		4
.L_822:
        /*1228*/ 	.word	index@(_ZN2at6native29vectorized_elementwise_kernelILi4ENS0_13BUnaryFunctorIfffZZZNS0_15binary_internal21div_trunc_kernel_cudaERNS_18TensorIteratorBaseEENKUlvE1_clEvENKUlvE0_clEvEUlffE_EESt5arrayIPcLm2EEEEviT0_T1_)
        /*122c*/ 	.word	0x00000020


	//----- nvinfo : EIATTR_FRAME_SIZE
	.align		4
.L_823:
        /*1230*/ 	.byte	0x04, 0x11
        /*1232*/ 	.short	(.L_825 - .L_824)
	.align		4
.L_824:
        /*1234*/ 	.word	index@(_ZN2at6native29vectorized_elementwise_kernelILi4ENS0_13BUnaryFunctorIfffZZZNS0_15binary_internal21div_trunc_kernel_cudaERNS_18TensorIteratorBaseEENKUlvE1_clEvENKUlvE0_clEvEUlffE_EESt5arrayIPcLm2EEEEviT0_T1_)
        /*1238*/ 	.word	0x00000000


	//----- nvinfo : EIATTR_REGCOUNT
	.align		4
.L_825:
        /*123c*/ 	.byte	0x04, 0x2f
        /*123e*/ 	.short	(.L_827 - .L_826)
	.align		4
.L_826:
        /*1240*/ 	.word	index@(_ZN2at6native29vectorized_elementwise_kernelILi2ENS0_13BUnaryFunctorIfffZZZNS0_15binary_internal21div_trunc_kernel_cudaERNS_18TensorIteratorBaseEENKUlvE1_clEvENKUlvE0_clEvEUlffE_EESt5arrayIPcLm2EEEEviT0_T1_)
        /*1244*/ 	.word	0x00000020


	//----- nvinfo : EIATTR_FRAME_SIZE
	.align		4
.L_827:
        /*1248*/ 	.byte	0x04, 0x11
        /*124a*/ 	.short	(.L_829 - .L_828)
	.align		4
.L_828:
        /*124c*/ 	.word	index@(_ZN2at6native29vectorized_elementwise_kernelILi2ENS0_13BUnaryFunctorIfffZZZNS0_15binary_internal21div_trunc_kernel_cudaERNS_18TensorIteratorBaseEENKUlvE1_clEvENKUlvE0_clEvEUlffE_EESt5arrayIPcLm2EEEEviT0_T1_)
        /*1250*/ 	.word	0x00000000


	//----- nvinfo : EIATTR_REGCOUNT
	.align		4
.L_829:
        /*1254*/ 	.byte	0x04, 0x2f
        /*1256*/ 	.short	(.L_831 - .L_830)
	.align		4
.L_830:
        /*1258*/ 	.word	index@(_ZN2at6native27unrolled_elementwise_kernelINS0_13BUnaryFunctorIfffZZZNS0_15binary_internal21div_trunc_kernel_cudaERNS_18TensorIteratorBaseEENKUlvE1_clEvENKUlvE0_clEvEUlffE_EESt5arrayIPcLm2EELi4E23TrivialOffsetCalculatorILi1EjESE_NS0_6memory15LoadWithoutCastENSF_16StoreWithoutCastEEEviT_T0_T2_T3_T4_T5_)
        /*125c*/ 	.word	0x00000016


	//----- nvinfo : EIATTR_FRAME_SIZE
	.align		4
.L_831:
        /*1260*/ 	.byte	0x04, 0x11
        /*1262*/ 	.short	(.L_833 - .L_832)
	.align		4
.L_832:
        /*1264*/ 	.word	index@(_ZN2at6native27unrolled_elementwise_kernelINS0_13BUnaryFunctorIfffZZZNS0_15binary_internal21div_trunc_kernel_cudaERNS_18TensorIteratorBaseEENKUlvE1_clEvENKUlvE0_clEvEUlffE_EESt5arrayIPcLm2EELi4E23TrivialOffsetCalculatorILi1EjESE_NS0_6memory15LoadWithoutCastENSF_16StoreWithoutCastEEEviT_T0_T2_T3_T4_T5_)
        /*1268*/ 	.word	0x00000000


	//----- nvinfo : EIATTR_REGCOUNT
	.align		4
.L_833:
        /*126c*/ 	.byte	0x04, 0x2f
        /*126e*/ 	.short	(.L_835 - .L_834)
	.align		4
.L_834:
        /*1270*/ 	.word	index@(_ZN2at6native18elementwise_kernelILi128ELi2EZNS0_22gpu_kernel_impl_nocastINS0_13BUnaryFunctorIfffZZZNS0_15binary_internal21div_trunc_kernel_cudaERNS_18TensorIteratorBaseEENKUlvE1_clEvENKUlvE0_clEvEUlffE_EEEEvS6_RKT_EUliE_EEviT1_)
        /*1274*/ 	.word	0x00000012


	//----- nvinfo : EIATTR_FRAME_SIZE
	.align		4
.L_835:
        /*1278*/ 	.byte	0x04, 0x11
        /*127a*/ 	.short	(.L_837 - .L_836)
	.align		4
.L_836:
        /*127c*/ 	.word	index@(_ZN2at6native18elementwise_kernelILi128ELi2EZNS0_22gpu_kernel_impl_nocastINS0_13BUnaryFunctorIfffZZZNS0_15binary_internal21div_trunc_kernel_cudaERNS_18TensorIteratorBaseEENKUlvE1_clEvENKUlvE0_clEvEUlffE_EEEEvS6_RKT_EUliE_EEviT1_)
        /*1280*/ 	.word	0x00000000


	//----- nvinfo : EIATTR_REGCOUNT
	.align		4
.L_837:
        /*1284*/ 	.byte	0x04, 0x2f
        /*1286*/ 	.short	(.L_839 - .L_838)
	.align		4
.L_838:
        /*1288*/ 	.word	index@(_ZN2at6native27unrolled_elementwise_kernelINS0_13BUnaryFunctorIfffZZZNS0_15binary_internal21div_trunc_kernel_cudaERNS_18TensorIteratorBaseEENKUlvE1_clEvENKUlvE0_clEvEUlffE_EESt5arrayIPcLm2EELi4E23TrivialOffsetCalculatorILi1EjESE_NS0_6memory12LoadWithCastILi1EEENSF_13StoreWithCastILi1EEEEEviT_T0_T2_T3_T4_T5_)
        /*128c*/ 	.word	0x0000001f


	//----- nvinfo : EIATTR_FRAME_SIZE
	.align		4
.L_839:
        /*1290*/ 	.byte	0x04, 0x11
        /*1292*/ 	.short	(.L_841 - .L_840)
	.align		4
.L_840:
        /*1294*/ 	.word	index@(_ZN2at6native27unrolled_elementwise_kernelINS0_13BUnaryFunctorIfffZZZNS0_15binary_internal21div_trunc_kernel_cudaERNS_18TensorIteratorBaseEENKUlvE1_clEvENKUlvE0_clEvEUlffE_EESt5arrayIPcLm2EELi4E23TrivialOffsetCalculatorILi1EjESE_NS0_6memory12LoadWithCastILi1EEENSF_13StoreWithCastILi1EEEEEviT_T0_T2_T3_T4_T5_)
        /*1298*/ 	.word	0x00000000


	//----- nvinfo : EIATTR_REGCOUNT
	.align		4
.L_841:
        /*129c*/ 	.byte	0x04, 0x2f
        /*129e*/ 	.short	(.L_843 - .L_842)
	.align		4
.L_842:
        /*12a0*/ 	.word	index@(_ZN2at6native18elementwise_kernelILi128ELi4EZNS0_15gpu_kernel_implINS0_13BUnaryFunctorIfffZZZNS0_15binary_internal21div_trunc_kernel_cudaERNS_18TensorIteratorBaseEENKUlvE1_clEvENKUlvE0_clEvEUlffE_EEEEvS6_RKT_EUliE_EEviT1_)
        /*12a4*/ 	.word	0x0000001a


	//----- nvinfo : EIATTR_FRAME_SIZE
	.align		4
.L_843:
        /*12a8*/ 	.byte	0x04, 0x11
        /*12aa*/ 	.short	(.L_845 - .L_844)
	.align		4
.L_844:
        /*12ac*/ 	.word	index@(_ZN2at6native18elementwise_kernelILi128ELi4EZNS0_15gpu_kernel_implINS0_13BUnaryFunctorIfffZZZNS0_15binary_internal21div_trunc_kernel_cudaERNS_18TensorIteratorBaseEENKUlvE1_clEvENKUlvE0_clEvEUlffE_EEEEvS6_RKT_EUliE_EEviT1_)
        /*12b0*/ 	.word	0x00000000


	//----- nvinfo : EIATTR_REGCOUNT
	.align		4
.L_845:
        /*12b4*/ 	.byte	0x04, 0x2f
        /*12b6*/ 	.short	(.L_847 - .L_846)
	.align		4
.L_846:
        /*12b8*/ 	.word	index@(_ZN2at6native29vectorized_elementwise_kernelILi8ENS0_13BinaryFunctorIfffZZZNS0_15binary_internal21div_trunc_kernel_cudaERNS_18TensorIteratorBaseEENKUlvE1_clEvENKUlvE0_clEvEUlffE_EESt5arrayIPcLm3EEEEviT0_T1_)
        /*12bc*/ 	.word	0x00000020


	//----- nvinfo : EIATTR_FRAME_SIZE
	.align		4
.L_847:
        /*12c0*/ 	.byte	0x04, 0x11
        /*12c2*/ 	.short	(.L_849 - .L_848)
	.align		4
.L_848:
        /*12c4*/ 	.word	index@(_ZN2at6native29vectorized_elementwise_kernelILi8ENS0_13BinaryFunctorIfffZZZNS0_15binary_internal21div_trunc_kernel_cudaERNS_18TensorIteratorBaseEENKUlvE1_clEvENKUlvE0_clEvEUlffE_EESt5arrayIPcLm3EEEEviT0_T1_)
        /*12c8*/ 	.word	0x00000000


	//----- nvinfo : EIATTR_REGCOUNT
	.align		4
.L_849:
        /*12cc*/ 	.byte	0x04, 0x2f
        /*12ce*/ 	.short	(.L_851 - .L_850)
	.align		4
.L_850:
        /*12d0*/ 	.word	index@(_ZN2at6native29vectorized_elementwise_kernelILi4ENS0_13BinaryFunctorIfffZZZNS0_15binary_internal21div_trunc_kernel_cudaERNS_18TensorIteratorBaseEENKUlvE1_clEvENKUlvE0_clEvEUlffE_EESt5arrayIPcLm3EEEEviT0_T1_)
        /*12d4*/ 	.word	0x00000020


	//----- nvinfo : EIATTR_FRAME_SIZE
	.align		4
.L_851:
        /*12d8*/ 	.byte	0x04, 0x11
        /*12da*/ 	.short	(.L_853 - .L_852)
	.align		4
.L_852:
        /*12dc*/ 	.word	index@(_ZN2at6native29vectorized_elementwise_kernelILi4ENS0_13BinaryFunctorIfffZZZNS0_15binary_internal21div_trunc_kernel_cudaERNS_18TensorIteratorBaseEENKUlvE1_clEvENKUlvE0_clEvEUlffE_EESt5arrayIPcLm3EEEEviT0_T1_)
        /*12e0*/ 	.word	0x00000000


	//----- nvinfo : EIATTR_REGCOUNT
	.align		4
.L_853:
        /*12e4*/ 	.byte	0x04, 0x2f
        /*12e6*/ 	.short	(.L_855 - .L_854)
	.align		4
.L_854:
        /*12e8*/ 	.word	index@(_ZN2at6native29vectorized_elementwise_kernelILi2ENS0_13BinaryFunctorIfffZZZNS0_15binary_internal21div_trunc_kernel_cudaERNS_18TensorIteratorBaseEENKUlvE1_clEvENKUlvE0_clEvEUlffE_EESt5arrayIPcLm3EEEEviT0_T1_)
        /*12ec*/ 	.word	0x00000020


	//----- nvinfo : EIATTR_FRAME_SIZE
	.align		4
.L_855:
        /*12f0*/ 	.byte	0x04, 0x11
        /*12f2*/ 	.short	(.L_857 - .L_856)
	.align		4
.L_856:
        /*12f4*/ 	.word	index@(_ZN2at6native29vectorized_elementwise_kernelILi2ENS0_13BinaryFunctorIfffZZZNS0_15binary_internal21div_trunc_kernel_cudaERNS_18TensorIteratorBaseEENKUlvE1_clEvENKUlvE0_clEvEUlffE_EESt5arrayIPcLm3EEEEviT0_T1_)
        /*12f8*/ 	.word	0x00000000


	//----- nvinfo : EIATTR_REGCOUNT
	.align		4
.L_857:
        /*12fc*/ 	.byte	0x04, 0x2f
        /*12fe*/ 	.short	(.L_859 - .L_858)
	.align		4
.L_858:
        /*1300*/ 	.word	index@(_ZN2at6native27unrolled_elementwise_kernelINS0_13BinaryFunctorIfffZZZNS0_15binary_internal21div_trunc_kernel_cudaERNS_18TensorIteratorBaseEENKUlvE1_clEvENKUlvE0_clEvEUlffE_EESt5arrayIPcLm3EELi4E23TrivialOffsetCalculatorILi2EjESD_ILi1EjENS0_6memory15LoadWithoutCastENSG_16StoreWithoutCastEEEviT_T0_T2_T3_T4_T5_)
        /*1304*/ 	.word	0x0000001e


	//----- nvinfo : EIATTR_FRAME_SIZE
	.align		4
.L_859:
        /*1308*/ 	.byte	0x04, 0x11
        /*130a*/ 	.short	(.L_861 - .L_860)
	.align		4
.L_860:
        /*130c*/ 	.word	index@(_ZN2at6native27unrolled_elementwise_kernelINS0_13BinaryFunctorIfffZZZNS0_15binary_internal21div_trunc_kernel_cudaERNS_18TensorIteratorBaseEENKUlvE1_clEvENKUlvE0_clEvEUlffE_EESt5arrayIPcLm3EELi4E23TrivialOffsetCalculatorILi2EjESD_ILi1EjENS0_6memory15LoadWithoutCastENSG_16StoreWithoutCastEEEviT_T0_T2_T3_T4_T5_)
        /*1310*/ 	.word	0x00000000


	//----- nvinfo : EIATTR_REGCOUNT
	.align		4
.L_861:
        /*1314*/ 	.byte	0x04, 0x2f
        /*1316*/ 	.short	(.L_863 - .L_862)
	.align		4
.L_862:
        /*1318*/ 	.word	index@(_ZN2at6native18elementwise_kernelILi128ELi2EZNS0_22gpu_kernel_impl_nocastINS0_13BinaryFunctorIfffZZZNS0_15binary_internal21div_trunc_kernel_cudaERNS_18TensorIteratorBaseEENKUlvE1_clEvENKUlvE0_clEvEUlffE_EEEEvS6_RKT_EUliE_EEviT1_)
        /*131c*/ 	.word	0x00000012


	//----- nvinfo : EIATTR_FRAME_SIZE
	.align		4
.L_863:
        /*1320*/ 	.byte	0x04, 0x11
        /*1322*/ 	.short	(.L_865 - .L_864)
	.align		4
.L_864:
        /*1324*/ 	.word	index@(_ZN2at6native18elementwise_kernelILi128ELi2EZNS0_22gpu_kernel_impl_nocastINS0_13BinaryFunctorIfffZZZNS0_15binary_internal21div_trunc_kernel_cudaERNS_18TensorIteratorBaseEENKUlvE1_clEvENKUlvE0_clEvEUlffE_EEEEvS6_RKT_EUliE_EEviT1_)
        /*1328*/ 	.word	0x00000000


	//----- nvinfo : EIATTR_REGCOUNT
	.align		4
.L_865:
        /*132c*/ 	.byte	0x04, 0x2f
        /*132e*/ 	.short	(.L_867 - .L_866)
	.align		4
.L_866:
        /*1330*/ 	.word	index@(_ZN2at6native27unrolled_elementwise_kernelINS0_13BinaryFunctorIfffZZZNS0_15binary_internal21div_trunc_kernel_cudaERNS_18TensorIteratorBaseEENKUlvE1_clEvENKUlvE0_clEvEUlffE_EESt5arrayIPcLm3EELi4E23TrivialOffsetCalculatorILi2EjESD_ILi1EjENS0_6memory12LoadWithCastILi2EEENSG_13StoreWithCastILi1EEEEEviT_T0_T2_T3_T4_T5_)
        /*1334*/ 	.word	0x00000020


	//----- nvinfo : EIATTR_FRAME_SIZE
	.align		4
.L_867:
        /*1338*/ 	.byte	0x04, 0x11
        /*133a*/ 	.short	(.L_869 - .L_868)
	.align		4
.L_868:
        /*133c*/ 	.word	index@(_ZN2at6native27unrolled_elementwise_kernelINS0_13BinaryFunctorIfffZZZNS0_15binary_internal21div_trunc_kernel_cudaERNS_18TensorIteratorBaseEENKUlvE1_clEvENKUlvE0_clEvEUlffE_EESt5arrayIPcLm3EELi4E23TrivialOffsetCalculatorILi2EjESD_ILi1EjENS0_6memory12LoadWithCastILi2EEENSG_13StoreWithCastILi1EEEEEviT_T0_T2_T3_T4_T5_)
        /*1340*/ 	.word	0x00000000


	//----- nvinfo : EIATTR_REGCOUNT
	.align		4
.L_869:
        /*1344*/ 	.byte	0x04, 0x2f
        /*1346*/ 	.short	(.L_871 - .L_870)
	.align		4
.L_870:
        /*1348*/ 	.word	index@(_ZN2at6native18elementwise_kernelILi128ELi4EZNS0_15gpu_kernel_implINS0_13BinaryFunctorIfffZZZNS0_15binary_internal21div_trunc_kernel_cudaERNS_18TensorIteratorBaseEENKUlvE1_clEvENKUlvE0_clEvEUlffE_EEEEvS6_RKT_EUliE_EEviT1_)
        /*134c*/ 	.word	0x0000001a


	//----- nvinfo : EIATTR_FRAME_SIZE
	.align		4
.L_871:
        /*1350*/ 	.byte	0x04, 0x11
        /*1352*/ 	.short	(.L_873 - .L_872)
	.align		4
.L_872:
        /*1354*/ 	.word	index@(_ZN2at6native18elementwise_kernelILi128ELi4EZNS0_15gpu_kernel_implINS0_13BinaryFunctorIfffZZZNS0_15binary_internal21div_trunc_kernel_cudaERNS_18TensorIteratorBaseEENKUlvE1_clEvENKUlvE0_clEvEUlffE_EEEEvS6_RKT_EUliE_EEviT1_)
        /*1358*/ 	.word	0x00000000


	//----- nvinfo : EIATTR_REGCOUNT
	.align		4
.L_873:
        /*135c*/ 	.byte	0x04, 0x2f
        /*135e*/ 	.short	(.L_875 - .L_874)
	.align		4
.L_874:
        /*1360*/ 	.word	index@(_ZN2at6native29vectorized_elementwise_kernelILi8ENS0_13AUnaryFunctorIN3c104HalfES4_S4_ZZZNS0_15binary_internal21div_trunc_kernel_cudaERNS_18TensorIteratorBaseEENKUlvE1_clEvENKUlvE1_clEvEUlS4_S4_E_EESt5arrayIPcLm2EEEEviT0_T1_)
        /*1364*/ 	.word	0x00000020


	//----- nvinfo : EIATTR_FRAME_SIZE
	.align		4
.L_875:
        /*1368*/ 	.byte	0x04, 0x11
        /*136a*/ 	.short	(.L_877 - .L_876)
	.align		4
.L_876:
        /*136c*/ 	.word	index@(_ZN2at6native29vectorized_elementwise_kernelILi8ENS0_13AUnaryFunctorIN3c104HalfES4_S4_ZZZNS0_15binary_internal21div_trunc_kernel_cudaERNS_18TensorIteratorBaseEENKUlvE1_clEvENKUlvE1_clEvEUlS4_S4_E_EESt5arrayIPcLm2EEEEviT0_T1_)
        /*1370*/ 	.word	0x00000000


	//----- nvinfo : EIATTR_REGCOUNT
	.align		4
.L_877:
        /*1374*/ 	.byte	0x04, 0x2f
        /*1376*/ 	.short	(.L_879 - .L_878)
	.align		4
.L_878:
        /*1378*/ 	.word	index@(_ZN2at6native29vectorized_elementwise_kernelILi4ENS0_13AUnaryFunctorIN3c104HalfES4_S4_ZZZNS0_15binary_internal21div_trunc_kernel_cudaERNS_18TensorIteratorBaseEENKUlvE1_clEvENKUlvE1_clEvEUlS4_S4_E_EESt5arrayIPcLm2EEEEviT0_T1_)
        /*137c*/ 	.word	0x00000020


	//----- nvinfo : EIATTR_FRAME_SIZE
	.align		4
.L_879:
        /*1380*/ 	.byte	0x04, 0x11
        /*1382*/ 	.short	(.L_881 - .L_880)
	.align		4
.L_880:
        /*1384*/ 	.word	index@(_ZN2at6native29vectorized_elementwise_kernelILi4ENS0_13AUnaryFunctorIN3c104HalfES4_S4_ZZZNS0_15binary_internal21div_trunc_kernel_cudaERNS_18TensorIteratorBaseEENKUlvE1_clEvENKUlvE1_clEvEUlS4_S4_E_EESt5arrayIPcLm2EEEEviT0_T1_)
        /*1388*/ 	.word	0x00000000


	//----- nvinfo : EIATTR_REGCOUNT
	.align		4
.L_881:
        /*138c*/ 	.byte	0x04, 0x2f
        /*138e*/ 	.short	(.L_883 - .L_882)
	.align		4
.L_882:
        /*1390*/ 	.word	index@(_ZN2at6native29vectorized_elementwise_kernelILi2ENS0_13AUnaryFunctorIN3c104HalfES4_S4_ZZZNS0_15binary_internal21div_trunc_kernel_cudaERNS_18TensorIteratorBaseEENKUlvE1_clEvENKUlvE1_clEvEUlS4_S4_E_EESt5arrayIPcLm2EEEEviT0_T1_)
        /*1394*/ 	.word	0x00000020


	//----- nvinfo : EIATTR_FRAME_SIZE
	.align		4
.L_883:
        /*1398*/ 	.byte	0x04, 0x11
        /*139a*/ 	.short	(.L_885 - .L_884)
	.align		4
.L_884:
        /*139c*/ 	.word	index@(_ZN2at6native29vectorized_elementwise_kernelILi2ENS0_13AUnaryFunctorIN3c104HalfES4_S4_ZZZNS0_15binary_internal21div_trunc_kernel_cudaERNS_18TensorIteratorBaseEENKUlvE1_clEvENKUlvE1_clEvEUlS4_S4_E_EESt5arrayIPcLm2EEEEviT0_T1_)
        /*13a0*/ 	.word	0x00000000


	//----- nvinfo : EIATTR_REGCOUNT
	.align		4
.L_885:
        /*13a4*/ 	.byte	0x04, 0x2f
        /*13a6*/ 	.short	(.L_887 - .L_886)
	.align		4
.L_886:
        /*13a8*/ 	.word	index@(_ZN2at6native27unrolled_elementwise_kernelINS0_13AUnaryFunctorIN3c104HalfES4_S4_ZZZNS0_15binary_internal21div_trunc_kernel_cudaERNS_18TensorIteratorBaseEENKUlvE1_clEvENKUlvE1_clEvEUlS4_S4_E_EESt5arrayIPcLm2EELi4E23TrivialOffsetCalculatorILi1EjESG_NS0_6memory15LoadWithoutCastENSH_16StoreWithoutCastEEEviT_T0_T2_T3_T4_T5_)
        /*13ac*/ 	.word	0x0000001a


	//----- nvinfo : EIATTR_FRAME_SIZE
	.align		4
.L_887:
        /*13b0*/ 	.byte	0x04, 0x11
        /*13b2*/ 	.short	(.L_889 - .L_888)
	.align		4
.L_888:
        /*13b4*/ 	.word	index@(_ZN2at6native27unrolled_elementwise_kernelINS0_13AUnaryFunctorIN3c104HalfES4_S4_ZZZNS0_15binary_internal21div_trunc_kernel_cudaERNS_18TensorIteratorBaseEENKUlvE1_clEvENKUlvE1_clEvEUlS4_S4_E_EESt5arrayIPcLm2EELi4E23TrivialOffsetCalculatorILi1EjESG_NS0_6memory15LoadWithoutCastENSH_16StoreWithoutCastEEEviT_T0_T2_T3_T4_T5_)
        /*13b8*/ 	.word	0x00000000


	//----- nvinfo : EIATTR_REGCOUNT
	.align		4
.L_889:
        /*13bc*/ 	.byte	0x04, 0x2f
        /*13be*/ 	.short	(.L_891 - .L_890)
	.align		4
.L_890:
        /*13c0*/ 	.word	index@(_ZN2at6native18elementwise_kernelILi128ELi4EZNS0_22gpu_kernel_impl_nocastINS0_13AUnaryFunctorIN3c104HalfES5_S5_ZZZNS0_15binary_internal21div_trunc_kernel_cudaERNS_18TensorIteratorBaseEENKUlvE1_clEvENKUlvE1_clEvEUlS5_S5_E_EEEEvS8_RKT_EUliE_EEviT1_)
        /*13c4*/ 	.word	0x00000012


	//----- nvinfo : EIATTR_FRAME_SIZE
	.align		4
.L_891:
        /*13c8*/ 	.byte	0x04, 0x11
        /*13ca*/ 	.short	(.L_893 - .L_892)
	.align		4
.L_892:
        /*13cc*/ 	.word	index@(_ZN2at6native18elementwise_kernelILi128ELi4EZNS0_22gpu_kernel_impl_nocastINS0_13AUnaryFunctorIN3c104HalfES5_S5_ZZZNS0_15binary_internal21div_trunc_kernel_cudaERNS_18TensorIteratorBaseEENKUlvE1_clEvENKUlvE1_clEvEUlS5_S5_E_EEEEvS8_RKT_EUliE_EEviT1_)
        /*13d0*/ 	.word	0x00000000


	//----- nvinfo : EIATTR_REGCOUNT
	.align		4
.L_893:
        /*13d4*/ 	.byte	0x04, 0x2f
        /*13d6*/ 	.short	(.L_895 - .L_894)
	.align		4
.L_894:
        /*13d8*/ 	.word	index@(_ZN2at6native27unrolled_elementwise_kernelINS0_13AUnaryFunctorIN3c104HalfES4_S4_ZZZNS0_15binary_internal21div_trunc_kernel_cudaERNS_18TensorIteratorBaseEENKUlvE1_clEvENKUlvE1_clEvEUlS4_S4_E_EESt5arrayIPcLm2EELi4E23TrivialOffsetCalculatorILi1EjESG_NS0_6memory12LoadWithCastILi1EEENSH_13StoreWithCastILi1EEEEEviT_T0_T2_T3_T4_T5_)
        /*13dc*/ 	.word	0x0000001c


	//----- nvinfo : EIATTR_FRAME_SIZE
	.align		4
.L_895:
        /*13e0*/ 	.byte	0x04, 0x11
        /*13e2*/ 	.short	(.L_897 - .L_896)
	.align		4
.L_896:
        /*13e4*/ 	.word	index@(_ZN2at6native27unrolled_elementwise_kernelINS0_13AUnaryFunctorIN3c104HalfES4_S4_ZZZNS0_15binary_internal21div_trunc_kernel_cudaERNS_18TensorIteratorBaseEENKUlvE1_clEvENKUlvE1_clEvEUlS4_S4_E_EESt5arrayIPcLm2EELi4E23TrivialOffsetCalculatorILi1EjESG_NS0_6memory12LoadWithCastILi1EEENSH_13StoreWithCastILi1EEEEEviT_T0_T2_T3_T4_T5_)
        /*13e8*/ 	.word	0x00000000


	//----- nvinfo : EIATTR_REGCOUNT
	.align		4
.L_897:
        /*13ec*/ 	.byte	0x04, 0x2f
        /*13ee*/ 	.short	(.L_899 - .L_898)
	.align		4
.L_898:
        /*13f0*/ 	.word	index@(_ZN2at6native18elementwise_kernelILi128ELi4EZNS0_15gpu_kernel_implINS0_13AUnaryFunctorIN3c104HalfES5_S5_ZZZNS0_15binary_internal21div_trunc_kernel_cudaERNS_18TensorIteratorBaseEENKUlvE1_clEvENKUlvE1_clEvEUlS5_S5_E_EEEEvS8_RKT_EUliE_EEviT1_)
        /*13f4*/ 	.word	0x0000001a


	//----- nvinfo : EIATTR_FRAME_SIZE
	.align		4
.L_899:
        /*13f8*/ 	.byte	0x04, 0x11
        /*13fa*/ 	.short	(.L_901 - .L_900)
	.align		4
.L_900:
        /*13fc*/ 	.word	index@(_ZN2at6native18elementwise_kernelILi128ELi4EZNS0_15gpu_kernel_implINS0_13AUnaryFunctorIN3c104HalfES5_S5_ZZZNS0_15binary_internal21div_trunc_kernel_cudaERNS_18TensorIteratorBaseEENKUlvE1_clEvENKUlvE1_clEvEUlS5_S5_E_EEEEvS8_RKT_EUliE_EEviT1_)
        /*1400*/ 	.word	0x00000000


	//----- nvinfo : EIATTR_REGCOUNT
	.align		4
.L_901:
        /*1404*/ 	.byte	0x04, 0x2f
        /*1406*/ 	.short	(.L_903 - .L_902)
	.align		4
.L_902:
        /*1408*/ 	.word	index@(_ZN2at6native29vectorized_elementwise_kernelILi8ENS0_13BUnaryFunctorIN3c104HalfES4_S4_ZZZNS0_15binary_internal21div_trunc_kernel_cudaERNS_18TensorIteratorBaseEENKUlvE1_clEvENKUlvE1_clEvEUlS4_S4_E_EESt5arrayIPcLm2EEEEviT0_T1_)
        /*140c*/ 	.word	0x00000020


	//----- nvinfo : EIATTR_FRAME_SIZE
	.align		4
.L_903:
        /*1410*/ 	.byte	0x04, 0x11
        /*1412*/ 	.short	(.L_905 - .L_904)
	.align		4
.L_904:
        /*1414*/ 	.word	index@(_ZN2at6native29vectorized_elementwise_kernelILi8ENS0_13BUnaryFunctorIN3c104HalfES4_S4_ZZZNS0_15binary_internal21div_trunc_kernel_cudaERNS_18TensorIteratorBaseEENKUlvE1_clEvENKUlvE1_clEvEUlS4_S4_E_EESt5arrayIPcLm2EEEEviT0_T1_)
        /*1418*/ 	.word	0x00000000


	//----- nvinfo : EIATTR_REGCOUNT
	.align		4
.L_905:
        /*141c*/ 	.byte	0x04, 0x2f
        /*141e*/ 	.short	(.L_907 - .L_906)
	.align		4
.L_906:
        /*1420*/ 	.word	index@(_ZN2at6native29vectorized_elementwise_kernelILi4ENS0_13BUnaryFunctorIN3c104HalfES4_S4_ZZZNS0_15binary_internal21div_trunc_kernel_cudaERNS_18TensorIteratorBaseEENKUlvE1_clEvENKUlvE1_clEvEUlS4_S4_E_EESt5arrayIPcLm2EEEEviT0_T1_)
        /*1424*/ 	.word	0x00000020


	//----- nvinfo : EIATTR_FRAME_SIZE
	.align		4
.L_907:
        /*1428*/ 	.byte	0x04, 0x11
        /*142a*/ 	.short	(.L_909 - .L_908)
	.align		4
.L_908:
        /*142c*/ 	.word	index@(_ZN2at6native29vectorized_elementwise_kernelILi4ENS0_13BUnaryFunctorIN3c104HalfES4_S4_ZZZNS0_15binary_internal21div_trunc_kernel_cudaERNS_18TensorIteratorBaseEENKUlvE1_clEvENKUlvE1_clEvEUlS4_S4_E_EESt5arrayIPcLm2EEEEviT0_T1_)
        /*1430*/ 	.word	0x00000000


	//----- nvinfo : EIATTR_REGCOUNT
	.align		4
.L_909:
        /*1434*/ 	.byte	0x04, 0x2f
        /*1436*/ 	.short	(.L_911 - .L_910)
	.align		4
.L_910:
        /*1438*/ 	.word	index@(_ZN2at6native29vectorized_elementwise_kernelILi2ENS0_13BUnaryFunctorIN3c104HalfES4_S4_ZZZNS0_15binary_internal21div_trunc_kernel_cudaERNS_18TensorIteratorBaseEENKUlvE1_clEvENKUlvE1_clEvEUlS4_S4_E_EESt5arrayIPcLm2EEEEviT0_T1_)
        /*143c*/ 	.word	0x00000020


	//----- nvinfo : EIATTR_FRAME_SIZE
	.align		4
.L_911:
        /*1440*/ 	.byte	0x04, 0x11
        /*1442*/ 	.short	(.L_913 - .L_912)
	.align		4
.L_912:
        /*1444*/ 	.word	index@(_ZN2at6native29vectorized_elementwise_kernelILi2ENS0_13BUnaryFunctorIN3c104HalfES4_S4_ZZZNS0_15binary_internal21div_trunc_kernel_cudaERNS_18TensorIteratorBaseEENKUlvE1_clEvENKUlvE1_clEvEUlS4_S4_E_EESt5arrayIPcLm2EEEEviT0_T1_)
        /*1448*/ 	.word	0x00000000


	//----- nvinfo : EIATTR_REGCOUNT
	.align		4
.L_913:
        /*144c*/ 	.byte	0x04, 0x2f
        /*144e*/ 	.short	(.L_915 - .L_914)
	.align		4
.L_914:
        /*1450*/ 	.word	index@(_ZN2at6native27unrolled_elementwise_kernelINS0_13BUnaryFunctorIN3c104HalfES4_S4_ZZZNS0_15binary_internal21div_trunc_kernel_cudaERNS_18TensorIteratorBaseEENKUlvE1_clEvENKUlvE1_clEvEUlS4_S4_E_EESt5arrayIPcLm2EELi4E23TrivialOffsetCalculatorILi1EjESG_NS0_6memory15LoadWithoutCastENSH_16StoreWithoutCastEEEviT_T0_T2_T3_T4_T5_)
        /*1454*/ 	.word	0x0000001a


	//----- nvinfo : EIATTR_FRAME_SIZE
	.align		4
.L_915:
        /*1458*/ 	.byte	0x04, 0x11
        /*145a*/ 	.short	(.L_917 - .L_916)
	.align		4
.L_916:
        /*145c*/ 	.word	index@(_ZN2at6native27unrolled_elementwise_kernelINS0_13BUnaryFunctorIN3c104HalfES4_S4_ZZZNS0_15binary_internal21div_trunc_kernel_cudaERNS_18TensorIteratorBaseEENKUlvE1_clEvENKUlvE1_clEvEUlS4_S4_E_EESt5arrayIPcLm2EELi4E23TrivialOffsetCalculatorILi1EjESG_NS0_6memory15LoadWithoutCastENSH_16StoreWithoutCastEEEviT_T0_T2_T3_T4_T5_)
        /*1460*/ 	.word	0x00000000


	//----- nvinfo : EIATTR_REGCOUNT
	.align		4
.L_917:
        /*1464*/ 	.byte	0x04, 0x2f
        /*1466*/ 	.short	(.L_919 - .L_918)
	.align		4
.L_918:
        /*1468*/ 	.word	index@(_ZN2at6native18elementwise_kernelILi128ELi4EZNS0_22gpu_kernel_impl_nocastINS0_13BUnaryFunctorIN3c104HalfES5_S5_ZZZNS0_15binary_internal21div_trunc_kernel_cudaERNS_18TensorIteratorBaseEENKUlvE1_clEvENKUlvE1_clEvEUlS5_S5_E_EEEEvS8_RKT_EUliE_EEviT1_)
        /*146c*/ 	.word	0x00000012


	//----- nvinfo : EIATTR_FRAME_SIZE
	.align		4
.L_919:
        /*1470*/ 	.byte	0x04, 0x11
        /*1472*/ 	.short	(.L_921 - .L_920)
	.align		4
.L_920:
        /*1474*/ 	.word	index@(_ZN2at6native18elementwise_kernelILi128ELi4EZNS0_22gpu_kernel_impl_nocastINS0_13BUnaryFunctorIN3c104HalfES5_S5_ZZZNS0_15binary_internal21div_trunc_kernel_cudaERNS_18TensorIteratorBaseEENKUlvE1_clEvENKUlvE1_clEvEUlS5_S5_E_EEEEvS8_RKT_EUliE_EEviT1_)
        /*1478*/ 	.word	0x00000000


	//----- nvinfo : EIATTR_REGCOUNT
	.align		4
.L_921:
        /*147c*/ 	.byte	0x04, 0x2f
        /*147e*/ 	.short	(.L_923 - .L_922)
	.align		4
.L_922:
        /*1480*/ 	.word	index@(_ZN2at6native27unrolled_elementwise_kernelINS0_13BUnaryFunctorIN3c104HalfES4_S4_ZZZNS0_15binary_internal21div_trunc_kernel_cudaERNS_18TensorIteratorBaseEENKUlvE1_clEvENKUlvE1_clEvEUlS4_S4_E_EESt5arrayIPcLm2EELi4E23TrivialOffsetCalculatorILi1EjESG_NS0_6memory12LoadWithCastILi1EEENSH_13StoreWithCastILi1EEEEEviT_T0_T2_T3_T4_T5_)
        /*1484*/ 	.word	0x0000001c


	//----- nvinfo : EIATTR_FRAME_SIZE
	.align		4
.L_923:
        /*1488*/ 	.byte	0x04, 0x11
        /*148a*/ 	.short	(.L_925 - .L_924)
	.align		4
.L_924:
        /*148c*/ 	.word	index@(_ZN2at6native27unrolled_elementwise_kernelINS0_13BUnaryFunctorIN3c104HalfES4_S4_ZZZNS0_15binary_internal21div_trunc_kernel_cudaERNS_18TensorIteratorBaseEENKUlvE1_clEvENKUlvE1_clEvEUlS4_S4_E_EESt5arrayIPcLm2EELi4E23TrivialOffsetCalculatorILi1EjESG_NS0_6memory12LoadWithCastILi1EEENSH_13StoreWithCastILi1EEEEEviT_T0_T2_T3_T4_T5_)
        /*1490*/ 	.word	0x00000000


	//----- nvinfo : EIATTR_REGCOUNT
	.align		4
.L_925:
        /*1494*/ 	.byte	0x04, 0x2f
        /*1496*/ 	.short	(.L_927 - .L_926)
	.align		4
.L_926:
        /*1498*/ 	.word	index@(_ZN2at6native18elementwise_kernelILi128ELi4EZNS0_15gpu_kernel_implINS0_13BUnaryFunctorIN3c104HalfES5_S5_ZZZNS0_15binary_internal21div_trunc_kernel_cudaERNS_18TensorIteratorBaseEENKUlvE1_clEvENKUlvE1_clEvEUlS5_S5_E_EEEEvS8_RKT_EUliE_EEviT1_)
        /*149c*/ 	.word	0x0000001a


	//----- nvinfo : EIATTR_FRAME_SIZE
	.align		4
.L_927:
        /*14a0*/ 	.byte	0x04, 0x11
        /*14a2*/ 	.short	(.L_929 - .L_928)
	.align		4
.L_928:
        /*14a4*/ 	.word	index@(_ZN2at6native18elementwise_kernelILi128ELi4EZNS0_15gpu_kernel_implINS0_13BUnaryFunctorIN3c104HalfES5_S5_ZZZNS0_15binary_internal21div_trunc_kernel_cudaERNS_18TensorIteratorBaseEENKUlvE1_clEvENKUlvE1_clEvEUlS5_S5_E_EEEEvS8_RKT_EUliE_EEviT1_)
        /*14a8*/ 	.word	0x00000000


	//----- nvinfo : EIATTR_REGCOUNT
	.align		4
.L_929:
        /*14ac*/ 	.byte	0x04, 0x2f
        /*14ae*/ 	.short	(.L_931 - .L_930)
	.align		4
.L_930:
        /*14b0*/ 	.word	index@(_ZN2at6native29vectorized_elementwise_kernelILi8ENS0_13BinaryFunctorIN3c104HalfES4_S4_ZZZNS0_15binary_internal21div_trunc_kernel_cudaERNS_18TensorIteratorBaseEENKUlvE1_clEvENKUlvE1_clEvEUlS4_S4_E_EESt5arrayIPcLm3EEEEviT0_T1_)
        /*14b4*/ 	.word	0x00000028


	//----- nvinfo : EIATTR_FRAME_SIZE
	.align		4
.L_931:
        /*14b8*/ 	.byte	0x04, 0x11
        /*14ba*/ 	.short	(.L_933 - .L_932)
	.align		4
.L_932:
        /*14bc*/ 	.word	index@(_ZN2at6native29vectorized_elementwise_kernelILi8ENS0_13BinaryFunctorIN3c104HalfES4_S4_ZZZNS0_15binary_internal21div_trunc_kernel_cudaERNS_18TensorIteratorBaseEENKUlvE1_clEvENKUlvE1_clEvEUlS4_S4_E_EESt5arrayIPcLm3EEEEviT0_T1_)
        /*14c0*/ 	.word	0x00000000


	//----- nvinfo : EIATTR_REGCOUNT
	.align		4
.L_933:
        /*14c4*/ 	.byte	0x04, 0x2f
        /*14c6*/ 	.short	(.L_935 - .L_934)
	.align		4
.L_934:
        /*14c8*/ 	.word	index@(_ZN2at6native29vectorized_elementwise_kernelILi4ENS0_13BinaryFunctorIN3c104HalfES4_S4_ZZZNS0_15binary_internal21div_trunc_kernel_cudaERNS_18TensorIteratorBaseEENKUlvE1_clEvENKUlvE1_clEvEUlS4_S4_E_EESt5arrayIPcLm3EEEEviT0_T1_)
        /*14cc*/ 	.word	0x00000028


	//----- nvinfo : EIATTR_FRAME_SIZE
	.align		4
.L_935:
        /*14d0*/ 	.byte	0x04, 0x11
        /*14d2*/ 	.short	(.L_937 - .L_936)
	.align		4
.L_936:
        /*14d4*/ 	.word	index@(_ZN2at6native29vectorized_elementwise_kernelILi4ENS0_13BinaryFunctorIN3c104HalfES4_S4_ZZZNS0_15binary_internal21div_trunc_kernel_cudaERNS_18TensorIteratorBaseEENKUlvE1_clEvENKUlvE1_clEvEUlS4_S4_E_EESt5arrayIPcLm3EEEEviT0_T1_)
        /*14d8*/ 	.word	0x00000000


	//----- nvinfo : EIATTR_REGCOUNT
	.align		4
.L_937:
        /*14dc*/ 	.byte	0x04, 0x2f
        /*14de*/ 	.short	(.L_939 - .L_938)
	.align		4
.L_938:
        /*14e0*/ 	.word	index@(_ZN2at6native29vectorized_elementwise_kernelILi2ENS0_13BinaryFunctorIN3c104HalfES4_S4_ZZZNS0_15binary_internal21div_trunc_kernel_cudaERNS_18TensorIteratorBaseEENKUlvE1_clEvENKUlvE1_clEvEUlS4_S4_E_EESt5arrayIPcLm3EEEEviT0_T1_)
        /*14e4*/ 	.word	0x00000028


	//----- nvinfo : EIATTR_FRAME_SIZE
	.align		4
.L_939:
        /*14e8*/ 	.byte	0x04, 0x11
        /*14ea*/ 	.short	(.L_941 - .L_940)
	.align		4
.L_940:
        /*14ec*/ 	.word	index@(_ZN2at6native29vectorized_elementwise_kernelILi2ENS0_13BinaryFunctorIN3c104HalfES4_S4_ZZZNS0_15binary_internal21div_trunc_kernel_cudaERNS_18TensorIteratorBaseEENKUlvE1_clEvENKUlvE1_clEvEUlS4_S4_E_EESt5arrayIPcLm3EEEEviT0_T1_)
        /*14f0*/ 	.word	0x00000000


	//----- nvinfo : EIATTR_REGCOUNT
	.align		4
.L_941:
        /*14f4*/ 	.byte	0x04, 0x2f
        /*14f6*/ 	.short	(.L_943 - .L_942)
	.align		4
.L_942:
        /*14f8*/ 	.word	index@(_ZN2at6native27unrolled_elementwise_kernelINS0_13BinaryFunctorIN3c104HalfES4_S4_ZZZNS0_15binary_internal21div_trunc_kernel_cudaERNS_18TensorIteratorBaseEENKUlvE1_clEvENKUlvE1_clEvEUlS4_S4_E_EESt5arrayIPcLm3EELi4E23TrivialOffsetCalculatorILi2EjESF_ILi1EjENS0_6memory15LoadWithoutCastENSI_16StoreWithoutCastEEEviT_T0_T2_T3_T4_T5_)
        /*14fc*/ 	.word	0x00000020


	//----- nvinfo : EIATTR_FRAME_SIZE
	.align		4
.L_943:
        /*1500*/ 	.byte	0x04, 0x11
        /*1502*/ 	.short	(.L_945 - .L_944)
	.align		4
.L_944:
        /*1504*/ 	.word	index@(_ZN2at6native27unrolled_elementwise_kernelINS0_13BinaryFunctorIN3c104HalfES4_S4_ZZZNS0_15binary_internal21div_trunc_kernel_cudaERNS_18TensorIteratorBaseEENKUlvE1_clEvENKUlvE1_clEvEUlS4_S4_E_EESt5arrayIPcLm3EELi4E23TrivialOffsetCalculatorILi2EjESF_ILi1EjENS0_6memory15LoadWithoutCastENSI_16StoreWithoutCastEEEviT_T0_T2_T3_T4_T5_)
        /*1508*/ 	.word	0x00000000


	//----- nvinfo : EIATTR_REGCOUNT
	.align		4
.L_945:
        /*150c*/ 	.byte	0x04, 0x2f
        /*150e*/ 	.short	(.L_947 - .L_946)
	.align		4
.L_946:
        /*1510*/ 	.word	index@(_ZN2at6native18elementwise_kernelILi128ELi4EZNS0_22gpu_kernel_impl_nocastINS0_13BinaryFunctorIN3c104HalfES5_S5_ZZZNS0_15binary_internal21div_trunc_kernel_cudaERNS_18TensorIteratorBaseEENKUlvE1_clEvENKUlvE1_clEvEUlS5_S5_E_EEEEvS8_RKT_EUliE_EEviT1_)
        /*1514*/ 	.word	0x00000012


	//----- nvinfo : EIATTR_FRAME_SIZE
	.align		4
.L_947:
        /*1518*/ 	.byte	0x04, 0x11
        /*151a*/ 	.short	(.L_949 - .L_948)
	.align		4
.L_948:
        /*151c*/ 	.word	index@(_ZN2at6native18elementwise_kernelILi128ELi4EZNS0_22gpu_kernel_impl_nocastINS0_13BinaryFunctorIN3c104HalfES5_S5_ZZZNS0_15binary_internal21div_trunc_kernel_cudaERNS_18TensorIteratorBaseEENKUlvE1_clEvENKUlvE1_clEvEUlS5_S5_E_EEEEvS8_RKT_EUliE_EEviT1_)
        /*1520*/ 	.word	0x00000000


	//----- nvinfo : EIATTR_REGCOUNT
	.align		4
.L_949:
        /*1524*/ 	.byte	0x04, 0x2f
        /*1526*/ 	.short	(.L_951 - .L_950)
	.align		4
.L_950:
        /*1528*/ 	.word	index@(_ZN2at6native27unrolled_elementwise_kernelINS0_13BinaryFunctorIN3c104HalfES4_S4_ZZZNS0_15binary_internal21div_trunc_kernel_cudaERNS_18TensorIteratorBaseEENKUlvE1_clEvENKUlvE1_clEvEUlS4_S4_E_EESt5arrayIPcLm3EELi4E23TrivialOffsetCalculatorILi2EjESF_ILi1EjENS0_6memory12LoadWithCastILi2EEENSI_13StoreWithCastILi1EEEEEviT_T0_T2_T3_T4_T5_)
        /*152c*/ 	.word	0x0000001e


	//----- nvinfo : EIATTR_FRAME_SIZE
	.align		4
.L_951:
        /*1530*/ 	.byte	0x04, 0x11
        /*1532*/ 	.short	(.L_953 - .L_952)
	.align		4
.L_952:
        /*1534*/ 	.word	index@(_ZN2at6native27unrolled_elementwise_kernelINS0_13BinaryFunctorIN3c104HalfES4_S4_ZZZNS0_15binary_internal21div_trunc_kernel_cudaERNS_18TensorIteratorBaseEENKUlvE1_clEvENKUlvE1_clEvEUlS4_S4_E_EESt5arrayIPcLm3EELi4E23TrivialOffsetCalculatorILi2EjESF_ILi1EjENS0_6memory12LoadWithCastILi2EEENSI_13StoreWithCastILi1EEEEEviT_T0_T2_T3_T4_T5_)
        /*1538*/ 	.word	0x00000000


	//----- nvinfo : EIATTR_REGCOUNT
	.align		4
.L_953:
        /*153c*/ 	.byte	0x04, 0x2f
        /*153e*/ 	.short	(.L_955 - .L_954)
	.align		4
.L_954:
        /*1540*/ 	.word	index@(_ZN2at6native18elementwise_kernelILi128ELi4EZNS0_15gpu_kernel_implINS0_13BinaryFunctorIN3c104HalfES5_S5_ZZZNS0_15binary_internal21div_trunc_kernel_cudaERNS_18TensorIteratorBaseEENKUlvE1_clEvENKUlvE1_clEvEUlS5_S5_E_EEEEvS8_RKT_EUliE_EEviT1_)
        /*1544*/ 	.word	0x0000001a


	//----- nvinfo : EIATTR_FRAME_SIZE
	.align		4
.L_955:
        /*1548*/ 	.byte	0x04, 0x11
        /*154a*/ 	.short	(.L_957 - .L_956)
	.align		4
.L_956:
        /*154c*/ 	.word	index@(_ZN2at6native18elementwise_kernelILi128ELi4EZNS0_15gpu_kernel_implINS0_13BinaryFunctorIN3c104HalfES5_S5_ZZZNS0_15binary_internal21div_trunc_kernel_cudaERNS_18TensorIteratorBaseEENKUlvE1_clEvENKUlvE1_clEvEUlS5_S5_E_EEEEvS8_RKT_EUliE_EEviT1_)
        /*1550*/ 	.word	0x00000000


	//----- nvinfo : EIATTR_REGCOUNT
	.align		4
.L_957:
        /*1554*/ 	.byte	0x04, 0x2f
        /*1556*/ 	.short	(.L_959 - .L_958)
	.align		4
.L_958:
        /*1558*/ 	.word	index@(_ZN2at6native29vectorized_elementwise_kernelILi8ENS0_13AUnaryFunctorIN3c108BFloat16ES4_S4_ZZZNS0_15binary_internal21div_trunc_kernel_cudaERNS_18TensorIteratorBaseEENKUlvE1_clEvENKUlvE2_clEvEUlS4_S4_E_EESt5arrayIPcLm2EEEEviT0_T1_)
        /*155c*/ 	.word	0x00000020


	//----- nvinfo : EIATTR_FRAME_SIZE
	.align		4
.L_959:
        /*1560*/ 	.byte	0x04, 0x11
        /*1562*/ 	.short	(.L_961 - .L_960)
	.align		4
.L_960:
        /*1564*/ 	.word	index@(_ZN2at6native29vectorized_elementwise_kernelILi8ENS0_13AUnaryFunctorIN3c108BFloat16ES4_S4_ZZZNS0_15binary_internal21div_trunc_kernel_cudaERNS_18TensorIteratorBaseEENKUlvE1_clEvENKUlvE2_clEvEUlS4_S4_E_EESt5arrayIPcLm2EEEEviT0_T1_)
        /*1568*/ 	.word	0x00000000


	//----- nvinfo : EIATTR_REGCOUNT
	.align		4
.L_961:
        /*156c*/ 	.byte	0x04, 0x2f
        /*156e*/ 	.short	(.L_963 - .L_962)
	.align		4
.L_962:
        /*1570*/ 	.word	index@(_ZN2at6native29vectorized_elementwise_kernelILi4ENS0_13AUnaryFunctorIN3c108BFloat16ES4_S4_ZZZNS0_15binary_internal21div_trunc_kernel_cudaERNS_18TensorIteratorBaseEENKUlvE1_clEvENKUlvE2_clEvEUlS4_S4_E_EESt5arrayIPcLm2EEEEviT0_T1_)
        /*1574*/ 	.word	0x00000020


	//----- nvinfo : EIATTR_FRAME_SIZE
	.align		4
.L_963:
        /*1578*/ 	.byte	0x04, 0x11
        /*157a*/ 	.short	(.L_965 - .L_964)
	.align		4
.L_964:
        /*157c*/ 	.word	index@(_ZN2at6native29vectorized_elementwise_kernelILi4ENS0_13AUnaryFunctorIN3c108BFloat16ES4_S4_ZZZNS0_15binary_internal21div_trunc_kernel_cudaERNS_18TensorIteratorBaseEENKUlvE1_clEvENKUlvE2_clEvEUlS4_S4_E_EESt5arrayIPcLm2EEEEviT0_T1_)
        /*1580*/ 	.word	0x00000000


	//----- nvinfo : EIATTR_REGCOUNT
	.align		4
.L_965:
        /*1584*/ 	.byte	0x04, 0x2f
        /*1586*/ 	.short	(.L_967 - .L_966)
	.align		4
.L_966:
        /*1588*/ 	.word	index@(_ZN2at6native29vectorized_elementwise_kernelILi2ENS0_13AUnaryFunctorIN3c108BFloat16ES4_S4_ZZZNS0_15binary_internal21div_trunc_kernel_cudaERNS_18TensorIteratorBaseEENKUlvE1_clEvENKUlvE2_clEvEUlS4_S4_E_EESt5arrayIPcLm2EEEEviT0_T1_)
        /*158c*/ 	.word	0x00000020


	//----- nvinfo : EIATTR_FRAME_SIZE
	.align		4
.L_967:
        /*1590*/ 	.byte	0x04, 0x11
        /*1592*/ 	.short	(.L_969 - .L_968)
	.align		4
.L_968:
        /*1594*/ 	.word	index@(_ZN2at6native29vectorized_elementwise_kernelILi2ENS0_13AUnaryFunctorIN3c108BFloat16ES4_S4_ZZZNS0_15binary_internal21div_trunc_kernel_cudaERNS_18TensorIteratorBaseEENKUlvE1_clEvENKUlvE2_clEvEUlS4_S4_E_EESt5arrayIPcLm2EEEEviT0_T1_)
        /*1598*/ 	.word	0x00000000


	//----- nvinfo : EIATTR_REGCOUNT
	.align		4
.L_969:
        /*159c*/ 	.byte	0x04, 0x2f
        /*159e*/ 	.short	(.L_971 - .L_970)
	.align		4
.L_970:
        /*15a0*/ 	.word	index@(_ZN2at6native27unrolled_elementwise_kernelINS0_13AUnaryFunctorIN3c108BFloat16ES4_S4_ZZZNS0_15binary_internal21div_trunc_kernel_cudaERNS_18TensorIteratorBaseEENKUlvE1_clEvENKUlvE2_clEvEUlS4_S4_E_EESt5arrayIPcLm2EELi4E23TrivialOffsetCalculatorILi1EjESG_NS0_6memory15LoadWithoutCastENSH_16StoreWithoutCastEEEviT_T0_T2_T3_T4_T5_)
        /*15a4*/ 	.word	0x00000018


	//----- nvinfo : EIATTR_FRAME_SIZE
	.align		4
.L_971:
        /*15a8*/ 	.byte	0x04, 0x11
        /*15aa*/ 	.short	(.L_973 - .L_972)
	.align		4
.L_972:
        /*15ac*/ 	.word	index@(_ZN2at6native27unrolled_elementwise_kernelINS0_13AUnaryFunctorIN3c108BFloat16ES4_S4_ZZZNS0_15binary_internal21div_trunc_kernel_cudaERNS_18TensorIteratorBaseEENKUlvE1_clEvENKUlvE2_clEvEUlS4_S4_E_EESt5arrayIPcLm2EELi4E23TrivialOffsetCalculatorILi1EjESG_NS0_6memory15LoadWithoutCastENSH_16StoreWithoutCastEEEviT_T0_T2_T3_T4_T5_)
        /*15b0*/ 	.word	0x00000000


	//----- nvinfo : EIATTR_REGCOUNT
	.align		4
.L_973:
        /*15b4*/ 	.byte	0x04, 0x2f
        /*15b6*/ 	.short	(.L_975 - .L_974)
	.align		4
.L_974:
        /*15b8*/ 	.word	index@(_ZN2at6native18elementwise_kernelILi128ELi4EZNS0_22gpu_kernel_impl_nocastINS0_13AUnaryFunctorIN3c108BFloat16ES5_S5_ZZZNS0_15binary_internal21div_trunc_kernel_cudaERNS_18TensorIteratorBaseEENKUlvE1_clEvENKUlvE2_clEvEUlS5_S5_E_EEEEvS8_RKT_EUliE_EEviT1_)
        /*15bc*/ 	.word	0x00000012


	//----- nvinfo : EIATTR_FRAME_SIZE
	.align		4
.L_975:
        /*15c0*/ 	.byte	0x04, 0x11
        /*15c2*/ 	.short	(.L_977 - .L_976)
	.align		4
.L_976:
        /*15c4*/ 	.word	index@(_ZN2at6native18elementwise_kernelILi128ELi4EZNS0_22gpu_kernel_impl_nocastINS0_13AUnaryFunctorIN3c108BFloat16ES5_S5_ZZZNS0_15binary_internal21div_trunc_kernel_cudaERNS_18TensorIteratorBaseEENKUlvE1_clEvENKUlvE2_clEvEUlS5_S5_E_EEEEvS8_RKT_EUliE_EEviT1_)
        /*15c8*/ 	.word	0x00000000


	//----- nvinfo : EIATTR_REGCOUNT
	.align		4
.L_977:
        /*15cc*/ 	.byte	0x04, 0x2f
        /*15ce*/ 	.short	(.L_979 - .L_978)
	.align		4
.L_978:
        /*15d0*/ 	.word	index@(_ZN2at6native27unrolled_elementwise_kernelINS0_13AUnaryFunctorIN3c108BFloat16ES4_S4_ZZZNS0_15binary_internal21div_trunc_kernel_cudaERNS_18TensorIteratorBaseEENKUlvE1_clEvENKUlvE2_clEvEUlS4_S4_E_EESt5arrayIPcLm2EELi4E23TrivialOffsetCalculatorILi1EjESG_NS0_6memory12LoadWithCastILi1EEENSH_13StoreWithCastILi1EEEEEviT_T0_T2_T3_T4_T5_)
        /*15d4*/ 	.word	0x0000001c


	//----- nvinfo : EIATTR_FRAME_SIZE
	.align		4
.L_979:
        /*15d8*/ 	.byte	0x04, 0x11
        /*15da*/ 	.short	(.L_981 - .L_980)
	.align		4
.L_980:
        /*15dc*/ 	.word	index@(_ZN2at6native27unrolled_elementwise_kernelINS0_13AUnaryFunctorIN3c108BFloat16ES4_S4_ZZZNS0_15binary_internal21div_trunc_kernel_cudaERNS_18TensorIteratorBaseEENKUlvE1_clEvENKUlvE2_clEvEUlS4_S4_E_EESt5arrayIPcLm2EELi4E23TrivialOffsetCalculatorILi1EjESG_NS0_6memory12LoadWithCastILi1EEENSH_13StoreWithCastILi1EEEEEviT_T0_T2_T3_T4_T5_)
        /*15e0*/ 	.word	0x00000000


	//----- nvinfo : EIATTR_REGCOUNT
	.align		4
.L_981:
        /*15e4*/ 	.byte	0x04, 0x2f
        /*15e6*/ 	.short	(.L_983 - .L_982)
	.align		4
.L_982:
        /*15e8*/ 	.word	index@(_ZN2at6native18elementwise_kernelILi128ELi4EZNS0_15gpu_kernel_implINS0_13AUnaryFunctorIN3c108BFloat16ES5_S5_ZZZNS0_15binary_internal21div_trunc_kernel_cudaERNS_18TensorIteratorBaseEENKUlvE1_clEvENKUlvE2_clEvEUlS5_S5_E_EEEEvS8_RKT_EUliE_EEviT1_)
        /*15ec*/ 	.word	0x0000001a


	//----- nvinfo : EIATTR_FRAME_SIZE
	.align		4
.L_983:
        /*15f0*/ 	.byte	0x04, 0x11
        /*15f2*/ 	.short	(.L_985 - .L_984)
	.align		4
.L_984:
        /*15f4*/ 	.word	index@(_ZN2at6native18elementwise_kernelILi128ELi4EZNS0_15gpu_kernel_implINS0_13AUnaryFunctorIN3c108BFloat16ES5_S5_ZZZNS0_15binary_internal21div_trunc_kernel_cudaERNS_18TensorIteratorBaseEENKUlvE1_clEvENKUlvE2_clEvEUlS5_S5_E_EEEEvS8_RKT_EUliE_EEviT1_)
        /*15f8*/ 	.word	0x00000000


	//----- nvinfo : EIATTR_REGCOUNT
	.align		4
.L_985:
        /*15fc*/ 	.byte	0x04, 0x2f
        /*15fe*/ 	.short	(.L_987 - .L_986)
	.align		4
.L_986:
        /*1600*/ 	.word	index@(_ZN2at6native29vectorized_elementwise_kernelILi8ENS0_13BUnaryFunctorIN3c108BFloat16ES4_S4_ZZZNS0_15binary_internal21div_trunc_kernel_cudaERNS_18TensorIteratorBaseEENKUlvE1_clEvENKUlvE2_clEvEUlS4_S4_E_EESt5arrayIPcLm2EEEEviT0_T1_)
        /*1604*/ 	.word	0x00000020


	//----- nvinfo : EIATTR_FRAME_SIZE
	.align		4
.L_987:
        /*1608*/ 	.byte	0x04, 0x11
        /*160a*/ 	.short	(.L_989 - .L_988)
	.align		4
.L_988:
        /*160c*/ 	.word	index@(_ZN2at6native29vectorized_elementwise_kernelILi8ENS0_13BUnaryFunctorIN3c108BFloat16ES4_S4_ZZZNS0_15binary_internal21div_trunc_kernel_cudaERNS_18TensorIteratorBaseEENKUlvE1_clEvENKUlvE2_clEvEUlS4_S4_E_EESt5arrayIPcLm2EEEEviT0_T1_)
        /*1610*/ 	.word	0x00000000


	//----- nvinfo : EIATTR_REGCOUNT
	.align		4
.L_989:
        /*1614*/ 	.byte	0x04, 0x2f
        /*1616*/ 	.short	(.L_991 - .L_990)
	.align		4
.L_990:
        /*1618*/ 	.word	index@(_ZN2at6native29vectorized_elementwise_kernelILi4ENS0_13BUnaryFunctorIN3c108BFloat16ES4_S4_ZZZNS0_15binary_internal21div_trunc_kernel_cudaERNS_18TensorIteratorBaseEENKUlvE1_clEvENKUlvE2_clEvEUlS4_S4_E_EESt5arrayIPcLm2EEEEviT0_T1_)
        /*161c*/ 	.word	0x00000020


	//----- nvinfo : EIATTR_FRAME_SIZE
	.align		4
.L_991:
        /*1620*/ 	.byte	0x04, 0x11
        /*1622*/ 	.short	(.L_993 - .L_992)
	.align		4
.L_992:
        /*1624*/ 	.word	index@(_ZN2at6native29vectorized_elementwise_kernelILi4ENS0_13BUnaryFunctorIN3c108BFloat16ES4_S4_ZZZNS0_15binary_internal21div_trunc_kernel_cudaERNS_18TensorIteratorBaseEENKUlvE1_clEvENKUlvE2_clEvEUlS4_S4_E_EESt5arrayIPcLm2EEEEviT0_T1_)
        /*1628*/ 	.word	0x00000000


	//----- nvinfo : EIATTR_REGCOUNT
	.align		4
.L_993:
        /*162c*/ 	.byte	0x04, 0x2f
        /*162e*/ 	.short	(.L_995 - .L_994)
	.align		4
.L_994:
        /*1630*/ 	.word	index@(_ZN2at6native29vectorized_elementwise_kernelILi2ENS0_13BUnaryFunctorIN3c108BFloat16ES4_S4_ZZZNS0_15binary_internal21div_trunc_kernel_cudaERNS_18TensorIteratorBaseEENKUlvE1_clEvENKUlvE2_clEvEUlS4_S4_E_EESt5arrayIPcLm2EEEEviT0_T1_)
        /*1634*/ 	.word	0x00000020


	//----- nvinfo : EIATTR_FRAME_SIZE
	.align		4
.L_995:
        /*1638*/ 	.byte	0x04, 0x11
        /*163a*/ 	.short	(.L_997 - .L_996)
	.align		4
.L_996:
        /*163c*/ 	.word	index@(_ZN2at6native29vectorized_elementwise_kernelILi2ENS0_13BUnaryFunctorIN3c108BFloat16ES4_S4_ZZZNS0_15binary_internal21div_trunc_kernel_cudaERNS_18TensorIteratorBaseEENKUlvE1_clEvENKUlvE2_clEvEUlS4_S4_E_EESt5arrayIPcLm2EEEEviT0_T1_)
        /*1640*/ 	.word	0x00000000


	//----- nvinfo : EIATTR_REGCOUNT
	.align		4
.L_997:
        /*1644*/ 	.byte	0x04, 0x2f
        /*1646*/ 	.short	(.L_999 - .L_998)
	.align		4
.L_998:
        /*1648*/ 	.word	index@(_ZN2at6native27unrolled_elementwise_kernelINS0_13BUnaryFunctorIN3c108BFloat16ES4_S4_ZZZNS0_15binary_internal21div_trunc_kernel_cudaERNS_18TensorIteratorBaseEENKUlvE1_clEvENKUlvE2_clEvEUlS4_S4_E_EESt5arrayIPcLm2EELi4E23TrivialOffsetCalculatorILi1EjESG_NS0_6memory15LoadWithoutCastENSH_16StoreWithoutCastEEEviT_T0_T2_T3_T4_T5_)
        /*164c*/ 	.word	0x00000018


	//----- nvinfo : EIATTR_FRAME_SIZE
	.align		4
.L_999:
        /*1650*/ 	.byte	0x04, 0x11
        /*1652*/ 	.short	(.L_1001 - .L_1000)
	.align		4
.L_1000:
        /*1654*/ 	.word	index@(_ZN2at6native27unrolled_elementwise_kernelINS0_13BUnaryFunctorIN3c108BFloat16ES4_S4_ZZZNS0_15binary_internal21div_trunc_kernel_cudaERNS_18TensorIteratorBaseEENKUlvE1_clEvENKUlvE2_clEvEUlS4_S4_E_EESt5arrayIPcLm2EELi4E23TrivialOffsetCalculatorILi1EjESG_NS0_6memory15LoadWithoutCastENSH_16StoreWithoutCastEEEviT_T0_T2_T3_T4_T5_)
        /*1658*/ 	.word	0x00000000


	//----- nvinfo : EIATTR_REGCOUNT
	.align		4
.L_1001:
        /*165c*/ 	.byte	0x04, 0x2f
        /*165e*/ 	.short	(.L_1003 - .L_1002)
	.align		4
.L_1002:
        /*1660*/ 	.word	index@(_ZN2at6native18elementwise_kernelILi128ELi4EZNS0_22gpu_kernel_impl_nocastINS0_13BUnaryFunctorIN3c108BFloat16ES5_S5_ZZZNS0_15binary_internal21div_trunc_kernel_cudaERNS_18TensorIteratorBaseEENKUlvE1_clEvENKUlvE2_clEvEUlS5_S5_E_EEEEvS8_RKT_EUliE_EEviT1_)
        /*1664*/ 	.word	0x00000012


	//----- nvinfo : EIATTR_FRAME_SIZE
	.align		4
.L_1003:
        /*1668*/ 	.byte	0x04, 0x11
        /*166a*/ 	.short	(.L_1005 - .L_1004)
	.align		4
.L_1004:
        /*166c*/ 	.word	index@(_ZN2at6native18elementwise_kernelILi128ELi4EZNS0_22gpu_kernel_impl_nocastINS0_13BUnaryFunctorIN3c108BFloat16ES5_S5_ZZZNS0_15binary_internal21div_trunc_kernel_cudaERNS_18TensorIteratorBaseEENKUlvE1_clEvENKUlvE2_clEvEUlS5_S5_E_EEEEvS8_RKT_EUliE_EEviT1_)
        /*1670*/ 	.word	0x00000000


	//----- nvinfo : EIATTR_REGCOUNT
	.align		4
.L_1005:
        /*1674*/ 	.byte	0x04, 0x2f
        /*1676*/ 	.short	(.L_1007 - .L_1006)
	.align		4
.L_1006:
        /*1678*/ 	.word	index@(_ZN2at6native27unrolled_elementwise_kernelINS0_13BUnaryFunctorIN3c108BFloat16ES4_S4_ZZZNS0_15binary_internal21div_trunc_kernel_cudaERNS_18TensorIteratorBaseEENKUlvE1_clEvENKUlvE2_clEvEUlS4_S4_E_EESt5arrayIPcLm2EELi4E23TrivialOffsetCalculatorILi1EjESG_NS0_6memory12LoadWithCastILi1EEENSH_13StoreWithCastILi1EEEEEviT_T0_T2_T3_T4_T5_)
        /*167c*/ 	.word	0x0000001c


	//----- nvinfo : EIATTR_FRAME_SIZE
	.align		4
.L_1007:
        /*1680*/ 	.byte	0x04, 0x11
        /*1682*/ 	.short	(.L_1009 - .L_1008)
	.align		4
.L_1008:
        /*1684*/ 	.word	index@(_ZN2at6native27unrolled_elementwise_kernelINS0_13BUnaryFunctorIN3c108BFloat16ES4_S4_ZZZNS0_15binary_internal21div_trunc_kernel_cudaERNS_18TensorIteratorBaseEENKUlvE1_clEvENKUlvE2_clEvEUlS4_S4_E_EESt5arrayIPcLm2EELi4E23TrivialOffsetCalculatorILi1EjESG_NS0_6memory12LoadWithCastILi1EEENSH_13StoreWithCastILi1EEEEEviT_T0_T2_T3_T4_T5_)
        /*1688*/ 	.word	0x00000000


	//----- nvinfo : EIATTR_REGCOUNT
	.align		4
.L_1009:
        /*168c*/ 	.byte	0x04, 0x2f
        /*168e*/ 	.short	(.L_1011 - .L_1010)
	.align		4
.L_1010:
        /*1690*/ 	.word	index@(_ZN2at6native18elementwise_kernelILi128ELi4EZNS0_15gpu_kernel_implINS0_13BUnaryFunctorIN3c108BFloat16ES5_S5_ZZZNS0_15binary_internal21div_trunc_kernel_cudaERNS_18TensorIteratorBaseEENKUlvE1_clEvENKUlvE2_clEvEUlS5_S5_E_EEEEvS8_RKT_EUliE_EEviT1_)
        /*1694*/ 	.word	0x0000001a


	//----- nvinfo : EIATTR_FRAME_SIZE
	.align		4
.L_1011:
        /*1698*/ 	.byte	0x04, 0x11
        /*169a*/ 	.short	(.L_1013 - .L_1012)
	.align		4
.L_1012:
        /*169c*/ 	.word	index@(_ZN2at6native18elementwise_kernelILi128ELi4EZNS0_15gpu_kernel_implINS0_13BUnaryFunctorIN3c108BFloat16ES5_S5_ZZZNS0_15binary_internal21div_trunc_kernel_cudaERNS_18TensorIteratorBaseEENKUlvE1_clEvENKUlvE2_clEvEUlS5_S5_E_EEEEvS8_RKT_EUliE_EEviT1_)
        /*16a0*/ 	.word	0x00000000


	//----- nvinfo : EIATTR_REGCOUNT
	.align		4
.L_1013:
        /*16a4*/ 	.byte	0x04, 0x2f
        /*16a6*/ 	.short	(.L_1015 - .L_1014)
	.align		4
.L_1014:
        /*16a8*/ 	.word	index@(_ZN2at6native29vectorized_elementwise_kernelILi8ENS0_13BinaryFunctorIN3c108BFloat16ES4_S4_ZZZNS0_15binary_internal21div_trunc_kernel_cudaERNS_18TensorIteratorBaseEENKUlvE1_clEvENKUlvE2_clEvEUlS4_S4_E_EESt5arrayIPcLm3EEEEviT0_T1_)
        /*16ac*/ 	.word	0x00000028


	//----- nvinfo : EIATTR_FRAME_SIZE
	.align		4
.L_1015:
        /*16b0*/ 	.byte	0x04, 0x11
        /*16b2*/ 	.short	(.L_1017 - .L_1016)
	.align		4
.L_1016:
        /*16b4*/ 	.word	index@(_ZN2at6native29vectorized_elementwise_kernelILi8ENS0_13BinaryFunctorIN3c108BFloat16ES4_S4_ZZZNS0_15binary_internal21div_trunc_kernel_cudaERNS_18TensorIteratorBaseEENKUlvE1_clEvENKUlvE2_clEvEUlS4_S4_E_EESt5arrayIPcLm3EEEEviT0_T1_)
        /*16b8*/ 	.word	0x00000000


	//----- nvinfo : EIATTR_REGCOUNT
	.align		4
.L_1017:
        /*16bc*/ 	.byte	0x04, 0x2f
        /*16be*/ 	.short	(.L_1019 - .L_1018)
	.align		4
.L_1018:
        /*16c0*/ 	.word	index@(_ZN2at6native29vectorized_elementwise_kernelILi4ENS0_13BinaryFunctorIN3c108BFloat16ES4_S4_ZZZNS0_15binary_internal21div_trunc_kernel_cudaERNS_18TensorIteratorBaseEENKUlvE1_clEvENKUlvE2_clEvEUlS4_S4_E_EESt5arrayIPcLm3EEEEviT0_T1_)
        /*16c4*/ 	.word	0x00000028


	//----- nvinfo : EIATTR_FRAME_SIZE
	.align		4
.L_1019:
        /*16c8*/ 	.byte	0x04, 0x11
        /*16ca*/ 	.short	(.L_1021 - .L_1020)
	.align		4
.L_1020:
        /*16cc*/ 	.word	index@(_ZN2at6native29vectorized_elementwise_kernelILi4ENS0_13BinaryFunctorIN3c108BFloat16ES4_S4_ZZZNS0_15binary_internal21div_trunc_kernel_cudaERNS_18TensorIteratorBaseEENKUlvE1_clEvENKUlvE2_clEvEUlS4_S4_E_EESt5arrayIPcLm3EEEEviT0_T1_)
        /*16d0*/ 	.word	0x00000000


	//----- nvinfo : EIATTR_REGCOUNT
	.align		4
.L_1021:
        /*16d4*/ 	.byte	0x04, 0x2f
        /*16d6*/ 	.short	(.L_1023 - .L_1022)
	.align		4
.L_1022:
        /*16d8*/ 	.word	index@(_ZN2at6native29vectorized_elementwise_kernelILi2ENS0_13BinaryFunctorIN3c108BFloat16ES4_S4_ZZZNS0_15binary_internal21div_trunc_kernel_cudaERNS_18TensorIteratorBaseEENKUlvE1_clEvENKUlvE2_clEvEUlS4_S4_E_EESt5arrayIPcLm3EEEEviT0_T1_)
        /*16dc*/ 	.word	0x00000028


	//----- nvinfo : EIATTR_FRAME_SIZE
	.align		4
.L_1023:
        /*16e0*/ 	.byte	0x04, 0x11
        /*16e2*/ 	.short	(.L_1025 - .L_1024)
	.align		4
.L_1024:
        /*16e4*/ 	.word	index@(_ZN2at6native29vectorized_elementwise_kernelILi2ENS0_13BinaryFunctorIN3c108BFloat16ES4_S4_ZZZNS0_15binary_internal21div_trunc_kernel_cudaERNS_18TensorIteratorBaseEENKUlvE1_clEvENKUlvE2_clEvEUlS4_S4_E_EESt5arrayIPcLm3EEEEviT0_T1_)
        /*16e8*/ 	.word	0x00000000


	//----- nvinfo : EIATTR_REGCOUNT
	.align		4
.L_1025:
        /*16ec*/ 	.byte	0x04, 0x2f
        /*16ee*/ 	.short	(.L_1027 - .L_1026)
	.align		4
.L_1026:
        /*16f0*/ 	.word	index@(_ZN2at6native27unrolled_elementwise_kernelINS0_13BinaryFunctorIN3c108BFloat16ES4_S4_ZZZNS0_15binary_internal21div_trunc_kernel_cudaERNS_18TensorIteratorBaseEENKUlvE1_clEvENKUlvE2_clEvEUlS4_S4_E_EESt5arrayIPcLm3EELi4E23TrivialOffsetCalculatorILi2EjESF_ILi1EjENS0_6memory15LoadWithoutCastENSI_16StoreWithoutCastEEEviT_T0_T2_T3_T4_T5_)
        /*16f4*/ 	.word	0x0000001e


	//----- nvinfo : EIATTR_FRAME_SIZE
	.align		4
.L_1027:
        /*16f8*/ 	.byte	0x04, 0x11
        /*16fa*/ 	.short	(.L_1029 - .L_1028)
	.align		4
.L_1028:
        /*16fc*/ 	.word	index@(_ZN2at6native27unrolled_elementwise_kernelINS0_13BinaryFunctorIN3c108BFloat16ES4_S4_ZZZNS0_15binary_internal21div_trunc_kernel_cudaERNS_18TensorIteratorBaseEENKUlvE1_clEvENKUlvE2_clEvEUlS4_S4_E_EESt5arrayIPcLm3EELi4E23TrivialOffsetCalculatorILi2EjESF_ILi1EjENS0_6memory15LoadWithoutCastENSI_16StoreWithoutCastEEEviT_T0_T2_T3_T4_T5_)
        /*1700*/ 	.word	0x00000000


	//----- nvinfo : EIATTR_REGCOUNT
	.align		4
.L_1029:
        /*1704*/ 	.byte	0x04, 0x2f
        /*1706*/ 	.short	(.L_1031 - .L_1030)
	.align		4
.L_1030:
        /*1708*/ 	.word	index@(_ZN2at6native18elementwise_kernelILi128ELi4EZNS0_22gpu_kernel_impl_nocastINS0_13BinaryFunctorIN3c108BFloat16ES5_S5_ZZZNS0_15binary_internal21div_trunc_kernel_cudaERNS_18TensorIteratorBaseEENKUlvE1_clEvENKUlvE2_clEvEUlS5_S5_E_EEEEvS8_RKT_EUliE_EEviT1_)
        /*170c*/ 	.word	0x00000012


	//----- nvinfo : EIATTR_FRAME_SIZE
	.align		4
.L_1031:
        /*1710*/ 	.byte	0x04, 0x11
        /*1712*/ 	.short	(.L_1033 - .L_1032)
	.align		4
.L_1032:
        /*1714*/ 	.word	index@(_ZN2at6native18elementwise_kernelILi128ELi4EZNS0_22gpu_kernel_impl_nocastINS0_13BinaryFunctorIN3c108BFloat16ES5_S5_ZZZNS0_15binary_internal21div_trunc_kernel_cudaERNS_18TensorIteratorBaseEENKUlvE1_clEvENKUlvE2_clEvEUlS5_S5_E_EEEEvS8_RKT_EUliE_EEviT1_)
        /*1718*/ 	.word	0x00000000


	//----- nvinfo : EIATTR_REGCOUNT
	.align		4
.L_1033:
        /*171c*/ 	.byte	0x04, 0x2f
        /*171e*/ 	.short	(.L_1035 - .L_1034)
	.align		4
.L_1034:
        /*1720*/ 	.word	index@(_ZN2at6native27unrolled_elementwise_kernelINS0_13BinaryFunctorIN3c108BFloat16ES4_S4_ZZZNS0_15binary_internal21div_trunc_kernel_cudaERNS_18TensorIteratorBaseEENKUlvE1_clEvENKUlvE2_clEvEUlS4_S4_E_EESt5arrayIPcLm3EELi4E23TrivialOffsetCalculatorILi2EjESF_ILi1EjENS0_6memory12LoadWithCastILi2EEENSI_13StoreWithCastILi1EEEEEviT_T0_T2_T3_T4_T5_)
        /*1724*/ 	.word	0x0000001e


	//----- nvinfo : EIATTR_FRAME_SIZE
	.align		4
.L_1035:
        /*1728*/ 	.byte	0x04, 0x11
        /*172a*/ 	.short	(.L_1037 - .L_1036)
	.align		4
.L_1036:
        /*172c*/ 	.word	index@(_ZN2at6native27unrolled_elementwise_kernelINS0_13BinaryFunctorIN3c108BFloat16ES4_S4_ZZZNS0_15binary_internal21div_trunc_kernel_cudaERNS_18TensorIteratorBaseEENKUlvE1_clEvENKUlvE2_clEvEUlS4_S4_E_EESt5arrayIPcLm3EELi4E23TrivialOffsetCalculatorILi2EjESF_ILi1EjENS0_6memory12LoadWithCastILi2EEENSI_13StoreWithCastILi1EEEEEviT_T0_T2_T3_T4_T5_)
        /*1730*/ 	.word	0x00000000


	//----- nvinfo : EIATTR_REGCOUNT
	.align		4
.L_1037:
        /*1734*/ 	.byte	0x04, 0x2f
        /*1736*/ 	.short	(.L_1039 - .L_1038)
	.align		4
.L_1038:
        /*1738*/ 	.word	index@(_ZN2at6native18elementwise_kernelILi128ELi4EZNS0_15gpu_kernel_implINS0_13BinaryFunctorIN3c108BFloat16ES5_S5_ZZZNS0_15binary_internal21div_trunc_kernel_cudaERNS_18TensorIteratorBaseEENKUlvE1_clEvENKUlvE2_clEvEUlS5_S5_E_EEEEvS8_RKT_EUliE_EEviT1_)
        /*173c*/ 	.word	0x0000001a


	//----- nvinfo : EIATTR_FRAME_SIZE
	.align		4
.L_1039:
        /*1740*/ 	.byte	0x04, 0x11
        /*1742*/ 	.short	(.L_1041 - .L_1040)
	.align		4
.L_1040:
        /*1744*/ 	.word	index@(_ZN2at6native18elementwise_kernelILi128ELi4EZNS0_15gpu_kernel_implINS0_13BinaryFunctorIN3c108BFloat16ES5_S5_ZZZNS0_15binary_internal21div_trunc_kernel_cudaERNS_18TensorIteratorBaseEENKUlvE1_clEvENKUlvE2_clEvEUlS5_S5_E_EEEEvS8_RKT_EUliE_EEviT1_)
        /*1748*/ 	.word	0x00000000


	//----- nvinfo : EIATTR_MIN_STACK_SIZE
	.align		4
.L_1041:
        /*174c*/ 	.byte	0x04, 0x12
        /*174e*/ 	.short	(.L_1043 - .L_1042)
	.align		4
.L_1042:
        /*1750*/ 	.word	index@(_ZN2at6native18elementwise_kernelILi128ELi4EZNS0_15gpu_kernel_implINS0_13BinaryFunctorIN3c108BFloat16ES5_S5_ZZZNS0_15binary_internal21div_trunc_kernel_cudaERNS_18TensorIteratorBaseEENKUlvE1_clEvENKUlvE2_clEvEUlS5_S5_E_EEEEvS8_RKT_EUliE_EEviT1_)
        /*1754*/ 	.word	0x00000000


	//----- nvinfo : EIATTR_MIN_STACK_SIZE
	.align		4
.L_1043:
        /*1758*/ 	.byte	0x04, 0x12
        /*175a*/ 	.short	(.L_1045 - .L_1044)
	.align		4
.L_1044:
        /*175c*/ 	.word	index@(_ZN2at6native27unrolled_elementwise_kernelINS0_13BinaryFunctorIN3c108BFloat16ES4_S4_ZZZNS0_15binary_internal21div_trunc_kernel_cudaERNS_18TensorIteratorBaseEENKUlvE1_clEvENKUlvE2_clEvEUlS4_S4_E_EESt5arrayIPcLm3EELi4E23TrivialOffsetCalculatorILi2EjESF_ILi1EjENS0_6memory12LoadWithCastILi2EEENSI_13StoreWithCastILi1EEEEEviT_T0_T2_T3_T4_T5_)
        /*1760*/ 	.word	0x00000000


	//----- nvinfo : EIATTR_MIN_STACK_SIZE
	.align		4
.L_1045:
        /*1764*/ 	.byte	0x04, 0x12
        /*1766*/ 	.short	(.L_1047 - .L_1046)
	.align		4
.L_1046:
        /*1768*/ 	.word	index@(_ZN2at6native18elementwise_kernelILi128ELi4EZNS0_22gpu_kernel_impl_nocastINS0_13BinaryFunctorIN3c108BFloat16ES5_S5_ZZZNS0_15binary_internal21div_trunc_kernel_cudaERNS_18TensorIteratorBaseEENKUlvE1_clEvENKUlvE2_clEvEUlS5_S5_E_EEEEvS8_RKT_EUliE_EEviT1_)
        /*176c*/ 	.word	0x00000000


	//----- nvinfo : EIATTR_MIN_STACK_SIZE
	.align		4
.L_1047:
        /*1770*/ 	.byte	0x04, 0x12
        /*1772*/ 	.short	(.L_1049 - .L_1048)
	.align		4
.L_1048:
        /*1774*/ 	.word	index@(_ZN2at6native27unrolled_elementwise_kernelINS0_13BinaryFunctorIN3c108BFloat16ES4_S4_ZZZNS0_15binary_internal21div_trunc_kernel_cudaERNS_18TensorIteratorBaseEENKUlvE1_clEvENKUlvE2_clEvEUlS4_S4_E_EESt5arrayIPcLm3EELi4E23TrivialOffsetCalculatorILi2EjESF_ILi1EjENS0_6memory15LoadWithoutCastENSI_16StoreWithoutCastEEEviT_T0_T2_T3_T4_T5_)
        /*1778*/ 	.word	0x00000000


	//----- nvinfo : EIATTR_MIN_STACK_SIZE
	.align		4
.L_1049:
        /*177c*/ 	.byte	0x04, 0x12
        /*177e*/ 	.short	(.L_1051 - .L_1050)
	.align		4
.L_1050:
        /*1780*/ 	.word	index@(_ZN2at6native29vectorized_elementwise_kernelILi2ENS0_13BinaryFunctorIN3c108BFloat16ES4_S4_ZZZNS0_15binary_internal21div_trunc_kernel_cudaERNS_18TensorIteratorBaseEENKUlvE1_clEvENKUlvE2_clEvEUlS4_S4_E_EESt5arrayIPcLm3EEEEviT0_T1_)
        /*1784*/ 	.word	0x00000000


	//----- nvinfo : EIATTR_MIN_STACK_SIZE
	.align		4
.L_1051:
        /*1788*/ 	.byte	0x04, 0x12
        /*178a*/ 	.short	(.L_1053 - .L_1052)
	.align		4
.L_1052:
        /*178c*/ 	.word	index@(_ZN2at6native29vectorized_elementwise_kernelILi4ENS0_13BinaryFunctorIN3c108BFloat16ES4_S4_ZZZNS0_15binary_internal21div_trunc_kernel_cudaERNS_18TensorIteratorBaseEENKUlvE1_clEvENKUlvE2_clEvEUlS4_S4_E_EESt5arrayIPcLm3EEEEviT0_T1_)
        /*1790*/ 	.word	0x00000000


	//----- nvinfo : EIATTR_MIN_STACK_SIZE
	.align		4
.L_1053:
        /*1794*/ 	.byte	0x04, 0x12
        /*1796*/ 	.short	(.L_1055 - .L_1054)
	.align		4
.L_1054:
        /*1798*/ 	.word	index@(_ZN2at6native29vectorized_elementwise_kernelILi8ENS0_13BinaryFunctorIN3c108BFloat16ES4_S4_ZZZNS0_15binary_internal21div_trunc_kernel_cudaERNS_18TensorIteratorBaseEENKUlvE1_clEvENKUlvE2_clEvEUlS4_S4_E_EESt5arrayIPcLm3EEEEviT0_T1_)
        /*179c*/ 	.word	0x00000000


	//----- nvinfo : EIATTR_MIN_STACK_SIZE
	.align		4
.L_1055:
        /*17a0*/ 	.byte	0x04, 0x12
        /*17a2*/ 	.short	(.L_1057 - .L_1056)
	.align		4
.L_1056:
        /*17a4*/ 	.word	index@(_ZN2at6native18elementwise_kernelILi128ELi4EZNS0_15gpu_kernel_implINS0_13BUnaryFunctorIN3c108BFloat16ES5_S5_ZZZNS0_15binary_internal21div_trunc_kernel_cudaERNS_18TensorIteratorBaseEENKUlvE1_clEvENKUlvE2_clEvEUlS5_S5_E_EEEEvS8_RKT_EUliE_EEviT1_)
        /*17a8*/ 	.word	0x00000000


	//----- nvinfo : EIATTR_MIN_STACK_SIZE
	.align		4
.L_1057:
        /*17ac*/ 	.byte	0x04, 0x12
        /*17ae*/ 	.short	(.L_1059 - .L_1058)
	.align		4
.L_1058:
        /*17b0*/ 	.word	index@(_ZN2at6native27unrolled_elementwise_kernelINS0_13BUnaryFunctorIN3c108BFloat16ES4_S4_ZZZNS0_15binary_internal21div_trunc_kernel_cudaERNS_18TensorIteratorBaseEENKUlvE1_clEvENKUlvE2_clEvEUlS4_S4_E_EESt5arrayIPcLm2EELi4E23TrivialOffsetCalculatorILi1EjESG_NS0_6memory12LoadWithCastILi1EEENSH_13StoreWithCastILi1EEEEEviT_T0_T2_T3_T4_T5_)
        /*17b4*/ 	.word	0x00000000


	//----- nvinfo : EIATTR_MIN_STACK_SIZE
	.align		4
.L_1059:
        /*17b8*/ 	.byte	0x04, 0x12
        /*17ba*/ 	.short	(.L_1061 - .L_1060)
	.align		4
.L_1060:
        /*17bc*/ 	.word	index@(_ZN2at6native18elementwise_kernelILi128ELi4EZNS0_22gpu_kernel_impl_nocastINS0_13BUnaryFunctorIN3c108BFloat16ES5_S5_ZZZNS0_15binary_internal21div_trunc_kernel_cudaERNS_18TensorIteratorBaseEENKUlvE1_clEvENKUlvE2_clEvEUlS5_S5_E_EEEEvS8_RKT_EUliE_EEviT1_)
        /*17c0*/ 	.word	0x00000000


	//----- nvinfo : EIATTR_MIN_STACK_SIZE
	.align		4
.L_1061:
        /*17c4*/ 	.byte	0x04, 0x12
        /*17c6*/ 	.short	(.L_1063 - .L_1062)
	.align		4
.L_1062:
        /*17c8*/ 	.word	index@(_ZN2at6native27unrolled_elementwise_kernelINS0_13BUnaryFunctorIN3c108BFloat16ES4_S4_ZZZNS0_15binary_internal21div_trunc_kernel_cudaERNS_18TensorIteratorBaseEENKUlvE1_clEvENKUlvE2_clEvEUlS4_S4_E_EESt5arrayIPcLm2EELi4E23TrivialOffsetCalculatorILi1EjESG_NS0_6memory15LoadWithoutCastENSH_16StoreWithoutCastEEEviT_T0_T2_T3_T4_T5_)
        /*17cc*/ 	.word	0x00000000


	//----- nvinfo : EIATTR_MIN_STACK_SIZE
	.align		4
.L_1063:
        /*17d0*/ 	.byte	0x04, 0x12
        /*17d2*/ 	.short	(.L_1065 - .L_1064)
	.align		4
.L_1064:
        /*17d4*/ 	.word	index@(_ZN2at6native29vectorized_elementwise_kernelILi2ENS0_13BUnaryFunctorIN3c108BFloat16ES4_S4_ZZZNS0_15binary_internal21div_trunc_kernel_cudaERNS_18TensorIteratorBaseEENKUlvE1_clEvENKUlvE2_clEvEUlS4_S4_E_EESt5arrayIPcLm2EEEEviT0_T1_)
        /*17d8*/ 	.word	0x00000000


	//----- nvinfo : EIATTR_MIN_STACK_SIZE
	.align		4
.L_1065:
        /*17dc*/ 	.byte	0x04, 0x12
        /*17de*/ 	.short	(.L_1067 - .L_1066)
	.align		4
.L_1066:
        /*17e0*/ 	.word	index@(_ZN2at6native29vectorized_elementwise_kernelILi4ENS0_13BUnaryFunctorIN3c108BFloat16ES4_S4_ZZZNS0_15binary_internal21div_trunc_kernel_cudaERNS_18TensorIteratorBaseEENKUlvE1_clEvENKUlvE2_clEvEUlS4_S4_E_EESt5arrayIPcLm2EEEEviT0_T1_)
        /*17e4*/ 	.word	0x00000000


	//----- nvinfo : EIATTR_MIN_STACK_SIZE
	.align		4
.L_1067:
        /*17e8*/ 	.byte	0x04, 0x12
        /*17ea*/ 	.short	(.L_1069 - .L_1068)
	.align		4
.L_1068:
        /*17ec*/ 	.word	index@(_ZN2at6native29vectorized_elementwise_kernelILi8ENS0_13BUnaryFunctorIN3c108BFloat16ES4_S4_ZZZNS0_15binary_internal21div_trunc_kernel_cudaERNS_18TensorIteratorBaseEENKUlvE1_clEvENKUlvE2_clEvEUlS4_S4_E_EESt5arrayIPcLm2EEEEviT0_T1_)
        /*17f0*/ 	.word	0x00000000


	//----- nvinfo : EIATTR_MIN_STACK_SIZE
	.align		4
.L_1069:
        /*17f4*/ 	.byte	0x04, 0x12
        /*17f6*/ 	.short	(.L_1071 - .L_1070)
	.align		4
.L_1070:
        /*17f8*/ 	.word	index@(_ZN2at6native18elementwise_kernelILi128ELi4EZNS0_15gpu_kernel_implINS0_13AUnaryFunctorIN3c108BFloat16ES5_S5_ZZZNS0_15binary_internal21div_trunc_kernel_cudaERNS_18TensorIteratorBaseEENKUlvE1_clEvENKUlvE2_clEvEUlS5_S5_E_EEEEvS8_RKT_EUliE_EEviT1_)
        /*17fc*/ 	.word	0x00000000


	//----- nvinfo : EIATTR_MIN_STACK_SIZE
	.align		4
.L_1071:
        /*1800*/ 	.byte	0x04, 0x12
        /*1802*/ 	.short	(.L_1073 - .L_1072)
	.align		4
.L_1072:
        /*1804*/ 	.word	index@(_ZN2at6native27unrolled_elementwise_kernelINS0_13AUnaryFunctorIN3c108BFloat16ES4_S4_ZZZNS0_15binary_internal21div_trunc_kernel_cudaERNS_18TensorIteratorBaseEENKUlvE1_clEvENKUlvE2_clEvEUlS4_S4_E_EESt5arrayIPcLm2EELi4E23TrivialOffsetCalculatorILi1EjESG_NS0_6memory12LoadWithCastILi1EEENSH_13StoreWithCastILi1EEEEEviT_T0_T2_T3_T4_T5_)
        /*1808*/ 	.word	0x00000000


	//----- nvinfo : EIATTR_MIN_STACK_SIZE
	.align		4
.L_1073:
        /*180c*/ 	.byte	0x04, 0x12
        /*180e*/ 	.short	(.L_1075 - .L_1074)
	.align		4
.L_1074:
        /*1810*/ 	.word	index@(_ZN2at6native18elementwise_kernelILi128ELi4EZNS0_22gpu_kernel_impl_nocastINS0_13AUnaryFunctorIN3c108BFloat16ES5_S5_ZZZNS0_15binary_internal21div_trunc_kernel_cudaERNS_18TensorIteratorBaseEENKUlvE1_clEvENKUlvE2_clEvEUlS5_S5_E_EEEEvS8_RKT_EUliE_EEviT1_)
        /*1814*/ 	.word	0x00000000


	//----- nvinfo : EIATTR_MIN_STACK_SIZE
	.align		4
.L_1075:
        /*1818*/ 	.byte	0x04, 0x12
        /*181a*/ 	.short	(.L_1077 - .L_1076)
	.align		4
.L_1076:
        /*181c*/ 	.word	index@(_ZN2at6native27unrolled_elementwise_kernelINS0_13AUnaryFunctorIN3c108BFloat16ES4_S4_ZZZNS0_15binary_internal21div_trunc_kernel_cudaERNS_18TensorIteratorBaseEENKUlvE1_clEvENKUlvE2_clEvEUlS4_S4_E_EESt5arrayIPcLm2EELi4E23TrivialOffsetCalculatorILi1EjESG_NS0_6memory15LoadWithoutCastENSH_16StoreWithoutCastEEEviT_T0_T2_T3_T4_T5_)
        /*1820*/ 	.word	0x00000000


	//----- nvinfo : EIATTR_MIN_STACK_SIZE
	.align		4
.L_1077:
        /*1824*/ 	.byte	0x04, 0x12
        /*1826*/ 	.short	(.L_1079 - .L_1078)
	.align		4
.L_1078:
        /*1828*/ 	.word	index@(_ZN2at6native29vectorized_elementwise_kernelILi2ENS0_13AUnaryFunctorIN3c108BFloat16ES4_S4_ZZZNS0_15binary_internal21div_trunc_kernel_cudaERNS_18TensorIteratorBaseEENKUlvE1_clEvENKUlvE2_clEvEUlS4_S4_E_EESt5arrayIPcLm2EEEEviT0_T1_)
        /*182c*/ 	.word	0x00000000


	//----- nvinfo : EIATTR_MIN_STACK_SIZE
	.align		4
.L_1079:
        /*1830*/ 	.byte	0x04, 0x12
        /*1832*/ 	.short	(.L_1081 - .L_1080)
	.align		4
.L_1080:
        /*1834*/ 	.word	index@(_ZN2at6native29vectorized_elementwise_kernelILi4ENS0_13AUnaryFunctorIN3c108BFloat16ES4_S4_ZZZNS0_15binary_internal21div_trunc_kernel_cudaERNS_18TensorIteratorBaseEENKUlvE1_clEvENKUlvE2_clEvEUlS4_S4_E_EESt5arrayIPcLm2EEEEviT0_T1_)
        /*1838*/ 	.word	0x00000000


	//----- nvinfo : EIATTR_MIN_STACK_SIZE
	.align		4
.L_1081:
        /*183c*/ 	.byte	0x04, 0x12
        /*183e*/ 	.short	(.L_1083 - .L_1082)
	.align		4
.L_1082:
        /*1840*/ 	.word	index@(_ZN2at6native29vectorized_elementwise_kernelILi8ENS0_13AUnaryFunctorIN3c108BFloat16ES4_S4_ZZZNS0_15binary_internal21div_trunc_kernel_cudaERNS_18TensorIteratorBaseEENKUlvE1_clEvENKUlvE2_clEvEUlS4_S4_E_EESt5arrayIPcLm2EEEEviT0_T1_)
        /*1844*/ 	.word	0x00000000


	//----- nvinfo : EIATTR_MIN_STACK_SIZE
	.align		4
.L_1083:
        /*1848*/ 	.byte	0x04, 0x12
        /*184a*/ 	.short	(.L_1085 - .L_1084)
	.align		4
.L_1084:
        /*184c*/ 	.word	index@(_ZN2at6native18elementwise_kernelILi128ELi4EZNS0_15gpu_kernel_implINS0_13BinaryFunctorIN3c104HalfES5_S5_ZZZNS0_15binary_internal21div_trunc_kernel_cudaERNS_18TensorIteratorBaseEENKUlvE1_clEvENKUlvE1_clEvEUlS5_S5_E_EEEEvS8_RKT_EUliE_EEviT1_)
        /*1850*/ 	.word	0x00000000


	//----- nvinfo : EIATTR_MIN_STACK_SIZE
	.align		4
.L_1085:
        /*1854*/ 	.byte	0x04, 0x12
        /*1856*/ 	.short	(.L_1087 - .L_1086)
	.align		4
.L_1086:
        /*1858*/ 	.word	index@(_ZN2at6native27unrolled_elementwise_kernelINS0_13BinaryFunctorIN3c104HalfES4_S4_ZZZNS0_15binary_internal21div_trunc_kernel_cudaERNS_18TensorIteratorBaseEENKUlvE1_clEvENKUlvE1_clEvEUlS4_S4_E_EESt5arrayIPcLm3EELi4E23TrivialOffsetCalculatorILi2EjESF_ILi1EjENS0_6memory12LoadWithCastILi2EEENSI_13StoreWithCastILi1EEEEEviT_T0_T2_T3_T4_T5_)
        /*185c*/ 	.word	0x00000000


	//----- nvinfo : EIATTR_MIN_STACK_SIZE
	.align		4
.L_1087:
        /*1860*/ 	.byte	0x04, 0x12
        /*1862*/ 	.short	(.L_1089 - .L_1088)
	.align		4
.L_1088:
        /*1864*/ 	.word	index@(_ZN2at6native18elementwise_kernelILi128ELi4EZNS0_22gpu_kernel_impl_nocastINS0_13BinaryFunctorIN3c104HalfES5_S5_ZZZNS0_15binary_internal21div_trunc_kernel_cudaERNS_18TensorIteratorBaseEENKUlvE1_clEvENKUlvE1_clEvEUlS5_S5_E_EEEEvS8_RKT_EUliE_EEviT1_)
        /*1868*/ 	.word	0x00000000


	//----- nvinfo : EIATTR_MIN_STACK_SIZE
	.align		4
.L_1089:
        /*186c*/ 	.byte	0x04, 0x12
        /*186e*/ 	.short	(.L_1091 - .L_1090)
	.align		4
.L_1090:
        /*1870*/ 	.word	index@(_ZN2at6native27unrolled_elementwise_kernelINS0_13BinaryFunctorIN3c104HalfES4_S4_ZZZNS0_15binary_internal21div_trunc_kernel_cudaERNS_18TensorIteratorBaseEENKUlvE1_clEvENKUlvE1_clEvEUlS4_S4_E_EESt5arrayIPcLm3EELi4E23TrivialOffsetCalculatorILi2EjESF_ILi1EjENS0_6memory15LoadWithoutCastENSI_16StoreWithoutCastEEEviT_T0_T2_T3_T4_T5_)
        /*1874*/ 	.word	0x00000000


	//----- nvinfo : EIATTR_MIN_STACK_SIZE
	.align		4
.L_1091:
        /*1878*/ 	.byte	0x04, 0x12
        /*187a*/ 	.short	(.L_1093 - .L_1092)
	.align		4
.L_1092:
        /*187c*/ 	.word	index@(_ZN2at6native29vectorized_elementwise_kernelILi2ENS0_13BinaryFunctorIN3c104HalfES4_S4_ZZZNS0_15binary_internal21div_trunc_kernel_cudaERNS_18TensorIteratorBaseEENKUlvE1_clEvENKUlvE1_clEvEUlS4_S4_E_EESt5arrayIPcLm3EEEEviT0_T1_)
        /*1880*/ 	.word	0x00000000


	//----- nvinfo : EIATTR_MIN_STACK_SIZE
	.align		4
.L_1093:
        /*1884*/ 	.byte	0x04, 0x12
        /*1886*/ 	.short	(.L_1095 - .L_1094)
	.align		4
.L_1094:
        /*1888*/ 	.word	index@(_ZN2at6native29vectorized_elementwise_kernelILi4ENS0_13BinaryFunctorIN3c104HalfES4_S4_ZZZNS0_15binary_internal21div_trunc_kernel_cudaERNS_18TensorIteratorBaseEENKUlvE1_clEvENKUlvE1_clEvEUlS4_S4_E_EESt5arrayIPcLm3EEEEviT0_T1_)
        /*188c*/ 	.word	0x00000000


	//----- nvinfo : EIATTR_MIN_STACK_SIZE
	.align		4
.L_1095:
        /*1890*/ 	.byte	0x04, 0x12
        /*1892*/ 	.short	(.L_1097 - .L_1096)
	.align		4
.L_1096:
        /*1894*/ 	.word	index@(_ZN2at6native29vectorized_elementwise_kernelILi8ENS0_13BinaryFunctorIN3c104HalfES4_S4_ZZZNS0_15binary_internal21div_trunc_kernel_cudaERNS_18TensorIteratorBaseEENKUlvE1_clEvENKUlvE1_clEvEUlS4_S4_E_EESt5arrayIPcLm3EEEEviT0_T1_)
        /*1898*/ 	.word	0x00000000


	//----- nvinfo : EIATTR_MIN_STACK_SIZE
	.align		4
.L_1097:
        /*189c*/ 	.byte	0x04, 0x12
        /*189e*/ 	.short	(.L_1099 - .L_1098)
	.align		4
.L_1098:
        /*18a0*/ 	.word	index@(_ZN2at6native18elementwise_kernelILi128ELi4EZNS0_15gpu_kernel_implINS0_13BUnaryFunctorIN3c104HalfES5_S5_ZZZNS0_15binary_internal21div_trunc_kernel_cudaERNS_18TensorIteratorBaseEENKUlvE1_clEvENKUlvE1_clEvEUlS5_S5_E_EEEEvS8_RKT_EUliE_EEviT1_)
        /*18a4*/ 	.word	0x00000000


	//----- nvinfo : EIATTR_MIN_STACK_SIZE
	.align		4
.L_1099:
        /*18a8*/ 	.byte	0x04, 0x12
        /*18aa*/ 	.short	(.L_1101 - .L_1100)
	.align		4
.L_1100:
        /*18ac*/ 	.word	index@(_ZN2at6native27unrolled_elementwise_kernelINS0_13BUnaryFunctorIN3c104HalfES4_S4_ZZZNS0_15binary_internal21div_trunc_kernel_cudaERNS_18TensorIteratorBaseEENKUlvE1_clEvENKUlvE1_clEvEUlS4_S4_E_EESt5arrayIPcLm2EELi4E23TrivialOffsetCalculatorILi1EjESG_NS0_6memory12LoadWithCastILi1EEENSH_13StoreWithCastILi1EEEEEviT_T0_T2_T3_T4_T5_)
        /*18b0*/ 	.word	0x00000000


	//----- nvinfo : EIATTR_MIN_STACK_SIZE
	.align		4
.L_1101:
        /*18b4*/ 	.byte	0x04, 0x12
        /*18b6*/ 	.short	(.L_1103 - .L_1102)
	.align		4
.L_1102:
        /*18b8*/ 	.word	index@(_ZN2at6native18elementwise_kernelILi128ELi4EZNS0_22gpu_kernel_impl_nocastINS0_13BUnaryFunctorIN3c104HalfES5_S5_ZZZNS0_15binary_internal21div_trunc_kernel_cudaERNS_18TensorIteratorBaseEENKUlvE1_clEvENKUlvE1_clEvEUlS5_S5_E_EEEEvS8_RKT_EUliE_EEviT1_)
        /*18bc*/ 	.word	0x00000000


	//----- nvinfo : EIATTR_MIN_STACK_SIZE
	.align		4
.L_1103:
        /*18c0*/ 	.byte	0x04, 0x12
        /*18c2*/ 	.short	(.L_1105 - .L_1104)
	.align		4
.L_1104:
        /*18c4*/ 	.word	index@(_ZN2at6native27unrolled_elementwise_kernelINS0_13BUnaryFunctorIN3c104HalfES4_S4_ZZZNS0_15binary_internal21div_trunc_kernel_cudaERNS_18TensorIteratorBaseEENKUlvE1_clEvENKUlvE1_clEvEUlS4_S4_E_EESt5arrayIPcLm2EELi4E23TrivialOffsetCalculatorILi1EjESG_NS0_6memory15LoadWithoutCastENSH_16StoreWithoutCastEEEviT_T0_T2_T3_T4_T5_)
        /*18c8*/ 	.word	0x00000000


	//----- nvinfo : EIATTR_MIN_STACK_SIZE
	.align		4
.L_1105:
        /*18cc*/ 	.byte	0x04, 0x12
        /*18ce*/ 	.short	(.L_1107 - .L_1106)
	.align		4
.L_1106:
        /*18d0*/ 	.word	index@(_ZN2at6native29vectorized_elementwise_kernelILi2ENS0_13BUnaryFunctorIN3c104HalfES4_S4_ZZZNS0_15binary_internal21div_trunc_kernel_cudaERNS_18TensorIteratorBaseEENKUlvE1_clEvENKUlvE1_clEvEUlS4_S4_E_EESt5arrayIPcLm2EEEEviT0_T1_)
        /*18d4*/ 	.word	0x00000000


	//----- nvinfo : EIATTR_MIN_STACK_SIZE
	.align		4
.L_1107:
        /*18d8*/ 	.byte	0x04, 0x12
        /*18da*/ 	.short	(.L_1109 - .L_1108)
	.align		4
.L_1108:
        /*18dc*/ 	.word	index@(_ZN2at6native29vectorized_elementwise_kernelILi4ENS0_13BUnaryFunctorIN3c104HalfES4_S4_ZZZNS0_15binary_internal21div_trunc_kernel_cudaERNS_18TensorIteratorBaseEENKUlvE1_clEvENKUlvE1_clEvEUlS4_S4_E_EESt5arrayIPcLm2EEEEviT0_T1_)
        /*18e0*/ 	.word	0x00000000


	//----- nvinfo : EIATTR_MIN_STACK_SIZE
	.align		4
.L_1109:
        /*18e4*/ 	.byte	0x04, 0x12
        /*18e6*/ 	.short	(.L_1111 - .L_1110)
	.align		4
.L_1110:
        /*18e8*/ 	.word	index@(_ZN2at6native29vectorized_elementwise_kernelILi8ENS0_13BUnaryFunctorIN3c104HalfES4_S4_ZZZNS0_15binary_internal21div_trunc_kernel_cudaERNS_18TensorIteratorBaseEENKUlvE1_clEvENKUlvE1_clEvEUlS4_S4_E_EESt5arrayIPcLm2EEEEviT0_T1_)
        /*18ec*/ 	.word	0x00000000


	//----- nvinfo : EIATTR_MIN_STACK_SIZE
	.align		4
.L_1111:
        /*18f0*/ 	.byte	0x04, 0x12
        /*18f2*/ 	.short	(.L_1113 - .L_1112)
	.align		4
.L_1112:
        /*18f4*/ 	.word	index@(_ZN2at6native18elementwise_kernelILi128ELi4EZNS0_15gpu_kernel_implINS0_13AUnaryFunctorIN3c104HalfES5_S5_ZZZNS0_15binary_internal21div_trunc_kernel_cudaERNS_18TensorIteratorBaseEENKUlvE1_clEvENKUlvE1_clEvEUlS5_S5_E_EEEEvS8_RKT_EUliE_EEviT1_)
        /*18f8*/ 	.word	0x00000000


	//----- nvinfo : EIATTR_MIN_STACK_SIZE
	.align		4
.L_1113:
        /*18fc*/ 	.byte	0x04, 0x12
        /*18fe*/ 	.short	(.L_1115 - .L_1114)
	.align		4
.L_1114:
        /*1900*/ 	.word	index@(_ZN2at6native27unrolled_elementwise_kernelINS0_13AUnaryFunctorIN3c104HalfES4_S4_ZZZNS0_15binary_internal21div_trunc_kernel_cudaERNS_18TensorIteratorBaseEENKUlvE1_clEvENKUlvE1_clEvEUlS4_S4_E_EESt5arrayIPcLm2EELi4E23TrivialOffsetCalculatorILi1EjESG_NS0_6memory12LoadWithCastILi1EEENSH_13StoreWithCastILi1EEEEEviT_T0_T2_T3_T4_T5_)
        /*1904*/ 	.word	0x00000000


	//----- nvinfo : EIATTR_MIN_STACK_SIZE
	.align		4
.L_1115:
        /*1908*/ 	.byte	0x04, 0x12
        /*190a*/ 	.short	(.L_1117 - .L_1116)
	.align		4
.L_1116:
        /*190c*/ 	.word	index@(_ZN2at6native18elementwise_kernelILi128ELi4EZNS0_22gpu_kernel_impl_nocastINS0_13AUnaryFunctorIN3c104HalfES5_S5_ZZZNS0_15binary_internal21div_trunc_kernel_cudaERNS_18TensorIteratorBaseEENKUlvE1_clEvENKUlvE1_clEvEUlS5_S5_E_EEEEvS8_RKT_EUliE_EEviT1_)
        /*1910*/ 	.word	0x00000000


	//----- nvinfo : EIATTR_MIN_STACK_SIZE
	.align		4
.L_1117:
        /*1914*/ 	.byte	0x04, 0x12
        /*1916*/ 	.short	(.L_1119 - .L_1118)
	.align		4
.L_1118:
        /*1918*/ 	.word	index@(_ZN2at6native27unrolled_elementwise_kernelINS0_13AUnaryFunctorIN3c104HalfES4_S4_ZZZNS0_15binary_internal21div_trunc_kernel_cudaERNS_18TensorIteratorBaseEENKUlvE1_clEvENKUlvE1_clEvEUlS4_S4_E_EESt5arrayIPcLm2EELi4E23TrivialOffsetCalculatorILi1EjESG_NS0_6memory15LoadWithoutCastENSH_16StoreWithoutCastEEEviT_T0_T2_T3_T4_T5_)
        /*191c*/ 	.word	0x00000000


	//----- nvinfo : EIATTR_MIN_STACK_SIZE
	.align		4
.L_1119:
        /*1920*/ 	.byte	0x04, 0x12
        /*1922*/ 	.short	(.L_1121 - .L_1120)
	.align		4
.L_1120:
        /*1924*/ 	.word	index@(_ZN2at6native29vectorized_elementwise_kernelILi2ENS0_13AUnaryFunctorIN3c104HalfES4_S4_ZZZNS0_15binary_internal21div_trunc_kernel_cudaERNS_18TensorIteratorBaseEENKUlvE1_clEvENKUlvE1_clEvEUlS4_S4_E_EESt5arrayIPcLm2EEEEviT0_T1_)
        /*1928*/ 	.word	0x00000000


	//----- nvinfo : EIATTR_MIN_STACK_SIZE
	.align		4
.L_1121:
        /*192c*/ 	.byte	0x04, 0x12
        /*192e*/ 	.short	(.L_1123 - .L_1122)
	.align		4
.L_1122:
        /*1930*/ 	.word	index@(_ZN2at6native29vectorized_elementwise_kernelILi4ENS0_13AUnaryFunctorIN3c104HalfES4_S4_ZZZNS0_15binary_internal21div_trunc_kernel_cudaERNS_18TensorIteratorBaseEENKUlvE1_clEvENKUlvE1_clEvEUlS4_S4_E_EESt5arrayIPcLm2EEEEviT0_T1_)
        /*1934*/ 	.word	0x00000000


	//----- nvinfo : EIATTR_MIN_STACK_SIZE
	.align		4
.L_1123:
        /*1938*/ 	.byte	0x04, 0x12
        /*193a*/ 	.short	(.L_1125 - .L_1124)
	.align		4
.L_1124:
        /*193c*/ 	.word	index@(_ZN2at6native29vectorized_elementwise_kernelILi8ENS0_13AUnaryFunctorIN3c104HalfES4_S4_ZZZNS0_15binary_internal21div_trunc_kernel_cudaERNS_18TensorIteratorBaseEENKUlvE1_clEvENKUlvE1_clEvEUlS4_S4_E_EESt5arrayIPcLm2EEEEviT0_T1_)
        /*1940*/ 	.word	0x00000000


	//----- nvinfo : EIATTR_MIN_STACK_SIZE
	.align		4
.L_1125:
        /*1944*/ 	.byte	0x04, 0x12
        /*1946*/ 	.short	(.L_1127 - .L_1126)
	.align		4
.L_1126:
        /*1948*/ 	.word	index@(_ZN2at6native18elementwise_kernelILi128ELi4EZNS0_15gpu_kernel_implINS0_13BinaryFunctorIfffZZZNS0_15binary_internal21div_trunc_kernel_cudaERNS_18TensorIteratorBaseEENKUlvE1_clEvENKUlvE0_clEvEUlffE_EEEEvS6_RKT_EUliE_EEviT1_)
        /*194c*/ 	.word	0x00000000


	//----- nvinfo : EIATTR_MIN_STACK_SIZE
	.align		4
.L_1127:
        /*1950*/ 	.byte	0x04, 0x12
        /*1952*/ 	.short	(.L_1129 - .L_1128)
	.align		4
.L_1128:
        /*1954*/ 	.word	index@(_ZN2at6native27unrolled_elementwise_kernelINS0_13BinaryFunctorIfffZZZNS0_15binary_internal21div_trunc_kernel_cudaERNS_18TensorIteratorBaseEENKUlvE1_clEvENKUlvE0_clEvEUlffE_EESt5arrayIPcLm3EELi4E23TrivialOffsetCalculatorILi2EjESD_ILi1EjENS0_6memory12LoadWithCastILi2EEENSG_13StoreWithCastILi1EEEEEviT_T0_T2_T3_T4_T5_)
        /*1958*/ 	.word	0x00000000


	//----- nvinfo : EIATTR_MIN_STACK_SIZE
	.align		4
.L_1129:
        /*195c*/ 	.byte	0x04, 0x12
        /*195e*/ 	.short	(.L_1131 - .L_1130)
	.align		4
.L_1130:
        /*1960*/ 	.word	index@(_ZN2at6native18elementwise_kernelILi128ELi2EZNS0_22gpu_kernel_impl_nocastINS0_13BinaryFunctorIfffZZZNS0_15binary_internal21div_trunc_kernel_cudaERNS_18TensorIteratorBaseEENKUlvE1_clEvENKUlvE0_clEvEUlffE_EEEEvS6_RKT_EUliE_EEviT1_)
        /*1964*/ 	.word	0x00000000


	//----- nvinfo : EIATTR_MIN_STACK_SIZE
	.align		4
.L_1131:
        /*1968*/ 	.byte	0x04, 0x12
        /*196a*/ 	.short	(.L_1133 - .L_1132)
	.align		4
.L_1132:
        /*196c*/ 	.word	index@(_ZN2at6native27unrolled_elementwise_kernelINS0_13BinaryFunctorIfffZZZNS0_15binary_internal21div_trunc_kernel_cudaERNS_18TensorIteratorBaseEENKUlvE1_clEvENKUlvE0_clEvEUlffE_EESt5arrayIPcLm3EELi4E23TrivialOffsetCalculatorILi2EjESD_ILi1EjENS0_6memory15LoadWithoutCastENSG_16StoreWithoutCastEEEviT_T0_T2_T3_T4_T5_)
        /*1970*/ 	.word	0x00000000


	//----- nvinfo : EIATTR_MIN_STACK_SIZE
	.align		4
.L_1133:
        /*1974*/ 	.byte	0x04, 0x12
        /*1976*/ 	.short	(.L_1135 - .L_1134)
	.align		4
.L_1134:
        /*1978*/ 	.word	index@(_ZN2at6native29vectorized_elementwise_kernelILi2ENS0_13BinaryFunctorIfffZZZNS0_15binary_internal21div_trunc_kernel_cudaERNS_18TensorIteratorBaseEENKUlvE1_clEvENKUlvE0_clEvEUlffE_EESt5arrayIPcLm3EEEEviT0_T1_)
        /*197c*/ 	.word	0x00000000


	//----- nvinfo : EIATTR_MIN_STACK_SIZE
	.align		4
.L_1135:
        /*1980*/ 	.byte	0x04, 0x12
        /*1982*/ 	.short	(.L_1137 - .L_1136)
	.align		4
.L_1136:
        /*1984*/ 	.word	index@(_ZN2at6native29vectorized_elementwise_kernelILi4ENS0_13BinaryFunctorIfffZZZNS0_15binary_internal21div_trunc_kernel_cudaERNS_18TensorIteratorBaseEENKUlvE1_clEvENKUlvE0_clEvEUlffE_EESt5arrayIPcLm3EEEEviT0_T1_)
        /*1988*/ 	.word	0x00000000


	//----- nvinfo : EIATTR_MIN_STACK_SIZE
	.align		4
.L_1137:
        /*198c*/ 	.byte	0x04, 0x12
        /*198e*/ 	.short	(.L_1139 - .L_1138)
	.align		4
.L_1138:
        /*1990*/ 	.word	index@(_ZN2at6native29vectorized_elementwise_kernelILi8ENS0_13BinaryFunctorIfffZZZNS0_15binary_internal21div_trunc_kernel_cudaERNS_18TensorIteratorBaseEENKUlvE1_clEvENKUlvE0_clEvEUlffE_EESt5arrayIPcLm3EEEEviT0_T1_)
        /*1994*/ 	.word	0x00000000


	//----- nvinfo : EIATTR_MIN_STACK_SIZE
	.align		4
.L_1139:
        /*1998*/ 	.byte	0x04, 0x12
        /*199a*/ 	.short	(.L_1141 - .L_1140)
	.align		4
.L_1140:
        /*199c*/ 	.word	index@(_ZN2at6native18elementwise_kernelILi128ELi4EZNS0_15gpu_kernel_implINS0_13BUnaryFunctorIfffZZZNS0_15binary_internal21div_trunc_kernel_cudaERNS_18TensorIteratorBaseEENKUlvE1_clEvENKUlvE0_clEvEUlffE_EEEEvS6_RKT_EUliE_EEviT1_)
        /*19a0*/ 	.word	0x00000000


	//----- nvinfo : EIATTR_MIN_STACK_SIZE
	.align		4
.L_1141:
        /*19a4*/ 	.byte	0x04, 0x12
        /*19a6*/ 	.short	(.L_1143 - .L_1142)
	.align		4
.L_1142:
        /*19a8*/ 	.word	index@(_ZN2at6native27unrolled_elementwise_kernelINS0_13BUnaryFunctorIfffZZZNS0_15binary_internal21div_trunc_kernel_cudaERNS_18TensorIteratorBaseEENKUlvE1_clEvENKUlvE0_clEvEUlffE_EESt5arrayIPcLm2EELi4E23TrivialOffsetCalculatorILi1EjESE_NS0_6memory12LoadWithCastILi1EEENSF_13StoreWithCastILi1EEEEEviT_T0_T2_T3_T4_T5_)
        /*19ac*/ 	.word	0x00000000


	//----- nvinfo : EIATTR_MIN_STACK_SIZE
	.align		4
.L_1143:
        /*19b0*/ 	.byte	0x04, 0x12
        /*19b2*/ 	.short	(.L_1145 - .L_1144)
	.align		4
.L_1144:
        /*19b4*/ 	.word	index@(_ZN2at6native18elementwise_kernelILi128ELi2EZNS0_22gpu_kernel_impl_nocastINS0_13BUnaryFunctorIfffZZZNS0_15binary_internal21div_trunc_kernel_cudaERNS_18TensorIteratorBaseEENKUlvE1_clEvENKUlvE0_clEvEUlffE_EEEEvS6_RKT_EUliE_EEviT1_)
        /*19b8*/ 	.word	0x00000000


	//----- nvinfo : EIATTR_MIN_STACK_SIZE
	.align		4
.L_1145:
        /*19bc*/ 	.byte	0x04, 0x12
        /*19be*/ 	.short	(.L_1147 - .L_1146)
	.align		4
.L_1146:
        /*19c0*/ 	.word	index@(_ZN2at6native27unrolled_elementwise_kernelINS0_13BUnaryFunctorIfffZZZNS0_15binary_internal21div_trunc_kernel_cudaERNS_18TensorIteratorBaseEENKUlvE1_clEvENKUlvE0_clEvEUlffE_EESt5arrayIPcLm2EELi4E23TrivialOffsetCalculatorILi1EjESE_NS0_6memory15LoadWithoutCastENSF_16StoreWithoutCastEEEviT_T0_T2_T3_T4_T5_)
        /*19c4*/ 	.word	0x00000000


	//----- nvinfo : EIATTR_MIN_STACK_SIZE
	.align		4
.L_1147:
        /*19c8*/ 	.byte	0x04, 0x12
        /*19ca*/ 	.short	(.L_1149 - .L_1148)
	.align		4
.L_1148:
        /*19cc*/ 	.word	index@(_ZN2at6native29vectorized_elementwise_kernelILi2ENS0_13BUnaryFunctorIfffZZZNS0_15binary_internal21div_trunc_kernel_cudaERNS_18TensorIteratorBaseEENKUlvE1_clEvENKUlvE0_clEvEUlffE_EESt5arrayIPcLm2EEEEviT0_T1_)
        /*19d0*/ 	.word	0x00000000


	//----- nvinfo : EIATTR_MIN_STACK_SIZE
	.align		4
.L_1149:
        /*19d4*/ 	.byte	0x04, 0x12
        /*19d6*/ 	.short	(.L_1151 - .L_1150)
	.align		4
.L_1150:
        /*19d8*/ 	.word	index@(_ZN2at6native29vectorized_elementwise_kernelILi4ENS0_13BUnaryFunctorIfffZZZNS0_15binary_internal21div_trunc_kernel_cudaERNS_18TensorIteratorBaseEENKUlvE1_clEvENKUlvE0_clEvEUlffE_EESt5arrayIPcLm2EEEEviT0_T1_)
        /*19dc*/ 	.word	0x00000000


	//----- nvinfo : EIATTR_MIN_STACK_SIZE
	.align		4
.L_1151:
        /*19e0*/ 	.byte	0x04, 0x12
        /*19e2*/ 	.short	(.L_1153 - .L_1152)
	.align		4
.L_1152:
        /*19e4*/ 	.word	index@(_ZN2at6native29vectorized_elementwise_kernelILi8ENS0_13BUnaryFunctorIfffZZZNS0_15binary_internal21div_trunc_kernel_cudaERNS_18TensorIteratorBaseEENKUlvE1_clEvENKUlvE0_clEvEUlffE_EESt5arrayIPcLm2EEEEviT0_T1_)
        /*19e8*/ 	.word	0x00000000


	//----- nvinfo : EIATTR_MIN_STACK_SIZE
	.align		4
.L_1153:
        /*19ec*/ 	.byte	0x04, 0x12
        /*19ee*/ 	.short	(.L_1155 - .L_1154)
	.align		4
.L_1154:
        /*19f0*/ 	.word	index@(_ZN2at6native18elementwise_kernelILi128ELi4EZNS0_15gpu_kernel_implINS0_13AUnaryFunctorIfffZZZNS0_15binary_internal21div_trunc_kernel_cudaERNS_18TensorIteratorBaseEENKUlvE1_clEvENKUlvE0_clEvEUlffE_EEEEvS6_RKT_EUliE_EEviT1_)
        /*19f4*/ 	.word	0x00000000


	//----- nvinfo : EIATTR_MIN_STACK_SIZE
	.align		4
.L_1155:
        /*19f8*/ 	.byte	0x04, 0x12
        /*19fa*/ 	.short	(.L_1157 - .L_1156)
	.align		4
.L_1156:
        /*19fc*/ 	.word	index@(_ZN2at6native27unrolled_elementwise_kernelINS0_13AUnaryFunctorIfffZZZNS0_15binary_internal21div_trunc_kernel_cudaERNS_18TensorIteratorBaseEENKUlvE1_clEvENKUlvE0_clEvEUlffE_EESt5arrayIPcLm2EELi4E23TrivialOffsetCalculatorILi1EjESE_NS0_6memory12LoadWithCastILi1EEENSF_13StoreWithCastILi1EEEEEviT_T0_T2_T3_T4_T5_)
        /*1a00*/ 	.word	0x00000000


	//----- nvinfo : EIATTR_MIN_STACK_SIZE
	.align		4
.L_1157:
        /*1a04*/ 	.byte	0x04, 0x12
        /*1a06*/ 	.short	(.L_1159 - .L_1158)
	.align		4
.L_1158:
        /*1a08*/ 	.word	index@(_ZN2at6native18elementwise_kernelILi128ELi2EZNS0_22gpu_kernel_impl_nocastINS0_13AUnaryFunctorIfffZZZNS0_15binary_internal21div_trunc_kernel_cudaERNS_18TensorIteratorBaseEENKUlvE1_clEvENKUlvE0_clEvEUlffE_EEEEvS6_RKT_EUliE_EEviT1_)
        /*1a0c*/ 	.word	0x00000000


	//----- nvinfo : EIATTR_MIN_STACK_SIZE
	.align		4
.L_1159:
        /*1a10*/ 	.byte	0x04, 0x12
        /*1a12*/ 	.short	(.L_1161 - .L_1160)
	.align		4
.L_1160:
        /*1a14*/ 	.word	index@(_ZN2at6native27unrolled_elementwise_kernelINS0_13AUnaryFunctorIfffZZZNS0_15binary_internal21div_trunc_kernel_cudaERNS_18TensorIteratorBaseEENKUlvE1_clEvENKUlvE0_clEvEUlffE_EESt5arrayIPcLm2EELi4E23TrivialOffsetCalculatorILi1EjESE_NS0_6memory15LoadWithoutCastENSF_16StoreWithoutCastEEEviT_T0_T2_T3_T4_T5_)
        /*1a18*/ 	.word	0x00000000


	//----- nvinfo : EIATTR_MIN_STACK_SIZE
	.align		4
.L_1161:
        /*1a1c*/ 	.byte	0x04, 0x12
        /*1a1e*/ 	.short	(.L_1163 - .L_1162)
	.align		4
.L_1162:
        /*1a20*/ 	.word	index@(_ZN2at6native29vectorized_elementwise_kernelILi2ENS0_13AUnaryFunctorIfffZZZNS0_15binary_internal21div_trunc_kernel_cudaERNS_18TensorIteratorBaseEENKUlvE1_clEvENKUlvE0_clEvEUlffE_EESt5arrayIPcLm2EEEEviT0_T1_)
        /*1a24*/ 	.word	0x00000000


	//----- nvinfo : EIATTR_MIN_STACK_SIZE
	.align		4
.L_1163:
        /*1a28*/ 	.byte	0x04, 0x12
        /*1a2a*/ 	.short	(.L_1165 - .L_1164)
	.align		4
.L_1164:
        /*1a2c*/ 	.word	index@(_ZN2at6native29vectorized_elementwise_kernelILi4ENS0_13AUnaryFunctorIfffZZZNS0_15binary_internal21div_trunc_kernel_cudaERNS_18TensorIteratorBaseEENKUlvE1_clEvENKUlvE0_clEvEUlffE_EESt5arrayIPcLm2EEEEviT0_T1_)
        /*1a30*/ 	.word	0x00000000


	//----- nvinfo : EIATTR_MIN_STACK_SIZE
	.align		4
.L_1165:
        /*1a34*/ 	.byte	0x04, 0x12
        /*1a36*/ 	.short	(.L_1167 - .L_1166)
	.align		4
.L_1166:
        /*1a38*/ 	.word	index@(_ZN2at6native29vectorized_elementwise_kernelILi8ENS0_13AUnaryFunctorIfffZZZNS0_15binary_internal21div_trunc_kernel_cudaERNS_18TensorIteratorBaseEENKUlvE1_clEvENKUlvE0_clEvEUlffE_EESt5arrayIPcLm2EEEEviT0_T1_)
        /*1a3c*/ 	.word	0x00000000


	//----- nvinfo : EIATTR_MIN_STACK_SIZE
	.align		4
.L_1167:
        /*1a40*/ 	.byte	0x04, 0x12
        /*1a42*/ 	.short	(.L_1169 - .L_1168)
	.align		4
.L_1168:
        /*1a44*/ 	.word	index@(_ZN2at6native18elementwise_kernelILi128ELi4EZNS0_15gpu_kernel_implINS0_13BinaryFunctorIdddZZZNS0_15binary_internal21div_trunc_kernel_cudaERNS_18TensorIteratorBaseEENKUlvE1_clEvENKUlvE_clEvEUlddE_EEEEvS6_RKT_EUliE_EEviT1_)
        /*1a48*/ 	.word	0x00000000


	//----- nvinfo : EIATTR_MIN_STACK_SIZE
	.align		4
.L_1169:
        /*1a4c*/ 	.byte	0x04, 0x12
        /*1a4e*/ 	.short	(.L_1171 - .L_1170)
	.align		4
.L_1170:
        /*1a50*/ 	.word	index@(_ZN2at6native27unrolled_elementwise_kernelINS0_13BinaryFunctorIdddZZZNS0_15binary_internal21div_trunc_kernel_cudaERNS_18TensorIteratorBaseEENKUlvE1_clEvENKUlvE_clEvEUlddE_EESt5arrayIPcLm3EELi4E23TrivialOffsetCalculatorILi2EjESD_ILi1EjENS0_6memory12LoadWithCastILi2EEENSG_13StoreWithCastILi1EEEEEviT_T0_T2_T3_T4_T5_)
        /*1a54*/ 	.word	0x00000000


	//----- nvinfo : EIATTR_MIN_STACK_SIZE
	.align		4
.L_1171:
        /*1a58*/ 	.byte	0x04, 0x12
        /*1a5a*/ 	.short	(.L_1173 - .L_1172)
	.align		4
.L_1172:
        /*1a5c*/ 	.word	index@(_ZN2at6native18elementwise_kernelILi128ELi2EZNS0_22gpu_kernel_impl_nocastINS0_13BinaryFunctorIdddZZZNS0_15binary_internal21div_trunc_kernel_cudaERNS_18TensorIteratorBaseEENKUlvE1_clEvENKUlvE_clEvEUlddE_EEEEvS6_RKT_EUliE_EEviT1_)
        /*1a60*/ 	.word	0x00000000


	//----- nvinfo : EIATTR_MIN_STACK_SIZE
	.align		4
.L_1173:
        /*1a64*/ 	.byte	0x04, 0x12
        /*1a66*/ 	.short	(.L_1175 - .L_1174)
	.align		4
.L_1174:
        /*1a68*/ 	.word	index@(_ZN2at6native27unrolled_elementwise_kernelINS0_13BinaryFunctorIdddZZZNS0_15binary_internal21div_trunc_kernel_cudaERNS_18TensorIteratorBaseEENKUlvE1_clEvENKUlvE_clEvEUlddE_EESt5arrayIPcLm3EELi4E23TrivialOffsetCalculatorILi2EjESD_ILi1EjENS0_6memory15LoadWithoutCastENSG_16StoreWithoutCastEEEviT_T0_T2_T3_T4_T5_)
        /*1a6c*/ 	.word	0x00000000


	//----- nvinfo : EIATTR_MIN_STACK_SIZE
	.align		4
.L_1175:
        /*1a70*/ 	.byte	0x04, 0x12
        /*1a72*/ 	.short	(.L_1177 - .L_1176)
	.align		4
.L_1176:
        /*1a74*/ 	.word	index@(_ZN2at6native29vectorized_elementwise_kernelILi2ENS0_13BinaryFunctorIdddZZZNS0_15binary_internal21div_trunc_kernel_cudaERNS_18TensorIteratorBaseEENKUlvE1_clEvENKUlvE_clEvEUlddE_EESt5arrayIPcLm3EEEEviT0_T1_)
        /*1a78*/ 	.word	0x00000000


	//----- nvinfo : EIATTR_MIN_STACK_SIZE
	.align		4
.L_1177:
        /*1a7c*/ 	.byte	0x04, 0x12
        /*1a7e*/ 	.short	(.L_1179 - .L_1178)
	.align		4
.L_1178:
        /*1a80*/ 	.word	index@(_ZN2at6native29vectorized_elementwise_kernelILi4ENS0_13BinaryFunctorIdddZZZNS0_15binary_internal21div_trunc_kernel_cudaERNS_18TensorIteratorBaseEENKUlvE1_clEvENKUlvE_clEvEUlddE_EESt5arrayIPcLm3EEEEviT0_T1_)
        /*1a84*/ 	.word	0x00000000


	//----- nvinfo : EIATTR_MIN_STACK_SIZE
	.align		4
.L_1179:
        /*1a88*/ 	.byte	0x04, 0x12
        /*1a8a*/ 	.short	(.L_1181 - .L_1180)
	.align		4
.L_1180:
        /*1a8c*/ 	.word	index@(_ZN2at6native29vectorized_elementwise_kernelILi8ENS0_13BinaryFunctorIdddZZZNS0_15binary_internal21div_trunc_kernel_cudaERNS_18TensorIteratorBaseEENKUlvE1_clEvENKUlvE_clEvEUlddE_EESt5arrayIPcLm3EEEEviT0_T1_)
        /*1a90*/ 	.word	0x00000000


	//----- nvinfo : EIATTR_MIN_STACK_SIZE
	.align		4
.L_1181:
        /*1a94*/ 	.byte	0x04, 0x12
        /*1a96*/ 	.short	(.L_1183 - .L_1182)
	.align		4
.L_1182:
        /*1a98*/ 	.word	index@(_ZN2at6native18elementwise_kernelILi128ELi4EZNS0_15gpu_kernel_implINS0_13BUnaryFunctorIdddZZZNS0_15binary_internal21div_trunc_kernel_cudaERNS_18TensorIteratorBaseEENKUlvE1_clEvENKUlvE_clEvEUlddE_EEEEvS6_RKT_EUliE_EEviT1_)
        /*1a9c*/ 	.word	0x00000000


	//----- nvinfo : EIATTR_MIN_STACK_SIZE
	.align		4
.L_1183:
        /*1aa0*/ 	.byte	0x04, 0x12
        /*1aa2*/ 	.short	(.L_1185 - .L_1184)
	.align		4
.L_1184:
        /*1aa4*/ 	.word	index@(_ZN2at6native27unrolled_elementwise_kernelINS0_13BUnaryFunctorIdddZZZNS0_15binary_internal21div_trunc_kernel_cudaERNS_18TensorIteratorBaseEENKUlvE1_clEvENKUlvE_clEvEUlddE_EESt5arrayIPcLm2EELi4E23TrivialOffsetCalculatorILi1EjESE_NS0_6memory12LoadWithCastILi1EEENSF_13StoreWithCastILi1EEEEEviT_T0_T2_T3_T4_T5_)
        /*1aa8*/ 	.word	0x00000000


	//----- nvinfo : EIATTR_MIN_STACK_SIZE
	.align		4
.L_1185:
        /*1aac*/ 	.byte	0x04, 0x12
        /*1aae*/ 	.short	(.L_1187 - .L_1186)
	.align		4
.L_1186:
        /*1ab0*/ 	.word	index@(_ZN2at6native18elementwise_kernelILi128ELi2EZNS0_22gpu_kernel_impl_nocastINS0_13BUnaryFunctorIdddZZZNS0_15binary_internal21div_trunc_kernel_cudaERNS_18TensorIteratorBaseEENKUlvE1_clEvENKUlvE_clEvEUlddE_EEEEvS6_RKT_EUliE_EEviT1_)
        /*1ab4*/ 	.word	0x00000000


	//----- nvinfo : EIATTR_MIN_STACK_SIZE
	.align		4
.L_1187:
        /*1ab8*/ 	.byte	0x04, 0x12
        /*1aba*/ 	.short	(.L_1189 - .L_1188)
	.align		4
.L_1188:
        /*1abc*/ 	.word	index@(_ZN2at6native27unrolled_elementwise_kernelINS0_13BUnaryFunctorIdddZZZNS0_15binary_internal21div_trunc_kernel_cudaERNS_18TensorIteratorBaseEENKUlvE1_clEvENKUlvE_clEvEUlddE_EESt5arrayIPcLm2EELi4E23TrivialOffsetCalculatorILi1EjESE_NS0_6memory15LoadWithoutCastENSF_16StoreWithoutCastEEEviT_T0_T2_T3_T4_T5_)
        /*1ac0*/ 	.word	0x00000000


	//----- nvinfo : EIATTR_MIN_STACK_SIZE
	.align		4
.L_1189:
        /*1ac4*/ 	.byte	0x04, 0x12
        /*1ac6*/ 	.short	(.L_1191 - .L_1190)
	.align		4
.L_1190:
        /*1ac8*/ 	.word	index@(_ZN2at6native29vectorized_elementwise_kernelILi2ENS0_13BUnaryFunctorIdddZZZNS0_15binary_internal21div_trunc_kernel_cudaERNS_18TensorIteratorBaseEENKUlvE1_clEvENKUlvE_clEvEUlddE_EESt5arrayIPcLm2EEEEviT0_T1_)
        /*1acc*/ 	.word	0x00000000


	//----- nvinfo : EIATTR_MIN_STACK_SIZE
	.align		4
.L_1191:
        /*1ad0*/ 	.byte	0x04, 0x12
        /*1ad2*/ 	.short	(.L_1193 - .L_1192)
	.align		4
.L_1192:
        /*1ad4*/ 	.word	index@(_ZN2at6native29vectorized_elementwise_kernelILi4ENS0_13BUnaryFunctorIdddZZZNS0_15binary_internal21div_trunc_kernel_cudaERNS_18TensorIteratorBaseEENKUlvE1_clEvENKUlvE_clEvEUlddE_EESt5arrayIPcLm2EEEEviT0_T1_)
        /*1ad8*/ 	.word	0x00000000


	//----- nvinfo : EIATTR_MIN_STACK_SIZE
	.align		4
.L_1193:
        /*1adc*/ 	.byte	0x04, 0x12
        /*1ade*/ 	.short	(.L_1195 - .L_1194)
	.align		4
.L_1194:
        /*1ae0*/ 	.word	index@(_ZN2at6native29vectorized_elementwise_kernelILi8ENS0_13BUnaryFunctorIdddZZZNS0_15binary_internal21div_trunc_kernel_cudaERNS_18TensorIteratorBaseEENKUlvE1_clEvENKUlvE_clEvEUlddE_EESt5arrayIPcLm2EEEEviT0_T1_)
        /*1ae4*/ 	.word	0x00000000


	//----- nvinfo : EIATTR_MIN_STACK_SIZE
	.align		4
.L_1195:
        /*1ae8*/ 	.byte	0x04, 0x12
        /*1aea*/ 	.short	(.L_1197 - .L_1196)
	.align		4
.L_1196:
        /*1aec*/ 	.word	index@(_ZN2at6native18elementwise_kernelILi128ELi4EZNS0_15gpu_kernel_implINS0_13AUnaryFunctorIdddZZZNS0_15binary_internal21div_trunc_kernel_cudaERNS_18TensorIteratorBaseEENKUlvE1_clEvENKUlvE_clEvEUlddE_EEEEvS6_RKT_EUliE_EEviT1_)
        /*1af0*/ 	.word	0x00000000


	//----- nvinfo : EIATTR_MIN_STACK_SIZE
	.align		4
.L_1197:
        /*1af4*/ 	.byte	0x04, 0x12
        /*1af6*/ 	.short	(.L_1199 - .L_1198)
	.align		4
.L_1198:
        /*1af8*/ 	.word	index@(_ZN2at6native27unrolled_elementwise_kernelINS0_13AUnaryFunctorIdddZZZNS0_15binary_internal21div_trunc_kernel_cudaERNS_18TensorIteratorBaseEENKUlvE1_clEvENKUlvE_clEvEUlddE_EESt5arrayIPcLm2EELi4E23TrivialOffsetCalculatorILi1EjESE_NS0_6memory12LoadWithCastILi1EEENSF_13StoreWithCastILi1EEEEEviT_T0_T2_T3_T4_T5_)
        /*1afc*/ 	.word	0x00000000


	//----- nvinfo : EIATTR_MIN_STACK_SIZE
	.align		4
.L_1199:
        /*1b00*/ 	.byte	0x04, 0x12
        /*1b02*/ 	.short	(.L_1201 - .L_1200)
	.align		4
.L_1200:
        /*1b04*/ 	.word	index@(_ZN2at6native18elementwise_kernelILi128ELi2EZNS0_22gpu_kernel_impl_nocastINS0_13AUnaryFunctorIdddZZZNS0_15binary_internal21div_trunc_kernel_cudaERNS_18TensorIteratorBaseEENKUlvE1_clEvENKUlvE_clEvEUlddE_EEEEvS6_RKT_EUliE_EEviT1_)
        /*1b08*/ 	.word	0x00000000


	//----- nvinfo : EIATTR_MIN_STACK_SIZE
	.align		4
.L_1201:
        /*1b0c*/ 	.byte	0x04, 0x12
        /*1b0e*/ 	.short	(.L_1203 - .L_1202)
	.align		4
.L_1202:
        /*1b10*/ 	.word	index@(_ZN2at6native27unrolled_elementwise_kernelINS0_13AUnaryFunctorIdddZZZNS0_15binary_internal21div_trunc_kernel_cudaERNS_18TensorIteratorBaseEENKUlvE1_clEvENKUlvE_clEvEUlddE_EESt5arrayIPcLm2EELi4E23TrivialOffsetCalculatorILi1EjESE_NS0_6memory15LoadWithoutCastENSF_16StoreWithoutCastEEEviT_T0_T2_T3_T4_T5_)
        /*1b14*/ 	.word	0x00000000


	//----- nvinfo : EIATTR_MIN_STACK_SIZE
	.align		4
.L_1203:
        /*1b18*/ 	.byte	0x04, 0x12
        /*1b1a*/ 	.short	(.L_1205 - .L_1204)
	.align		4
.L_1204:
        /*1b1c*/ 	.word	index@(_ZN2at6native29vectorized_elementwise_kernelILi2ENS0_13AUnaryFunctorIdddZZZNS0_15binary_internal21div_trunc_kernel_cudaERNS_18TensorIteratorBaseEENKUlvE1_clEvENKUlvE_clEvEUlddE_EESt5arrayIPcLm2EEEEviT0_T1_)
        /*1b20*/ 	.word	0x00000000


	//----- nvinfo : EIATTR_MIN_STACK_SIZE
	.align		4
.L_1205:
        /*1b24*/ 	.byte	0x04, 0x12
        /*1b26*/ 	.short	(.L_1207 - .L_1206)
	.align		4
.L_1206:
        /*1b28*/ 	.word	index@(_ZN2at6native29vectorized_elementwise_kernelILi4ENS0_13AUnaryFunctorIdddZZZNS0_15binary_internal21div_trunc_kernel_cudaERNS_18TensorIteratorBaseEENKUlvE1_clEvENKUlvE_clEvEUlddE_EESt5arrayIPcLm2EEEEviT0_T1_)
        /*1b2c*/ 	.word	0x00000000


	//----- nvinfo : EIATTR_MIN_STACK_SIZE
	.align		4
.L_1207:
        /*1b30*/ 	.byte	0x04, 0x12
        /*1b32*/ 	.short	(.L_1209 - .L_1208)
	.align		4
.L_1208:
        /*1b34*/ 	.word	index@(_ZN2at6native29vectorized_elementwise_kernelILi8ENS0_13AUnaryFunctorIdddZZZNS0_15binary_internal21div_trunc_kernel_cudaERNS_18TensorIteratorBaseEENKUlvE1_clEvENKUlvE_clEvEUlddE_EESt5arrayIPcLm2EEEEviT0_T1_)
        /*1b38*/ 	.word	0x00000000


	//----- nvinfo : EIATTR_MIN_STACK_SIZE
	.align		4
.L_1209:
        /*1b3c*/ 	.byte	0x04, 0x12
        /*1b3e*/ 	.short	(.L_1211 - .L_1210)
	.align		4
.L_1210:
        /*1b40*/ 	.word	index@(_ZN2at6native18elementwise_kernelILi128ELi4EZNS0_15gpu_kernel_implIZZZNS0_15binary_internal21div_trunc_kernel_cudaERNS_18TensorIteratorBaseEENKUlvE0_clEvENKUlvE2_clEvEUlN3c108BFloat16EE_EEvS5_RKT_EUliE_EEviT1_)
        /*1b44*/ 	.word	0x00000000


	//----- nvinfo : EIATTR_MIN_STACK_SIZE
	.align		4
.L_1211:
        /*1b48*/ 	.byte	0x04, 0x12
        /*1b4a*/ 	.short	(.L_1213 - .L_1212)
	.align		4
.L_1212:
        /*1b4c*/ 	.word	index@(_ZN2at6native27unrolled_elementwise_kernelIZZZNS0_15binary_internal21div_trunc_kernel_cudaERNS_18TensorIteratorBaseEENKUlvE0_clEvENKUlvE2_clEvEUlN3c108BFloat16EE_St5arrayIPcLm2EELi4E23TrivialOffsetCalculatorILi1EjESE_NS0_6memory12LoadWithCastILi1EEENSF_13StoreWithCastILi1EEEEEviT_T0_T2_T3_T4_T5_)
        /*1b50*/ 	.word	0x00000000


	//----- nvinfo : EIATTR_MIN_STACK_SIZE
	.align		4
.L_1213:
        /*1b54*/ 	.byte	0x04, 0x12
        /*1b56*/ 	.short	(.L_1215 - .L_1214)
	.align		4
.L_1214:
        /*1b58*/ 	.word	index@(_ZN2at6native18elementwise_kernelILi128ELi4EZNS0_22gpu_kernel_impl_nocastIZZZNS0_15binary_internal21div_trunc_kernel_cudaERNS_18TensorIteratorBaseEENKUlvE0_clEvENKUlvE2_clEvEUlN3c108BFloat16EE_EEvS5_RKT_EUliE_EEviT1_)
        /*1b5c*/ 	.word	0x00000000


	//----- nvinfo : EIATTR_MIN_STACK_SIZE
	.align		4
.L_1215:
        /*1b60*/ 	.byte	0x04, 0x12
        /*1b62*/ 	.short	(.L_1217 - .L_1216)
	.align		4
.L_1216:
        /*1b64*/ 	.word	index@(_ZN2at6native27unrolled_elementwise_kernelIZZZNS0_15binary_internal21div_trunc_kernel_cudaERNS_18TensorIteratorBaseEENKUlvE0_clEvENKUlvE2_clEvEUlN3c108BFloat16EE_St5arrayIPcLm2EELi4E23TrivialOffsetCalculatorILi1EjESE_NS0_6memory15LoadWithoutCastENSF_16StoreWithoutCastEEEviT_T0_T2_T3_T4_T5_)
        /*1b68*/ 	.word	0x00000000


	//----- nvinfo : EIATTR_MIN_STACK_SIZE
	.align		4
.L_1217:
        /*1b6c*/ 	.byte	0x04, 0x12
        /*1b6e*/ 	.short	(.L_1219 - .L_1218)
	.align		4
.L_1218:
        /*1b70*/ 	.word	index@(_ZN2at6native29vectorized_elementwise_kernelILi2EZZZNS0_15binary_internal21div_trunc_kernel_cudaERNS_18TensorIteratorBaseEENKUlvE0_clEvENKUlvE2_clEvEUlN3c108BFloat16EE_St5arrayIPcLm2EEEEviT0_T1_)
        /*1b74*/ 	.word	0x00000000


	//----- nvinfo : EIATTR_MIN_STACK_SIZE
	.align		4
.L_1219:
        /*1b78*/ 	.byte	0x04, 0x12
        /*1b7a*/ 	.short	(.L_1221 - .L_1220)
	.align		4
.L_1220:
        /*1b7c*/ 	.word	index@(_ZN2at6native29vectorized_elementwise_kernelILi4EZZZNS0_15binary_internal21div_trunc_kernel_cudaERNS_18TensorIteratorBaseEENKUlvE0_clEvENKUlvE2_clEvEUlN3c108BFloat16EE_St5arrayIPcLm2EEEEviT0_T1_)
        /*1b80*/ 	.word	0x00000000


	//----- nvinfo : EIATTR_MIN_STACK_SIZE
	.align		4
.L_1221:
        /*1b84*/ 	.byte	0x04, 0x12
        /*1b86*/ 	.short	(.L_1223 - .L_1222)
	.align		4
.L_1222:
        /*1b88*/ 	.word	index@(_ZN2at6native29vectorized_elementwise_kernelILi8EZZZNS0_15binary_internal21div_trunc_kernel_cudaERNS_18TensorIteratorBaseEENKUlvE0_clEvENKUlvE2_clEvEUlN3c108BFloat16EE_St5arrayIPcLm2EEEEviT0_T1_)
        /*1b8c*/ 	.word	0x00000000


	//----- nvinfo : EIATTR_MIN_STACK_SIZE
	.align		4
.L_1223:
        /*1b90*/ 	.byte	0x04, 0x12
        /*1b92*/ 	.short	(.L_1225 - .L_1224)
	.align		4
.L_1224:
        /*1b94*/ 	.word	index@(_ZN2at6native18elementwise_kernelILi128ELi4EZNS0_15gpu_kernel_implIZZZNS0_15binary_internal21div_trunc_kernel_cudaERNS_18TensorIteratorBaseEENKUlvE0_clEvENKUlvE1_clEvEUlN3c104HalfEE_EEvS5_RKT_EUliE_EEviT1_)
        /*1b98*/ 	.word	0x00000000


	//----- nvinfo : EIATTR_MIN_STACK_SIZE
	.align		4
.L_1225:
        /*1b9c*/ 	.byte	0x04, 0x12
        /*1b9e*/ 	.short	(.L_1227 - .L_1226)
	.align		4
.L_1226:
        /*1ba0*/ 	.word	index@(_ZN2at6native27unrolled_elementwise_kernelIZZZNS0_15binary_internal21div_trunc_kernel_cudaERNS_18TensorIteratorBaseEENKUlvE0_clEvENKUlvE1_clEvEUlN3c104HalfEE_St5arrayIPcLm2EELi4E23TrivialOffsetCalculatorILi1EjESE_NS0_6memory12LoadWithCastILi1EEENSF_13StoreWithCastILi1EEEEEviT_T0_T2_T3_T4_T5_)
        /*1ba4*/ 	.word	0x00000000


	//----- nvinfo : EIATTR_MIN_STACK_SIZE
	.align		4
.L_1227:
        /*1ba8*/ 	.byte	0x04, 0x12
        /*1baa*/ 	.short	(.L_1229 - .L_1228)
	.align		4
.L_1228:
        /*1bac*/ 	.word	index@(_ZN2at6native18elementwise_kernelILi128ELi4EZNS0_22gpu_kernel_impl_nocastIZZZNS0_15binary_internal21div_trunc_kernel_cudaERNS_18TensorIteratorBaseEENKUlvE0_clEvENKUlvE1_clEvEUlN3c104HalfEE_EEvS5_RKT_EUliE_EEviT1_)
        /*1bb0*/ 	.word	0x00000000


	//----- nvinfo : EIATTR_MIN_STACK_SIZE
	.align		4
.L_1229:
        /*1bb4*/ 	.byte	0x04, 0x12
        /*1bb6*/ 	.short	(.L_1231 - .L_1230)
	.align		4
.L_1230:
        /*1bb8*/ 	.word	index@(_ZN2at6native27unrolled_elementwise_kernelIZZZNS0_15binary_internal21div_trunc_kernel_cudaERNS_18TensorIteratorBaseEENKUlvE0_clEvENKUlvE1_clEvEUlN3c104HalfEE_St5arrayIPcLm2EELi4E23TrivialOffsetCalculatorILi1EjESE_NS0_6memory15LoadWithoutCastENSF_16StoreWithoutCastEEEviT_T0_T2_T3_T4_T5_)
        /*1bbc*/ 	.word	0x00000000


	//----- nvinfo : EIATTR_MIN_STACK_SIZE
	.align		4
.L_1231:
        /*1bc0*/ 	.byte	0x04, 0x12
        /*1bc2*/ 	.short	(.L_1233 - .L_1232)
	.align		4
.L_1232:
        /*1bc4*/ 	.word	index@(_ZN2at6native29vectorized_elementwise_kernelILi2EZZZNS0_15binary_internal21div_trunc_kernel_cudaERNS_18TensorIteratorBaseEENKUlvE0_clEvENKUlvE1_clEvEUlN3c104HalfEE_St5arrayIPcLm2EEEEviT0_T1_)
        /*1bc8*/ 	.word	0x00000000


	//----- nvinfo : EIATTR_MIN_STACK_SIZE
	.align		4
.L_1233:
        /*1bcc*/ 	.byte	0x04, 0x12
        /*1bce*/ 	.short	(.L_1235 - .L_1234)
	.align		4
.L_1234:
        /*1bd0*/ 	.word	index@(_ZN2at6native29vectorized_elementwise_kernelILi4EZZZNS0_15binary_internal21div_trunc_kernel_cudaERNS_18TensorIteratorBaseEENKUlvE0_clEvENKUlvE1_clEvEUlN3c104HalfEE_St5arrayIPcLm2EEEEviT0_T1_)
        /*1bd4*/ 	.word	0x00000000


	//----- nvinfo : EIATTR_MIN_STACK_SIZE
	.align		4
.L_1235:
        /*1bd8*/ 	.byte	0x04, 0x12
        /*1bda*/ 	.short	(.L_1237 - .L_1236)
	.align		4
.L_1236:
        /*1bdc*/ 	.word	index@(_ZN2at6native29vectorized_elementwise_kernelILi8EZZZNS0_15binary_internal21div_trunc_kernel_cudaERNS_18TensorIteratorBaseEENKUlvE0_clEvENKUlvE1_clEvEUlN3c104HalfEE_St5arrayIPcLm2EEEEviT0_T1_)
        /*1be0*/ 	.word	0x00000000


	//----- nvinfo : EIATTR_MIN_STACK_SIZE
	.align		4
.L_1237:
        /*1be4*/ 	.byte	0x04, 0x12
        /*1be6*/ 	.short	(.L_1239 - .L_1238)
	.align		4
.L_1238:
        /*1be8*/ 	.word	index@(_ZN2at6native18elementwise_kernelILi128ELi4EZNS0_15gpu_kernel_implIZZZNS0_15binary_internal21div_trunc_kernel_cudaERNS_18TensorIteratorBaseEENKUlvE0_clEvENKUlvE0_clEvEUlfE_EEvS5_RKT_EUliE_EEviT1_)
        /*1bec*/ 	.word	0x00000000


	//----- nvinfo : EIATTR_MIN_STACK_SIZE
	.align		4
.L_1239:
        /*1bf0*/ 	.byte	0x04, 0x12
        /*1bf2*/ 	.short	(.L_1241 - .L_1240)
	.align		4
.L_1240:
        /*1bf4*/ 	.word	index@(_ZN2at6native27unrolled_elementwise_kernelIZZZNS0_15binary_internal21div_trunc_kernel_cudaERNS_18TensorIteratorBaseEENKUlvE0_clEvENKUlvE0_clEvEUlfE_St5arrayIPcLm2EELi4E23TrivialOffsetCalculatorILi1EjESC_NS0_6memory12LoadWithCastILi1EEENSD_13StoreWithCastILi1EEEEEviT_T0_T2_T3_T4_T5_)
        /*1bf8*/ 	.word	0x00000000


	//----- nvinfo : EIATTR_MIN_STACK_SIZE
	.align		4
.L_1241:
        /*1bfc*/ 	.byte	0x04, 0x12
        /*1bfe*/ 	.short	(.L_1243 - .L_1242)
	.align		4
.L_1242:
        /*1c00*/ 	.word	index@(_ZN2at6native18elementwise_kernelILi128ELi2EZNS0_22gpu_kernel_impl_nocastIZZZNS0_15binary_internal21div_trunc_kernel_cudaERNS_18TensorIteratorBaseEENKUlvE0_clEvENKUlvE0_clEvEUlfE_EEvS5_RKT_EUliE_EEviT1_)
        /*1c04*/ 	.word	0x00000000


	//----- nvinfo : EIATTR_MIN_STACK_SIZE
	.align		4
.L_1243:
        /*1c08*/ 	.byte	0x04, 0x12
        /*1c0a*/ 	.short	(.L_1245 - .L_1244)
	.align		4
.L_1244:
        /*1c0c*/ 	.word	index@(_ZN2at6native27unrolled_elementwise_kernelIZZZNS0_15binary_internal21div_trunc_kernel_cudaERNS_18TensorIteratorBaseEENKUlvE0_clEvENKUlvE0_clEvEUlfE_St5arrayIPcLm2EELi4E23TrivialOffsetCalculatorILi1EjESC_NS0_6memory15LoadWithoutCastENSD_16StoreWithoutCastEEEviT_T0_T2_T3_T4_T5_)
        /*1c10*/ 	.word	0x00000000


	//----- nvinfo : EIATTR_MIN_STACK_SIZE
	.align		4
.L_1245:
        /*1c14*/ 	.byte	0x04, 0x12
        /*1c16*/ 	.short	(.L_1247 - .L_1246)
	.align		4
.L_1246:
        /*1c18*/ 	.word	index@(_ZN2at6native29vectorized_elementwise_kernelILi2EZZZNS0_15binary_internal21div_trunc_kernel_cudaERNS_18TensorIteratorBaseEENKUlvE0_clEvENKUlvE0_clEvEUlfE_St5arrayIPcLm2EEEEviT0_T1_)
        /*1c1c*/ 	.word	0x00000000


	//----- nvinfo : EIATTR_MIN_STACK_SIZE
	.align		4
.L_1247:
        /*1c20*/ 	.byte	0x04, 0x12
        /*1c22*/ 	.short	(.L_1249 - .L_1248)
	.align		4
.L_1248:
        /*1c24*/ 	.word	index@(_ZN2at6native29vectorized_elementwise_kernelILi4EZZZNS0_15binary_internal21div_trunc_kernel_cudaERNS_18TensorIteratorBaseEENKUlvE0_clEvENKUlvE0_clEvEUlfE_St5arrayIPcLm2EEEEviT0_T1_)
        /*1c28*/ 	.word	0x00000000


	//----- nvinfo : EIATTR_MIN_STACK_SIZE
	.align		4
.L_1249:
        /*1c2c*/ 	.byte	0x04, 0x12
        /*1c2e*/ 	.short	(.L_1251 - .L_1250)
	.align		4
.L_1250:
        /*1c30*/ 	.word	index@(_ZN2at6native29vectorized_elementwise_kernelILi8EZZZNS0_15binary_internal21div_trunc_kernel_cudaERNS_18TensorIteratorBaseEENKUlvE0_clEvENKUlvE0_clEvEUlfE_St5arrayIPcLm2EEEEviT0_T1_)
        /*1c34*/ 	.word	0x00000000


	//----- nvinfo : EIATTR_MIN_STACK_SIZE
	.align		4
.L_1251:
        /*1c38*/ 	.byte	0x04, 0x12
        /*1c3a*/ 	.short	(.L_1253 - .L_1252)
	.align		4
.L_1252:
        /*1c3c*/ 	.word	index@(_ZN2at6native18elementwise_kernelILi128ELi4EZNS0_15gpu_kernel_implIZZZNS0_15binary_internal21div_trunc_kernel_cudaERNS_18TensorIteratorBaseEENKUlvE0_clEvENKUlvE_clEvEUldE_EEvS5_RKT_EUliE_EEviT1_)
        /*1c40*/ 	.word	0x00000000


	//----- nvinfo : EIATTR_MIN_STACK_SIZE
	.align		4
.L_1253:
        /*1c44*/ 	.byte	0x04, 0x12
        /*1c46*/ 	.short	(.L_1255 - .L_1254)
	.align		4
.L_1254:
        /*1c48*/ 	.word	index@(_ZN2at6native27unrolled_elementwise_kernelIZZZNS0_15binary_internal21div_trunc_kernel_cudaERNS_18TensorIteratorBaseEENKUlvE0_clEvENKUlvE_clEvEUldE_St5arrayIPcLm2EELi4E23TrivialOffsetCalculatorILi1EjESC_NS0_6memory12LoadWithCastILi1EEENSD_13StoreWithCastILi1EEEEEviT_T0_T2_T3_T4_T5_)
        /*1c4c*/ 	.word	0x00000000


	//----- nvinfo : EIATTR_MIN_STACK_SIZE
	.align		4
.L_1255:
        /*1c50*/ 	.byte	0x04, 0x12
        /*1c52*/ 	.short	(.L_1257 - .L_1256)
	.align		4
.L_1256:
        /*1c54*/ 	.word	index@(_ZN2at6native18elementwise_kernelILi128ELi2EZNS0_22gpu_kernel_impl_nocastIZZZNS0_15binary_internal21div_trunc_kernel_cudaERNS_18TensorIteratorBaseEENKUlvE0_clEvENKUlvE_clEvEUldE_EEvS5_RKT_EUliE_EEviT1_)
        /*1c58*/ 	.word	0x00000000


	//----- nvinfo : EIATTR_MIN_STACK_SIZE
	.align		4
.L_1257:
        /*1c5c*/ 	.byte	0x04, 0x12
        /*1c5e*/ 	.short	(.L_1259 - .L_1258)
	.align		4
.L_1258:
        /*1c60*/ 	.word	index@(_ZN2at6native27unrolled_elementwise_kernelIZZZNS0_15binary_internal21div_trunc_kernel_cudaERNS_18TensorIteratorBaseEENKUlvE0_clEvENKUlvE_clEvEUldE_St5arrayIPcLm2EELi4E23TrivialOffsetCalculatorILi1EjESC_NS0_6memory15LoadWithoutCastENSD_16StoreWithoutCastEEEviT_T0_T2_T3_T4_T5_)
        /*1c64*/ 	.word	0x00000000


	//----- nvinfo : EIATTR_MIN_STACK_SIZE
	.align		4
.L_1259:
        /*1c68*/ 	.byte	0x04, 0x12
        /*1c6a*/ 	.short	(.L_1261 - .L_1260)
	.align		4
.L_1260:
        /*1c6c*/ 	.word	index@(_ZN2at6native29vectorized_elementwise_kernelILi2EZZZNS0_15binary_internal21div_trunc_kernel_cudaERNS_18TensorIteratorBaseEENKUlvE0_clEvENKUlvE_clEvEUldE_St5arrayIPcLm2EEEEviT0_T1_)
        /*1c70*/ 	.word	0x00000000


	//----- nvinfo : EIATTR_MIN_STACK_SIZE
	.align		4
.L_1261:
        /*1c74*/ 	.byte	0x04, 0x12
        /*1c76*/ 	.short	(.L_1263 - .L_1262)
	.align		4
.L_1262:
        /*1c78*/ 	.word	index@(_ZN2at6native29vectorized_elementwise_kernelILi4EZZZNS0_15binary_internal21div_trunc_kernel_cudaERNS_18TensorIteratorBaseEENKUlvE0_clEvENKUlvE_clEvEUldE_St5arrayIPcLm2EEEEviT0_T1_)
        /*1c7c*/ 	.word	0x00000000


	//----- nvinfo : EIATTR_MIN_STACK_SIZE
	.align		4
.L_1263:
        /*1c80*/ 	.byte	0x04, 0x12
        /*1c82*/ 	.short	(.L_1265 - .L_1264)
	.align		4
.L_1264:
        /*1c84*/ 	.word	index@(_ZN2at6native29vectorized_elementwise_kernelILi8EZZZNS0_15binary_internal21div_trunc_kernel_cudaERNS_18TensorIteratorBaseEENKUlvE0_clEvENKUlvE_clEvEUldE_St5arrayIPcLm2EEEEviT0_T1_)
        /*1c88*/ 	.word	0x00000000


	//----- nvinfo : EIATTR_MIN_STACK_SIZE
	.align		4
.L_1265:
        /*1c8c*/ 	.byte	0x04, 0x12
        /*1c8e*/ 	.short	(.L_1267 - .L_1266)
	.align		4
.L_1266:
        /*1c90*/ 	.word	index@(_ZN2at6native18elementwise_kernelILi128ELi4EZNS0_15gpu_kernel_implINS0_13BinaryFunctorIsssZZZNS0_15binary_internal21div_trunc_kernel_cudaERNS_18TensorIteratorBaseEENKUlvE_clEvENKUlvE3_clEvEUlssE_EEEEvS6_RKT_EUliE_EEviT1_)
        /*1c94*/ 	.word	0x00000000


	//----- nvinfo : EIATTR_MIN_STACK_SIZE
	.align		4
.L_1267:
        /*1c98*/ 	.byte	0x04, 0x12
        /*1c9a*/ 	.short	(.L_1269 - .L_1268)
	.align		4
.L_1268:
        /*1c9c*/ 	.word	index@(_ZN2at6native27unrolled_elementwise_kernelINS0_13BinaryFunctorIsssZZZNS0_15binary_internal21div_trunc_kernel_cudaERNS_18TensorIteratorBaseEENKUlvE_clEvENKUlvE3_clEvEUlssE_EESt5arrayIPcLm3EELi4E23TrivialOffsetCalculatorILi2EjESD_ILi1EjENS0_6memory12LoadWithCastILi2EEENSG_13StoreWithCastILi1EEEEEviT_T0_T2_T3_T4_T5_)
        /*1ca0*/ 	.word	0x00000000


	//----- nvinfo : EIATTR_MIN_STACK_SIZE
	.align		4
.L_1269:
        /*1ca4*/ 	.byte	0x04, 0x12
        /*1ca6*/ 	.short	(.L_1271 - .L_1270)
	.align		4
.L_1270:
        /*1ca8*/ 	.word	index@(_ZN2at6native18elementwise_kernelILi128ELi4EZNS0_22gpu_kernel_impl_nocastINS0_13BinaryFunctorIsssZZZNS0_15binary_internal21div_trunc_kernel_cudaERNS_18TensorIteratorBaseEENKUlvE_clEvENKUlvE3_clEvEUlssE_EEEEvS6_RKT_EUliE_EEviT1_)
        /*1cac*/ 	.word	0x00000000


	//----- nvinfo : EIATTR_MIN_STACK_SIZE
	.align		4
.L_1271:
        /*1cb0*/ 	.byte	0x04, 0x12
        /*1cb2*/ 	.short	(.L_1273 - .L_1272)
	.align		4
.L_1272:
        /*1cb4*/ 	.word	index@(_ZN2at6native27unrolled_elementwise_kernelINS0_13BinaryFunctorIsssZZZNS0_15binary_internal21div_trunc_kernel_cudaERNS_18TensorIteratorBaseEENKUlvE_clEvENKUlvE3_clEvEUlssE_EESt5arrayIPcLm3EELi4E23TrivialOffsetCalculatorILi2EjESD_ILi1EjENS0_6memory15LoadWithoutCastENSG_16StoreWithoutCastEEEviT_T0_T2_T3_T4_T5_)
        /*1cb8*/ 	.word	0x00000000


	//----- nvinfo : EIATTR_MIN_STACK_SIZE
	.align		4
.L_1273:
        /*1cbc*/ 	.byte	0x04, 0x12
        /*1cbe*/ 	.short	(.L_1275 - .L_1274)
	.align		4
.L_1274:
        /*1cc0*/ 	.word	index@(_ZN2at6native29vectorized_elementwise_kernelILi2ENS0_13BinaryFunctorIsssZZZNS0_15binary_internal21div_trunc_kernel_cudaERNS_18TensorIteratorBaseEENKUlvE_clEvENKUlvE3_clEvEUlssE_EESt5arrayIPcLm3EEEEviT0_T1_)
        /*1cc4*/ 	.word	0x00000000


	//----- nvinfo : EIATTR_MIN_STACK_SIZE
	.align		4
.L_1275:
        /*1cc8*/ 	.byte	0x04, 0x12
        /*1cca*/ 	.short	(.L_1277 - .L_1276)
	.align		4
.L_1276:
        /*1ccc*/ 	.word	index@(_ZN2at6native29vectorized_elementwise_kernelILi4ENS0_13BinaryFunctorIsssZZZNS0_15binary_internal21div_trunc_kernel_cudaERNS_18TensorIteratorBaseEENKUlvE_clEvENKUlvE3_clEvEUlssE_EESt5arrayIPcLm3EEEEviT0_T1_)
        /*1cd0*/ 	.word	0x00000000


	//----- nvinfo : EIATTR_MIN_STACK_SIZE
	.align		4
.L_1277:
        /*1cd4*/ 	.byte	0x04, 0x12
        /*1cd6*/ 	.short	(.L_1279 - .L_1278)
	.align		4
.L_1278:
        /*1cd8*/ 	.word	index@(_ZN2at6native29vectorized_elementwise_kernelILi8ENS0_13BinaryFunctorIsssZZZNS0_15binary_internal21div_trunc_kernel_cudaERNS_18TensorIteratorBaseEENKUlvE_clEvENKUlvE3_clEvEUlssE_EESt5arrayIPcLm3EEEEviT0_T1_)
        /*1cdc*/ 	.word	0x00000000


	//----- nvinfo : EIATTR_MIN_STACK_SIZE
	.align		4
.L_1279:
        /*1ce0*/ 	.byte	0x04, 0x12
        /*1ce2*/ 	.short	(.L_1281 - .L_1280)
	.align		4
.L_1280:
        /*1ce4*/ 	.word	index@(_ZN2at6native18elementwise_kernelILi128ELi4EZNS0_15gpu_kernel_implINS0_13BUnaryFunctorIsssZZZNS0_15binary_internal21div_trunc_kernel_cudaERNS_18TensorIteratorBaseEENKUlvE_clEvENKUlvE3_clEvEUlssE_EEEEvS6_RKT_EUliE_EEviT1_)
        /*1ce8*/ 	.word	0x00000000


	//----- nvinfo : EIATTR_MIN_STACK_SIZE
	.align		4
.L_1281:
        /*1cec*/ 	.byte	0x04, 0x12
        /*1cee*/ 	.short	(.L_1283 - .L_1282)
	.align		4
.L_1282:
        /*1cf0*/ 	.word	index@(_ZN2at6native27unrolled_elementwise_kernelINS0_13BUnaryFunctorIsssZZZNS0_15binary_internal21div_trunc_kernel_cudaERNS_18TensorIteratorBaseEENKUlvE_clEvENKUlvE3_clEvEUlssE_EESt5arrayIPcLm2EELi4E23TrivialOffsetCalculatorILi1EjESE_NS0_6memory12LoadWithCastILi1EEENSF_13StoreWithCastILi1EEEEEviT_T0_T2_T3_T4_T5_)
        /*1cf4*/ 	.word	0x00000000


	//----- nvinfo : EIATTR_MIN_STACK_SIZE
	.align		4
.L_1283:
        /*1cf8*/ 	.byte	0x04, 0x12
        /*1cfa*/ 	.short	(.L_1285 - .L_1284)
	.align		4
.L_1284:
        /*1cfc*/ 	.word	index@(_ZN2at6native18elementwise_kernelILi128ELi4EZNS0_22gpu_kernel_impl_nocastINS0_13BUnaryFunctorIsssZZZNS0_15binary_internal21div_trunc_kernel_cudaERNS_18TensorIteratorBaseEENKUlvE_clEvENKUlvE3_clEvEUlssE_EEEEvS6_RKT_EUliE_EEviT1_)
        /*1d00*/ 	.word	0x00000000


	//----- nvinfo : EIATTR_MIN_STACK_SIZE
	.align		4
.L_1285:
        /*1d04*/ 	.byte	0x04, 0x12
        /*1d06*/ 	.short	(.L_1287 - .L_1286)
	.align		4
.L_1286:
        /*1d08*/ 	.word	index@(_ZN2at6native27unrolled_elementwise_kernelINS0_13BUnaryFunctorIsssZZZNS0_15binary_internal21div_trunc_kernel_cudaERNS_18TensorIteratorBaseEENKUlvE_clEvENKUlvE3_clEvEUlssE_EESt5arrayIPcLm2EELi4E23TrivialOffsetCalculatorILi1EjESE_NS0_6memory15LoadWithoutCastENSF_16StoreWithoutCastEEEviT_T0_T2_T3_T4_T5_)
        /*1d0c*/ 	.word	0x00000000


	//----- nvinfo : EIATTR_MIN_STACK_SIZE
	.align		4
.L_1287:
        /*1d10*/ 	.byte	0x04, 0x12
        /*1d12*/ 	.short	(.L_1289 - .L_1288)
	.align		4
.L_1288:
        /*1d14*/ 	.word	index@(_ZN2at6native29vectorized_elementwise_kernelILi2ENS0_13BUnaryFunctorIsssZZZNS0_15binary_internal21div_trunc_kernel_cudaERNS_18TensorIteratorBaseEENKUlvE_clEvENKUlvE3_clEvEUlssE_EESt5arrayIPcLm2EEEEviT0_T1_)
        /*1d18*/ 	.word	0x00000000


	//----- nvinfo : EIATTR_MIN_STACK_SIZE
	.align		4
.L_1289:
        /*1d1c*/ 	.byte	0x04, 0x12
        /*1d1e*/ 	.short	(.L_1291 - .L_1290)
	.align		4
.L_1290:
        /*1d20*/ 	.word	index@(_ZN2at6native29vectorized_elementwise_kernelILi4ENS0_13BUnaryFunctorIsssZZZNS0_15binary_internal21div_trunc_kernel_cudaERNS_18TensorIteratorBaseEENKUlvE_clEvENKUlvE3_clEvEUlssE_EESt5arrayIPcLm2EEEEviT0_T1_)
        /*1d24*/ 	.word	0x00000000


	//----- nvinfo : EIATTR_MIN_STACK_SIZE
	.align		4
.L_1291:
        /*1d28*/ 	.byte	0x04, 0x12
        /*1d2a*/ 	.short	(.L_1293 - .L_1292)
	.align		4
.L_1292:
        /*1d2c*/ 	.word	index@(_ZN2at6native29vectorized_elementwise_kernelILi8ENS0_13BUnaryFunctorIsssZZZNS0_15binary_internal21div_trunc_kernel_cudaERNS_18TensorIteratorBaseEENKUlvE_clEvENKUlvE3_clEvEUlssE_EESt5arrayIPcLm2EEEEviT0_T1_)
        /*1d30*/ 	.word	0x00000000


	//----- nvinfo : EIATTR_MIN_STACK_SIZE
	.align		4
.L_1293:
        /*1d34*/ 	.byte	0x04, 0x12
        /*1d36*/ 	.short	(.L_1295 - .L_1294)
	.align		4
.L_1294:
        /*1d38*/ 	.word	index@(_ZN2at6native18elementwise_kernelILi128ELi4EZNS0_15gpu_kernel_implINS0_13AUnaryFunctorIsssZZZNS0_15binary_internal21div_trunc_kernel_cudaERNS_18TensorIteratorBaseEENKUlvE_clEvENKUlvE3_clEvEUlssE_EEEEvS6_RKT_EUliE_EEviT1_)
        /*1d3c*/ 	.word	0x00000000


	//----- nvinfo : EIATTR_MIN_STACK_SIZE
	.align		4
.L_1295:
        /*1d40*/ 	.byte	0x04, 0x12
        /*1d42*/ 	.short	(.L_1297 - .L_1296)
	.align		4
.L_1296:
        /*1d44*/ 	.word	index@(_ZN2at6native27unrolled_elementwise_kernelINS0_13AUnaryFunctorIsssZZZNS0_15binary_internal21div_trunc_kernel_cudaERNS_18TensorIteratorBaseEENKUlvE_clEvENKUlvE3_clEvEUlssE_EESt5arrayIPcLm2EELi4E23TrivialOffsetCalculatorILi1EjESE_NS0_6memory12LoadWithCastILi1EEENSF_13StoreWithCastILi1EEEEEviT_T0_T2_T3_T4_T5_)
        /*1d48*/ 	.word	0x00000000


	//----- nvinfo : EIATTR_MIN_STACK_SIZE
	.align		4
.L_1297:
        /*1d4c*/ 	.byte	0x04, 0x12
        /*1d4e*/ 	.short	(.L_1299 - .L_1298)
	.align		4
.L_1298:
        /*1d50*/ 	.word	index@(_ZN2at6native18elementwise_kernelILi128ELi4EZNS0_22gpu_kernel_impl_nocastINS0_13AUnaryFunctorIsssZZZNS0_15binary_internal21div_trunc_kernel_cudaERNS_18TensorIteratorBaseEENKUlvE_clEvENKUlvE3_clEvEUlssE_EEEEvS6_RKT_EUliE_EEviT1_)
        /*1d54*/ 	.word	0x00000000


	//----- nvinfo : EIATTR_MIN_STACK_SIZE
	.align		4
.L_1299:
        /*1d58*/ 	.byte	0x04, 0x12
        /*1d5a*/ 	.short	(.L_1301 - .L_1300)
	.align		4
.L_1300:
        /*1d5c*/ 	.word	index@(_ZN2at6native27unrolled_elementwise_kernelINS0_13AUnaryFunctorIsssZZZNS0_15binary_internal21div_trunc_kernel_cudaERNS_18TensorIteratorBaseEENKUlvE_clEvENKUlvE3_clEvEUlssE_EESt5arrayIPcLm2EELi4E23TrivialOffsetCalculatorILi1EjESE_NS0_6memory15LoadWithoutCastENSF_16StoreWithoutCastEEEviT_T0_T2_T3_T4_T5_)
        /*1d60*/ 	.word	0x00000000


	//----- nvinfo : EIATTR_MIN_STACK_SIZE
	.align		4
.L_1301:
        /*1d64*/ 	.byte	0x04, 0x12
        /*1d66*/ 	.short	(.L_1303 - .L_1302)
	.align		4
.L_1302:
        /*1d68*/ 	.word	index@(_ZN2at6native29vectorized_elementwise_kernelILi2ENS0_13AUnaryFunctorIsssZZZNS0_15binary_internal21div_trunc_kernel_cudaERNS_18TensorIteratorBaseEENKUlvE_clEvENKUlvE3_clEvEUlssE_EESt5arrayIPcLm2EEEEviT0_T1_)
        /*1d6c*/ 	.word	0x00000000


	//----- nvinfo : EIATTR_MIN_STACK_SIZE
	.align		4
.L_1303:
        /*1d70*/ 	.byte	0x04, 0x12
        /*1d72*/ 	.short	(.L_1305 - .L_1304)
	.align		4
.L_1304:
        /*1d74*/ 	.word	index@(_ZN2at6native29vectorized_elementwise_kernelILi4ENS0_13AUnaryFunctorIsssZZZNS0_15binary_internal21div_trunc_kernel_cudaERNS_18TensorIteratorBaseEENKUlvE_clEvENKUlvE3_clEvEUlssE_EESt5arrayIPcLm2EEEEviT0_T1_)
        /*1d78*/ 	.word	0x00000000


	//----- nvinfo : EIATTR_MIN_STACK_SIZE
	.align		4
.L_1305:
        /*1d7c*/ 	.byte	0x04, 0x12
        /*1d7e*/ 	.short	(.L_1307 - .L_1306)
	.align		4
.L_1306:
        /*1d80*/ 	.word	index@(_ZN2at6native29vectorized_elementwise_kernelILi8ENS0_13AUnaryFunctorIsssZZZNS0_15binary_internal21div_trunc_kernel_cudaERNS_18TensorIteratorBaseEENKUlvE_clEvENKUlvE3_clEvEUlssE_EESt5arrayIPcLm2EEEEviT0_T1_)
        /*1d84*/ 	.word	0x00000000


	//----- nvinfo : EIATTR_MIN_STACK_SIZE
	.align		4
.L_1307:
        /*1d88*/ 	.byte	0x04, 0x12
        /*1d8a*/ 	.short	(.L_1309 - .L_1308)
	.align		4
.L_1308:
        /*1d8c*/ 	.word	index@(_ZN2at6native18elementwise_kernelILi128ELi4EZNS0_15gpu_kernel_implINS0_13BinaryFunctorIlllZZZNS0_15binary_internal21div_trunc_kernel_cudaERNS_18TensorIteratorBaseEENKUlvE_clEvENKUlvE2_clEvEUlllE_EEEEvS6_RKT_EUliE_EEviT1_)
        /*1d90*/ 	.word	0x00000000


	//----- nvinfo : EIATTR_MIN_STACK_SIZE
	.align		4
.L_1309:
        /*1d94*/ 	.byte	0x04, 0x12
        /*1d96*/ 	.short	(.L_1311 - .L_1310)
	.align		4
.L_1310:
        /*1d98*/ 	.word	index@(_ZN2at6native27unrolled_elementwise_kernelINS0_13BinaryFunctorIlllZZZNS0_15binary_internal21div_trunc_kernel_cudaERNS_18TensorIteratorBaseEENKUlvE_clEvENKUlvE2_clEvEUlllE_EESt5arrayIPcLm3EELi4E23TrivialOffsetCalculatorILi2EjESD_ILi1EjENS0_6memory12LoadWithCastILi2EEENSG_13StoreWithCastILi1EEEEEviT_T0_T2_T3_T4_T5_)
        /*1d9c*/ 	.word	0x00000000


	//----- nvinfo : EIATTR_MIN_STACK_SIZE
	.align		4
.L_1311:
        /*1da0*/ 	.byte	0x04, 0x12
        /*1da2*/ 	.short	(.L_1313 - .L_1312)
	.align		4
.L_1312:
        /*1da4*/ 	.word	index@(_ZN2at6native18elementwise_kernelILi128ELi2EZNS0_22gpu_kernel_impl_nocastINS0_13BinaryFunctorIlllZZZNS0_15binary_internal21div_trunc_kernel_cudaERNS_18TensorIteratorBaseEENKUlvE_clEvENKUlvE2_clEvEUlllE_EEEEvS6_RKT_EUliE_EEviT1_)
        /*1da8*/ 	.word	0x00000000


	//----- nvinfo : EIATTR_MIN_STACK_SIZE
	.align		4
.L_1313:
        /*1dac*/ 	.byte	0x04, 0x12
        /*1dae*/ 	.short	(.L_1315 - .L_1314)
	.align		4
.L_1314:
        /*1db0*/ 	.word	index@(_ZN2at6native27unrolled_elementwise_kernelINS0_13BinaryFunctorIlllZZZNS0_15binary_internal21div_trunc_kernel_cudaERNS_18TensorIteratorBaseEENKUlvE_clEvENKUlvE2_clEvEUlllE_EESt5arrayIPcLm3EELi4E23TrivialOffsetCalculatorILi2EjESD_ILi1EjENS0_6memory15LoadWithoutCastENSG_16StoreWithoutCastEEEviT_T0_T2_T3_T4_T5_)
        /*1db4*/ 	.word	0x00000000


	//----- nvinfo : EIATTR_MIN_STACK_SIZE
	.align		4
.L_1315:
        /*1db8*/ 	.byte	0x04, 0x12
        /*1dba*/ 	.short	(.L_1317 - .L_1316)
	.align		4
.L_1316:
        /*1dbc*/ 	.word	index@(_ZN2at6native29vectorized_elementwise_kernelILi2ENS0_13BinaryFunctorIlllZZZNS0_15binary_internal21div_trunc_kernel_cudaERNS_18TensorIteratorBaseEENKUlvE_clEvENKUlvE2_clEvEUlllE_EESt5arrayIPcLm3EEEEviT0_T1_)
        /*1dc0*/ 	.word	0x00000000


	//----- nvinfo : EIATTR_MIN_STACK_SIZE
	.align		4
.L_1317:
        /*1dc4*/ 	.byte	0x04, 0x12
        /*1dc6*/ 	.short	(.L_1319 - .L_1318)
	.align		4
.L_1318:
        /*1dc8*/ 	.word	index@(_ZN2at6native29vectorized_elementwise_kernelILi4ENS0_13BinaryFunctorIlllZZZNS0_15binary_internal21div_trunc_kernel_cudaERNS_18TensorIteratorBaseEENKUlvE_clEvENKUlvE2_clEvEUlllE_EESt5arrayIPcLm3EEEEviT0_T1_)
        /*1dcc*/ 	.word	0x00000000


	//----- nvinfo : EIATTR_MIN_STACK_SIZE
	.align		4
.L_1319:
        /*1dd0*/ 	.byte	0x04, 0x12
        /*1dd2*/ 	.short	(.L_1321 - .L_1320)
	.align		4
.L_1320:
        /*1dd4*/ 	.word	index@(_ZN2at6native29vectorized_elementwise_kernelILi8ENS0_13BinaryFunctorIlllZZZNS0_15binary_internal21div_trunc_kernel_cudaERNS_18TensorIteratorBaseEENKUlvE_clEvENKUlvE2_clEvEUlllE_EESt5arrayIPcLm3EEEEviT0_T1_)
        /*1dd8*/ 	.word	0x00000000


	//----- nvinfo : EIATTR_MIN_STACK_SIZE
	.align		4
.L_1321:
        /*1ddc*/ 	.byte	0x04, 0x12
        /*1dde*/ 	.short	(.L_1323 - .L_1322)
	.align		4
.L_1322:
        /*1de0*/ 	.word	index@(_ZN2at6native18elementwise_kernelILi128ELi4EZNS0_15gpu_kernel_implINS0_13BUnaryFunctorIlllZZZNS0_15binary_internal21div_trunc_kernel_cudaERNS_18TensorIteratorBaseEENKUlvE_clEvENKUlvE2_clEvEUlllE_EEEEvS6_RKT_EUliE_EEviT1_)
        /*1de4*/ 	.word	0x00000000


	//----- nvinfo : EIATTR_MIN_STACK_SIZE
	.align		4
.L_1323:
        /*1de8*/ 	.byte	0x04, 0x12
        /*1dea*/ 	.short	(.L_1325 - .L_1324)
	.align		4
.L_1324:
        /*1dec*/ 	.word	index@(_ZN2at6native27unrolled_elementwise_kernelINS0_13BUnaryFunctorIlllZZZNS0_15binary_internal21div_trunc_kernel_cudaERNS_18TensorIteratorBaseEENKUlvE_clEvENKUlvE2_clEvEUlllE_EESt5arrayIPcLm2EELi4E23TrivialOffsetCalculatorILi1EjESE_NS0_6memory12LoadWithCastILi1EEENSF_13StoreWithCastILi1EEEEEviT_T0_T2_T3_T4_T5_)
        /*1df0*/ 	.word	0x00000000


	//----- nvinfo : EIATTR_MIN_STACK_SIZE
	.align		4
.L_1325:
        /*1df4*/ 	.byte	0x04, 0x12
        /*1df6*/ 	.short	(.L_1327 - .L_1326)
	.align		4
.L_1326:
        /*1df8*/ 	.word	index@(_ZN2at6native18elementwise_kernelILi128ELi2EZNS0_22gpu_kernel_impl_nocastINS0_13BUnaryFunctorIlllZZZNS0_15binary_internal21div_trunc_kernel_cudaERNS_18TensorIteratorBaseEENKUlvE_clEvENKUlvE2_clEvEUlllE_EEEEvS6_RKT_EUliE_EEviT1_)
        /*1dfc*/ 	.word	0x00000000


	//----- nvinfo : EIATTR_MIN_STACK_SIZE
	.align		4
.L_1327:
        /*1e00*/ 	.byte	0x04, 0x12
        /*1e02*/ 	.short	(.L_1329 - .L_1328)
	.align		4
.L_1328:
        /*1e04*/ 	.word	index@(_ZN2at6native27unrolled_elementwise_kernelINS0_13BUnaryFunctorIlllZZZNS0_15binary_internal21div_trunc_kernel_cudaERNS_18TensorIteratorBaseEENKUlvE_clEvENKUlvE2_clEvEUlllE_EESt5arrayIPcLm2EELi4E23TrivialOffsetCalculatorILi1EjESE_NS0_6memory15LoadWithoutCastENSF_16StoreWithoutCastEEEviT_T0_T2_T3_T4_T5_)
        /*1e08*/ 	.word	0x00000000


	//----- nvinfo : EIATTR_MIN_STACK_SIZE
	.align		4
.L_1329:
        /*1e0c*/ 	.byte	0x04, 0x12
        /*1e0e*/ 	.short	(.L_1331 - .L_1330)
	.align		4
.L_1330:
        /*1e10*/ 	.word	index@(_ZN2at6native29vectorized_elementwise_kernelILi2ENS0_13BUnaryFunctorIlllZZZNS0_15binary_internal21div_trunc_kernel_cudaERNS_18TensorIteratorBaseEENKUlvE_clEvENKUlvE2_clEvEUlllE_EESt5arrayIPcLm2EEEEviT0_T1_)
        /*1e14*/ 	.word	0x00000000


	//----- nvinfo : EIATTR_MIN_STACK_SIZE
	.align		4
.L_1331:
        /*1e18*/ 	.byte	0x04, 0x12
        /*1e1a*/ 	.short	(.L_1333 - .L_1332)
	.align		4
.L_1332:
        /*1e1c*/ 	.word	index@(_ZN2at6native29vectorized_elementwise_kernelILi4ENS0_13BUnaryFunctorIlllZZZNS0_15binary_internal21div_trunc_kernel_cudaERNS_18TensorIteratorBaseEENKUlvE_clEvENKUlvE2_clEvEUlllE_EESt5arrayIPcLm2EEEEviT0_T1_)
        /*1e20*/ 	.word	0x00000000


	//----- nvinfo : EIATTR_MIN_STACK_SIZE
	.align		4
.L_1333:
        /*1e24*/ 	.byte	0x04, 0x12
        /*1e26*/ 	.short	(.L_1335 - .L_1334)
	.align		4
.L_1334:
        /*1e28*/ 	.word	index@(_ZN2at6native29vectorized_elementwise_kernelILi8ENS0_13BUnaryFunctorIlllZZZNS0_15binary_internal21div_trunc_kernel_cudaERNS_18TensorIteratorBaseEENKUlvE_clEvENKUlvE2_clEvEUlllE_EESt5arrayIPcLm2EEEEviT0_T1_)
        /*1e2c*/ 	.word	0x00000000


	//----- nvinfo : EIATTR_MIN_STACK_SIZE
	.align		4
.L_1335:
        /*1e30*/ 	.byte	0x04, 0x12
        /*1e32*/ 	.short	(.L_1337 - .L_1336)
	.align		4
.L_1336:
        /*1e34*/ 	.word	index@(_ZN2at6native18elementwise_kernelILi128ELi4EZNS0_15gpu_kernel_implINS0_13AUnaryFunctorIlllZZZNS0_15binary_internal21div_trunc_kernel_cudaERNS_18TensorIteratorBaseEENKUlvE_clEvENKUlvE2_clEvEUlllE_EEEEvS6_RKT_EUliE_EEviT1_)
        /*1e38*/ 	.word	0x00000000


	//----- nvinfo : EIATTR_MIN_STACK_SIZE
	.align		4
.L_1337:
        /*1e3c*/ 	.byte	0x04, 0x12
        /*1e3e*/ 	.short	(.L_1339 - .L_1338)
	.align		4
.L_1338:
        /*1e40*/ 	.word	index@(_ZN2at6native27unrolled_elementwise_kernelINS0_13AUnaryFunctorIlllZZZNS0_15binary_internal21div_trunc_kernel_cudaERNS_18TensorIteratorBaseEENKUlvE_clEvENKUlvE2_clEvEUlllE_EESt5arrayIPcLm2EELi4E23TrivialOffsetCalculatorILi1EjESE_NS0_6memory12LoadWithCastILi1EEENSF_13StoreWithCastILi1EEEEEviT_T0_T2_T3_T4_T5_)
        /*1e44*/ 	.word	0x00000000


	//----- nvinfo : EIATTR_MIN_STACK_SIZE
	.align		4
.L_1339:
        /*1e48*/ 	.byte	0x04, 0x12
        /*1e4a*/ 	.short	(.L_1341 - .L_1340)
	.align		4
.L_1340:
        /*1e4c*/ 	.word	index@(_ZN2at6native18elementwise_kernelILi128ELi2EZNS0_22gpu_kernel_impl_nocastINS0_13AUnaryFunctorIlllZZZNS0_15binary_internal21div_trunc_kernel_cudaERNS_18TensorIteratorBaseEENKUlvE_clEvENKUlvE2_clEvEUlllE_EEEEvS6_RKT_EUliE_EEviT1_)
        /*1e50*/ 	.word	0x00000000


	//----- nvinfo : EIATTR_MIN_STACK_SIZE
	.align		4
.L_1341:
        /*1e54*/ 	.byte	0x04, 0x12
        /*1e56*/ 	.short	(.L_1343 - .L_1342)
	.align		4
.L_1342:
        /*1e58*/ 	.word	index@(_ZN2at6native27unrolled_elementwise_kernelINS0_13AUnaryFunctorIlllZZZNS0_15binary_internal21div_trunc_kernel_cudaERNS_18TensorIteratorBaseEENKUlvE_clEvENKUlvE2_clEvEUlllE_EESt5arrayIPcLm2EELi4E23TrivialOffsetCalculatorILi1EjESE_NS0_6memory15LoadWithoutCastENSF_16StoreWithoutCastEEEviT_T0_T2_T3_T4_T5_)
        /*1e5c*/ 	.word	0x00000000


	//----- nvinfo : EIATTR_MIN_STACK_SIZE
	.align		4
.L_1343:
        /*1e60*/ 	.byte	0x04, 0x12
        /*1e62*/ 	.short	(.L_1345 - .L_1344)
	.align		4
.L_1344:
        /*1e64*/ 	.word	index@(_ZN2at6native29vectorized_elementwise_kernelILi2ENS0_13AUnaryFunctorIlllZZZNS0_15binary_internal21div_trunc_kernel_cudaERNS_18TensorIteratorBaseEENKUlvE_clEvENKUlvE2_clEvEUlllE_EESt5arrayIPcLm2EEEEviT0_T1_)
        /*1e68*/ 	.word	0x00000000


	//----- nvinfo : EIATTR_MIN_STACK_SIZE
	.align		4
.L_1345:
        /*1e6c*/ 	.byte	0x04, 0x12
        /*1e6e*/ 	.short	(.L_1347 - .L_1346)
	.align		4
.L_1346:
        /*1e70*/ 	.word	index@(_ZN2at6native29vectorized_elementwise_kernelILi4ENS0_13AUnaryFunctorIlllZZZNS0_15binary_internal21div_trunc_kernel_cudaERNS_18TensorIteratorBaseEENKUlvE_clEvENKUlvE2_clEvEUlllE_EESt5arrayIPcLm2EEEEviT0_T1_)
        /*1e74*/ 	.word	0x00000000


	//----- nvinfo : EIATTR_MIN_STACK_SIZE
	.align		4
.L_1347:
        /*1e78*/ 	.byte	0x04, 0x12
        /*1e7a*/ 	.short	(.L_1349 - .L_1348)
	.align		4
.L_1348:
        /*1e7c*/ 	.word	index@(_ZN2at6native29vectorized_elementwise_kernelILi8ENS0_13AUnaryFunctorIlllZZZNS0_15binary_internal21div_trunc_kernel_cudaERNS_18TensorIteratorBaseEENKUlvE_clEvENKUlvE2_clEvEUlllE_EESt5arrayIPcLm2EEEEviT0_T1_)
        /*1e80*/ 	.word	0x00000000


	//----- nvinfo : EIATTR_MIN_STACK_SIZE
	.align		4
.L_1349:
        /*1e84*/ 	.byte	0x04, 0x12
        /*1e86*/ 	.short	(.L_1351 - .L_1350)
	.align		4
.L_1350:
        /*1e88*/ 	.word	index@(_ZN2at6native18elementwise_kernelILi128ELi4EZNS0_15gpu_kernel_implINS0_13BinaryFunctorIiiiZZZNS0_15binary_internal21div_trunc_kernel_cudaERNS_18TensorIteratorBaseEENKUlvE_clEvENKUlvE1_clEvEUliiE_EEEEvS6_RKT_EUliE_EEviT1_)
        /*1e8c*/ 	.word	0x00000000


	//----- nvinfo : EIATTR_MIN_STACK_SIZE
	.align		4
.L_1351:
        /*1e90*/ 	.byte	0x04, 0x12
        /*1e92*/ 	.short	(.L_1353 - .L_1352)
	.align		4
.L_1352:
        /*1e94*/ 	.word	index@(_ZN2at6native27unrolled_elementwise_kernelINS0_13BinaryFunctorIiiiZZZNS0_15binary_internal21div_trunc_kernel_cudaERNS_18TensorIteratorBaseEENKUlvE_clEvENKUlvE1_clEvEUliiE_EESt5arrayIPcLm3EELi4E23TrivialOffsetCalculatorILi2EjESD_ILi1EjENS0_6memory12LoadWithCastILi2EEENSG_13StoreWithCastILi1EEEEEviT_T0_T2_T3_T4_T5_)
        /*1e98*/ 	.word	0x00000000


	//----- nvinfo : EIATTR_MIN_STACK_SIZE
	.align		4
.L_1353:
        /*1e9c*/ 	.byte	0x04, 0x12
        /*1e9e*/ 	.short	(.L_1355 - .L_1354)
	.align		4
.L_1354:
        /*1ea0*/ 	.word	index@(_ZN2at6native18elementwise_kernelILi128ELi2EZNS0_22gpu_kernel_impl_nocastINS0_13BinaryFunctorIiiiZZZNS0_15binary_internal21div_trunc_kernel_cudaERNS_18TensorIteratorBaseEENKUlvE_clEvENKUlvE1_clEvEUliiE_EEEEvS6_RKT_EUliE_EEviT1_)
        /*1ea4*/ 	.word	0x00000000


	//----- nvinfo : EIATTR_MIN_STACK_SIZE
	.align		4
.L_1355:
        /*1ea8*/ 	.byte	0x04, 0x12
        /*1eaa*/ 	.short	(.L_1357 - .L_1356)
	.align		4
.L_1356:
        /*1eac*/ 	.word	index@(_ZN2at6native27unrolled_elementwise_kernelINS0_13BinaryFunctorIiiiZZZNS0_15binary_internal21div_trunc_kernel_cudaERNS_18TensorIteratorBaseEENKUlvE_clEvENKUlvE1_clEvEUliiE_EESt5arrayIPcLm3EELi4E23TrivialOffsetCalculatorILi2EjESD_ILi1EjENS0_6memory15LoadWithoutCastENSG_16StoreWithoutCastEEEviT_T0_T2_T3_T4_T5_)
        /*1eb0*/ 	.word	0x00000000


	//----- nvinfo : EIATTR_MIN_STACK_SIZE
	.align		4
.L_1357:
        /*1eb4*/ 	.byte	0x04, 0x12
        /*1eb6*/ 	.short	(.L_1359 - .L_1358)
	.align		4
.L_1358:
        /*1eb8*/ 	.word	index@(_ZN2at6native29vectorized_elementwise_kernelILi2ENS0_13BinaryFunctorIiiiZZZNS0_15binary_internal21div_trunc_kernel_cudaERNS_18TensorIteratorBaseEENKUlvE_clEvENKUlvE1_clEvEUliiE_EESt5arrayIPcLm3EEEEviT0_T1_)
        /*1ebc*/ 	.word	0x00000000


	//----- nvinfo : EIATTR_MIN_STACK_SIZE
	.align		4
.L_1359:
        /*1ec0*/ 	.byte	0x04, 0x12
        /*1ec2*/ 	.short	(.L_1361 - .L_1360)
	.align		4
.L_1360:
        /*1ec4*/ 	.word	index@(_ZN2at6native29vectorized_elementwise_kernelILi4ENS0_13BinaryFunctorIiiiZZZNS0_15binary_internal21div_trunc_kernel_cudaERNS_18TensorIteratorBaseEENKUlvE_clEvENKUlvE1_clEvEUliiE_EESt5arrayIPcLm3EEEEviT0_T1_)
        /*1ec8*/ 	.word	0x00000000


	//----- nvinfo : EIATTR_MIN_STACK_SIZE
	.align		4
.L_1361:
        /*1ecc*/ 	.byte	0x04, 0x12
        /*1ece*/ 	.short	(.L_1363 - .L_1362)
	.align		4
.L_1362:
        /*1ed0*/ 	.word	index@(_ZN2at6native29vectorized_elementwise_kernelILi8ENS0_13BinaryFunctorIiiiZZZNS0_15binary_internal21div_trunc_kernel_cudaERNS_18TensorIteratorBaseEENKUlvE_clEvENKUlvE1_clEvEUliiE_EESt5arrayIPcLm3EEEEviT0_T1_)
        /*1ed4*/ 	.word	0x00000000


	//----- nvinfo : EIATTR_MIN_STACK_SIZE
	.align		4
.L_1363:
        /*1ed8*/ 	.byte	0x04, 0x12
        /*1eda*/ 	.short	(.L_1365 - .L_1364)
	.align		4
.L_1364:
        /*1edc*/ 	.word	index@(_ZN2at6native18elementwise_kernelILi128ELi4EZNS0_15gpu_kernel_implINS0_13BUnaryFunctorIiiiZZZNS0_15binary_internal21div_trunc_kernel_cudaERNS_18TensorIteratorBaseEENKUlvE_clEvENKUlvE1_clEvEUliiE_EEEEvS6_RKT_EUliE_EEviT1_)
        /*1ee0*/ 	.word	0x00000000


	//----- nvinfo : EIATTR_MIN_STACK_SIZE
	.align		4
.L_1365:
        /*1ee4*/ 	.byte	0x04, 0x12
        /*1ee6*/ 	.short	(.L_1367 - .L_1366)
	.align		4
.L_1366:
        /*1ee8*/ 	.word	index@(_ZN2at6native27unrolled_elementwise_kernelINS0_13BUnaryFunctorIiiiZZZNS0_15binary_internal21div_trunc_kernel_cudaERNS_18TensorIteratorBaseEENKUlvE_clEvENKUlvE1_clEvEUliiE_EESt5arrayIPcLm2EELi4E23TrivialOffsetCalculatorILi1EjESE_NS0_6memory12LoadWithCastILi1EEENSF_13StoreWithCastILi1EEEEEviT_T0_T2_T3_T4_T5_)
        /*1eec*/ 	.word	0x00000000


	//----- nvinfo : EIATTR_MIN_STACK_SIZE
	.align		4
.L_1367:
        /*1ef0*/ 	.byte	0x04, 0x12
        /*1ef2*/ 	.short	(.L_1369 - .L_1368)
	.align		4
.L_1368:
        /*1ef4*/ 	.word	index@(_ZN2at6native18elementwise_kernelILi128ELi2EZNS0_22gpu_kernel_impl_nocastINS0_13BUnaryFunctorIiiiZZZNS0_15binary_internal21div_trunc_kernel_cudaERNS_18TensorIteratorBaseEENKUlvE_clEvENKUlvE1_clEvEUliiE_EEEEvS6_RKT_EUliE_EEviT1_)
        /*1ef8*/ 	.word	0x00000000


	//----- nvinfo : EIATTR_MIN_STACK_SIZE
	.align		4
.L_1369:
        /*1efc*/ 	.byte	0x04, 0x12
        /*1efe*/ 	.short	(.L_1371 - .L_1370)
	.align		4
.L_1370:
        /*1f00*/ 	.word	index@(_ZN2at6native27unrolled_elementwise_kernelINS0_13BUnaryFunctorIiiiZZZNS0_15binary_internal21div_trunc_kernel_cudaERNS_18TensorIteratorBaseEENKUlvE_clEvENKUlvE1_clEvEUliiE_EESt5arrayIPcLm2EELi4E23TrivialOffsetCalculatorILi1EjESE_NS0_6memory15LoadWithoutCastENSF_16StoreWithoutCastEEEviT_T0_T2_T3_T4_T5_)
        /*1f04*/ 	.word	0x00000000


	//----- nvinfo : EIATTR_MIN_STACK_SIZE
	.align		4
.L_1371:
        /*1f08*/ 	.byte	0x04, 0x12
        /*1f0a*/ 	.short	(.L_1373 - .L_1372)
	.align		4
.L_1372:
        /*1f0c*/ 	.word	index@(_ZN2at6native29vectorized_elementwise_kernelILi2ENS0_13BUnaryFunctorIiiiZZZNS0_15binary_internal21div_trunc_kernel_cudaERNS_18TensorIteratorBaseEENKUlvE_clEvENKUlvE1_clEvEUliiE_EESt5arrayIPcLm2EEEEviT0_T1_)
        /*1f10*/ 	.word	0x00000000


	//----- nvinfo : EIATTR_MIN_STACK_SIZE
	.align		4
.L_1373:
        /*1f14*/ 	.byte	0x04, 0x12
        /*1f16*/ 	.short	(.L_1375 - .L_1374)
	.align		4
.L_1374:
        /*1f18*/ 	.word	index@(_ZN2at6native29vectorized_elementwise_kernelILi4ENS0_13BUnaryFunctorIiiiZZZNS0_15binary_internal21div_trunc_kernel_cudaERNS_18TensorIteratorBaseEENKUlvE_clEvENKUlvE1_clEvEUliiE_EESt5arrayIPcLm2EEEEviT0_T1_)
        /*1f1c*/ 	.word	0x00000000


	//----- nvinfo : EIATTR_MIN_STACK_SIZE
	.align		4
.L_1375:
        /*1f20*/ 	.byte	0x04, 0x12
        /*1f22*/ 	.short	(.L_1377 - .L_1376)
	.align		4
.L_1376:
        /*1f24*/ 	.word	index@(_ZN2at6native29vectorized_elementwise_kernelILi8ENS0_13BUnaryFunctorIiiiZZZNS0_15binary_internal21div_trunc_kernel_cudaERNS_18TensorIteratorBaseEENKUlvE_clEvENKUlvE1_clEvEUliiE_EESt5arrayIPcLm2EEEEviT0_T1_)
        /*1f28*/ 	.word	0x00000000


	//----- nvinfo : EIATTR_MIN_STACK_SIZE
	.align		4
.L_1377:
        /*1f2c*/ 	.byte	0x04, 0x12
        /*1f2e*/ 	.short	(.L_1379 - .L_1378)
	.align		4
.L_1378:
        /*1f30*/ 	.word	index@(_ZN2at6native18elementwise_kernelILi128ELi4EZNS0_15gpu_kernel_implINS0_13AUnaryFunctorIiiiZZZNS0_15binary_internal21div_trunc_kernel_cudaERNS_18TensorIteratorBaseEENKUlvE_clEvENKUlvE1_clEvEUliiE_EEEEvS6_RKT_EUliE_EEviT1_)
        /*1f34*/ 	.word	0x00000000


	//----- nvinfo : EIATTR_MIN_STACK_SIZE
	.align		4
.L_1379:
        /*1f38*/ 	.byte	0x04, 0x12
        /*1f3a*/ 	.short	(.L_1381 - .L_1380)
	.align		4
.L_1380:
        /*1f3c*/ 	.word	index@(_ZN2at6native27unrolled_elementwise_kernelINS0_13AUnaryFunctorIiiiZZZNS0_15binary_internal21div_trunc_kernel_cudaERNS_18TensorIteratorBaseEENKUlvE_clEvENKUlvE1_clEvEUliiE_EESt5arrayIPcLm2EELi4E23TrivialOffsetCalculatorILi1EjESE_NS0_6memory12LoadWithCastILi1EEENSF_13StoreWithCastILi1EEEEEviT_T0_T2_T3_T4_T5_)
        /*1f40*/ 	.word	0x00000000


	//----- nvinfo : EIATTR_MIN_STACK_SIZE
	.align		4
.L_1381:
        /*1f44*/ 	.byte	0x04, 0x12
        /*1f46*/ 	.short	(.L_1383 - .L_1382)
	.align		4
.L_1382:
        /*1f48*/ 	.word	index@(_ZN2at6native18elementwise_kernelILi128ELi2EZNS0_22gpu_kernel_impl_nocastINS0_13AUnaryFunctorIiiiZZZNS0_15binary_internal21div_trunc_kernel_cudaERNS_18TensorIteratorBaseEENKUlvE_clEvENKUlvE1_clEvEUliiE_EEEEvS6_RKT_EUliE_EEviT1_)
        /*1f4c*/ 	.word	0x00000000


	//----- nvinfo : EIATTR_MIN_STACK_SIZE
	.align		4
.L_1383:
        /*1f50*/ 	.byte	0x04, 0x12
        /*1f52*/ 	.short	(.L_1385 - .L_1384)
	.align		4
.L_1384:
        /*1f54*/ 	.word	index@(_ZN2at6native27unrolled_elementwise_kernelINS0_13AUnaryFunctorIiiiZZZNS0_15binary_internal21div_trunc_kernel_cudaERNS_18TensorIteratorBaseEENKUlvE_clEvENKUlvE1_clEvEUliiE_EESt5arrayIPcLm2EELi4E23TrivialOffsetCalculatorILi1EjESE_NS0_6memory15LoadWithoutCastENSF_16StoreWithoutCastEEEviT_T0_T2_T3_T4_T5_)
        /*1f58*/ 	.word	0x00000000


	//----- nvinfo : EIATTR_MIN_STACK_SIZE
	.align		4
.L_1385:
        /*1f5c*/ 	.byte	0x04, 0x12
        /*1f5e*/ 	.short	(.L_1387 - .L_1386)
	.align		4
.L_1386:
        /*1f60*/ 	.word	index@(_ZN2at6native29vectorized_elementwise_kernelILi2ENS0_13AUnaryFunctorIiiiZZZNS0_15binary_internal21div_trunc_kernel_cudaERNS_18TensorIteratorBaseEENKUlvE_clEvENKUlvE1_clEvEUliiE_EESt5arrayIPcLm2EEEEviT0_T1_)
        /*1f64*/ 	.word	0x00000000


	//----- nvinfo : EIATTR_MIN_STACK_SIZE
	.align		4
.L_1387:
        /*1f68*/ 	.byte	0x04, 0x12
        /*1f6a*/ 	.short	(.L_1389 - .L_1388)
	.align		4
.L_1388:
        /*1f6c*/ 	.word	index@(_ZN2at6native29vectorized_elementwise_kernelILi4ENS0_13AUnaryFunctorIiiiZZZNS0_15binary_internal21div_trunc_kernel_cudaERNS_18TensorIteratorBaseEENKUlvE_clEvENKUlvE1_clEvEUliiE_EESt5arrayIPcLm2EEEEviT0_T1_)
        /*1f70*/ 	.word	0x00000000


	//----- nvinfo : EIATTR_MIN_STACK_SIZE
	.align		4
.L_1389:
        /*1f74*/ 	.byte	0x04, 0x12
        /*1f76*/ 	.short	(.L_1391 - .L_1390)
	.align		4
.L_1390:
        /*1f78*/ 	.word	index@(_ZN2at6native29vectorized_elementwise_kernelILi8ENS0_13AUnaryFunctorIiiiZZZNS0_15binary_internal21div_trunc_kernel_cudaERNS_18TensorIteratorBaseEENKUlvE_clEvENKUlvE1_clEvEUliiE_EESt5arrayIPcLm2EEEEviT0_T1_)
        /*1f7c*/ 	.word	0x00000000


	//----- nvinfo : EIATTR_MIN_STACK_SIZE
	.align		4
.L_1391:
        /*1f80*/ 	.byte	0x04, 0x12
        /*1f82*/ 	.short	(.L_1393 - .L_1392)
	.align		4
.L_1392:
        /*1f84*/ 	.word	index@(_ZN2at6native18elementwise_kernelILi128ELi4EZNS0_15gpu_kernel_implINS0_13BinaryFunctorIaaaZZZNS0_15binary_internal21div_trunc_kernel_cudaERNS_18TensorIteratorBaseEENKUlvE_clEvENKUlvE0_clEvEUlaaE_EEEEvS6_RKT_EUliE_EEviT1_)
        /*1f88*/ 	.word	0x00000000


	//----- nvinfo : EIATTR_MIN_STACK_SIZE
	.align		4
.L_1393:
        /*1f8c*/ 	.byte	0x04, 0x12
        /*1f8e*/ 	.short	(.L_1395 - .L_1394)
	.align		4
.L_1394:
        /*1f90*/ 	.word	index@(_ZN2at6native27unrolled_elementwise_kernelINS0_13BinaryFunctorIaaaZZZNS0_15binary_internal21div_trunc_kernel_cudaERNS_18TensorIteratorBaseEENKUlvE_clEvENKUlvE0_clEvEUlaaE_EESt5arrayIPcLm3EELi4E23TrivialOffsetCalculatorILi2EjESD_ILi1EjENS0_6memory12LoadWithCastILi2EEENSG_13StoreWithCastILi1EEEEEviT_T0_T2_T3_T4_T5_)
        /*1f94*/ 	.word	0x00000000


	//----- nvinfo : EIATTR_MIN_STACK_SIZE
	.align		4
.L_1395:
        /*1f98*/ 	.byte	0x04, 0x12
        /*1f9a*/ 	.short	(.L_1397 - .L_1396)
	.align		4
.L_1396:
        /*1f9c*/ 	.word	index@(_ZN2at6native18elementwise_kernelILi128ELi4EZNS0_22gpu_kernel_impl_nocastINS0_13BinaryFunctorIaaaZZZNS0_15binary_internal21div_trunc_kernel_cudaERNS_18TensorIteratorBaseEENKUlvE_clEvENKUlvE0_clEvEUlaaE_EEEEvS6_RKT_EUliE_EEviT1_)
        /*1fa0*/ 	.word	0x00000000


	//----- nvinfo : EIATTR_MIN_STACK_SIZE
	.align		4
.L_1397:
        /*1fa4*/ 	.byte	0x04, 0x12
        /*1fa6*/ 	.short	(.L_1399 - .L_1398)
	.align		4
.L_1398:
        /*1fa8*/ 	.word	index@(_ZN2at6native27unrolled_elementwise_kernelINS0_13BinaryFunctorIaaaZZZNS0_15binary_internal21div_trunc_kernel_cudaERNS_18TensorIteratorBaseEENKUlvE_clEvENKUlvE0_clEvEUlaaE_EESt5arrayIPcLm3EELi4E23TrivialOffsetCalculatorILi2EjESD_ILi1EjENS0_6memory15LoadWithoutCastENSG_16StoreWithoutCastEEEviT_T0_T2_T3_T4_T5_)
        /*1fac*/ 	.word	0x00000000


	//----- nvinfo : EIATTR_MIN_STACK_SIZE
	.align		4
.L_1399:
        /*1fb0*/ 	.byte	0x04, 0x12
        /*1fb2*/ 	.short	(.L_1401 - .L_1400)
	.align		4
.L_1400:
        /*1fb4*/ 	.word	index@(_ZN2at6native29vectorized_elementwise_kernelILi2ENS0_13BinaryFunctorIaaaZZZNS0_15binary_internal21div_trunc_kernel_cudaERNS_18TensorIteratorBaseEENKUlvE_clEvENKUlvE0_clEvEUlaaE_EESt5arrayIPcLm3EEEEviT0_T1_)
        /*1fb8*/ 	.word	0x00000000


	//----- nvinfo : EIATTR_MIN_STACK_SIZE
	.align		4
.L_1401:
        /*1fbc*/ 	.byte	0x04, 0x12
        /*1fbe*/ 	.short	(.L_1403 - .L_1402)
	.align		4
.L_1402:
        /*1fc0*/ 	.word	index@(_ZN2at6native29vectorized_elementwise_kernelILi4ENS0_13BinaryFunctorIaaaZZZNS0_15binary_internal21div_trunc_kernel_cudaERNS_18TensorIteratorBaseEENKUlvE_clEvENKUlvE0_clEvEUlaaE_EESt5arrayIPcLm3EEEEviT0_T1_)
        /*1fc4*/ 	.word	0x00000000


	//----- nvinfo : EIATTR_MIN_STACK_SIZE
	.align		4
.L_1403:
        /*1fc8*/ 	.byte	0x04, 0x12
        /*1fca*/ 	.short	(.L_1405 - .L_1404)
	.align		4
.L_1404:
        /*1fcc*/ 	.word	index@(_ZN2at6native29vectorized_elementwise_kernelILi8ENS0_13BinaryFunctorIaaaZZZNS0_15binary_internal21div_trunc_kernel_cudaERNS_18TensorIteratorBaseEENKUlvE_clEvENKUlvE0_clEvEUlaaE_EESt5arrayIPcLm3EEEEviT0_T1_)
        /*1fd0*/ 	.word	0x00000000


	//----- nvinfo : EIATTR_MIN_STACK_SIZE
	.align		4
.L_1405:
        /*1fd4*/ 	.byte	0x04, 0x12
        /*1fd6*/ 	.short	(.L_1407 - .L_1406)
	.align		4
.L_1406:
        /*1fd8*/ 	.word	index@(_ZN2at6native18elementwise_kernelILi128ELi4EZNS0_15gpu_kernel_implINS0_13BUnaryFunctorIaaaZZZNS0_15binary_internal21div_trunc_kernel_cudaERNS_18TensorIteratorBaseEENKUlvE_clEvENKUlvE0_clEvEUlaaE_EEEEvS6_RKT_EUliE_EEviT1_)
        /*1fdc*/ 	.word	0x00000000


	//----- nvinfo : EIATTR_MIN_STACK_SIZE
	.align		4
.L_1407:
        /*1fe0*/ 	.byte	0x04, 0x12
        /*1fe2*/ 	.short	(.L_1409 - .L_1408)
	.align		4
.L_1408:
        /*1fe4*/ 	.word	index@(_ZN2at6native27unrolled_elementwise_kernelINS0_13BUnaryFunctorIaaaZZZNS0_15binary_internal21div_trunc_kernel_cudaERNS_18TensorIteratorBaseEENKUlvE_clEvENKUlvE0_clEvEUlaaE_EESt5arrayIPcLm2EELi4E23TrivialOffsetCalculatorILi1EjESE_NS0_6memory12LoadWithCastILi1EEENSF_13StoreWithCastILi1EEEEEviT_T0_T2_T3_T4_T5_)
        /*1fe8*/ 	.word	0x00000000


	//----- nvinfo : EIATTR_MIN_STACK_SIZE
	.align		4
.L_1409:
        /*1fec*/ 	.byte	0x04, 0x12
        /*1fee*/ 	.short	(.L_1411 - .L_1410)
	.align		4
.L_1410:
        /*1ff0*/ 	.word	index@(_ZN2at6native18elementwise_kernelILi128ELi4EZNS0_22gpu_kernel_impl_nocastINS0_13BUnaryFunctorIaaaZZZNS0_15binary_internal21div_trunc_kernel_cudaERNS_18TensorIteratorBaseEENKUlvE_clEvENKUlvE0_clEvEUlaaE_EEEEvS6_RKT_EUliE_EEviT1_)
        /*1ff4*/ 	.word	0x00000000


	//----- nvinfo : EIATTR_MIN_STACK_SIZE
	.align		4
.L_1411:
        /*1ff8*/ 	.byte	0x04, 0x12
        /*1ffa*/ 	.short	(.L_1413 - .L_1412)
	.align		4
.L_1412:
        /*1ffc*/ 	.word	index@(_ZN2at6native27unrolled_elementwise_kernelINS0_13BUnaryFunctorIaaaZZZNS0_15binary_internal21div_trunc_kernel_cudaERNS_18TensorIteratorBaseEENKUlvE_clEvENKUlvE0_clEvEUlaaE_EESt5arrayIPcLm2EELi4E23TrivialOffsetCalculatorILi1EjESE_NS0_6memory15LoadWithoutCastENSF_16StoreWithoutCastEEEviT_T0_T2_T3_T4_T5_)
        /*2000*/ 	.word	0x00000000


	//----- nvinfo : EIATTR_MIN_STACK_SIZE
	.align		4
.L_1413:
        /*2004*/ 	.byte	0x04, 0x12
        /*2006*/ 	.short	(.L_1415 - .L_1414)
	.align		4
.L_1414:
        /*2008*/ 	.word	index@(_ZN2at6native29vectorized_elementwise_kernelILi2ENS0_13BUnaryFunctorIaaaZZZNS0_15binary_internal21div_trunc_kernel_cudaERNS_18TensorIteratorBaseEENKUlvE_clEvENKUlvE0_clEvEUlaaE_EESt5arrayIPcLm2EEEEviT0_T1_)
        /*200c*/ 	.word	0x00000000


	//----- nvinfo : EIATTR_MIN_STACK_SIZE
	.align		4
.L_1415:
        /*2010*/ 	.byte	0x04, 0x12
        /*2012*/ 	.short	(.L_1417 - .L_1416)
	.align		4
.L_1416:
        /*2014*/ 	.word	index@(_ZN2at6native29vectorized_elementwise_kernelILi4ENS0_13BUnaryFunctorIaaaZZZNS0_15binary_internal21div_trunc_kernel_cudaERNS_18TensorIteratorBaseEENKUlvE_clEvENKUlvE0_clEvEUlaaE_EESt5arrayIPcLm2EEEEviT0_T1_)
        /*2018*/ 	.word	0x00000000


	//----- nvinfo : EIATTR_MIN_STACK_SIZE
	.align		4
.L_1417:
        /*201c*/ 	.byte	0x04, 0x12
        /*201e*/ 	.short	(.L_1419 - .L_1418)
	.align		4
.L_1418:
        /*2020*/ 	.word	index@(_ZN2at6native29vectorized_elementwise_kernelILi8ENS0_13BUnaryFunctorIaaaZZZNS0_15binary_internal21div_trunc_kernel_cudaERNS_18TensorIteratorBaseEENKUlvE_clEvENKUlvE0_clEvEUlaaE_EESt5arrayIPcLm2EEEEviT0_T1_)
        /*2024*/ 	.word	0x00000000


	//----- nvinfo : EIATTR_MIN_STACK_SIZE
	.align		4
.L_1419:
        /*2028*/ 	.byte	0x04, 0x12
        /*202a*/ 	.short	(.L_1421 - .L_1420)
	.align		4
.L_1420:
        /*202c*/ 	.word	index@(_ZN2at6native18elementwise_kernelILi128ELi4EZNS0_15gpu_kernel_implINS0_13AUnaryFunctorIaaaZZZNS0_15binary_internal21div_trunc_kernel_cudaERNS_18TensorIteratorBaseEENKUlvE_clEvENKUlvE0_clEvEUlaaE_EEEEvS6_RKT_EUliE_EEviT1_)
        /*2030*/ 	.word	0x00000000


	//----- nvinfo : EIATTR_MIN_STACK_SIZE
	.align		4
.L_1421:
        /*2034*/ 	.byte	0x04, 0x12
        /*2036*/ 	.short	(.L_1423 - .L_1422)
	.align		4
.L_1422:
        /*2038*/ 	.word	index@(_ZN2at6native27unrolled_elementwise_kernelINS0_13AUnaryFunctorIaaaZZZNS0_15binary_internal21div_trunc_kernel_cudaERNS_18TensorIteratorBaseEENKUlvE_clEvENKUlvE0_clEvEUlaaE_EESt5arrayIPcLm2EELi4E23TrivialOffsetCalculatorILi1EjESE_NS0_6memory12LoadWithCastILi1EEENSF_13StoreWithCastILi1EEEEEviT_T0_T2_T3_T4_T5_)
        /*203c*/ 	.word	0x00000000


	//----- nvinfo : EIATTR_MIN_STACK_SIZE
	.align		4
.L_1423:
        /*2040*/ 	.byte	0x04, 0x12
        /*2042*/ 	.short	(.L_1425 - .L_1424)
	.align		4
.L_1424:
        /*2044*/ 	.word	index@(_ZN2at6native18elementwise_kernelILi128ELi4EZNS0_22gpu_kernel_impl_nocastINS0_13AUnaryFunctorIaaaZZZNS0_15binary_internal21div_trunc_kernel_cudaERNS_18TensorIteratorBaseEENKUlvE_clEvENKUlvE0_clEvEUlaaE_EEEEvS6_RKT_EUliE_EEviT1_)
        /*2048*/ 	.word	0x00000000


	//----- nvinfo : EIATTR_MIN_STACK_SIZE
	.align		4
.L_1425:
        /*204c*/ 	.byte	0x04, 0x12
        /*204e*/ 	.short	(.L_1427 - .L_1426)
	.align		4
.L_1426:
        /*2050*/ 	.word	index@(_ZN2at6native27unrolled_elementwise_kernelINS0_13AUnaryFunctorIaaaZZZNS0_15binary_internal21div_trunc_kernel_cudaERNS_18TensorIteratorBaseEENKUlvE_clEvENKUlvE0_clEvEUlaaE_EESt5arrayIPcLm2EELi4E23TrivialOffsetCalculatorILi1EjESE_NS0_6memory15LoadWithoutCastENSF_16StoreWithoutCastEEEviT_T0_T2_T3_T4_T5_)
        /*2054*/ 	.word	0x00000000


	//----- nvinfo : EIATTR_MIN_STACK_SIZE
	.align		4
.L_1427:
        /*2058*/ 	.byte	0x04, 0x12
        /*205a*/ 	.short	(.L_1429 - .L_1428)
	.align		4
.L_1428:
        /*205c*/ 	.word	index@(_ZN2at6native29vectorized_elementwise_kernelILi2ENS0_13AUnaryFunctorIaaaZZZNS0_15binary_internal21div_trunc_kernel_cudaERNS_18TensorIteratorBaseEENKUlvE_clEvENKUlvE0_clEvEUlaaE_EESt5arrayIPcLm2EEEEviT0_T1_)
        /*2060*/ 	.word	0x00000000


	//----- nvinfo : EIATTR_MIN_STACK_SIZE
	.align		4
.L_1429:
        /*2064*/ 	.byte	0x04, 0x12
        /*2066*/ 	.short	(.L_1431 - .L_1430)
	.align		4
.L_1430:
        /*2068*/ 	.word	index@(_ZN2at6native29vectorized_elementwise_kernelILi4ENS0_13AUnaryFunctorIaaaZZZNS0_15binary_internal21div_trunc_kernel_cudaERNS_18TensorIteratorBaseEENKUlvE_clEvENKUlvE0_clEvEUlaaE_EESt5arrayIPcLm2EEEEviT0_T1_)
        /*206c*/ 	.word	0x00000000


	//----- nvinfo : EIATTR_MIN_STACK_SIZE
	.align		4
.L_1431:
        /*2070*/ 	.byte	0x04, 0x12
        /*2072*/ 	.short	(.L_1433 - .L_1432)
	.align		4
.L_1432:
        /*2074*/ 	.word	index@(_ZN2at6native29vectorized_elementwise_kernelILi8ENS0_13AUnaryFunctorIaaaZZZNS0_15binary_internal21div_trunc_kernel_cudaERNS_18TensorIteratorBaseEENKUlvE_clEvENKUlvE0_clEvEUlaaE_EESt5arrayIPcLm2EEEEviT0_T1_)
        /*2078*/ 	.word	0x00000000


	//----- nvinfo : EIATTR_MIN_STACK_SIZE
	.align		4
.L_1433:
        /*207c*/ 	.byte	0x04, 0x12
        /*207e*/ 	.short	(.L_1435 - .L_1434)
	.align		4
.L_1434:
        /*2080*/ 	.word	index@(_ZN2at6native18elementwise_kernelILi128ELi4EZNS0_15gpu_kernel_implINS0_13BinaryFunctorIhhhZZZNS0_15binary_internal21div_trunc_kernel_cudaERNS_18TensorIteratorBaseEENKUlvE_clEvENKUlvE_clEvEUlhhE_EEEEvS6_RKT_EUliE_EEviT1_)
        /*2084*/ 	.word	0x00000000


	//----- nvinfo : EIATTR_MIN_STACK_SIZE
	.align		4
.L_1435:
        /*2088*/ 	.byte	0x04, 0x12
        /*208a*/ 	.short	(.L_1437 - .L_1436)
	.align		4
.L_1436:
        /*208c*/ 	.word	index@(_ZN2at6native27unrolled_elementwise_kernelINS0_13BinaryFunctorIhhhZZZNS0_15binary_internal21div_trunc_kernel_cudaERNS_18TensorIteratorBaseEENKUlvE_clEvENKUlvE_clEvEUlhhE_EESt5arrayIPcLm3EELi4E23TrivialOffsetCalculatorILi2EjESD_ILi1EjENS0_6memory12LoadWithCastILi2EEENSG_13StoreWithCastILi1EEEEEviT_T0_T2_T3_T4_T5_)
        /*2090*/ 	.word	0x00000000


	//----- nvinfo : EIATTR_MIN_STACK_SIZE
	.align		4
.L_1437:
        /*2094*/ 	.byte	0x04, 0x12
        /*2096*/ 	.short	(.L_1439 - .L_1438)
	.align		4
.L_1438:
        /*2098*/ 	.word	index@(_ZN2at6native18elementwise_kernelILi128ELi4EZNS0_22gpu_kernel_impl_nocastINS0_13BinaryFunctorIhhhZZZNS0_15binary_internal21div_trunc_kernel_cudaERNS_18TensorIteratorBaseEENKUlvE_clEvENKUlvE_clEvEUlhhE_EEEEvS6_RKT_EUliE_EEviT1_)
        /*209c*/ 	.word	0x00000000


	//----- nvinfo : EIATTR_MIN_STACK_SIZE
	.align		4
.L_1439:
        /*20a0*/ 	.byte	0x04, 0x12
        /*20a2*/ 	.short	(.L_1441 - .L_1440)
	.align		4
.L_1440:
        /*20a4*/ 	.word	index@(_ZN2at6native27unrolled_elementwise_kernelINS0_13BinaryFunctorIhhhZZZNS0_15binary_internal21div_trunc_kernel_cudaERNS_18TensorIteratorBaseEENKUlvE_clEvENKUlvE_clEvEUlhhE_EESt5arrayIPcLm3EELi4E23TrivialOffsetCalculatorILi2EjESD_ILi1EjENS0_6memory15LoadWithoutCastENSG_16StoreWithoutCastEEEviT_T0_T2_T3_T4_T5_)
        /*20a8*/ 	.word	0x00000000


	//----- nvinfo : EIATTR_MIN_STACK_SIZE
	.align		4
.L_1441:
        /*20ac*/ 	.byte	0x04, 0x12
        /*20ae*/ 	.short	(.L_1443 - .L_1442)
	.align		4
.L_1442:
        /*20b0*/ 	.word	index@(_ZN2at6native29vectorized_elementwise_kernelILi2ENS0_13BinaryFunctorIhhhZZZNS0_15binary_internal21div_trunc_kernel_cudaERNS_18TensorIteratorBaseEENKUlvE_clEvENKUlvE_clEvEUlhhE_EESt5arrayIPcLm3EEEEviT0_T1_)
        /*20b4*/ 	.word	0x00000000


	//----- nvinfo : EIATTR_MIN_STACK_SIZE
	.align		4
.L_1443:
        /*20b8*/ 	.byte	0x04, 0x12
        /*20ba*/ 	.short	(.L_1445 - .L_1444)
	.align		4
.L_1444:
        /*20bc*/ 	.word	index@(_ZN2at6native29vectorized_elementwise_kernelILi4ENS0_13BinaryFunctorIhhhZZZNS0_15binary_internal21div_trunc_kernel_cudaERNS_18TensorIteratorBaseEENKUlvE_clEvENKUlvE_clEvEUlhhE_EESt5arrayIPcLm3EEEEviT0_T1_)
        /*20c0*/ 	.word	0x00000000


	//----- nvinfo : EIATTR_MIN_STACK_SIZE
	.align		4
.L_1445:
        /*20c4*/ 	.byte	0x04, 0x12
        /*20c6*/ 	.short	(.L_1447 - .L_1446)
	.align		4
.L_1446:
        /*20c8*/ 	.word	index@(_ZN2at6native29vectorized_elementwise_kernelILi8ENS0_13BinaryFunctorIhhhZZZNS0_15binary_internal21div_trunc_kernel_cudaERNS_18TensorIteratorBaseEENKUlvE_clEvENKUlvE_clEvEUlhhE_EESt5arrayIPcLm3EEEEviT0_T1_)
        /*20cc*/ 	.word	0x00000000


	//----- nvinfo : EIATTR_MIN_STACK_SIZE
	.align		4
.L_1447:
        /*20d0*/ 	.byte	0x04, 0x12
        /*20d2*/ 	.short	(.L_1449 - .L_1448)
	.align		4
.L_1448:
        /*20d4*/ 	.word	index@(_ZN2at6native18elementwise_kernelILi128ELi4EZNS0_15gpu_kernel_implINS0_13BUnaryFunctorIhhhZZZNS0_15binary_internal21div_trunc_kernel_cudaERNS_18TensorIteratorBaseEENKUlvE_clEvENKUlvE_clEvEUlhhE_EEEEvS6_RKT_EUliE_EEviT1_)
        /*20d8*/ 	.word	0x00000000


	//----- nvinfo : EIATTR_MIN_STACK_SIZE
	.align		4
.L_1449:
        /*20dc*/ 	.byte	0x04, 0x12
        /*20de*/ 	.short	(.L_1451 - .L_1450)
	.align		4
.L_1450:
        /*20e0*/ 	.word	index@(_ZN2at6native27unrolled_elementwise_kernelINS0_13BUnaryFunctorIhhhZZZNS0_15binary_internal21div_trunc_kernel_cudaERNS_18TensorIteratorBaseEENKUlvE_clEvENKUlvE_clEvEUlhhE_EESt5arrayIPcLm2EELi4E23TrivialOffsetCalculatorILi1EjESE_NS0_6memory12LoadWithCastILi1EEENSF_13StoreWithCastILi1EEEEEviT_T0_T2_T3_T4_T5_)
        /*20e4*/ 	.word	0x00000000


	//----- nvinfo : EIATTR_MIN_STACK_SIZE
	.align		4
.L_1451:
        /*20e8*/ 	.byte	0x04, 0x12
        /*20ea*/ 	.short	(.L_1453 - .L_1452)
	.align		4
.L_1452:
        /*20ec*/ 	.word	index@(_ZN2at6native18elementwise_kernelILi128ELi4EZNS0_22gpu_kernel_impl_nocastINS0_13BUnaryFunctorIhhhZZZNS0_15binary_internal21div_trunc_kernel_cudaERNS_18TensorIteratorBaseEENKUlvE_clEvENKUlvE_clEvEUlhhE_EEEEvS6_RKT_EUliE_EEviT1_)
        /*20f0*/ 	.word	0x00000000


	//----- nvinfo : EIATTR_MIN_STACK_SIZE
	.align		4
.L_1453:
        /*20f4*/ 	.byte	0x04, 0x12
        /*20f6*/ 	.short	(.L_1455 - .L_1454)
	.align		4
.L_1454:
        /*20f8*/ 	.word	index@(_ZN2at6native27unrolled_elementwise_kernelINS0_13BUnaryFunctorIhhhZZZNS0_15binary_internal21div_trunc_kernel_cudaERNS_18TensorIteratorBaseEENKUlvE_clEvENKUlvE_clEvEUlhhE_EESt5arrayIPcLm2EELi4E23TrivialOffsetCalculatorILi1EjESE_NS0_6memory15LoadWithoutCastENSF_16StoreWithoutCastEEEviT_T0_T2_T3_T4_T5_)
        /*20fc*/ 	.word	0x00000000


	//----- nvinfo : EIATTR_MIN_STACK_SIZE
	.align		4
.L_1455:
        /*2100*/ 	.byte	0x04, 0x12
        /*2102*/ 	.short	(.L_1457 - .L_1456)
	.align		4
.L_1456:
        /*2104*/ 	.word	index@(_ZN2at6native29vectorized_elementwise_kernelILi2ENS0_13BUnaryFunctorIhhhZZZNS0_15binary_internal21div_trunc_kernel_cudaERNS_18TensorIteratorBaseEENKUlvE_clEvENKUlvE_clEvEUlhhE_EESt5arrayIPcLm2EEEEviT0_T1_)
        /*2108*/ 	.word	0x00000000


	//----- nvinfo : EIATTR_MIN_STACK_SIZE
	.align		4
.L_1457:
        /*210c*/ 	.byte	0x04, 0x12
        /*210e*/ 	.short	(.L_1459 - .L_1458)
	.align		4
.L_1458:
        /*2110*/ 	.word	index@(_ZN2at6native29vectorized_elementwise_kernelILi4ENS0_13BUnaryFunctorIhhhZZZNS0_15binary_internal21div_trunc_kernel_cudaERNS_18TensorIteratorBaseEENKUlvE_clEvENKUlvE_clEvEUlhhE_EESt5arrayIPcLm2EEEEviT0_T1_)
        /*2114*/ 	.word	0x00000000


	//----- nvinfo : EIATTR_MIN_STACK_SIZE
	.align		4
.L_1459:
        /*2118*/ 	.byte	0x04, 0x12
        /*211a*/ 	.short	(.L_1461 - .L_1460)
	.align		4
.L_1460:
        /*211c*/ 	.word	index@(_ZN2at6native29vectorized_elementwise_kernelILi8ENS0_13BUnaryFunctorIhhhZZZNS0_15binary_internal21div_trunc_kernel_cudaERNS_18TensorIteratorBaseEENKUlvE_clEvENKUlvE_clEvEUlhhE_EESt5arrayIPcLm2EEEEviT0_T1_)
        /*2120*/ 	.word	0x00000000


	//----- nvinfo : EIATTR_MIN_STACK_SIZE
	.align		4
.L_1461:
        /*2124*/ 	.byte	0x04, 0x12
        /*2126*/ 	.short	(.L_1463 - .L_1462)
	.align		4
.L_1462:
        /*2128*/ 	.word	index@(_ZN2at6native18elementwise_kernelILi128ELi4EZNS0_15gpu_kernel_implINS0_13AUnaryFunctorIhhhZZZNS0_15binary_internal21div_trunc_kernel_cudaERNS_18TensorIteratorBaseEENKUlvE_clEvENKUlvE_clEvEUlhhE_EEEEvS6_RKT_EUliE_EEviT1_)
        /*212c*/ 	.word	0x00000000


	//----- nvinfo : EIATTR_MIN_STACK_SIZE
	.align		4
.L_1463:
        /*2130*/ 	.byte	0x04, 0x12
        /*2132*/ 	.short	(.L_1465 - .L_1464)
	.align		4
.L_1464:
        /*2134*/ 	.word	index@(_ZN2at6native27unrolled_elementwise_kernelINS0_13AUnaryFunctorIhhhZZZNS0_15binary_internal21div_trunc_kernel_cudaERNS_18TensorIteratorBaseEENKUlvE_clEvENKUlvE_clEvEUlhhE_EESt5arrayIPcLm2EELi4E23TrivialOffsetCalculatorILi1EjESE_NS0_6memory12LoadWithCastILi1EEENSF_13StoreWithCastILi1EEEEEviT_T0_T2_T3_T4_T5_)
        /*2138*/ 	.word	0x00000000


	//----- nvinfo : EIATTR_MIN_STACK_SIZE
	.align		4
.L_1465:
        /*213c*/ 	.byte	0x04, 0x12
        /*213e*/ 	.short	(.L_1467 - .L_1466)
	.align		4
.L_1466:
        /*2140*/ 	.word	index@(_ZN2at6native18elementwise_kernelILi128ELi4EZNS0_22gpu_kernel_impl_nocastINS0_13AUnaryFunctorIhhhZZZNS0_15binary_internal21div_trunc_kernel_cudaERNS_18TensorIteratorBaseEENKUlvE_clEvENKUlvE_clEvEUlhhE_EEEEvS6_RKT_EUliE_EEviT1_)
        /*2144*/ 	.word	0x00000000


	//----- nvinfo : EIATTR_MIN_STACK_SIZE
	.align		4
.L_1467:
        /*2148*/ 	.byte	0x04, 0x12
        /*214a*/ 	.short	(.L_1469 - .L_1468)
	.align		4
.L_1468:
        /*214c*/ 	.word	index@(_ZN2at6native27unrolled_elementwise_kernelINS0_13AUnaryFunctorIhhhZZZNS0_15binary_internal21div_trunc_kernel_cudaERNS_18TensorIteratorBaseEENKUlvE_clEvENKUlvE_clEvEUlhhE_EESt5arrayIPcLm2EELi4E23TrivialOffsetCalculatorILi1EjESE_NS0_6memory15LoadWithoutCastENSF_16StoreWithoutCastEEEviT_T0_T2_T3_T4_T5_)
        /*2150*/ 	.word	0x00000000


	//----- nvinfo : EIATTR_MIN_STACK_SIZE
	.align		4
.L_1469:
        /*2154*/ 	.byte	0x04, 0x12
        /*2156*/ 	.short	(.L_1471 - .L_1470)
	.align		4
.L_1470:
        /*2158*/ 	.word	index@(_ZN2at6native29vectorized_elementwise_kernelILi2ENS0_13AUnaryFunctorIhhhZZZNS0_15binary_internal21div_trunc_kernel_cudaERNS_18TensorIteratorBaseEENKUlvE_clEvENKUlvE_clEvEUlhhE_EESt5arrayIPcLm2EEEEviT0_T1_)
        /*215c*/ 	.word	0x00000000


	//----- nvinfo : EIATTR_MIN_STACK_SIZE
	.align		4
.L_1471:
        /*2160*/ 	.byte	0x04, 0x12
        /*2162*/ 	.short	(.L_1473 - .L_1472)
	.align		4
.L_1472:
        /*2164*/ 	.word	index@(_ZN2at6native29vectorized_elementwise_kernelILi4ENS0_13AUnaryFunctorIhhhZZZNS0_15binary_internal21div_trunc_kernel_cudaERNS_18TensorIteratorBaseEENKUlvE_clEvENKUlvE_clEvEUlhhE_EESt5arrayIPcLm2EEEEviT0_T1_)
        /*2168*/ 	.word	0x00000000


	//----- nvinfo : EIATTR_MIN_STACK_SIZE
	.align		4
.L_1473:
        /*216c*/ 	.byte	0x04, 0x12
        /*216e*/ 	.short	(.L_1475 - .L_1474)
	.align		4
.L_1474:
        /*2170*/ 	.word	index@(_ZN2at6native29vectorized_elementwise_kernelILi8ENS0_13AUnaryFunctorIhhhZZZNS0_15binary_internal21div_trunc_kernel_cudaERNS_18TensorIteratorBaseEENKUlvE_clEvENKUlvE_clEvEUlhhE_EESt5arrayIPcLm2EEEEviT0_T1_)
        /*2174*/ 	.word	0x00000000
.L_1475:


//--------------------- .nv.compat                --------------------------
	.section	.nv.compat,"",@"SHT_CUDA_COMPAT_INFO"
	.align	4
        /*0000*/ 	.byte	0x02, 0x09, 0x01, 0x00, 0x02, 0x02, 0x01, 0x00, 0x02, 0x05, 0x05, 0x00, 0x03, 0x07, 0x01, 0x01
        /*0010*/ 	.byte	0x02, 0x03, 0x00, 0x00, 0x02, 0x06, 0x01, 0x00, 0x04, 0x0b, 0x08, 0x00, 0x00, 0x00, 0x00, 0x00
        /*0020*/ 	.byte	0x00, 0x00, 0x00, 0x00


//--------------------- .nv.info._ZN2at6native18elementwise_kernelILi128ELi4EZNS0_15gpu_kernel_implINS0_13BinaryFunctorIN3c108BFloat16ES5_S5_ZZZNS0_15binary_internal21div_trunc_kernel_cudaERNS_18TensorIteratorBaseEENKUlvE1_clEvENKUlvE2_clEvEUlS5_S5_E_EEEEvS8_RKT_EUliE_EEviT1_ --------------------------
	.section	.nv.info._ZN2at6native18elementwise_kernelILi128ELi4EZNS0_15gpu_kernel_implINS0_13BinaryFunctorIN3c108BFloat16ES5_S5_ZZZNS0_15binary_internal21div_trunc_kernel_cudaERNS_18TensorIteratorBaseEENKUlvE1_clEvENKUlvE2_clEvEUlS5_S5_E_EEEEvS8_RKT_EUliE_EEviT1_,"",@"SHT_CUDA_INFO"
	.sectionflags	@""
	.align	4


	//----- nvinfo : EIATTR_CUDA_API_VERSION
	.align		4
        /*0000*/ 	.byte	0x04, 0x37
        /*0002*/ 	.short	(.L_1477 - .L_1476)
.L_1476:
        /*0004*/ 	.word	0x00000082


	//----- nvinfo : EIATTR_KPARAM_INFO
	.align		4
.L_1477:
        /*0008*/ 	.byte	0x04, 0x17
        /*000a*/ 	.short	(.L_1479 - .L_1478)
.L_1478:
        /*000c*/ 	.word	0x00000000
        /*0010*/ 	.short	0x0001
        /*0012*/ 	.short	0x0008
        /*0014*/ 	.byte	0x00, 0xf0, 0x21, 0x0a


	//----- nvinfo : EIATTR_KPARAM_INFO
	.align		4
.L_1479:
        /*0018*/ 	.byte	0x04, 0x17
        /*001a*/ 	.short	(.L_1481 - .L_1480)
.L_1480:
        /*001c*/ 	.word	0x00000000
        /*0020*/ 	.short	0x0000
        /*0022*/ 	.short	0x0000
        /*0024*/ 	.byte	0x00, 0xf0, 0x11, 0x00


	//----- nvinfo : EIATTR_SPARSE_MMA_MASK
	.align		4
.L_1481:
        /*0028*/ 	.byte	0x03, 0x50
        /*002a*/ 	.short	0x0000


	//----- nvinfo : EIATTR_MAXREG_COUNT
	.align		4
        /*002c*/ 	.byte	0x03, 0x1b
        /*002e*/ 	.short	0x0080


	//----- nvinfo : EIATTR_EXTERNS
	.align		4
        /*0030*/ 	.byte	0x04, 0x0f
        /*0032*/ 	.short	(.L_1483 - .L_1482)


	//   ....[0]....
	.align		4
.L_1482:
        /*0034*/ 	.word	index@(__assertfail)


	//----- nvinfo : EIATTR_MERCURY_ISA_VERSION
	.align		4
.L_1483:
        /*0038*/ 	.byte	0x03, 0x5f
        /*003a*/ 	.short	0x0101


	//----- nvinfo : EIATTR_SYSCALL_OFFSETS
	.align		4
        /*003c*/ 	.byte	0x04, 0x46
        /*003e*/ 	.short	(.L_1485 - .L_1484)


	//   ....[0]....
.L_1484:
        /*0040*/ 	.word	0x000026f0


	//   ....[1]....
        /*0044*/ 	.word	0x000036c0


	//   ....[2]....
        /*0048*/ 	.word	0x000046a0


	//   ....[3]....
        /*004c*/ 	.word	0x00006de0


	//   ....[4]....
        /*0050*/ 	.word	0x00007db0


	//   ....[5]....
        /*0054*/ 	.word	0x00008d90


	//   ....[6]....
        /*0058*/ 	.word	0x0000b4c0


	//   ....[7]....
        /*005c*/ 	.word	0x0000c490


	//   ....[8]....
        /*0060*/ 	.word	0x0000d470


	//   ....[9]....
        /*0064*/ 	.word	0x0000fb90


	//   ....[10]....
        /*0068*/ 	.word	0x00010b60


	//   ....[11]....
        /*006c*/ 	.word	0x00011b40


	//----- nvinfo : EIATTR_EXIT_INSTR_OFFSETS
	.align		4
.L_1485:
        /*0070*/ 	.byte	0x04, 0x1c
        /*0072*/ 	.short	(.L_1487 - .L_1486)


	//   ....[0]....
.L_1486:
        /*0074*/ 	.word	0x0000d540


	//   ....[1]....
        /*0078*/ 	.word	0x00010d70


	//   ....[2]....
        /*007c*/ 	.word	0x00010db0


	//   ....[3]....
        /*0080*/ 	.word	0x00010e50


	//   ....[4]....
        /*0084*/ 	.word	0x00010e90


	//   ....[5]....
        /*0088*/ 	.word	0x00010ed0


	//   ....[6]....
        /*008c*/ 	.word	0x00010f60


	//   ....[7]....
        /*0090*/ 	.word	0x00010fa0


	//   ....[8]....
        /*0094*/ 	.word	0x00011040


	//   ....[9]....
        /*0098*/ 	.word	0x00011090


	//   ....[10]....
        /*009c*/ 	.word	0x000110e0


	//   ....[11]....
        /*00a0*/ 	.word	0x000111b0


	//   ....[12]....
        /*00a4*/ 	.word	0x00011210


	//   ....[13]....
        /*00a8*/ 	.word	0x000113a0


	//   ....[14]....
        /*00ac*/ 	.word	0x00011500


	//   ....[15]....
        /*00b0*/ 	.word	0x00011520


	//   ....[16]....
        /*00b4*/ 	.word	0x000115e0


	//   ....[17]....
        /*00b8*/ 	.word	0x00011760


	//   ....[18]....
        /*00bc*/ 	.word	0x000118e0


	//   ....[19]....
        /*00c0*/ 	.word	0x00011a40


	//   ....[20]....
        /*00c4*/ 	.word	0x00011b50


	//   ....[21]....
        /*00c8*/ 	.word	0x00011b90


	//   ....[22]....
        /*00cc*/ 	.word	0x00011bd0


	//----- nvinfo : EIATTR_MAX_THREADS
	.align		4
.L_1487:
        /*00d0*/ 	.byte	0x04, 0x05
        /*00d2*/ 	.short	(.L_1489 - .L_1488)
.L_1488:
        /*00d4*/ 	.word	0x00000080
        /*00d8*/ 	.word	0x00000001
        /*00dc*/ 	.word	0x00000001


	//----- nvinfo : EIATTR_CRS_STACK_SIZE
	.align		4
.L_1489:
        /*00e0*/ 	.byte	0x04, 0x1e
        /*00e2*/ 	.short	(.L_1491 - .L_1490)
.L_1490:
        /*00e4*/ 	.word	0x00000000


	//----- nvinfo : EIATTR_CBANK_PARAM_SIZE
	.align		4
.L_1491:
        /*00e8*/ 	.byte	0x03, 0x19
        /*00ea*/ 	.short	0x0290


	//----- nvinfo : EIATTR_PARAM_CBANK
	.align		4
        /*00ec*/ 	.byte	0x04, 0x0a
        /*00ee*/ 	.short	(.L_1493 - .L_1492)
	.align		4
.L_1492:
        /*00f0*/ 	.word	index@(.nv.constant0._ZN2at6native18elementwise_kernelILi128ELi4EZNS0_15gpu_kernel_implINS0_13BinaryFunctorIN3c108BFloat16ES5_S5_ZZZNS0_15binary_internal21div_trunc_kernel_cudaERNS_18TensorIteratorBaseEENKUlvE1_clEvENKUlvE2_clEvEUlS5_S5_E_EEEEvS8_RKT_EUliE_EEviT1_)
        /*00f4*/ 	.short	0x0210
        /*00f6*/ 	.short	0x0290


	//----- nvinfo : EIATTR_SW_WAR
	.align		4
.L_1493:
        /*00f8*/ 	.byte	0x04, 0x36
        /*00fa*/ 	.short	(.L_1495 - .L_1494)
.L_1494:
        /*00fc*/ 	.word	0x00000008
.L_1495:


//--------------------- .nv.info._ZN2at6native27unrolled_elementwise_kernelINS0_13BinaryFunctorIN3c108BFloat16ES4_S4_ZZZNS0_15binary_internal21div_trunc_kernel_cudaERNS_18TensorIteratorBaseEENKUlvE1_clEvENKUlvE2_clEvEUlS4_S4_E_EESt5arrayIPcLm3EELi4E23TrivialOffsetCalculatorILi2EjESF_ILi1EjENS0_6memory12LoadWithCastILi2EEENSI_13StoreWithCastILi1EEEEEviT_T0_T2_T3_T4_T5_ --------------------------
	.section	.nv.info._ZN2at6native27unrolled_elementwise_kernelINS0_13BinaryFunctorIN3c108BFloat16ES4_S4_ZZZNS0_15binary_internal21div_trunc_kernel_cudaERNS_18TensorIteratorBaseEENKUlvE1_clEvENKUlvE2_clEvEUlS4_S4_E_EESt5arrayIPcLm3EELi4E23TrivialOffsetCalculatorILi2EjESF_ILi1EjENS0_6memory12LoadWithCastILi2EEENSI_13StoreWithCastILi1EEEEEviT_T0_T2_T3_T4_T5_,"",@"SHT_CUDA_INFO"
	.sectionflags	@""
	.align	4


	//----- nvinfo : EIATTR_CUDA_API_VERSION
	.align		4
        /*0000*/ 	.byte	0x04, 0x37
        /*0002*/ 	.short	(.L_1497 - .L_1496)
.L_1496:
        /*0004*/ 	.word	0x00000082


	//----- nvinfo : EIATTR_KPARAM_INFO
	.align		4
.L_1497:
        /*0008*/ 	.byte	0x04, 0x17
        /*000a*/ 	.short	(.L_1499 - .L_1498)
.L_1498:
        /*000c*/ 	.word	0x00000000
        /*0010*/ 	.short	0x0006
        /*0012*/ 	.short	0x0030
        /*0014*/ 	.byte	0x00, 0xf0, 0x21, 0x00


	//----- nvinfo : EIATTR_KPARAM_INFO
	.align		4
.L_1499:
        /*0018*/ 	.byte	0x04, 0x17
        /*001a*/ 	.short	(.L_1501 - .L_1500)
.L_1500:
        /*001c*/ 	.word	0x00000000
        /*0020*/ 	.short	0x0005
        /*0022*/ 	.short	0x0024
        /*0024*/ 	.byte	0x00, 0xf0, 0x31, 0x00


	//----- nvinfo : EIATTR_KPARAM_INFO
	.align		4
.L_1501:
        /*0028*/ 	.byte	0x04, 0x17
        /*002a*/ 	.short	(.L_1503 - .L_1502)
.L_1502:
        /*002c*/ 	.word	0x00000000
        /*0030*/ 	.short	0x0004
        /*0032*/ 	.short	0x0021
        /*0034*/ 	.byte	0x00, 0xf0, 0x05, 0x00


	//----- nvinfo : EIATTR_KPARAM_INFO
	.align		4
.L_1503:
        /*0038*/ 	.byte	0x04, 0x17
        /*003a*/ 	.short	(.L_1505 - .L_1504)
.L_1504:
        /*003c*/ 	.word	0x00000000
        /*0040*/ 	.short	0x0003
        /*0042*/ 	.short	0x0020
        /*0044*/ 	.byte	0x00, 0xf0, 0x05, 0x00


	//----- nvinfo : EIATTR_KPARAM_INFO
	.align		4
.L_1505:
        /*0048*/ 	.byte	0x04, 0x17
        /*004a*/ 	.short	(.L_1507 - .L_1506)
.L_1506:
        /*004c*/ 	.word	0x00000000
        /*0050*/ 	.short	0x0002
        /*0052*/ 	.short	0x0008
        /*0054*/ 	.byte	0x00, 0xf0, 0x61, 0x00


	//----- nvinfo : EIATTR_KPARAM_INFO
	.align		4
.L_1507:
        /*0058*/ 	.byte	0x04, 0x17
        /*005a*/ 	.short	(.L_1509 - .L_1508)
.L_1508:
        /*005c*/ 	.word	0x00000000
        /*0060*/ 	.short	0x0001
        /*0062*/ 	.short	0x0004
        /*0064*/ 	.byte	0x00, 0xf0, 0x05, 0x00


	//----- nvinfo : EIATTR_KPARAM_INFO
	.align		4
.L_1509:
        /*0068*/ 	.byte	0x04, 0x17
        /*006a*/ 	.short	(.L_1511 - .L_1510)
.L_1510:
        /*006c*/ 	.word	0x00000000
        /*0070*/ 	.short	0x0000
        /*0072*/ 	.short	0x0000
        /*0074*/ 	.byte	0x00, 0xf0, 0x11, 0x00


	//----- nvinfo : EIATTR_SPARSE_MMA_MASK
	.align		4
.L_1511:
        /*0078*/ 	.byte	0x03, 0x50
        /*007a*/ 	.short	0x0000


	//----- nvinfo : EIATTR_MAXREG_COUNT
	.align		4
        /*007c*/ 	.byte	0x03, 0x1b
        /*007e*/ 	.short	0x00ff


	//----- nvinfo : EIATTR_EXTERNS
	.align		4
        /*0080*/ 	.byte	0x04, 0x0f
        /*0082*/ 	.short	(.L_1513 - .L_1512)


	//   ....[0]....
	.align		4
.L_1512:
        /*0084*/ 	.word	index@(__assertfail)


	//----- nvinfo : EIATTR_MERCURY_ISA_VERSION
	.align		4
.L_1513:
        /*0088*/ 	.byte	0x03, 0x5f
        /*008a*/ 	.short	0x0101


	//----- nvinfo : EIATTR_SYSCALL_OFFSETS
	.align		4
        /*008c*/ 	.byte	0x04, 0x46
        /*008e*/ 	.short	(.L_1515 - .L_1514)


	//   ....[0]....
.L_1514:
        /*0090*/ 	.word	0x000010f0


	//   ....[1]....
        /*0094*/ 	.word	0x000021b0


	//   ....[2]....
        /*0098*/ 	.word	0x000032f0


	//   ....[3]....
        /*009c*/ 	.word	0x000043b0


	//   ....[4]....
        /*00a0*/ 	.word	0x00005500


	//   ....[5]....
        /*00a4*/ 	.word	0x000065d0


	//   ....[6]....
        /*00a8*/ 	.word	0x00007700


	//   ....[7]....
        /*00ac*/ 	.word	0x000086e0


	//   ....[8]....
        /*00b0*/ 	.word	0x00009a90


	//   ....[9]....
        /*00b4*/ 	.word	0x0000aab0


	//   ....[10]....
        /*00b8*/ 	.word	0x0000ba90


	//   ....[11]....
        /*00bc*/ 	.word	0x0000ca70


	//----- nvinfo : EIATTR_EXIT_INSTR_OFFSETS
	.align		4
.L_1515:
        /*00c0*/ 	.byte	0x04, 0x1c
        /*00c2*/ 	.short	(.L_1517 - .L_1516)


	//   ....[0]....
.L_1516:
        /*00c4*/ 	.word	0x0000bb50


	//   ....[1]....
        /*00c8*/ 	.word	0x0000bca0


	//   ....[2]....
        /*00cc*/ 	.word	0x0000bce0


	//   ....[3]....
        /*00d0*/ 	.word	0x0000bd80


	//   ....[4]....
        /*00d4*/ 	.word	0x0000bdc0


	//   ....[5]....
        /*00d8*/ 	.word	0x0000be00


	//   ....[6]....
        /*00dc*/ 	.word	0x0000be90


	//   ....[7]....
        /*00e0*/ 	.word	0x0000bed0


	//   ....[8]....
        /*00e4*/ 	.word	0x0000bf70


	//   ....[9]....
        /*00e8*/ 	.word	0x0000bfc0


	//   ....[10]....
        /*00ec*/ 	.word	0x0000c010


	//   ....[11]....
        /*00f0*/ 	.word	0x0000c0e0


	//   ....[12]....
        /*00f4*/ 	.word	0x0000c140


	//   ....[13]....
        /*00f8*/ 	.word	0x0000c2d0


	//   ....[14]....
        /*00fc*/ 	.word	0x0000c430


	//   ....[15]....
        /*0100*/ 	.word	0x0000c450


	//   ....[16]....
        /*0104*/ 	.word	0x0000c510


	//   ....[17]....
        /*0108*/ 	.word	0x0000c690


	//   ....[18]....
        /*010c*/ 	.word	0x0000c810


	//   ....[19]....
        /*0110*/ 	.word	0x0000c970


	//   ....[20]....
        /*0114*/ 	.word	0x0000ca80


	//   ....[21]....
        /*0118*/ 	.word	0x0000cac0


	//   ....[22]....
        /*011c*/ 	.word	0x0000cb00


	//----- nvinfo : EIATTR_MAX_THREADS
	.align		4
.L_1517:
        /*0120*/ 	.byte	0x04, 0x05
        /*0122*/ 	.short	(.L_1519 - .L_1518)
.L_1518:
        /*0124*/ 	.word	0x00000080
        /*0128*/ 	.word	0x00000001
        /*012c*/ 	.word	0x00000001


	//----- nvinfo : EIATTR_CRS_STACK_SIZE
	.align		4
.L_1519:
        /*0130*/ 	.byte	0x04, 0x1e
        /*0132*/ 	.short	(.L_1521 - .L_1520)
.L_1520:
        /*0134*/ 	.word	0x00000000


	//----- nvinfo : EIATTR_CBANK_PARAM_SIZE
	.align		4
.L_1521:
        /*0138*/ 	.byte	0x03, 0x19
        /*013a*/ 	.short	0x0038


	//----- nvinfo : EIATTR_PARAM_CBANK
	.align		4
        /*013c*/ 	.byte	0x04, 0x0a
        /*013e*/ 	.short	(.L_1523 - .L_1522)
	.align		4
.L_1522:
        /*0140*/ 	.word	index@(.nv.constant0._ZN2at6native27unrolled_elementwise_kernelINS0_13BinaryFunctorIN3c108BFloat16ES4_S4_ZZZNS0_15binary_internal21div_trunc_kernel_cudaERNS_18TensorIteratorBaseEENKUlvE1_clEvENKUlvE2_clEvEUlS4_S4_E_EESt5arrayIPcLm3EELi4E23TrivialOffsetCalculatorILi2EjESF_ILi1EjENS0_6memory12LoadWithCastILi2EEENSI_13StoreWithCastILi1EEEEEviT_T0_T2_T3_T4_T5_)
        /*0144*/ 	.short	0x0210
        /*0146*/ 	.short	0x0038


	//----- nvinfo : EIATTR_SW_WAR
	.align		4
.L_1523:
        /*0148*/ 	.byte	0x04, 0x36
        /*014a*/ 	.short	(.L_1525 - .L_1524)
.L_1524:
        /*014c*/ 	.word	0x00000008
.L_1525:


//--------------------- .nv.info._ZN2at6native18elementwise_kernelILi128ELi4EZNS0_22gpu_kernel_impl_nocastINS0_13BinaryFunctorIN3c108BFloat16ES5_S5_ZZZNS0_15binary_internal21div_trunc_kernel_cudaERNS_18TensorIteratorBaseEENKUlvE1_clEvENKUlvE2_clEvEUlS5_S5_E_EEEEvS8_RKT_EUliE_EEviT1_ --------------------------
	.section	.nv.info._ZN2at6native18elementwise_kernelILi128ELi4EZNS0_22gpu_kernel_impl_nocastINS0_13BinaryFunctorIN3c108BFloat16ES5_S5_ZZZNS0_15binary_internal21div_trunc_kernel_cudaERNS_18TensorIteratorBaseEENKUlvE1_clEvENKUlvE2_clEvEUlS5_S5_E_EEEEvS8_RKT_EUliE_EEviT1_,"",@"SHT_CUDA_INFO"
	.sectionflags	@""
	.align	4


	//----- nvinfo : EIATTR_CUDA_API_VERSION
	.align		4
        /*0000*/ 	.byte	0x04, 0x37
        /*0002*/ 	.short	(.L_1527 - .L_1526)
.L_1526:
        /*0004*/ 	.word	0x00000082


	//----- nvinfo : EIATTR_KPARAM_INFO
	.align		4
.L_1527:
        /*0008*/ 	.byte	0x04, 0x17
        /*000a*/ 	.short	(.L_1529 - .L_1528)
.L_1528:
        /*000c*/ 	.word	0x00000000
        /*0010*/ 	.short	0x0001
        /*0012*/ 	.short	0x0008
        /*0014*/ 	.byte	0x00, 0xf0, 0x21, 0x0a


	//----- nvinfo : EIATTR_KPARAM_INFO
	.align		4
.L_1529:
        /*0018*/ 	.byte	0x04, 0x17
        /*001a*/ 	.short	(.L_1531 - .L_1530)
.L_1530:
        /*001c*/ 	.word	0x00000000
        /*0020*/ 	.short	0x0000
        /*0022*/ 	.short	0x0000
        /*0024*/ 	.byte	0x00, 0xf0, 0x11, 0x00


	//----- nvinfo : EIATTR_SPARSE_MMA_MASK
	.align		4
.L_1531:
        /*0028*/ 	.byte	0x03, 0x50
        /*002a*/ 	.short	0x0000


	//----- nvinfo : EIATTR_MAXREG_COUNT
	.align		4
        /*002c*/ 	.byte	0x03, 0x1b
        /*002e*/ 	.short	0x0080


	//----- nvinfo : EIATTR_MERCURY_ISA_VERSION
	.align		4
        /*0030*/ 	.byte	0x03, 0x5f
        /*0032*/ 	.short	0x0101


	//----- nvinfo : EIATTR_EXIT_INSTR_OFFSETS
	.align		4
        /*0034*/ 	.byte	0x04, 0x1c
        /*0036*/ 	.short	(.L_1533 - .L_1532)


	//   ....[0]....
.L_1532:
        /*0038*/ 	.word	0x00004740


	//   ....[1]....
        /*003c*/ 	.word	0x00005ea0


	//----- nvinfo : EIATTR_MAX_THREADS
	.align		4
.L_1533:
        /*0040*/ 	.byte	0x04, 0x05
        /*0042*/ 	.short	(.L_1535 - .L_1534)
.L_1534:
        /*0044*/ 	.word	0x00000080
        /*0048*/ 	.word	0x00000001
        /*004c*/ 	.word	0x00000001


	//----- nvinfo : EIATTR_CRS_STACK_SIZE
	.align		4
.L_1535:
        /*0050*/ 	.byte	0x04, 0x1e
        /*0052*/ 	.short	(.L_1537 - .L_1536)
.L_1536:
        /*0054*/ 	.word	0x00000000


	//----- nvinfo : EIATTR_CBANK_PARAM_SIZE
	.align		4
.L_1537:
        /*0058*/ 	.byte	0x03, 0x19
        /*005a*/ 	.short	0x0290


	//----- nvinfo : EIATTR_PARAM_CBANK
	.align		4
        /*005c*/ 	.byte	0x04, 0x0a
        /*005e*/ 	.short	(.L_1539 - .L_1538)
	.align		4
.L_1538:
        /*0060*/ 	.word	index@(.nv.constant0._ZN2at6native18elementwise_kernelILi128ELi4EZNS0_22gpu_kernel_impl_nocastINS0_13BinaryFunctorIN3c108BFloat16ES5_S5_ZZZNS0_15binary_internal21div_trunc_kernel_cudaERNS_18TensorIteratorBaseEENKUlvE1_clEvENKUlvE2_clEvEUlS5_S5_E_EEEEvS8_RKT_EUliE_EEviT1_)
        /*0064*/ 	.short	0x0210
        /*0066*/ 	.short	0x0290


	//----- nvinfo : EIATTR_SW_WAR
	.align		4
.L_1539:
        /*0068*/ 	.byte	0x04, 0x36
        /*006a*/ 	.short	(.L_1541 - .L_1540)
.L_1540:
        /*006c*/ 	.word	0x00000008
.L_1541:


//--------------------- .nv.info._ZN2at6native27unrolled_elementwise_kernelINS0_13BinaryFunctorIN3c108BFloat16ES4_S4_ZZZNS0_15binary_internal21div_trunc_kernel_cudaERNS_18TensorIteratorBaseEENKUlvE1_clEvENKUlvE2_clEvEUlS4_S4_E_EESt5arrayIPcLm3EELi4E23TrivialOffsetCalculatorILi2EjESF_ILi1EjENS0_6memory15LoadWithoutCastENSI_16StoreWithoutCastEEEviT_T0_T2_T3_T4_T5_ --------------------------
	.section	.nv.info._ZN2at6native27unrolled_elementwise_kernelINS0_13BinaryFunctorIN3c108BFloat16ES4_S4_ZZZNS0_15binary_internal21div_trunc_kernel_cudaERNS_18TensorIteratorBaseEENKUlvE1_clEvENKUlvE2_clEvEUlS4_S4_E_EESt5arrayIPcLm3EELi4E23TrivialOffsetCalculatorILi2EjESF_ILi1EjENS0_6memory15LoadWithoutCastENSI_16StoreWithoutCastEEEviT_T0_T2_T3_T4_T5_,"",@"SHT_CUDA_INFO"
	.sectionflags	@""
	.align	4


	//----- nvinfo : EIATTR_CUDA_API_VERSION
	.align		4
        /*0000*/ 	.byte	0x04, 0x37
        /*0002*/ 	.short	(.L_1543 - .L_1542)
.L_1542:
        /*0004*/ 	.word	0x00000082


	//----- nvinfo : EIATTR_KPARAM_INFO
	.align		4
.L_1543:
        /*0008*/ 	.byte	0x04, 0x17
        /*000a*/ 	.short	(.L_1545 - .L_1544)
.L_1544:
        /*000c*/ 	.word	0x00000000
        /*0010*/ 	.short	0x0006
        /*0012*/ 	.short	0x0023
        /*0014*/ 	.byte	0x00, 0xf0, 0x05, 0x00


	//----- nvinfo : EIATTR_KPARAM_INFO
	.align		4
.L_1545:
        /*0018*/ 	.byte	0x04, 0x17
        /*001a*/ 	.short	(.L_1547 - .L_1546)
.L_1546:
        /*001c*/ 	.word	0x00000000
        /*0020*/ 	.short	0x0005
        /*0022*/ 	.short	0x0022
        /*0024*/ 	.byte	0x00, 0xf0, 0x05, 0x00


	//----- nvinfo : EIATTR_KPARAM_INFO
	.align		4
.L_1547:
        /*0028*/ 	.byte	0x04, 0x17
        /*002a*/ 	.short	(.L_1549 - .L_1548)
.L_1548:
        /*002c*/ 	.word	0x00000000
        /*0030*/ 	.short	0x0004
        /*0032*/ 	.short	0x0021
        /*0034*/ 	.byte	0x00, 0xf0, 0x05, 0x00


	//----- nvinfo : EIATTR_KPARAM_INFO
	.align		4
.L_1549:
        /*0038*/ 	.byte	0x04, 0x17
        /*003a*/ 	.short	(.L_1551 - .L_1550)
.L_1550:
        /*003c*/ 	.word	0x00000000
        /*0040*/ 	.short	0x0003
        /*0042*/ 	.short	0x0020
        /*0044*/ 	.byte	0x00, 0xf0, 0x05, 0x00


	//----- nvinfo : EIATTR_KPARAM_INFO
	.align		4
.L_1551:
        /*0048*/ 	.byte	0x04, 0x17
        /*004a*/ 	.short	(.L_1553 - .L_1552)
.L_1552:
        /*004c*/ 	.word	0x00000000
        /*0050*/ 	.short	0x0002
        /*0052*/ 	.short	0x0008
        /*0054*/ 	.byte	0x00, 0xf0, 0x61, 0x00


	//----- nvinfo : EIATTR_KPARAM_INFO
	.align		4
.L_1553:
        /*0058*/ 	.byte	0x04, 0x17
        /*005a*/ 	.short	(.L_1555 - .L_1554)
.L_1554:
        /*005c*/ 	.word	0x00000000
        /*0060*/ 	.short	0x0001
        /*0062*/ 	.short	0x0004
        /*0064*/ 	.byte	0x00, 0xf0, 0x05, 0x00


	//----- nvinfo : EIATTR_KPARAM_INFO
	.align		4
.L_1555:
        /*0068*/ 	.byte	0x04, 0x17
        /*006a*/ 	.short	(.L_1557 - .L_1556)
.L_1556:
        /*006c*/ 	.word	0x00000000
        /*0070*/ 	.short	0x0000
        /*0072*/ 	.short	0x0000
        /*0074*/ 	.byte	0x00, 0xf0, 0x11, 0x00


	//----- nvinfo : EIATTR_SPARSE_MMA_MASK
	.align		4
.L_1557:
        /*0078*/ 	.byte	0x03, 0x50
        /*007a*/ 	.short	0x0000


	//----- nvinfo : EIATTR_MAXREG_COUNT
	.align		4
        /*007c*/ 	.byte	0x03, 0x1b
        /*007e*/ 	.short	0x00ff


	//----- nvinfo : EIATTR_MERCURY_ISA_VERSION
	.align		4
        /*0080*/ 	.byte	0x03, 0x5f
        /*0082*/ 	.short	0x0101


	//----- nvinfo : EIATTR_EXIT_INSTR_OFFSETS
	.align		4
        /*0084*/ 	.byte	0x04, 0x1c
        /*0086*/ 	.short	(.L_1559 - .L_1558)


	//   ....[0]....
.L_1558:
        /*0088*/ 	.word	0x000006a0


	//   ....[1]....
        /*008c*/ 	.word	0x00000710


	//----- nvinfo : EIATTR_MAX_THREADS
	.align		4
.L_1559:
        /*0090*/ 	.byte	0x04, 0x05
        /*0092*/ 	.short	(.L_1561 - .L_1560)
.L_1560:
        /*0094*/ 	.word	0x00000080
        /*0098*/ 	.word	0x00000001
        /*009c*/ 	.word	0x00000001


	//----- nvinfo : EIATTR_CRS_STACK_SIZE
	.align		4
.L_1561:
        /*00a0*/ 	.byte	0x04, 0x1e
        /*00a2*/ 	.short	(.L_1563 - .L_1562)
.L_1562:
        /*00a4*/ 	.word	0x00000000


	//----- nvinfo : EIATTR_CBANK_PARAM_SIZE
	.align		4
.L_1563:
        /*00a8*/ 	.byte	0x03, 0x19
        /*00aa*/ 	.short	0x0024


	//----- nvinfo : EIATTR_PARAM_CBANK
	.align		4
        /*00ac*/ 	.byte	0x04, 0x0a
        /*00ae*/ 	.short	(.L_1565 - .L_1564)
	.align		4
.L_1564:
        /*00b0*/ 	.word	index@(.nv.constant0._ZN2at6native27unrolled_elementwise_kernelINS0_13BinaryFunctorIN3c108BFloat16ES4_S4_ZZZNS0_15binary_internal21div_trunc_kernel_cudaERNS_18TensorIteratorBaseEENKUlvE1_clEvENKUlvE2_clEvEUlS4_S4_E_EESt5arrayIPcLm3EELi4E23TrivialOffsetCalculatorILi2EjESF_ILi1EjENS0_6memory15LoadWithoutCastENSI_16StoreWithoutCastEEEviT_T0_T2_T3_T4_T5_)
        /*00b4*/ 	.short	0x0210
        /*00b6*/ 	.short	0x0024


	//----- nvinfo : EIATTR_SW_WAR
	.align		4
.L_1565:
        /*00b8*/ 	.byte	0x04, 0x36
        /*00ba*/ 	.short	(.L_1567 - .L_1566)
.L_1566:
        /*00bc*/ 	.word	0x00000008
.L_1567:


//--------------------- .nv.info._ZN2at6native29vectorized_elementwise_kernelILi2ENS0_13BinaryFunctorIN3c108BFloat16ES4_S4_ZZZNS0_15binary_internal21div_trunc_kernel_cudaERNS_18TensorIteratorBaseEENKUlvE1_clEvENKUlvE2_clEvEUlS4_S4_E_EESt5arrayIPcLm3EEEEviT0_T1_ --------------------------
	.section	.nv.info._ZN2at6native29vectorized_elementwise_kernelILi2ENS0_13BinaryFunctorIN3c108BFloat16ES4_S4_ZZZNS0_15binary_internal21div_trunc_kernel_cudaERNS_18TensorIteratorBaseEENKUlvE1_clEvENKUlvE2_clEvEUlS4_S4_E_EESt5arrayIPcLm3EEEEviT0_T1_,"",@"SHT_CUDA_INFO"
	.sectionflags	@""
	.align	4


	//----- nvinfo : EIATTR_CUDA_API_VERSION
	.align		4
        /*0000*/ 	.byte	0x04, 0x37
        /*0002*/ 	.short	(.L_1569 - .L_1568)
.L_1568:
        /*0004*/ 	.word	0x00000082


	//----- nvinfo : EIATTR_KPARAM_INFO
	.align		4
.L_1569:
        /*0008*/ 	.byte	0x04, 0x17
        /*000a*/ 	.short	(.L_1571 - .L_1570)
.L_1570:
        /*000c*/ 	.word	0x00000000
        /*0010*/ 	.short	0x0002
        /*0012*/ 	.short	0x0008
        /*0014*/ 	.byte	0x00, 0xf0, 0x61, 0x00


	//----- nvinfo : EIATTR_KPARAM_INFO
	.align		4
.L_1571:
        /*0018*/ 	.byte	0x04, 0x17
        /*001a*/ 	.short	(.L_1573 - .L_1572)
.L_1572:
        /*001c*/ 	.word	0x00000000
        /*0020*/ 	.short	0x0001
        /*0022*/ 	.short	0x0004
        /*0024*/ 	.byte	0x00, 0xf0, 0x05, 0x00


	//----- nvinfo : EIATTR_KPARAM_INFO
	.align		4
.L_1573:
        /*0028*/ 	.byte	0x04, 0x17
        /*002a*/ 	.short	(.L_1575 - .L_1574)
.L_1574:
        /*002c*/ 	.word	0x00000000
        /*0030*/ 	.short	0x0000
        /*0032*/ 	.short	0x0000
        /*0034*/ 	.byte	0x00, 0xf0, 0x11, 0x00


	//----- nvinfo : EIATTR_SPARSE_MMA_MASK
	.align		4
.L_1575:
        /*0038*/ 	.byte	0x03, 0x50
        /*003a*/ 	.short	0x0000


	//----- nvinfo : EIATTR_MAXREG_COUNT
	.align		4
        /*003c*/ 	.byte	0x03, 0x1b
        /*003e*/ 	.short	0x00ff


	//----- nvinfo : EIATTR_MERCURY_ISA_VERSION
	.align		4
        /*0040*/ 	.byte	0x03, 0x5f
        /*0042*/ 	.short	0x0101


	//----- nvinfo : EIATTR_EXIT_INSTR_OFFSETS
	.align		4
        /*0044*/ 	.byte	0x04, 0x1c
        /*0046*/ 	.short	(.L_1577 - .L_1576)


	//   ....[0]....
.L_1576:
        /*0048*/ 	.word	0x00000620


	//   ....[1]....
        /*004c*/ 	.word	0x000013f0


	//   ....[2]....
        /*0050*/ 	.word	0x00001440


	//----- nvinfo : EIATTR_MAX_THREADS
	.align		4
.L_1577:
        /*0054*/ 	.byte	0x04, 0x05
        /*0056*/ 	.short	(.L_1579 - .L_1578)
.L_1578:
        /*0058*/ 	.word	0x00000080
        /*005c*/ 	.word	0x00000001
        /*0060*/ 	.word	0x00000001


	//----- nvinfo : EIATTR_CRS_STACK_SIZE
	.align		4
.L_1579:
        /*0064*/ 	.byte	0x04, 0x1e
        /*0066*/ 	.short	(.L_1581 - .L_1580)
.L_1580:
        /*0068*/ 	.word	0x00000000


	//----- nvinfo : EIATTR_CBANK_PARAM_SIZE
	.align		4
.L_1581:
        /*006c*/ 	.byte	0x03, 0x19
        /*006e*/ 	.short	0x0020


	//----- nvinfo : EIATTR_PARAM_CBANK
	.align		4
        /*0070*/ 	.byte	0x04, 0x0a
        /*0072*/ 	.short	(.L_1583 - .L_1582)
	.align		4
.L_1582:
        /*0074*/ 	.word	index@(.nv.constant0._ZN2at6native29vectorized_elementwise_kernelILi2ENS0_13BinaryFunctorIN3c108BFloat16ES4_S4_ZZZNS0_15binary_internal21div_trunc_kernel_cudaERNS_18TensorIteratorBaseEENKUlvE1_clEvENKUlvE2_clEvEUlS4_S4_E_EESt5arrayIPcLm3EEEEviT0_T1_)
        /*0078*/ 	.short	0x0210
        /*007a*/ 	.short	0x0020


	//----- nvinfo : EIATTR_SW_WAR
	.align		4
.L_1583:
        /*007c*/ 	.byte	0x04, 0x36
        /*007e*/ 	.short	(.L_1585 - .L_1584)
.L_1584:
        /*0080*/ 	.word	0x00000008
.L_1585:


//--------------------- .nv.info._ZN2at6native29vectorized_elementwise_kernelILi4ENS0_13BinaryFunctorIN3c108BFloat16ES4_S4_ZZZNS0_15binary_internal21div_trunc_kernel_cudaERNS_18TensorIteratorBaseEENKUlvE1_clEvENKUlvE2_clEvEUlS4_S4_E_EESt5arrayIPcLm3EEEEviT0_T1_ --------------------------
	.section	.nv.info._ZN2at6native29vectorized_elementwise_kernelILi4ENS0_13BinaryFunctorIN3c108BFloat16ES4_S4_ZZZNS0_15binary_internal21div_trunc_kernel_cudaERNS_18TensorIteratorBaseEENKUlvE1_clEvENKUlvE2_clEvEUlS4_S4_E_EESt5arrayIPcLm3EEEEviT0_T1_,"",@"SHT_CUDA_INFO"
	.sectionflags	@""
	.align	4


	//----- nvinfo : EIATTR_CUDA_API_VERSION
	.align		4
        /*0000*/ 	.byte	0x04, 0x37
        /*0002*/ 	.short	(.L_1587 - .L_1586)
.L_1586:
        /*0004*/ 	.word	0x00000082


	//----- nvinfo : EIATTR_KPARAM_INFO
	.align		4
.L_1587:
        /*0008*/ 	.byte	0x04, 0x17
        /*000a*/ 	.short	(.L_1589 - .L_1588)
.L_1588:
        /*000c*/ 	.word	0x00000000
        /*0010*/ 	.short	0x0002
        /*0012*/ 	.short	0x0008
        /*0014*/ 	.byte	0x00, 0xf0, 0x61, 0x00


	//----- nvinfo : EIATTR_KPARAM_INFO
	.align		4
.L_1589:
        /*0018*/ 	.byte	0x04, 0x17
        /*001a*/ 	.short	(.L_1591 - .L_1590)
.L_1590:
        /*001c*/ 	.word	0x00000000
        /*0020*/ 	.short	0x0001
        /*0022*/ 	.short	0x0004
        /*0024*/ 	.byte	0x00, 0xf0, 0x05, 0x00


	//----- nvinfo : EIATTR_KPARAM_INFO
	.align		4
.L_1591:
        /*0028*/ 	.byte	0x04, 0x17
        /*002a*/ 	.short	(.L_1593 - .L_1592)
.L_1592:
        /*002c*/ 	.word	0x00000000
        /*0030*/ 	.short	0x0000
        /*0032*/ 	.short	0x0000
        /*0034*/ 	.byte	0x00, 0xf0, 0x11, 0x00


	//----- nvinfo : EIATTR_SPARSE_MMA_MASK
	.align		4
.L_1593:
        /*0038*/ 	.byte	0x03, 0x50
        /*003a*/ 	.short	0x0000


	//----- nvinfo : EIATTR_MAXREG_COUNT
	.align		4
        /*003c*/ 	.byte	0x03, 0x1b
        /*003e*/ 	.short	0x00ff


	//----- nvinfo : EIATTR_MERCURY_ISA_VERSION
	.align		4
        /*0040*/ 	.byte	0x03, 0x5f
        /*0042*/ 	.short	0x0101


	//----- nvinfo : EIATTR_EXIT_INSTR_OFFSETS
	.align		4
        /*0044*/ 	.byte	0x04, 0x1c
        /*0046*/ 	.short	(.L_1595 - .L_1594)


	//   ....[0]....
.L_1594:
        /*0048*/ 	.word	0x000005c0


	//   ....[1]....
        /*004c*/ 	.word	0x00001390


	//   ....[2]....
        /*0050*/ 	.word	0x000013e0


	//----- nvinfo : EIATTR_MAX_THREADS
	.align		4
.L_1595:
        /*0054*/ 	.byte	0x04, 0x05
        /*0056*/ 	.short	(.L_1597 - .L_1596)
.L_1596:
        /*0058*/ 	.word	0x00000080
        /*005c*/ 	.word	0x00000001
        /*0060*/ 	.word	0x00000001


	//----- nvinfo : EIATTR_CRS_STACK_SIZE
	.align		4
.L_1597:
        /*0064*/ 	.byte	0x04, 0x1e
        /*0066*/ 	.short	(.L_1599 - .L_1598)
.L_1598:
        /*0068*/ 	.word	0x00000000


	//----- nvinfo : EIATTR_CBANK_PARAM_SIZE
	.align		4
.L_1599:
        /*006c*/ 	.byte	0x03, 0x19
        /*006e*/ 	.short	0x0020


	//----- nvinfo : EIATTR_PARAM_CBANK
	.align		4
        /*0070*/ 	.byte	0x04, 0x0a
        /*0072*/ 	.short	(.L_1601 - .L_1600)
	.align		4
.L_1600:
        /*0074*/ 	.word	index@(.nv.constant0._ZN2at6native29vectorized_elementwise_kernelILi4ENS0_13BinaryFunctorIN3c108BFloat16ES4_S4_ZZZNS0_15binary_internal21div_trunc_kernel_cudaERNS_18TensorIteratorBaseEENKUlvE1_clEvENKUlvE2_clEvEUlS4_S4_E_EESt5arrayIPcLm3EEEEviT0_T1_)
        /*0078*/ 	.short	0x0210
        /*007a*/ 	.short	0x0020


	//----- nvinfo : EIATTR_SW_WAR
	.align		4
.L_1601:
        /*007c*/ 	.byte	0x04, 0x36
        /*007e*/ 	.short	(.L_1603 - .L_1602)
.L_1602:
        /*0080*/ 	.word	0x00000008
.L_1603:


//--------------------- .nv.info._ZN2at6native29vectorized_elementwise_kernelILi8ENS0_13BinaryFunctorIN3c108BFloat16ES4_S4_ZZZNS0_15binary_internal21div_trunc_kernel_cudaERNS_18TensorIteratorBaseEENKUlvE1_clEvENKUlvE2_clEvEUlS4_S4_E_EESt5arrayIPcLm3EEEEviT0_T1_ --------------------------
	.section	.nv.info._ZN2at6native29vectorized_elementwise_kernelILi8ENS0_13BinaryFunctorIN3c108BFloat16ES4_S4_ZZZNS0_15binary_internal21div_trunc_kernel_cudaERNS_18TensorIteratorBaseEENKUlvE1_clEvENKUlvE2_clEvEUlS4_S4_E_EESt5arrayIPcLm3EEEEviT0_T1_,"",@"SHT_CUDA_INFO"
	.sectionflags	@""
	.align	4


	//----- nvinfo : EIATTR_CUDA_API_VERSION
	.align		4
        /*0000*/ 	.byte	0x04, 0x37
        /*0002*/ 	.short	(.L_1605 - .L_1604)
.L_1604:
        /*0004*/ 	.word	0x00000082


	//----- nvinfo : EIATTR_KPARAM_INFO
	.align		4
.L_1605:
        /*0008*/ 	.byte	0x04, 0x17
        /*000a*/ 	.short	(.L_1607 - .L_1606)
.L_1606:
        /*000c*/ 	.word	0x00000000
        /*0010*/ 	.short	0x0002
        /*0012*/ 	.short	0x0008
        /*0014*/ 	.byte	0x00, 0xf0, 0x61, 0x00


	//----- nvinfo : EIATTR_KPARAM_INFO
	.align		4
.L_1607:
        /*0018*/ 	.byte	0x04, 0x17
        /*001a*/ 	.short	(.L_1609 - .L_1608)
.L_1608:
        /*001c*/ 	.word	0x00000000
        /*0020*/ 	.short	0x0001
        /*0022*/ 	.short	0x0004
        /*0024*/ 	.byte	0x00, 0xf0, 0x05, 0x00


	//----- nvinfo : EIATTR_KPARAM_INFO
	.align		4
.L_1609:
        /*0028*/ 	.byte	0x04, 0x17
        /*002a*/ 	.short	(.L_1611 - .L_1610)
.L_1610:
        /*002c*/ 	.word	0x00000000
        /*0030*/ 	.short	0x0000
        /*0032*/ 	.short	0x0000
        /*0034*/ 	.byte	0x00, 0xf0, 0x11, 0x00


	//----- nvinfo : EIATTR_SPARSE_MMA_MASK
	.align		4
.L_1611:
        /*0038*/ 	.byte	0x03, 0x50
        /*003a*/ 	.short	0x0000


	//----- nvinfo : EIATTR_MAXREG_COUNT
	.align		4
        /*003c*/ 	.byte	0x03, 0x1b
        /*003e*/ 	.short	0x00ff


	//----- nvinfo : EIATTR_MERCURY_ISA_VERSION
	.align		4
        /*0040*/ 	.byte	0x03, 0x5f
        /*0042*/ 	.short	0x0101


	//----- nvinfo : EIATTR_EXIT_INSTR_OFFSETS
	.align		4
        /*0044*/ 	.byte	0x04, 0x1c
        /*0046*/ 	.short	(.L_1613 - .L_1612)


	//   ....[0]....
.L_1612:
        /*0048*/ 	.word	0x00000590


	//   ....[1]....
        /*004c*/ 	.word	0x00001360


	//   ....[2]....
        /*0050*/ 	.word	0x000013b0


	//----- nvinfo : EIATTR_MAX_THREADS
	.align		4
.L_1613:
        /*0054*/ 	.byte	0x04, 0x05
        /*0056*/ 	.short	(.L_1615 - .L_1614)
.L_1614:
        /*0058*/ 	.word	0x00000080
        /*005c*/ 	.word	0x00000001
        /*0060*/ 	.word	0x00000001


	//----- nvinfo : EIATTR_CRS_STACK_SIZE
	.align		4
.L_1615:
        /*0064*/ 	.byte	0x04, 0x1e
        /*0066*/ 	.short	(.L_1617 - .L_1616)
.L_1616:
        /*0068*/ 	.word	0x00000000


	//----- nvinfo : EIATTR_CBANK_PARAM_SIZE
	.align		4
.L_1617:
        /*006c*/ 	.byte	0x03, 0x19
        /*006e*/ 	.short	0x0020


	//----- nvinfo : EIATTR_PARAM_CBANK
	.align		4
        /*0070*/ 	.byte	0x04, 0x0a
        /*0072*/ 	.short	(.L_1619 - .L_1618)
	.align		4
.L_1618:
        /*0074*/ 	.word	index@(.nv.constant0._ZN2at6native29vectorized_elementwise_kernelILi8ENS0_13BinaryFunctorIN3c108BFloat16ES4_S4_ZZZNS0_15binary_internal21div_trunc_kernel_cudaERNS_18TensorIteratorBaseEENKUlvE1_clEvENKUlvE2_clEvEUlS4_S4_E_EESt5arrayIPcLm3EEEEviT0_T1_)
        /*0078*/ 	.short	0x0210
        /*007a*/ 	.short	0x0020


	//----- nvinfo : EIATTR_SW_WAR
	.align		4
.L_1619:
        /*007c*/ 	.byte	0x04, 0x36
        /*007e*/ 	.short	(.L_1621 - .L_1620)
.L_1620:
        /*0080*/ 	.word	0x00000008
.L_1621:


//--------------------- .nv.info._ZN2at6native18elementwise_kernelILi128ELi4EZNS0_15gpu_kernel_implINS0_13BUnaryFunctorIN3c108BFloat16ES5_S5_ZZZNS0_15binary_internal21div_trunc_kernel_cudaERNS_18TensorIteratorBaseEENKUlvE1_clEvENKUlvE2_clEvEUlS5_S5_E_EEEEvS8_RKT_EUliE_EEviT1_ --------------------------
	.section	.nv.info._ZN2at6native18elementwise_kernelILi128ELi4EZNS0_15gpu_kernel_implINS0_13BUnaryFunctorIN3c108BFloat16ES5_S5_ZZZNS0_15binary_internal21div_trunc_kernel_cudaERNS_18TensorIteratorBaseEENKUlvE1_clEvENKUlvE2_clEvEUlS5_S5_E_EEEEvS8_RKT_EUliE_EEviT1_,"",@"SHT_CUDA_INFO"
	.sectionflags	@""
	.align	4


	//----- nvinfo : EIATTR_CUDA_API_VERSION
	.align		4
        /*0000*/ 	.byte	0x04, 0x37
        /*0002*/ 	.short	(.L_1623 - .L_1622)
.L_1622:
        /*0004*/ 	.word	0x00000082


	//----- nvinfo : EIATTR_KPARAM_INFO
	.align		4
.L_1623:
        /*0008*/ 	.byte	0x04, 0x17
        /*000a*/ 	.short	(.L_1625 - .L_1624)
.L_1624:
        /*000c*/ 	.word	0x00000000
        /*0010*/ 	.short	0x0001
        /*0012*/ 	.short	0x0008
        /*0014*/ 	.byte	0x00, 0xf0, 0x61, 0x08


	//----- nvinfo : EIATTR_KPARAM_INFO
	.align		4
.L_1625:
        /*0018*/ 	.byte	0x04, 0x17
        /*001a*/ 	.short	(.L_1627 - .L_1626)
.L_1626:
        /*001c*/ 	.word	0x00000000
        /*0020*/ 	.short	0x0000
        /*0022*/ 	.short	0x0000
        /*0024*/ 	.byte	0x00, 0xf0, 0x11, 0x00


	//----- nvinfo : EIATTR_SPARSE_MMA_MASK
	.align		4
.L_1627:
        /*0028*/ 	.byte	0x03, 0x50
        /*002a*/ 	.short	0x0000


	//----- nvinfo : EIATTR_MAXREG_COUNT
	.align		4
        /*002c*/ 	.byte	0x03, 0x1b
        /*002e*/ 	.short	0x0080


	//----- nvinfo : EIATTR_EXTERNS
	.align		4
        /*0030*/ 	.byte	0x04, 0x0f
        /*0032*/ 	.short	(.L_1629 - .L_1628)


	//   ....[0]....
	.align		4
.L_1628:
        /*0034*/ 	.word	index@(__assertfail)


	//----- nvinfo : EIATTR_MERCURY_ISA_VERSION
	.align		4
.L_1629:
        /*0038*/ 	.byte	0x03, 0x5f
        /*003a*/ 	.short	0x0101


	//----- nvinfo : EIATTR_SYSCALL_OFFSETS
	.align		4
        /*003c*/ 	.byte	0x04, 0x46
        /*003e*/ 	.short	(.L_1631 - .L_1630)


	//   ....[0]....
.L_1630:
        /*0040*/ 	.word	0x000022e0


	//   ....[1]....
        /*0044*/ 	.word	0x000032d0


	//   ....[2]....
        /*0048*/ 	.word	0x00005600


	//   ....[3]....
        /*004c*/ 	.word	0x000065f0


	//   ....[4]....
        /*0050*/ 	.word	0x00008910


	//   ....[5]....
        /*0054*/ 	.word	0x00009900


	//   ....[6]....
        /*0058*/ 	.word	0x0000bc10


	//   ....[7]....
        /*005c*/ 	.word	0x0000cc00


	//----- nvinfo : EIATTR_EXIT_INSTR_OFFSETS
	.align		4
.L_1631:
        /*0060*/ 	.byte	0x04, 0x1c
        /*0062*/ 	.short	(.L_1633 - .L_1632)


	//   ....[0]....
.L_1632:
        /*0064*/ 	.word	0x000099d0


	//   ....[1]....
        /*0068*/ 	.word	0x0000be30


	//   ....[2]....
        /*006c*/ 	.word	0x0000be70


	//   ....[3]....
        /*0070*/ 	.word	0x0000bf10


	//   ....[4]....
        /*0074*/ 	.word	0x0000bf50


	//   ....[5]....
        /*0078*/ 	.word	0x0000bf90


	//   ....[6]....
        /*007c*/ 	.word	0x0000c020


	//   ....[7]....
        /*0080*/ 	.word	0x0000c060


	//   ....[8]....
        /*0084*/ 	.word	0x0000c100


	//   ....[9]....
        /*0088*/ 	.word	0x0000c150


	//   ....[10]....
        /*008c*/ 	.word	0x0000c1a0


	//   ....[11]....
        /*0090*/ 	.word	0x0000c270


	//   ....[12]....
        /*0094*/ 	.word	0x0000c2d0


	//   ....[13]....
        /*0098*/ 	.word	0x0000c460


	//   ....[14]....
        /*009c*/ 	.word	0x0000c5c0


	//   ....[15]....
        /*00a0*/ 	.word	0x0000c5e0


	//   ....[16]....
        /*00a4*/ 	.word	0x0000c6a0


	//   ....[17]....
        /*00a8*/ 	.word	0x0000c820


	//   ....[18]....
        /*00ac*/ 	.word	0x0000c9a0


	//   ....[19]....
        /*00b0*/ 	.word	0x0000cb00


	//   ....[20]....
        /*00b4*/ 	.word	0x0000cc10


	//   ....[21]....
        /*00b8*/ 	.word	0x0000cc50


	//   ....[22]....
        /*00bc*/ 	.word	0x0000cc90


	//----- nvinfo : EIATTR_MAX_THREADS
	.align		4
.L_1633:
        /*00c0*/ 	.byte	0x04, 0x05
        /*00c2*/ 	.short	(.L_1635 - .L_1634)
.L_1634:
        /*00c4*/ 	.word	0x00000080
        /*00c8*/ 	.word	0x00000001
        /*00cc*/ 	.word	0x00000001


	//----- nvinfo : EIATTR_CRS_STACK_SIZE
	.align		4
.L_1635:
        /*00d0*/ 	.byte	0x04, 0x1e
        /*00d2*/ 	.short	(.L_1637 - .L_1636)
.L_1636:
        /*00d4*/ 	.word	0x00000000


	//----- nvinfo : EIATTR_CBANK_PARAM_SIZE
	.align		4
.L_1637:
        /*00d8*/ 	.byte	0x03, 0x19
        /*00da*/ 	.short	0x0220


	//----- nvinfo : EIATTR_PARAM_CBANK
	.align		4
        /*00dc*/ 	.byte	0x04, 0x0a
        /*00de*/ 	.short	(.L_1639 - .L_1638)
	.align		4
.L_1638:
        /*00e0*/ 	.word	index@(.nv.constant0._ZN2at6native18elementwise_kernelILi128ELi4EZNS0_15gpu_kernel_implINS0_13BUnaryFunctorIN3c108BFloat16ES5_S5_ZZZNS0_15binary_internal21div_trunc_kernel_cudaERNS_18TensorIteratorBaseEENKUlvE1_clEvENKUlvE2_clEvEUlS5_S5_E_EEEEvS8_RKT_EUliE_EEviT1_)
        /*00e4*/ 	.short	0x0210
        /*00e6*/ 	.short	0x0220


	//----- nvinfo : EIATTR_SW_WAR
	.align		4
.L_1639:
        /*00e8*/ 	.byte	0x04, 0x36
        /*00ea*/ 	.short	(.L_1641 - .L_1640)
.L_1640:
        /*00ec*/ 	.word	0x00000008
.L_1641:


//--------------------- .nv.info._ZN2at6native27unrolled_elementwise_kernelINS0_13BUnaryFunctorIN3c108BFloat16ES4_S4_ZZZNS0_15binary_internal21div_trunc_kernel_cudaERNS_18TensorIteratorBaseEENKUlvE1_clEvENKUlvE2_clEvEUlS4_S4_E_EESt5arrayIPcLm2EELi4E23TrivialOffsetCalculatorILi1EjESG_NS0_6memory12LoadWithCastILi1EEENSH_13StoreWithCastILi1EEEEEviT_T0_T2_T3_T4_T5_ --------------------------
	.section	.nv.info._ZN2at6native27unrolled_elementwise_kernelINS0_13BUnaryFunctorIN3c108BFloat16ES4_S4_ZZZNS0_15binary_internal21div_trunc_kernel_cudaERNS_18TensorIteratorBaseEENKUlvE1_clEvENKUlvE2_clEvEUlS4_S4_E_EESt5arrayIPcLm2EELi4E23TrivialOffsetCalculatorILi1EjESG_NS0_6memory12LoadWithCastILi1EEENSH_13StoreWithCastILi1EEEEEviT_T0_T2_T3_T4_T5_,"",@"SHT_CUDA_INFO"
	.sectionflags	@""
	.align	4


	//----- nvinfo : EIATTR_CUDA_API_VERSION
	.align		4
        /*0000*/ 	.byte	0x04, 0x37
        /*0002*/ 	.short	(.L_1643 - .L_1642)
.L_1642:
        /*0004*/ 	.word	0x00000082


	//----- nvinfo : EIATTR_KPARAM_INFO
	.align		4
.L_1643:
        /*0008*/ 	.byte	0x04, 0x17
        /*000a*/ 	.short	(.L_1645 - .L_1644)
.L_1644:
        /*000c*/ 	.word	0x00000000
        /*0010*/ 	.short	0x0006
        /*0012*/ 	.short	0x0024
        /*0014*/ 	.byte	0x00, 0xf0, 0x21, 0x00


	//----- nvinfo : EIATTR_KPARAM_INFO
	.align		4
.L_1645:
        /*0018*/ 	.byte	0x04, 0x17
        /*001a*/ 	.short	(.L_1647 - .L_1646)
.L_1646:
        /*001c*/ 	.word	0x00000000
        /*0020*/ 	.short	0x0005
        /*0022*/ 	.short	0x001c
        /*0024*/ 	.byte	0x00, 0xf0, 0x21, 0x00


	//----- nvinfo : EIATTR_KPARAM_INFO
	.align		4
.L_1647:
        /*0028*/ 	.byte	0x04, 0x17
        /*002a*/ 	.short	(.L_1649 - .L_1648)
.L_1648:
        /*002c*/ 	.word	0x00000000
        /*0030*/ 	.short	0x0004
        /*0032*/ 	.short	0x0019
        /*0034*/ 	.byte	0x00, 0xf0, 0x05, 0x00


	//----- nvinfo : EIATTR_KPARAM_INFO
	.align		4
.L_1649:
        /*0038*/ 	.byte	0x04, 0x17
        /*003a*/ 	.short	(.L_1651 - .L_1650)
.L_1650:
        /*003c*/ 	.word	0x00000000
        /*0040*/ 	.short	0x0003
        /*0042*/ 	.short	0x0018
        /*0044*/ 	.byte	0x00, 0xf0, 0x05, 0x00


	//----- nvinfo : EIATTR_KPARAM_INFO
	.align		4
.L_1651:
        /*0048*/ 	.byte	0x04, 0x17
        /*004a*/ 	.short	(.L_1653 - .L_1652)
.L_1652:
        /*004c*/ 	.word	0x00000000
        /*0050*/ 	.short	0x0002
        /*0052*/ 	.short	0x0008
        /*0054*/ 	.byte	0x00, 0xf0, 0x41, 0x00


	//----- nvinfo : EIATTR_KPARAM_INFO
	.align		4
.L_1653:
        /*0058*/ 	.byte	0x04, 0x17
        /*005a*/ 	.short	(.L_1655 - .L_1654)
.L_1654:
        /*005c*/ 	.word	0x00000000
        /*0060*/ 	.short	0x0001
        /*0062*/ 	.short	0x0004
        /*0064*/ 	.byte	0x00, 0xf0, 0x11, 0x00


	//----- nvinfo : EIATTR_KPARAM_INFO
	.align		4
.L_1655:
        /*0068*/ 	.byte	0x04, 0x17
        /*006a*/ 	.short	(.L_1657 - .L_1656)
.L_1656:
        /*006c*/ 	.word	0x00000000
        /*0070*/ 	.short	0x0000
        /*0072*/ 	.short	0x0000
        /*0074*/ 	.byte	0x00, 0xf0, 0x11, 0x00


	//----- nvinfo : EIATTR_SPARSE_MMA_MASK
	.align		4
.L_1657:
        /*0078*/ 	.byte	0x03, 0x50
        /*007a*/ 	.short	0x0000


	//----- nvinfo : EIATTR_MAXREG_COUNT
	.align		4
        /*007c*/ 	.byte	0x03, 0x1b
        /*007e*/ 	.short	0x00ff


	//----- nvinfo : EIATTR_EXTERNS
	.align		4
        /*0080*/ 	.byte	0x04, 0x0f
        /*0082*/ 	.short	(.L_1659 - .L_1658)


	//   ....[0]....
	.align		4
.L_1658:
        /*0084*/ 	.word	index@(__assertfail)


	//----- nvinfo : EIATTR_MERCURY_ISA_VERSION
	.align		4
.L_1659:
        /*0088*/ 	.byte	0x03, 0x5f
        /*008a*/ 	.short	0x0101


	//----- nvinfo : EIATTR_SYSCALL_OFFSETS
	.align		4
        /*008c*/ 	.byte	0x04, 0x46
        /*008e*/ 	.short	(.L_1661 - .L_1660)


	//   ....[0]....
.L_1660:
        /*0090*/ 	.word	0x000010e0


	//   ....[1]....
        /*0094*/ 	.word	0x00002220


	//   ....[2]....
        /*0098*/ 	.word	0x00003370


	//   ....[3]....
        /*009c*/ 	.word	0x00004490


	//   ....[4]....
        /*00a0*/ 	.word	0x00005860


	//   ....[5]....
        /*00a4*/ 	.word	0x00006880


	//   ....[6]....
        /*00a8*/ 	.word	0x00007860


	//   ....[7]....
        /*00ac*/ 	.word	0x00008840


	//----- nvinfo : EIATTR_EXIT_INSTR_OFFSETS
	.align		4
.L_1661:
        /*00b0*/ 	.byte	0x04, 0x1c
        /*00b2*/ 	.short	(.L_1663 - .L_1662)


	//   ....[0]....
.L_1662:
        /*00b4*/ 	.word	0x00007920


	//   ....[1]....
        /*00b8*/ 	.word	0x00007a70


	//   ....[2]....
        /*00bc*/ 	.word	0x00007ab0


	//   ....[3]....
        /*00c0*/ 	.word	0x00007b50


	//   ....[4]....
        /*00c4*/ 	.word	0x00007b90


	//   ....[5]....
        /*00c8*/ 	.word	0x00007bd0


	//   ....[6]....
        /*00cc*/ 	.word	0x00007c60


	//   ....[7]....
        /*00d0*/ 	.word	0x00007ca0


	//   ....[8]....
        /*00d4*/ 	.word	0x00007d40


	//   ....[9]....
        /*00d8*/ 	.word	0x00007d90


	//   ....[10]....
        /*00dc*/ 	.word	0x00007de0


	//   ....[11]....
        /*00e0*/ 	.word	0x00007eb0


	//   ....[12]....
        /*00e4*/ 	.word	0x00007f10


	//   ....[13]....
        /*00e8*/ 	.word	0x000080a0


	//   ....[14]....
        /*00ec*/ 	.word	0x00008200


	//   ....[15]....
        /*00f0*/ 	.word	0x00008220


	//   ....[16]....
        /*00f4*/ 	.word	0x000082e0


	//   ....[17]....
        /*00f8*/ 	.word	0x00008460


	//   ....[18]....
        /*00fc*/ 	.word	0x000085e0


	//   ....[19]....
        /*0100*/ 	.word	0x00008740


	//   ....[20]....
        /*0104*/ 	.word	0x00008850


	//   ....[21]....
        /*0108*/ 	.word	0x00008890


	//   ....[22]....
        /*010c*/ 	.word	0x000088d0


	//----- nvinfo : EIATTR_MAX_THREADS
	.align		4
.L_1663:
        /*0110*/ 	.byte	0x04, 0x05
        /*0112*/ 	.short	(.L_1665 - .L_1664)
.L_1664:
        /*0114*/ 	.word	0x00000080
        /*0118*/ 	.word	0x00000001
        /*011c*/ 	.word	0x00000001


	//----- nvinfo : EIATTR_CRS_STACK_SIZE
	.align		4
.L_1665:
        /*0120*/ 	.byte	0x04, 0x1e
        /*0122*/ 	.short	(.L_1667 - .L_1666)
.L_1666:
        /*0124*/ 	.word	0x00000000


	//----- nvinfo : EIATTR_CBANK_PARAM_SIZE
	.align		4
.L_1667:
        /*0128*/ 	.byte	0x03, 0x19
        /*012a*/ 	.short	0x002c


	//----- nvinfo : EIATTR_PARAM_CBANK
	.align		4
        /*012c*/ 	.byte	0x04, 0x0a
        /*012e*/ 	.short	(.L_1669 - .L_1668)
	.align		4
.L_1668:
        /*0130*/ 	.word	index@(.nv.constant0._ZN2at6native27unrolled_elementwise_kernelINS0_13BUnaryFunctorIN3c108BFloat16ES4_S4_ZZZNS0_15binary_internal21div_trunc_kernel_cudaERNS_18TensorIteratorBaseEENKUlvE1_clEvENKUlvE2_clEvEUlS4_S4_E_EESt5arrayIPcLm2EELi4E23TrivialOffsetCalculatorILi1EjESG_NS0_6memory12LoadWithCastILi1EEENSH_13StoreWithCastILi1EEEEEviT_T0_T2_T3_T4_T5_)
        /*0134*/ 	.short	0x0210
        /*0136*/ 	.short	0x002c


	//----- nvinfo : EIATTR_SW_WAR
	.align		4
.L_1669:
        /*0138*/ 	.byte	0x04, 0x36
        /*013a*/ 	.short	(.L_1671 - .L_1670)
.L_1670:
        /*013c*/ 	.word	0x00000008
.L_1671:


//--------------------- .nv.info._ZN2at6native18elementwise_kernelILi128ELi4EZNS0_22gpu_kernel_impl_nocastINS0_13BUnaryFunctorIN3c108BFloat16ES5_S5_ZZZNS0_15binary_internal21div_trunc_kernel_cudaERNS_18TensorIteratorBaseEENKUlvE1_clEvENKUlvE2_clEvEUlS5_S5_E_EEEEvS8_RKT_EUliE_EEviT1_ --------------------------
	.section	.nv.info._ZN2at6native18elementwise_kernelILi128ELi4EZNS0_22gpu_kernel_impl_nocastINS0_13BUnaryFunctorIN3c108BFloat16ES5_S5_ZZZNS0_15binary_internal21div_trunc_kernel_cudaERNS_18TensorIteratorBaseEENKUlvE1_clEvENKUlvE2_clEvEUlS5_S5_E_EEEEvS8_RKT_EUliE_EEviT1_,"",@"SHT_CUDA_INFO"
	.sectionflags	@""
	.align	4


	//----- nvinfo : EIATTR_CUDA_API_VERSION
	.align		4
        /*0000*/ 	.byte	0x04, 0x37
        /*0002*/ 	.short	(.L_1673 - .L_1672)
.L_1672:
        /*0004*/ 	.word	0x00000082


	//----- nvinfo : EIATTR_KPARAM_INFO
	.align		4
.L_1673:
        /*0008*/ 	.byte	0x04, 0x17
        /*000a*/ 	.short	(.L_1675 - .L_1674)
.L_1674:
        /*000c*/ 	.word	0x00000000
        /*0010*/ 	.short	0x0001
        /*0012*/ 	.short	0x0008
        /*0014*/ 	.byte	0x00, 0xf0, 0x61, 0x08


	//----- nvinfo : EIATTR_KPARAM_INFO
	.align		4
.L_1675:
        /*0018*/ 	.byte	0x04, 0x17
        /*001a*/ 	.short	(.L_1677 - .L_1676)
.L_1676:
        /*001c*/ 	.word	0x00000000
        /*0020*/ 	.short	0x0000
        /*0022*/ 	.short	0x0000
        /*0024*/ 	.byte	0x00, 0xf0, 0x11, 0x00


	//----- nvinfo : EIATTR_SPARSE_MMA_MASK
	.align		4
.L_1677:
        /*0028*/ 	.byte	0x03, 0x50
        /*002a*/ 	.short	0x0000


	//----- nvinfo : EIATTR_MAXREG_COUNT
	.align		4
        /*002c*/ 	.byte	0x03, 0x1b
        /*002e*/ 	.short	0x0080


	//----- nvinfo : EIATTR_MERCURY_ISA_VERSION
	.align		4
        /*0030*/ 	.byte	0x03, 0x5f
        /*0032*/ 	.short	0x0101


	//----- nvinfo : EIATTR_EXIT_INSTR_OFFSETS
	.align		4
        /*0034*/ 	.byte	0x04, 0x1c
        /*0036*/ 	.short	(.L_1679 - .L_1678)


	//   ....[0]....
.L_1678:
        /*0038*/ 	.word	0x00003cf0


	//   ....[1]....
        /*003c*/ 	.word	0x000050e0


	//----- nvinfo : EIATTR_MAX_THREADS
	.align		4
.L_1679:
        /*0040*/ 	.byte	0x04, 0x05
        /*0042*/ 	.short	(.L_1681 - .L_1680)
.L_1680:
        /*0044*/ 	.word	0x00000080
        /*0048*/ 	.word	0x00000001
        /*004c*/ 	.word	0x00000001


	//----- nvinfo : EIATTR_CRS_STACK_SIZE
	.align		4
.L_1681:
        /*0050*/ 	.byte	0x04, 0x1e
        /*0052*/ 	.short	(.L_1683 - .L_1682)
.L_1682:
        /*0054*/ 	.word	0x00000000


	//----- nvinfo : EIATTR_CBANK_PARAM_SIZE
	.align		4
.L_1683:
        /*0058*/ 	.byte	0x03, 0x19
        /*005a*/ 	.short	0x0220


	//----- nvinfo : EIATTR_PARAM_CBANK
	.align		4
        /*005c*/ 	.byte	0x04, 0x0a
        /*005e*/ 	.short	(.L_1685 - .L_1684)
	.align		4
.L_1684:
        /*0060*/ 	.word	index@(.nv.constant0._ZN2at6native18elementwise_kernelILi128ELi4EZNS0_22gpu_kernel_impl_nocastINS0_13BUnaryFunctorIN3c108BFloat16ES5_S5_ZZZNS0_15binary_internal21div_trunc_kernel_cudaERNS_18TensorIteratorBaseEENKUlvE1_clEvENKUlvE2_clEvEUlS5_S5_E_EEEEvS8_RKT_EUliE_EEviT1_)
        /*0064*/ 	.short	0x0210
        /*0066*/ 	.short	0x0220


	//----- nvinfo : EIATTR_SW_WAR
	.align		4
.L_1685:
        /*0068*/ 	.byte	0x04, 0x36
        /*006a*/ 	.short	(.L_1687 - .L_1686)
.L_1686:
        /*006c*/ 	.word	0x00000008
.L_1687:


//--------------------- .nv.info._ZN2at6native27unrolled_elementwise_kernelINS0_13BUnaryFunctorIN3c108BFloat16ES4_S4_ZZZNS0_15binary_internal21div_trunc_kernel_cudaERNS_18TensorIteratorBaseEENKUlvE1_clEvENKUlvE2_clEvEUlS4_S4_E_EESt5arrayIPcLm2EELi4E23TrivialOffsetCalculatorILi1EjESG_NS0_6memory15LoadWithoutCastENSH_16StoreWithoutCastEEEviT_T0_T2_T3_T4_T5_ --------------------------
	.section	.nv.info._ZN2at6native27unrolled_elementwise_kernelINS0_13BUnaryFunctorIN3c108BFloat16ES4_S4_ZZZNS0_15binary_internal21div_trunc_kernel_cudaERNS_18TensorIteratorBaseEENKUlvE1_clEvENKUlvE2_clEvEUlS4_S4_E_EESt5arrayIPcLm2EELi4E23TrivialOffsetCalculatorILi1EjESG_NS0_6memory15LoadWithoutCastENSH_16StoreWithoutCastEEEviT_T0_T2_T3_T4_T5_,"",@"SHT_CUDA_INFO"
	.sectionflags	@""
	.align	4


	//----- nvinfo : EIATTR_CUDA_API_VERSION
	.align		4
        /*0000*/ 	.byte	0x04, 0x37
        /*0002*/ 	.short	(.L_1689 - .L_1688)
.L_1688:
        /*0004*/ 	.word	0x00000082


	//----- nvinfo : EIATTR_KPARAM_INFO
	.align		4
.L_1689:
        /*0008*/ 	.byte	0x04, 0x17
        /*000a*/ 	.short	(.L_1691 - .L_1690)
.L_1690:
        /*000c*/ 	.word	0x00000000
        /*0010*/ 	.short	0x0006
        /*0012*/ 	.short	0x001b
        /*0014*/ 	.byte	0x00, 0xf0, 0x05, 0x00


	//----- nvinfo : EIATTR_KPARAM_INFO
	.align		4
.L_1691:
        /*0018*/ 	.byte	0x04, 0x17
        /*001a*/ 	.short	(.L_1693 - .L_1692)
.L_1692:
        /*001c*/ 	.word	0x00000000
        /*0020*/ 	.short	0x0005
        /*0022*/ 	.short	0x001a
        /*0024*/ 	.byte	0x00, 0xf0, 0x05, 0x00


	//----- nvinfo : EIATTR_KPARAM_INFO
	.align		4
.L_1693:
        /*0028*/ 	.byte	0x04, 0x17
        /*002a*/ 	.short	(.L_1695 - .L_1694)
.L_1694:
        /*002c*/ 	.word	0x00000000
        /*0030*/ 	.short	0x0004
        /*0032*/ 	.short	0x0019
        /*0034*/ 	.byte	0x00, 0xf0, 0x05, 0x00


	//----- nvinfo : EIATTR_KPARAM_INFO
	.align		4
.L_1695:
        /*0038*/ 	.byte	0x04, 0x17
        /*003a*/ 	.short	(.L_1697 - .L_1696)
.L_1696:
        /*003c*/ 	.word	0x00000000
        /*0040*/ 	.short	0x0003
        /*0042*/ 	.short	0x0018
        /*0044*/ 	.byte	0x00, 0xf0, 0x05, 0x00


	//----- nvinfo : EIATTR_KPARAM_INFO
	.align		4
.L_1697:
        /*0048*/ 	.byte	0x04, 0x17
        /*004a*/ 	.short	(.L_1699 - .L_1698)
.L_1698:
        /*004c*/ 	.word	0x00000000
        /*0050*/ 	.short	0x0002
        /*0052*/ 	.short	0x0008
        /*0054*/ 	.byte	0x00, 0xf0, 0x41, 0x00


	//----- nvinfo : EIATTR_KPARAM_INFO
	.align		4
.L_1699:
        /*0058*/ 	.byte	0x04, 0x17
        /*005a*/ 	.short	(.L_1701 - .L_1700)
.L_1700:
        /*005c*/ 	.word	0x00000000
        /*0060*/ 	.short	0x0001
        /*0062*/ 	.short	0x0004
        /*0064*/ 	.byte	0x00, 0xf0, 0x11, 0x00


	//----- nvinfo : EIATTR_KPARAM_INFO
	.align		4
.L_1701:
        /*0068*/ 	.byte	0x04, 0x17
        /*006a*/ 	.short	(.L_1703 - .L_1702)
.L_1702:
        /*006c*/ 	.word	0x00000000
        /*0070*/ 	.short	0x0000
        /*0072*/ 	.short	0x0000
        /*0074*/ 	.byte	0x00, 0xf0, 0x11, 0x00


	//----- nvinfo : EIATTR_SPARSE_MMA_MASK
	.align		4
.L_1703:
        /*0078*/ 	.byte	0x03, 0x50
        /*007a*/ 	.short	0x0000


	//----- nvinfo : EIATTR_MAXREG_COUNT
	.align		4
        /*007c*/ 	.byte	0x03, 0x1b
        /*007e*/ 	.short	0x00ff


	//----- nvinfo : EIATTR_MERCURY_ISA_VERSION
	.align		4
        /*0080*/ 	.byte	0x03, 0x5f
        /*0082*/ 	.short	0x0101


	//----- nvinfo : EIATTR_EXIT_INSTR_OFFSETS
	.align		4
        /*0084*/ 	.byte	0x04, 0x1c
        /*0086*/ 	.short	(.L_1705 - .L_1704)


	//   ....[0]....
.L_1704:
        /*0088*/ 	.word	0x000005c0


	//   ....[1]....
        /*008c*/ 	.word	0x00000630


	//----- nvinfo : EIATTR_MAX_THREADS
	.align		4
.L_1705:
        /*0090*/ 	.byte	0x04, 0x05
        /*0092*/ 	.short	(.L_1707 - .L_1706)
.L_1706:
        /*0094*/ 	.word	0x00000080
        /*0098*/ 	.word	0x00000001
        /*009c*/ 	.word	0x00000001


	//----- nvinfo : EIATTR_CRS_STACK_SIZE
	.align		4
.L_1707:
        /*00a0*/ 	.byte	0x04, 0x1e
        /*00a2*/ 	.short	(.L_1709 - .L_1708)
.L_1708:
        /*00a4*/ 	.word	0x00000000


	//----- nvinfo : EIATTR_CBANK_PARAM_SIZE
	.align		4
.L_1709:
        /*00a8*/ 	.byte	0x03, 0x19
        /*00aa*/ 	.short	0x001c


	//----- nvinfo : EIATTR_PARAM_CBANK
	.align		4
        /*00ac*/ 	.byte	0x04, 0x0a
        /*00ae*/ 	.short	(.L_1711 - .L_1710)
	.align		4
.L_1710:
        /*00b0*/ 	.word	index@(.nv.constant0._ZN2at6native27unrolled_elementwise_kernelINS0_13BUnaryFunctorIN3c108BFloat16ES4_S4_ZZZNS0_15binary_internal21div_trunc_kernel_cudaERNS_18TensorIteratorBaseEENKUlvE1_clEvENKUlvE2_clEvEUlS4_S4_E_EESt5arrayIPcLm2EELi4E23TrivialOffsetCalculatorILi1EjESG_NS0_6memory15LoadWithoutCastENSH_16StoreWithoutCastEEEviT_T0_T2_T3_T4_T5_)
        /*00b4*/ 	.short	0x0210
        /*00b6*/ 	.short	0x001c


	//----- nvinfo : EIATTR_SW_WAR
	.align		4
.L_1711:
        /*00b8*/ 	.byte	0x04, 0x36
        /*00ba*/ 	.short	(.L_1713 - .L_1712)
.L_1712:
        /*00bc*/ 	.word	0x00000008
.L_1713:


//--------------------- .nv.info._ZN2at6native29vectorized_elementwise_kernelILi2ENS0_13BUnaryFunctorIN3c108BFloat16ES4_S4_ZZZNS0_15binary_internal21div_trunc_kernel_cudaERNS_18TensorIteratorBaseEENKUlvE1_clEvENKUlvE2_clEvEUlS4_S4_E_EESt5arrayIPcLm2EEEEviT0_T1_ --------------------------
	.section	.nv.info._ZN2at6native29vectorized_elementwise_kernelILi2ENS0_13BUnaryFunctorIN3c108BFloat16ES4_S4_ZZZNS0_15binary_internal21div_trunc_kernel_cudaERNS_18TensorIteratorBaseEENKUlvE1_clEvENKUlvE2_clEvEUlS4_S4_E_EESt5arrayIPcLm2EEEEviT0_T1_,"",@"SHT_CUDA_INFO"
	.sectionflags	@""
	.align	4


	//----- nvinfo : EIATTR_CUDA_API_VERSION
	.align		4
        /*0000*/ 	.byte	0x04, 0x37
        /*0002*/ 	.short	(.L_1715 - .L_1714)
.L_1714:
        /*0004*/ 	.word	0x00000082


	//----- nvinfo : EIATTR_KPARAM_INFO
	.align		4
.L_1715:
        /*0008*/ 	.byte	0x04, 0x17
        /*000a*/ 	.short	(.L_1717 - .L_1716)
.L_1716:
        /*000c*/ 	.word	0x00000000
        /*0010*/ 	.short	0x0002
        /*0012*/ 	.short	0x0008
        /*0014*/ 	.byte	0x00, 0xf0, 0x41, 0x00


	//----- nvinfo : EIATTR_KPARAM_INFO
	.align		4
.L_1717:
        /*0018*/ 	.byte	0x04, 0x17
        /*001a*/ 	.short	(.L_1719 - .L_1718)
.L_1718:
        /*001c*/ 	.word	0x00000000
        /*0020*/ 	.short	0x0001
        /*0022*/ 	.short	0x0004
        /*0024*/ 	.byte	0x00, 0xf0, 0x11, 0x00


	//----- nvinfo : EIATTR_KPARAM_INFO
	.align		4
.L_1719:
        /*0028*/ 	.byte	0x04, 0x17
        /*002a*/ 	.short	(.L_1721 - .L_1720)
.L_1720:
        /*002c*/ 	.word	0x00000000
        /*0030*/ 	.short	0x0000
        /*0032*/ 	.short	0x0000
        /*0034*/ 	.byte	0x00, 0xf0, 0x11, 0x00


	//----- nvinfo : EIATTR_SPARSE_MMA_MASK
	.align		4
.L_1721:
        /*0038*/ 	.byte	0x03, 0x50
        /*003a*/ 	.short	0x0000


	//----- nvinfo : EIATTR_MAXREG_COUNT
	.align		4
        /*003c*/ 	.byte	0x03, 0x1b
        /*003e*/ 	.short	0x00ff


	//----- nvinfo : EIATTR_MERCURY_ISA_VERSION
	.align		4
        /*0040*/ 	.byte	0x03, 0x5f
        /*0042*/ 	.short	0x0101


	//----- nvinfo : EIATTR_EXIT_INSTR_OFFSETS
	.align		4
        /*0044*/ 	.byte	0x04, 0x1c
        /*0046*/ 	.short	(.L_1723 - .L_1722)


	//   ....[0]....
.L_1722:
        /*0048*/ 	.word	0x000004a0


	//   ....[1]....
        /*004c*/ 	.word	0x00001070


	//   ....[2]....
        /*0050*/ 	.word	0x000010c0


	//----- nvinfo : EIATTR_MAX_THREADS
	.align		4
.L_1723:
        /*0054*/ 	.byte	0x04, 0x05
        /*0056*/ 	.short	(.L_1725 - .L_1724)
.L_1724:
        /*0058*/ 	.word	0x00000080
        /*005c*/ 	.word	0x00000001
        /*0060*/ 	.word	0x00000001


	//----- nvinfo : EIATTR_CRS_STACK_SIZE
	.align		4
.L_1725:
        /*0064*/ 	.byte	0x04, 0x1e
        /*0066*/ 	.short	(.L_1727 - .L_1726)
.L_1726:
        /*0068*/ 	.word	0x00000000


	//----- nvinfo : EIATTR_CBANK_PARAM_SIZE
	.align		4
.L_1727:
        /*006c*/ 	.byte	0x03, 0x19
        /*006e*/ 	.short	0x0018


	//----- nvinfo : EIATTR_PARAM_CBANK
	.align		4
        /*0070*/ 	.byte	0x04, 0x0a
        /*0072*/ 	.short	(.L_1729 - .L_1728)
	.align		4
.L_1728:
        /*0074*/ 	.word	index@(.nv.constant0._ZN2at6native29vectorized_elementwise_kernelILi2ENS0_13BUnaryFunctorIN3c108BFloat16ES4_S4_ZZZNS0_15binary_internal21div_trunc_kernel_cudaERNS_18TensorIteratorBaseEENKUlvE1_clEvENKUlvE2_clEvEUlS4_S4_E_EESt5arrayIPcLm2EEEEviT0_T1_)
        /*0078*/ 	.short	0x0210
        /*007a*/ 	.short	0x0018


	//----- nvinfo : EIATTR_SW_WAR
	.align		4
.L_1729:
        /*007c*/ 	.byte	0x04, 0x36
        /*007e*/ 	.short	(.L_1731 - .L_1730)
.L_1730:
        /*0080*/ 	.word	0x00000008
.L_1731:


//--------------------- .nv.info._ZN2at6native29vectorized_elementwise_kernelILi4ENS0_13BUnaryFunctorIN3c108BFloat16ES4_S4_ZZZNS0_15binary_internal21div_trunc_kernel_cudaERNS_18TensorIteratorBaseEENKUlvE1_clEvENKUlvE2_clEvEUlS4_S4_E_EESt5arrayIPcLm2EEEEviT0_T1_ --------------------------
	.section	.nv.info._ZN2at6native29vectorized_elementwise_kernelILi4ENS0_13BUnaryFunctorIN3c108BFloat16ES4_S4_ZZZNS0_15binary_internal21div_trunc_kernel_cudaERNS_18TensorIteratorBaseEENKUlvE1_clEvENKUlvE2_clEvEUlS4_S4_E_EESt5arrayIPcLm2EEEEviT0_T1_,"",@"SHT_CUDA_INFO"
	.sectionflags	@""
	.align	4


	//----- nvinfo : EIATTR_CUDA_API_VERSION
	.align		4
        /*0000*/ 	.byte	0x04, 0x37
        /*0002*/ 	.short	(.L_1733 - .L_1732)
.L_1732:
        /*0004*/ 	.word	0x00000082


	//----- nvinfo : EIATTR_KPARAM_INFO
	.align		4
.L_1733:
        /*0008*/ 	.byte	0x04, 0x17
        /*000a*/ 	.short	(.L_1735 - .L_1734)
.L_1734:
        /*000c*/ 	.word	0x00000000
        /*0010*/ 	.short	0x0002
        /*0012*/ 	.short	0x0008
        /*0014*/ 	.byte	0x00, 0xf0, 0x41, 0x00


	//----- nvinfo : EIATTR_KPARAM_INFO
	.align		4
.L_1735:
        /*0018*/ 	.byte	0x04, 0x17
        /*001a*/ 	.short	(.L_1737 - .L_1736)
.L_1736:
        /*001c*/ 	.word	0x00000000
        /*0020*/ 	.short	0x0001
        /*0022*/ 	.short	0x0004
        /*0024*/ 	.byte	0x00, 0xf0, 0x11, 0x00


	//----- nvinfo : EIATTR_KPARAM_INFO
	.align		4
.L_1737:
        /*0028*/ 	.byte	0x04, 0x17
        /*002a*/ 	.short	(.L_1739 - .L_1738)
.L_1738:
        /*002c*/ 	.word	0x00000000
        /*0030*/ 	.short	0x0000
        /*0032*/ 	.short	0x0000
        /*0034*/ 	.byte	0x00, 0xf0, 0x11, 0x00


	//----- nvinfo : EIATTR_SPARSE_MMA_MASK
	.align		4
.L_1739:
        /*0038*/ 	.byte	0x03, 0x50
        /*003a*/ 	.short	0x0000


	//----- nvinfo : EIATTR_MAXREG_COUNT
	.align		4
        /*003c*/ 	.byte	0x03, 0x1b
        /*003e*/ 	.short	0x00ff


	//----- nvinfo : EIATTR_MERCURY_ISA_VERSION
	.align		4
        /*0040*/ 	.byte	0x03, 0x5f
        /*0042*/ 	.short	0x0101


	//----- nvinfo : EIATTR_EXIT_INSTR_OFFSETS
	.align		4
        /*0044*/ 	.byte	0x04, 0x1c
        /*0046*/ 	.short	(.L_1741 - .L_1740)


	//   ....[0]....
.L_1740:
        /*0048*/ 	.word	0x00000460


	//   ....[1]....
        /*004c*/ 	.word	0x00001030


	//   ....[2]....
        /*0050*/ 	.word	0x00001080


	//----- nvinfo : EIATTR_MAX_THREADS
	.align		4
.L_1741:
        /*0054*/ 	.byte	0x04, 0x05
        /*0056*/ 	.short	(.L_1743 - .L_1742)
.L_1742:
        /*0058*/ 	.word	0x00000080
        /*005c*/ 	.word	0x00000001
        /*0060*/ 	.word	0x00000001


	//----- nvinfo : EIATTR_CRS_STACK_SIZE
	.align		4
.L_1743:
        /*0064*/ 	.byte	0x04, 0x1e
        /*0066*/ 	.short	(.L_1745 - .L_1744)
.L_1744:
        /*0068*/ 	.word	0x00000000


	//----- nvinfo : EIATTR_CBANK_PARAM_SIZE
	.align		4
.L_1745:
        /*006c*/ 	.byte	0x03, 0x19
        /*006e*/ 	.short	0x0018


	//----- nvinfo : EIATTR_PARAM_CBANK
	.align		4
        /*0070*/ 	.byte	0x04, 0x0a
        /*0072*/ 	.short	(.L_1747 - .L_1746)
	.align		4
.L_1746:
        /*0074*/ 	.word	index@(.nv.constant0._ZN2at6native29vectorized_elementwise_kernelILi4ENS0_13BUnaryFunctorIN3c108BFloat16ES4_S4_ZZZNS0_15binary_internal21div_trunc_kernel_cudaERNS_18TensorIteratorBaseEENKUlvE1_clEvENKUlvE2_clEvEUlS4_S4_E_EESt5arrayIPcLm2EEEEviT0_T1_)
        /*0078*/ 	.short	0x0210
        /*007a*/ 	.short	0x0018


	//----- nvinfo : EIATTR_SW_WAR
	.align		4
.L_1747:
        /*007c*/ 	.byte	0x04, 0x36
        /*007e*/ 	.short	(.L_1749 - .L_1748)
.L_1748:
        /*0080*/ 	.word	0x00000008
.L_1749:


//--------------------- .nv.info._ZN2at6native29vectorized_elementwise_kernelILi8ENS0_13BUnaryFunctorIN3c108BFloat16ES4_S4_ZZZNS0_15binary_internal21div_trunc_kernel_cudaERNS_18TensorIteratorBaseEENKUlvE1_clEvENKUlvE2_clEvEUlS4_S4_E_EESt5arrayIPcLm2EEEEviT0_T1_ --------------------------
	.section	.nv.info._ZN2at6native29vectorized_elementwise_kernelILi8ENS0_13BUnaryFunctorIN3c108BFloat16ES4_S4_ZZZNS0_15binary_internal21div_trunc_kernel_cudaERNS_18TensorIteratorBaseEENKUlvE1_clEvENKUlvE2_clEvEUlS4_S4_E_EESt5arrayIPcLm2EEEEviT0_T1_,"",@"SHT_CUDA_INFO"
	.sectionflags	@""
	.align	4


	//----- nvinfo : EIATTR_CUDA_API_VERSION
	.align		4
        /*0000*/ 	.byte	0x04, 0x37
        /*0002*/ 	.short	(.L_1751 - .L_1750)
.L_1750:
        /*0004*/ 	.word	0x00000082


	//----- nvinfo : EIATTR_KPARAM_INFO
	.align		4
.L_1751:
        /*0008*/ 	.byte	0x04, 0x17
        /*000a*/ 	.short	(.L_1753 - .L_1752)
.L_1752:
        /*000c*/ 	.word	0x00000000
        /*0010*/ 	.short	0x0002
        /*0012*/ 	.short	0x0008
        /*0014*/ 	.byte	0x00, 0xf0, 0x41, 0x00


	//----- nvinfo : EIATTR_KPARAM_INFO
	.align		4
.L_1753:
        /*0018*/ 	.byte	0x04, 0x17
        /*001a*/ 	.short	(.L_1755 - .L_1754)
.L_1754:
        /*001c*/ 	.word	0x00000000
        /*0020*/ 	.short	0x0001
        /*0022*/ 	.short	0x0004
        /*0024*/ 	.byte	0x00, 0xf0, 0x11, 0x00


	//----- nvinfo : EIATTR_KPARAM_INFO
	.align		4
.L_1755:
        /*0028*/ 	.byte	0x04, 0x17
        /*002a*/ 	.short	(.L_1757 - .L_1756)
.L_1756:
        /*002c*/ 	.word	0x00000000
        /*0030*/ 	.short	0x0000
        /*0032*/ 	.short	0x0000
        /*0034*/ 	.byte	0x00, 0xf0, 0x11, 0x00


	//----- nvinfo : EIATTR_SPARSE_MMA_MASK
	.align		4
.L_1757:
        /*0038*/ 	.byte	0x03, 0x50
        /*003a*/ 	.short	0x0000


	//----- nvinfo : EIATTR_MAXREG_COUNT
	.align		4
        /*003c*/ 	.byte	0x03, 0x1b
        /*003e*/ 	.short	0x00ff


	//----- nvinfo : EIATTR_MERCURY_ISA_VERSION
	.align		4
        /*0040*/ 	.byte	0x03, 0x5f
        /*0042*/ 	.short	0x0101


	//----- nvinfo : EIATTR_EXIT_INSTR_OFFSETS
	.align		4
        /*0044*/ 	.byte	0x04, 0x1c
        /*0046*/ 	.short	(.L_1759 - .L_1758)


	//   ....[0]....
.L_1758:
        /*0048*/ 	.word	0x00000440


	//   ....[1]....
        /*004c*/ 	.word	0x00001010


	//   ....[2]....
        /*0050*/ 	.word	0x00001060


	//----- nvinfo : EIATTR_MAX_THREADS
	.align		4
.L_1759:
        /*0054*/ 	.byte	0x04, 0x05
        /*0056*/ 	.short	(.L_1761 - .L_1760)
.L_1760:
        /*0058*/ 	.word	0x00000080
        /*005c*/ 	.word	0x00000001
        /*0060*/ 	.word	0x00000001


	//----- nvinfo : EIATTR_CRS_STACK_SIZE
	.align		4
.L_1761:
        /*0064*/ 	.byte	0x04, 0x1e
        /*0066*/ 	.short	(.L_1763 - .L_1762)
.L_1762:
        /*0068*/ 	.word	0x00000000


	//----- nvinfo : EIATTR_CBANK_PARAM_SIZE
	.align		4
.L_1763:
        /*006c*/ 	.byte	0x03, 0x19
        /*006e*/ 	.short	0x0018


	//----- nvinfo : EIATTR_PARAM_CBANK
	.align		4
        /*0070*/ 	.byte	0x04, 0x0a
        /*0072*/ 	.short	(.L_1765 - .L_1764)
	.align		4
.L_1764:
        /*0074*/ 	.word	index@(.nv.constant0._ZN2at6native29vectorized_elementwise_kernelILi8ENS0_13BUnaryFunctorIN3c108BFloat16ES4_S4_ZZZNS0_15binary_internal21div_trunc_kernel_cudaERNS_18TensorIteratorBaseEENKUlvE1_clEvENKUlvE2_clEvEUlS4_S4_E_EESt5arrayIPcLm2EEEEviT0_T1_)
        /*0078*/ 	.short	0x0210
        /*007a*/ 	.short	0x0018


	//----- nvinfo : EIATTR_SW_WAR
	.align		4
.L_1765:
        /*007c*/ 	.byte	0x04, 0x36
        /*007e*/ 	.short	(.L_1767 - .L_1766)
.L_1766:
        /*0080*/ 	.word	0x00000008
.L_1767:


//--------------------- .nv.info._ZN2at6native18elementwise_kernelILi128ELi4EZNS0_15gpu_kernel_implINS0_13AUnaryFunctorIN3c108BFloat16ES5_S5_ZZZNS0_15binary_internal21div_trunc_kernel_cudaERNS_18TensorIteratorBaseEENKUlvE1_clEvENKUlvE2_clEvEUlS5_S5_E_EEEEvS8_RKT_EUliE_EEviT1_ --------------------------
	.section	.nv.info._ZN2at6native18elementwise_kernelILi128ELi4EZNS0_15gpu_kernel_implINS0_13AUnaryFunctorIN3c108BFloat16ES5_S5_ZZZNS0_15binary_internal21div_trunc_kernel_cudaERNS_18TensorIteratorBaseEENKUlvE1_clEvENKUlvE2_clEvEUlS5_S5_E_EEEEvS8_RKT_EUliE_EEviT1_,"",@"SHT_CUDA_INFO"
	.sectionflags	@""
	.align	4


	//----- nvinfo : EIATTR_CUDA_API_VERSION
	.align		4
        /*0000*/ 	.byte	0x04, 0x37
        /*0002*/ 	.short	(.L_1769 - .L_1768)
.L_1768:
        /*0004*/ 	.word	0x00000082


	//----- nvinfo : EIATTR_KPARAM_INFO
	.align		4
.L_1769:
        /*0008*/ 	.byte	0x04, 0x17
        /*000a*/ 	.short	(.L_1771 - .L_1770)
.L_1770:
        /*000c*/ 	.word	0x00000000
        /*0010*/ 	.short	0x0001
        /*0012*/ 	.short	0x0008
        /*0014*/ 	.byte	0x00, 0xf0, 0x61, 0x08


	//----- nvinfo : EIATTR_KPARAM_INFO
	.align		4
.L_1771:
        /*0018*/ 	.byte	0x04, 0x17
        /*001a*/ 	.short	(.L_1773 - .L_1772)
.L_1772:
        /*001c*/ 	.word	0x00000000
        /*0020*/ 	.short	0x0000
        /*0022*/ 	.short	0x0000
        /*0024*/ 	.byte	0x00, 0xf0, 0x11, 0x00


	//----- nvinfo : EIATTR_SPARSE_MMA_MASK
	.align		4
.L_1773:
        /*0028*/ 	.byte	0x03, 0x50
        /*002a*/ 	.short	0x0000


	//----- nvinfo : EIATTR_MAXREG_COUNT
	.align		4
        /*002c*/ 	.byte	0x03, 0x1b
        /*002e*/ 	.short	0x0080


	//----- nvinfo : EIATTR_EXTERNS
	.align		4
        /*0030*/ 	.byte	0x04, 0x0f
        /*0032*/ 	.short	(.L_1775 - .L_1774)


	//   ....[0]....
	.align		4
.L_1774:
        /*0034*/ 	.word	index@(__assertfail)


	//----- nvinfo : EIATTR_MERCURY_ISA_VERSION
	.align		4
.L_1775:
        /*0038*/ 	.byte	0x03, 0x5f
        /*003a*/ 	.short	0x0101


	//----- nvinfo : EIATTR_SYSCALL_OFFSETS
	.align		4
        /*003c*/ 	.byte	0x04, 0x46
        /*003e*/ 	.short	(.L_1777 - .L_1776)


	//   ....[0]....
.L_1776:
        /*0040*/ 	.word	0x000022e0


	//   ....[1]....
        /*0044*/ 	.word	0x000032d0


	//   ....[2]....
        /*0048*/ 	.word	0x00005600


	//   ....[3]....
        /*004c*/ 	.word	0x000065f0


	//   ....[4]....
        /*0050*/ 	.word	0x00008910


	//   ....[5]....
        /*0054*/ 	.word	0x00009900


	//   ....[6]....
        /*0058*/ 	.word	0x0000bc10


	//   ....[7]....
        /*005c*/ 	.word	0x0000cc00


	//----- nvinfo : EIATTR_EXIT_INSTR_OFFSETS
	.align		4
.L_1777:
        /*0060*/ 	.byte	0x04, 0x1c
        /*0062*/ 	.short	(.L_1779 - .L_1778)


	//   ....[0]....
.L_1778:
        /*0064*/ 	.word	0x000099d0


	//   ....[1]....
        /*0068*/ 	.word	0x0000be30


	//   ....[2]....
        /*006c*/ 	.word	0x0000be70


	//   ....[3]....
        /*0070*/ 	.word	0x0000bf10


	//   ....[4]....
        /*0074*/ 	.word	0x0000bf50


	//   ....[5]....
        /*0078*/ 	.word	0x0000bf90


	//   ....[6]....
        /*007c*/ 	.word	0x0000c020


	//   ....[7]....
        /*0080*/ 	.word	0x0000c060


	//   ....[8]....
        /*0084*/ 	.word	0x0000c100


	//   ....[9]....
        /*0088*/ 	.word	0x0000c150


	//   ....[10]....
        /*008c*/ 	.word	0x0000c1a0


	//   ....[11]....
        /*0090*/ 	.word	0x0000c270


	//   ....[12]....
        /*0094*/ 	.word	0x0000c2d0


	//   ....[13]....
        /*0098*/ 	.word	0x0000c460


	//   ....[14]....
        /*009c*/ 	.word	0x0000c5c0


	//   ....[15]....
        /*00a0*/ 	.word	0x0000c5e0


	//   ....[16]....
        /*00a4*/ 	.word	0x0000c6a0


	//   ....[17]....
        /*00a8*/ 	.word	0x0000c820


	//   ....[18]....
        /*00ac*/ 	.word	0x0000c9a0


	//   ....[19]....
        /*00b0*/ 	.word	0x0000cb00


	//   ....[20]....
        /*00b4*/ 	.word	0x0000cc10


	//   ....[21]....
        /*00b8*/ 	.word	0x0000cc50


	//   ....[22]....
        /*00bc*/ 	.word	0x0000cc90


	//----- nvinfo : EIATTR_MAX_THREADS
	.align		4
.L_1779:
        /*00c0*/ 	.byte	0x04, 0x05
        /*00c2*/ 	.short	(.L_1781 - .L_1780)
.L_1780:
        /*00c4*/ 	.word	0x00000080
        /*00c8*/ 	.word	0x00000001
        /*00cc*/ 	.word	0x00000001


	//----- nvinfo : EIATTR_CRS_STACK_SIZE
	.align		4
.L_1781:
        /*00d0*/ 	.byte	0x04, 0x1e
        /*00d2*/ 	.short	(.L_1783 - .L_1782)
.L_1782:
        /*00d4*/ 	.word	0x00000000


	//----- nvinfo : EIATTR_CBANK_PARAM_SIZE
	.align		4
.L_1783:
        /*00d8*/ 	.byte	0x03, 0x19
        /*00da*/ 	.short	0x0220


	//----- nvinfo : EIATTR_PARAM_CBANK
	.align		4
        /*00dc*/ 	.byte	0x04, 0x0a
        /*00de*/ 	.short	(.L_1785 - .L_1784)
	.align		4
.L_1784:
        /*00e0*/ 	.word	index@(.nv.constant0._ZN2at6native18elementwise_kernelILi128ELi4EZNS0_15gpu_kernel_implINS0_13AUnaryFunctorIN3c108BFloat16ES5_S5_ZZZNS0_15binary_internal21div_trunc_kernel_cudaERNS_18TensorIteratorBaseEENKUlvE1_clEvENKUlvE2_clEvEUlS5_S5_E_EEEEvS8_RKT_EUliE_EEviT1_)
        /*00e4*/ 	.short	0x0210
        /*00e6*/ 	.short	0x0220


	//----- nvinfo : EIATTR_SW_WAR
	.align		4
.L_1785:
        /*00e8*/ 	.byte	0x04, 0x36
        /*00ea*/ 	.short	(.L_1787 - .L_1786)
.L_1786:
        /*00ec*/ 	.word	0x00000008
.L_1787:


//--------------------- .nv.info._ZN2at6native27unrolled_elementwise_kernelINS0_13AUnaryFunctorIN3c108BFloat16ES4_S4_ZZZNS0_15binary_internal21div_trunc_kernel_cudaERNS_18TensorIteratorBaseEENKUlvE1_clEvENKUlvE2_clEvEUlS4_S4_E_EESt5arrayIPcLm2EELi4E23TrivialOffsetCalculatorILi1EjESG_NS0_6memory12LoadWithCastILi1EEENSH_13StoreWithCastILi1EEEEEviT_T0_T2_T3_T4_T5_ --------------------------
	.section	.nv.info._ZN2at6native27unrolled_elementwise_kernelINS0_13AUnaryFunctorIN3c108BFloat16ES4_S4_ZZZNS0_15binary_internal21div_trunc_kernel_cudaERNS_18TensorIteratorBaseEENKUlvE1_clEvENKUlvE2_clEvEUlS4_S4_E_EESt5arrayIPcLm2EELi4E23TrivialOffsetCalculatorILi1EjESG_NS0_6memory12LoadWithCastILi1EEENSH_13StoreWithCastILi1EEEEEviT_T0_T2_T3_T4_T5_,"",@"SHT_CUDA_INFO"
	.sectionflags	@""
	.align	4


	//----- nvinfo : EIATTR_CUDA_API_VERSION
	.align		4
        /*0000*/ 	.byte	0x04, 0x37
        /*0002*/ 	.short	(.L_1789 - .L_1788)
.L_1788:
        /*0004*/ 	.word	0x00000082


	//----- nvinfo : EIATTR_KPARAM_INFO
	.align		4
.L_1789:
        /*0008*/ 	.byte	0x04, 0x17
        /*000a*/ 	.short	(.L_1791 - .L_1790)
.L_1790:
        /*000c*/ 	.word	0x00000000
        /*0010*/ 	.short	0x0006
        /*0012*/ 	.short	0x0024
        /*0014*/ 	.byte	0x00, 0xf0, 0x21, 0x00


	//----- nvinfo : EIATTR_KPARAM_INFO
	.align		4
.L_1791:
        /*0018*/ 	.byte	0x04, 0x17
        /*001a*/ 	.short	(.L_1793 - .L_1792)
.L_1792:
        /*001c*/ 	.word	0x00000000
        /*0020*/ 	.short	0x0005
        /*0022*/ 	.short	0x001c
        /*0024*/ 	.byte	0x00, 0xf0, 0x21, 0x00


	//----- nvinfo : EIATTR_KPARAM_INFO
	.align		4
.L_1793:
        /*0028*/ 	.byte	0x04, 0x17
        /*002a*/ 	.short	(.L_1795 - .L_1794)
.L_1794:
        /*002c*/ 	.word	0x00000000
        /*0030*/ 	.short	0x0004
        /*0032*/ 	.short	0x0019
        /*0034*/ 	.byte	0x00, 0xf0, 0x05, 0x00


	//----- nvinfo : EIATTR_KPARAM_INFO
	.align		4
.L_1795:
        /*0038*/ 	.byte	0x04, 0x17
        /*003a*/ 	.short	(.L_1797 - .L_1796)
.L_1796:
        /*003c*/ 	.word	0x00000000
        /*0040*/ 	.short	0x0003
        /*0042*/ 	.short	0x0018
        /*0044*/ 	.byte	0x00, 0xf0, 0x05, 0x00


	//----- nvinfo : EIATTR_KPARAM_INFO
	.align		4
.L_1797:
        /*0048*/ 	.byte	0x04, 0x17
        /*004a*/ 	.short	(.L_1799 - .L_1798)
.L_1798:
        /*004c*/ 	.word	0x00000000
        /*0050*/ 	.short	0x0002
        /*0052*/ 	.short	0x0008
        /*0054*/ 	.byte	0x00, 0xf0, 0x41, 0x00


	//----- nvinfo : EIATTR_KPARAM_INFO
	.align		4
.L_1799:
        /*0058*/ 	.byte	0x04, 0x17
        /*005a*/ 	.short	(.L_1801 - .L_1800)
.L_1800:
        /*005c*/ 	.word	0x00000000
        /*0060*/ 	.short	0x0001
        /*0062*/ 	.short	0x0004
        /*0064*/ 	.byte	0x00, 0xf0, 0x11, 0x00


	//----- nvinfo : EIATTR_KPARAM_INFO
	.align		4
.L_1801:
        /*0068*/ 	.byte	0x04, 0x17
        /*006a*/ 	.short	(.L_1803 - .L_1802)
.L_1802:
        /*006c*/ 	.word	0x00000000
        /*0070*/ 	.short	0x0000
        /*0072*/ 	.short	0x0000
        /*0074*/ 	.byte	0x00, 0xf0, 0x11, 0x00


	//----- nvinfo : EIATTR_SPARSE_MMA_MASK
	.align		4
.L_1803:
        /*0078*/ 	.byte	0x03, 0x50
        /*007a*/ 	.short	0x0000


	//----- nvinfo : EIATTR_MAXREG_COUNT
	.align		4
        /*007c*/ 	.byte	0x03, 0x1b
        /*007e*/ 	.short	0x00ff


	//----- nvinfo : EIATTR_EXTERNS
	.align		4
        /*0080*/ 	.byte	0x04, 0x0f
        /*0082*/ 	.short	(.L_1805 - .L_1804)


	//   ....[0]....
	.align		4
.L_1804:
        /*0084*/ 	.word	index@(__assertfail)


	//----- nvinfo : EIATTR_MERCURY_ISA_VERSION
	.align		4
.L_1805:
        /*0088*/ 	.byte	0x03, 0x5f
        /*008a*/ 	.short	0x0101


	//----- nvinfo : EIATTR_SYSCALL_OFFSETS
	.align		4
        /*008c*/ 	.byte	0x04, 0x46
        /*008e*/ 	.short	(.L_1807 - .L_1806)


	//   ....[0]....
.L_1806:
        /*0090*/ 	.word	0x000010e0


	//   ....[1]....
        /*0094*/ 	.word	0x00002220


	//   ....[2]....
        /*0098*/ 	.word	0x00003370


	//   ....[3]....
        /*009c*/ 	.word	0x00004490


	//   ....[4]....
        /*00a0*/ 	.word	0x00005860


	//   ....[5]....
        /*00a4*/ 	.word	0x00006880


	//   ....[6]....
        /*00a8*/ 	.word	0x00007860


	//   ....[7]....
        /*00ac*/ 	.word	0x00008840


	//----- nvinfo : EIATTR_EXIT_INSTR_OFFSETS
	.align		4
.L_1807:
        /*00b0*/ 	.byte	0x04, 0x1c
        /*00b2*/ 	.short	(.L_1809 - .L_1808)


	//   ....[0]....
.L_1808:
        /*00b4*/ 	.word	0x00007920


	//   ....[1]....
        /*00b8*/ 	.word	0x00007a70


	//   ....[2]....
        /*00bc*/ 	.word	0x00007ab0


	//   ....[3]....
        /*00c0*/ 	.word	0x00007b50


	//   ....[4]....
        /*00c4*/ 	.word	0x00007b90


	//   ....[5]....
        /*00c8*/ 	.word	0x00007bd0


	//   ....[6]....
        /*00cc*/ 	.word	0x00007c60


	//   ....[7]....
        /*00d0*/ 	.word	0x00007ca0


	//   ....[8]....
        /*00d4*/ 	.word	0x00007d40


	//   ....[9]....
        /*00d8*/ 	.word	0x00007d90


	//   ....[10]....
        /*00dc*/ 	.word	0x00007de0


	//   ....[11]....
        /*00e0*/ 	.word	0x00007eb0


	//   ....[12]....
        /*00e4*/ 	.word	0x00007f10


	//   ....[13]....
        /*00e8*/ 	.word	0x000080a0


	//   ....[14]....
        /*00ec*/ 	.word	0x00008200


	//   ....[15]....
        /*00f0*/ 	.word	0x00008220


	//   ....[16]....
        /*00f4*/ 	.word	0x000082e0


	//   ....[17]....
        /*00f8*/ 	.word	0x00008460


	//   ....[18]....
        /*00fc*/ 	.word	0x000085e0


	//   ....[19]....
        /*0100*/ 	.word	0x00008740


	//   ....[20]....
        /*0104*/ 	.word	0x00008850


	//   ....[21]....
        /*0108*/ 	.word	0x00008890


	//   ....[22]....
        /*010c*/ 	.word	0x000088d0


	//----- nvinfo : EIATTR_MAX_THREADS
	.align		4
.L_1809:
        /*0110*/ 	.byte	0x04, 0x05
        /*0112*/ 	.short	(.L_1811 - .L_1810)
.L_1810:
        /*0114*/ 	.word	0x00000080
        /*0118*/ 	.word	0x00000001
        /*011c*/ 	.word	0x00000001


	//----- nvinfo : EIATTR_CRS_STACK_SIZE
	.align		4
.L_1811:
        /*0120*/ 	.byte	0x04, 0x1e
        /*0122*/ 	.short	(.L_1813 - .L_1812)
.L_1812:
        /*0124*/ 	.word	0x00000000


	//----- nvinfo : EIATTR_CBANK_PARAM_SIZE
	.align		4
.L_1813:
        /*0128*/ 	.byte	0x03, 0x19
        /*012a*/ 	.short	0x002c


	//----- nvinfo : EIATTR_PARAM_CBANK
	.align		4
        /*012c*/ 	.byte	0x04, 0x0a
        /*012e*/ 	.short	(.L_1815 - .L_1814)
	.align		4
.L_1814:
        /*0130*/ 	.word	index@(.nv.constant0._ZN2at6native27unrolled_elementwise_kernelINS0_13AUnaryFunctorIN3c108BFloat16ES4_S4_ZZZNS0_15binary_internal21div_trunc_kernel_cudaERNS_18TensorIteratorBaseEENKUlvE1_clEvENKUlvE2_clEvEUlS4_S4_E_EESt5arrayIPcLm2EELi4E23TrivialOffsetCalculatorILi1EjESG_NS0_6memory12LoadWithCastILi1EEENSH_13StoreWithCastILi1EEEEEviT_T0_T2_T3_T4_T5_)
        /*0134*/ 	.short	0x0210
        /*0136*/ 	.short	0x002c


	//----- nvinfo : EIATTR_SW_WAR
	.align		4
.L_1815:
        /*0138*/ 	.byte	0x04, 0x36
        /*013a*/ 	.short	(.L_1817 - .L_1816)
.L_1816:
        /*013c*/ 	.word	0x00000008
.L_1817:


//--------------------- .nv.info._ZN2at6native18elementwise_kernelILi128ELi4EZNS0_22gpu_kernel_impl_nocastINS0_13AUnaryFunctorIN3c108BFloat16ES5_S5_ZZZNS0_15binary_internal21div_trunc_kernel_cudaERNS_18TensorIteratorBaseEENKUlvE1_clEvENKUlvE2_clEvEUlS5_S5_E_EEEEvS8_RKT_EUliE_EEviT1_ --------------------------
	.section	.nv.info._ZN2at6native18elementwise_kernelILi128ELi4EZNS0_22gpu_kernel_impl_nocastINS0_13AUnaryFunctorIN3c108BFloat16ES5_S5_ZZZNS0_15binary_internal21div_trunc_kernel_cudaERNS_18TensorIteratorBaseEENKUlvE1_clEvENKUlvE2_clEvEUlS5_S5_E_EEEEvS8_RKT_EUliE_EEviT1_,"",@"SHT_CUDA_INFO"
	.sectionflags	@""
	.align	4


	//----- nvinfo : EIATTR_CUDA_API_VERSION
	.align		4
        /*0000*/ 	.byte	0x04, 0x37
        /*0002*/ 	.short	(.L_1819 - .L_1818)
.L_1818:
        /*0004*/ 	.word	0x00000082


	//----- nvinfo : EIATTR_KPARAM_INFO
	.align		4
.L_1819:
        /*0008*/ 	.byte	0x04, 0x17
        /*000a*/ 	.short	(.L_1821 - .L_1820)
.L_1820:
        /*000c*/ 	.word	0x00000000
        /*0010*/ 	.short	0x0001
        /*0012*/ 	.short	0x0008
        /*0014*/ 	.byte	0x00, 0xf0, 0x61, 0x08


	//----- nvinfo : EIATTR_KPARAM_INFO
	.align		4
.L_1821:
        /*0018*/ 	.byte	0x04, 0x17
        /*001a*/ 	.short	(.L_1823 - .L_1822)
.L_1822:
        /*001c*/ 	.word	0x00000000
        /*0020*/ 	.short	0x0000
        /*0022*/ 	.short	0x0000
        /*0024*/ 	.byte	0x00, 0xf0, 0x11, 0x00


	//----- nvinfo : EIATTR_SPARSE_MMA_MASK
	.align		4
.L_1823:
        /*0028*/ 	.byte	0x03, 0x50
        /*002a*/ 	.short	0x0000


	//----- nvinfo : EIATTR_MAXREG_COUNT
	.align		4
        /*002c*/ 	.byte	0x03, 0x1b
        /*002e*/ 	.short	0x0080


	//----- nvinfo : EIATTR_MERCURY_ISA_VERSION
	.align		4
        /*0030*/ 	.byte	0x03, 0x5f
        /*0032*/ 	.short	0x0101


	//----- nvinfo : EIATTR_EXIT_INSTR_OFFSETS
	.align		4
        /*0034*/ 	.byte	0x04, 0x1c
        /*0036*/ 	.short	(.L_1825 - .L_1824)


	//   ....[0]....
.L_1824:
        /*0038*/ 	.word	0x00003cf0


	//   ....[1]....
        /*003c*/ 	.word	0x000050e0


	//----- nvinfo : EIATTR_MAX_THREADS
	.align		4
.L_1825:
        /*0040*/ 	.byte	0x04, 0x05
        /*0042*/ 	.short	(.L_1827 - .L_1826)
.L_1826:
        /*0044*/ 	.word	0x00000080
        /*0048*/ 	.word	0x00000001
        /*004c*/ 	.word	0x00000001


	//----- nvinfo : EIATTR_CRS_STACK_SIZE
	.align		4
.L_1827:
        /*0050*/ 	.byte	0x04, 0x1e
        /*0052*/ 	.short	(.L_1829 - .L_1828)
.L_1828:
        /*0054*/ 	.word	0x00000000


	//----- nvinfo : EIATTR_CBANK_PARAM_SIZE
	.align		4
.L_1829:
        /*0058*/ 	.byte	0x03, 0x19
        /*005a*/ 	.short	0x0220


	//----- nvinfo : EIATTR_PARAM_CBANK
	.align		4
        /*005c*/ 	.byte	0x04, 0x0a
        /*005e*/ 	.short	(.L_1831 - .L_1830)
	.align		4
.L_1830:
        /*0060*/ 	.word	index@(.nv.constant0._ZN2at6native18elementwise_kernelILi128ELi4EZNS0_22gpu_kernel_impl_nocastINS0_13AUnaryFunctorIN3c108BFloat16ES5_S5_ZZZNS0_15binary_internal21div_trunc_kernel_cudaERNS_18TensorIteratorBaseEENKUlvE1_clEvENKUlvE2_clEvEUlS5_S5_E_EEEEvS8_RKT_EUliE_EEviT1_)
        /*0064*/ 	.short	0x0210
        /*0066*/ 	.short	0x0220


	//----- nvinfo : EIATTR_SW_WAR
	.align		4
.L_1831:
        /*0068*/ 	.byte	0x04, 0x36
        /*006a*/ 	.short	(.L_1833 - .L_1832)
.L_1832:
        /*006c*/ 	.word	0x00000008
.L_1833:


//--------------------- .nv.info._ZN2at6native27unrolled_elementwise_kernelINS0_13AUnaryFunctorIN3c108BFloat16ES4_S4_ZZZNS0_15binary_internal21div_trunc_kernel_cudaERNS_18TensorIteratorBaseEENKUlvE1_clEvENKUlvE2_clEvEUlS4_S4_E_EESt5arrayIPcLm2EELi4E23TrivialOffsetCalculatorILi1EjESG_NS0_6memory15LoadWithoutCastENSH_16StoreWithoutCastEEEviT_T0_T2_T3_T4_T5_ --------------------------
	.section	.nv.info._ZN2at6native27unrolled_elementwise_kernelINS0_13AUnaryFunctorIN3c108BFloat16ES4_S4_ZZZNS0_15binary_internal21div_trunc_kernel_cudaERNS_18TensorIteratorBaseEENKUlvE1_clEvENKUlvE2_clEvEUlS4_S4_E_EESt5arrayIPcLm2EELi4E23TrivialOffsetCalculatorILi1EjESG_NS0_6memory15LoadWithoutCastENSH_16StoreWithoutCastEEEviT_T0_T2_T3_T4_T5_,"",@"SHT_CUDA_INFO"
	.sectionflags	@""
	.align	4


	//----- nvinfo : EIATTR_CUDA_API_VERSION
	.align		4
        /*0000*/ 	.byte	0x04, 0x37
        /*0002*/ 	.short	(.L_1835 - .L_1834)
.L_1834:
        /*0004*/ 	.word	0x00000082


	//----- nvinfo : EIATTR_KPARAM_INFO
	.align		4
.L_1835:
        /*0008*/ 	.byte	0x04, 0x17
        /*000a*/ 	.short	(.L_1837 - .L_1836)
.L_1836:
        /*000c*/ 	.word	0x00000000
        /*0010*/ 	.short	0x0006
        /*0012*/ 	.short	0x001b
        /*0014*/ 	.byte	0x00, 0xf0, 0x05, 0x00


	//----- nvinfo : EIATTR_KPARAM_INFO
	.align		4
.L_1837:
        /*0018*/ 	.byte	0x04, 0x17
        /*001a*/ 	.short	(.L_1839 - .L_1838)
.L_1838:
        /*001c*/ 	.word	0x00000000
        /*0020*/ 	.short	0x0005
        /*0022*/ 	.short	0x001a
        /*0024*/ 	.byte	0x00, 0xf0, 0x05, 0x00


	//----- nvinfo : EIATTR_KPARAM_INFO
	.align		4
.L_1839:
        /*0028*/ 	.byte	0x04, 0x17
        /*002a*/ 	.short	(.L_1841 - .L_1840)
.L_1840:
        /*002c*/ 	.word	0x00000000
        /*0030*/ 	.short	0x0004
        /*0032*/ 	.short	0x0019
        /*0034*/ 	.byte	0x00, 0xf0, 0x05, 0x00


	//----- nvinfo : EIATTR_KPARAM_INFO
	.align		4
.L_1841:
        /*0038*/ 	.byte	0x04, 0x17
        /*003a*/ 	.short	(.L_1843 - .L_1842)
.L_1842:
        /*003c*/ 	.word	0x00000000
        /*0040*/ 	.short	0x0003
        /*0042*/ 	.short	0x0018
        /*0044*/ 	.byte	0x00, 0xf0, 0x05, 0x00


	//----- nvinfo : EIATTR_KPARAM_INFO
	.align		4
.L_1843:
        /*0048*/ 	.byte	0x04, 0x17
        /*004a*/ 	.short	(.L_1845 - .L_1844)
.L_1844:
        /*004c*/ 	.word	0x00000000
        /*0050*/ 	.short	0x0002
        /*0052*/ 	.short	0x0008
        /*0054*/ 	.byte	0x00, 0xf0, 0x41, 0x00


	//----- nvinfo : EIATTR_KPARAM_INFO
	.align		4
.L_1845:
        /*0058*/ 	.byte	0x04, 0x17
        /*005a*/ 	.short	(.L_1847 - .L_1846)
.L_1846:
        /*005c*/ 	.word	0x00000000
        /*0060*/ 	.short	0x0001
        /*0062*/ 	.short	0x0004
        /*0064*/ 	.byte	0x00, 0xf0, 0x11, 0x00


	//----- nvinfo : EIATTR_KPARAM_INFO
	.align		4
.L_1847:
        /*0068*/ 	.byte	0x04, 0x17
        /*006a*/ 	.short	(.L_1849 - .L_1848)
.L_1848:
        /*006c*/ 	.word	0x00000000
        /*0070*/ 	.short	0x0000
        /*0072*/ 	.short	0x0000
        /*0074*/ 	.byte	0x00, 0xf0, 0x11, 0x00


	//----- nvinfo : EIATTR_SPARSE_MMA_MASK
	.align		4
.L_1849:
        /*0078*/ 	.byte	0x03, 0x50
        /*007a*/ 	.short	0x0000


	//----- nvinfo : EIATTR_MAXREG_COUNT
	.align		4
        /*007c*/ 	.byte	0x03, 0x1b
        /*007e*/ 	.short	0x00ff


	//----- nvinfo : EIATTR_MERCURY_ISA_VERSION
	.align		4
        /*0080*/ 	.byte	0x03, 0x5f
        /*0082*/ 	.short	0x0101


	//----- nvinfo : EIATTR_EXIT_INSTR_OFFSETS
	.align		4
        /*0084*/ 	.byte	0x04, 0x1c
        /*0086*/ 	.short	(.L_1851 - .L_1850)


	//   ....[0]....
.L_1850:
        /*0088*/ 	.word	0x000005c0


	//   ....[1]....
        /*008c*/ 	.word	0x00000630


	//----- nvinfo : EIATTR_MAX_THREADS
	.align		4
.L_1851:
        /*0090*/ 	.byte	0x04, 0x05
        /*0092*/ 	.short	(.L_1853 - .L_1852)
.L_1852:
        /*0094*/ 	.word	0x00000080
        /*0098*/ 	.word	0x00000001
        /*009c*/ 	.word	0x00000001


	//----- nvinfo : EIATTR_CRS_STACK_SIZE
	.align		4
.L_1853:
        /*00a0*/ 	.byte	0x04, 0x1e
        /*00a2*/ 	.short	(.L_1855 - .L_1854)
.L_1854:
        /*00a4*/ 	.word	0x00000000


	//----- nvinfo : EIATTR_CBANK_PARAM_SIZE
	.align		4
.L_1855:
        /*00a8*/ 	.byte	0x03, 0x19
        /*00aa*/ 	.short	0x001c


	//----- nvinfo : EIATTR_PARAM_CBANK
	.align		4
        /*00ac*/ 	.byte	0x04, 0x0a
        /*00ae*/ 	.short	(.L_1857 - .L_1856)
	.align		4
.L_1856:
        /*00b0*/ 	.word	index@(.nv.constant0._ZN2at6native27unrolled_elementwise_kernelINS0_13AUnaryFunctorIN3c108BFloat16ES4_S4_ZZZNS0_15binary_internal21div_trunc_kernel_cudaERNS_18TensorIteratorBaseEENKUlvE1_clEvENKUlvE2_clEvEUlS4_S4_E_EESt5arrayIPcLm2EELi4E23TrivialOffsetCalculatorILi1EjESG_NS0_6memory15LoadWithoutCastENSH_16StoreWithoutCastEEEviT_T0_T2_T3_T4_T5_)
        /*00b4*/ 	.short	0x0210
        /*00b6*/ 	.short	0x001c


	//----- nvinfo : EIATTR_SW_WAR
	.align		4
.L_1857:
        /*00b8*/ 	.byte	0x04, 0x36
        /*00ba*/ 	.short	(.L_1859 - .L_1858)
.L_1858:
        /*00bc*/ 	.word	0x00000008
.L_1859:


//--------------------- .nv.info._ZN2at6native29vectorized_elementwise_kernelILi2ENS0_13AUnaryFunctorIN3c108BFloat16ES4_S4_ZZZNS0_15binary_internal21div_trunc_kernel_cudaERNS_18TensorIteratorBaseEENKUlvE1_clEvENKUlvE2_clEvEUlS4_S4_E_EESt5arrayIPcLm2EEEEviT0_T1_ --------------------------
	.section	.nv.info._ZN2at6native29vectorized_elementwise_kernelILi2ENS0_13AUnaryFunctorIN3c108BFloat16ES4_S4_ZZZNS0_15binary_internal21div_trunc_kernel_cudaERNS_18TensorIteratorBaseEENKUlvE1_clEvENKUlvE2_clEvEUlS4_S4_E_EESt5arrayIPcLm2EEEEviT0_T1_,"",@"SHT_CUDA_INFO"
	.sectionflags	@""
	.align	4


	//----- nvinfo : EIATTR_CUDA_API_VERSION
	.align		4
        /*0000*/ 	.byte	0x04, 0x37
        /*0002*/ 	.short	(.L_1861 - .L_1860)
.L_1860:
        /*0004*/ 	.word	0x00000082


	//----- nvinfo : EIATTR_KPARAM_INFO
	.align		4
.L_1861:
        /*0008*/ 	.byte	0x04, 0x17
        /*000a*/ 	.short	(.L_1863 - .L_1862)
.L_1862:
        /*000c*/ 	.word	0x00000000
        /*0010*/ 	.short	0x0002
        /*0012*/ 	.short	0x0008
        /*0014*/ 	.byte	0x00, 0xf0, 0x41, 0x00


	//----- nvinfo : EIATTR_KPARAM_INFO
	.align		4
.L_1863:
        /*0018*/ 	.byte	0x04, 0x17
        /*001a*/ 	.short	(.L_1865 - .L_1864)
.L_1864:
        /*001c*/ 	.word	0x00000000
        /*0020*/ 	.short	0x0001
        /*0022*/ 	.short	0x0004
        /*0024*/ 	.byte	0x00, 0xf0, 0x11, 0x00


	//----- nvinfo : EIATTR_KPARAM_INFO
	.align		4
.L_1865:
        /*0028*/ 	.byte	0x04, 0x17
        /*002a*/ 	.short	(.L_1867 - .L_1866)
.L_1866:
        /*002c*/ 	.word	0x00000000
        /*0030*/ 	.short	0x0000
        /*0032*/ 	.short	0x0000
        /*0034*/ 	.byte	0x00, 0xf0, 0x11, 0x00


	//----- nvinfo : EIATTR_SPARSE_MMA_MASK
	.align		4
.L_1867:
        /*0038*/ 	.byte	0x03, 0x50
        /*003a*/ 	.short	0x0000


	//----- nvinfo : EIATTR_MAXREG_COUNT
	.align		4
        /*003c*/ 	.byte	0x03, 0x1b
        /*003e*/ 	.short	0x00ff


	//----- nvinfo : EIATTR_MERCURY_ISA_VERSION
	.align		4
        /*0040*/ 	.byte	0x03, 0x5f
        /*0042*/ 	.short	0x0101


	//----- nvinfo : EIATTR_EXIT_INSTR_OFFSETS
	.align		4
        /*0044*/ 	.byte	0x04, 0x1c
        /*0046*/ 	.short	(.L_1869 - .L_1868)


	//   ....[0]....
.L_1868:
        /*0048*/ 	.word	0x00000510


	//   ....[1]....
        /*004c*/ 	.word	0x000010f0


	//   ....[2]....
        /*0050*/ 	.word	0x00001140


	//----- nvinfo : EIATTR_MAX_THREADS
	.align		4
.L_1869:
        /*0054*/ 	.byte	0x04, 0x05
        /*0056*/ 	.short	(.L_1871 - .L_1870)
.L_1870:
        /*0058*/ 	.word	0x00000080
        /*005c*/ 	.word	0x00000001
        /*0060*/ 	.word	0x00000001


	//----- nvinfo : EIATTR_CRS_STACK_SIZE
	.align		4
.L_1871:
        /*0064*/ 	.byte	0x04, 0x1e
        /*0066*/ 	.short	(.L_1873 - .L_1872)
.L_1872:
        /*0068*/ 	.word	0x00000000


	//----- nvinfo : EIATTR_CBANK_PARAM_SIZE
	.align		4
.L_1873:
        /*006c*/ 	.byte	0x03, 0x19
        /*006e*/ 	.short	0x0018


	//----- nvinfo : EIATTR_PARAM_CBANK
	.align		4
        /*0070*/ 	.byte	0x04, 0x0a
        /*0072*/ 	.short	(.L_1875 - .L_1874)
	.align		4
.L_1874:
        /*0074*/ 	.word	index@(.nv.constant0._ZN2at6native29vectorized_elementwise_kernelILi2ENS0_13AUnaryFunctorIN3c108BFloat16ES4_S4_ZZZNS0_15binary_internal21div_trunc_kernel_cudaERNS_18TensorIteratorBaseEENKUlvE1_clEvENKUlvE2_clEvEUlS4_S4_E_EESt5arrayIPcLm2EEEEviT0_T1_)
        /*0078*/ 	.short	0x0210
        /*007a*/ 	.short	0x0018


	//----- nvinfo : EIATTR_SW_WAR
	.align		4
.L_1875:
        /*007c*/ 	.byte	0x04, 0x36
        /*007e*/ 	.short	(.L_1877 - .L_1876)
.L_1876:
        /*0080*/ 	.word	0x00000008
.L_1877:


//--------------------- .nv.info._ZN2at6native29vectorized_elementwise_kernelILi4ENS0_13AUnaryFunctorIN3c108BFloat16ES4_S4_ZZZNS0_15binary_internal21div_trunc_kernel_cudaERNS_18TensorIteratorBaseEENKUlvE1_clEvENKUlvE2_clEvEUlS4_S4_E_EESt5arrayIPcLm2EEEEviT0_T1_ --------------------------
	.section	.nv.info._ZN2at6native29vectorized_elementwise_kernelILi4ENS0_13AUnaryFunctorIN3c108BFloat16ES4_S4_ZZZNS0_15binary_internal21div_trunc_kernel_cudaERNS_18TensorIteratorBaseEENKUlvE1_clEvENKUlvE2_clEvEUlS4_S4_E_EESt5arrayIPcLm2EEEEviT0_T1_,"",@"SHT_CUDA_INFO"
	.sectionflags	@""
	.align	4


	//----- nvinfo : EIATTR_CUDA_API_VERSION
	.align		4
        /*0000*/ 	.byte	0x04, 0x37
        /*0002*/ 	.short	(.L_1879 - .L_1878)
.L_1878:
        /*0004*/ 	.word	0x00000082


	//----- nvinfo : EIATTR_KPARAM_INFO
	.align		4
.L_1879:
        /*0008*/ 	.byte	0x04, 0x17
        /*000a*/ 	.short	(.L_1881 - .L_1880)
.L_1880:
        /*000c*/ 	.word	0x00000000
        /*0010*/ 	.short	0x0002
        /*0012*/ 	.short	0x0008
        /*0014*/ 	.byte	0x00, 0xf0, 0x41, 0x00


	//----- nvinfo : EIATTR_KPARAM_INFO
	.align		4
.L_1881:
        /*0018*/ 	.byte	0x04, 0x17
        /*001a*/ 	.short	(.L_1883 - .L_1882)
.L_1882:
        /*001c*/ 	.word	0x00000000
        /*0020*/ 	.short	0x0001
        /*0022*/ 	.short	0x0004
        /*0024*/ 	.byte	0x00, 0xf0, 0x11, 0x00


	//----- nvinfo : EIATTR_KPARAM_INFO
	.align		4
.L_1883:
        /*0028*/ 	.byte	0x04, 0x17
        /*002a*/ 	.short	(.L_1885 - .L_1884)
.L_1884:
        /*002c*/ 	.word	0x00000000
        /*0030*/ 	.short	0x0000
        /*0032*/ 	.short	0x0000
        /*0034*/ 	.byte	0x00, 0xf0, 0x11, 0x00


	//----- nvinfo : EIATTR_SPARSE_MMA_MASK
	.align		4
.L_1885:
        /*0038*/ 	.byte	0x03, 0x50
        /*003a*/ 	.short	0x0000


	//----- nvinfo : EIATTR_MAXREG_COUNT
	.align		4
        /*003c*/ 	.byte	0x03, 0x1b
        /*003e*/ 	.short	0x00ff


	//----- nvinfo : EIATTR_MERCURY_ISA_VERSION
	.align		4
        /*0040*/ 	.byte	0x03, 0x5f
        /*0042*/ 	.short	0x0101


	//----- nvinfo : EIATTR_EXIT_INSTR_OFFSETS
	.align		4
        /*0044*/ 	.byte	0x04, 0x1c
        /*0046*/ 	.short	(.L_1887 - .L_1886)


	//   ....[0]....
.L_1886:
        /*0048*/ 	.word	0x000004d0


	//   ....[1]....
        /*004c*/ 	.word	0x000010b0


	//   ....[2]....
        /*0050*/ 	.word	0x00001100


	//----- nvinfo : EIATTR_MAX_THREADS
	.align		4
.L_1887:
        /*0054*/ 	.byte	0x04, 0x05
        /*0056*/ 	.short	(.L_1889 - .L_1888)
.L_1888:
        /*0058*/ 	.word	0x00000080
        /*005c*/ 	.word	0x00000001
        /*0060*/ 	.word	0x00000001


	//----- nvinfo : EIATTR_CRS_STACK_SIZE
	.align		4
.L_1889:
        /*0064*/ 	.byte	0x04, 0x1e
        /*0066*/ 	.short	(.L_1891 - .L_1890)
.L_1890:
        /*0068*/ 	.word	0x00000000


	//----- nvinfo : EIATTR_CBANK_PARAM_SIZE
	.align		4
.L_1891:
        /*006c*/ 	.byte	0x03, 0x19
        /*006e*/ 	.short	0x0018


	//----- nvinfo : EIATTR_PARAM_CBANK
	.align		4
        /*0070*/ 	.byte	0x04, 0x0a
        /*0072*/ 	.short	(.L_1893 - .L_1892)
	.align		4
.L_1892:
        /*0074*/ 	.word	index@(.nv.constant0._ZN2at6native29vectorized_elementwise_kernelILi4ENS0_13AUnaryFunctorIN3c108BFloat16ES4_S4_ZZZNS0_15binary_internal21div_trunc_kernel_cudaERNS_18TensorIteratorBaseEENKUlvE1_clEvENKUlvE2_clEvEUlS4_S4_E_EESt5arrayIPcLm2EEEEviT0_T1_)
        /*0078*/ 	.short	0x0210
        /*007a*/ 	.short	0x0018


	//----- nvinfo : EIATTR_SW_WAR
	.align		4
.L_1893:
        /*007c*/ 	.byte	0x04, 0x36
        /*007e*/ 	.short	(.L_1895 - .L_1894)
.L_1894:
        /*0080*/ 	.word	0x00000008
.L_1895:


//--------------------- .nv.info._ZN2at6native29vectorized_elementwise_kernelILi8ENS0_13AUnaryFunctorIN3c108BFloat16ES4_S4_ZZZNS0_15binary_internal21div_trunc_kernel_cudaERNS_18TensorIteratorBaseEENKUlvE1_clEvENKUlvE2_clEvEUlS4_S4_E_EESt5arrayIPcLm2EEEEviT0_T1_ --------------------------
	.section	.nv.info._ZN2at6native29vectorized_elementwise_kernelILi8ENS0_13AUnaryFunctorIN3c108BFloat16ES4_S4_ZZZNS0_15binary_internal21div_trunc_kernel_cudaERNS_18TensorIteratorBaseEENKUlvE1_clEvENKUlvE2_clEvEUlS4_S4_E_EESt5arrayIPcLm2EEEEviT0_T1_,"",@"SHT_CUDA_INFO"
	.sectionflags	@""
	.align	4


	//----- nvinfo : EIATTR_CUDA_API_VERSION
	.align		4
        /*0000*/ 	.byte	0x04, 0x37
        /*0002*/ 	.short	(.L_1897 - .L_1896)
.L_1896:
        /*0004*/ 	.word	0x00000082


	//----- nvinfo : EIATTR_KPARAM_INFO
	.align		4
.L_1897:
        /*0008*/ 	.byte	0x04, 0x17
        /*000a*/ 	.short	(.L_1899 - .L_1898)
.L_1898:
        /*000c*/ 	.word	0x00000000
        /*0010*/ 	.short	0x0002
        /*0012*/ 	.short	0x0008
        /*0014*/ 	.byte	0x00, 0xf0, 0x41, 0x00


	//----- nvinfo : EIATTR_KPARAM_INFO
	.align		4
.L_1899:
        /*0018*/ 	.byte	0x04, 0x17
        /*001a*/ 	.short	(.L_1901 - .L_1900)
.L_1900:
        /*001c*/ 	.word	0x00000000
        /*0020*/ 	.short	0x0001
        /*0022*/ 	.short	0x0004
        /*0024*/ 	.byte	0x00, 0xf0, 0x11, 0x00


	//----- nvinfo : EIATTR_KPARAM_INFO
	.align		4
.L_1901:
        /*0028*/ 	.byte	0x04, 0x17
        /*002a*/ 	.short	(.L_1903 - .L_1902)
.L_1902:
        /*002c*/ 	.word	0x00000000
        /*0030*/ 	.short	0x0000
        /*0032*/ 	.short	0x0000
        /*0034*/ 	.byte	0x00, 0xf0, 0x11, 0x00


	//----- nvinfo : EIATTR_SPARSE_MMA_MASK
	.align		4
.L_1903:
        /*0038*/ 	.byte	0x03, 0x50
        /*003a*/ 	.short	0x0000


	//----- nvinfo : EIATTR_MAXREG_COUNT
	.align		4
        /*003c*/ 	.byte	0x03, 0x1b
        /*003e*/ 	.short	0x00ff


	//----- nvinfo : EIATTR_MERCURY_ISA_VERSION
	.align		4
        /*0040*/ 	.byte	0x03, 0x5f
        /*0042*/ 	.short	0x0101


	//----- nvinfo : EIATTR_EXIT_INSTR_OFFSETS
	.align		4
        /*0044*/ 	.byte	0x04, 0x1c
        /*0046*/ 	.short	(.L_1905 - .L_1904)


	//   ....[0]....
.L_1904:
        /*0048*/ 	.word	0x000004b0


	//   ....[1]....
        /*004c*/ 	.word	0x00001090


	//   ....[2]....
        /*0050*/ 	.word	0x000010e0


	//----- nvinfo : EIATTR_MAX_THREADS
	.align		4
.L_1905:
        /*0054*/ 	.byte	0x04, 0x05
        /*0056*/ 	.short	(.L_1907 - .L_1906)
.L_1906:
        /*0058*/ 	.word	0x00000080
        /*005c*/ 	.word	0x00000001
        /*0060*/ 	.word	0x00000001


	//----- nvinfo : EIATTR_CRS_STACK_SIZE
	.align		4
.L_1907:
        /*0064*/ 	.byte	0x04, 0x1e
        /*0066*/ 	.short	(.L_1909 - .L_1908)
.L_1908:
        /*0068*/ 	.word	0x00000000


	//----- nvinfo : EIATTR_CBANK_PARAM_SIZE
	.align		4
.L_1909:
        /*006c*/ 	.byte	0x03, 0x19
        /*006e*/ 	.short	0x0018


	//----- nvinfo : EIATTR_PARAM_CBANK
	.align		4
        /*0070*/ 	.byte	0x04, 0x0a
        /*0072*/ 	.short	(.L_1911 - .L_1910)
	.align		4
.L_1910:
        /*0074*/ 	.word	index@(.nv.constant0._ZN2at6native29vectorized_elementwise_kernelILi8ENS0_13AUnaryFunctorIN3c108BFloat16ES4_S4_ZZZNS0_15binary_internal21div_trunc_kernel_cudaERNS_18TensorIteratorBaseEENKUlvE1_clEvENKUlvE2_clEvEUlS4_S4_E_EESt5arrayIPcLm2EEEEviT0_T1_)
        /*0078*/ 	.short	0x0210
        /*007a*/ 	.short	0x0018


	//----- nvinfo : EIATTR_SW_WAR
	.align		4
.L_1911:
        /*007c*/ 	.byte	0x04, 0x36
        /*007e*/ 	.short	(.L_1913 - .L_1912)
.L_1912:
        /*0080*/ 	.word	0x00000008
.L_1913:


//--------------------- .nv.info._ZN2at6native18elementwise_kernelILi128ELi4EZNS0_15gpu_kernel_implINS0_13BinaryFunctorIN3c104HalfES5_S5_ZZZNS0_15binary_internal21div_trunc_kernel_cudaERNS_18TensorIteratorBaseEENKUlvE1_clEvENKUlvE1_clEvEUlS5_S5_E_EEEEvS8_RKT_EUliE_EEviT1_ --------------------------
	.section	.nv.info._ZN2at6native18elementwise_kernelILi128ELi4EZNS0_15gpu_kernel_implINS0_13BinaryFunctorIN3c104HalfES5_S5_ZZZNS0_15binary_internal21div_trunc_kernel_cudaERNS_18TensorIteratorBaseEENKUlvE1_clEvENKUlvE1_clEvEUlS5_S5_E_EEEEvS8_RKT_EUliE_EEviT1_,"",@"SHT_CUDA_INFO"
	.sectionflags	@""
	.align	4


	//----- nvinfo : EIATTR_CUDA_API_VERSION
	.align		4
        /*0000*/ 	.byte	0x04, 0x37
        /*0002*/ 	.short	(.L_1915 - .L_1914)
.L_1914:
        /*0004*/ 	.word	0x00000082


	//----- nvinfo : EIATTR_KPARAM_INFO
	.align		4
.L_1915:
        /*0008*/ 	.byte	0x04, 0x17
        /*000a*/ 	.short	(.L_1917 - .L_1916)
.L_1916:
        /*000c*/ 	.word	0x00000000
        /*0010*/ 	.short	0x0001
        /*0012*/ 	.short	0x0008
        /*0014*/ 	.byte	0x00, 0xf0, 0x21, 0x0a


	//----- nvinfo : EIATTR_KPARAM_INFO
	.align		4
.L_1917:
        /*0018*/ 	.byte	0x04, 0x17
        /*001a*/ 	.short	(.L_1919 - .L_1918)
.L_1918:
        /*001c*/ 	.word	0x00000000
        /*0020*/ 	.short	0x0000
        /*0022*/ 	.short	0x0000
        /*0024*/ 	.byte	0x00, 0xf0, 0x11, 0x00


	//----- nvinfo : EIATTR_SPARSE_MMA_MASK
	.align		4
.L_1919:
        /*0028*/ 	.byte	0x03, 0x50
        /*002a*/ 	.short	0x0000


	//----- nvinfo : EIATTR_MAXREG_COUNT
	.align		4
        /*002c*/ 	.byte	0x03, 0x1b
        /*002e*/ 	.short	0x0080


	//----- nvinfo : EIATTR_EXTERNS
	.align		4
        /*0030*/ 	.byte	0x04, 0x0f
        /*0032*/ 	.short	(.L_1921 - .L_1920)


	//   ....[0]....
	.align		4
.L_1920:
        /*0034*/ 	.word	index@(__assertfail)


	//----- nvinfo : EIATTR_MERCURY_ISA_VERSION
	.align		4
.L_1921:
        /*0038*/ 	.byte	0x03, 0x5f
        /*003a*/ 	.short	0x0101


	//----- nvinfo : EIATTR_SYSCALL_OFFSETS
	.align		4
        /*003c*/ 	.byte	0x04, 0x46
        /*003e*/ 	.short	(.L_1923 - .L_1922)


	//   ....[0]....
.L_1922:
        /*0040*/ 	.word	0x000026c0


	//   ....[1]....
        /*0044*/ 	.word	0x00003670


	//   ....[2]....
        /*0048*/ 	.word	0x00004650


	//   ....[3]....
        /*004c*/ 	.word	0x00006d60


	//   ....[4]....
        /*0050*/ 	.word	0x00007d10


	//   ....[5]....
        /*0054*/ 	.word	0x00008cf0


	//   ....[6]....
        /*0058*/ 	.word	0x0000b3f0


	//   ....[7]....
        /*005c*/ 	.word	0x0000c3a0


	//   ....[8]....
        /*0060*/ 	.word	0x0000d380


	//   ....[9]....
        /*0064*/ 	.word	0x0000fa70


	//   ....[10]....
        /*0068*/ 	.word	0x00010a20


	//   ....[11]....
        /*006c*/ 	.word	0x00011a00


	//----- nvinfo : EIATTR_EXIT_INSTR_OFFSETS
	.align		4
.L_1923:
        /*0070*/ 	.byte	0x04, 0x1c
        /*0072*/ 	.short	(.L_1925 - .L_1924)


	//   ....[0]....
.L_1924:
        /*0074*/ 	.word	0x0000d450


	//   ....[1]....
        /*0078*/ 	.word	0x00010c30


	//   ....[2]....
        /*007c*/ 	.word	0x00010c70


	//   ....[3]....
        /*0080*/ 	.word	0x00010d10


	//   ....[4]....
        /*0084*/ 	.word	0x00010d50


	//   ....[5]....
        /*0088*/ 	.word	0x00010d90


	//   ....[6]....
        /*008c*/ 	.word	0x00010e20


	//   ....[7]....
        /*0090*/ 	.word	0x00010e40


	//   ....[8]....
        /*0094*/ 	.word	0x00010ee0


	//   ....[9]....
        /*0098*/ 	.word	0x00010f30


	//   ....[10]....
        /*009c*/ 	.word	0x00010f80


	//   ....[11]....
        /*00a0*/ 	.word	0x00011050


	//   ....[12]....
        /*00a4*/ 	.word	0x000110b0


	//   ....[13]....
        /*00a8*/ 	.word	0x00011240


	//   ....[14]....
        /*00ac*/ 	.word	0x000113a0


	//   ....[15]....
        /*00b0*/ 	.word	0x000113e0


	//   ....[16]....
        /*00b4*/ 	.word	0x000114a0


	//   ....[17]....
        /*00b8*/ 	.word	0x00011620


	//   ....[18]....
        /*00bc*/ 	.word	0x000117a0


	//   ....[19]....
        /*00c0*/ 	.word	0x00011900


	//   ....[20]....
        /*00c4*/ 	.word	0x00011a10


	//   ....[21]....
        /*00c8*/ 	.word	0x00011a50


	//   ....[22]....
        /*00cc*/ 	.word	0x00011a90


	//----- nvinfo : EIATTR_MAX_THREADS
	.align		4
.L_1925:
        /*00d0*/ 	.byte	0x04, 0x05
        /*00d2*/ 	.short	(.L_1927 - .L_1926)
.L_1926:
        /*00d4*/ 	.word	0x00000080
        /*00d8*/ 	.word	0x00000001
        /*00dc*/ 	.word	0x00000001


	//----- nvinfo : EIATTR_CRS_STACK_SIZE
	.align		4
.L_1927:
        /*00e0*/ 	.byte	0x04, 0x1e
        /*00e2*/ 	.short	(.L_1929 - .L_1928)
.L_1928:
        /*00e4*/ 	.word	0x00000000


	//----- nvinfo : EIATTR_CBANK_PARAM_SIZE
	.align		4
.L_1929:
        /*00e8*/ 	.byte	0x03, 0x19
        /*00ea*/ 	.short	0x0290


	//----- nvinfo : EIATTR_PARAM_CBANK
	.align		4
        /*00ec*/ 	.byte	0x04, 0x0a
        /*00ee*/ 	.short	(.L_1931 - .L_1930)
	.align		4
.L_1930:
        /*00f0*/ 	.word	index@(.nv.constant0._ZN2at6native18elementwise_kernelILi128ELi4EZNS0_15gpu_kernel_implINS0_13BinaryFunctorIN3c104HalfES5_S5_ZZZNS0_15binary_internal21div_trunc_kernel_cudaERNS_18TensorIteratorBaseEENKUlvE1_clEvENKUlvE1_clEvEUlS5_S5_E_EEEEvS8_RKT_EUliE_EEviT1_)
        /*00f4*/ 	.short	0x0210
        /*00f6*/ 	.short	0x0290


	//----- nvinfo : EIATTR_SW_WAR
	.align		4
.L_1931:
        /*00f8*/ 	.byte	0x04, 0x36
        /*00fa*/ 	.short	(.L_1933 - .L_1932)
.L_1932:
        /*00fc*/ 	.word	0x00000008
.L_1933:


//--------------------- .nv.info._ZN2at6native27unrolled_elementwise_kernelINS0_13BinaryFunctorIN3c104HalfES4_S4_ZZZNS0_15binary_internal21div_trunc_kernel_cudaERNS_18TensorIteratorBaseEENKUlvE1_clEvENKUlvE1_clEvEUlS4_S4_E_EESt5arrayIPcLm3EELi4E23TrivialOffsetCalculatorILi2EjESF_ILi1EjENS0_6memory12LoadWithCastILi2EEENSI_13StoreWithCastILi1EEEEEviT_T0_T2_T3_T4_T5_ --------------------------
	.section	.nv.info._ZN2at6native27unrolled_elementwise_kernelINS0_13BinaryFunctorIN3c104HalfES4_S4_ZZZNS0_15binary_internal21div_trunc_kernel_cudaERNS_18TensorIteratorBaseEENKUlvE1_clEvENKUlvE1_clEvEUlS4_S4_E_EESt5arrayIPcLm3EELi4E23TrivialOffsetCalculatorILi2EjESF_ILi1EjENS0_6memory12LoadWithCastILi2EEENSI_13StoreWithCastILi1EEEEEviT_T0_T2_T3_T4_T5_,"",@"SHT_CUDA_INFO"
	.sectionflags	@""
	.align	4


	//----- nvinfo : EIATTR_CUDA_API_VERSION
	.align		4
        /*0000*/ 	.byte	0x04, 0x37
        /*0002*/ 	.short	(.L_1935 - .L_1934)
.L_1934:
        /*0004*/ 	.word	0x00000082


	//----- nvinfo : EIATTR_KPARAM_INFO
	.align		4
.L_1935:
        /*0008*/ 	.byte	0x04, 0x17
        /*000a*/ 	.short	(.L_1937 - .L_1936)
.L_1936:
        /*000c*/ 	.word	0x00000000
        /*0010*/ 	.short	0x0006
        /*0012*/ 	.short	0x0030
        /*0014*/ 	.byte	0x00, 0xf0, 0x21, 0x00


	//----- nvinfo : EIATTR_KPARAM_INFO
	.align		4
.L_1937:
        /*0018*/ 	.byte	0x04, 0x17
        /*001a*/ 	.short	(.L_1939 - .L_1938)
.L_1938:
        /*001c*/ 	.word	0x00000000
        /*0020*/ 	.short	0x0005
        /*0022*/ 	.short	0x0024
        /*0024*/ 	.byte	0x00, 0xf0, 0x31, 0x00


	//----- nvinfo : EIATTR_KPARAM_INFO
	.align		4
.L_1939:
        /*0028*/ 	.byte	0x04, 0x17
        /*002a*/ 	.short	(.L_1941 - .L_1940)
.L_1940:
        /*002c*/ 	.word	0x00000000
        /*0030*/ 	.short	0x0004
        /*0032*/ 	.short	0x0021
        /*0034*/ 	.byte	0x00, 0xf0, 0x05, 0x00


	//----- nvinfo : EIATTR_KPARAM_INFO
	.align		4
.L_1941:
        /*0038*/ 	.byte	0x04, 0x17
        /*003a*/ 	.short	(.L_1943 - .L_1942)
.L_1942:
        /*003c*/ 	.word	0x00000000
        /*0040*/ 	.short	0x0003
        /*0042*/ 	.short	0x0020
        /*0044*/ 	.byte	0x00, 0xf0, 0x05, 0x00


	//----- nvinfo : EIATTR_KPARAM_INFO
	.align		4
.L_1943:
        /*0048*/ 	.byte	0x04, 0x17
        /*004a*/ 	.short	(.L_1945 - .L_1944)
.L_1944:
        /*004c*/ 	.word	0x00000000
        /*0050*/ 	.short	0x0002
        /*0052*/ 	.short	0x0008
        /*0054*/ 	.byte	0x00, 0xf0, 0x61, 0x00


	//----- nvinfo : EIATTR_KPARAM_INFO
	.align		4
.L_1945:
        /*0058*/ 	.byte	0x04, 0x17
        /*005a*/ 	.short	(.L_1947 - .L_1946)
.L_1946:
        /*005c*/ 	.word	0x00000000
        /*0060*/ 	.short	0x0001
        /*0062*/ 	.short	0x0004
        /*0064*/ 	.byte	0x00, 0xf0, 0x05, 0x00


	//----- nvinfo : EIATTR_KPARAM_INFO
	.align		4
.L_1947:
        /*0068*/ 	.byte	0x04, 0x17
        /*006a*/ 	.short	(.L_1949 - .L_1948)
.L_1948:
        /*006c*/ 	.word	0x00000000
        /*0070*/ 	.short	0x0000
        /*0072*/ 	.short	0x0000
        /*0074*/ 	.byte	0x00, 0xf0, 0x11, 0x00


	//----- nvinfo : EIATTR_SPARSE_MMA_MASK
	.align		4
.L_1949:
        /*0078*/ 	.byte	0x03, 0x50
        /*007a*/ 	.short	0x0000


	//----- nvinfo : EIATTR_MAXREG_COUNT
	.align		4
        /*007c*/ 	.byte	0x03, 0x1b
        /*007e*/ 	.short	0x00ff


	//----- nvinfo : EIATTR_EXTERNS
	.align		4
        /*0080*/ 	.byte	0x04, 0x0f
        /*0082*/ 	.short	(.L_1951 - .L_1950)


	//   ....[0]....
	.align		4
.L_1950:
        /*0084*/ 	.word	index@(__assertfail)


	//----- nvinfo : EIATTR_MERCURY_ISA_VERSION
	.align		4
.L_1951:
        /*0088*/ 	.byte	0x03, 0x5f
        /*008a*/ 	.short	0x0101


	//----- nvinfo : EIATTR_SYSCALL_OFFSETS
	.align		4
        /*008c*/ 	.byte	0x04, 0x46
        /*008e*/ 	.short	(.L_1953 - .L_1952)


	//   ....[0]....
.L_1952:
        /*0090*/ 	.word	0x000010c0


	//   ....[1]....
        /*0094*/ 	.word	0x00002150


	//   ....[2]....
        /*0098*/ 	.word	0x00003260


	//   ....[3]....
        /*009c*/ 	.word	0x000042f0


	//   ....[4]....
        /*00a0*/ 	.word	0x00005400


	//   ....[5]....
        /*00a4*/ 	.word	0x000064a0


	//   ....[6]....
        /*00a8*/ 	.word	0x000075a0


	//   ....[7]....
        /*00ac*/ 	.word	0x00008560


	//   ....[8]....
        /*00b0*/ 	.word	0x00009900


	//   ....[9]....
        /*00b4*/ 	.word	0x0000a920


	//   ....[10]....
        /*00b8*/ 	.word	0x0000b900


	//   ....[11]....
        /*00bc*/ 	.word	0x0000c8e0


	//----- nvinfo : EIATTR_EXIT_INSTR_OFFSETS
	.align		4
.L_1953:
        /*00c0*/ 	.byte	0x04, 0x1c
        /*00c2*/ 	.short	(.L_1955 - .L_1954)


	//   ....[0]....
.L_1954:
        /*00c4*/ 	.word	0x0000b9c0


	//   ....[1]....
        /*00c8*/ 	.word	0x0000bb10


	//   ....[2]....
        /*00cc*/ 	.word	0x0000bb50


	//   ....[3]....
        /*00d0*/ 	.word	0x0000bbf0


	//   ....[4]....
        /*00d4*/ 	.word	0x0000bc30


	//   ....[5]....
        /*00d8*/ 	.word	0x0000bc70


	//   ....[6]....
        /*00dc*/ 	.word	0x0000bd00


	//   ....[7]....
        /*00e0*/ 	.word	0x0000bd20


	//   ....[8]....
        /*00e4*/ 	.word	0x0000bdc0


	//   ....[9]....
        /*00e8*/ 	.word	0x0000be10


	//   ....[10]....
        /*00ec*/ 	.word	0x0000be60


	//   ....[11]....
        /*00f0*/ 	.word	0x0000bf30


	//   ....[12]....
        /*00f4*/ 	.word	0x0000bf90


	//   ....[13]....
        /*00f8*/ 	.word	0x0000c120


	//   ....[14]....
        /*00fc*/ 	.word	0x0000c280


	//   ....[15]....
        /*0100*/ 	.word	0x0000c2c0


	//   ....[16]....
        /*0104*/ 	.word	0x0000c380


	//   ....[17]....
        /*0108*/ 	.word	0x0000c500


	//   ....[18]....
        /*010c*/ 	.word	0x0000c680


	//   ....[19]....
        /*0110*/ 	.word	0x0000c7e0


	//   ....[20]....
        /*0114*/ 	.word	0x0000c8f0


	//   ....[21]....
        /*0118*/ 	.word	0x0000c930


	//   ....[22]....
        /*011c*/ 	.word	0x0000c970


	//----- nvinfo : EIATTR_MAX_THREADS
	.align		4
.L_1955:
        /*0120*/ 	.byte	0x04, 0x05
        /*0122*/ 	.short	(.L_1957 - .L_1956)
.L_1956:
        /*0124*/ 	.word	0x00000080
        /*0128*/ 	.word	0x00000001
        /*012c*/ 	.word	0x00000001


	//----- nvinfo : EIATTR_CRS_STACK_SIZE
	.align		4
.L_1957:
        /*0130*/ 	.byte	0x04, 0x1e
        /*0132*/ 	.short	(.L_1959 - .L_1958)
.L_1958:
        /*0134*/ 	.word	0x00000000


	//----- nvinfo : EIATTR_CBANK_PARAM_SIZE
	.align		4
.L_1959:
        /*0138*/ 	.byte	0x03, 0x19
        /*013a*/ 	.short	0x0038


	//----- nvinfo : EIATTR_PARAM_CBANK
	.align		4
        /*013c*/ 	.byte	0x04, 0x0a
        /*013e*/ 	.short	(.L_1961 - .L_1960)
	.align		4
.L_1960:
        /*0140*/ 	.word	index@(.nv.constant0._ZN2at6native27unrolled_elementwise_kernelINS0_13BinaryFunctorIN3c104HalfES4_S4_ZZZNS0_15binary_internal21div_trunc_kernel_cudaERNS_18TensorIteratorBaseEENKUlvE1_clEvENKUlvE1_clEvEUlS4_S4_E_EESt5arrayIPcLm3EELi4E23TrivialOffsetCalculatorILi2EjESF_ILi1EjENS0_6memory12LoadWithCastILi2EEENSI_13StoreWithCastILi1EEEEEviT_T0_T2_T3_T4_T5_)
        /*0144*/ 	.short	0x0210
        /*0146*/ 	.short	0x0038


	//----- nvinfo : EIATTR_SW_WAR
	.align		4
.L_1961:
        /*0148*/ 	.byte	0x04, 0x36
        /*014a*/ 	.short	(.L_1963 - .L_1962)
.L_1962:
        /*014c*/ 	.word	0x00000008
.L_1963:


//--------------------- .nv.info._ZN2at6native18elementwise_kernelILi128ELi4EZNS0_22gpu_kernel_impl_nocastINS0_13BinaryFunctorIN3c104HalfES5_S5_ZZZNS0_15binary_internal21div_trunc_kernel_cudaERNS_18TensorIteratorBaseEENKUlvE1_clEvENKUlvE1_clEvEUlS5_S5_E_EEEEvS8_RKT_EUliE_EEviT1_ --------------------------
	.section	.nv.info._ZN2at6native18elementwise_kernelILi128ELi4EZNS0_22gpu_kernel_impl_nocastINS0_13BinaryFunctorIN3c104HalfES5_S5_ZZZNS0_15binary_internal21div_trunc_kernel_cudaERNS_18TensorIteratorBaseEENKUlvE1_clEvENKUlvE1_clEvEUlS5_S5_E_EEEEvS8_RKT_EUliE_EEviT1_,"",@"SHT_CUDA_INFO"
	.sectionflags	@""
	.align	4


	//----- nvinfo : EIATTR_CUDA_API_VERSION
	.align		4
        /*0000*/ 	.byte	0x04, 0x37
        /*0002*/ 	.short	(.L_1965 - .L_1964)
.L_1964:
        /*0004*/ 	.word	0x00000082


	//----- nvinfo : EIATTR_KPARAM_INFO
	.align		4
.L_1965:
        /*0008*/ 	.byte	0x04, 0x17
        /*000a*/ 	.short	(.L_1967 - .L_1966)
.L_1966:
        /*000c*/ 	.word	0x00000000
        /*0010*/ 	.short	0x0001
        /*0012*/ 	.short	0x0008
        /*0014*/ 	.byte	0x00, 0xf0, 0x21, 0x0a


	//----- nvinfo : EIATTR_KPARAM_INFO
	.align		4
.L_1967:
        /*0018*/ 	.byte	0x04, 0x17
        /*001a*/ 	.short	(.L_1969 - .L_1968)
.L_1968:
        /*001c*/ 	.word	0x00000000
        /*0020*/ 	.short	0x0000
        /*0022*/ 	.short	0x0000
        /*0024*/ 	.byte	0x00, 0xf0, 0x11, 0x00


	//----- nvinfo : EIATTR_SPARSE_MMA_MASK
	.align		4
.L_1969:
        /*0028*/ 	.byte	0x03, 0x50
        /*002a*/ 	.short	0x0000


	//----- nvinfo : EIATTR_MAXREG_COUNT
	.align		4
        /*002c*/ 	.byte	0x03, 0x1b
        /*002e*/ 	.short	0x0080


	//----- nvinfo : EIATTR_MERCURY_ISA_VERSION
	.align		4
        /*0030*/ 	.byte	0x03, 0x5f
        /*0032*/ 	.short	0x0101


	//----- nvinfo : EIATTR_EXIT_INSTR_OFFSETS
	.align		4
        /*0034*/ 	.byte	0x04, 0x1c
        /*0036*/ 	.short	(.L_1971 - .L_1970)


	//   ....[0]....
.L_1970:
        /*0038*/ 	.word	0x00004740


	//   ....[1]....
        /*003c*/ 	.word	0x00005ea0


	//----- nvinfo : EIATTR_MAX_THREADS
	.align		4
.L_1971:
        /*0040*/ 	.byte	0x04, 0x05
        /*0042*/ 	.short	(.L_1973 - .L_1972)
.L_1972:
        /*0044*/ 	.word	0x00000080
        /*0048*/ 	.word	0x00000001
        /*004c*/ 	.word	0x00000001


	//----- nvinfo : EIATTR_CRS_STACK_SIZE
	.align		4
.L_1973:
        /*0050*/ 	.byte	0x04, 0x1e
        /*0052*/ 	.short	(.L_1975 - .L_1974)
.L_1974:
        /*0054*/ 	.word	0x00000000


	//----- nvinfo : EIATTR_CBANK_PARAM_SIZE
	.align		4
.L_1975:
        /*0058*/ 	.byte	0x03, 0x19
        /*005a*/ 	.short	0x0290


	//----- nvinfo : EIATTR_PARAM_CBANK
	.align		4
        /*005c*/ 	.byte	0x04, 0x0a
        /*005e*/ 	.short	(.L_1977 - .L_1976)
	.align		4
.L_1976:
        /*0060*/ 	.word	index@(.nv.constant0._ZN2at6native18elementwise_kernelILi128ELi4EZNS0_22gpu_kernel_impl_nocastINS0_13BinaryFunctorIN3c104HalfES5_S5_ZZZNS0_15binary_internal21div_trunc_kernel_cudaERNS_18TensorIteratorBaseEENKUlvE1_clEvENKUlvE1_clEvEUlS5_S5_E_EEEEvS8_RKT_EUliE_EEviT1_)
        /*0064*/ 	.short	0x0210
        /*0066*/ 	.short	0x0290


	//----- nvinfo : EIATTR_SW_WAR
	.align		4
.L_1977:
        /*0068*/ 	.byte	0x04, 0x36
        /*006a*/ 	.short	(.L_1979 - .L_1978)
.L_1978:
        /*006c*/ 	.word	0x00000008
.L_1979:


//--------------------- .nv.info._ZN2at6native27unrolled_elementwise_kernelINS0_13BinaryFunctorIN3c104HalfES4_S4_ZZZNS0_15binary_internal21div_trunc_kernel_cudaERNS_18TensorIteratorBaseEENKUlvE1_clEvENKUlvE1_clEvEUlS4_S4_E_EESt5arrayIPcLm3EELi4E23TrivialOffsetCalculatorILi2EjESF_ILi1EjENS0_6memory15LoadWithoutCastENSI_16StoreWithoutCastEEEviT_T0_T2_T3_T4_T5_ --------------------------
	.section	.nv.info._ZN2at6native27unrolled_elementwise_kernelINS0_13BinaryFunctorIN3c104HalfES4_S4_ZZZNS0_15binary_internal21div_trunc_kernel_cudaERNS_18TensorIteratorBaseEENKUlvE1_clEvENKUlvE1_clEvEUlS4_S4_E_EESt5arrayIPcLm3EELi4E23TrivialOffsetCalculatorILi2EjESF_ILi1EjENS0_6memory15LoadWithoutCastENSI_16StoreWithoutCastEEEviT_T0_T2_T3_T4_T5_,"",@"SHT_CUDA_INFO"
	.sectionflags	@""
	.align	4


	//----- nvinfo : EIATTR_CUDA_API_VERSION
	.align		4
        /*0000*/ 	.byte	0x04, 0x37
        /*0002*/ 	.short	(.L_1981 - .L_1980)
.L_1980:
        /*0004*/ 	.word	0x00000082


	//----- nvinfo : EIATTR_KPARAM_INFO
	.align		4
.L_1981:
        /*0008*/ 	.byte	0x04, 0x17
        /*000a*/ 	.short	(.L_1983 - .L_1982)
.L_1982:
        /*000c*/ 	.word	0x00000000
        /*0010*/ 	.short	0x0006
        /*0012*/ 	.short	0x0023
        /*0014*/ 	.byte	0x00, 0xf0, 0x05, 0x00


	//----- nvinfo : EIATTR_KPARAM_INFO
	.align		4
.L_1983:
        /*0018*/ 	.byte	0x04, 0x17
        /*001a*/ 	.short	(.L_1985 - .L_1984)
.L_1984:
        /*001c*/ 	.word	0x00000000
        /*0020*/ 	.short	0x0005
        /*0022*/ 	.short	0x0022
        /*0024*/ 	.byte	0x00, 0xf0, 0x05, 0x00


	//----- nvinfo : EIATTR_KPARAM_INFO
	.align		4
.L_1985:
        /*0028*/ 	.byte	0x04, 0x17
        /*002a*/ 	.short	(.L_1987 - .L_1986)
.L_1986:
        /*002c*/ 	.word	0x00000000
        /*0030*/ 	.short	0x0004
        /*0032*/ 	.short	0x0021
        /*0034*/ 	.byte	0x00, 0xf0, 0x05, 0x00


	//----- nvinfo : EIATTR_KPARAM_INFO
	.align		4
.L_1987:
        /*0038*/ 	.byte	0x04, 0x17
        /*003a*/ 	.short	(.L_1989 - .L_1988)
.L_1988:
        /*003c*/ 	.word	0x00000000
        /*0040*/ 	.short	0x0003
        /*0042*/ 	.short	0x0020
        /*0044*/ 	.byte	0x00, 0xf0, 0x05, 0x00


	//----- nvinfo : EIATTR_KPARAM_INFO
	.align		4
.L_1989:
        /*0048*/ 	.byte	0x04, 0x17
        /*004a*/ 	.short	(.L_1991 - .L_1990)
.L_1990:
        /*004c*/ 	.word	0x00000000
        /*0050*/ 	.short	0x0002
        /*0052*/ 	.short	0x0008
        /*0054*/ 	.byte	0x00, 0xf0, 0x61, 0x00


	//----- nvinfo : EIATTR_KPARAM_INFO
	.align		4
.L_1991:
        /*0058*/ 	.byte	0x04, 0x17
        /*005a*/ 	.short	(.L_1993 - .L_1992)
.L_1992:
        /*005c*/ 	.word	0x00000000
        /*0060*/ 	.short	0x0001
        /*0062*/ 	.short	0x0004
        /*0064*/ 	.byte	0x00, 0xf0, 0x05, 0x00


	//----- nvinfo : EIATTR_KPARAM_INFO
	.align		4
.L_1993:
        /*0068*/ 	.byte	0x04, 0x17
        /*006a*/ 	.short	(.L_1995 - .L_1994)
.L_1994:
        /*006c*/ 	.word	0x00000000
        /*0070*/ 	.short	0x0000
        /*0072*/ 	.short	0x0000
        /*0074*/ 	.byte	0x00, 0xf0, 0x11, 0x00


	//----- nvinfo : EIATTR_SPARSE_MMA_MASK
	.align		4
.L_1995:
        /*0078*/ 	.byte	0x03, 0x50
        /*007a*/ 	.short	0x0000


	//----- nvinfo : EIATTR_MAXREG_COUNT
	.align		4
        /*007c*/ 	.byte	0x03, 0x1b
        /*007e*/ 	.short	0x00ff


	//----- nvinfo : EIATTR_MERCURY_ISA_VERSION
	.align		4
        /*0080*/ 	.byte	0x03, 0x5f
        /*0082*/ 	.short	0x0101


	//----- nvinfo : EIATTR_EXIT_INSTR_OFFSETS
	.align		4
        /*0084*/ 	.byte	0x04, 0x1c
        /*0086*/ 	.short	(.L_1997 - .L_1996)


	//   ....[0]....
.L_1996:
        /*0088*/ 	.word	0x000006a0


	//   ....[1]....
        /*008c*/ 	.word	0x00000710


	//----- nvinfo : EIATTR_MAX_THREADS
	.align		4
.L_1997:
        /*0090*/ 	.byte	0x04, 0x05
        /*0092*/ 	.short	(.L_1999 - .L_1998)
.L_1998:
        /*0094*/ 	.word	0x00000080
        /*0098*/ 	.word	0x00000001
        /*009c*/ 	.word	0x00000001


	//----- nvinfo : EIATTR_CRS_STACK_SIZE
	.align		4
.L_1999:
        /*00a0*/ 	.byte	0x04, 0x1e
        /*00a2*/ 	.short	(.L_2001 - .L_2000)
.L_2000:
        /*00a4*/ 	.word	0x00000000


	//----- nvinfo : EIATTR_CBANK_PARAM_SIZE
	.align		4
.L_2001:
        /*00a8*/ 	.byte	0x03, 0x19
        /*00aa*/ 	.short	0x0024


	//----- nvinfo : EIATTR_PARAM_CBANK
	.align		4
        /*00ac*/ 	.byte	0x04, 0x0a
        /*00ae*/ 	.short	(.L_2003 - .L_2002)
	.align		4
.L_2002:
        /*00b0*/ 	.word	index@(.nv.constant0._ZN2at6native27unrolled_elementwise_kernelINS0_13BinaryFunctorIN3c104HalfES4_S4_ZZZNS0_15binary_internal21div_trunc_kernel_cudaERNS_18TensorIteratorBaseEENKUlvE1_clEvENKUlvE1_clEvEUlS4_S4_E_EESt5arrayIPcLm3EELi4E23TrivialOffsetCalculatorILi2EjESF_ILi1EjENS0_6memory15LoadWithoutCastENSI_16StoreWithoutCastEEEviT_T0_T2_T3_T4_T5_)
        /*00b4*/ 	.short	0x0210
        /*00b6*/ 	.short	0x0024


	//----- nvinfo : EIATTR_SW_WAR
	.align		4
.L_2003:
        /*00b8*/ 	.byte	0x04, 0x36
        /*00ba*/ 	.short	(.L_2005 - .L_2004)
.L_2004:
        /*00bc*/ 	.word	0x00000008
.L_2005:


//--------------------- .nv.info._ZN2at6native29vectorized_elementwise_kernelILi2ENS0_13BinaryFunctorIN3c104HalfES4_S4_ZZZNS0_15binary_internal21div_trunc_kernel_cudaERNS_18TensorIteratorBaseEENKUlvE1_clEvENKUlvE1_clEvEUlS4_S4_E_EESt5arrayIPcLm3EEEEviT0_T1_ --------------------------
	.section	.nv.info._ZN2at6native29vectorized_elementwise_kernelILi2ENS0_13BinaryFunctorIN3c104HalfES4_S4_ZZZNS0_15binary_internal21div_trunc_kernel_cudaERNS_18TensorIteratorBaseEENKUlvE1_clEvENKUlvE1_clEvEUlS4_S4_E_EESt5arrayIPcLm3EEEEviT0_T1_,"",@"SHT_CUDA_INFO"
	.sectionflags	@""
	.align	4


	//----- nvinfo : EIATTR_CUDA_API_VERSION
	.align		4
        /*0000*/ 	.byte	0x04, 0x37
        /*0002*/ 	.short	(.L_2007 - .L_2006)
.L_2006:
        /*0004*/ 	.word	0x00000082


	//----- nvinfo : EIATTR_KPARAM_INFO
	.align		4
.L_2007:
        /*0008*/ 	.byte	0x04, 0x17
        /*000a*/ 	.short	(.L_2009 - .L_2008)
.L_2008:
        /*000c*/ 	.word	0x00000000
        /*0010*/ 	.short	0x0002
        /*0012*/ 	.short	0x0008
        /*0014*/ 	.byte	0x00, 0xf0, 0x61, 0x00


	//----- nvinfo : EIATTR_KPARAM_INFO
	.align		4
.L_2009:
        /*0018*/ 	.byte	0x04, 0x17
        /*001a*/ 	.short	(.L_2011 - .L_2010)
.L_2010:
        /*001c*/ 	.word	0x00000000
        /*0020*/ 	.short	0x0001
        /*0022*/ 	.short	0x0004
        /*0024*/ 	.byte	0x00, 0xf0, 0x05, 0x00


	//----- nvinfo : EIATTR_KPARAM_INFO
	.align		4
.L_2011:
        /*0028*/ 	.byte	0x04, 0x17
        /*002a*/ 	.short	(.L_2013 - .L_2012)
.L_2012:
        /*002c*/ 	.word	0x00000000
        /*0030*/ 	.short	0x0000
        /*0032*/ 	.short	0x0000
        /*0034*/ 	.byte	0x00, 0xf0, 0x11, 0x00


	//----- nvinfo : EIATTR_SPARSE_MMA_MASK
	.align		4
.L_2013:
        /*0038*/ 	.byte	0x03, 0x50
        /*003a*/ 	.short	0x0000


	//----- nvinfo : EIATTR_MAXREG_COUNT
	.align		4
        /*003c*/ 	.byte	0x03, 0x1b
        /*003e*/ 	.short	0x00ff


	//----- nvinfo : EIATTR_MERCURY_ISA_VERSION
	.align		4
        /*0040*/ 	.byte	0x03, 0x5f
        /*0042*/ 	.short	0x0101


	//----- nvinfo : EIATTR_EXIT_INSTR_OFFSETS
	.align		4
        /*0044*/ 	.byte	0x04, 0x1c
        /*0046*/ 	.short	(.L_2015 - .L_2014)


	//   ....[0]....
.L_2014:
        /*0048*/ 	.word	0x000005a0


	//   ....[1]....
        /*004c*/ 	.word	0x00001370


	//   ....[2]....
        /*0050*/ 	.word	0x000013c0


	//----- nvinfo : EIATTR_MAX_THREADS
	.align		4
.L_2015:
        /*0054*/ 	.byte	0x04, 0x05
        /*0056*/ 	.short	(.L_2017 - .L_2016)
.L_2016:
        /*0058*/ 	.word	0x00000080
        /*005c*/ 	.word	0x00000001
        /*0060*/ 	.word	0x00000001


	//----- nvinfo : EIATTR_CRS_STACK_SIZE
	.align		4
.L_2017:
        /*0064*/ 	.byte	0x04, 0x1e
        /*0066*/ 	.short	(.L_2019 - .L_2018)
.L_2018:
        /*0068*/ 	.word	0x00000000


	//----- nvinfo : EIATTR_CBANK_PARAM_SIZE
	.align		4
.L_2019:
        /*006c*/ 	.byte	0x03, 0x19
        /*006e*/ 	.short	0x0020


	//----- nvinfo : EIATTR_PARAM_CBANK
	.align		4
        /*0070*/ 	.byte	0x04, 0x0a
        /*0072*/ 	.short	(.L_2021 - .L_2020)
	.align		4
.L_2020:
        /*0074*/ 	.word	index@(.nv.constant0._ZN2at6native29vectorized_elementwise_kernelILi2ENS0_13BinaryFunctorIN3c104HalfES4_S4_ZZZNS0_15binary_internal21div_trunc_kernel_cudaERNS_18TensorIteratorBaseEENKUlvE1_clEvENKUlvE1_clEvEUlS4_S4_E_EESt5arrayIPcLm3EEEEviT0_T1_)
        /*0078*/ 	.short	0x0210
        /*007a*/ 	.short	0x0020


	//----- nvinfo : EIATTR_SW_WAR
	.align		4
.L_2021:
        /*007c*/ 	.byte	0x04, 0x36
        /*007e*/ 	.short	(.L_2023 - .L_2022)
.L_2022:
        /*0080*/ 	.word	0x00000008
.L_2023:


//--------------------- .nv.info._ZN2at6native29vectorized_elementwise_kernelILi4ENS0_13BinaryFunctorIN3c104HalfES4_S4_ZZZNS0_15binary_internal21div_trunc_kernel_cudaERNS_18TensorIteratorBaseEENKUlvE1_clEvENKUlvE1_clEvEUlS4_S4_E_EESt5arrayIPcLm3EEEEviT0_T1_ --------------------------
	.section	.nv.info._ZN2at6native29vectorized_elementwise_kernelILi4ENS0_13BinaryFunctorIN3c104HalfES4_S4_ZZZNS0_15binary_internal21div_trunc_kernel_cudaERNS_18TensorIteratorBaseEENKUlvE1_clEvENKUlvE1_clEvEUlS4_S4_E_EESt5arrayIPcLm3EEEEviT0_T1_,"",@"SHT_CUDA_INFO"
	.sectionflags	@""
	.align	4


	//----- nvinfo : EIATTR_CUDA_API_VERSION
	.align		4
        /*0000*/ 	.byte	0x04, 0x37
        /*0002*/ 	.short	(.L_2025 - .L_2024)
.L_2024:
        /*0004*/ 	.word	0x00000082


	//----- nvinfo : EIATTR_KPARAM_INFO
	.align		4
.L_2025:
        /*0008*/ 	.byte	0x04, 0x17
        /*000a*/ 	.short	(.L_2027 - .L_2026)
.L_2026:
        /*000c*/ 	.word	0x00000000
        /*0010*/ 	.short	0x0002
        /*0012*/ 	.short	0x0008
        /*0014*/ 	.byte	0x00, 0xf0, 0x61, 0x00


	//----- nvinfo : EIATTR_KPARAM_INFO
	.align		4
.L_2027:
        /*0018*/ 	.byte	0x04, 0x17
        /*001a*/ 	.short	(.L_2029 - .L_2028)
.L_2028:
        /*001c*/ 	.word	0x00000000
        /*0020*/ 	.short	0x0001
        /*0022*/ 	.short	0x0004
        /*0024*/ 	.byte	0x00, 0xf0, 0x05, 0x00


	//----- nvinfo : EIATTR_KPARAM_INFO
	.align		4
.L_2029:
        /*0028*/ 	.byte	0x04, 0x17
        /*002a*/ 	.short	(.L_2031 - .L_2030)
.L_2030:
        /*002c*/ 	.word	0x00000000
        /*0030*/ 	.short	0x0000
        /*0032*/ 	.short	0x0000
        /*0034*/ 	.byte	0x00, 0xf0, 0x11, 0x00


	//----- nvinfo : EIATTR_SPARSE_MMA_MASK
	.align		4
.L_2031:
        /*0038*/ 	.byte	0x03, 0x50
        /*003a*/ 	.short	0x0000


	//----- nvinfo : EIATTR_MAXREG_COUNT
	.align		4
        /*003c*/ 	.byte	0x03, 0x1b
        /*003e*/ 	.short	0x00ff


	//----- nvinfo : EIATTR_MERCURY_ISA_VERSION
	.align		4
        /*0040*/ 	.byte	0x03, 0x5f
        /*0042*/ 	.short	0x0101


	//----- nvinfo : EIATTR_EXIT_INSTR_OFFSETS
	.align		4
        /*0044*/ 	.byte	0x04, 0x1c
        /*0046*/ 	.short	(.L_2033 - .L_2032)


	//   ....[0]....
.L_2032:
        /*0048*/ 	.word	0x00000540


	//   ....[1]....
        /*004c*/ 	.word	0x00001310


	//   ....[2]....
        /*0050*/ 	.word	0x00001360


	//----- nvinfo : EIATTR_MAX_THREADS
	.align		4
.L_2033:
        /*0054*/ 	.byte	0x04, 0x05
        /*0056*/ 	.short	(.L_2035 - .L_2034)
.L_2034:
        /*0058*/ 	.word	0x00000080
        /*005c*/ 	.word	0x00000001
        /*0060*/ 	.word	0x00000001


	//----- nvinfo : EIATTR_CRS_STACK_SIZE
	.align		4
.L_2035:
        /*0064*/ 	.byte	0x04, 0x1e
        /*0066*/ 	.short	(.L_2037 - .L_2036)
.L_2036:
        /*0068*/ 	.word	0x00000000


	//----- nvinfo : EIATTR_CBANK_PARAM_SIZE
	.align		4
.L_2037:
        /*006c*/ 	.byte	0x03, 0x19
        /*006e*/ 	.short	0x0020


	//----- nvinfo : EIATTR_PARAM_CBANK
	.align		4
        /*0070*/ 	.byte	0x04, 0x0a
        /*0072*/ 	.short	(.L_2039 - .L_2038)
	.align		4
.L_2038:
        /*0074*/ 	.word	index@(.nv.constant0._ZN2at6native29vectorized_elementwise_kernelILi4ENS0_13BinaryFunctorIN3c104HalfES4_S4_ZZZNS0_15binary_internal21div_trunc_kernel_cudaERNS_18TensorIteratorBaseEENKUlvE1_clEvENKUlvE1_clEvEUlS4_S4_E_EESt5arrayIPcLm3EEEEviT0_T1_)
        /*0078*/ 	.short	0x0210
        /*007a*/ 	.short	0x0020


	//----- nvinfo : EIATTR_SW_WAR
	.align		4
.L_2039:
        /*007c*/ 	.byte	0x04, 0x36
        /*007e*/ 	.short	(.L_2041 - .L_2040)
.L_2040:
        /*0080*/ 	.word	0x00000008
.L_2041:


//--------------------- .nv.info._ZN2at6native29vectorized_elementwise_kernelILi8ENS0_13BinaryFunctorIN3c104HalfES4_S4_ZZZNS0_15binary_internal21div_trunc_kernel_cudaERNS_18TensorIteratorBaseEENKUlvE1_clEvENKUlvE1_clEvEUlS4_S4_E_EESt5arrayIPcLm3EEEEviT0_T1_ --------------------------
	.section	.nv.info._ZN2at6native29vectorized_elementwise_kernelILi8ENS0_13BinaryFunctorIN3c104HalfES4_S4_ZZZNS0_15binary_internal21div_trunc_kernel_cudaERNS_18TensorIteratorBaseEENKUlvE1_clEvENKUlvE1_clEvEUlS4_S4_E_EESt5arrayIPcLm3EEEEviT0_T1_,"",@"SHT_CUDA_INFO"
	.sectionflags	@""
	.align	4


	//----- nvinfo : EIATTR_CUDA_API_VERSION
	.align		4
        /*0000*/ 	.byte	0x04, 0x37
        /*0002*/ 	.short	(.L_2043 - .L_2042)
.L_2042:
        /*0004*/ 	.word	0x00000082


	//----- nvinfo : EIATTR_KPARAM_INFO
	.align		4
.L_2043:
        /*0008*/ 	.byte	0x04, 0x17
        /*000a*/ 	.short	(.L_2045 - .L_2044)
.L_2044:
        /*000c*/ 	.word	0x00000000
        /*0010*/ 	.short	0x0002
        /*0012*/ 	.short	0x0008
        /*0014*/ 	.byte	0x00, 0xf0, 0x61, 0x00


	//----- nvinfo : EIATTR_KPARAM_INFO
	.align		4
.L_2045:
        /*0018*/ 	.byte	0x04, 0x17
        /*001a*/ 	.short	(.L_2047 - .L_2046)
.L_2046:
        /*001c*/ 	.word	0x00000000
        /*0020*/ 	.short	0x0001
        /*0022*/ 	.short	0x0004
        /*0024*/ 	.byte	0x00, 0xf0, 0x05, 0x00


	//----- nvinfo : EIATTR_KPARAM_INFO
	.align		4
.L_2047:
        /*0028*/ 	.byte	0x04, 0x17
        /*002a*/ 	.short	(.L_2049 - .L_2048)
.L_2048:
        /*002c*/ 	.word	0x00000000
        /*0030*/ 	.short	0x0000
        /*0032*/ 	.short	0x0000
        /*0034*/ 	.byte	0x00, 0xf0, 0x11, 0x00


	//----- nvinfo : EIATTR_SPARSE_MMA_MASK
	.align		4
.L_2049:
        /*0038*/ 	.byte	0x03, 0x50
        /*003a*/ 	.short	0x0000


	//----- nvinfo : EIATTR_MAXREG_COUNT
	.align		4
        /*003c*/ 	.byte	0x03, 0x1b
        /*003e*/ 	.short	0x00ff


	//----- nvinfo : EIATTR_MERCURY_ISA_VERSION
	.align		4
        /*0040*/ 	.byte	0x03, 0x5f
        /*0042*/ 	.short	0x0101


	//----- nvinfo : EIATTR_EXIT_INSTR_OFFSETS
	.align		4
        /*0044*/ 	.byte	0x04, 0x1c
        /*0046*/ 	.short	(.L_2051 - .L_2050)


	//   ....[0]....
.L_2050:
        /*0048*/ 	.word	0x00000510


	//   ....[1]....
        /*004c*/ 	.word	0x000012e0


	//   ....[2]....
        /*0050*/ 	.word	0x00001330


	//----- nvinfo : EIATTR_MAX_THREADS
	.align		4
.L_2051:
        /*0054*/ 	.byte	0x04, 0x05
        /*0056*/ 	.short	(.L_2053 - .L_2052)
.L_2052:
        /*0058*/ 	.word	0x00000080
        /*005c*/ 	.word	0x00000001
        /*0060*/ 	.word	0x00000001


	//----- nvinfo : EIATTR_CRS_STACK_SIZE
	.align		4
.L_2053:
        /*0064*/ 	.byte	0x04, 0x1e
        /*0066*/ 	.short	(.L_2055 - .L_2054)
.L_2054:
        /*0068*/ 	.word	0x00000000


	//----- nvinfo : EIATTR_CBANK_PARAM_SIZE
	.align		4
.L_2055:
        /*006c*/ 	.byte	0x03, 0x19
        /*006e*/ 	.short	0x0020


	//----- nvinfo : EIATTR_PARAM_CBANK
	.align		4
        /*0070*/ 	.byte	0x04, 0x0a
        /*0072*/ 	.short	(.L_2057 - .L_2056)
	.align		4
.L_2056:
        /*0074*/ 	.word	index@(.nv.constant0._ZN2at6native29vectorized_elementwise_kernelILi8ENS0_13BinaryFunctorIN3c104HalfES4_S4_ZZZNS0_15binary_internal21div_trunc_kernel_cudaERNS_18TensorIteratorBaseEENKUlvE1_clEvENKUlvE1_clEvEUlS4_S4_E_EESt5arrayIPcLm3EEEEviT0_T1_)
        /*0078*/ 	.short	0x0210
        /*007a*/ 	.short	0x0020


	//----- nvinfo : EIATTR_SW_WAR
	.align		4
.L_2057:
        /*007c*/ 	.byte	0x04, 0x36
        /*007e*/ 	.short	(.L_2059 - .L_2058)
.L_2058:
        /*0080*/ 	.word	0x00000008
.L_2059:


//--------------------- .nv.info._ZN2at6native18elementwise_kernelILi128ELi4EZNS0_15gpu_kernel_implINS0_13BUnaryFunctorIN3c104HalfES5_S5_ZZZNS0_15binary_internal21div_trunc_kernel_cudaERNS_18TensorIteratorBaseEENKUlvE1_clEvENKUlvE1_clEvEUlS5_S5_E_EEEEvS8_RKT_EUliE_EEviT1_ --------------------------
	.section	.nv.info._ZN2at6native18elementwise_kernelILi128ELi4EZNS0_15gpu_kernel_implINS0_13BUnaryFunctorIN3c104HalfES5_S5_ZZZNS0_15binary_internal21div_trunc_kernel_cudaERNS_18TensorIteratorBaseEENKUlvE1_clEvENKUlvE1_clEvEUlS5_S5_E_EEEEvS8_RKT_EUliE_EEviT1_,"",@"SHT_CUDA_INFO"
	.sectionflags	@""
	.align	4


	//----- nvinfo : EIATTR_CUDA_API_VERSION
	.align		4
        /*0000*/ 	.byte	0x04, 0x37
        /*0002*/ 	.short	(.L_2061 - .L_2060)
.L_2060:
        /*0004*/ 	.word	0x00000082


	//----- nvinfo : EIATTR_KPARAM_INFO
	.align		4
.L_2061:
        /*0008*/ 	.byte	0x04, 0x17
        /*000a*/ 	.short	(.L_2063 - .L_2062)
.L_2062:
        /*000c*/ 	.word	0x00000000
        /*0010*/ 	.short	0x0001
        /*0012*/ 	.short	0x0008
        /*0014*/ 	.byte	0x00, 0xf0, 0x61, 0x08


	//----- nvinfo : EIATTR_KPARAM_INFO
	.align		4
.L_2063:
        /*0018*/ 	.byte	0x04, 0x17
        /*001a*/ 	.short	(.L_2065 - .L_2064)
.L_2064:
        /*001c*/ 	.word	0x00000000
        /*0020*/ 	.short	0x0000
        /*0022*/ 	.short	0x0000
        /*0024*/ 	.byte	0x00, 0xf0, 0x11, 0x00


	//----- nvinfo : EIATTR_SPARSE_MMA_MASK
	.align		4
.L_2065:
        /*0028*/ 	.byte	0x03, 0x50
        /*002a*/ 	.short	0x0000


	//----- nvinfo : EIATTR_MAXREG_COUNT
	.align		4
        /*002c*/ 	.byte	0x03, 0x1b
        /*002e*/ 	.short	0x0080


	//----- nvinfo : EIATTR_EXTERNS
	.align		4
        /*0030*/ 	.byte	0x04, 0x0f
        /*0032*/ 	.short	(.L_2067 - .L_2066)


	//   ....[0]....
	.align		4
.L_2066:
        /*0034*/ 	.word	index@(__assertfail)


	//----- nvinfo : EIATTR_MERCURY_ISA_VERSION
	.align		4
.L_2067:
        /*0038*/ 	.byte	0x03, 0x5f
        /*003a*/ 	.short	0x0101


	//----- nvinfo : EIATTR_SYSCALL_OFFSETS
	.align		4
        /*003c*/ 	.byte	0x04, 0x46
        /*003e*/ 	.short	(.L_2069 - .L_2068)


	//   ....[0]....
.L_2068:
        /*0040*/ 	.word	0x000022c0


	//   ....[1]....
        /*0044*/ 	.word	0x000032b0


	//   ....[2]....
        /*0048*/ 	.word	0x000055c0


	//   ....[3]....
        /*004c*/ 	.word	0x000065b0


	//   ....[4]....
        /*0050*/ 	.word	0x000088b0


	//   ....[5]....
        /*0054*/ 	.word	0x000098a0


	//   ....[6]....
        /*0058*/ 	.word	0x0000bb90


	//   ....[7]....
        /*005c*/ 	.word	0x0000cb80


	//----- nvinfo : EIATTR_EXIT_INSTR_OFFSETS
	.align		4
.L_2069:
        /*0060*/ 	.byte	0x04, 0x1c
        /*0062*/ 	.short	(.L_2071 - .L_2070)


	//   ....[0]....
.L_2070:
        /*0064*/ 	.word	0x00009970


	//   ....[1]....
        /*0068*/ 	.word	0x0000bdb0


	//   ....[2]....
        /*006c*/ 	.word	0x0000bdf0


	//   ....[3]....
        /*0070*/ 	.word	0x0000be90


	//   ....[4]....
        /*0074*/ 	.word	0x0000bed0


	//   ....[5]....
        /*0078*/ 	.word	0x0000bf10


	//   ....[6]....
        /*007c*/ 	.word	0x0000bfa0


	//   ....[7]....
        /*0080*/ 	.word	0x0000bfc0


	//   ....[8]....
        /*0084*/ 	.word	0x0000c060


	//   ....[9]....
        /*0088*/ 	.word	0x0000c0b0


	//   ....[10]....
        /*008c*/ 	.word	0x0000c100


	//   ....[11]....
        /*0090*/ 	.word	0x0000c1d0


	//   ....[12]....
        /*0094*/ 	.word	0x0000c230


	//   ....[13]....
        /*0098*/ 	.word	0x0000c3c0


	//   ....[14]....
        /*009c*/ 	.word	0x0000c520


	//   ....[15]....
        /*00a0*/ 	.word	0x0000c560


	//   ....[16]....
        /*00a4*/ 	.word	0x0000c620


	//   ....[17]....
        /*00a8*/ 	.word	0x0000c7a0


	//   ....[18]....
        /*00ac*/ 	.word	0x0000c920


	//   ....[19]....
        /*00b0*/ 	.word	0x0000ca80


	//   ....[20]....
        /*00b4*/ 	.word	0x0000cb90


	//   ....[21]....
        /*00b8*/ 	.word	0x0000cbd0


	//   ....[22]....
        /*00bc*/ 	.word	0x0000cc10


	//----- nvinfo : EIATTR_MAX_THREADS
	.align		4
.L_2071:
        /*00c0*/ 	.byte	0x04, 0x05
        /*00c2*/ 	.short	(.L_2073 - .L_2072)
.L_2072:
        /*00c4*/ 	.word	0x00000080
        /*00c8*/ 	.word	0x00000001
        /*00cc*/ 	.word	0x00000001


	//----- nvinfo : EIATTR_CRS_STACK_SIZE
	.align		4
.L_2073:
        /*00d0*/ 	.byte	0x04, 0x1e
        /*00d2*/ 	.short	(.L_2075 - .L_2074)
.L_2074:
        /*00d4*/ 	.word	0x00000000


	//----- nvinfo : EIATTR_CBANK_PARAM_SIZE
	.align		4
.L_2075:
        /*00d8*/ 	.byte	0x03, 0x19
        /*00da*/ 	.short	0x0220


	//----- nvinfo : EIATTR_PARAM_CBANK
	.align		4
        /*00dc*/ 	.byte	0x04, 0x0a
        /*00de*/ 	.short	(.L_2077 - .L_2076)
	.align		4
.L_2076:
        /*00e0*/ 	.word	index@(.nv.constant0._ZN2at6native18elementwise_kernelILi128ELi4EZNS0_15gpu_kernel_implINS0_13BUnaryFunctorIN3c104HalfES5_S5_ZZZNS0_15binary_internal21div_trunc_kernel_cudaERNS_18TensorIteratorBaseEENKUlvE1_clEvENKUlvE1_clEvEUlS5_S5_E_EEEEvS8_RKT_EUliE_EEviT1_)
        /*00e4*/ 	.short	0x0210
        /*00e6*/ 	.short	0x0220


	//----- nvinfo : EIATTR_SW_WAR
	.align		4
.L_2077:
        /*00e8*/ 	.byte	0x04, 0x36
        /*00ea*/ 	.short	(.L_2079 - .L_2078)
.L_2078:
        /*00ec*/ 	.word	0x00000008
.L_2079:


//--------------------- .nv.info._ZN2at6native27unrolled_elementwise_kernelINS0_13BUnaryFunctorIN3c104HalfES4_S4_ZZZNS0_15binary_internal21div_trunc_kernel_cudaERNS_18TensorIteratorBaseEENKUlvE1_clEvENKUlvE1_clEvEUlS4_S4_E_EESt5arrayIPcLm2EELi4E23TrivialOffsetCalculatorILi1EjESG_NS0_6memory12LoadWithCastILi1EEENSH_13StoreWithCastILi1EEEEEviT_T0_T2_T3_T4_T5_ --------------------------
	.section	.nv.info._ZN2at6native27unrolled_elementwise_kernelINS0_13BUnaryFunctorIN3c104HalfES4_S4_ZZZNS0_15binary_internal21div_trunc_kernel_cudaERNS_18TensorIteratorBaseEENKUlvE1_clEvENKUlvE1_clEvEUlS4_S4_E_EESt5arrayIPcLm2EELi4E23TrivialOffsetCalculatorILi1EjESG_NS0_6memory12LoadWithCastILi1EEENSH_13StoreWithCastILi1EEEEEviT_T0_T2_T3_T4_T5_,"",@"SHT_CUDA_INFO"
	.sectionflags	@""
	.align	4


	//----- nvinfo : EIATTR_CUDA_API_VERSION
	.align		4
        /*0000*/ 	.byte	0x04, 0x37
        /*0002*/ 	.short	(.L_2081 - .L_2080)
.L_2080:
        /*0004*/ 	.word	0x00000082


	//----- nvinfo : EIATTR_KPARAM_INFO
	.align		4
.L_2081:
        /*0008*/ 	.byte	0x04, 0x17
        /*000a*/ 	.short	(.L_2083 - .L_2082)
.L_2082:
        /*000c*/ 	.word	0x00000000
        /*0010*/ 	.short	0x0006
        /*0012*/ 	.short	0x0024
        /*0014*/ 	.byte	0x00, 0xf0, 0x21, 0x00


	//----- nvinfo : EIATTR_KPARAM_INFO
	.align		4
.L_2083:
        /*0018*/ 	.byte	0x04, 0x17
        /*001a*/ 	.short	(.L_2085 - .L_2084)
.L_2084:
        /*001c*/ 	.word	0x00000000
        /*0020*/ 	.short	0x0005
        /*0022*/ 	.short	0x001c
        /*0024*/ 	.byte	0x00, 0xf0, 0x21, 0x00


	//----- nvinfo : EIATTR_KPARAM_INFO
	.align		4
.L_2085:
        /*0028*/ 	.byte	0x04, 0x17
        /*002a*/ 	.short	(.L_2087 - .L_2086)
.L_2086:
        /*002c*/ 	.word	0x00000000
        /*0030*/ 	.short	0x0004
        /*0032*/ 	.short	0x0019
        /*0034*/ 	.byte	0x00, 0xf0, 0x05, 0x00


	//----- nvinfo : EIATTR_KPARAM_INFO
	.align		4
.L_2087:
        /*0038*/ 	.byte	0x04, 0x17
        /*003a*/ 	.short	(.L_2089 - .L_2088)
.L_2088:
        /*003c*/ 	.word	0x00000000
        /*0040*/ 	.short	0x0003
        /*0042*/ 	.short	0x0018
        /*0044*/ 	.byte	0x00, 0xf0, 0x05, 0x00


	//----- nvinfo : EIATTR_KPARAM_INFO
	.align		4
.L_2089:
        /*0048*/ 	.byte	0x04, 0x17
        /*004a*/ 	.short	(.L_2091 - .L_2090)
.L_2090:
        /*004c*/ 	.word	0x00000000
        /*0050*/ 	.short	0x0002
        /*0052*/ 	.short	0x0008
        /*0054*/ 	.byte	0x00, 0xf0, 0x41, 0x00


	//----- nvinfo : EIATTR_KPARAM_INFO
	.align		4
.L_2091:
        /*0058*/ 	.byte	0x04, 0x17
        /*005a*/ 	.short	(.L_2093 - .L_2092)
.L_2092:
        /*005c*/ 	.word	0x00000000
        /*0060*/ 	.short	0x0001
        /*0062*/ 	.short	0x0004
        /*0064*/ 	.byte	0x00, 0xf0, 0x11, 0x00


	//----- nvinfo : EIATTR_KPARAM_INFO
	.align		4
.L_2093:
        /*0068*/ 	.byte	0x04, 0x17
        /*006a*/ 	.short	(.L_2095 - .L_2094)
.L_2094:
        /*006c*/ 	.word	0x00000000
        /*0070*/ 	.short	0x0000
        /*0072*/ 	.short	0x0000
        /*0074*/ 	.byte	0x00, 0xf0, 0x11, 0x00


	//----- nvinfo : EIATTR_SPARSE_MMA_MASK
	.align		4
.L_2095:
        /*0078*/ 	.byte	0x03, 0x50
        /*007a*/ 	.short	0x0000


	//----- nvinfo : EIATTR_MAXREG_COUNT
	.align		4
        /*007c*/ 	.byte	0x03, 0x1b
        /*007e*/ 	.short	0x00ff


	//----- nvinfo : EIATTR_EXTERNS
	.align		4
        /*0080*/ 	.byte	0x04, 0x0f
        /*0082*/ 	.short	(.L_2097 - .L_2096)


	//   ....[0]....
	.align		4
.L_2096:
        /*0084*/ 	.word	index@(__assertfail)


	//----- nvinfo : EIATTR_MERCURY_ISA_VERSION
	.align		4
.L_2097:
        /*0088*/ 	.byte	0x03, 0x5f
        /*008a*/ 	.short	0x0101


	//----- nvinfo : EIATTR_SYSCALL_OFFSETS
	.align		4
        /*008c*/ 	.byte	0x04, 0x46
        /*008e*/ 	.short	(.L_2099 - .L_2098)


	//   ....[0]....
.L_2098:
        /*0090*/ 	.word	0x000010b0


	//   ....[1]....
        /*0094*/ 	.word	0x000021c0


	//   ....[2]....
        /*0098*/ 	.word	0x000032d0


	//   ....[3]....
        /*009c*/ 	.word	0x000043c0


	//   ....[4]....
        /*00a0*/ 	.word	0x00005880


	//   ....[5]....
        /*00a4*/ 	.word	0x000068a0


	//   ....[6]....
        /*00a8*/ 	.word	0x00007880


	//   ....[7]....
        /*00ac*/ 	.word	0x00008860


	//----- nvinfo : EIATTR_EXIT_INSTR_OFFSETS
	.align		4
.L_2099:
        /*00b0*/ 	.byte	0x04, 0x1c
        /*00b2*/ 	.short	(.L_2101 - .L_2100)


	//   ....[0]....
.L_2100:
        /*00b4*/ 	.word	0x00007940


	//   ....[1]....
        /*00b8*/ 	.word	0x00007a90


	//   ....[2]....
        /*00bc*/ 	.word	0x00007ad0


	//   ....[3]....
        /*00c0*/ 	.word	0x00007b70


	//   ....[4]....
        /*00c4*/ 	.word	0x00007bb0


	//   ....[5]....
        /*00c8*/ 	.word	0x00007bf0


	//   ....[6]....
        /*00cc*/ 	.word	0x00007c80


	//   ....[7]....
        /*00d0*/ 	.word	0x00007ca0


	//   ....[8]....
        /*00d4*/ 	.word	0x00007d40


	//   ....[9]....
        /*00d8*/ 	.word	0x00007d90


	//   ....[10]....
        /*00dc*/ 	.word	0x00007de0


	//   ....[11]....
        /*00e0*/ 	.word	0x00007eb0


	//   ....[12]....
        /*00e4*/ 	.word	0x00007f10


	//   ....[13]....
        /*00e8*/ 	.word	0x000080a0


	//   ....[14]....
        /*00ec*/ 	.word	0x00008200


	//   ....[15]....
        /*00f0*/ 	.word	0x00008240


	//   ....[16]....
        /*00f4*/ 	.word	0x00008300


	//   ....[17]....
        /*00f8*/ 	.word	0x00008480


	//   ....[18]....
        /*00fc*/ 	.word	0x00008600


	//   ....[19]....
        /*0100*/ 	.word	0x00008760


	//   ....[20]....
        /*0104*/ 	.word	0x00008870


	//   ....[21]....
        /*0108*/ 	.word	0x000088b0


	//   ....[22]....
        /*010c*/ 	.word	0x000088f0


	//----- nvinfo : EIATTR_MAX_THREADS
	.align		4
.L_2101:
        /*0110*/ 	.byte	0x04, 0x05
        /*0112*/ 	.short	(.L_2103 - .L_2102)
.L_2102:
        /*0114*/ 	.word	0x00000080
        /*0118*/ 	.word	0x00000001
        /*011c*/ 	.word	0x00000001


	//----- nvinfo : EIATTR_CRS_STACK_SIZE
	.align		4
.L_2103:
        /*0120*/ 	.byte	0x04, 0x1e
        /*0122*/ 	.short	(.L_2105 - .L_2104)
.L_2104:
        /*0124*/ 	.word	0x00000000


	//----- nvinfo : EIATTR_CBANK_PARAM_SIZE
	.align		4
.L_2105:
        /*0128*/ 	.byte	0x03, 0x19
        /*012a*/ 	.short	0x002c


	//----- nvinfo : EIATTR_PARAM_CBANK
	.align		4
        /*012c*/ 	.byte	0x04, 0x0a
        /*012e*/ 	.short	(.L_2107 - .L_2106)
	.align		4
.L_2106:
        /*0130*/ 	.word	index@(.nv.constant0._ZN2at6native27unrolled_elementwise_kernelINS0_13BUnaryFunctorIN3c104HalfES4_S4_ZZZNS0_15binary_internal21div_trunc_kernel_cudaERNS_18TensorIteratorBaseEENKUlvE1_clEvENKUlvE1_clEvEUlS4_S4_E_EESt5arrayIPcLm2EELi4E23TrivialOffsetCalculatorILi1EjESG_NS0_6memory12LoadWithCastILi1EEENSH_13StoreWithCastILi1EEEEEviT_T0_T2_T3_T4_T5_)
        /*0134*/ 	.short	0x0210
        /*0136*/ 	.short	0x002c


	//----- nvinfo : EIATTR_SW_WAR
	.align		4
.L_2107:
        /*0138*/ 	.byte	0x04, 0x36
        /*013a*/ 	.short	(.L_2109 - .L_2108)
.L_2108:
        /*013c*/ 	.word	0x00000008
.L_2109:


//--------------------- .nv.info._ZN2at6native18elementwise_kernelILi128ELi4EZNS0_22gpu_kernel_impl_nocastINS0_13BUnaryFunctorIN3c104HalfES5_S5_ZZZNS0_15binary_internal21div_trunc_kernel_cudaERNS_18TensorIteratorBaseEENKUlvE1_clEvENKUlvE1_clEvEUlS5_S5_E_EEEEvS8_RKT_EUliE_EEviT1_ --------------------------
	.section	.nv.info._ZN2at6native18elementwise_kernelILi128ELi4EZNS0_22gpu_kernel_impl_nocastINS0_13BUnaryFunctorIN3c104HalfES5_S5_ZZZNS0_15binary_internal21div_trunc_kernel_cudaERNS_18TensorIteratorBaseEENKUlvE1_clEvENKUlvE1_clEvEUlS5_S5_E_EEEEvS8_RKT_EUliE_EEviT1_,"",@"SHT_CUDA_INFO"
	.sectionflags	@""
	.align	4


	//----- nvinfo : EIATTR_CUDA_API_VERSION
	.align		4
        /*0000*/ 	.byte	0x04, 0x37
        /*0002*/ 	.short	(.L_2111 - .L_2110)
.L_2110:
        /*0004*/ 	.word	0x00000082


	//----- nvinfo : EIATTR_KPARAM_INFO
	.align		4
.L_2111:
        /*0008*/ 	.byte	0x04, 0x17
        /*000a*/ 	.short	(.L_2113 - .L_2112)
.L_2112:
        /*000c*/ 	.word	0x00000000
        /*0010*/ 	.short	0x0001
        /*0012*/ 	.short	0x0008
        /*0014*/ 	.byte	0x00, 0xf0, 0x61, 0x08


	//----- nvinfo : EIATTR_KPARAM_INFO
	.align		4
.L_2113:
        /*0018*/ 	.byte	0x04, 0x17
        /*001a*/ 	.short	(.L_2115 - .L_2114)
.L_2114:
        /*001c*/ 	.word	0x00000000
        /*0020*/ 	.short	0x0000
        /*0022*/ 	.short	0x0000
        /*0024*/ 	.byte	0x00, 0xf0, 0x11, 0x00


	//----- nvinfo : EIATTR_SPARSE_MMA_MASK
	.align		4
.L_2115:
        /*0028*/ 	.byte	0x03, 0x50
        /*002a*/ 	.short	0x0000


	//----- nvinfo : EIATTR_MAXREG_COUNT
	.align		4
        /*002c*/ 	.byte	0x03, 0x1b
        /*002e*/ 	.short	0x0080


	//----- nvinfo : EIATTR_MERCURY_ISA_VERSION
	.align		4
        /*0030*/ 	.byte	0x03, 0x5f
        /*0032*/ 	.short	0x0101


	//----- nvinfo : EIATTR_EXIT_INSTR_OFFSETS
	.align		4
        /*0034*/ 	.byte	0x04, 0x1c
        /*0036*/ 	.short	(.L_2117 - .L_2116)


	//   ....[0]....
.L_2116:
        /*0038*/ 	.word	0x00003d10


	//   ....[1]....
        /*003c*/ 	.word	0x00005110


	//----- nvinfo : EIATTR_MAX_THREADS
	.align		4
.L_2117:
        /*0040*/ 	.byte	0x04, 0x05
        /*0042*/ 	.short	(.L_2119 - .L_2118)
.L_2118:
        /*0044*/ 	.word	0x00000080
        /*0048*/ 	.word	0x00000001
        /*004c*/ 	.word	0x00000001


	//----- nvinfo : EIATTR_CRS_STACK_SIZE
	.align		4
.L_2119:
        /*0050*/ 	.byte	0x04, 0x1e
        /*0052*/ 	.short	(.L_2121 - .L_2120)
.L_2120:
        /*0054*/ 	.word	0x00000000


	//----- nvinfo : EIATTR_CBANK_PARAM_SIZE
	.align		4
.L_2121:
        /*0058*/ 	.byte	0x03, 0x19
        /*005a*/ 	.short	0x0220


	//----- nvinfo : EIATTR_PARAM_CBANK
	.align		4
        /*005c*/ 	.byte	0x04, 0x0a
        /*005e*/ 	.short	(.L_2123 - .L_2122)
	.align		4
.L_2122:
        /*0060*/ 	.word	index@(.nv.constant0._ZN2at6native18elementwise_kernelILi128ELi4EZNS0_22gpu_kernel_impl_nocastINS0_13BUnaryFunctorIN3c104HalfES5_S5_ZZZNS0_15binary_internal21div_trunc_kernel_cudaERNS_18TensorIteratorBaseEENKUlvE1_clEvENKUlvE1_clEvEUlS5_S5_E_EEEEvS8_RKT_EUliE_EEviT1_)
        /*0064*/ 	.short	0x0210
        /*0066*/ 	.short	0x0220


	//----- nvinfo : EIATTR_SW_WAR
	.align		4
.L_2123:
        /*0068*/ 	.byte	0x04, 0x36
        /*006a*/ 	.short	(.L_2125 - .L_2124)
.L_2124:
        /*006c*/ 	.word	0x00000008
.L_2125:


//--------------------- .nv.info._ZN2at6native27unrolled_elementwise_kernelINS0_13BUnaryFunctorIN3c104HalfES4_S4_ZZZNS0_15binary_internal21div_trunc_kernel_cudaERNS_18TensorIteratorBaseEENKUlvE1_clEvENKUlvE1_clEvEUlS4_S4_E_EESt5arrayIPcLm2EELi4E23TrivialOffsetCalculatorILi1EjESG_NS0_6memory15LoadWithoutCastENSH_16StoreWithoutCastEEEviT_T0_T2_T3_T4_T5_ --------------------------
	.section	.nv.info._ZN2at6native27unrolled_elementwise_kernelINS0_13BUnaryFunctorIN3c104HalfES4_S4_ZZZNS0_15binary_internal21div_trunc_kernel_cudaERNS_18TensorIteratorBaseEENKUlvE1_clEvENKUlvE1_clEvEUlS4_S4_E_EESt5arrayIPcLm2EELi4E23TrivialOffsetCalculatorILi1EjESG_NS0_6memory15LoadWithoutCastENSH_16StoreWithoutCastEEEviT_T0_T2_T3_T4_T5_,"",@"SHT_CUDA_INFO"
	.sectionflags	@""
	.align	4


	//----- nvinfo : EIATTR_CUDA_API_VERSION
	.align		4
        /*0000*/ 	.byte	0x04, 0x37
        /*0002*/ 	.short	(.L_2127 - .L_2126)
.L_2126:
        /*0004*/ 	.word	0x00000082


	//----- nvinfo : EIATTR_KPARAM_INFO
	.align		4
.L_2127:
        /*0008*/ 	.byte	0x04, 0x17
        /*000a*/ 	.short	(.L_2129 - .L_2128)
.L_2128:
        /*000c*/ 	.word	0x00000000
        /*0010*/ 	.short	0x0006
        /*0012*/ 	.short	0x001b
        /*0014*/ 	.byte	0x00, 0xf0, 0x05, 0x00


	//----- nvinfo : EIATTR_KPARAM_INFO
	.align		4
.L_2129:
        /*0018*/ 	.byte	0x04, 0x17
        /*001a*/ 	.short	(.L_2131 - .L_2130)
.L_2130:
        /*001c*/ 	.word	0x00000000
        /*0020*/ 	.short	0x0005
        /*0022*/ 	.short	0x001a
        /*0024*/ 	.byte	0x00, 0xf0, 0x05, 0x00


	//----- nvinfo : EIATTR_KPARAM_INFO
	.align		4
.L_2131:
        /*0028*/ 	.byte	0x04, 0x17
        /*002a*/ 	.short	(.L_2133 - .L_2132)
.L_2132:
        /*002c*/ 	.word	0x00000000
        /*0030*/ 	.short	0x0004
        /*0032*/ 	.short	0x0019
        /*0034*/ 	.byte	0x00, 0xf0, 0x05, 0x00


	//----- nvinfo : EIATTR_KPARAM_INFO
	.align		4
.L_2133:
        /*0038*/ 	.byte	0x04, 0x17
        /*003a*/ 	.short	(.L_2135 - .L_2134)
.L_2134:
        /*003c*/ 	.word	0x00000000
        /*0040*/ 	.short	0x0003
        /*0042*/ 	.short	0x0018
        /*0044*/ 	.byte	0x00, 0xf0, 0x05, 0x00


	//----- nvinfo : EIATTR_KPARAM_INFO
	.align		4
.L_2135:
        /*0048*/ 	.byte	0x04, 0x17
        /*004a*/ 	.short	(.L_2137 - .L_2136)
.L_2136:
        /*004c*/ 	.word	0x00000000
        /*0050*/ 	.short	0x0002
        /*0052*/ 	.short	0x0008
        /*0054*/ 	.byte	0x00, 0xf0, 0x41, 0x00


	//----- nvinfo : EIATTR_KPARAM_INFO
	.align		4
.L_2137:
        /*0058*/ 	.byte	0x04, 0x17
        /*005a*/ 	.short	(.L_2139 - .L_2138)
.L_2138:
        /*005c*/ 	.word	0x00000000
        /*0060*/ 	.short	0x0001
        /*0062*/ 	.short	0x0004
        /*0064*/ 	.byte	0x00, 0xf0, 0x11, 0x00


	//----- nvinfo : EIATTR_KPARAM_INFO
	.align		4
.L_2139:
        /*0068*/ 	.byte	0x04, 0x17
        /*006a*/ 	.short	(.L_2141 - .L_2140)
.L_2140:
        /*006c*/ 	.word	0x00000000
        /*0070*/ 	.short	0x0000
        /*0072*/ 	.short	0x0000
        /*0074*/ 	.byte	0x00, 0xf0, 0x11, 0x00


	//----- nvinfo : EIATTR_SPARSE_MMA_MASK
	.align		4
.L_2141:
        /*0078*/ 	.byte	0x03, 0x50
        /*007a*/ 	.short	0x0000


	//----- nvinfo : EIATTR_MAXREG_COUNT
	.align		4
        /*007c*/ 	.byte	0x03, 0x1b
        /*007e*/ 	.short	0x00ff


	//----- nvinfo : EIATTR_MERCURY_ISA_VERSION
	.align		4
        /*0080*/ 	.byte	0x03, 0x5f
        /*0082*/ 	.short	0x0101


	//----- nvinfo : EIATTR_EXIT_INSTR_OFFSETS
	.align		4
        /*0084*/ 	.byte	0x04, 0x1c
        /*0086*/ 	.short	(.L_2143 - .L_2142)


	//   ....[0]....
.L_2142:
        /*0088*/ 	.word	0x000006e0


	//   ....[1]....
        /*008c*/ 	.word	0x00000730


	//----- nvinfo : EIATTR_MAX_THREADS
	.align		4
.L_2143:
        /*0090*/ 	.byte	0x04, 0x05
        /*0092*/ 	.short	(.L_2145 - .L_2144)
.L_2144:
        /*0094*/ 	.word	0x00000080
        /*0098*/ 	.word	0x00000001
        /*009c*/ 	.word	0x00000001


	//----- nvinfo : EIATTR_CRS_STACK_SIZE
	.align		4
.L_2145:
        /*00a0*/ 	.byte	0x04, 0x1e
        /*00a2*/ 	.short	(.L_2147 - .L_2146)
.L_2146:
        /*00a4*/ 	.word	0x00000000


	//----- nvinfo : EIATTR_CBANK_PARAM_SIZE
	.align		4
.L_2147:
        /*00a8*/ 	.byte	0x03, 0x19
        /*00aa*/ 	.short	0x001c


	//----- nvinfo : EIATTR_PARAM_CBANK
	.align		4
        /*00ac*/ 	.byte	0x04, 0x0a
        /*00ae*/ 	.short	(.L_2149 - .L_2148)
	.align		4
.L_2148:
        /*00b0*/ 	.word	index@(.nv.constant0._ZN2at6native27unrolled_elementwise_kernelINS0_13BUnaryFunctorIN3c104HalfES4_S4_ZZZNS0_15binary_internal21div_trunc_kernel_cudaERNS_18TensorIteratorBaseEENKUlvE1_clEvENKUlvE1_clEvEUlS4_S4_E_EESt5arrayIPcLm2EELi4E23TrivialOffsetCalculatorILi1EjESG_NS0_6memory15LoadWithoutCastENSH_16StoreWithoutCastEEEviT_T0_T2_T3_T4_T5_)
        /*00b4*/ 	.short	0x0210
        /*00b6*/ 	.short	0x001c


	//----- nvinfo : EIATTR_SW_WAR
	.align		4
.L_2149:
        /*00b8*/ 	.byte	0x04, 0x36
        /*00ba*/ 	.short	(.L_2151 - .L_2150)
.L_2150:
        /*00bc*/ 	.word	0x00000008
.L_2151:


//--------------------- .nv.info._ZN2at6native29vectorized_elementwise_kernelILi2ENS0_13BUnaryFunctorIN3c104HalfES4_S4_ZZZNS0_15binary_internal21div_trunc_kernel_cudaERNS_18TensorIteratorBaseEENKUlvE1_clEvENKUlvE1_clEvEUlS4_S4_E_EESt5arrayIPcLm2EEEEviT0_T1_ --------------------------
	.section	.nv.info._ZN2at6native29vectorized_elementwise_kernelILi2ENS0_13BUnaryFunctorIN3c104HalfES4_S4_ZZZNS0_15binary_internal21div_trunc_kernel_cudaERNS_18TensorIteratorBaseEENKUlvE1_clEvENKUlvE1_clEvEUlS4_S4_E_EESt5arrayIPcLm2EEEEviT0_T1_,"",@"SHT_CUDA_INFO"
	.sectionflags	@""
	.align	4


	//----- nvinfo : EIATTR_CUDA_API_VERSION
	.align		4
        /*0000*/ 	.byte	0x04, 0x37
        /*0002*/ 	.short	(.L_2153 - .L_2152)
.L_2152:
        /*0004*/ 	.word	0x00000082


	//----- nvinfo : EIATTR_KPARAM_INFO
	.align		4
.L_2153:
        /*0008*/ 	.byte	0x04, 0x17
        /*000a*/ 	.short	(.L_2155 - .L_2154)
.L_2154:
        /*000c*/ 	.word	0x00000000
        /*0010*/ 	.short	0x0002
        /*0012*/ 	.short	0x0008
        /*0014*/ 	.byte	0x00, 0xf0, 0x41, 0x00


	//----- nvinfo : EIATTR_KPARAM_INFO
	.align		4
.L_2155:
        /*0018*/ 	.byte	0x04, 0x17
        /*001a*/ 	.short	(.L_2157 - .L_2156)
.L_2156:
        /*001c*/ 	.word	0x00000000
        /*0020*/ 	.short	0x0001
        /*0022*/ 	.short	0x0004
        /*0024*/ 	.byte	0x00, 0xf0, 0x11, 0x00


	//----- nvinfo : EIATTR_KPARAM_INFO
	.align		4
.L_2157:
        /*0028*/ 	.byte	0x04, 0x17
        /*002a*/ 	.short	(.L_2159 - .L_2158)
.L_2158:
        /*002c*/ 	.word	0x00000000
        /*0030*/ 	.short	0x0000
        /*0032*/ 	.short	0x0000
        /*0034*/ 	.byte	0x00, 0xf0, 0x11, 0x00


	//----- nvinfo : EIATTR_SPARSE_MMA_MASK
	.align		4
.L_2159:
        /*0038*/ 	.byte	0x03, 0x50
        /*003a*/ 	.short	0x0000


	//----- nvinfo : EIATTR_MAXREG_COUNT
	.align		4
        /*003c*/ 	.byte	0x03, 0x1b
        /*003e*/ 	.short	0x00ff


	//----- nvinfo : EIATTR_MERCURY_ISA_VERSION
	.align		4
        /*0040*/ 	.byte	0x03, 0x5f
        /*0042*/ 	.short	0x0101


	//----- nvinfo : EIATTR_EXIT_INSTR_OFFSETS
	.align		4
        /*0044*/ 	.byte	0x04, 0x1c
        /*0046*/ 	.short	(.L_2161 - .L_2160)


	//   ....[0]....
.L_2160:
        /*0048*/ 	.word	0x00000460


	//   ....[1]....
        /*004c*/ 	.word	0x00001250


	//   ....[2]....
        /*0050*/ 	.word	0x000012a0


	//----- nvinfo : EIATTR_MAX_THREADS
	.align		4
.L_2161:
        /*0054*/ 	.byte	0x04, 0x05
        /*0056*/ 	.short	(.L_2163 - .L_2162)
.L_2162:
        /*0058*/ 	.word	0x00000080
        /*005c*/ 	.word	0x00000001
        /*0060*/ 	.word	0x00000001


	//----- nvinfo : EIATTR_CRS_STACK_SIZE
	.align		4
.L_2163:
        /*0064*/ 	.byte	0x04, 0x1e
        /*0066*/ 	.short	(.L_2165 - .L_2164)
.L_2164:
        /*0068*/ 	.word	0x00000000


	//----- nvinfo : EIATTR_CBANK_PARAM_SIZE
	.align		4
.L_2165:
        /*006c*/ 	.byte	0x03, 0x19
        /*006e*/ 	.short	0x0018


	//----- nvinfo : EIATTR_PARAM_CBANK
	.align		4
        /*0070*/ 	.byte	0x04, 0x0a
        /*0072*/ 	.short	(.L_2167 - .L_2166)
	.align		4
.L_2166:
        /*0074*/ 	.word	index@(.nv.constant0._ZN2at6native29vectorized_elementwise_kernelILi2ENS0_13BUnaryFunctorIN3c104HalfES4_S4_ZZZNS0_15binary_internal21div_trunc_kernel_cudaERNS_18TensorIteratorBaseEENKUlvE1_clEvENKUlvE1_clEvEUlS4_S4_E_EESt5arrayIPcLm2EEEEviT0_T1_)
        /*0078*/ 	.short	0x0210
        /*007a*/ 	.short	0x0018


	//----- nvinfo : EIATTR_SW_WAR
	.align		4
.L_2167:
        /*007c*/ 	.byte	0x04, 0x36
        /*007e*/ 	.short	(.L_2169 - .L_2168)
.L_2168:
        /*0080*/ 	.word	0x00000008
.L_2169:


//--------------------- .nv.info._ZN2at6native29vectorized_elementwise_kernelILi4ENS0_13BUnaryFunctorIN3c104HalfES4_S4_ZZZNS0_15binary_internal21div_trunc_kernel_cudaERNS_18TensorIteratorBaseEENKUlvE1_clEvENKUlvE1_clEvEUlS4_S4_E_EESt5arrayIPcLm2EEEEviT0_T1_ --------------------------
	.section	.nv.info._ZN2at6native29vectorized_elementwise_kernelILi4ENS0_13BUnaryFunctorIN3c104HalfES4_S4_ZZZNS0_15binary_internal21div_trunc_kernel_cudaERNS_18TensorIteratorBaseEENKUlvE1_clEvENKUlvE1_clEvEUlS4_S4_E_EESt5arrayIPcLm2EEEEviT0_T1_,"",@"SHT_CUDA_INFO"
	.sectionflags	@""
	.align	4


	//----- nvinfo : EIATTR_CUDA_API_VERSION
	.align		4
        /*0000*/ 	.byte	0x04, 0x37
        /*0002*/ 	.short	(.L_2171 - .L_2170)
.L_2170:
        /*0004*/ 	.word	0x00000082


	//----- nvinfo : EIATTR_KPARAM_INFO
	.align		4
.L_2171:
        /*0008*/ 	.byte	0x04, 0x17
        /*000a*/ 	.short	(.L_2173 - .L_2172)
.L_2172:
        /*000c*/ 	.word	0x00000000
        /*0010*/ 	.short	0x0002
        /*0012*/ 	.short	0x0008
        /*0014*/ 	.byte	0x00, 0xf0, 0x41, 0x00


	//----- nvinfo : EIATTR_KPARAM_INFO
	.align		4
.L_2173:
        /*0018*/ 	.byte	0x04, 0x17
        /*001a*/ 	.short	(.L_2175 - .L_2174)
.L_2174:
        /*001c*/ 	.word	0x00000000
        /*0020*/ 	.short	0x0001
        /*0022*/ 	.short	0x0004
        /*0024*/ 	.byte	0x00, 0xf0, 0x11, 0x00


	//----- nvinfo : EIATTR_KPARAM_INFO
	.align		4
.L_2175:
        /*0028*/ 	.byte	0x04, 0x17
        /*002a*/ 	.short	(.L_2177 - .L_2176)
.L_2176:
        /*002c*/ 	.word	0x00000000
        /*0030*/ 	.short	0x0000
        /*0032*/ 	.short	0x0000
        /*0034*/ 	.byte	0x00, 0xf0, 0x11, 0x00


	//----- nvinfo : EIATTR_SPARSE_MMA_MASK
	.align		4
.L_2177:
        /*0038*/ 	.byte	0x03, 0x50
        /*003a*/ 	.short	0x0000


	//----- nvinfo : EIATTR_MAXREG_COUNT
	.align		4
        /*003c*/ 	.byte	0x03, 0x1b
        /*003e*/ 	.short	0x00ff


	//----- nvinfo : EIATTR_MERCURY_ISA_VERSION
	.align		4
        /*0040*/ 	.byte	0x03, 0x5f
        /*0042*/ 	.short	0x0101


	//----- nvinfo : EIATTR_EXIT_INSTR_OFFSETS
	.align		4
        /*0044*/ 	.byte	0x04, 0x1c
        /*0046*/ 	.short	(.L_2179 - .L_2178)


	//   ....[0]....
.L_2178:
        /*0048*/ 	.word	0x00000420


	//   ....[1]....
        /*004c*/ 	.word	0x00001210


	//   ....[2]....
        /*0050*/ 	.word	0x00001260


	//----- nvinfo : EIATTR_MAX_THREADS
	.align		4
.L_2179:
        /*0054*/ 	.byte	0x04, 0x05
        /*0056*/ 	.short	(.L_2181 - .L_2180)
.L_2180:
        /*0058*/ 	.word	0x00000080
        /*005c*/ 	.word	0x00000001
        /*0060*/ 	.word	0x00000001


	//----- nvinfo : EIATTR_CRS_STACK_SIZE
	.align		4
.L_2181:
        /*0064*/ 	.byte	0x04, 0x1e
        /*0066*/ 	.short	(.L_2183 - .L_2182)
.L_2182:
        /*0068*/ 	.word	0x00000000


	//----- nvinfo : EIATTR_CBANK_PARAM_SIZE
	.align		4
.L_2183:
        /*006c*/ 	.byte	0x03, 0x19
        /*006e*/ 	.short	0x0018


	//----- nvinfo : EIATTR_PARAM_CBANK
	.align		4
        /*0070*/ 	.byte	0x04, 0x0a
        /*0072*/ 	.short	(.L_2185 - .L_2184)
	.align		4
.L_2184:
        /*0074*/ 	.word	index@(.nv.constant0._ZN2at6native29vectorized_elementwise_kernelILi4ENS0_13BUnaryFunctorIN3c104HalfES4_S4_ZZZNS0_15binary_internal21div_trunc_kernel_cudaERNS_18TensorIteratorBaseEENKUlvE1_clEvENKUlvE1_clEvEUlS4_S4_E_EESt5arrayIPcLm2EEEEviT0_T1_)
        /*0078*/ 	.short	0x0210
        /*007a*/ 	.short	0x0018


	//----- nvinfo : EIATTR_SW_WAR
	.align		4
.L_2185:
        /*007c*/ 	.byte	0x04, 0x36
        /*007e*/ 	.short	(.L_2187 - .L_2186)
.L_2186:
        /*0080*/ 	.word	0x00000008
.L_2187:


//--------------------- .nv.info._ZN2at6native29vectorized_elementwise_kernelILi8ENS0_13BUnaryFunctorIN3c104HalfES4_S4_ZZZNS0_15binary_internal21div_trunc_kernel_cudaERNS_18TensorIteratorBaseEENKUlvE1_clEvENKUlvE1_clEvEUlS4_S4_E_EESt5arrayIPcLm2EEEEviT0_T1_ --------------------------
	.section	.nv.info._ZN2at6native29vectorized_elementwise_kernelILi8ENS0_13BUnaryFunctorIN3c104HalfES4_S4_ZZZNS0_15binary_internal21div_trunc_kernel_cudaERNS_18TensorIteratorBaseEENKUlvE1_clEvENKUlvE1_clEvEUlS4_S4_E_EESt5arrayIPcLm2EEEEviT0_T1_,"",@"SHT_CUDA_INFO"
	.sectionflags	@""
	.align	4


	//----- nvinfo : EIATTR_CUDA_API_VERSION
	.align		4
        /*0000*/ 	.byte	0x04, 0x37
        /*0002*/ 	.short	(.L_2189 - .L_2188)
.L_2188:
        /*0004*/ 	.word	0x00000082


	//----- nvinfo : EIATTR_KPARAM_INFO
	.align		4
.L_2189:
        /*0008*/ 	.byte	0x04, 0x17
        /*000a*/ 	.short	(.L_2191 - .L_2190)
.L_2190:
        /*000c*/ 	.word	0x00000000
        /*0010*/ 	.short	0x0002
        /*0012*/ 	.short	0x0008
        /*0014*/ 	.byte	0x00, 0xf0, 0x41, 0x00


	//----- nvinfo : EIATTR_KPARAM_INFO
	.align		4
.L_2191:
        /*0018*/ 	.byte	0x04, 0x17
        /*001a*/ 	.short	(.L_2193 - .L_2192)
.L_2192:
        /*001c*/ 	.word	0x00000000
        /*0020*/ 	.short	0x0001
        /*0022*/ 	.short	0x0004
        /*0024*/ 	.byte	0x00, 0xf0, 0x11, 0x00


	//----- nvinfo : EIATTR_KPARAM_INFO
	.align		4
.L_2193:
        /*0028*/ 	.byte	0x04, 0x17
        /*002a*/ 	.short	(.L_2195 - .L_2194)
.L_2194:
        /*002c*/ 	.word	0x00000000
        /*0030*/ 	.short	0x0000
        /*0032*/ 	.short	0x0000
        /*0034*/ 	.byte	0x00, 0xf0, 0x11, 0x00


	//----- nvinfo : EIATTR_SPARSE_MMA_MASK
	.align		4
.L_2195:
        /*0038*/ 	.byte	0x03, 0x50
        /*003a*/ 	.short	0x0000


	//----- nvinfo : EIATTR_MAXREG_COUNT
	.align		4
        /*003c*/ 	.byte	0x03, 0x1b
        /*003e*/ 	.short	0x00ff


	//----- nvinfo : EIATTR_MERCURY_ISA_VERSION
	.align		4
        /*0040*/ 	.byte	0x03, 0x5f
        /*0042*/ 	.short	0x0101


	//----- nvinfo : EIATTR_EXIT_INSTR_OFFSETS
	.align		4
        /*0044*/ 	.byte	0x04, 0x1c
        /*0046*/ 	.short	(.L_2197 - .L_2196)


	//   ....[0]....
.L_2196:
        /*0048*/ 	.word	0x00000400


	//   ....[1]....
        /*004c*/ 	.word	0x000011f0


	//   ....[2]....
        /*0050*/ 	.word	0x00001240


	//----- nvinfo : EIATTR_MAX_THREADS
	.align		4
.L_2197:
        /*0054*/ 	.byte	0x04, 0x05
        /*0056*/ 	.short	(.L_2199 - .L_2198)
.L_2198:
        /*0058*/ 	.word	0x00000080
        /*005c*/ 	.word	0x00000001
        /*0060*/ 	.word	0x00000001


	//----- nvinfo : EIATTR_CRS_STACK_SIZE
	.align		4
.L_2199:
        /*0064*/ 	.byte	0x04, 0x1e
        /*0066*/ 	.short	(.L_2201 - .L_2200)
.L_2200:
        /*0068*/ 	.word	0x00000000


	//----- nvinfo : EIATTR_CBANK_PARAM_SIZE
	.align		4
.L_2201:
        /*006c*/ 	.byte	0x03, 0x19
        /*006e*/ 	.short	0x0018


	//----- nvinfo : EIATTR_PARAM_CBANK
	.align		4
        /*0070*/ 	.byte	0x04, 0x0a
        /*0072*/ 	.short	(.L_2203 - .L_2202)
	.align		4
.L_2202:
        /*0074*/ 	.word	index@(.nv.constant0._ZN2at6native29vectorized_elementwise_kernelILi8ENS0_13BUnaryFunctorIN3c104HalfES4_S4_ZZZNS0_15binary_internal21div_trunc_kernel_cudaERNS_18TensorIteratorBaseEENKUlvE1_clEvENKUlvE1_clEvEUlS4_S4_E_EESt5arrayIPcLm2EEEEviT0_T1_)
        /*0078*/ 	.short	0x0210
        /*007a*/ 	.short	0x0018


	//----- nvinfo : EIATTR_SW_WAR
	.align		4
.L_2203:
        /*007c*/ 	.byte	0x04, 0x36
        /*007e*/ 	.short	(.L_2205 - .L_2204)
.L_2204:
        /*0080*/ 	.word	0x00000008
.L_2205:


//--------------------- .nv.info._ZN2at6native18elementwise_kernelILi128ELi4EZNS0_15gpu_kernel_implINS0_13AUnaryFunctorIN3c104HalfES5_S5_ZZZNS0_15binary_internal21div_trunc_kernel_cudaERNS_18TensorIteratorBaseEENKUlvE1_clEvENKUlvE1_clEvEUlS5_S5_E_EEEEvS8_RKT_EUliE_EEviT1_ --------------------------
	.section	.nv.info._ZN2at6native18elementwise_kernelILi128ELi4EZNS0_15gpu_kernel_implINS0_13AUnaryFunctorIN3c104HalfES5_S5_ZZZNS0_15binary_internal21div_trunc_kernel_cudaERNS_18TensorIteratorBaseEENKUlvE1_clEvENKUlvE1_clEvEUlS5_S5_E_EEEEvS8_RKT_EUliE_EEviT1_,"",@"SHT_CUDA_INFO"
	.sectionflags	@""
	.align	4


	//----- nvinfo : EIATTR_CUDA_API_VERSION
	.align		4
        /*0000*/ 	.byte	0x04, 0x37
        /*0002*/ 	.short	(.L_2207 - .L_2206)
.L_2206:
        /*0004*/ 	.word	0x00000082


	//----- nvinfo : EIATTR_KPARAM_INFO
	.align		4
.L_2207:
        /*0008*/ 	.byte	0x04, 0x17
        /*000a*/ 	.short	(.L_2209 - .L_2208)
.L_2208:
        /*000c*/ 	.word	0x00000000
        /*0010*/ 	.short	0x0001
        /*0012*/ 	.short	0x0008
        /*0014*/ 	.byte	0x00, 0xf0, 0x61, 0x08


	//----- nvinfo : EIATTR_KPARAM_INFO
	.align		4
.L_2209:
        /*0018*/ 	.byte	0x04, 0x17
        /*001a*/ 	.short	(.L_2211 - .L_2210)
.L_2210:
        /*001c*/ 	.word	0x00000000
        /*0020*/ 	.short	0x0000
        /*0022*/ 	.short	0x0000
        /*0024*/ 	.byte	0x00, 0xf0, 0x11, 0x00


	//----- nvinfo : EIATTR_SPARSE_MMA_MASK
	.align		4
.L_2211:
        /*0028*/ 	.byte	0x03, 0x50
        /*002a*/ 	.short	0x0000


	//----- nvinfo : EIATTR_MAXREG_COUNT
	.align		4
        /*002c*/ 	.byte	0x03, 0x1b
        /*002e*/ 	.short	0x0080


	//----- nvinfo : EIATTR_EXTERNS
	.align		4
        /*0030*/ 	.byte	0x04, 0x0f
        /*0032*/ 	.short	(.L_2213 - .L_2212)


	//   ....[0]....
	.align		4
.L_2212:
        /*0034*/ 	.word	index@(__assertfail)


	//----- nvinfo : EIATTR_MERCURY_ISA_VERSION
	.align		4
.L_2213:
        /*0038*/ 	.byte	0x03, 0x5f
        /*003a*/ 	.short	0x0101


	//----- nvinfo : EIATTR_SYSCALL_OFFSETS
	.align		4
        /*003c*/ 	.byte	0x04, 0x46
        /*003e*/ 	.short	(.L_2215 - .L_2214)


	//   ....[0]....
.L_2214:
        /*0040*/ 	.word	0x000022c0


	//   ....[1]....
        /*0044*/ 	.word	0x000032b0


	//   ....[2]....
        /*0048*/ 	.word	0x000055c0


	//   ....[3]....
        /*004c*/ 	.word	0x000065b0


	//   ....[4]....
        /*0050*/ 	.word	0x000088b0


	//   ....[5]....
        /*0054*/ 	.word	0x000098a0


	//   ....[6]....
        /*0058*/ 	.word	0x0000bb90


	//   ....[7]....
        /*005c*/ 	.word	0x0000cb80


	//----- nvinfo : EIATTR_EXIT_INSTR_OFFSETS
	.align		4
.L_2215:
        /*0060*/ 	.byte	0x04, 0x1c
        /*0062*/ 	.short	(.L_2217 - .L_2216)


	//   ....[0]....
.L_2216:
        /*0064*/ 	.word	0x00009970


	//   ....[1]....
        /*0068*/ 	.word	0x0000bdb0


	//   ....[2]....
        /*006c*/ 	.word	0x0000bdf0


	//   ....[3]....
        /*0070*/ 	.word	0x0000be90


	//   ....[4]....
        /*0074*/ 	.word	0x0000bed0


	//   ....[5]....
        /*0078*/ 	.word	0x0000bf10


	//   ....[6]....
        /*007c*/ 	.word	0x0000bfa0


	//   ....[7]....
        /*0080*/ 	.word	0x0000bfc0


	//   ....[8]....
        /*0084*/ 	.word	0x0000c060


	//   ....[9]....
        /*0088*/ 	.word	0x0000c0b0


	//   ....[10]....
        /*008c*/ 	.word	0x0000c100


	//   ....[11]....
        /*0090*/ 	.word	0x0000c1d0


	//   ....[12]....
        /*0094*/ 	.word	0x0000c230


	//   ....[13]....
        /*0098*/ 	.word	0x0000c3c0


	//   ....[14]....
        /*009c*/ 	.word	0x0000c520


	//   ....[15]....
        /*00a0*/ 	.word	0x0000c560


	//   ....[16]....
        /*00a4*/ 	.word	0x0000c620


	//   ....[17]....
        /*00a8*/ 	.word	0x0000c7a0


	//   ....[18]....
        /*00ac*/ 	.word	0x0000c920


	//   ....[19]....
        /*00b0*/ 	.word	0x0000ca80


	//   ....[20]....
        /*00b4*/ 	.word	0x0000cb90


	//   ....[21]....
        /*00b8*/ 	.word	0x0000cbd0


	//   ....[22]....
        /*00bc*/ 	.word	0x0000cc10


	//----- nvinfo : EIATTR_MAX_THREADS
	.align		4
.L_2217:
        /*00c0*/ 	.byte	0x04, 0x05
        /*00c2*/ 	.short	(.L_2219 - .L_2218)
.L_2218:
        /*00c4*/ 	.word	0x00000080
        /*00c8*/ 	.word	0x00000001
        /*00cc*/ 	.word	0x00000001


	//----- nvinfo : EIATTR_CRS_STACK_SIZE
	.align		4
.L_2219:
        /*00d0*/ 	.byte	0x04, 0x1e
        /*00d2*/ 	.short	(.L_2221 - .L_2220)
.L_2220:
        /*00d4*/ 	.word	0x00000000


	//----- nvinfo : EIATTR_CBANK_PARAM_SIZE
	.align		4
.L_2221:
        /*00d8*/ 	.byte	0x03, 0x19
        /*00da*/ 	.short	0x0220


	//----- nvinfo : EIATTR_PARAM_CBANK
	.align		4
        /*00dc*/ 	.byte	0x04, 0x0a
        /*00de*/ 	.short	(.L_2223 - .L_2222)
	.align		4
.L_2222:
        /*00e0*/ 	.word	index@(.nv.constant0._ZN2at6native18elementwise_kernelILi128ELi4EZNS0_15gpu_kernel_implINS0_13AUnaryFunctorIN3c104HalfES5_S5_ZZZNS0_15binary_internal21div_trunc_kernel_cudaERNS_18TensorIteratorBaseEENKUlvE1_clEvENKUlvE1_clEvEUlS5_S5_E_EEEEvS8_RKT_EUliE_EEviT1_)
        /*00e4*/ 	.short	0x0210
        /*00e6*/ 	.short	0x0220


	//----- nvinfo : EIATTR_SW_WAR
	.align		4
.L_2223:
        /*00e8*/ 	.byte	0x04, 0x36
        /*00ea*/ 	.short	(.L_2225 - .L_2224)
.L_2224:
        /*00ec*/ 	.word	0x00000008
.L_2225:


//--------------------- .nv.info._ZN2at6native27unrolled_elementwise_kernelINS0_13AUnaryFunctorIN3c104HalfES4_S4_ZZZNS0_15binary_internal21div_trunc_kernel_cudaERNS_18TensorIteratorBaseEENKUlvE1_clEvENKUlvE1_clEvEUlS4_S4_E_EESt5arrayIPcLm2EELi4E23TrivialOffsetCalculatorILi1EjESG_NS0_6memory12LoadWithCastILi1EEENSH_13StoreWithCastILi1EEEEEviT_T0_T2_T3_T4_T5_ --------------------------
	.section	.nv.info._ZN2at6native27unrolled_elementwise_kernelINS0_13AUnaryFunctorIN3c104HalfES4_S4_ZZZNS0_15binary_internal21div_trunc_kernel_cudaERNS_18TensorIteratorBaseEENKUlvE1_clEvENKUlvE1_clEvEUlS4_S4_E_EESt5arrayIPcLm2EELi4E23TrivialOffsetCalculatorILi1EjESG_NS0_6memory12LoadWithCastILi1EEENSH_13StoreWithCastILi1EEEEEviT_T0_T2_T3_T4_T5_,"",@"SHT_CUDA_INFO"
	.sectionflags	@""
	.align	4


	//----- nvinfo : EIATTR_CUDA_API_VERSION
	.align		4
        /*0000*/ 	.byte	0x04, 0x37
        /*0002*/ 	.short	(.L_2227 - .L_2226)
.L_2226:
        /*0004*/ 	.word	0x00000082


	//----- nvinfo : EIATTR_KPARAM_INFO
	.align		4
.L_2227:
        /*0008*/ 	.byte	0x04, 0x17
        /*000a*/ 	.short	(.L_2229 - .L_2228)
.L_2228:
        /*000c*/ 	.word	0x00000000
        /*0010*/ 	.short	0x0006
        /*0012*/ 	.short	0x0024
        /*0014*/ 	.byte	0x00, 0xf0, 0x21, 0x00


	//----- nvinfo : EIATTR_KPARAM_INFO
	.align		4
.L_2229:
        /*0018*/ 	.byte	0x04, 0x17
        /*001a*/ 	.short	(.L_2231 - .L_2230)
.L_2230:
        /*001c*/ 	.word	0x00000000
        /*0020*/ 	.short	0x0005
        /*0022*/ 	.short	0x001c
        /*0024*/ 	.byte	0x00, 0xf0, 0x21, 0x00


	//----- nvinfo : EIATTR_KPARAM_INFO
	.align		4
.L_2231:
        /*0028*/ 	.byte	0x04, 0x17
        /*002a*/ 	.short	(.L_2233 - .L_2232)
.L_2232:
        /*002c*/ 	.word	0x00000000
        /*0030*/ 	.short	0x0004
        /*0032*/ 	.short	0x0019
        /*0034*/ 	.byte	0x00, 0xf0, 0x05, 0x00


	//----- nvinfo : EIATTR_KPARAM_INFO
	.align		4
.L_2233:
        /*0038*/ 	.byte	0x04, 0x17
        /*003a*/ 	.short	(.L_2235 - .L_2234)
.L_2234:
        /*003c*/ 	.word	0x00000000
        /*0040*/ 	.short	0x0003
        /*0042*/ 	.short	0x0018
        /*0044*/ 	.byte	0x00, 0xf0, 0x05, 0x00


	//----- nvinfo : EIATTR_KPARAM_INFO
	.align		4
.L_2235:
        /*0048*/ 	.byte	0x04, 0x17
        /*004a*/ 	.short	(.L_2237 - .L_2236)
.L_2236:
        /*004c*/ 	.word	0x00000000
        /*0050*/ 	.short	0x0002
        /*0052*/ 	.short	0x0008
        /*0054*/ 	.byte	0x00, 0xf0, 0x41, 0x00


	//----- nvinfo : EIATTR_KPARAM_INFO
	.align		4
.L_2237:
        /*0058*/ 	.byte	0x04, 0x17
        /*005a*/ 	.short	(.L_2239 - .L_2238)
.L_2238:
        /*005c*/ 	.word	0x00000000
        /*0060*/ 	.short	0x0001
        /*0062*/ 	.short	0x0004
        /*0064*/ 	.byte	0x00, 0xf0, 0x11, 0x00


	//----- nvinfo : EIATTR_KPARAM_INFO
	.align		4
.L_2239:
        /*0068*/ 	.byte	0x04, 0x17
        /*006a*/ 	.short	(.L_2241 - .L_2240)
.L_2240:
        /*006c*/ 	.word	0x00000000
        /*0070*/ 	.short	0x0000
        /*0072*/ 	.short	0x0000
        /*0074*/ 	.byte	0x00, 0xf0, 0x11, 0x00


	//----- nvinfo : EIATTR_SPARSE_MMA_MASK
	.align		4
.L_2241:
        /*0078*/ 	.byte	0x03, 0x50
        /*007a*/ 	.short	0x0000


	//----- nvinfo : EIATTR_MAXREG_COUNT
	.align		4
        /*007c*/ 	.byte	0x03, 0x1b
        /*007e*/ 	.short	0x00ff


	//----- nvinfo : EIATTR_EXTERNS
	.align		4
        /*0080*/ 	.byte	0x04, 0x0f
        /*0082*/ 	.short	(.L_2243 - .L_2242)


	//   ....[0]....
	.align		4
.L_2242:
        /*0084*/ 	.word	index@(__assertfail)


	//----- nvinfo : EIATTR_MERCURY_ISA_VERSION
	.align		4
.L_2243:
        /*0088*/ 	.byte	0x03, 0x5f
        /*008a*/ 	.short	0x0101


	//----- nvinfo : EIATTR_SYSCALL_OFFSETS
	.align		4
        /*008c*/ 	.byte	0x04, 0x46
        /*008e*/ 	.short	(.L_2245 - .L_2244)


	//   ....[0]....
.L_2244:
        /*0090*/ 	.word	0x000010b0


	//   ....[1]....
        /*0094*/ 	.word	0x000021c0


	//   ....[2]....
        /*0098*/ 	.word	0x000032d0


	//   ....[3]....
        /*009c*/ 	.word	0x000043c0


	//   ....[4]....
        /*00a0*/ 	.word	0x00005880


	//   ....[5]....
        /*00a4*/ 	.word	0x000068a0


	//   ....[6]....
        /*00a8*/ 	.word	0x00007880


	//   ....[7]....
        /*00ac*/ 	.word	0x00008860


	//----- nvinfo : EIATTR_EXIT_INSTR_OFFSETS
	.align		4
.L_2245:
        /*00b0*/ 	.byte	0x04, 0x1c
        /*00b2*/ 	.short	(.L_2247 - .L_2246)


	//   ....[0]....
.L_2246:
        /*00b4*/ 	.word	0x00007940


	//   ....[1]....
        /*00b8*/ 	.word	0x00007a90


	//   ....[2]....
        /*00bc*/ 	.word	0x00007ad0


	//   ....[3]....
        /*00c0*/ 	.word	0x00007b70


	//   ....[4]....
        /*00c4*/ 	.word	0x00007bb0


	//   ....[5]....
        /*00c8*/ 	.word	0x00007bf0


	//   ....[6]....
        /*00cc*/ 	.word	0x00007c80


	//   ....[7]....
        /*00d0*/ 	.word	0x00007ca0


	//   ....[8]....
        /*00d4*/ 	.word	0x00007d40


	//   ....[9]....
        /*00d8*/ 	.word	0x00007d90


	//   ....[10]....
        /*00dc*/ 	.word	0x00007de0


	//   ....[11]....
        /*00e0*/ 	.word	0x00007eb0


	//   ....[12]....
        /*00e4*/ 	.word	0x00007f10


	//   ....[13]....
        /*00e8*/ 	.word	0x000080a0


	//   ....[14]....
        /*00ec*/ 	.word	0x00008200


	//   ....[15]....
        /*00f0*/ 	.word	0x00008240


	//   ....[16]....
        /*00f4*/ 	.word	0x00008300


	//   ....[17]....
        /*00f8*/ 	.word	0x00008480


	//   ....[18]....
        /*00fc*/ 	.word	0x00008600


	//   ....[19]....
        /*0100*/ 	.word	0x00008760


	//   ....[20]....
        /*0104*/ 	.word	0x00008870


	//   ....[21]....
        /*0108*/ 	.word	0x000088b0


	//   ....[22]....
        /*010c*/ 	.word	0x000088f0


	//----- nvinfo : EIATTR_MAX_THREADS
	.align		4
.L_2247:
        /*0110*/ 	.byte	0x04, 0x05
        /*0112*/ 	.short	(.L_2249 - .L_2248)
.L_2248:
        /*0114*/ 	.word	0x00000080
        /*0118*/ 	.word	0x00000001
        /*011c*/ 	.word	0x00000001


	//----- nvinfo : EIATTR_CRS_STACK_SIZE
	.align		4
.L_2249:
        /*0120*/ 	.byte	0x04, 0x1e
        /*0122*/ 	.short	(.L_2251 - .L_2250)
.L_2250:
        /*0124*/ 	.word	0x00000000


	//----- nvinfo : EIATTR_CBANK_PARAM_SIZE
	.align		4
.L_2251:
        /*0128*/ 	.byte	0x03, 0x19
        /*012a*/ 	.short	0x002c


	//----- nvinfo : EIATTR_PARAM_CBANK
	.align		4
        /*012c*/ 	.byte	0x04, 0x0a
        /*012e*/ 	.short	(.L_2253 - .L_2252)
	.align		4
.L_2252:
        /*0130*/ 	.word	index@(.nv.constant0._ZN2at6native27unrolled_elementwise_kernelINS0_13AUnaryFunctorIN3c104HalfES4_S4_ZZZNS0_15binary_internal21div_trunc_kernel_cudaERNS_18TensorIteratorBaseEENKUlvE1_clEvENKUlvE1_clEvEUlS4_S4_E_EESt5arrayIPcLm2EELi4E23TrivialOffsetCalculatorILi1EjESG_NS0_6memory12LoadWithCastILi1EEENSH_13StoreWithCastILi1EEEEEviT_T0_T2_T3_T4_T5_)
        /*0134*/ 	.short	0x0210
        /*0136*/ 	.short	0x002c


	//----- nvinfo : EIATTR_SW_WAR
	.align		4
.L_2253:
        /*0138*/ 	.byte	0x04, 0x36
        /*013a*/ 	.short	(.L_2255 - .L_2254)
.L_2254:
        /*013c*/ 	.word	0x00000008
.L_2255:


//--------------------- .nv.info._ZN2at6native18elementwise_kernelILi128ELi4EZNS0_22gpu_kernel_impl_nocastINS0_13AUnaryFunctorIN3c104HalfES5_S5_ZZZNS0_15binary_internal21div_trunc_kernel_cudaERNS_18TensorIteratorBaseEENKUlvE1_clEvENKUlvE1_clEvEUlS5_S5_E_EEEEvS8_RKT_EUliE_EEviT1_ --------------------------
	.section	.nv.info._ZN2at6native18elementwise_kernelILi128ELi4EZNS0_22gpu_kernel_impl_nocastINS0_13AUnaryFunctorIN3c104HalfES5_S5_ZZZNS0_15binary_internal21div_trunc_kernel_cudaERNS_18TensorIteratorBaseEENKUlvE1_clEvENKUlvE1_clEvEUlS5_S5_E_EEEEvS8_RKT_EUliE_EEviT1_,"",@"SHT_CUDA_INFO"
	.sectionflags	@""
	.align	4


	//----- nvinfo : EIATTR_CUDA_API_VERSION
	.align		4
        /*0000*/ 	.byte	0x04, 0x37
        /*0002*/ 	.short	(.L_2257 - .L_2256)
.L_2256:
        /*0004*/ 	.word	0x00000082


	//----- nvinfo : EIATTR_KPARAM_INFO
	.align		4
.L_2257:
        /*0008*/ 	.byte	0x04, 0x17
        /*000a*/ 	.short	(.L_2259 - .L_2258)
.L_2258:
        /*000c*/ 	.word	0x00000000
        /*0010*/ 	.short	0x0001
        /*0012*/ 	.short	0x0008
        /*0014*/ 	.byte	0x00, 0xf0, 0x61, 0x08


	//----- nvinfo : EIATTR_KPARAM_INFO
	.align		4
.L_2259:
        /*0018*/ 	.byte	0x04, 0x17
        /*001a*/ 	.short	(.L_2261 - .L_2260)
.L_2260:
        /*001c*/ 	.word	0x00000000
        /*0020*/ 	.short	0x0000
        /*0022*/ 	.short	0x0000
        /*0024*/ 	.byte	0x00, 0xf0, 0x11, 0x00


	//----- nvinfo : EIATTR_SPARSE_MMA_MASK
	.align		4
.L_2261:
        /*0028*/ 	.byte	0x03, 0x50
        /*002a*/ 	.short	0x0000


	//----- nvinfo : EIATTR_MAXREG_COUNT
	.align		4
        /*002c*/ 	.byte	0x03, 0x1b
        /*002e*/ 	.short	0x0080


	//----- nvinfo : EIATTR_MERCURY_ISA_VERSION
	.align		4
        /*0030*/ 	.byte	0x03, 0x5f
        /*0032*/ 	.short	0x0101


	//----- nvinfo : EIATTR_EXIT_INSTR_OFFSETS
	.align		4
        /*0034*/ 	.byte	0x04, 0x1c
        /*0036*/ 	.short	(.L_2263 - .L_2262)


	//   ....[0]....
.L_2262:
        /*0038*/ 	.word	0x00003d10


	//   ....[1]....
        /*003c*/ 	.word	0x00005110


	//----- nvinfo : EIATTR_MAX_THREADS
	.align		4
.L_2263:
        /*0040*/ 	.byte	0x04, 0x05
        /*0042*/ 	.short	(.L_2265 - .L_2264)
.L_2264:
        /*0044*/ 	.word	0x00000080
        /*0048*/ 	.word	0x00000001
        /*004c*/ 	.word	0x00000001


	//----- nvinfo : EIATTR_CRS_STACK_SIZE
	.align		4
.L_2265:
        /*0050*/ 	.byte	0x04, 0x1e
        /*0052*/ 	.short	(.L_2267 - .L_2266)
.L_2266:
        /*0054*/ 	.word	0x00000000


	//----- nvinfo : EIATTR_CBANK_PARAM_SIZE
	.align		4
.L_2267:
        /*0058*/ 	.byte	0x03, 0x19
        /*005a*/ 	.short	0x0220


	//----- nvinfo : EIATTR_PARAM_CBANK
	.align		4
        /*005c*/ 	.byte	0x04, 0x0a
        /*005e*/ 	.short	(.L_2269 - .L_2268)
	.align		4
.L_2268:
        /*0060*/ 	.word	index@(.nv.constant0._ZN2at6native18elementwise_kernelILi128ELi4EZNS0_22gpu_kernel_impl_nocastINS0_13AUnaryFunctorIN3c104HalfES5_S5_ZZZNS0_15binary_internal21div_trunc_kernel_cudaERNS_18TensorIteratorBaseEENKUlvE1_clEvENKUlvE1_clEvEUlS5_S5_E_EEEEvS8_RKT_EUliE_EEviT1_)
        /*0064*/ 	.short	0x0210
        /*0066*/ 	.short	0x0220


	//----- nvinfo : EIATTR_SW_WAR
	.align		4
.L_2269:
        /*0068*/ 	.byte	0x04, 0x36
        /*006a*/ 	.short	(.L_2271 - .L_2270)
.L_2270:
        /*006c*/ 	.word	0x00000008
.L_2271:


//--------------------- .nv.info._ZN2at6native27unrolled_elementwise_kernelINS0_13AUnaryFunctorIN3c104HalfES4_S4_ZZZNS0_15binary_internal21div_trunc_kernel_cudaERNS_18TensorIteratorBaseEENKUlvE1_clEvENKUlvE1_clEvEUlS4_S4_E_EESt5arrayIPcLm2EELi4E23TrivialOffsetCalculatorILi1EjESG_NS0_6memory15LoadWithoutCastENSH_16StoreWithoutCastEEEviT_T0_T2_T3_T4_T5_ --------------------------
	.section	.nv.info._ZN2at6native27unrolled_elementwise_kernelINS0_13AUnaryFunctorIN3c104HalfES4_S4_ZZZNS0_15binary_internal21div_trunc_kernel_cudaERNS_18TensorIteratorBaseEENKUlvE1_clEvENKUlvE1_clEvEUlS4_S4_E_EESt5arrayIPcLm2EELi4E23TrivialOffsetCalculatorILi1EjESG_NS0_6memory15LoadWithoutCastENSH_16StoreWithoutCastEEEviT_T0_T2_T3_T4_T5_,"",@"SHT_CUDA_INFO"
	.sectionflags	@""
	.align	4


	//----- nvinfo : EIATTR_CUDA_API_VERSION
	.align		4
        /*0000*/ 	.byte	0x04, 0x37
        /*0002*/ 	.short	(.L_2273 - .L_2272)
.L_2272:
        /*0004*/ 	.word	0x00000082


	//----- nvinfo : EIATTR_KPARAM_INFO
	.align		4
.L_2273:
        /*0008*/ 	.byte	0x04, 0x17
        /*000a*/ 	.short	(.L_2275 - .L_2274)
.L_2274:
        /*000c*/ 	.word	0x00000000
        /*0010*/ 	.short	0x0006
        /*0012*/ 	.short	0x001b
        /*0014*/ 	.byte	0x00, 0xf0, 0x05, 0x00


	//----- nvinfo : EIATTR_KPARAM_INFO
	.align		4
.L_2275:
        /*0018*/ 	.byte	0x04, 0x17
        /*001a*/ 	.short	(.L_2277 - .L_2276)
.L_2276:
        /*001c*/ 	.word	0x00000000
        /*0020*/ 	.short	0x0005
        /*0022*/ 	.short	0x001a
        /*0024*/ 	.byte	0x00, 0xf0, 0x05, 0x00


	//----- nvinfo : EIATTR_KPARAM_INFO
	.align		4
.L_2277:
        /*0028*/ 	.byte	0x04, 0x17
        /*002a*/ 	.short	(.L_2279 - .L_2278)
.L_2278:
        /*002c*/ 	.word	0x00000000
        /*0030*/ 	.short	0x0004
        /*0032*/ 	.short	0x0019
        /*0034*/ 	.byte	0x00, 0xf0, 0x05, 0x00


	//----- nvinfo : EIATTR_KPARAM_INFO
	.align		4
.L_2279:
        /*0038*/ 	.byte	0x04, 0x17
        /*003a*/ 	.short	(.L_2281 - .L_2280)
.L_2280:
        /*003c*/ 	.word	0x00000000
        /*0040*/ 	.short	0x0003
        /*0042*/ 	.short	0x0018
        /*0044*/ 	.byte	0x00, 0xf0, 0x05, 0x00


	//----- nvinfo : EIATTR_KPARAM_INFO
	.align		4
.L_2281:
        /*0048*/ 	.byte	0x04, 0x17
        /*004a*/ 	.short	(.L_2283 - .L_2282)
.L_2282:
        /*004c*/ 	.word	0x00000000
        /*0050*/ 	.short	0x0002
        /*0052*/ 	.short	0x0008
        /*0054*/ 	.byte	0x00, 0xf0, 0x41, 0x00


	//----- nvinfo : EIATTR_KPARAM_INFO
	.align		4
.L_2283:
        /*0058*/ 	.byte	0x04, 0x17
        /*005a*/ 	.short	(.L_2285 - .L_2284)
.L_2284:
        /*005c*/ 	.word	0x00000000
        /*0060*/ 	.short	0x0001
        /*0062*/ 	.short	0x0004
        /*0064*/ 	.byte	0x00, 0xf0, 0x11, 0x00


	//----- nvinfo : EIATTR_KPARAM_INFO
	.align		4
.L_2285:
        /*0068*/ 	.byte	0x04, 0x17
        /*006a*/ 	.short	(.L_2287 - .L_2286)
.L_2286:
        /*006c*/ 	.word	0x00000000
        /*0070*/ 	.short	0x0000
        /*0072*/ 	.short	0x0000
        /*0074*/ 	.byte	0x00, 0xf0, 0x11, 0x00


	//----- nvinfo : EIATTR_SPARSE_MMA_MASK
	.align		4
.L_2287:
        /*0078*/ 	.byte	0x03, 0x50
        /*007a*/ 	.short	0x0000


	//----- nvinfo : EIATTR_MAXREG_COUNT
	.align		4
        /*007c*/ 	.byte	0x03, 0x1b
        /*007e*/ 	.short	0x00ff


	//----- nvinfo : EIATTR_MERCURY_ISA_VERSION
	.align		4
        /*0080*/ 	.byte	0x03, 0x5f
        /*0082*/ 	.short	0x0101


	//----- nvinfo : EIATTR_EXIT_INSTR_OFFSETS
	.align		4
        /*0084*/ 	.byte	0x04, 0x1c
        /*0086*/ 	.short	(.L_2289 - .L_2288)


	//   ....[0]....
.L_2288:
        /*0088*/ 	.word	0x000006e0


	//   ....[1]....
        /*008c*/ 	.word	0x00000730


	//----- nvinfo : EIATTR_MAX_THREADS
	.align		4
.L_2289:
        /*0090*/ 	.byte	0x04, 0x05
        /*0092*/ 	.short	(.L_2291 - .L_2290)
.L_2290:
        /*0094*/ 	.word	0x00000080
        /*0098*/ 	.word	0x00000001
        /*009c*/ 	.word	0x00000001


	//----- nvinfo : EIATTR_CRS_STACK_SIZE
	.align		4
.L_2291:
        /*00a0*/ 	.byte	0x04, 0x1e
        /*00a2*/ 	.short	(.L_2293 - .L_2292)
.L_2292:
        /*00a4*/ 	.word	0x00000000


	//----- nvinfo : EIATTR_CBANK_PARAM_SIZE
	.align		4
.L_2293:
        /*00a8*/ 	.byte	0x03, 0x19
        /*00aa*/ 	.short	0x001c


	//----- nvinfo : EIATTR_PARAM_CBANK
	.align		4
        /*00ac*/ 	.byte	0x04, 0x0a
        /*00ae*/ 	.short	(.L_2295 - .L_2294)
	.align		4
.L_2294:
        /*00b0*/ 	.word	index@(.nv.constant0._ZN2at6native27unrolled_elementwise_kernelINS0_13AUnaryFunctorIN3c104HalfES4_S4_ZZZNS0_15binary_internal21div_trunc_kernel_cudaERNS_18TensorIteratorBaseEENKUlvE1_clEvENKUlvE1_clEvEUlS4_S4_E_EESt5arrayIPcLm2EELi4E23TrivialOffsetCalculatorILi1EjESG_NS0_6memory15LoadWithoutCastENSH_16StoreWithoutCastEEEviT_T0_T2_T3_T4_T5_)
        /*00b4*/ 	.short	0x0210
        /*00b6*/ 	.short	0x001c


	//----- nvinfo : EIATTR_SW_WAR
	.align		4
.L_2295:
        /*00b8*/ 	.byte	0x04, 0x36
        /*00ba*/ 	.short	(.L_2297 - .L_2296)
.L_2296:
        /*00bc*/ 	.word	0x00000008
.L_2297:


//--------------------- .nv.info._ZN2at6native29vectorized_elementwise_kernelILi2ENS0_13AUnaryFunctorIN3c104HalfES4_S4_ZZZNS0_15binary_internal21div_trunc_kernel_cudaERNS_18TensorIteratorBaseEENKUlvE1_clEvENKUlvE1_clEvEUlS4_S4_E_EESt5arrayIPcLm2EEEEviT0_T1_ --------------------------
	.section	.nv.info._ZN2at6native29vectorized_elementwise_kernelILi2ENS0_13AUnaryFunctorIN3c104HalfES4_S4_ZZZNS0_15binary_internal21div_trunc_kernel_cudaERNS_18TensorIteratorBaseEENKUlvE1_clEvENKUlvE1_clEvEUlS4_S4_E_EESt5arrayIPcLm2EEEEviT0_T1_,"",@"SHT_CUDA_INFO"
	.sectionflags	@""
	.align	4


	//----- nvinfo : EIATTR_CUDA_API_VERSION
	.align		4
        /*0000*/ 	.byte	0x04, 0x37
        /*0002*/ 	.short	(.L_2299 - .L_2298)
.L_2298:
        /*0004*/ 	.word	0x00000082


	//----- nvinfo : EIATTR_KPARAM_INFO
	.align		4
.L_2299:
        /*0008*/ 	.byte	0x04, 0x17
        /*000a*/ 	.short	(.L_2301 - .L_2300)
.L_2300:
        /*000c*/ 	.word	0x00000000
        /*0010*/ 	.short	0x0002
        /*0012*/ 	.short	0x0008
        /*0014*/ 	.byte	0x00, 0xf0, 0x41, 0x00


	//----- nvinfo : EIATTR_KPARAM_INFO
	.align		4
.L_2301:
        /*0018*/ 	.byte	0x04, 0x17
        /*001a*/ 	.short	(.L_2303 - .L_2302)
.L_2302:
        /*001c*/ 	.word	0x00000000
        /*0020*/ 	.short	0x0001
        /*0022*/ 	.short	0x0004
        /*0024*/ 	.byte	0x00, 0xf0, 0x11, 0x00


	//----- nvinfo : EIATTR_KPARAM_INFO
	.align		4
.L_2303:
        /*0028*/ 	.byte	0x04, 0x17
        /*002a*/ 	.short	(.L_2305 - .L_2304)
.L_2304:
        /*002c*/ 	.word	0x00000000
        /*0030*/ 	.short	0x0000
        /*0032*/ 	.short	0x0000
        /*0034*/ 	.byte	0x00, 0xf0, 0x11, 0x00


	//----- nvinfo : EIATTR_SPARSE_MMA_MASK
	.align		4
.L_2305:
        /*0038*/ 	.byte	0x03, 0x50
        /*003a*/ 	.short	0x0000


	//----- nvinfo : EIATTR_MAXREG_COUNT
	.align		4
        /*003c*/ 	.byte	0x03, 0x1b
        /*003e*/ 	.short	0x00ff


	//----- nvinfo : EIATTR_MERCURY_ISA_VERSION
	.align		4
        /*0040*/ 	.byte	0x03, 0x5f
        /*0042*/ 	.short	0x0101


	//----- nvinfo : EIATTR_EXIT_INSTR_OFFSETS
	.align		4
        /*0044*/ 	.byte	0x04, 0x1c
        /*0046*/ 	.short	(.L_2307 - .L_2306)


	//   ....[0]....
.L_2306:
        /*0048*/ 	.word	0x000004d0


	//   ....[1]....
        /*004c*/ 	.word	0x000012c0


	//   ....[2]....
        /*0050*/ 	.word	0x00001310


	//----- nvinfo : EIATTR_MAX_THREADS
	.align		4
.L_2307:
        /*0054*/ 	.byte	0x04, 0x05
        /*0056*/ 	.short	(.L_2309 - .L_2308)
.L_2308:
        /*0058*/ 	.word	0x00000080
        /*005c*/ 	.word	0x00000001
        /*0060*/ 	.word	0x00000001


	//----- nvinfo : EIATTR_CRS_STACK_SIZE
	.align		4
.L_2309:
        /*0064*/ 	.byte	0x04, 0x1e
        /*0066*/ 	.short	(.L_2311 - .L_2310)
.L_2310:
        /*0068*/ 	.word	0x00000000


	//----- nvinfo : EIATTR_CBANK_PARAM_SIZE
	.align		4
.L_2311:
        /*006c*/ 	.byte	0x03, 0x19
        /*006e*/ 	.short	0x0018


	//----- nvinfo : EIATTR_PARAM_CBANK
	.align		4
        /*0070*/ 	.byte	0x04, 0x0a
        /*0072*/ 	.short	(.L_2313 - .L_2312)
	.align		4
.L_2312:
        /*0074*/ 	.word	index@(.nv.constant0._ZN2at6native29vectorized_elementwise_kernelILi2ENS0_13AUnaryFunctorIN3c104HalfES4_S4_ZZZNS0_15binary_internal21div_trunc_kernel_cudaERNS_18TensorIteratorBaseEENKUlvE1_clEvENKUlvE1_clEvEUlS4_S4_E_EESt5arrayIPcLm2EEEEviT0_T1_)
        /*0078*/ 	.short	0x0210
        /*007a*/ 	.short	0x0018


	//----- nvinfo : EIATTR_SW_WAR
	.align		4
.L_2313:
        /*007c*/ 	.byte	0x04, 0x36
        /*007e*/ 	.short	(.L_2315 - .L_2314)
.L_2314:
        /*0080*/ 	.word	0x00000008
.L_2315:


//--------------------- .nv.info._ZN2at6native29vectorized_elementwise_kernelILi4ENS0_13AUnaryFunctorIN3c104HalfES4_S4_ZZZNS0_15binary_internal21div_trunc_kernel_cudaERNS_18TensorIteratorBaseEENKUlvE1_clEvENKUlvE1_clEvEUlS4_S4_E_EESt5arrayIPcLm2EEEEviT0_T1_ --------------------------
	.section	.nv.info._ZN2at6native29vectorized_elementwise_kernelILi4ENS0_13AUnaryFunctorIN3c104HalfES4_S4_ZZZNS0_15binary_internal21div_trunc_kernel_cudaERNS_18TensorIteratorBaseEENKUlvE1_clEvENKUlvE1_clEvEUlS4_S4_E_EESt5arrayIPcLm2EEEEviT0_T1_,"",@"SHT_CUDA_INFO"
	.sectionflags	@""
	.align	4


	//----- nvinfo : EIATTR_CUDA_API_VERSION
	.align		4
        /*0000*/ 	.byte	0x04, 0x37
        /*0002*/ 	.short	(.L_2317 - .L_2316)
.L_2316:
        /*0004*/ 	.word	0x00000082


	//----- nvinfo : EIATTR_KPARAM_INFO
	.align		4
.L_2317:
        /*0008*/ 	.byte	0x04, 0x17
        /*000a*/ 	.short	(.L_2319 - .L_2318)
.L_2318:
        /*000c*/ 	.word	0x00000000
        /*0010*/ 	.short	0x0002
        /*0012*/ 	.short	0x0008
        /*0014*/ 	.byte	0x00, 0xf0, 0x41, 0x00


	//----- nvinfo : EIATTR_KPARAM_INFO
	.align		4
.L_2319:
        /*0018*/ 	.byte	0x04, 0x17
        /*001a*/ 	.short	(.L_2321 - .L_2320)
.L_2320:
        /*001c*/ 	.word	0x00000000
        /*0020*/ 	.short	0x0001
        /*0022*/ 	.short	0x0004
        /*0024*/ 	.byte	0x00, 0xf0, 0x11, 0x00


	//----- nvinfo : EIATTR_KPARAM_INFO
	.align		4
.L_2321:
        /*0028*/ 	.byte	0x04, 0x17
        /*002a*/ 	.short	(.L_2323 - .L_2322)
.L_2322:
        /*002c*/ 	.word	0x00000000
        /*0030*/ 	.short	0x0000
        /*0032*/ 	.short	0x0000
        /*0034*/ 	.byte	0x00, 0xf0, 0x11, 0x00


	//----- nvinfo : EIATTR_SPARSE_MMA_MASK
	.align		4
.L_2323:
        /*0038*/ 	.byte	0x03, 0x50
        /*003a*/ 	.short	0x0000


	//----- nvinfo : EIATTR_MAXREG_COUNT
	.align		4
        /*003c*/ 	.byte	0x03, 0x1b
        /*003e*/ 	.short	0x00ff


	//----- nvinfo : EIATTR_MERCURY_ISA_VERSION
	.align		4
        /*0040*/ 	.byte	0x03, 0x5f
        /*0042*/ 	.short	0x0101


	//----- nvinfo : EIATTR_EXIT_INSTR_OFFSETS
	.align		4
        /*0044*/ 	.byte	0x04, 0x1c
        /*0046*/ 	.short	(.L_2325 - .L_2324)


	//   ....[0]....
.L_2324:
        /*0048*/ 	.word	0x00000490


	//   ....[1]....
        /*004c*/ 	.word	0x00001280


	//   ....[2]....
        /*0050*/ 	.word	0x000012d0


	//----- nvinfo : EIATTR_MAX_THREADS
	.align		4
.L_2325:
        /*0054*/ 	.byte	0x04, 0x05
        /*0056*/ 	.short	(.L_2327 - .L_2326)
.L_2326:
        /*0058*/ 	.word	0x00000080
        /*005c*/ 	.word	0x00000001
        /*0060*/ 	.word	0x00000001


	//----- nvinfo : EIATTR_CRS_STACK_SIZE
	.align		4
.L_2327:
        /*0064*/ 	.byte	0x04, 0x1e
        /*0066*/ 	.short	(.L_2329 - .L_2328)
.L_2328:
        /*0068*/ 	.word	0x00000000


	//----- nvinfo : EIATTR_CBANK_PARAM_SIZE
	.align		4
.L_2329:
        /*006c*/ 	.byte	0x03, 0x19
        /*006e*/ 	.short	0x0018


	//----- nvinfo : EIATTR_PARAM_CBANK
	.align		4
        /*0070*/ 	.byte	0x04, 0x0a
        /*0072*/ 	.short	(.L_2331 - .L_2330)
	.align		4
.L_2330:
        /*0074*/ 	.word	index@(.nv.constant0._ZN2at6native29vectorized_elementwise_kernelILi4ENS0_13AUnaryFunctorIN3c104HalfES4_S4_ZZZNS0_15binary_internal21div_trunc_kernel_cudaERNS_18TensorIteratorBaseEENKUlvE1_clEvENKUlvE1_clEvEUlS4_S4_E_EESt5arrayIPcLm2EEEEviT0_T1_)
        /*0078*/ 	.short	0x0210
        /*007a*/ 	.short	0x0018


	//----- nvinfo : EIATTR_SW_WAR
	.align		4
.L_2331:
        /*007c*/ 	.byte	0x04, 0x36
        /*007e*/ 	.short	(.L_2333 - .L_2332)
.L_2332:
        /*0080*/ 	.word	0x00000008
.L_2333:


//--------------------- .nv.info._ZN2at6native29vectorized_elementwise_kernelILi8ENS0_13AUnaryFunctorIN3c104HalfES4_S4_ZZZNS0_15binary_internal21div_trunc_kernel_cudaERNS_18TensorIteratorBaseEENKUlvE1_clEvENKUlvE1_clEvEUlS4_S4_E_EESt5arrayIPcLm2EEEEviT0_T1_ --------------------------
	.section	.nv.info._ZN2at6native29vectorized_elementwise_kernelILi8ENS0_13AUnaryFunctorIN3c104HalfES4_S4_ZZZNS0_15binary_internal21div_trunc_kernel_cudaERNS_18TensorIteratorBaseEENKUlvE1_clEvENKUlvE1_clEvEUlS4_S4_E_EESt5arrayIPcLm2EEEEviT0_T1_,"",@"SHT_CUDA_INFO"
	.sectionflags	@""
	.align	4


	//----- nvinfo : EIATTR_CUDA_API_VERSION
	.align		4
        /*0000*/ 	.byte	0x04, 0x37
        /*0002*/ 	.short	(.L_2335 - .L_2334)
.L_2334:
        /*0004*/ 	.word	0x00000082


	//----- nvinfo : EIATTR_KPARAM_INFO
	.align		4
.L_2335:
        /*0008*/ 	.byte	0x04, 0x17
        /*000a*/ 	.short	(.L_2337 - .L_2336)
.L_2336:
        /*000c*/ 	.word	0x00000000
        /*0010*/ 	.short	0x0002
        /*0012*/ 	.short	0x0008
        /*0014*/ 	.byte	0x00, 0xf0, 0x41, 0x00


	//----- nvinfo : EIATTR_KPARAM_INFO
	.align		4
.L_2337:
        /*0018*/ 	.byte	0x04, 0x17
        /*001a*/ 	.short	(.L_2339 - .L_2338)
.L_2338:
        /*001c*/ 	.word	0x00000000
        /*0020*/ 	.short	0x0001
        /*0022*/ 	.short	0x0004
        /*0024*/ 	.byte	0x00, 0xf0, 0x11, 0x00


	//----- nvinfo : EIATTR_KPARAM_INFO
	.align		4
.L_2339:
        /*0028*/ 	.byte	0x04, 0x17
        /*002a*/ 	.short	(.L_2341 - .L_2340)
.L_2340:
        /*002c*/ 	.word	0x00000000
        /*0030*/ 	.short	0x0000
        /*0032*/ 	.short	0x0000
        /*0034*/ 	.byte	0x00, 0xf0, 0x11, 0x00


	//----- nvinfo : EIATTR_SPARSE_MMA_MASK
	.align		4
.L_2341:
        /*0038*/ 	.byte	0x03, 0x50
        /*003a*/ 	.short	0x0000


	//----- nvinfo : EIATTR_MAXREG_COUNT
	.align		4
        /*003c*/ 	.byte	0x03, 0x1b
        /*003e*/ 	.short	0x00ff


	//----- nvinfo : EIATTR_MERCURY_ISA_VERSION
	.align		4
        /*0040*/ 	.byte	0x03, 0x5f
        /*0042*/ 	.short	0x0101


	//----- nvinfo : EIATTR_EXIT_INSTR_OFFSETS
	.align		4
        /*0044*/ 	.byte	0x04, 0x1c
        /*0046*/ 	.short	(.L_2343 - .L_2342)


	//   ....[0]....
.L_2342:
        /*0048*/ 	.word	0x00000470


	//   ....[1]....
        /*004c*/ 	.word	0x00001260


	//   ....[2]....
        /*0050*/ 	.word	0x000012b0


	//----- nvinfo : EIATTR_MAX_THREADS
	.align		4
.L_2343:
        /*0054*/ 	.byte	0x04, 0x05
        /*0056*/ 	.short	(.L_2345 - .L_2344)
.L_2344:
        /*0058*/ 	.word	0x00000080
        /*005c*/ 	.word	0x00000001
        /*0060*/ 	.word	0x00000001


	//----- nvinfo : EIATTR_CRS_STACK_SIZE
	.align		4
.L_2345:
        /*0064*/ 	.byte	0x04, 0x1e
        /*0066*/ 	.short	(.L_2347 - .L_2346)
.L_2346:
        /*0068*/ 	.word	0x00000000


	//----- nvinfo : EIATTR_CBANK_PARAM_SIZE
	.align		4
.L_2347:
        /*006c*/ 	.byte	0x03, 0x19
        /*006e*/ 	.short	0x0018


	//----- nvinfo : EIATTR_PARAM_CBANK
	.align		4
        /*0070*/ 	.byte	0x04, 0x0a
        /*0072*/ 	.short	(.L_2349 - .L_2348)
	.align		4
.L_2348:
        /*0074*/ 	.word	index@(.nv.constant0._ZN2at6native29vectorized_elementwise_kernelILi8ENS0_13AUnaryFunctorIN3c104HalfES4_S4_ZZZNS0_15binary_internal21div_trunc_kernel_cudaERNS_18TensorIteratorBaseEENKUlvE1_clEvENKUlvE1_clEvEUlS4_S4_E_EESt5arrayIPcLm2EEEEviT0_T1_)
        /*0078*/ 	.short	0x0210
        /*007a*/ 	.short	0x0018


	//----- nvinfo : EIATTR_SW_WAR
	.align		4
.L_2349:
        /*007c*/ 	.byte	0x04, 0x36
        /*007e*/ 	.short	(.L_2351 - .L_2350)
.L_2350:
        /*0080*/ 	.word	0x00000008
.L_2351:


//--------------------- .nv.info._ZN2at6native18elementwise_kernelILi128ELi4EZNS0_15gpu_kernel_implINS0_13BinaryFunctorIfffZZZNS0_15binary_internal21div_trunc_kernel_cudaERNS_18TensorIteratorBaseEENKUlvE1_clEvENKUlvE0_clEvEUlffE_EEEEvS6_RKT_EUliE_EEviT1_ --------------------------
	.section	.nv.info._ZN2at6native18elementwise_kernelILi128ELi4EZNS0_15gpu_kernel_implINS0_13BinaryFunctorIfffZZZNS0_15binary_internal21div_trunc_kernel_cudaERNS_18TensorIteratorBaseEENKUlvE1_clEvENKUlvE0_clEvEUlffE_EEEEvS6_RKT_EUliE_EEviT1_,"",@"SHT_CUDA_INFO"
	.sectionflags	@""
	.align	4


	//----- nvinfo : EIATTR_CUDA_API_VERSION
	.align		4
        /*0000*/ 	.byte	0x04, 0x37
        /*0002*/ 	.short	(.L_2353 - .L_2352)
.L_2352:
        /*0004*/ 	.word	0x00000082


	//----- nvinfo : EIATTR_KPARAM_INFO
	.align		4
.L_2353:
        /*0008*/ 	.byte	0x04, 0x17
        /*000a*/ 	.short	(.L_2355 - .L_2354)
.L_2354:
        /*000c*/ 	.word	0x00000000
        /*0010*/ 	.short	0x0001
        /*0012*/ 	.short	0x0008
        /*0014*/ 	.byte	0x00, 0xf0, 0x21, 0x0a


	//----- nvinfo : EIATTR_KPARAM_INFO
	.align		4
.L_2355:
        /*0018*/ 	.byte	0x04, 0x17
        /*001a*/ 	.short	(.L_2357 - .L_2356)
.L_2356:
        /*001c*/ 	.word	0x00000000
        /*0020*/ 	.short	0x0000
        /*0022*/ 	.short	0x0000
        /*0024*/ 	.byte	0x00, 0xf0, 0x11, 0x00


	//----- nvinfo : EIATTR_SPARSE_MMA_MASK
	.align		4
.L_2357:
        /*0028*/ 	.byte	0x03, 0x50
        /*002a*/ 	.short	0x0000


	//----- nvinfo : EIATTR_MAXREG_COUNT
	.align		4
        /*002c*/ 	.byte	0x03, 0x1b
        /*002e*/ 	.short	0x0080


	//----- nvinfo : EIATTR_EXTERNS
	.align		4
        /*0030*/ 	.byte	0x04, 0x0f
        /*0032*/ 	.short	(.L_2359 - .L_2358)


	//   ....[0]....
	.align		4
.L_2358:
        /*0034*/ 	.word	index@(__assertfail)


	//----- nvinfo : EIATTR_MERCURY_ISA_VERSION
	.align		4
.L_2359:
        /*0038*/ 	.byte	0x03, 0x5f
        /*003a*/ 	.short	0x0101


	//----- nvinfo : EIATTR_SYSCALL_OFFSETS
	.align		4
        /*003c*/ 	.byte	0x04, 0x46
        /*003e*/ 	.short	(.L_2361 - .L_2360)


	//   ....[0]....
.L_2360:
        /*0040*/ 	.word	0x00002490


	//   ....[1]....
        /*0044*/ 	.word	0x000032b0


	//   ....[2]....
        /*0048*/ 	.word	0x00004120


	//   ....[3]....
        /*004c*/ 	.word	0x000065e0


	//   ....[4]....
        /*0050*/ 	.word	0x00007400


	//   ....[5]....
        /*0054*/ 	.word	0x00008270


	//   ....[6]....
        /*0058*/ 	.word	0x0000a720


	//   ....[7]....
        /*005c*/ 	.word	0x0000b540


	//   ....[8]....
        /*0060*/ 	.word	0x0000c3b0


	//   ....[9]....
        /*0064*/ 	.word	0x0000e850


	//   ....[10]....
        /*0068*/ 	.word	0x0000f670


	//   ....[11]....
        /*006c*/ 	.word	0x000104e0


	//----- nvinfo : EIATTR_EXIT_INSTR_OFFSETS
	.align		4
.L_2361:
        /*0070*/ 	.byte	0x04, 0x1c
        /*0072*/ 	.short	(.L_2363 - .L_2362)


	//   ....[0]....
.L_2362:
        /*0074*/ 	.word	0x0000c460


	//   ....[1]....
        /*0078*/ 	.word	0x0000f810


	//   ....[2]....
        /*007c*/ 	.word	0x0000f840


	//   ....[3]....
        /*0080*/ 	.word	0x0000f8d0


	//   ....[4]....
        /*0084*/ 	.word	0x0000f900


	//   ....[5]....
        /*0088*/ 	.word	0x0000f930


	//   ....[6]....
        /*008c*/ 	.word	0x0000f9b0


	//   ....[7]....
        /*0090*/ 	.word	0x0000f9e0


	//   ....[8]....
        /*0094*/ 	.word	0x0000fa70


	//   ....[9]....
        /*0098*/ 	.word	0x0000fab0


	//   ....[10]....
        /*009c*/ 	.word	0x0000faf0


	//   ....[11]....
        /*00a0*/ 	.word	0x0000fbb0


	//   ....[12]....
        /*00a4*/ 	.word	0x0000fc00


	//   ....[13]....
        /*00a8*/ 	.word	0x0000fd80


	//   ....[14]....
        /*00ac*/ 	.word	0x0000fed0


	//   ....[15]....
        /*00b0*/ 	.word	0x0000ff00


	//   ....[16]....
        /*00b4*/ 	.word	0x0000ffb0


	//   ....[17]....
        /*00b8*/ 	.word	0x00010120


	//   ....[18]....
        /*00bc*/ 	.word	0x00010290


	//   ....[19]....
        /*00c0*/ 	.word	0x000103e0


	//   ....[20]....
        /*00c4*/ 	.word	0x000104f0


	//   ....[21]....
        /*00c8*/ 	.word	0x00010520


	//   ....[22]....
        /*00cc*/ 	.word	0x00010550


	//----- nvinfo : EIATTR_MAX_THREADS
	.align		4
.L_2363:
        /*00d0*/ 	.byte	0x04, 0x05
        /*00d2*/ 	.short	(.L_2365 - .L_2364)
.L_2364:
        /*00d4*/ 	.word	0x00000080
        /*00d8*/ 	.word	0x00000001
        /*00dc*/ 	.word	0x00000001


	//----- nvinfo : EIATTR_CRS_STACK_SIZE
	.align		4
.L_2365:
        /*00e0*/ 	.byte	0x04, 0x1e
        /*00e2*/ 	.short	(.L_2367 - .L_2366)
.L_2366:
        /*00e4*/ 	.word	0x00000000


	//----- nvinfo : EIATTR_CBANK_PARAM_SIZE
	.align		4
.L_2367:
        /*00e8*/ 	.byte	0x03, 0x19
        /*00ea*/ 	.short	0x0290


	//----- nvinfo : EIATTR_PARAM_CBANK
	.align		4
        /*00ec*/ 	.byte	0x04, 0x0a
        /*00ee*/ 	.short	(.L_2369 - .L_2368)
	.align		4
.L_2368:
        /*00f0*/ 	.word	index@(.nv.constant0._ZN2at6native18elementwise_kernelILi128ELi4EZNS0_15gpu_kernel_implINS0_13BinaryFunctorIfffZZZNS0_15binary_internal21div_trunc_kernel_cudaERNS_18TensorIteratorBaseEENKUlvE1_clEvENKUlvE0_clEvEUlffE_EEEEvS6_RKT_EUliE_EEviT1_)
        /*00f4*/ 	.short	0x0210
        /*00f6*/ 	.short	0x0290


	//----- nvinfo : EIATTR_SW_WAR
	.align		4
.L_2369:
        /*00f8*/ 	.byte	0x04, 0x36
        /*00fa*/ 	.short	(.L_2371 - .L_2370)
.L_2370:
        /*00fc*/ 	.word	0x00000008
.L_2371:


//--------------------- .nv.info._ZN2at6native27unrolled_elementwise_kernelINS0_13BinaryFunctorIfffZZZNS0_15binary_internal21div_trunc_kernel_cudaERNS_18TensorIteratorBaseEENKUlvE1_clEvENKUlvE0_clEvEUlffE_EESt5arrayIPcLm3EELi4E23TrivialOffsetCalculatorILi2EjESD_ILi1EjENS0_6memory12LoadWithCastILi2EEENSG_13StoreWithCastILi1EEEEEviT_T0_T2_T3_T4_T5_ --------------------------
	.section	.nv.info._ZN2at6native27unrolled_elementwise_kernelINS0_13BinaryFunctorIfffZZZNS0_15binary_internal21div_trunc_kernel_cudaERNS_18TensorIteratorBaseEENKUlvE1_clEvENKUlvE0_clEvEUlffE_EESt5arrayIPcLm3EELi4E23TrivialOffsetCalculatorILi2EjESD_ILi1EjENS0_6memory12LoadWithCastILi2EEENSG_13StoreWithCastILi1EEEEEviT_T0_T2_T3_T4_T5_,"",@"SHT_CUDA_INFO"
	.sectionflags	@""
	.align	4


	//----- nvinfo : EIATTR_CUDA_API_VERSION
	.align		4
        /*0000*/ 	.byte	0x04, 0x37
        /*0002*/ 	.short	(.L_2373 - .L_2372)
.L_2372:
        /*0004*/ 	.word	0x00000082


	//----- nvinfo : EIATTR_KPARAM_INFO
	.align		4
.L_2373:
        /*0008*/ 	.byte	0x04, 0x17
        /*000a*/ 	.short	(.L_2375 - .L_2374)
.L_2374:
        /*000c*/ 	.word	0x00000000
        /*0010*/ 	.short	0x0006
        /*0012*/ 	.short	0x0030
        /*0014*/ 	.byte	0x00, 0xf0, 0x21, 0x00


	//----- nvinfo : EIATTR_KPARAM_INFO
	.align		4
.L_2375:
        /*0018*/ 	.byte	0x04, 0x17
        /*001a*/ 	.short	(.L_2377 - .L_2376)
.L_2376:
        /*001c*/ 	.word	0x00000000
        /*0020*/ 	.short	0x0005
        /*0022*/ 	.short	0x0024
        /*0024*/ 	.byte	0x00, 0xf0, 0x31, 0x00


	//----- nvinfo : EIATTR_KPARAM_INFO
	.align		4
.L_2377:
        /*0028*/ 	.byte	0x04, 0x17
        /*002a*/ 	.short	(.L_2379 - .L_2378)
.L_2378:
        /*002c*/ 	.word	0x00000000
        /*0030*/ 	.short	0x0004
        /*0032*/ 	.short	0x0021
        /*0034*/ 	.byte	0x00, 0xf0, 0x05, 0x00


	//----- nvinfo : EIATTR_KPARAM_INFO
	.align		4
.L_2379:
        /*0038*/ 	.byte	0x04, 0x17
        /*003a*/ 	.short	(.L_2381 - .L_2380)
.L_2380:
        /*003c*/ 	.word	0x00000000
        /*0040*/ 	.short	0x0003
        /*0042*/ 	.short	0x0020
        /*0044*/ 	.byte	0x00, 0xf0, 0x05, 0x00


	//----- nvinfo : EIATTR_KPARAM_INFO
	.align		4
.L_2381:
        /*0048*/ 	.byte	0x04, 0x17
        /*004a*/ 	.short	(.L_2383 - .L_2382)
.L_2382:
        /*004c*/ 	.word	0x00000000
        /*0050*/ 	.short	0x0002
        /*0052*/ 	.short	0x0008
        /*0054*/ 	.byte	0x00, 0xf0, 0x61, 0x00


	//----- nvinfo : EIATTR_KPARAM_INFO
	.align		4
.L_2383:
        /*0058*/ 	.byte	0x04, 0x17
        /*005a*/ 	.short	(.L_2385 - .L_2384)
.L_2384:
        /*005c*/ 	.word	0x00000000
        /*0060*/ 	.short	0x0001
        /*0062*/ 	.short	0x0004
        /*0064*/ 	.byte	0x00, 0xf0, 0x05, 0x00


	//----- nvinfo : EIATTR_KPARAM_INFO
	.align		4
.L_2385:
        /*0068*/ 	.byte	0x04, 0x17
        /*006a*/ 	.short	(.L_2387 - .L_2386)
.L_2386:
        /*006c*/ 	.word	0x00000000
        /*0070*/ 	.short	0x0000
        /*0072*/ 	.short	0x0000
        /*0074*/ 	.byte	0x00, 0xf0, 0x11, 0x00


	//----- nvinfo : EIATTR_SPARSE_MMA_MASK
	.align		4
.L_2387:
        /*0078*/ 	.byte	0x03, 0x50
        /*007a*/ 	.short	0x0000


	//----- nvinfo : EIATTR_MAXREG_COUNT
	.align		4
        /*007c*/ 	.byte	0x03, 0x1b
        /*007e*/ 	.short	0x00ff


	//----- nvinfo : EIATTR_EXTERNS
	.align		4
        /*0080*/ 	.byte	0x04, 0x0f
        /*0082*/ 	.short	(.L_2389 - .L_2388)


	//   ....[0]....
	.align		4
.L_2388:
        /*0084*/ 	.word	index@(__assertfail)


	//----- nvinfo : EIATTR_MERCURY_ISA_VERSION
	.align		4
.L_2389:
        /*0088*/ 	.byte	0x03, 0x5f
        /*008a*/ 	.short	0x0101


	//----- nvinfo : EIATTR_SYSCALL_OFFSETS
	.align		4
        /*008c*/ 	.byte	0x04, 0x46
        /*008e*/ 	.short	(.L_2391 - .L_2390)


	//   ....[0]....
.L_2390:
        /*0090*/ 	.word	0x00000e90


	//   ....[1]....
        /*0094*/ 	.word	0x00001cc0


	//   ....[2]....
        /*0098*/ 	.word	0x00002b70


	//   ....[3]....
        /*009c*/ 	.word	0x000039a0


	//   ....[4]....
        /*00a0*/ 	.word	0x00004860


	//   ....[5]....
        /*00a4*/ 	.word	0x000056a0


	//   ....[6]....
        /*00a8*/ 	.word	0x00006540


	//   ....[7]....
        /*00ac*/ 	.word	0x00007350


	//   ....[8]....
        /*00b0*/ 	.word	0x00008480


	//   ....[9]....
        /*00b4*/ 	.word	0x00009370


	//   ....[10]....
        /*00b8*/ 	.word	0x0000a220


	//   ....[11]....
        /*00bc*/ 	.word	0x0000b0d0


	//----- nvinfo : EIATTR_EXIT_INSTR_OFFSETS
	.align		4
.L_2391:
        /*00c0*/ 	.byte	0x04, 0x1c
        /*00c2*/ 	.short	(.L_2393 - .L_2392)


	//   ....[0]....
.L_2392:
        /*00c4*/ 	.word	0x0000a2c0


	//   ....[1]....
        /*00c8*/ 	.word	0x0000a400


	//   ....[2]....
        /*00cc*/ 	.word	0x0000a430


	//   ....[3]....
        /*00d0*/ 	.word	0x0000a4c0


	//   ....[4]....
        /*00d4*/ 	.word	0x0000a4f0


	//   ....[5]....
        /*00d8*/ 	.word	0x0000a520


	//   ....[6]....
        /*00dc*/ 	.word	0x0000a5a0


	//   ....[7]....
        /*00e0*/ 	.word	0x0000a5d0


	//   ....[8]....
        /*00e4*/ 	.word	0x0000a660


	//   ....[9]....
        /*00e8*/ 	.word	0x0000a6a0


	//   ....[10]....
        /*00ec*/ 	.word	0x0000a6e0


	//   ....[11]....
        /*00f0*/ 	.word	0x0000a7a0


	//   ....[12]....
        /*00f4*/ 	.word	0x0000a7f0


	//   ....[13]....
        /*00f8*/ 	.word	0x0000a970


	//   ....[14]....
        /*00fc*/ 	.word	0x0000aac0


	//   ....[15]....
        /*0100*/ 	.word	0x0000aaf0


	//   ....[16]....
        /*0104*/ 	.word	0x0000aba0


	//   ....[17]....
        /*0108*/ 	.word	0x0000ad10


	//   ....[18]....
        /*010c*/ 	.word	0x0000ae80


	//   ....[19]....
        /*0110*/ 	.word	0x0000afd0


	//   ....[20]....
        /*0114*/ 	.word	0x0000b0e0


	//   ....[21]....
        /*0118*/ 	.word	0x0000b110


	//   ....[22]....
        /*011c*/ 	.word	0x0000b140


	//----- nvinfo : EIATTR_MAX_THREADS
	.align		4
.L_2393:
        /*0120*/ 	.byte	0x04, 0x05
        /*0122*/ 	.short	(.L_2395 - .L_2394)
.L_2394:
        /*0124*/ 	.word	0x00000080
        /*0128*/ 	.word	0x00000001
        /*012c*/ 	.word	0x00000001


	//----- nvinfo : EIATTR_CRS_STACK_SIZE
	.align		4
.L_2395:
        /*0130*/ 	.byte	0x04, 0x1e
        /*0132*/ 	.short	(.L_2397 - .L_2396)
.L_2396:
        /*0134*/ 	.word	0x00000000


	//----- nvinfo : EIATTR_CBANK_PARAM_SIZE
	.align		4
.L_2397:
        /*0138*/ 	.byte	0x03, 0x19
        /*013a*/ 	.short	0x0038


	//----- nvinfo : EIATTR_PARAM_CBANK
	.align		4
        /*013c*/ 	.byte	0x04, 0x0a
        /*013e*/ 	.short	(.L_2399 - .L_2398)
	.align		4
.L_2398:
        /*0140*/ 	.word	index@(.nv.constant0._ZN2at6native27unrolled_elementwise_kernelINS0_13BinaryFunctorIfffZZZNS0_15binary_internal21div_trunc_kernel_cudaERNS_18TensorIteratorBaseEENKUlvE1_clEvENKUlvE0_clEvEUlffE_EESt5arrayIPcLm3EELi4E23TrivialOffsetCalculatorILi2EjESD_ILi1EjENS0_6memory12LoadWithCastILi2EEENSG_13StoreWithCastILi1EEEEEviT_T0_T2_T3_T4_T5_)
        /*0144*/ 	.short	0x0210
        /*0146*/ 	.short	0x0038


	//----- nvinfo : EIATTR_SW_WAR
	.align		4
.L_2399:
        /*0148*/ 	.byte	0x04, 0x36
        /*014a*/ 	.short	(.L_2401 - .L_2400)
.L_2400:
        /*014c*/ 	.word	0x00000008
.L_2401:


//--------------------- .nv.info._ZN2at6native18elementwise_kernelILi128ELi2EZNS0_22gpu_kernel_impl_nocastINS0_13BinaryFunctorIfffZZZNS0_15binary_internal21div_trunc_kernel_cudaERNS_18TensorIteratorBaseEENKUlvE1_clEvENKUlvE0_clEvEUlffE_EEEEvS6_RKT_EUliE_EEviT1_ --------------------------
	.section	.nv.info._ZN2at6native18elementwise_kernelILi128ELi2EZNS0_22gpu_kernel_impl_nocastINS0_13BinaryFunctorIfffZZZNS0_15binary_internal21div_trunc_kernel_cudaERNS_18TensorIteratorBaseEENKUlvE1_clEvENKUlvE0_clEvEUlffE_EEEEvS6_RKT_EUliE_EEviT1_,"",@"SHT_CUDA_INFO"
	.sectionflags	@""
	.align	4


	//----- nvinfo : EIATTR_CUDA_API_VERSION
	.align		4
        /*0000*/ 	.byte	0x04, 0x37
        /*0002*/ 	.short	(.L_2403 - .L_2402)
.L_2402:
        /*0004*/ 	.word	0x00000082


	//----- nvinfo : EIATTR_KPARAM_INFO
	.align		4
.L_2403:
        /*0008*/ 	.byte	0x04, 0x17
        /*000a*/ 	.short	(.L_2405 - .L_2404)
.L_2404:
        /*000c*/ 	.word	0x00000000
        /*0010*/ 	.short	0x0001
        /*0012*/ 	.short	0x0008
        /*0014*/ 	.byte	0x00, 0xf0, 0x21, 0x0a


	//----- nvinfo : EIATTR_KPARAM_INFO
	.align		4
.L_2405:
        /*0018*/ 	.byte	0x04, 0x17
        /*001a*/ 	.short	(.L_2407 - .L_2406)
.L_2406:
        /*001c*/ 	.word	0x00000000
        /*0020*/ 	.short	0x0000
        /*0022*/ 	.short	0x0000
        /*0024*/ 	.byte	0x00, 0xf0, 0x11, 0x00


	//----- nvinfo : EIATTR_SPARSE_MMA_MASK
	.align		4
.L_2407:
        /*0028*/ 	.byte	0x03, 0x50
        /*002a*/ 	.short	0x0000


	//----- nvinfo : EIATTR_MAXREG_COUNT
	.align		4
        /*002c*/ 	.byte	0x03, 0x1b
        /*002e*/ 	.short	0x0080


	//----- nvinfo : EIATTR_MERCURY_ISA_VERSION
	.align		4
        /*0030*/ 	.byte	0x03, 0x5f
        /*0032*/ 	.short	0x0101


	//----- nvinfo : EIATTR_EXIT_INSTR_OFFSETS
	.align		4
        /*0034*/ 	.byte	0x04, 0x1c
        /*0036*/ 	.short	(.L_2409 - .L_2408)


	//   ....[0]....
.L_2408:
        /*0038*/ 	.word	0x000017d0


	//   ....[1]....
        /*003c*/ 	.word	0x00002ee0


	//----- nvinfo : EIATTR_MAX_THREADS
	.align		4
.L_2409:
        /*0040*/ 	.byte	0x04, 0x05
        /*0042*/ 	.short	(.L_2411 - .L_2410)
.L_2410:
        /*0044*/ 	.word	0x00000080
        /*0048*/ 	.word	0x00000001
        /*004c*/ 	.word	0x00000001


	//----- nvinfo : EIATTR_CRS_STACK_SIZE
	.align		4
.L_2411:
        /*0050*/ 	.byte	0x04, 0x1e
        /*0052*/ 	.short	(.L_2413 - .L_2412)
.L_2412:
        /*0054*/ 	.word	0x00000000


	//----- nvinfo : EIATTR_CBANK_PARAM_SIZE
	.align		4
.L_2413:
        /*0058*/ 	.byte	0x03, 0x19
        /*005a*/ 	.short	0x0290


	//----- nvinfo : EIATTR_PARAM_CBANK
	.align		4
        /*005c*/ 	.byte	0x04, 0x0a
        /*005e*/ 	.short	(.L_2415 - .L_2414)
	.align		4
.L_2414:
        /*0060*/ 	.word	index@(.nv.constant0._ZN2at6native18elementwise_kernelILi128ELi2EZNS0_22gpu_kernel_impl_nocastINS0_13BinaryFunctorIfffZZZNS0_15binary_internal21div_trunc_kernel_cudaERNS_18TensorIteratorBaseEENKUlvE1_clEvENKUlvE0_clEvEUlffE_EEEEvS6_RKT_EUliE_EEviT1_)
        /*0064*/ 	.short	0x0210
        /*0066*/ 	.short	0x0290


	//----- nvinfo : EIATTR_SW_WAR
	.align		4
.L_2415:
        /*0068*/ 	.byte	0x04, 0x36
        /*006a*/ 	.short	(.L_2417 - .L_2416)
.L_2416:
        /*006c*/ 	.word	0x00000008
.L_2417:


//--------------------- .nv.info._ZN2at6native27unrolled_elementwise_kernelINS0_13BinaryFunctorIfffZZZNS0_15binary_internal21div_trunc_kernel_cudaERNS_18TensorIteratorBaseEENKUlvE1_clEvENKUlvE0_clEvEUlffE_EESt5arrayIPcLm3EELi4E23TrivialOffsetCalculatorILi2EjESD_ILi1EjENS0_6memory15LoadWithoutCastENSG_16StoreWithoutCastEEEviT_T0_T2_T3_T4_T5_ --------------------------
	.section	.nv.info._ZN2at6native27unrolled_elementwise_kernelINS0_13BinaryFunctorIfffZZZNS0_15binary_internal21div_trunc_kernel_cudaERNS_18TensorIteratorBaseEENKUlvE1_clEvENKUlvE0_clEvEUlffE_EESt5arrayIPcLm3EELi4E23TrivialOffsetCalculatorILi2EjESD_ILi1EjENS0_6memory15LoadWithoutCastENSG_16StoreWithoutCastEEEviT_T0_T2_T3_T4_T5_,"",@"SHT_CUDA_INFO"
	.sectionflags	@""
	.align	4


	//----- nvinfo : EIATTR_CUDA_API_VERSION
	.align		4
        /*0000*/ 	.byte	0x04, 0x37
        /*0002*/ 	.short	(.L_2419 - .L_2418)
.L_2418:
        /*0004*/ 	.word	0x00000082


	//----- nvinfo : EIATTR_KPARAM_INFO
	.align		4
.L_2419:
        /*0008*/ 	.byte	0x04, 0x17
        /*000a*/ 	.short	(.L_2421 - .L_2420)
.L_2420:
        /*000c*/ 	.word	0x00000000
        /*0010*/ 	.short	0x0006
        /*0012*/ 	.short	0x0023
        /*0014*/ 	.byte	0x00, 0xf0, 0x05, 0x00


	//----- nvinfo : EIATTR_KPARAM_INFO
	.align		4
.L_2421:
        /*0018*/ 	.byte	0x04, 0x17
        /*001a*/ 	.short	(.L_2423 - .L_2422)
.L_2422:
        /*001c*/ 	.word	0x00000000
        /*0020*/ 	.short	0x0005
        /*0022*/ 	.short	0x0022
        /*0024*/ 	.byte	0x00, 0xf0, 0x05, 0x00


	//----- nvinfo : EIATTR_KPARAM_INFO
	.align		4
.L_2423:
        /*0028*/ 	.byte	0x04, 0x17
        /*002a*/ 	.short	(.L_2425 - .L_2424)
.L_2424:
        /*002c*/ 	.word	0x00000000
        /*0030*/ 	.short	0x0004
        /*0032*/ 	.short	0x0021
        /*0034*/ 	.byte	0x00, 0xf0, 0x05, 0x00


	//----- nvinfo : EIATTR_KPARAM_INFO
	.align		4
.L_2425:
        /*0038*/ 	.byte	0x04, 0x17
        /*003a*/ 	.short	(.L_2427 - .L_2426)
.L_2426:
        /*003c*/ 	.word	0x00000000
        /*0040*/ 	.short	0x0003
        /*0042*/ 	.short	0x0020
        /*0044*/ 	.byte	0x00, 0xf0, 0x05, 0x00


	//----- nvinfo : EIATTR_KPARAM_INFO
	.align		4
.L_2427:
        /*0048*/ 	.byte	0x04, 0x17
        /*004a*/ 	.short	(.L_2429 - .L_2428)
.L_2428:
        /*004c*/ 	.word	0x00000000
        /*0050*/ 	.short	0x0002
        /*0052*/ 	.short	0x0008
        /*0054*/ 	.byte	0x00, 0xf0, 0x61, 0x00


	//----- nvinfo : EIATTR_KPARAM_INFO
	.align		4
.L_2429:
        /*0058*/ 	.byte	0x04, 0x17
        /*005a*/ 	.short	(.L_2431 - .L_2430)
.L_2430:
        /*005c*/ 	.word	0x00000000
        /*0060*/ 	.short	0x0001
        /*0062*/ 	.short	0x0004
        /*0064*/ 	.byte	0x00, 0xf0, 0x05, 0x00


	//----- nvinfo : EIATTR_KPARAM_INFO
	.align		4
.L_2431:
        /*0068*/ 	.byte	0x04, 0x17
        /*006a*/ 	.short	(.L_2433 - .L_2432)
.L_2432:
        /*006c*/ 	.word	0x00000000
        /*0070*/ 	.short	0x0000
        /*0072*/ 	.short	0x0000
        /*0074*/ 	.byte	0x00, 0xf0, 0x11, 0x00


	//----- nvinfo : EIATTR_SPARSE_MMA_MASK
	.align		4
.L_2433:
        /*0078*/ 	.byte	0x03, 0x50
        /*007a*/ 	.short	0x0000


	//----- nvinfo : EIATTR_MAXREG_COUNT
	.align		4
        /*007c*/ 	.byte	0x03, 0x1b
        /*007e*/ 	.short	0x00ff


	//----- nvinfo : EIATTR_MERCURY_ISA_VERSION
	.align		4
        /*0080*/ 	.byte	0x03, 0x5f
        /*0082*/ 	.short	0x0101


	//----- nvinfo : EIATTR_EXIT_INSTR_OFFSETS
	.align		4
        /*0084*/ 	.byte	0x04, 0x1c
        /*0086*/ 	.short	(.L_2435 - .L_2434)


	//   ....[0]....
.L_2434:
        /*0088*/ 	.word	0x00000560


	//   ....[1]....
        /*008c*/ 	.word	0x000005d0


	//----- nvinfo : EIATTR_MAX_THREADS
	.align		4
.L_2435:
        /*0090*/ 	.byte	0x04, 0x05
        /*0092*/ 	.short	(.L_2437 - .L_2436)
.L_2436:
        /*0094*/ 	.word	0x00000080
        /*0098*/ 	.word	0x00000001
        /*009c*/ 	.word	0x00000001


	//----- nvinfo : EIATTR_CRS_STACK_SIZE
	.align		4
.L_2437:
        /*00a0*/ 	.byte	0x04, 0x1e
        /*00a2*/ 	.short	(.L_2439 - .L_2438)
.L_2438:
        /*00a4*/ 	.word	0x00000000


	//----- nvinfo : EIATTR_CBANK_PARAM_SIZE
	.align		4
.L_2439:
        /*00a8*/ 	.byte	0x03, 0x19
        /*00aa*/ 	.short	0x0024


	//----- nvinfo : EIATTR_PARAM_CBANK
	.align		4
        /*00ac*/ 	.byte	0x04, 0x0a
        /*00ae*/ 	.short	(.L_2441 - .L_2440)
	.align		4
.L_2440:
        /*00b0*/ 	.word	index@(.nv.constant0._ZN2at6native27unrolled_elementwise_kernelINS0_13BinaryFunctorIfffZZZNS0_15binary_internal21div_trunc_kernel_cudaERNS_18TensorIteratorBaseEENKUlvE1_clEvENKUlvE0_clEvEUlffE_EESt5arrayIPcLm3EELi4E23TrivialOffsetCalculatorILi2EjESD_ILi1EjENS0_6memory15LoadWithoutCastENSG_16StoreWithoutCastEEEviT_T0_T2_T3_T4_T5_)
        /*00b4*/ 	.short	0x0210
        /*00b6*/ 	.short	0x0024


	//----- nvinfo : EIATTR_SW_WAR
	.align		4
.L_2441:
        /*00b8*/ 	.byte	0x04, 0x36
        /*00ba*/ 	.short	(.L_2443 - .L_2442)
.L_2442:
        /*00bc*/ 	.word	0x00000008
.L_2443:


//--------------------- .nv.info._ZN2at6native29vectorized_elementwise_kernelILi2ENS0_13BinaryFunctorIfffZZZNS0_15binary_internal21div_trunc_kernel_cudaERNS_18TensorIteratorBaseEENKUlvE1_clEvENKUlvE0_clEvEUlffE_EESt5arrayIPcLm3EEEEviT0_T1_ --------------------------
	.section	.nv.info._ZN2at6native29vectorized_elementwise_kernelILi2ENS0_13BinaryFunctorIfffZZZNS0_15binary_internal21div_trunc_kernel_cudaERNS_18TensorIteratorBaseEENKUlvE1_clEvENKUlvE0_clEvEUlffE_EESt5arrayIPcLm3EEEEviT0_T1_,"",@"SHT_CUDA_INFO"
	.sectionflags	@""
	.align	4


	//----- nvinfo : EIATTR_CUDA_API_VERSION
	.align		4
        /*0000*/ 	.byte	0x04, 0x37
        /*0002*/ 	.short	(.L_2445 - .L_2444)
.L_2444:
        /*0004*/ 	.word	0x00000082


	//----- nvinfo : EIATTR_KPARAM_INFO
	.align		4
.L_2445:
        /*0008*/ 	.byte	0x04, 0x17
        /*000a*/ 	.short	(.L_2447 - .L_2446)
.L_2446:
        /*000c*/ 	.word	0x00000000
        /*0010*/ 	.short	0x0002
        /*0012*/ 	.short	0x0008
        /*0014*/ 	.byte	0x00, 0xf0, 0x61, 0x00


	//----- nvinfo : EIATTR_KPARAM_INFO
	.align		4
.L_2447:
        /*0018*/ 	.byte	0x04, 0x17
        /*001a*/ 	.short	(.L_2449 - .L_2448)
.L_2448:
        /*001c*/ 	.word	0x00000000
        /*0020*/ 	.short	0x0001
        /*0022*/ 	.short	0x0004
        /*0024*/ 	.byte	0x00, 0xf0, 0x05, 0x00


	//----- nvinfo : EIATTR_KPARAM_INFO
	.align		4
.L_2449:
        /*0028*/ 	.byte	0x04, 0x17
        /*002a*/ 	.short	(.L_2451 - .L_2450)
.L_2450:
        /*002c*/ 	.word	0x00000000
        /*0030*/ 	.short	0x0000
        /*0032*/ 	.short	0x0000
        /*0034*/ 	.byte	0x00, 0xf0, 0x11, 0x00


	//----- nvinfo : EIATTR_SPARSE_MMA_MASK
	.align		4
.L_2451:
        /*0038*/ 	.byte	0x03, 0x50
        /*003a*/ 	.short	0x0000


	//----- nvinfo : EIATTR_MAXREG_COUNT
	.align		4
        /*003c*/ 	.byte	0x03, 0x1b
        /*003e*/ 	.short	0x00ff


	//----- nvinfo : EIATTR_MERCURY_ISA_VERSION
	.align		4
        /*0040*/ 	.byte	0x03, 0x5f
        /*0042*/ 	.short	0x0101


	//----- nvinfo : EIATTR_EXIT_INSTR_OFFSETS
	.align		4
        /*0044*/ 	.byte	0x04, 0x1c
        /*0046*/ 	.short	(.L_2453 - .L_2452)


	//   ....[0]....
.L_2452:
        /*0048*/ 	.word	0x00000360


	//   ....[1]....
        /*004c*/ 	.word	0x00000e70


	//   ....[2]....
        /*0050*/ 	.word	0x00000ec0


	//----- nvinfo : EIATTR_MAX_THREADS
	.align		4
.L_2453:
        /*0054*/ 	.byte	0x04, 0x05
        /*0056*/ 	.short	(.L_2455 - .L_2454)
.L_2454:
        /*0058*/ 	.word	0x00000080
        /*005c*/ 	.word	0x00000001
        /*0060*/ 	.word	0x00000001


	//----- nvinfo : EIATTR_CRS_STACK_SIZE
	.align		4
.L_2455:
        /*0064*/ 	.byte	0x04, 0x1e
        /*0066*/ 	.short	(.L_2457 - .L_2456)
.L_2456:
        /*0068*/ 	.word	0x00000000


	//----- nvinfo : EIATTR_CBANK_PARAM_SIZE
	.align		4
.L_2457:
        /*006c*/ 	.byte	0x03, 0x19
        /*006e*/ 	.short	0x0020


	//----- nvinfo : EIATTR_PARAM_CBANK
	.align		4
        /*0070*/ 	.byte	0x04, 0x0a
        /*0072*/ 	.short	(.L_2459 - .L_2458)
	.align		4
.L_2458:
        /*0074*/ 	.word	index@(.nv.constant0._ZN2at6native29vectorized_elementwise_kernelILi2ENS0_13BinaryFunctorIfffZZZNS0_15binary_internal21div_trunc_kernel_cudaERNS_18TensorIteratorBaseEENKUlvE1_clEvENKUlvE0_clEvEUlffE_EESt5arrayIPcLm3EEEEviT0_T1_)
        /*0078*/ 	.short	0x0210
        /*007a*/ 	.short	0x0020


	//----- nvinfo : EIATTR_SW_WAR
	.align		4
.L_2459:
        /*007c*/ 	.byte	0x04, 0x36
        /*007e*/ 	.short	(.L_2461 - .L_2460)
.L_2460:
        /*0080*/ 	.word	0x00000008
.L_2461:


//--------------------- .nv.info._ZN2at6native29vectorized_elementwise_kernelILi4ENS0_13BinaryFunctorIfffZZZNS0_15binary_internal21div_trunc_kernel_cudaERNS_18TensorIteratorBaseEENKUlvE1_clEvENKUlvE0_clEvEUlffE_EESt5arrayIPcLm3EEEEviT0_T1_ --------------------------
	.section	.nv.info._ZN2at6native29vectorized_elementwise_kernelILi4ENS0_13BinaryFunctorIfffZZZNS0_15binary_internal21div_trunc_kernel_cudaERNS_18TensorIteratorBaseEENKUlvE1_clEvENKUlvE0_clEvEUlffE_EESt5arrayIPcLm3EEEEviT0_T1_,"",@"SHT_CUDA_INFO"
	.sectionflags	@""
	.align	4


	//----- nvinfo : EIATTR_CUDA_API_VERSION
	.align		4
        /*0000*/ 	.byte	0x04, 0x37
        /*0002*/ 	.short	(.L_2463 - .L_2462)
.L_2462:
        /*0004*/ 	.word	0x00000082


	//----- nvinfo : EIATTR_KPARAM_INFO
	.align		4
.L_2463:
        /*0008*/ 	.byte	0x04, 0x17
        /*000a*/ 	.short	(.L_2465 - .L_2464)
.L_2464:
        /*000c*/ 	.word	0x00000000
        /*0010*/ 	.short	0x0002
        /*0012*/ 	.short	0x0008
        /*0014*/ 	.byte	0x00, 0xf0, 0x61, 0x00


	//----- nvinfo : EIATTR_KPARAM_INFO
	.align		4
.L_2465:
        /*0018*/ 	.byte	0x04, 0x17
        /*001a*/ 	.short	(.L_2467 - .L_2466)
.L_2466:
        /*001c*/ 	.word	0x00000000
        /*0020*/ 	.short	0x0001
        /*0022*/ 	.short	0x0004
        /*0024*/ 	.byte	0x00, 0xf0, 0x05, 0x00


	//----- nvinfo : EIATTR_KPARAM_INFO
	.align		4
.L_2467:
        /*0028*/ 	.byte	0x04, 0x17
        /*002a*/ 	.short	(.L_2469 - .L_2468)
.L_2468:
        /*002c*/ 	.word	0x00000000
        /*0030*/ 	.short	0x0000
        /*0032*/ 	.short	0x0000
        /*0034*/ 	.byte	0x00, 0xf0, 0x11, 0x00


	//----- nvinfo : EIATTR_SPARSE_MMA_MASK
	.align		4
.L_2469:
        /*0038*/ 	.byte	0x03, 0x50
        /*003a*/ 	.short	0x0000


	//----- nvinfo : EIATTR_MAXREG_COUNT
	.align		4
        /*003c*/ 	.byte	0x03, 0x1b
        /*003e*/ 	.short	0x00ff


	//----- nvinfo : EIATTR_MERCURY_ISA_VERSION
	.align		4
        /*0040*/ 	.byte	0x03, 0x5f
        /*0042*/ 	.short	0x0101


	//----- nvinfo : EIATTR_EXIT_INSTR_OFFSETS
	.align		4
        /*0044*/ 	.byte	0x04, 0x1c
        /*0046*/ 	.short	(.L_2471 - .L_2470)


	//   ....[0]....
.L_2470:
        /*0048*/ 	.word	0x00000300


	//   ....[1]....
        /*004c*/ 	.word	0x00000e10


	//   ....[2]....
        /*0050*/ 	.word	0x00000e60


	//----- nvinfo : EIATTR_MAX_THREADS
	.align		4
.L_2471:
        /*0054*/ 	.byte	0x04, 0x05
        /*0056*/ 	.short	(.L_2473 - .L_2472)
.L_2472:
        /*0058*/ 	.word	0x00000080
        /*005c*/ 	.word	0x00000001
        /*0060*/ 	.word	0x00000001


	//----- nvinfo : EIATTR_CRS_STACK_SIZE
	.align		4
.L_2473:
        /*0064*/ 	.byte	0x04, 0x1e
        /*0066*/ 	.short	(.L_2475 - .L_2474)
.L_2474:
        /*0068*/ 	.word	0x00000000


	//----- nvinfo : EIATTR_CBANK_PARAM_SIZE
	.align		4
.L_2475:
        /*006c*/ 	.byte	0x03, 0x19
        /*006e*/ 	.short	0x0020


	//----- nvinfo : EIATTR_PARAM_CBANK
	.align		4
        /*0070*/ 	.byte	0x04, 0x0a
        /*0072*/ 	.short	(.L_2477 - .L_2476)
	.align		4
.L_2476:
        /*0074*/ 	.word	index@(.nv.constant0._ZN2at6native29vectorized_elementwise_kernelILi4ENS0_13BinaryFunctorIfffZZZNS0_15binary_internal21div_trunc_kernel_cudaERNS_18TensorIteratorBaseEENKUlvE1_clEvENKUlvE0_clEvEUlffE_EESt5arrayIPcLm3EEEEviT0_T1_)
        /*0078*/ 	.short	0x0210
        /*007a*/ 	.short	0x0020


	//----- nvinfo : EIATTR_SW_WAR
	.align		4
.L_2477:
        /*007c*/ 	.byte	0x04, 0x36
        /*007e*/ 	.short	(.L_2479 - .L_2478)
.L_2478:
        /*0080*/ 	.word	0x00000008
.L_2479:


//--------------------- .nv.info._ZN2at6native29vectorized_elementwise_kernelILi8ENS0_13BinaryFunctorIfffZZZNS0_15binary_internal21div_trunc_kernel_cudaERNS_18TensorIteratorBaseEENKUlvE1_clEvENKUlvE0_clEvEUlffE_EESt5arrayIPcLm3EEEEviT0_T1_ --------------------------
	.section	.nv.info._ZN2at6native29vectorized_elementwise_kernelILi8ENS0_13BinaryFunctorIfffZZZNS0_15binary_internal21div_trunc_kernel_cudaERNS_18TensorIteratorBaseEENKUlvE1_clEvENKUlvE0_clEvEUlffE_EESt5arrayIPcLm3EEEEviT0_T1_,"",@"SHT_CUDA_INFO"
	.sectionflags	@""
	.align	4


	//----- nvinfo : EIATTR_CUDA_API_VERSION
	.align		4
        /*0000*/ 	.byte	0x04, 0x37
        /*0002*/ 	.short	(.L_2481 - .L_2480)
.L_2480:
        /*0004*/ 	.word	0x00000082


	//----- nvinfo : EIATTR_KPARAM_INFO
	.align		4
.L_2481:
        /*0008*/ 	.byte	0x04, 0x17
        /*000a*/ 	.short	(.L_2483 - .L_2482)
.L_2482:
        /*000c*/ 	.word	0x00000000
        /*0010*/ 	.short	0x0002
        /*0012*/ 	.short	0x0008
        /*0014*/ 	.byte	0x00, 0xf0, 0x61, 0x00


	//----- nvinfo : EIATTR_KPARAM_INFO
	.align		4
.L_2483:
        /*0018*/ 	.byte	0x04, 0x17
        /*001a*/ 	.short	(.L_2485 - .L_2484)
.L_2484:
        /*001c*/ 	.word	0x00000000
        /*0020*/ 	.short	0x0001
        /*0022*/ 	.short	0x0004
        /*0024*/ 	.byte	0x00, 0xf0, 0x05, 0x00


	//----- nvinfo : EIATTR_KPARAM_INFO
	.align		4
.L_2485:
        /*0028*/ 	.byte	0x04, 0x17
        /*002a*/ 	.short	(.L_2487 - .L_2486)
.L_2486:
        /*002c*/ 	.word	0x00000000
        /*0030*/ 	.short	0x0000
        /*0032*/ 	.short	0x0000
        /*0034*/ 	.byte	0x00, 0xf0, 0x11, 0x00


	//----- nvinfo : EIATTR_SPARSE_MMA_MASK
	.align		4
.L_2487:
        /*0038*/ 	.byte	0x03, 0x50
        /*003a*/ 	.short	0x0000


	//----- nvinfo : EIATTR_MAXREG_COUNT
	.align		4
        /*003c*/ 	.byte	0x03, 0x1b
        /*003e*/ 	.short	0x00ff


	//----- nvinfo : EIATTR_MERCURY_ISA_VERSION
	.align		4
        /*0040*/ 	.byte	0x03, 0x5f
        /*0042*/ 	.short	0x0101


	//----- nvinfo : EIATTR_EXIT_INSTR_OFFSETS
	.align		4
        /*0044*/ 	.byte	0x04, 0x1c
        /*0046*/ 	.short	(.L_2489 - .L_2488)


	//   ....[0]....
.L_2488:
        /*0048*/ 	.word	0x00000300


	//   ....[1]....
        /*004c*/ 	.word	0x00000e10


	//   ....[2]....
        /*0050*/ 	.word	0x00000e60


	//----- nvinfo : EIATTR_MAX_THREADS
	.align		4
.L_2489:
        /*0054*/ 	.byte	0x04, 0x05
        /*0056*/ 	.short	(.L_2491 - .L_2490)
.L_2490:
        /*0058*/ 	.word	0x00000080
        /*005c*/ 	.word	0x00000001
        /*0060*/ 	.word	0x00000001


	//----- nvinfo : EIATTR_CRS_STACK_SIZE
	.align		4
.L_2491:
        /*0064*/ 	.byte	0x04, 0x1e
        /*0066*/ 	.short	(.L_2493 - .L_2492)
.L_2492:
        /*0068*/ 	.word	0x00000000


	//----- nvinfo : EIATTR_CBANK_PARAM_SIZE
	.align		4
.L_2493:
        /*006c*/ 	.byte	0x03, 0x19
        /*006e*/ 	.short	0x0020


	//----- nvinfo : EIATTR_PARAM_CBANK
	.align		4
        /*0070*/ 	.byte	0x04, 0x0a
        /*0072*/ 	.short	(.L_2495 - .L_2494)
	.align		4
.L_2494:
        /*0074*/ 	.word	index@(.nv.constant0._ZN2at6native29vectorized_elementwise_kernelILi8ENS0_13BinaryFunctorIfffZZZNS0_15binary_internal21div_trunc_kernel_cudaERNS_18TensorIteratorBaseEENKUlvE1_clEvENKUlvE0_clEvEUlffE_EESt5arrayIPcLm3EEEEviT0_T1_)
        /*0078*/ 	.short	0x0210
        /*007a*/ 	.short	0x0020


	//----- nvinfo : EIATTR_SW_WAR
	.align		4
.L_2495:
        /*007c*/ 	.byte	0x04, 0x36
        /*007e*/ 	.short	(.L_2497 - .L_2496)
.L_2496:
        /*0080*/ 	.word	0x00000008
.L_2497:


//--------------------- .nv.info._ZN2at6native18elementwise_kernelILi128ELi4EZNS0_15gpu_kernel_implINS0_13BUnaryFunctorIfffZZZNS0_15binary_internal21div_trunc_kernel_cudaERNS_18TensorIteratorBaseEENKUlvE1_clEvENKUlvE0_clEvEUlffE_EEEEvS6_RKT_EUliE_EEviT1_ --------------------------
	.section	.nv.info._ZN2at6native18elementwise_kernelILi128ELi4EZNS0_15gpu_kernel_implINS0_13BUnaryFunctorIfffZZZNS0_15binary_internal21div_trunc_kernel_cudaERNS_18TensorIteratorBaseEENKUlvE1_clEvENKUlvE0_clEvEUlffE_EEEEvS6_RKT_EUliE_EEviT1_,"",@"SHT_CUDA_INFO"
	.sectionflags	@""
	.align	4


	//----- nvinfo : EIATTR_CUDA_API_VERSION
	.align		4
        /*0000*/ 	.byte	0x04, 0x37
        /*0002*/ 	.short	(.L_2499 - .L_2498)
.L_2498:
        /*0004*/ 	.word	0x00000082


	//----- nvinfo : EIATTR_KPARAM_INFO
	.align		4
.L_2499:
        /*0008*/ 	.byte	0x04, 0x17
        /*000a*/ 	.short	(.L_2501 - .L_2500)
.L_2500:
        /*000c*/ 	.word	0x00000000
        /*0010*/ 	.short	0x0001
        /*0012*/ 	.short	0x0008
        /*0014*/ 	.byte	0x00, 0xf0, 0x81, 0x08


	//----- nvinfo : EIATTR_KPARAM_INFO
	.align		4
.L_2501:
        /*0018*/ 	.byte	0x04, 0x17
        /*001a*/ 	.short	(.L_2503 - .L_2502)
.L_2502:
        /*001c*/ 	.word	0x00000000
        /*0020*/ 	.short	0x0000
        /*0022*/ 	.short	0x0000
        /*0024*/ 	.byte	0x00, 0xf0, 0x11, 0x00


	//----- nvinfo : EIATTR_SPARSE_MMA_MASK
	.align		4
.L_2503:
        /*0028*/ 	.byte	0x03, 0x50
        /*002a*/ 	.short	0x0000


	//----- nvinfo : EIATTR_MAXREG_COUNT
	.align		4
        /*002c*/ 	.byte	0x03, 0x1b
        /*002e*/ 	.short	0x0080


	//----- nvinfo : EIATTR_EXTERNS
	.align		4
        /*0030*/ 	.byte	0x04, 0x0f
        /*0032*/ 	.short	(.L_2505 - .L_2504)


	//   ....[0]....
	.align		4
.L_2504:
        /*0034*/ 	.word	index@(__assertfail)


	//----- nvinfo : EIATTR_MERCURY_ISA_VERSION
	.align		4
.L_2505:
        /*0038*/ 	.byte	0x03, 0x5f
        /*003a*/ 	.short	0x0101


	//----- nvinfo : EIATTR_SYSCALL_OFFSETS
	.align		4
        /*003c*/ 	.byte	0x04, 0x46
        /*003e*/ 	.short	(.L_2507 - .L_2506)


	//   ....[0]....
.L_2506:
        /*0040*/ 	.word	0x00002160


	//   ....[1]....
        /*0044*/ 	.word	0x00002ff0


	//   ....[2]....
        /*0048*/ 	.word	0x00005180


	//   ....[3]....
        /*004c*/ 	.word	0x00006010


	//   ....[4]....
        /*0050*/ 	.word	0x00008190


	//   ....[5]....
        /*0054*/ 	.word	0x00009020


	//   ....[6]....
        /*0058*/ 	.word	0x0000b190


	//   ....[7]....
        /*005c*/ 	.word	0x0000c020


	//----- nvinfo : EIATTR_EXIT_INSTR_OFFSETS
	.align		4
.L_2507:
        /*0060*/ 	.byte	0x04, 0x1c
        /*0062*/ 	.short	(.L_2509 - .L_2508)


	//   ....[0]....
.L_2508:
        /*0064*/ 	.word	0x000090d0


	//   ....[1]....
        /*0068*/ 	.word	0x0000b350


	//   ....[2]....
        /*006c*/ 	.word	0x0000b380


	//   ....[3]....
        /*0070*/ 	.word	0x0000b410


	//   ....[4]....
        /*0074*/ 	.word	0x0000b440


	//   ....[5]....
        /*0078*/ 	.word	0x0000b470


	//   ....[6]....
        /*007c*/ 	.word	0x0000b4f0


	//   ....[7]....
        /*0080*/ 	.word	0x0000b520


	//   ....[8]....
        /*0084*/ 	.word	0x0000b5b0


	//   ....[9]....
        /*0088*/ 	.word	0x0000b5f0


	//   ....[10]....
        /*008c*/ 	.word	0x0000b630


	//   ....[11]....
        /*0090*/ 	.word	0x0000b6f0


	//   ....[12]....
        /*0094*/ 	.word	0x0000b740


	//   ....[13]....
        /*0098*/ 	.word	0x0000b8c0


	//   ....[14]....
        /*009c*/ 	.word	0x0000ba10


	//   ....[15]....
        /*00a0*/ 	.word	0x0000ba40


	//   ....[16]....
        /*00a4*/ 	.word	0x0000baf0


	//   ....[17]....
        /*00a8*/ 	.word	0x0000bc60


	//   ....[18]....
        /*00ac*/ 	.word	0x0000bdd0


	//   ....[19]....
        /*00b0*/ 	.word	0x0000bf20


	//   ....[20]....
        /*00b4*/ 	.word	0x0000c030


	//   ....[21]....
        /*00b8*/ 	.word	0x0000c060


	//   ....[22]....
        /*00bc*/ 	.word	0x0000c090


	//----- nvinfo : EIATTR_MAX_THREADS
	.align		4
.L_2509:
        /*00c0*/ 	.byte	0x04, 0x05
        /*00c2*/ 	.short	(.L_2511 - .L_2510)
.L_2510:
        /*00c4*/ 	.word	0x00000080
        /*00c8*/ 	.word	0x00000001
        /*00cc*/ 	.word	0x00000001


	//----- nvinfo : EIATTR_CRS_STACK_SIZE
	.align		4
.L_2511:
        /*00d0*/ 	.byte	0x04, 0x1e
        /*00d2*/ 	.short	(.L_2513 - .L_2512)
.L_2512:
        /*00d4*/ 	.word	0x00000000


	//----- nvinfo : EIATTR_CBANK_PARAM_SIZE
	.align		4
.L_2513:
        /*00d8*/ 	.byte	0x03, 0x19
        /*00da*/ 	.short	0x0228


	//----- nvinfo : EIATTR_PARAM_CBANK
	.align		4
        /*00dc*/ 	.byte	0x04, 0x0a
        /*00de*/ 	.short	(.L_2515 - .L_2514)
	.align		4
.L_2514:
        /*00e0*/ 	.word	index@(.nv.constant0._ZN2at6native18elementwise_kernelILi128ELi4EZNS0_15gpu_kernel_implINS0_13BUnaryFunctorIfffZZZNS0_15binary_internal21div_trunc_kernel_cudaERNS_18TensorIteratorBaseEENKUlvE1_clEvENKUlvE0_clEvEUlffE_EEEEvS6_RKT_EUliE_EEviT1_)
        /*00e4*/ 	.short	0x0210
        /*00e6*/ 	.short	0x0228


	//----- nvinfo : EIATTR_SW_WAR
	.align		4
.L_2515:
        /*00e8*/ 	.byte	0x04, 0x36
        /*00ea*/ 	.short	(.L_2517 - .L_2516)
.L_2516:
        /*00ec*/ 	.word	0x00000008
.L_2517:


//--------------------- .nv.info._ZN2at6native27unrolled_elementwise_kernelINS0_13BUnaryFunctorIfffZZZNS0_15binary_internal21div_trunc_kernel_cudaERNS_18TensorIteratorBaseEENKUlvE1_clEvENKUlvE0_clEvEUlffE_EESt5arrayIPcLm2EELi4E23TrivialOffsetCalculatorILi1EjESE_NS0_6memory12LoadWithCastILi1EEENSF_13StoreWithCastILi1EEEEEviT_T0_T2_T3_T4_T5_ --------------------------
	.section	.nv.info._ZN2at6native27unrolled_elementwise_kernelINS0_13BUnaryFunctorIfffZZZNS0_15binary_internal21div_trunc_kernel_cudaERNS_18TensorIteratorBaseEENKUlvE1_clEvENKUlvE0_clEvEUlffE_EESt5arrayIPcLm2EELi4E23TrivialOffsetCalculatorILi1EjESE_NS0_6memory12LoadWithCastILi1EEENSF_13StoreWithCastILi1EEEEEviT_T0_T2_T3_T4_T5_,"",@"SHT_CUDA_INFO"
	.sectionflags	@""
	.align	4


	//----- nvinfo : EIATTR_CUDA_API_VERSION
	.align		4
        /*0000*/ 	.byte	0x04, 0x37
        /*0002*/ 	.short	(.L_2519 - .L_2518)
.L_2518:
        /*0004*/ 	.word	0x00000082


	//----- nvinfo : EIATTR_KPARAM_INFO
	.align		4
.L_2519:
        /*0008*/ 	.byte	0x04, 0x17
        /*000a*/ 	.short	(.L_2521 - .L_2520)
.L_2520:
        /*000c*/ 	.word	0x00000000
        /*0010*/ 	.short	0x0006
        /*0012*/ 	.short	0x002c
        /*0014*/ 	.byte	0x00, 0xf0, 0x21, 0x00


	//----- nvinfo : EIATTR_KPARAM_INFO
	.align		4
.L_2521:
        /*0018*/ 	.byte	0x04, 0x17
        /*001a*/ 	.short	(.L_2523 - .L_2522)
.L_2522:
        /*001c*/ 	.word	0x00000000
        /*0020*/ 	.short	0x0005
        /*0022*/ 	.short	0x0024
        /*0024*/ 	.byte	0x00, 0xf0, 0x21, 0x00


	//----- nvinfo : EIATTR_KPARAM_INFO
	.align		4
.L_2523:
        /*0028*/ 	.byte	0x04, 0x17
        /*002a*/ 	.short	(.L_2525 - .L_2524)
.L_2524:
        /*002c*/ 	.word	0x00000000
        /*0030*/ 	.short	0x0004
        /*0032*/ 	.short	0x0021
        /*0034*/ 	.byte	0x00, 0xf0, 0x05, 0x00


	//----- nvinfo : EIATTR_KPARAM_INFO
	.align		4
.L_2525:
        /*0038*/ 	.byte	0x04, 0x17
        /*003a*/ 	.short	(.L_2527 - .L_2526)
.L_2526:
        /*003c*/ 	.word	0x00000000
        /*0040*/ 	.short	0x0003
        /*0042*/ 	.short	0x0020
        /*0044*/ 	.byte	0x00, 0xf0, 0x05, 0x00


	//----- nvinfo : EIATTR_KPARAM_INFO
	.align		4
.L_2527:
        /*0048*/ 	.byte	0x04, 0x17
        /*004a*/ 	.short	(.L_2529 - .L_2528)
.L_2528:
        /*004c*/ 	.word	0x00000000
        /*0050*/ 	.short	0x0002
        /*0052*/ 	.short	0x0010
        /*0054*/ 	.byte	0x00, 0xf0, 0x41, 0x00


	//----- nvinfo : EIATTR_KPARAM_INFO
	.align		4
.L_2529:
        /*0058*/ 	.byte	0x04, 0x17
        /*005a*/ 	.short	(.L_2531 - .L_2530)
.L_2530:
        /*005c*/ 	.word	0x00000000
        /*0060*/ 	.short	0x0001
        /*0062*/ 	.short	0x0004
        /*0064*/ 	.byte	0x00, 0xf0, 0x21, 0x00


	//----- nvinfo : EIATTR_KPARAM_INFO
	.align		4
.L_2531:
        /*0068*/ 	.byte	0x04, 0x17
        /*006a*/ 	.short	(.L_2533 - .L_2532)
.L_2532:
        /*006c*/ 	.word	0x00000000
        /*0070*/ 	.short	0x0000
        /*0072*/ 	.short	0x0000
        /*0074*/ 	.byte	0x00, 0xf0, 0x11, 0x00


	//----- nvinfo : EIATTR_SPARSE_MMA_MASK
	.align		4
.L_2533:
        /*0078*/ 	.byte	0x03, 0x50
        /*007a*/ 	.short	0x0000


	//----- nvinfo : EIATTR_MAXREG_COUNT
	.align		4
        /*007c*/ 	.byte	0x03, 0x1b
        /*007e*/ 	.short	0x00ff


	//----- nvinfo : EIATTR_EXTERNS
	.align		4
        /*0080*/ 	.byte	0x04, 0x0f
        /*0082*/ 	.short	(.L_2535 - .L_2534)


	//   ....[0]....
	.align		4
.L_2534:
        /*0084*/ 	.word	index@(__assertfail)


	//----- nvinfo : EIATTR_MERCURY_ISA_VERSION
	.align		4
.L_2535:
        /*0088*/ 	.byte	0x03, 0x5f
        /*008a*/ 	.short	0x0101


	//----- nvinfo : EIATTR_SYSCALL_OFFSETS
	.align		4
        /*008c*/ 	.byte	0x04, 0x46
        /*008e*/ 	.short	(.L_2537 - .L_2536)


	//   ....[0]....
.L_2536:
        /*0090*/ 	.word	0x00000e80


	//   ....[1]....
        /*0094*/ 	.word	0x00001d30


	//   ....[2]....
        /*0098*/ 	.word	0x00002bf0


	//   ....[3]....
        /*009c*/ 	.word	0x00003a50


	//   ....[4]....
        /*00a0*/ 	.word	0x00004bc0


	//   ....[5]....
        /*00a4*/ 	.word	0x00005ab0


	//   ....[6]....
        /*00a8*/ 	.word	0x00006960


	//   ....[7]....
        /*00ac*/ 	.word	0x00007810


	//----- nvinfo : EIATTR_EXIT_INSTR_OFFSETS
	.align		4
.L_2537:
        /*00b0*/ 	.byte	0x04, 0x1c
        /*00b2*/ 	.short	(.L_2539 - .L_2538)


	//   ....[0]....
.L_2538:
        /*00b4*/ 	.word	0x00006a00


	//   ....[1]....
        /*00b8*/ 	.word	0x00006b40


	//   ....[2]....
        /*00bc*/ 	.word	0x00006b70


	//   ....[3]....
        /*00c0*/ 	.word	0x00006c00


	//   ....[4]....
        /*00c4*/ 	.word	0x00006c30


	//   ....[5]....
        /*00c8*/ 	.word	0x00006c60


	//   ....[6]....
        /*00cc*/ 	.word	0x00006ce0


	//   ....[7]....
        /*00d0*/ 	.word	0x00006d10


	//   ....[8]....
        /*00d4*/ 	.word	0x00006da0


	//   ....[9]....
        /*00d8*/ 	.word	0x00006de0


	//   ....[10]....
        /*00dc*/ 	.word	0x00006e20


	//   ....[11]....
        /*00e0*/ 	.word	0x00006ee0


	//   ....[12]....
        /*00e4*/ 	.word	0x00006f30


	//   ....[13]....
        /*00e8*/ 	.word	0x000070b0


	//   ....[14]....
        /*00ec*/ 	.word	0x00007200


	//   ....[15]....
        /*00f0*/ 	.word	0x00007230


	//   ....[16]....
        /*00f4*/ 	.word	0x000072e0


	//   ....[17]....
        /*00f8*/ 	.word	0x00007450


	//   ....[18]....
        /*00fc*/ 	.word	0x000075c0


	//   ....[19]....
        /*0100*/ 	.word	0x00007710


	//   ....[20]....
        /*0104*/ 	.word	0x00007820


	//   ....[21]....
        /*0108*/ 	.word	0x00007850


	//   ....[22]....
        /*010c*/ 	.word	0x00007880


	//----- nvinfo : EIATTR_MAX_THREADS
	.align		4
.L_2539:
        /*0110*/ 	.byte	0x04, 0x05
        /*0112*/ 	.short	(.L_2541 - .L_2540)
.L_2540:
        /*0114*/ 	.word	0x00000080
        /*0118*/ 	.word	0x00000001
        /*011c*/ 	.word	0x00000001


	//----- nvinfo : EIATTR_CRS_STACK_SIZE
	.align		4
.L_2541:
        /*0120*/ 	.byte	0x04, 0x1e
        /*0122*/ 	.short	(.L_2543 - .L_2542)
.L_2542:
        /*0124*/ 	.word	0x00000000


	//----- nvinfo : EIATTR_CBANK_PARAM_SIZE
	.align		4
.L_2543:
        /*0128*/ 	.byte	0x03, 0x19
        /*012a*/ 	.short	0x0034


	//----- nvinfo : EIATTR_PARAM_CBANK
	.align		4
        /*012c*/ 	.byte	0x04, 0x0a
        /*012e*/ 	.short	(.L_2545 - .L_2544)
	.align		4
.L_2544:
        /*0130*/ 	.word	index@(.nv.constant0._ZN2at6native27unrolled_elementwise_kernelINS0_13BUnaryFunctorIfffZZZNS0_15binary_internal21div_trunc_kernel_cudaERNS_18TensorIteratorBaseEENKUlvE1_clEvENKUlvE0_clEvEUlffE_EESt5arrayIPcLm2EELi4E23TrivialOffsetCalculatorILi1EjESE_NS0_6memory12LoadWithCastILi1EEENSF_13StoreWithCastILi1EEEEEviT_T0_T2_T3_T4_T5_)
        /*0134*/ 	.short	0x0210
        /*0136*/ 	.short	0x0034


	//----- nvinfo : EIATTR_SW_WAR
	.align		4
.L_2545:
        /*0138*/ 	.byte	0x04, 0x36
        /*013a*/ 	.short	(.L_2547 - .L_2546)
.L_2546:
        /*013c*/ 	.word	0x00000008
.L_2547:


//--------------------- .nv.info._ZN2at6native18elementwise_kernelILi128ELi2EZNS0_22gpu_kernel_impl_nocastINS0_13BUnaryFunctorIfffZZZNS0_15binary_internal21div_trunc_kernel_cudaERNS_18TensorIteratorBaseEENKUlvE1_clEvENKUlvE0_clEvEUlffE_EEEEvS6_RKT_EUliE_EEviT1_ --------------------------
	.section	.nv.info._ZN2at6native18elementwise_kernelILi128ELi2EZNS0_22gpu_kernel_impl_nocastINS0_13BUnaryFunctorIfffZZZNS0_15binary_internal21div_trunc_kernel_cudaERNS_18TensorIteratorBaseEENKUlvE1_clEvENKUlvE0_clEvEUlffE_EEEEvS6_RKT_EUliE_EEviT1_,"",@"SHT_CUDA_INFO"
	.sectionflags	@""
	.align	4


	//----- nvinfo : EIATTR_CUDA_API_VERSION
	.align		4
        /*0000*/ 	.byte	0x04, 0x37
        /*0002*/ 	.short	(.L_2549 - .L_2548)
.L_2548:
        /*0004*/ 	.word	0x00000082


	//----- nvinfo : EIATTR_KPARAM_INFO
	.align		4
.L_2549:
        /*0008*/ 	.byte	0x04, 0x17
        /*000a*/ 	.short	(.L_2551 - .L_2550)
.L_2550:
        /*000c*/ 	.word	0x00000000
        /*0010*/ 	.short	0x0001
        /*0012*/ 	.short	0x0008
        /*0014*/ 	.byte	0x00, 0xf0, 0x61, 0x08


	//----- nvinfo : EIATTR_KPARAM_INFO
	.align		4
.L_2551:
        /*0018*/ 	.byte	0x04, 0x17
        /*001a*/ 	.short	(.L_2553 - .L_2552)
.L_2552:
        /*001c*/ 	.word	0x00000000
        /*0020*/ 	.short	0x0000
        /*0022*/ 	.short	0x0000
        /*0024*/ 	.byte	0x00, 0xf0, 0x11, 0x00


	//----- nvinfo : EIATTR_SPARSE_MMA_MASK
	.align		4
.L_2553:
        /*0028*/ 	.byte	0x03, 0x50
        /*002a*/ 	.short	0x0000


	//----- nvinfo : EIATTR_MAXREG_COUNT
	.align		4
        /*002c*/ 	.byte	0x03, 0x1b
        /*002e*/ 	.short	0x0080


	//----- nvinfo : EIATTR_MERCURY_ISA_VERSION
	.align		4
        /*0030*/ 	.byte	0x03, 0x5f
        /*0032*/ 	.short	0x0101


	//----- nvinfo : EIATTR_EXIT_INSTR_OFFSETS
	.align		4
        /*0034*/ 	.byte	0x04, 0x1c
        /*0036*/ 	.short	(.L_2555 - .L_2554)


	//   ....[0]....
.L_2554:
        /*0038*/ 	.word	0x00001470


	//   ....[1]....
        /*003c*/ 	.word	0x00002830


	//----- nvinfo : EIATTR_MAX_THREADS
	.align		4
.L_2555:
        /*0040*/ 	.byte	0x04, 0x05
        /*0042*/ 	.short	(.L_2557 - .L_2556)
.L_2556:
        /*0044*/ 	.word	0x00000080
        /*0048*/ 	.word	0x00000001
        /*004c*/ 	.word	0x00000001


	//----- nvinfo : EIATTR_CRS_STACK_SIZE
	.align		4
.L_2557:
        /*0050*/ 	.byte	0x04, 0x1e
        /*0052*/ 	.short	(.L_2559 - .L_2558)
.L_2558:
        /*0054*/ 	.word	0x00000000


	//----- nvinfo : EIATTR_CBANK_PARAM_SIZE
	.align		4
.L_2559:
        /*0058*/ 	.byte	0x03, 0x19
        /*005a*/ 	.short	0x0220


	//----- nvinfo : EIATTR_PARAM_CBANK
	.align		4
        /*005c*/ 	.byte	0x04, 0x0a
        /*005e*/ 	.short	(.L_2561 - .L_2560)
	.align		4
.L_2560:
        /*0060*/ 	.word	index@(.nv.constant0._ZN2at6native18elementwise_kernelILi128ELi2EZNS0_22gpu_kernel_impl_nocastINS0_13BUnaryFunctorIfffZZZNS0_15binary_internal21div_trunc_kernel_cudaERNS_18TensorIteratorBaseEENKUlvE1_clEvENKUlvE0_clEvEUlffE_EEEEvS6_RKT_EUliE_EEviT1_)
        /*0064*/ 	.short	0x0210
        /*0066*/ 	.short	0x0220


	//----- nvinfo : EIATTR_SW_WAR
	.align		4
.L_2561:
        /*0068*/ 	.byte	0x04, 0x36
        /*006a*/ 	.short	(.L_2563 - .L_2562)
.L_2562:
        /*006c*/ 	.word	0x00000008
.L_2563:


//--------------------- .nv.info._ZN2at6native27unrolled_elementwise_kernelINS0_13BUnaryFunctorIfffZZZNS0_15binary_internal21div_trunc_kernel_cudaERNS_18TensorIteratorBaseEENKUlvE1_clEvENKUlvE0_clEvEUlffE_EESt5arrayIPcLm2EELi4E23TrivialOffsetCalculatorILi1EjESE_NS0_6memory15LoadWithoutCastENSF_16StoreWithoutCastEEEviT_T0_T2_T3_T4_T5_ --------------------------
	.section	.nv.info._ZN2at6native27unrolled_elementwise_kernelINS0_13BUnaryFunctorIfffZZZNS0_15binary_internal21div_trunc_kernel_cudaERNS_18TensorIteratorBaseEENKUlvE1_clEvENKUlvE0_clEvEUlffE_EESt5arrayIPcLm2EELi4E23TrivialOffsetCalculatorILi1EjESE_NS0_6memory15LoadWithoutCastENSF_16StoreWithoutCastEEEviT_T0_T2_T3_T4_T5_,"",@"SHT_CUDA_INFO"
	.sectionflags	@""
	.align	4


	//----- nvinfo : EIATTR_CUDA_API_VERSION
	.align		4
        /*0000*/ 	.byte	0x04, 0x37
        /*0002*/ 	.short	(.L_2565 - .L_2564)
.L_2564:
        /*0004*/ 	.word	0x00000082


	//----- nvinfo : EIATTR_KPARAM_INFO
	.align		4
.L_2565:
        /*0008*/ 	.byte	0x04, 0x17
        /*000a*/ 	.short	(.L_2567 - .L_2566)
.L_2566:
        /*000c*/ 	.word	0x00000000
        /*0010*/ 	.short	0x0006
        /*0012*/ 	.short	0x0023
        /*0014*/ 	.byte	0x00, 0xf0, 0x05, 0x00


	//----- nvinfo : EIATTR_KPARAM_INFO
	.align		4
.L_2567:
        /*0018*/ 	.byte	0x04, 0x17
        /*001a*/ 	.short	(.L_2569 - .L_2568)
.L_2568:
        /*001c*/ 	.word	0x00000000
        /*0020*/ 	.short	0x0005
        /*0022*/ 	.short	0x0022
        /*0024*/ 	.byte	0x00, 0xf0, 0x05, 0x00


	//----- nvinfo : EIATTR_KPARAM_INFO
	.align		4
.L_2569:
        /*0028*/ 	.byte	0x04, 0x17
        /*002a*/ 	.short	(.L_2571 - .L_2570)
.L_2570:
        /*002c*/ 	.word	0x00000000
        /*0030*/ 	.short	0x0004
        /*0032*/ 	.short	0x0021
        /*0034*/ 	.byte	0x00, 0xf0, 0x05, 0x00


	//----- nvinfo : EIATTR_KPARAM_INFO
	.align		4
.L_2571:
        /*0038*/ 	.byte	0x04, 0x17
        /*003a*/ 	.short	(.L_2573 - .L_2572)
.L_2572:
        /*003c*/ 	.word	0x00000000
        /*0040*/ 	.short	0x0003
        /*0042*/ 	.short	0x0020
        /*0044*/ 	.byte	0x00, 0xf0, 0x05, 0x00


	//----- nvinfo : EIATTR_KPARAM_INFO
	.align		4
.L_2573:
        /*0048*/ 	.byte	0x04, 0x17
        /*004a*/ 	.short	(.L_2575 - .L_2574)
.L_2574:
        /*004c*/ 	.word	0x00000000
        /*0050*/ 	.short	0x0002
        /*0052*/ 	.short	0x0010
        /*0054*/ 	.byte	0x00, 0xf0, 0x41, 0x00


	//----- nvinfo : EIATTR_KPARAM_INFO
	.align		4
.L_2575:
        /*0058*/ 	.byte	0x04, 0x17
        /*005a*/ 	.short	(.L_2577 - .L_2576)
.L_2576:
        /*005c*/ 	.word	0x00000000
        /*0060*/ 	.short	0x0001
        /*0062*/ 	.short	0x0004
        /*0064*/ 	.byte	0x00, 0xf0, 0x21, 0x00


	//----- nvinfo : EIATTR_KPARAM_INFO
	.align		4
.L_2577:
        /*0068*/ 	.byte	0x04, 0x17
        /*006a*/ 	.short	(.L_2579 - .L_2578)
.L_2578:
        /*006c*/ 	.word	0x00000000
        /*0070*/ 	.short	0x0000
        /*0072*/ 	.short	0x0000
        /*0074*/ 	.byte	0x00, 0xf0, 0x11, 0x00


	//----- nvinfo : EIATTR_SPARSE_MMA_MASK
	.align		4
.L_2579:
        /*0078*/ 	.byte	0x03, 0x50
        /*007a*/ 	.short	0x0000


	//----- nvinfo : EIATTR_MAXREG_COUNT
	.align		4
        /*007c*/ 	.byte	0x03, 0x1b
        /*007e*/ 	.short	0x00ff


	//----- nvinfo : EIATTR_MERCURY_ISA_VERSION
	.align		4
        /*0080*/ 	.byte	0x03, 0x5f
        /*0082*/ 	.short	0x0101


	//----- nvinfo : EIATTR_EXIT_INSTR_OFFSETS
	.align		4
        /*0084*/ 	.byte	0x04, 0x1c
        /*0086*/ 	.short	(.L_2581 - .L_2580)


	//   ....[0]....
.L_2580:
        /*0088*/ 	.word	0x000004a0


	//   ....[1]....
        /*008c*/ 	.word	0x00000510


	//----- nvinfo : EIATTR_MAX_THREADS
	.align		4
.L_2581:
        /*0090*/ 	.byte	0x04, 0x05
        /*0092*/ 	.short	(.L_2583 - .L_2582)
.L_2582:
        /*0094*/ 	.word	0x00000080
        /*0098*/ 	.word	0x00000001
        /*009c*/ 	.word	0x00000001


	//----- nvinfo : EIATTR_CRS_STACK_SIZE
	.align		4
.L_2583:
        /*00a0*/ 	.byte	0x04, 0x1e
        /*00a2*/ 	.short	(.L_2585 - .L_2584)
.L_2584:
        /*00a4*/ 	.word	0x00000000


	//----- nvinfo : EIATTR_CBANK_PARAM_SIZE
	.align		4
.L_2585:
        /*00a8*/ 	.byte	0x03, 0x19
        /*00aa*/ 	.short	0x0024


	//----- nvinfo : EIATTR_PARAM_CBANK
	.align		4
        /*00ac*/ 	.byte	0x04, 0x0a
        /*00ae*/ 	.short	(.L_2587 - .L_2586)
	.align		4
.L_2586:
        /*00b0*/ 	.word	index@(.nv.constant0._ZN2at6native27unrolled_elementwise_kernelINS0_13BUnaryFunctorIfffZZZNS0_15binary_internal21div_trunc_kernel_cudaERNS_18TensorIteratorBaseEENKUlvE1_clEvENKUlvE0_clEvEUlffE_EESt5arrayIPcLm2EELi4E23TrivialOffsetCalculatorILi1EjESE_NS0_6memory15LoadWithoutCastENSF_16StoreWithoutCastEEEviT_T0_T2_T3_T4_T5_)
        /*00b4*/ 	.short	0x0210
        /*00b6*/ 	.short	0x0024


	//----- nvinfo : EIATTR_SW_WAR
	.align		4
.L_2587:
        /*00b8*/ 	.byte	0x04, 0x36
        /*00ba*/ 	.short	(.L_2589 - .L_2588)
.L_2588:
        /*00bc*/ 	.word	0x00000008
.L_2589:


//--------------------- .nv.info._ZN2at6native29vectorized_elementwise_kernelILi2ENS0_13BUnaryFunctorIfffZZZNS0_15binary_internal21div_trunc_kernel_cudaERNS_18TensorIteratorBaseEENKUlvE1_clEvENKUlvE0_clEvEUlffE_EESt5arrayIPcLm2EEEEviT0_T1_ --------------------------
	.section	.nv.info._ZN2at6native29vectorized_elementwise_kernelILi2ENS0_13BUnaryFunctorIfffZZZNS0_15binary_internal21div_trunc_kernel_cudaERNS_18TensorIteratorBaseEENKUlvE1_clEvENKUlvE0_clEvEUlffE_EESt5arrayIPcLm2EEEEviT0_T1_,"",@"SHT_CUDA_INFO"
	.sectionflags	@""
	.align	4


	//----- nvinfo : EIATTR_CUDA_API_VERSION
	.align		4
        /*0000*/ 	.byte	0x04, 0x37
        /*0002*/ 	.short	(.L_2591 - .L_2590)
.L_2590:
        /*0004*/ 	.word	0x00000082


	//----- nvinfo : EIATTR_KPARAM_INFO
	.align		4
.L_2591:
        /*0008*/ 	.byte	0x04, 0x17
        /*000a*/ 	.short	(.L_2593 - .L_2592)
.L_2592:
        /*000c*/ 	.word	0x00000000
        /*0010*/ 	.short	0x0002
        /*0012*/ 	.short	0x0010
        /*0014*/ 	.byte	0x00, 0xf0, 0x41, 0x00


	//----- nvinfo : EIATTR_KPARAM_INFO
	.align		4
.L_2593:
        /*0018*/ 	.byte	0x04, 0x17
        /*001a*/ 	.short	(.L_2595 - .L_2594)
.L_2594:
        /*001c*/ 	.word	0x00000000
        /*0020*/ 	.short	0x0001
        /*0022*/ 	.short	0x0004
        /*0024*/ 	.byte	0x00, 0xf0, 0x21, 0x00


	//----- nvinfo : EIATTR_KPARAM_INFO
	.align		4
.L_2595:
        /*0028*/ 	.byte	0x04, 0x17
        /*002a*/ 	.short	(.L_2597 - .L_2596)
.L_2596:
        /*002c*/ 	.word	0x00000000
        /*0030*/ 	.short	0x0000
        /*0032*/ 	.short	0x0000
        /*0034*/ 	.byte	0x00, 0xf0, 0x11, 0x00


	//----- nvinfo : EIATTR_SPARSE_MMA_MASK
	.align		4
.L_2597:
        /*0038*/ 	.byte	0x03, 0x50
        /*003a*/ 	.short	0x0000


	//----- nvinfo : EIATTR_MAXREG_COUNT
	.align		4
        /*003c*/ 	.byte	0x03, 0x1b
        /*003e*/ 	.short	0x00ff


	//----- nvinfo : EIATTR_MERCURY_ISA_VERSION
	.align		4
        /*0040*/ 	.byte	0x03, 0x5f
        /*0042*/ 	.short	0x0101


	//----- nvinfo : EIATTR_EXIT_INSTR_OFFSETS
	.align		4
        /*0044*/ 	.byte	0x04, 0x1c
        /*0046*/ 	.short	(.L_2599 - .L_2598)


	//   ....[0]....
.L_2598:
        /*0048*/ 	.word	0x00000290


	//   ....[1]....
        /*004c*/ 	.word	0x00000c60


	//   ....[2]....
        /*0050*/ 	.word	0x00000cb0


	//----- nvinfo : EIATTR_MAX_THREADS
	.align		4
.L_2599:
        /*0054*/ 	.byte	0x04, 0x05
        /*0056*/ 	.short	(.L_2601 - .L_2600)
.L_2600:
        /*0058*/ 	.word	0x00000080
        /*005c*/ 	.word	0x00000001
        /*0060*/ 	.word	0x00000001


	//----- nvinfo : EIATTR_CRS_STACK_SIZE
	.align		4
.L_2601:
        /*0064*/ 	.byte	0x04, 0x1e
        /*0066*/ 	.short	(.L_2603 - .L_2602)
.L_2602:
        /*0068*/ 	.word	0x00000000


	//----- nvinfo : EIATTR_CBANK_PARAM_SIZE
	.align		4
.L_2603:
        /*006c*/ 	.byte	0x03, 0x19
        /*006e*/ 	.short	0x0020


	//----- nvinfo : EIATTR_PARAM_CBANK
	.align		4
        /*0070*/ 	.byte	0x04, 0x0a
        /*0072*/ 	.short	(.L_2605 - .L_2604)
	.align		4
.L_2604:
        /*0074*/ 	.word	index@(.nv.constant0._ZN2at6native29vectorized_elementwise_kernelILi2ENS0_13BUnaryFunctorIfffZZZNS0_15binary_internal21div_trunc_kernel_cudaERNS_18TensorIteratorBaseEENKUlvE1_clEvENKUlvE0_clEvEUlffE_EESt5arrayIPcLm2EEEEviT0_T1_)
        /*0078*/ 	.short	0x0210
        /*007a*/ 	.short	0x0020


	//----- nvinfo : EIATTR_SW_WAR
	.align		4
.L_2605:
        /*007c*/ 	.byte	0x04, 0x36
        /*007e*/ 	.short	(.L_2607 - .L_2606)
.L_2606:
        /*0080*/ 	.word	0x00000008
.L_2607:


//--------------------- .nv.info._ZN2at6native29vectorized_elementwise_kernelILi4ENS0_13BUnaryFunctorIfffZZZNS0_15binary_internal21div_trunc_kernel_cudaERNS_18TensorIteratorBaseEENKUlvE1_clEvENKUlvE0_clEvEUlffE_EESt5arrayIPcLm2EEEEviT0_T1_ --------------------------
	.section	.nv.info._ZN2at6native29vectorized_elementwise_kernelILi4ENS0_13BUnaryFunctorIfffZZZNS0_15binary_internal21div_trunc_kernel_cudaERNS_18TensorIteratorBaseEENKUlvE1_clEvENKUlvE0_clEvEUlffE_EESt5arrayIPcLm2EEEEviT0_T1_,"",@"SHT_CUDA_INFO"
	.sectionflags	@""
	.align	4


	//----- nvinfo : EIATTR_CUDA_API_VERSION
	.align		4
        /*0000*/ 	.byte	0x04, 0x37
        /*0002*/ 	.short	(.L_2609 - .L_2608)
.L_2608:
        /*0004*/ 	.word	0x00000082


	//----- nvinfo : EIATTR_KPARAM_INFO
	.align		4
.L_2609:
        /*0008*/ 	.byte	0x04, 0x17
        /*000a*/ 	.short	(.L_2611 - .L_2610)
.L_2610:
        /*000c*/ 	.word	0x00000000
        /*0010*/ 	.short	0x0002
        /*0012*/ 	.short	0x0010
        /*0014*/ 	.byte	0x00, 0xf0, 0x41, 0x00


	//----- nvinfo : EIATTR_KPARAM_INFO
	.align		4
.L_2611:
        /*0018*/ 	.byte	0x04, 0x17
        /*001a*/ 	.short	(.L_2613 - .L_2612)
.L_2612:
        /*001c*/ 	.word	0x00000000
        /*0020*/ 	.short	0x0001
        /*0022*/ 	.short	0x0004
        /*0024*/ 	.byte	0x00, 0xf0, 0x21, 0x00


	//----- nvinfo : EIATTR_KPARAM_INFO
	.align		4
.L_2613:
        /*0028*/ 	.byte	0x04, 0x17
        /*002a*/ 	.short	(.L_2615 - .L_2614)
.L_2614:
        /*002c*/ 	.word	0x00000000
        /*0030*/ 	.short	0x0000
        /*0032*/ 	.short	0x0000
        /*0034*/ 	.byte	0x00, 0xf0, 0x11, 0x00


	//----- nvinfo : EIATTR_SPARSE_MMA_MASK
	.align		4
.L_2615:
        /*0038*/ 	.byte	0x03, 0x50
        /*003a*/ 	.short	0x0000


	//----- nvinfo : EIATTR_MAXREG_COUNT
	.align		4
        /*003c*/ 	.byte	0x03, 0x1b
        /*003e*/ 	.short	0x00ff


	//----- nvinfo : EIATTR_MERCURY_ISA_VERSION
	.align		4
        /*0040*/ 	.byte	0x03, 0x5f
        /*0042*/ 	.short	0x0101


	//----- nvinfo : EIATTR_EXIT_INSTR_OFFSETS
	.align		4
        /*0044*/ 	.byte	0x04, 0x1c
        /*0046*/ 	.short	(.L_2617 - .L_2616)


	//   ....[0]....
.L_2616:
        /*0048*/ 	.word	0x00000250


	//   ....[1]....
        /*004c*/ 	.word	0x00000c20


	//   ....[2]....
        /*0050*/ 	.word	0x00000c70


	//----- nvinfo : EIATTR_MAX_THREADS
	.align		4
.L_2617:
        /*0054*/ 	.byte	0x04, 0x05
        /*0056*/ 	.short	(.L_2619 - .L_2618)
.L_2618:
        /*0058*/ 	.word	0x00000080
        /*005c*/ 	.word	0x00000001
        /*0060*/ 	.word	0x00000001


	//----- nvinfo : EIATTR_CRS_STACK_SIZE
	.align		4
.L_2619:
        /*0064*/ 	.byte	0x04, 0x1e
        /*0066*/ 	.short	(.L_2621 - .L_2620)
.L_2620:
        /*0068*/ 	.word	0x00000000


	//----- nvinfo : EIATTR_CBANK_PARAM_SIZE
	.align		4
.L_2621:
        /*006c*/ 	.byte	0x03, 0x19
        /*006e*/ 	.short	0x0020


	//----- nvinfo : EIATTR_PARAM_CBANK
	.align		4
        /*0070*/ 	.byte	0x04, 0x0a
        /*0072*/ 	.short	(.L_2623 - .L_2622)
	.align		4
.L_2622:
        /*0074*/ 	.word	index@(.nv.constant0._ZN2at6native29vectorized_elementwise_kernelILi4ENS0_13BUnaryFunctorIfffZZZNS0_15binary_internal21div_trunc_kernel_cudaERNS_18TensorIteratorBaseEENKUlvE1_clEvENKUlvE0_clEvEUlffE_EESt5arrayIPcLm2EEEEviT0_T1_)
        /*0078*/ 	.short	0x0210
        /*007a*/ 	.short	0x0020


	//----- nvinfo : EIATTR_SW_WAR
	.align		4
.L_2623:
        /*007c*/ 	.byte	0x04, 0x36
        /*007e*/ 	.short	(.L_2625 - .L_2624)
.L_2624:
        /*0080*/ 	.word	0x00000008
.L_2625:


//--------------------- .nv.info._ZN2at6native29vectorized_elementwise_kernelILi8ENS0_13BUnaryFunctorIfffZZZNS0_15binary_internal21div_trunc_kernel_cudaERNS_18TensorIteratorBaseEENKUlvE1_clEvENKUlvE0_clEvEUlffE_EESt5arrayIPcLm2EEEEviT0_T1_ --------------------------
	.section	.nv.info._ZN2at6native29vectorized_elementwise_kernelILi8ENS0_13BUnaryFunctorIfffZZZNS0_15binary_internal21div_trunc_kernel_cudaERNS_18TensorIteratorBaseEENKUlvE1_clEvENKUlvE0_clEvEUlffE_EESt5arrayIPcLm2EEEEviT0_T1_,"",@"SHT_CUDA_INFO"
	.sectionflags	@""
	.align	4


	//----- nvinfo : EIATTR_CUDA_API_VERSION
	.align		4
        /*0000*/ 	.byte	0x04, 0x37
        /*0002*/ 	.short	(.L_2627 - .L_2626)
.L_2626:
        /*0004*/ 	.word	0x00000082


	//----- nvinfo : EIATTR_KPARAM_INFO
	.align		4
.L_2627:
        /*0008*/ 	.byte	0x04, 0x17
        /*000a*/ 	.short	(.L_2629 - .L_2628)
.L_2628:
        /*000c*/ 	.word	0x00000000
        /*0010*/ 	.short	0x0002
        /*0012*/ 	.short	0x0010
        /*0014*/ 	.byte	0x00, 0xf0, 0x41, 0x00


	//----- nvinfo : EIATTR_KPARAM_INFO
	.align		4
.L_2629:
        /*0018*/ 	.byte	0x04, 0x17
        /*001a*/ 	.short	(.L_2631 - .L_2630)
.L_2630:
        /*001c*/ 	.word	0x00000000
        /*0020*/ 	.short	0x0001
        /*0022*/ 	.short	0x0004
        /*0024*/ 	.byte	0x00, 0xf0, 0x21, 0x00


	//----- nvinfo : EIATTR_KPARAM_INFO
	.align		4
.L_2631:
        /*0028*/ 	.byte	0x04, 0x17
        /*002a*/ 	.short	(.L_2633 - .L_2632)
.L_2632:
        /*002c*/ 	.word	0x00000000
        /*0030*/ 	.short	0x0000
        /*0032*/ 	.short	0x0000
        /*0034*/ 	.byte	0x00, 0xf0, 0x11, 0x00


	//----- nvinfo : EIATTR_SPARSE_MMA_MASK
	.align		4
.L_2633:
        /*0038*/ 	.byte	0x03, 0x50
        /*003a*/ 	.short	0x0000


	//----- nvinfo : EIATTR_MAXREG_COUNT
	.align		4
        /*003c*/ 	.byte	0x03, 0x1b
        /*003e*/ 	.short	0x00ff


	//----- nvinfo : EIATTR_MERCURY_ISA_VERSION
	.align		4
        /*0040*/ 	.byte	0x03, 0x5f
        /*0042*/ 	.short	0x0101


	//----- nvinfo : EIATTR_EXIT_INSTR_OFFSETS
	.align		4
        /*0044*/ 	.byte	0x04, 0x1c
        /*0046*/ 	.short	(.L_2635 - .L_2634)


	//   ....[0]....
.L_2634:
        /*0048*/ 	.word	0x00000250


	//   ....[1]....
        /*004c*/ 	.word	0x00000c20


	//   ....[2]....
        /*0050*/ 	.word	0x00000c70


	//----- nvinfo : EIATTR_MAX_THREADS
	.align		4
.L_2635:
        /*0054*/ 	.byte	0x04, 0x05
        /*0056*/ 	.short	(.L_2637 - .L_2636)
.L_2636:
        /*0058*/ 	.word	0x00000080
        /*005c*/ 	.word	0x00000001
        /*0060*/ 	.word	0x00000001


	//----- nvinfo : EIATTR_CRS_STACK_SIZE
	.align		4
.L_2637:
        /*0064*/ 	.byte	0x04, 0x1e
        /*0066*/ 	.short	(.L_2639 - .L_2638)
.L_2638:
        /*0068*/ 	.word	0x00000000


	//----- nvinfo : EIATTR_CBANK_PARAM_SIZE
	.align		4
.L_2639:
        /*006c*/ 	.byte	0x03, 0x19
        /*006e*/ 	.short	0x0020


	//----- nvinfo : EIATTR_PARAM_CBANK
	.align		4
        /*0070*/ 	.byte	0x04, 0x0a
        /*0072*/ 	.short	(.L_2641 - .L_2640)
	.align		4
.L_2640:
        /*0074*/ 	.word	index@(.nv.constant0._ZN2at6native29vectorized_elementwise_kernelILi8ENS0_13BUnaryFunctorIfffZZZNS0_15binary_internal21div_trunc_kernel_cudaERNS_18TensorIteratorBaseEENKUlvE1_clEvENKUlvE0_clEvEUlffE_EESt5arrayIPcLm2EEEEviT0_T1_)
        /*0078*/ 	.short	0x0210
        /*007a*/ 	.short	0x0020


	//----- nvinfo : EIATTR_SW_WAR
	.align		4
.L_2641:
        /*007c*/ 	.byte	0x04, 0x36
        /*007e*/ 	.short	(.L_2643 - .L_2642)
.L_2642:
        /*0080*/ 	.word	0x00000008
.L_2643:


//--------------------- .nv.info._ZN2at6native18elementwise_kernelILi128ELi4EZNS0_15gpu_kernel_implINS0_13AUnaryFunctorIfffZZZNS0_15binary_internal21div_trunc_kernel_cudaERNS_18TensorIteratorBaseEENKUlvE1_clEvENKUlvE0_clEvEUlffE_EEEEvS6_RKT_EUliE_EEviT1_ --------------------------
	.section	.nv.info._ZN2at6native18elementwise_kernelILi128ELi4EZNS0_15gpu_kernel_implINS0_13AUnaryFunctorIfffZZZNS0_15binary_internal21div_trunc_kernel_cudaERNS_18TensorIteratorBaseEENKUlvE1_clEvENKUlvE0_clEvEUlffE_EEEEvS6_RKT_EUliE_EEviT1_,"",@"SHT_CUDA_INFO"
	.sectionflags	@""
	.align	4


	//----- nvinfo : EIATTR_CUDA_API_VERSION
	.align		4
        /*0000*/ 	.byte	0x04, 0x37
        /*0002*/ 	.short	(.L_2645 - .L_2644)
.L_2644:
        /*0004*/ 	.word	0x00000082


	//----- nvinfo : EIATTR_KPARAM_INFO
	.align		4
.L_2645:
        /*0008*/ 	.byte	0x04, 0x17
        /*000a*/ 	.short	(.L_2647 - .L_2646)
.L_2646:
        /*000c*/ 	.word	0x00000000
        /*0010*/ 	.short	0x0001
        /*0012*/ 	.short	0x0008
        /*0014*/ 	.byte	0x00, 0xf0, 0x81, 0x08


	//----- nvinfo : EIATTR_KPARAM_INFO
	.align		4
.L_2647:
        /*0018*/ 	.byte	0x04, 0x17
        /*001a*/ 	.short	(.L_2649 - .L_2648)
.L_2648:
        /*001c*/ 	.word	0x00000000
        /*0020*/ 	.short	0x0000
        /*0022*/ 	.short	0x0000
        /*0024*/ 	.byte	0x00, 0xf0, 0x11, 0x00


	//----- nvinfo : EIATTR_SPARSE_MMA_MASK
	.align		4
.L_2649:
        /*0028*/ 	.byte	0x03, 0x50
        /*002a*/ 	.short	0x0000


	//----- nvinfo : EIATTR_MAXREG_COUNT
	.align		4
        /*002c*/ 	.byte	0x03, 0x1b
        /*002e*/ 	.short	0x0080


	//----- nvinfo : EIATTR_EXTERNS
	.align		4
        /*0030*/ 	.byte	0x04, 0x0f
        /*0032*/ 	.short	(.L_2651 - .L_2650)


	//   ....[0]....
	.align		4
.L_2650:
        /*0034*/ 	.word	index@(__assertfail)


	//----- nvinfo : EIATTR_MERCURY_ISA_VERSION
	.align		4
.L_2651:
        /*0038*/ 	.byte	0x03, 0x5f
        /*003a*/ 	.short	0x0101


	//----- nvinfo : EIATTR_SYSCALL_OFFSETS
	.align		4
        /*003c*/ 	.byte	0x04, 0x46
        /*003e*/ 	.short	(.L_2653 - .L_2652)


	//   ....[0]....
.L_2652:
        /*0040*/ 	.word	0x00002160


	//   ....[1]....
        /*0044*/ 	.word	0x00002fe0


	//   ....[2]....
        /*0048*/ 	.word	0x00005170


	//   ....[3]....
        /*004c*/ 	.word	0x00005ff0


	//   ....[4]....
        /*0050*/ 	.word	0x00008170


	//   ....[5]....
        /*0054*/ 	.word	0x00008ff0


	//   ....[6]....
        /*0058*/ 	.word	0x0000b160


	//   ....[7]....
        /*005c*/ 	.word	0x0000bfe0


	//----- nvinfo : EIATTR_EXIT_INSTR_OFFSETS
	.align		4
.L_2653:
        /*0060*/ 	.byte	0x04, 0x1c
        /*0062*/ 	.short	(.L_2655 - .L_2654)


	//   ....[0]....
.L_2654:
        /*0064*/ 	.word	0x000090a0


	//   ....[1]....
        /*0068*/ 	.word	0x0000b310


	//   ....[2]....
        /*006c*/ 	.word	0x0000b340


	//   ....[3]....
        /*0070*/ 	.word	0x0000b3d0


	//   ....[4]....
        /*0074*/ 	.word	0x0000b400


	//   ....[5]....
        /*0078*/ 	.word	0x0000b430


	//   ....[6]....
        /*007c*/ 	.word	0x0000b4b0


	//   ....[7]....
        /*0080*/ 	.word	0x0000b4e0


	//   ....[8]....
        /*0084*/ 	.word	0x0000b570


	//   ....[9]....
        /*0088*/ 	.word	0x0000b5b0


	//   ....[10]....
        /*008c*/ 	.word	0x0000b5f0


	//   ....[11]....
        /*0090*/ 	.word	0x0000b6b0


	//   ....[12]....
        /*0094*/ 	.word	0x0000b700


	//   ....[13]....
        /*0098*/ 	.word	0x0000b880


	//   ....[14]....
        /*009c*/ 	.word	0x0000b9d0


	//   ....[15]....
        /*00a0*/ 	.word	0x0000ba00


	//   ....[16]....
        /*00a4*/ 	.word	0x0000bab0


	//   ....[17]....
        /*00a8*/ 	.word	0x0000bc20


	//   ....[18]....
        /*00ac*/ 	.word	0x0000bd90


	//   ....[19]....
        /*00b0*/ 	.word	0x0000bee0


	//   ....[20]....
        /*00b4*/ 	.word	0x0000bff0


	//   ....[21]....
        /*00b8*/ 	.word	0x0000c020


	//   ....[22]....
        /*00bc*/ 	.word	0x0000c050


	//----- nvinfo : EIATTR_MAX_THREADS
	.align		4
.L_2655:
        /*00c0*/ 	.byte	0x04, 0x05
        /*00c2*/ 	.short	(.L_2657 - .L_2656)
.L_2656:
        /*00c4*/ 	.word	0x00000080
        /*00c8*/ 	.word	0x00000001
        /*00cc*/ 	.word	0x00000001


	//----- nvinfo : EIATTR_CRS_STACK_SIZE
	.align		4
.L_2657:
        /*00d0*/ 	.byte	0x04, 0x1e
        /*00d2*/ 	.short	(.L_2659 - .L_2658)
.L_2658:
        /*00d4*/ 	.word	0x00000000


	//----- nvinfo : EIATTR_CBANK_PARAM_SIZE
	.align		4
.L_2659:
        /*00d8*/ 	.byte	0x03, 0x19
        /*00da*/ 	.short	0x0228


	//----- nvinfo : EIATTR_PARAM_CBANK
	.align		4
        /*00dc*/ 	.byte	0x04, 0x0a
        /*00de*/ 	.short	(.L_2661 - .L_2660)
	.align		4
.L_2660:
        /*00e0*/ 	.word	index@(.nv.constant0._ZN2at6native18elementwise_kernelILi128ELi4EZNS0_15gpu_kernel_implINS0_13AUnaryFunctorIfffZZZNS0_15binary_internal21div_trunc_kernel_cudaERNS_18TensorIteratorBaseEENKUlvE1_clEvENKUlvE0_clEvEUlffE_EEEEvS6_RKT_EUliE_EEviT1_)
        /*00e4*/ 	.short	0x0210
        /*00e6*/ 	.short	0x0228


	//----- nvinfo : EIATTR_SW_WAR
	.align		4
.L_2661:
        /*00e8*/ 	.byte	0x04, 0x36
        /*00ea*/ 	.short	(.L_2663 - .L_2662)
.L_2662:
        /*00ec*/ 	.word	0x00000008
.L_2663:


//--------------------- .nv.info._ZN2at6native27unrolled_elementwise_kernelINS0_13AUnaryFunctorIfffZZZNS0_15binary_internal21div_trunc_kernel_cudaERNS_18TensorIteratorBaseEENKUlvE1_clEvENKUlvE0_clEvEUlffE_EESt5arrayIPcLm2EELi4E23TrivialOffsetCalculatorILi1EjESE_NS0_6memory12LoadWithCastILi1EEENSF_13StoreWithCastILi1EEEEEviT_T0_T2_T3_T4_T5_ --------------------------
	.section	.nv.info._ZN2at6native27unrolled_elementwise_kernelINS0_13AUnaryFunctorIfffZZZNS0_15binary_internal21div_trunc_kernel_cudaERNS_18TensorIteratorBaseEENKUlvE1_clEvENKUlvE0_clEvEUlffE_EESt5arrayIPcLm2EELi4E23TrivialOffsetCalculatorILi1EjESE_NS0_6memory12LoadWithCastILi1EEENSF_13StoreWithCastILi1EEEEEviT_T0_T2_T3_T4_T5_,"",@"SHT_CUDA_INFO"
	.sectionflags	@""
	.align	4


	//----- nvinfo : EIATTR_CUDA_API_VERSION
	.align		4
        /*0000*/ 	.byte	0x04, 0x37
        /*0002*/ 	.short	(.L_2665 - .L_2664)
.L_2664:
        /*0004*/ 	.word	0x00000082


	//----- nvinfo : EIATTR_KPARAM_INFO
	.align		4
.L_2665:
        /*0008*/ 	.byte	0x04, 0x17
        /*000a*/ 	.short	(.L_2667 - .L_2666)
.L_2666:
        /*000c*/ 	.word	0x00000000
        /*0010*/ 	.short	0x0006
        /*0012*/ 	.short	0x002c
        /*0014*/ 	.byte	0x00, 0xf0, 0x21, 0x00


	//----- nvinfo : EIATTR_KPARAM_INFO
	.align		4
.L_2667:
        /*0018*/ 	.byte	0x04, 0x17
        /*001a*/ 	.short	(.L_2669 - .L_2668)
.L_2668:
        /*001c*/ 	.word	0x00000000
        /*0020*/ 	.short	0x0005
        /*0022*/ 	.short	0x0024
        /*0024*/ 	.byte	0x00, 0xf0, 0x21, 0x00


	//----- nvinfo : EIATTR_KPARAM_INFO
	.align		4
.L_2669:
        /*0028*/ 	.byte	0x04, 0x17
        /*002a*/ 	.short	(.L_2671 - .L_2670)
.L_2670:
        /*002c*/ 	.word	0x00000000
        /*0030*/ 	.short	0x0004
        /*0032*/ 	.short	0x0021
        /*0034*/ 	.byte	0x00, 0xf0, 0x05, 0x00


	//----- nvinfo : EIATTR_KPARAM_INFO
	.align		4
.L_2671:
        /*0038*/ 	.byte	0x04, 0x17
        /*003a*/ 	.short	(.L_2673 - .L_2672)
.L_2672:
        /*003c*/ 	.word	0x00000000
        /*0040*/ 	.short	0x0003
        /*0042*/ 	.short	0x0020
        /*0044*/ 	.byte	0x00, 0xf0, 0x05, 0x00


	//----- nvinfo : EIATTR_KPARAM_INFO
	.align		4
.L_2673:
        /*0048*/ 	.byte	0x04, 0x17
        /*004a*/ 	.short	(.L_2675 - .L_2674)
.L_2674:
        /*004c*/ 	.word	0x00000000
        /*0050*/ 	.short	0x0002
        /*0052*/ 	.short	0x0010
        /*0054*/ 	.byte	0x00, 0xf0, 0x41, 0x00


	//----- nvinfo : EIATTR_KPARAM_INFO
	.align		4
.L_2675:
        /*0058*/ 	.byte	0x04, 0x17
        /*005a*/ 	.short	(.L_2677 - .L_2676)
.L_2676:
        /*005c*/ 	.word	0x00000000
        /*0060*/ 	.short	0x0001
        /*0062*/ 	.short	0x0004
        /*0064*/ 	.byte	0x00, 0xf0, 0x21, 0x00


	//----- nvinfo : EIATTR_KPARAM_INFO
	.align		4
.L_2677:
        /*0068*/ 	.byte	0x04, 0x17
        /*006a*/ 	.short	(.L_2679 - .L_2678)
.L_2678:
        /*006c*/ 	.word	0x00000000
        /*0070*/ 	.short	0x0000
        /*0072*/ 	.short	0x0000
        /*0074*/ 	.byte	0x00, 0xf0, 0x11, 0x00


	//----- nvinfo : EIATTR_SPARSE_MMA_MASK
	.align		4
.L_2679:
        /*0078*/ 	.byte	0x03, 0x50
        /*007a*/ 	.short	0x0000


	//----- nvinfo : EIATTR_MAXREG_COUNT
	.align		4
        /*007c*/ 	.byte	0x03, 0x1b
        /*007e*/ 	.short	0x00ff


	//----- nvinfo : EIATTR_EXTERNS
	.align		4
        /*0080*/ 	.byte	0x04, 0x0f
        /*0082*/ 	.short	(.L_2681 - .L_2680)


	//   ....[0]....
	.align		4
.L_2680:
        /*0084*/ 	.word	index@(__assertfail)


	//----- nvinfo : EIATTR_MERCURY_ISA_VERSION
	.align		4
.L_2681:
        /*0088*/ 	.byte	0x03, 0x5f
        /*008a*/ 	.short	0x0101


	//----- nvinfo : EIATTR_SYSCALL_OFFSETS
	.align		4
        /*008c*/ 	.byte	0x04, 0x46
        /*008e*/ 	.short	(.L_2683 - .L_2682)


	//   ....[0]....
.L_2682:
        /*0090*/ 	.word	0x00000e80


	//   ....[1]....
        /*0094*/ 	.word	0x00001d30


	//   ....[2]....
        /*0098*/ 	.word	0x00002be0


	//   ....[3]....
        /*009c*/ 	.word	0x00003a40


	//   ....[4]....
        /*00a0*/ 	.word	0x00004bb0


	//   ....[5]....
        /*00a4*/ 	.word	0x00005aa0


	//   ....[6]....
        /*00a8*/ 	.word	0x00006950


	//   ....[7]....
        /*00ac*/ 	.word	0x00007800


	//----- nvinfo : EIATTR_EXIT_INSTR_OFFSETS
	.align		4
.L_2683:
        /*00b0*/ 	.byte	0x04, 0x1c
        /*00b2*/ 	.short	(.L_2685 - .L_2684)


	//   ....[0]....
.L_2684:
        /*00b4*/ 	.word	0x000069f0


	//   ....[1]....
        /*00b8*/ 	.word	0x00006b30


	//   ....[2]....
        /*00bc*/ 	.word	0x00006b60


	//   ....[3]....
        /*00c0*/ 	.word	0x00006bf0


	//   ....[4]....
        /*00c4*/ 	.word	0x00006c20


	//   ....[5]....
        /*00c8*/ 	.word	0x00006c50


	//   ....[6]....
        /*00cc*/ 	.word	0x00006cd0


	//   ....[7]....
        /*00d0*/ 	.word	0x00006d00


	//   ....[8]....
        /*00d4*/ 	.word	0x00006d90


	//   ....[9]....
        /*00d8*/ 	.word	0x00006dd0


	//   ....[10]....
        /*00dc*/ 	.word	0x00006e10


	//   ....[11]....
        /*00e0*/ 	.word	0x00006ed0


	//   ....[12]....
        /*00e4*/ 	.word	0x00006f20


	//   ....[13]....
        /*00e8*/ 	.word	0x000070a0


	//   ....[14]....
        /*00ec*/ 	.word	0x000071f0


	//   ....[15]....
        /*00f0*/ 	.word	0x00007220


	//   ....[16]....
        /*00f4*/ 	.word	0x000072d0


	//   ....[17]....
        /*00f8*/ 	.word	0x00007440


	//   ....[18]....
        /*00fc*/ 	.word	0x000075b0


	//   ....[19]....
        /*0100*/ 	.word	0x00007700


	//   ....[20]....
        /*0104*/ 	.word	0x00007810


	//   ....[21]....
        /*0108*/ 	.word	0x00007840


	//   ....[22]....
        /*010c*/ 	.word	0x00007870


	//----- nvinfo : EIATTR_MAX_THREADS
	.align		4
.L_2685:
        /*0110*/ 	.byte	0x04, 0x05
        /*0112*/ 	.short	(.L_2687 - .L_2686)
.L_2686:
        /*0114*/ 	.word	0x00000080
        /*0118*/ 	.word	0x00000001
        /*011c*/ 	.word	0x00000001


	//----- nvinfo : EIATTR_CRS_STACK_SIZE
	.align		4
.L_2687:
        /*0120*/ 	.byte	0x04, 0x1e
        /*0122*/ 	.short	(.L_2689 - .L_2688)
.L_2688:
        /*0124*/ 	.word	0x00000000


	//----- nvinfo : EIATTR_CBANK_PARAM_SIZE
	.align		4
.L_2689:
        /*0128*/ 	.byte	0x03, 0x19
        /*012a*/ 	.short	0x0034


	//----- nvinfo : EIATTR_PARAM_CBANK
	.align		4
        /*012c*/ 	.byte	0x04, 0x0a
        /*012e*/ 	.short	(.L_2691 - .L_2690)
	.align		4
.L_2690:
        /*0130*/ 	.word	index@(.nv.constant0._ZN2at6native27unrolled_elementwise_kernelINS0_13AUnaryFunctorIfffZZZNS0_15binary_internal21div_trunc_kernel_cudaERNS_18TensorIteratorBaseEENKUlvE1_clEvENKUlvE0_clEvEUlffE_EESt5arrayIPcLm2EELi4E23TrivialOffsetCalculatorILi1EjESE_NS0_6memory12LoadWithCastILi1EEENSF_13StoreWithCastILi1EEEEEviT_T0_T2_T3_T4_T5_)
        /*0134*/ 	.short	0x0210
        /*0136*/ 	.short	0x0034


	//----- nvinfo : EIATTR_SW_WAR
	.align		4
.L_2691:
        /*0138*/ 	.byte	0x04, 0x36
        /*013a*/ 	.short	(.L_2693 - .L_2692)
.L_2692:
        /*013c*/ 	.word	0x00000008
.L_2693:


//--------------------- .nv.info._ZN2at6native18elementwise_kernelILi128ELi2EZNS0_22gpu_kernel_impl_nocastINS0_13AUnaryFunctorIfffZZZNS0_15binary_internal21div_trunc_kernel_cudaERNS_18TensorIteratorBaseEENKUlvE1_clEvENKUlvE0_clEvEUlffE_EEEEvS6_RKT_EUliE_EEviT1_ --------------------------
	.section	.nv.info._ZN2at6native18elementwise_kernelILi128ELi2EZNS0_22gpu_kernel_impl_nocastINS0_13AUnaryFunctorIfffZZZNS0_15binary_internal21div_trunc_kernel_cudaERNS_18TensorIteratorBaseEENKUlvE1_clEvENKUlvE0_clEvEUlffE_EEEEvS6_RKT_EUliE_EEviT1_,"",@"SHT_CUDA_INFO"
	.sectionflags	@""
	.align	4


	//----- nvinfo : EIATTR_CUDA_API_VERSION
	.align		4
        /*0000*/ 	.byte	0x04, 0x37
        /*0002*/ 	.short	(.L_2695 - .L_2694)
.L_2694:
        /*0004*/ 	.word	0x00000082


	//----- nvinfo : EIATTR_KPARAM_INFO
	.align		4
.L_2695:
        /*0008*/ 	.byte	0x04, 0x17
        /*000a*/ 	.short	(.L_2697 - .L_2696)
.L_2696:
        /*000c*/ 	.word	0x00000000
        /*0010*/ 	.short	0x0001
        /*0012*/ 	.short	0x0008
        /*0014*/ 	.byte	0x00, 0xf0, 0x61, 0x08


	//----- nvinfo : EIATTR_KPARAM_INFO
	.align		4
.L_2697:
        /*0018*/ 	.byte	0x04, 0x17
        /*001a*/ 	.short	(.L_2699 - .L_2698)
.L_2698:
        /*001c*/ 	.word	0x00000000
        /*0020*/ 	.short	0x0000
        /*0022*/ 	.short	0x0000
        /*0024*/ 	.byte	0x00, 0xf0, 0x11, 0x00


	//----- nvinfo : EIATTR_SPARSE_MMA_MASK
	.align		4
.L_2699:
        /*0028*/ 	.byte	0x03, 0x50
        /*002a*/ 	.short	0x0000


	//----- nvinfo : EIATTR_MAXREG_COUNT
	.align		4
        /*002c*/ 	.byte	0x03, 0x1b
        /*002e*/ 	.short	0x0080


	//----- nvinfo : EIATTR_MERCURY_ISA_VERSION
	.align		4
        /*0030*/ 	.byte	0x03, 0x5f
        /*0032*/ 	.short	0x0101


	//----- nvinfo : EIATTR_EXIT_INSTR_OFFSETS
	.align		4
        /*0034*/ 	.byte	0x04, 0x1c
        /*0036*/ 	.short	(.L_2701 - .L_2700)


	//   ....[0]....
.L_2700:
        /*0038*/ 	.word	0x00001470


	//   ....[1]....
        /*003c*/ 	.word	0x00002830


	//----- nvinfo : EIATTR_MAX_THREADS
	.align		4
.L_2701:
        /*0040*/ 	.byte	0x04, 0x05
        /*0042*/ 	.short	(.L_2703 - .L_2702)
.L_2702:
        /*0044*/ 	.word	0x00000080
        /*0048*/ 	.word	0x00000001
        /*004c*/ 	.word	0x00000001


	//----- nvinfo : EIATTR_CRS_STACK_SIZE
	.align		4
.L_2703:
        /*0050*/ 	.byte	0x04, 0x1e
        /*0052*/ 	.short	(.L_2705 - .L_2704)
.L_2704:
        /*0054*/ 	.word	0x00000000


	//----- nvinfo : EIATTR_CBANK_PARAM_SIZE
	.align		4
.L_2705:
        /*0058*/ 	.byte	0x03, 0x19
        /*005a*/ 	.short	0x0220


	//----- nvinfo : EIATTR_PARAM_CBANK
	.align		4
        /*005c*/ 	.byte	0x04, 0x0a
        /*005e*/ 	.short	(.L_2707 - .L_2706)
	.align		4
.L_2706:
        /*0060*/ 	.word	index@(.nv.constant0._ZN2at6native18elementwise_kernelILi128ELi2EZNS0_22gpu_kernel_impl_nocastINS0_13AUnaryFunctorIfffZZZNS0_15binary_internal21div_trunc_kernel_cudaERNS_18TensorIteratorBaseEENKUlvE1_clEvENKUlvE0_clEvEUlffE_EEEEvS6_RKT_EUliE_EEviT1_)
        /*0064*/ 	.short	0x0210
        /*0066*/ 	.short	0x0220


	//----- nvinfo : EIATTR_SW_WAR
	.align		4
.L_2707:
        /*0068*/ 	.byte	0x04, 0x36
        /*006a*/ 	.short	(.L_2709 - .L_2708)
.L_2708:
        /*006c*/ 	.word	0x00000008
.L_2709:


//--------------------- .nv.info._ZN2at6native27unrolled_elementwise_kernelINS0_13AUnaryFunctorIfffZZZNS0_15binary_internal21div_trunc_kernel_cudaERNS_18TensorIteratorBaseEENKUlvE1_clEvENKUlvE0_clEvEUlffE_EESt5arrayIPcLm2EELi4E23TrivialOffsetCalculatorILi1EjESE_NS0_6memory15LoadWithoutCastENSF_16StoreWithoutCastEEEviT_T0_T2_T3_T4_T5_ --------------------------
	.section	.nv.info._ZN2at6native27unrolled_elementwise_kernelINS0_13AUnaryFunctorIfffZZZNS0_15binary_internal21div_trunc_kernel_cudaERNS_18TensorIteratorBaseEENKUlvE1_clEvENKUlvE0_clEvEUlffE_EESt5arrayIPcLm2EELi4E23TrivialOffsetCalculatorILi1EjESE_NS0_6memory15LoadWithoutCastENSF_16StoreWithoutCastEEEviT_T0_T2_T3_T4_T5_,"",@"SHT_CUDA_INFO"
	.sectionflags	@""
	.align	4


	//----- nvinfo : EIATTR_CUDA_API_VERSION
	.align		4
        /*0000*/ 	.byte	0x04, 0x37
        /*0002*/ 	.short	(.L_2711 - .L_2710)
.L_2710:
        /*0004*/ 	.word	0x00000082


	//----- nvinfo : EIATTR_KPARAM_INFO
	.align		4
.L_2711:
        /*0008*/ 	.byte	0x04, 0x17
        /*000a*/ 	.short	(.L_2713 - .L_2712)
.L_2712:
        /*000c*/ 	.word	0x00000000
        /*0010*/ 	.short	0x0006
        /*0012*/ 	.short	0x0023
        /*0014*/ 	.byte	0x00, 0xf0, 0x05, 0x00


	//----- nvinfo : EIATTR_KPARAM_INFO
	.align		4
.L_2713:
        /*0018*/ 	.byte	0x04, 0x17
        /*001a*/ 	.short	(.L_2715 - .L_2714)
.L_2714:
        /*001c*/ 	.word	0x00000000
        /*0020*/ 	.short	0x0005
        /*0022*/ 	.short	0x0022
        /*0024*/ 	.byte	0x00, 0xf0, 0x05, 0x00


	//----- nvinfo : EIATTR_KPARAM_INFO
	.align		4
.L_2715:
        /*0028*/ 	.byte	0x04, 0x17
        /*002a*/ 	.short	(.L_2717 - .L_2716)
.L_2716:
        /*002c*/ 	.word	0x00000000
        /*0030*/ 	.short	0x0004
        /*0032*/ 	.short	0x0021
        /*0034*/ 	.byte	0x00, 0xf0, 0x05, 0x00


	//----- nvinfo : EIATTR_KPARAM_INFO
	.align		4
.L_2717:
        /*0038*/ 	.byte	0x04, 0x17
        /*003a*/ 	.short	(.L_2719 - .L_2718)
.L_2718:
        /*003c*/ 	.word	0x00000000
        /*0040*/ 	.short	0x0003
        /*0042*/ 	.short	0x0020
        /*0044*/ 	.byte	0x00, 0xf0, 0x05, 0x00


	//----- nvinfo : EIATTR_KPARAM_INFO
	.align		4
.L_2719:
        /*0048*/ 	.byte	0x04, 0x17
        /*004a*/ 	.short	(.L_2721 - .L_2720)
.L_2720:
        /*004c*/ 	.word	0x00000000
        /*0050*/ 	.short	0x0002
        /*0052*/ 	.short	0x0010
        /*0054*/ 	.byte	0x00, 0xf0, 0x41, 0x00


	//----- nvinfo : EIATTR_KPARAM_INFO
	.align		4
.L_2721:
        /*0058*/ 	.byte	0x04, 0x17
        /*005a*/ 	.short	(.L_2723 - .L_2722)
.L_2722:
        /*005c*/ 	.word	0x00000000
        /*0060*/ 	.short	0x0001
        /*0062*/ 	.short	0x0004
        /*0064*/ 	.byte	0x00, 0xf0, 0x21, 0x00


	//----- nvinfo : EIATTR_KPARAM_INFO
	.align		4
.L_2723:
        /*0068*/ 	.byte	0x04, 0x17
        /*006a*/ 	.short	(.L_2725 - .L_2724)
.L_2724:
        /*006c*/ 	.word	0x00000000
        /*0070*/ 	.short	0x0000
        /*0072*/ 	.short	0x0000
        /*0074*/ 	.byte	0x00, 0xf0, 0x11, 0x00


	//----- nvinfo : EIATTR_SPARSE_MMA_MASK
	.align		4
.L_2725:
        /*0078*/ 	.byte	0x03, 0x50
        /*007a*/ 	.short	0x0000


	//----- nvinfo : EIATTR_MAXREG_COUNT
	.align		4
        /*007c*/ 	.byte	0x03, 0x1b
        /*007e*/ 	.short	0x00ff


	//----- nvinfo : EIATTR_MERCURY_ISA_VERSION
	.align		4
        /*0080*/ 	.byte	0x03, 0x5f
        /*0082*/ 	.short	0x0101


	//----- nvinfo : EIATTR_EXIT_INSTR_OFFSETS
	.align		4
        /*0084*/ 	.byte	0x04, 0x1c
        /*0086*/ 	.short	(.L_2727 - .L_2726)


	//   ....[0]....
.L_2726:
        /*0088*/ 	.word	0x000004a0


	//   ....[1]....
        /*008c*/ 	.word	0x00000510


	//----- nvinfo : EIATTR_MAX_THREADS
	.align		4
.L_2727:
        /*0090*/ 	.byte	0x04, 0x05
        /*0092*/ 	.short	(.L_2729 - .L_2728)
.L_2728:
        /*0094*/ 	.word	0x00000080
        /*0098*/ 	.word	0x00000001
        /*009c*/ 	.word	0x00000001


	//----- nvinfo : EIATTR_CRS_STACK_SIZE
	.align		4
.L_2729:
        /*00a0*/ 	.byte	0x04, 0x1e
        /*00a2*/ 	.short	(.L_2731 - .L_2730)
.L_2730:
        /*00a4*/ 	.word	0x00000000


	//----- nvinfo : EIATTR_CBANK_PARAM_SIZE
	.align		4
.L_2731:
        /*00a8*/ 	.byte	0x03, 0x19
        /*00aa*/ 	.short	0x0024


	//----- nvinfo : EIATTR_PARAM_CBANK
	.align		4
        /*00ac*/ 	.byte	0x04, 0x0a
        /*00ae*/ 	.short	(.L_2733 - .L_2732)
	.align		4
.L_2732:
        /*00b0*/ 	.word	index@(.nv.constant0._ZN2at6native27unrolled_elementwise_kernelINS0_13AUnaryFunctorIfffZZZNS0_15binary_internal21div_trunc_kernel_cudaERNS_18TensorIteratorBaseEENKUlvE1_clEvENKUlvE0_clEvEUlffE_EESt5arrayIPcLm2EELi4E23TrivialOffsetCalculatorILi1EjESE_NS0_6memory15LoadWithoutCastENSF_16StoreWithoutCastEEEviT_T0_T2_T3_T4_T5_)
        /*00b4*/ 	.short	0x0210
        /*00b6*/ 	.short	0x0024


	//----- nvinfo : EIATTR_SW_WAR
	.align		4
.L_2733:
        /*00b8*/ 	.byte	0x04, 0x36
        /*00ba*/ 	.short	(.L_2735 - .L_2734)
.L_2734:
        /*00bc*/ 	.word	0x00000008
.L_2735:


//--------------------- .nv.info._ZN2at6native29vectorized_elementwise_kernelILi2ENS0_13AUnaryFunctorIfffZZZNS0_15binary_internal21div_trunc_kernel_cudaERNS_18TensorIteratorBaseEENKUlvE1_clEvENKUlvE0_clEvEUlffE_EESt5arrayIPcLm2EEEEviT0_T1_ --------------------------
	.section	.nv.info._ZN2at6native29vectorized_elementwise_kernelILi2ENS0_13AUnaryFunctorIfffZZZNS0_15binary_internal21div_trunc_kernel_cudaERNS_18TensorIteratorBaseEENKUlvE1_clEvENKUlvE0_clEvEUlffE_EESt5arrayIPcLm2EEEEviT0_T1_,"",@"SHT_CUDA_INFO"
	.sectionflags	@""
	.align	4


	//----- nvinfo : EIATTR_CUDA_API_VERSION
	.align		4
        /*0000*/ 	.byte	0x04, 0x37
        /*0002*/ 	.short	(.L_2737 - .L_2736)
.L_2736:
        /*0004*/ 	.word	0x00000082


	//----- nvinfo : EIATTR_KPARAM_INFO
	.align		4
.L_2737:
        /*0008*/ 	.byte	0x04, 0x17
        /*000a*/ 	.short	(.L_2739 - .L_2738)
.L_2738:
        /*000c*/ 	.word	0x00000000
        /*0010*/ 	.short	0x0002
        /*0012*/ 	.short	0x0010
        /*0014*/ 	.byte	0x00, 0xf0, 0x41, 0x00


	//----- nvinfo : EIATTR_KPARAM_INFO
	.align		4
.L_2739:
        /*0018*/ 	.byte	0x04, 0x17
        /*001a*/ 	.short	(.L_2741 - .L_2740)
.L_2740:
        /*001c*/ 	.word	0x00000000
        /*0020*/ 	.short	0x0001
        /*0022*/ 	.short	0x0004
        /*0024*/ 	.byte	0x00, 0xf0, 0x21, 0x00


	//----- nvinfo : EIATTR_KPARAM_INFO
	.align		4
.L_2741:
        /*0028*/ 	.byte	0x04, 0x17
        /*002a*/ 	.short	(.L_2743 - .L_2742)
.L_2742:
        /*002c*/ 	.word	0x00000000
        /*0030*/ 	.short	0x0000
        /*0032*/ 	.short	0x0000
        /*0034*/ 	.byte	0x00, 0xf0, 0x11, 0x00


	//----- nvinfo : EIATTR_SPARSE_MMA_MASK
	.align		4
.L_2743:
        /*0038*/ 	.byte	0x03, 0x50
        /*003a*/ 	.short	0x0000


	//----- nvinfo : EIATTR_MAXREG_COUNT
	.align		4
        /*003c*/ 	.byte	0x03, 0x1b
        /*003e*/ 	.short	0x00ff


	//----- nvinfo : EIATTR_MERCURY_ISA_VERSION
	.align		4
        /*0040*/ 	.byte	0x03, 0x5f
        /*0042*/ 	.short	0x0101


	//----- nvinfo : EIATTR_EXIT_INSTR_OFFSETS
	.align		4
        /*0044*/ 	.byte	0x04, 0x1c
        /*0046*/ 	.short	(.L_2745 - .L_2744)


	//   ....[0]....
.L_2744:
        /*0048*/ 	.word	0x00000300


	//   ....[1]....
        /*004c*/ 	.word	0x00000cd0


	//   ....[2]....
        /*0050*/ 	.word	0x00000d20


	//----- nvinfo : EIATTR_MAX_THREADS
	.align		4
.L_2745:
        /*0054*/ 	.byte	0x04, 0x05
        /*0056*/ 	.short	(.L_2747 - .L_2746)
.L_2746:
        /*0058*/ 	.word	0x00000080
        /*005c*/ 	.word	0x00000001
        /*0060*/ 	.word	0x00000001


	//----- nvinfo : EIATTR_CRS_STACK_SIZE
	.align		4
.L_2747:
        /*0064*/ 	.byte	0x04, 0x1e
        /*0066*/ 	.short	(.L_2749 - .L_2748)
.L_2748:
        /*0068*/ 	.word	0x00000000


	//----- nvinfo : EIATTR_CBANK_PARAM_SIZE
	.align		4
.L_2749:
        /*006c*/ 	.byte	0x03, 0x19
        /*006e*/ 	.short	0x0020


	//----- nvinfo : EIATTR_PARAM_CBANK
	.align		4
        /*0070*/ 	.byte	0x04, 0x0a
        /*0072*/ 	.short	(.L_2751 - .L_2750)
	.align		4
.L_2750:
        /*0074*/ 	.word	index@(.nv.constant0._ZN2at6native29vectorized_elementwise_kernelILi2ENS0_13AUnaryFunctorIfffZZZNS0_15binary_internal21div_trunc_kernel_cudaERNS_18TensorIteratorBaseEENKUlvE1_clEvENKUlvE0_clEvEUlffE_EESt5arrayIPcLm2EEEEviT0_T1_)
        /*0078*/ 	.short	0x0210
        /*007a*/ 	.short	0x0020


	//----- nvinfo : EIATTR_SW_WAR
	.align		4
.L_2751:
        /*007c*/ 	.byte	0x04, 0x36
        /*007e*/ 	.short	(.L_2753 - .L_2752)
.L_2752:
        /*0080*/ 	.word	0x00000008
.L_2753:


//--------------------- .nv.info._ZN2at6native29vectorized_elementwise_kernelILi4ENS0_13AUnaryFunctorIfffZZZNS0_15binary_internal21div_trunc_kernel_cudaERNS_18TensorIteratorBaseEENKUlvE1_clEvENKUlvE0_clEvEUlffE_EESt5arrayIPcLm2EEEEviT0_T1_ --------------------------
	.section	.nv.info._ZN2at6native29vectorized_elementwise_kernelILi4ENS0_13AUnaryFunctorIfffZZZNS0_15binary_internal21div_trunc_kernel_cudaERNS_18TensorIteratorBaseEENKUlvE1_clEvENKUlvE0_clEvEUlffE_EESt5arrayIPcLm2EEEEviT0_T1_,"",@"SHT_CUDA_INFO"
	.sectionflags	@""
	.align	4


	//----- nvinfo : EIATTR_CUDA_API_VERSION
	.align		4
        /*0000*/ 	.byte	0x04, 0x37
        /*0002*/ 	.short	(.L_2755 - .L_2754)
.L_2754:
        /*0004*/ 	.word	0x00000082


	//----- nvinfo : EIATTR_KPARAM_INFO
	.align		4
.L_2755:
        /*0008*/ 	.byte	0x04, 0x17
        /*000a*/ 	.short	(.L_2757 - .L_2756)
.L_2756:
        /*000c*/ 	.word	0x00000000
        /*0010*/ 	.short	0x0002
        /*0012*/ 	.short	0x0010
        /*0014*/ 	.byte	0x00, 0xf0, 0x41, 0x00


	//----- nvinfo : EIATTR_KPARAM_INFO
	.align		4
.L_2757:
        /*0018*/ 	.byte	0x04, 0x17
        /*001a*/ 	.short	(.L_2759 - .L_2758)
.L_2758:
        /*001c*/ 	.word	0x00000000
        /*0020*/ 	.short	0x0001
        /*0022*/ 	.short	0x0004
        /*0024*/ 	.byte	0x00, 0xf0, 0x21, 0x00


	//----- nvinfo : EIATTR_KPARAM_INFO
	.align		4
.L_2759:
        /*0028*/ 	.byte	0x04, 0x17
        /*002a*/ 	.short	(.L_2761 - .L_2760)
.L_2760:
        /*002c*/ 	.word	0x00000000
        /*0030*/ 	.short	0x0000
        /*0032*/ 	.short	0x0000
        /*0034*/ 	.byte	0x00, 0xf0, 0x11, 0x00


	//----- nvinfo : EIATTR_SPARSE_MMA_MASK
	.align		4
.L_2761:
        /*0038*/ 	.byte	0x03, 0x50
        /*003a*/ 	.short	0x0000


	//----- nvinfo : EIATTR_MAXREG_COUNT
	.align		4
        /*003c*/ 	.byte	0x03, 0x1b
        /*003e*/ 	.short	0x00ff


	//----- nvinfo : EIATTR_MERCURY_ISA_VERSION
	.align		4
        /*0040*/ 	.byte	0x03, 0x5f
        /*0042*/ 	.short	0x0101


	//----- nvinfo : EIATTR_EXIT_INSTR_OFFSETS
	.align		4
        /*0044*/ 	.byte	0x04, 0x1c
        /*0046*/ 	.short	(.L_2763 - .L_2762)


	//   ....[0]....
.L_2762:
        /*0048*/ 	.word	0x000002c0


	//   ....[1]....
        /*004c*/ 	.word	0x00000c90


	//   ....[2]....
        /*0050*/ 	.word	0x00000ce0


	//----- nvinfo : EIATTR_MAX_THREADS
	.align		4
.L_2763:
        /*0054*/ 	.byte	0x04, 0x05
        /*0056*/ 	.short	(.L_2765 - .L_2764)
.L_2764:
        /*0058*/ 	.word	0x00000080
        /*005c*/ 	.word	0x00000001
        /*0060*/ 	.word	0x00000001


	//----- nvinfo : EIATTR_CRS_STACK_SIZE
	.align		4
.L_2765:
        /*0064*/ 	.byte	0x04, 0x1e
        /*0066*/ 	.short	(.L_2767 - .L_2766)
.L_2766:
        /*0068*/ 	.word	0x00000000


	//----- nvinfo : EIATTR_CBANK_PARAM_SIZE
	.align		4
.L_2767:
        /*006c*/ 	.byte	0x03, 0x19
        /*006e*/ 	.short	0x0020


	//----- nvinfo : EIATTR_PARAM_CBANK
	.align		4
        /*0070*/ 	.byte	0x04, 0x0a
        /*0072*/ 	.short	(.L_2769 - .L_2768)
	.align		4
.L_2768:
        /*0074*/ 	.word	index@(.nv.constant0._ZN2at6native29vectorized_elementwise_kernelILi4ENS0_13AUnaryFunctorIfffZZZNS0_15binary_internal21div_trunc_kernel_cudaERNS_18TensorIteratorBaseEENKUlvE1_clEvENKUlvE0_clEvEUlffE_EESt5arrayIPcLm2EEEEviT0_T1_)
        /*0078*/ 	.short	0x0210
        /*007a*/ 	.short	0x0020


	//----- nvinfo : EIATTR_SW_WAR
	.align		4
.L_2769:
        /*007c*/ 	.byte	0x04, 0x36
        /*007e*/ 	.short	(.L_2771 - .L_2770)
.L_2770:
        /*0080*/ 	.word	0x00000008
.L_2771:


//--------------------- .nv.info._ZN2at6native29vectorized_elementwise_kernelILi8ENS0_13AUnaryFunctorIfffZZZNS0_15binary_internal21div_trunc_kernel_cudaERNS_18TensorIteratorBaseEENKUlvE1_clEvENKUlvE0_clEvEUlffE_EESt5arrayIPcLm2EEEEviT0_T1_ --------------------------
	.section	.nv.info._ZN2at6native29vectorized_elementwise_kernelILi8ENS0_13AUnaryFunctorIfffZZZNS0_15binary_internal21div_trunc_kernel_cudaERNS_18TensorIteratorBaseEENKUlvE1_clEvENKUlvE0_clEvEUlffE_EESt5arrayIPcLm2EEEEviT0_T1_,"",@"SHT_CUDA_INFO"
	.sectionflags	@""
	.align	4


	//----- nvinfo : EIATTR_CUDA_API_VERSION
	.align		4
        /*0000*/ 	.byte	0x04, 0x37
        /*0002*/ 	.short	(.L_2773 - .L_2772)
.L_2772:
        /*0004*/ 	.word	0x00000082


	//----- nvinfo : EIATTR_KPARAM_INFO
	.align		4
.L_2773:
        /*0008*/ 	.byte	0x04, 0x17
        /*000a*/ 	.short	(.L_2775 - .L_2774)
.L_2774:
        /*000c*/ 	.word	0x00000000
        /*0010*/ 	.short	0x0002
        /*0012*/ 	.short	0x0010
        /*0014*/ 	.byte	0x00, 0xf0, 0x41, 0x00


	//----- nvinfo : EIATTR_KPARAM_INFO
	.align		4
.L_2775:
        /*0018*/ 	.byte	0x04, 0x17
        /*001a*/ 	.short	(.L_2777 - .L_2776)
.L_2776:
        /*001c*/ 	.word	0x00000000
        /*0020*/ 	.short	0x0001
        /*0022*/ 	.short	0x0004
        /*0024*/ 	.byte	0x00, 0xf0, 0x21, 0x00


	//----- nvinfo : EIATTR_KPARAM_INFO
	.align		4
.L_2777:
        /*0028*/ 	.byte	0x04, 0x17
        /*002a*/ 	.short	(.L_2779 - .L_2778)
.L_2778:
        /*002c*/ 	.word	0x00000000
        /*0030*/ 	.short	0x0000
        /*0032*/ 	.short	0x0000
        /*0034*/ 	.byte	0x00, 0xf0, 0x11, 0x00


	//----- nvinfo : EIATTR_SPARSE_MMA_MASK
	.align		4
.L_2779:
        /*0038*/ 	.byte	0x03, 0x50
        /*003a*/ 	.short	0x0000


	//----- nvinfo : EIATTR_MAXREG_COUNT
	.align		4
        /*003c*/ 	.byte	0x03, 0x1b
        /*003e*/ 	.short	0x00ff


	//----- nvinfo : EIATTR_MERCURY_ISA_VERSION
	.align		4
        /*0040*/ 	.byte	0x03, 0x5f
        /*0042*/ 	.short	0x0101


	//----- nvinfo : EIATTR_EXIT_INSTR_OFFSETS
	.align		4
        /*0044*/ 	.byte	0x04, 0x1c
        /*0046*/ 	.short	(.L_2781 - .L_2780)


	//   ....[0]....
.L_2780:
        /*0048*/ 	.word	0x000002c0


	//   ....[1]....
        /*004c*/ 	.word	0x00000c90


	//   ....[2]....
        /*0050*/ 	.word	0x00000ce0


	//----- nvinfo : EIATTR_MAX_THREADS
	.align		4
.L_2781:
        /*0054*/ 	.byte	0x04, 0x05
        /*0056*/ 	.short	(.L_2783 - .L_2782)
.L_2782:
        /*0058*/ 	.word	0x00000080
        /*005c*/ 	.word	0x00000001
        /*0060*/ 	.word	0x00000001


	//----- nvinfo : EIATTR_CRS_STACK_SIZE
	.align		4
.L_2783:
        /*0064*/ 	.byte	0x04, 0x1e
        /*0066*/ 	.short	(.L_2785 - .L_2784)
.L_2784:
        /*0068*/ 	.word	0x00000000


	//----- nvinfo : EIATTR_CBANK_PARAM_SIZE
	.align		4
.L_2785:
        /*006c*/ 	.byte	0x03, 0x19
        /*006e*/ 	.short	0x0020


	//----- nvinfo : EIATTR_PARAM_CBANK
	.align		4
        /*0070*/ 	.byte	0x04, 0x0a
        /*0072*/ 	.short	(.L_2787 - .L_2786)
	.align		4
.L_2786:
        /*0074*/ 	.word	index@(.nv.constant0._ZN2at6native29vectorized_elementwise_kernelILi8ENS0_13AUnaryFunctorIfffZZZNS0_15binary_internal21div_trunc_kernel_cudaERNS_18TensorIteratorBaseEENKUlvE1_clEvENKUlvE0_clEvEUlffE_EESt5arrayIPcLm2EEEEviT0_T1_)
        /*0078*/ 	.short	0x0210
        /*007a*/ 	.short	0x0020


	//----- nvinfo : EIATTR_SW_WAR
	.align		4
.L_2787:
        /*007c*/ 	.byte	0x04, 0x36
        /*007e*/ 	.short	(.L_2789 - .L_2788)
.L_2788:
        /*0080*/ 	.word	0x00000008
.L_2789:


//--------------------- .nv.info._ZN2at6native18elementwise_kernelILi128ELi4EZNS0_15gpu_kernel_implINS0_13BinaryFunctorIdddZZZNS0_15binary_internal21div_trunc_kernel_cudaERNS_18TensorIteratorBaseEENKUlvE1_clEvENKUlvE_clEvEUlddE_EEEEvS6_RKT_EUliE_EEviT1_ --------------------------
	.section	.nv.info._ZN2at6native18elementwise_kernelILi128ELi4EZNS0_15gpu_kernel_implINS0_13BinaryFunctorIdddZZZNS0_15binary_internal21div_trunc_kernel_cudaERNS_18TensorIteratorBaseEENKUlvE1_clEvENKUlvE_clEvEUlddE_EEEEvS6_RKT_EUliE_EEviT1_,"",@"SHT_CUDA_INFO"
	.sectionflags	@""
	.align	4


	//----- nvinfo : EIATTR_CUDA_API_VERSION
	.align		4
        /*0000*/ 	.byte	0x04, 0x37
        /*0002*/ 	.short	(.L_2791 - .L_2790)
.L_2790:
        /*0004*/ 	.word	0x00000082


	//----- nvinfo : EIATTR_KPARAM_INFO
	.align		4
.L_2791:
        /*0008*/ 	.byte	0x04, 0x17
        /*000a*/ 	.short	(.L_2793 - .L_2792)
.L_2792:
        /*000c*/ 	.word	0x00000000
        /*0010*/ 	.short	0x0001
        /*0012*/ 	.short	0x0008
        /*0014*/ 	.byte	0x00, 0xf0, 0x21, 0x0a


	//----- nvinfo : EIATTR_KPARAM_INFO
	.align		4
.L_2793:
        /*0018*/ 	.byte	0x04, 0x17
        /*001a*/ 	.short	(.L_2795 - .L_2794)
.L_2794:
        /*001c*/ 	.word	0x00000000
        /*0020*/ 	.short	0x0000
        /*0022*/ 	.short	0x0000
        /*0024*/ 	.byte	0x00, 0xf0, 0x11, 0x00


	//----- nvinfo : EIATTR_SPARSE_MMA_MASK
	.align		4
.L_2795:
        /*0028*/ 	.byte	0x03, 0x50
        /*002a*/ 	.short	0x0000


	//----- nvinfo : EIATTR_MAXREG_COUNT
	.align		4
        /*002c*/ 	.byte	0x03, 0x1b
        /*002e*/ 	.short	0x0080


	//----- nvinfo : EIATTR_EXTERNS
	.align		4
        /*0030*/ 	.byte	0x04, 0x0f
        /*0032*/ 	.short	(.L_2797 - .L_2796)


	//   ....[0]....
	.align		4
.L_2796:
        /*0034*/ 	.word	index@(__assertfail)


	//----- nvinfo : EIATTR_MERCURY_ISA_VERSION
	.align		4
.L_2797:
        /*0038*/ 	.byte	0x03, 0x5f
        /*003a*/ 	.short	0x0101


	//----- nvinfo : EIATTR_SYSCALL_OFFSETS
	.align		4
        /*003c*/ 	.byte	0x04, 0x46
        /*003e*/ 	.short	(.L_2799 - .L_2798)


	//   ....[0]....
.L_2798:
        /*0040*/ 	.word	0x00002580


	//   ....[1]....
        /*0044*/ 	.word	0x00003490


	//   ....[2]....
        /*0048*/ 	.word	0x00004700


	//   ....[3]....
        /*004c*/ 	.word	0x00006cc0


	//   ....[4]....
        /*0050*/ 	.word	0x00007bd0


	//   ....[5]....
        /*0054*/ 	.word	0x00008e50


	//   ....[6]....
        /*0058*/ 	.word	0x0000b400


	//   ....[7]....
        /*005c*/ 	.word	0x0000c310


	//   ....[8]....
        /*0060*/ 	.word	0x0000d590


	//   ....[9]....
        /*0064*/ 	.word	0x0000fb30


	//   ....[10]....
        /*0068*/ 	.word	0x00010a40


	//   ....[11]....
        /*006c*/ 	.word	0x00011cb0


	//----- nvinfo : EIATTR_EXIT_INSTR_OFFSETS
	.align		4
.L_2799:
        /*0070*/ 	.byte	0x04, 0x1c
        /*0072*/ 	.short	(.L_2801 - .L_2800)


	//   ....[0]....
.L_2800:
        /*0074*/ 	.word	0x0000d640


	//   ....[1]....
        /*0078*/ 	.word	0x00010cf0


	//   ....[2]....
        /*007c*/ 	.word	0x00010d30


	//   ....[3]....
        /*0080*/ 	.word	0x00010dc0


	//   ....[4]....
        /*0084*/ 	.word	0x00010df0


	//   ....[5]....
        /*0088*/ 	.word	0x00010e20


	//   ....[6]....
        /*008c*/ 	.word	0x00010ef0


	//   ....[7]....
        /*0090*/ 	.word	0x00010f70


	//   ....[8]....
        /*0094*/ 	.word	0x00011050


	//   ....[9]....
        /*0098*/ 	.word	0x000110e0


	//   ....[10]....
        /*009c*/ 	.word	0x00011100


	//   ....[11]....
        /*00a0*/ 	.word	0x000111c0


	//   ....[12]....
        /*00a4*/ 	.word	0x000111f0


	//   ....[13]....
        /*00a8*/ 	.word	0x000113c0


	//   ....[14]....
        /*00ac*/ 	.word	0x00011560


	//   ....[15]....
        /*00b0*/ 	.word	0x000115e0


	//   ....[16]....
        /*00b4*/ 	.word	0x00011690


	//   ....[17]....
        /*00b8*/ 	.word	0x00011850


	//   ....[18]....
        /*00bc*/ 	.word	0x00011a10


	//   ....[19]....
        /*00c0*/ 	.word	0x00011bb0


	//   ....[20]....
        /*00c4*/ 	.word	0x00011cc0


	//   ....[21]....
        /*00c8*/ 	.word	0x00011cf0


	//   ....[22]....
        /*00cc*/ 	.word	0x00011d20


	//----- nvinfo : EIATTR_MAX_THREADS
	.align		4
.L_2801:
        /*00d0*/ 	.byte	0x04, 0x05
        /*00d2*/ 	.short	(.L_2803 - .L_2802)
.L_2802:
        /*00d4*/ 	.word	0x00000080
        /*00d8*/ 	.word	0x00000001
        /*00dc*/ 	.word	0x00000001


	//----- nvinfo : EIATTR_CRS_STACK_SIZE
	.align		4
.L_2803:
        /*00e0*/ 	.byte	0x04, 0x1e
        /*00e2*/ 	.short	(.L_2805 - .L_2804)
.L_2804:
        /*00e4*/ 	.word	0x00000000


	//----- nvinfo : EIATTR_CBANK_PARAM_SIZE
	.align		4
.L_2805:
        /*00e8*/ 	.byte	0x03, 0x19
        /*00ea*/ 	.short	0x0290


	//----- nvinfo : EIATTR_PARAM_CBANK
	.align		4
        /*00ec*/ 	.byte	0x04, 0x0a
        /*00ee*/ 	.short	(.L_2807 - .L_2806)
	.align		4
.L_2806:
        /*00f0*/ 	.word	index@(.nv.constant0._ZN2at6native18elementwise_kernelILi128ELi4EZNS0_15gpu_kernel_implINS0_13BinaryFunctorIdddZZZNS0_15binary_internal21div_trunc_kernel_cudaERNS_18TensorIteratorBaseEENKUlvE1_clEvENKUlvE_clEvEUlddE_EEEEvS6_RKT_EUliE_EEviT1_)
        /*00f4*/ 	.short	0x0210
        /*00f6*/ 	.short	0x0290


	//----- nvinfo : EIATTR_SW_WAR
	.align		4
.L_2807:
        /*00f8*/ 	.byte	0x04, 0x36
        /*00fa*/ 	.short	(.L_2809 - .L_2808)
.L_2808:
        /*00fc*/ 	.word	0x00000008
.L_2809:


//--------------------- .nv.info._ZN2at6native27unrolled_elementwise_kernelINS0_13BinaryFunctorIdddZZZNS0_15binary_internal21div_trunc_kernel_cudaERNS_18TensorIteratorBaseEENKUlvE1_clEvENKUlvE_clEvEUlddE_EESt5arrayIPcLm3EELi4E23TrivialOffsetCalculatorILi2EjESD_ILi1EjENS0_6memory12LoadWithCastILi2EEENSG_13StoreWithCastILi1EEEEEviT_T0_T2_T3_T4_T5_ --------------------------
	.section	.nv.info._ZN2at6native27unrolled_elementwise_kernelINS0_13BinaryFunctorIdddZZZNS0_15binary_internal21div_trunc_kernel_cudaERNS_18TensorIteratorBaseEENKUlvE1_clEvENKUlvE_clEvEUlddE_EESt5arrayIPcLm3EELi4E23TrivialOffsetCalculatorILi2EjESD_ILi1EjENS0_6memory12LoadWithCastILi2EEENSG_13StoreWithCastILi1EEEEEviT_T0_T2_T3_T4_T5_,"",@"SHT_CUDA_INFO"
	.sectionflags	@""
	.align	4


	//----- nvinfo : EIATTR_CUDA_API_VERSION
	.align		4
        /*0000*/ 	.byte	0x04, 0x37
        /*0002*/ 	.short	(.L_2811 - .L_2810)
.L_2810:
        /*0004*/ 	.word	0x00000082


	//----- nvinfo : EIATTR_KPARAM_INFO
	.align		4
.L_2811:
        /*0008*/ 	.byte	0x04, 0x17
        /*000a*/ 	.short	(.L_2813 - .L_2812)
.L_2812:
        /*000c*/ 	.word	0x00000000
        /*0010*/ 	.short	0x0006
        /*0012*/ 	.short	0x0030
        /*0014*/ 	.byte	0x00, 0xf0, 0x21, 0x00


	//----- nvinfo : EIATTR_KPARAM_INFO
	.align		4
.L_2813:
        /*0018*/ 	.byte	0x04, 0x17
        /*001a*/ 	.short	(.L_2815 - .L_2814)
.L_2814:
        /*001c*/ 	.word	0x00000000
        /*0020*/ 	.short	0x0005
        /*0022*/ 	.short	0x0024
        /*0024*/ 	.byte	0x00, 0xf0, 0x31, 0x00


	//----- nvinfo : EIATTR_KPARAM_INFO
	.align		4
.L_2815:
        /*0028*/ 	.byte	0x04, 0x17
        /*002a*/ 	.short	(.L_2817 - .L_2816)
.L_2816:
        /*002c*/ 	.word	0x00000000
        /*0030*/ 	.short	0x0004
        /*0032*/ 	.short	0x0021
        /*0034*/ 	.byte	0x00, 0xf0, 0x05, 0x00


	//----- nvinfo : EIATTR_KPARAM_INFO
	.align		4
.L_2817:
        /*0038*/ 	.byte	0x04, 0x17
        /*003a*/ 	.short	(.L_2819 - .L_2818)
.L_2818:
        /*003c*/ 	.word	0x00000000
        /*0040*/ 	.short	0x0003
        /*0042*/ 	.short	0x0020
        /*0044*/ 	.byte	0x00, 0xf0, 0x05, 0x00


	//----- nvinfo : EIATTR_KPARAM_INFO
	.align		4
.L_2819:
        /*0048*/ 	.byte	0x04, 0x17
        /*004a*/ 	.short	(.L_2821 - .L_2820)
.L_2820:
        /*004c*/ 	.word	0x00000000
        /*0050*/ 	.short	0x0002
        /*0052*/ 	.short	0x0008
        /*0054*/ 	.byte	0x00, 0xf0, 0x61, 0x00


	//----- nvinfo : EIATTR_KPARAM_INFO
	.align		4
.L_2821:
        /*0058*/ 	.byte	0x04, 0x17
        /*005a*/ 	.short	(.L_2823 - .L_2822)
.L_2822:
        /*005c*/ 	.word	0x00000000
        /*0060*/ 	.short	0x0001
        /*0062*/ 	.short	0x0004
        /*0064*/ 	.byte	0x00, 0xf0, 0x05, 0x00


	//----- nvinfo : EIATTR_KPARAM_INFO
	.align		4
.L_2823:
        /*0068*/ 	.byte	0x04, 0x17
        /*006a*/ 	.short	(.L_2825 - .L_2824)
.L_2824:
        /*006c*/ 	.word	0x00000000
        /*0070*/ 	.short	0x0000
        /*0072*/ 	.short	0x0000
        /*0074*/ 	.byte	0x00, 0xf0, 0x11, 0x00


	//----- nvinfo : EIATTR_SPARSE_MMA_MASK
	.align		4
.L_2825:
        /*0078*/ 	.byte	0x03, 0x50
        /*007a*/ 	.short	0x0000


	//----- nvinfo : EIATTR_MAXREG_COUNT
	.align		4
        /*007c*/ 	.byte	0x03, 0x1b
        /*007e*/ 	.short	0x00ff


	//----- nvinfo : EIATTR_EXTERNS
	.align		4
        /*0080*/ 	.byte	0x04, 0x0f
        /*0082*/ 	.short	(.L_2827 - .L_2826)


	//   ....[0]....
	.align		4
.L_2826:
        /*0084*/ 	.word	index@(__assertfail)


	//----- nvinfo : EIATTR_MERCURY_ISA_VERSION
	.align		4
.L_2827:
        /*0088*/ 	.byte	0x03, 0x5f
        /*008a*/ 	.short	0x0101


	//----- nvinfo : EIATTR_SYSCALL_OFFSETS
	.align		4
        /*008c*/ 	.byte	0x04, 0x46
        /*008e*/ 	.short	(.L_2829 - .L_2828)


	//   ....[0]....
.L_2828:
        /*0090*/ 	.word	0x00000fa0


	//   ....[1]....
        /*0094*/ 	.word	0x00001ec0


	//   ....[2]....
        /*0098*/ 	.word	0x00002e60


	//   ....[3]....
        /*009c*/ 	.word	0x00003d80


	//   ....[4]....
        /*00a0*/ 	.word	0x00004d30


	//   ....[5]....
        /*00a4*/ 	.word	0x00005c50


	//   ....[6]....
        /*00a8*/ 	.word	0x00006be0


	//   ....[7]....
        /*00ac*/ 	.word	0x00007b10


	//   ....[8]....
        /*00b0*/ 	.word	0x00009560


	//   ....[9]....
        /*00b4*/ 	.word	0x0000a720


	//   ....[10]....
        /*00b8*/ 	.word	0x0000b8a0


	//   ....[11]....
        /*00bc*/ 	.word	0x0000ca40


	//----- nvinfo : EIATTR_EXIT_INSTR_OFFSETS
	.align		4
.L_2829:
        /*00c0*/ 	.byte	0x04, 0x1c
        /*00c2*/ 	.short	(.L_2831 - .L_2830)


	//   ....[0]....
.L_2830:
        /*00c4*/ 	.word	0x0000b940


	//   ....[1]....
        /*00c8*/ 	.word	0x0000ba80


	//   ....[2]....
        /*00cc*/ 	.word	0x0000bac0


	//   ....[3]....
        /*00d0*/ 	.word	0x0000bb50


	//   ....[4]....
        /*00d4*/ 	.word	0x0000bb80


	//   ....[5]....
        /*00d8*/ 	.word	0x0000bbb0


	//   ....[6]....
        /*00dc*/ 	.word	0x0000bc80


	//   ....[7]....
        /*00e0*/ 	.word	0x0000bd00


	//   ....[8]....
        /*00e4*/ 	.word	0x0000bde0


	//   ....[9]....
        /*00e8*/ 	.word	0x0000be70


	//   ....[10]....
        /*00ec*/ 	.word	0x0000be90


	//   ....[11]....
        /*00f0*/ 	.word	0x0000bf50


	//   ....[12]....
        /*00f4*/ 	.word	0x0000bf80


	//   ....[13]....
        /*00f8*/ 	.word	0x0000c150


	//   ....[14]....
        /*00fc*/ 	.word	0x0000c2f0


	//   ....[15]....
        /*0100*/ 	.word	0x0000c370


	//   ....[16]....
        /*0104*/ 	.word	0x0000c420


	//   ....[17]....
        /*0108*/ 	.word	0x0000c5e0


	//   ....[18]....
        /*010c*/ 	.word	0x0000c7a0


	//   ....[19]....
        /*0110*/ 	.word	0x0000c940


	//   ....[20]....
        /*0114*/ 	.word	0x0000ca50


	//   ....[21]....
        /*0118*/ 	.word	0x0000ca80


	//   ....[22]....
        /*011c*/ 	.word	0x0000cab0


	//----- nvinfo : EIATTR_MAX_THREADS
	.align		4
.L_2831:
        /*0120*/ 	.byte	0x04, 0x05
        /*0122*/ 	.short	(.L_2833 - .L_2832)
.L_2832:
        /*0124*/ 	.word	0x00000080
        /*0128*/ 	.word	0x00000001
        /*012c*/ 	.word	0x00000001


	//----- nvinfo : EIATTR_CRS_STACK_SIZE
	.align		4
.L_2833:
        /*0130*/ 	.byte	0x04, 0x1e
        /*0132*/ 	.short	(.L_2835 - .L_2834)
.L_2834:
        /*0134*/ 	.word	0x00000000


	//----- nvinfo : EIATTR_CBANK_PARAM_SIZE
	.align		4
.L_2835:
        /*0138*/ 	.byte	0x03, 0x19
        /*013a*/ 	.short	0x0038


	//----- nvinfo : EIATTR_PARAM_CBANK
	.align		4
        /*013c*/ 	.byte	0x04, 0x0a
        /*013e*/ 	.short	(.L_2837 - .L_2836)
	.align		4
.L_2836:
        /*0140*/ 	.word	index@(.nv.constant0._ZN2at6native27unrolled_elementwise_kernelINS0_13BinaryFunctorIdddZZZNS0_15binary_internal21div_trunc_kernel_cudaERNS_18TensorIteratorBaseEENKUlvE1_clEvENKUlvE_clEvEUlddE_EESt5arrayIPcLm3EELi4E23TrivialOffsetCalculatorILi2EjESD_ILi1EjENS0_6memory12LoadWithCastILi2EEENSG_13StoreWithCastILi1EEEEEviT_T0_T2_T3_T4_T5_)
        /*0144*/ 	.short	0x0210
        /*0146*/ 	.short	0x0038


	//----- nvinfo : EIATTR_SW_WAR
	.align		4
.L_2837:
        /*0148*/ 	.byte	0x04, 0x36
        /*014a*/ 	.short	(.L_2839 - .L_2838)
.L_2838:
        /*014c*/ 	.word	0x00000008
.L_2839:


//--------------------- .nv.info._ZN2at6native18elementwise_kernelILi128ELi2EZNS0_22gpu_kernel_impl_nocastINS0_13BinaryFunctorIdddZZZNS0_15binary_internal21div_trunc_kernel_cudaERNS_18TensorIteratorBaseEENKUlvE1_clEvENKUlvE_clEvEUlddE_EEEEvS6_RKT_EUliE_EEviT1_ --------------------------
	.section	.nv.info._ZN2at6native18elementwise_kernelILi128ELi2EZNS0_22gpu_kernel_impl_nocastINS0_13BinaryFunctorIdddZZZNS0_15binary_internal21div_trunc_kernel_cudaERNS_18TensorIteratorBaseEENKUlvE1_clEvENKUlvE_clEvEUlddE_EEEEvS6_RKT_EUliE_EEviT1_,"",@"SHT_CUDA_INFO"
	.sectionflags	@""
	.align	4


	//----- nvinfo : EIATTR_CUDA_API_VERSION
	.align		4
        /*0000*/ 	.byte	0x04, 0x37
        /*0002*/ 	.short	(.L_2841 - .L_2840)
.L_2840:
        /*0004*/ 	.word	0x00000082


	//----- nvinfo : EIATTR_KPARAM_INFO
	.align		4
.L_2841:
        /*0008*/ 	.byte	0x04, 0x17
        /*000a*/ 	.short	(.L_2843 - .L_2842)
.L_2842:
        /*000c*/ 	.word	0x00000000
        /*0010*/ 	.short	0x0001
        /*0012*/ 	.short	0x0008
        /*0014*/ 	.byte	0x00, 0xf0, 0x21, 0x0a


	//----- nvinfo : EIATTR_KPARAM_INFO
	.align		4
.L_2843:
        /*0018*/ 	.byte	0x04, 0x17
        /*001a*/ 	.short	(.L_2845 - .L_2844)
.L_2844:
        /*001c*/ 	.word	0x00000000
        /*0020*/ 	.short	0x0000
        /*0022*/ 	.short	0x0000
        /*0024*/ 	.byte	0x00, 0xf0, 0x11, 0x00


	//----- nvinfo : EIATTR_SPARSE_MMA_MASK
	.align		4
.L_2845:
        /*0028*/ 	.byte	0x03, 0x50
        /*002a*/ 	.short	0x0000


	//----- nvinfo : EIATTR_MAXREG_COUNT
	.align		4
        /*002c*/ 	.byte	0x03, 0x1b
        /*002e*/ 	.short	0x0080


	//----- nvinfo : EIATTR_MERCURY_ISA_VERSION
	.align		4
        /*0030*/ 	.byte	0x03, 0x5f
        /*0032*/ 	.short	0x0101


	//----- nvinfo : EIATTR_EXIT_INSTR_OFFSETS
	.align		4
        /*0034*/ 	.byte	0x04, 0x1c
        /*0036*/ 	.short	(.L_2847 - .L_2846)


	//   ....[0]....
.L_2846:
        /*0038*/ 	.word	0x000018f0


	//   ....[1]....
        /*003c*/ 	.word	0x00003110


	//----- nvinfo : EIATTR_MAX_THREADS
	.align		4
.L_2847:
        /*0040*/ 	.byte	0x04, 0x05
        /*0042*/ 	.short	(.L_2849 - .L_2848)
.L_2848:
        /*0044*/ 	.word	0x00000080
        /*0048*/ 	.word	0x00000001
        /*004c*/ 	.word	0x00000001


	//----- nvinfo : EIATTR_CRS_STACK_SIZE
	.align		4
.L_2849:
        /*0050*/ 	.byte	0x04, 0x1e
        /*0052*/ 	.short	(.L_2851 - .L_2850)
.L_2850:
        /*0054*/ 	.word	0x00000000


	//----- nvinfo : EIATTR_CBANK_PARAM_SIZE
	.align		4
.L_2851:
        /*0058*/ 	.byte	0x03, 0x19
        /*005a*/ 	.short	0x0290


	//----- nvinfo : EIATTR_PARAM_CBANK
	.align		4
        /*005c*/ 	.byte	0x04, 0x0a
        /*005e*/ 	.short	(.L_2853 - .L_2852)
	.align		4
.L_2852:
        /*0060*/ 	.word	index@(.nv.constant0._ZN2at6native18elementwise_kernelILi128ELi2EZNS0_22gpu_kernel_impl_nocastINS0_13BinaryFunctorIdddZZZNS0_15binary_internal21div_trunc_kernel_cudaERNS_18TensorIteratorBaseEENKUlvE1_clEvENKUlvE_clEvEUlddE_EEEEvS6_RKT_EUliE_EEviT1_)
        /*0064*/ 	.short	0x0210
        /*0066*/ 	.short	0x0290


	//----- nvinfo : EIATTR_SW_WAR
	.align		4
.L_2853:
        /*0068*/ 	.byte	0x04, 0x36
        /*006a*/ 	.short	(.L_2855 - .L_2854)
.L_2854:
        /*006c*/ 	.word	0x00000008
.L_2855:


//--------------------- .nv.info._ZN2at6native27unrolled_elementwise_kernelINS0_13BinaryFunctorIdddZZZNS0_15binary_internal21div_trunc_kernel_cudaERNS_18TensorIteratorBaseEENKUlvE1_clEvENKUlvE_clEvEUlddE_EESt5arrayIPcLm3EELi4E23TrivialOffsetCalculatorILi2EjESD_ILi1EjENS0_6memory15LoadWithoutCastENSG_16StoreWithoutCastEEEviT_T0_T2_T3_T4_T5_ --------------------------
	.section	.nv.info._ZN2at6native27unrolled_elementwise_kernelINS0_13BinaryFunctorIdddZZZNS0_15binary_internal21div_trunc_kernel_cudaERNS_18TensorIteratorBaseEENKUlvE1_clEvENKUlvE_clEvEUlddE_EESt5arrayIPcLm3EELi4E23TrivialOffsetCalculatorILi2EjESD_ILi1EjENS0_6memory15LoadWithoutCastENSG_16StoreWithoutCastEEEviT_T0_T2_T3_T4_T5_,"",@"SHT_CUDA_INFO"
	.sectionflags	@""
	.align	4


	//----- nvinfo : EIATTR_CUDA_API_VERSION
	.align		4
        /*0000*/ 	.byte	0x04, 0x37
        /*0002*/ 	.short	(.L_2857 - .L_2856)
.L_2856:
        /*0004*/ 	.word	0x00000082


	//----- nvinfo : EIATTR_KPARAM_INFO
	.align		4
.L_2857:
        /*0008*/ 	.byte	0x04, 0x17
        /*000a*/ 	.short	(.L_2859 - .L_2858)
.L_2858:
        /*000c*/ 	.word	0x00000000
        /*0010*/ 	.short	0x0006
        /*0012*/ 	.short	0x0023
        /*0014*/ 	.byte	0x00, 0xf0, 0x05, 0x00


	//----- nvinfo : EIATTR_KPARAM_INFO
	.align		4
.L_2859:
        /*0018*/ 	.byte	0x04, 0x17
        /*001a*/ 	.short	(.L_2861 - .L_2860)
.L_2860:
        /*001c*/ 	.word	0x00000000
        /*0020*/ 	.short	0x0005
        /*0022*/ 	.short	0x0022
        /*0024*/ 	.byte	0x00, 0xf0, 0x05, 0x00


	//----- nvinfo : EIATTR_KPARAM_INFO
	.align		4
.L_2861:
        /*0028*/ 	.byte	0x04, 0x17
        /*002a*/ 	.short	(.L_2863 - .L_2862)
.L_2862:
        /*002c*/ 	.word	0x00000000
        /*0030*/ 	.short	0x0004
        /*0032*/ 	.short	0x0021
        /*0034*/ 	.byte	0x00, 0xf0, 0x05, 0x00


	//----- nvinfo : EIATTR_KPARAM_INFO
	.align		4
.L_2863:
        /*0038*/ 	.byte	0x04, 0x17
        /*003a*/ 	.short	(.L_2865 - .L_2864)
.L_2864:
        /*003c*/ 	.word	0x00000000
        /*0040*/ 	.short	0x0003
        /*0042*/ 	.short	0x0020
        /*0044*/ 	.byte	0x00, 0xf0, 0x05, 0x00


	//----- nvinfo : EIATTR_KPARAM_INFO
	.align		4
.L_2865:
        /*0048*/ 	.byte	0x04, 0x17
        /*004a*/ 	.short	(.L_2867 - .L_2866)
.L_2866:
        /*004c*/ 	.word	0x00000000
        /*0050*/ 	.short	0x0002
        /*0052*/ 	.short	0x0008
        /*0054*/ 	.byte	0x00, 0xf0, 0x61, 0x00


	//----- nvinfo : EIATTR_KPARAM_INFO
	.align		4
.L_2867:
        /*0058*/ 	.byte	0x04, 0x17
        /*005a*/ 	.short	(.L_2869 - .L_2868)
.L_2868:
        /*005c*/ 	.word	0x00000000
        /*0060*/ 	.short	0x0001
        /*0062*/ 	.short	0x0004
        /*0064*/ 	.byte	0x00, 0xf0, 0x05, 0x00


	//----- nvinfo : EIATTR_KPARAM_INFO
	.align		4
.L_2869:
        /*0068*/ 	.byte	0x04, 0x17
        /*006a*/ 	.short	(.L_2871 - .L_2870)
.L_2870:
        /*006c*/ 	.word	0x00000000
        /*0070*/ 	.short	0x0000
        /*0072*/ 	.short	0x0000
        /*0074*/ 	.byte	0x00, 0xf0, 0x11, 0x00


	//----- nvinfo : EIATTR_SPARSE_MMA_MASK
	.align		4
.L_2871:
        /*0078*/ 	.byte	0x03, 0x50
        /*007a*/ 	.short	0x0000


	//----- nvinfo : EIATTR_MAXREG_COUNT
	.align		4
        /*007c*/ 	.byte	0x03, 0x1b
        /*007e*/ 	.short	0x00ff


	//----- nvinfo : EIATTR_MERCURY_ISA_VERSION
	.align		4
        /*0080*/ 	.byte	0x03, 0x5f
        /*0082*/ 	.short	0x0101


	//----- nvinfo : EIATTR_EXIT_INSTR_OFFSETS
	.align		4
        /*0084*/ 	.byte	0x04, 0x1c
        /*0086*/ 	.short	(.L_2873 - .L_2872)


	//   ....[0]....
.L_2872:
        /*0088*/ 	.word	0x00000bb0


	//   ....[1]....
        /*008c*/ 	.word	0x00000c00


	//----- nvinfo : EIATTR_MAX_THREADS
	.align		4
.L_2873:
        /*0090*/ 	.byte	0x04, 0x05
        /*0092*/ 	.short	(.L_2875 - .L_2874)
.L_2874:
        /*0094*/ 	.word	0x00000080
        /*0098*/ 	.word	0x00000001
        /*009c*/ 	.word	0x00000001


	//----- nvinfo : EIATTR_CRS_STACK_SIZE
	.align		4
.L_2875:
        /*00a0*/ 	.byte	0x04, 0x1e
        /*00a2*/ 	.short	(.L_2877 - .L_2876)
.L_2876:
        /*00a4*/ 	.word	0x00000000


	//----- nvinfo : EIATTR_CBANK_PARAM_SIZE
	.align		4
.L_2877:
        /*00a8*/ 	.byte	0x03, 0x19
        /*00aa*/ 	.short	0x0024


	//----- nvinfo : EIATTR_PARAM_CBANK
	.align		4
        /*00ac*/ 	.byte	0x04, 0x0a
        /*00ae*/ 	.short	(.L_2879 - .L_2878)
	.align		4
.L_2878:
        /*00b0*/ 	.word	index@(.nv.constant0._ZN2at6native27unrolled_elementwise_kernelINS0_13BinaryFunctorIdddZZZNS0_15binary_internal21div_trunc_kernel_cudaERNS_18TensorIteratorBaseEENKUlvE1_clEvENKUlvE_clEvEUlddE_EESt5arrayIPcLm3EELi4E23TrivialOffsetCalculatorILi2EjESD_ILi1EjENS0_6memory15LoadWithoutCastENSG_16StoreWithoutCastEEEviT_T0_T2_T3_T4_T5_)
        /*00b4*/ 	.short	0x0210
        /*00b6*/ 	.short	0x0024


	//----- nvinfo : EIATTR_SW_WAR
	.align		4
.L_2879:
        /*00b8*/ 	.byte	0x04, 0x36
        /*00ba*/ 	.short	(.L_2881 - .L_2880)
.L_2880:
        /*00bc*/ 	.word	0x00000008
.L_2881:


//--------------------- .nv.info._ZN2at6native29vectorized_elementwise_kernelILi2ENS0_13BinaryFunctorIdddZZZNS0_15binary_internal21div_trunc_kernel_cudaERNS_18TensorIteratorBaseEENKUlvE1_clEvENKUlvE_clEvEUlddE_EESt5arrayIPcLm3EEEEviT0_T1_ --------------------------
	.section	.nv.info._ZN2at6native29vectorized_elementwise_kernelILi2ENS0_13BinaryFunctorIdddZZZNS0_15binary_internal21div_trunc_kernel_cudaERNS_18TensorIteratorBaseEENKUlvE1_clEvENKUlvE_clEvEUlddE_EESt5arrayIPcLm3EEEEviT0_T1_,"",@"SHT_CUDA_INFO"
	.sectionflags	@""
	.align	4


	//----- nvinfo : EIATTR_CUDA_API_VERSION
	.align		4
        /*0000*/ 	.byte	0x04, 0x37
        /*0002*/ 	.short	(.L_2883 - .L_2882)
.L_2882:
        /*0004*/ 	.word	0x00000082


	//----- nvinfo : EIATTR_KPARAM_INFO
	.align		4
.L_2883:
        /*0008*/ 	.byte	0x04, 0x17
        /*000a*/ 	.short	(.L_2885 - .L_2884)
.L_2884:
        /*000c*/ 	.word	0x00000000
        /*0010*/ 	.short	0x0002
        /*0012*/ 	.short	0x0008
        /*0014*/ 	.byte	0x00, 0xf0, 0x61, 0x00


	//----- nvinfo : EIATTR_KPARAM_INFO
	.align		4
.L_2885:
        /*0018*/ 	.byte	0x04, 0x17
        /*001a*/ 	.short	(.L_2887 - .L_2886)
.L_2886:
        /*001c*/ 	.word	0x00000000
        /*0020*/ 	.short	0x0001
        /*0022*/ 	.short	0x0004
        /*0024*/ 	.byte	0x00, 0xf0, 0x05, 0x00


	//----- nvinfo : EIATTR_KPARAM_INFO
	.align		4
.L_2887:
        /*0028*/ 	.byte	0x04, 0x17
        /*002a*/ 	.short	(.L_2889 - .L_2888)
.L_2888:
        /*002c*/ 	.word	0x00000000
        /*0030*/ 	.short	0x0000
        /*0032*/ 	.short	0x0000
        /*0034*/ 	.byte	0x00, 0xf0, 0x11, 0x00


	//----- nvinfo : EIATTR_SPARSE_MMA_MASK
	.align		4
.L_2889:
        /*0038*/ 	.byte	0x03, 0x50
        /*003a*/ 	.short	0x0000


	//----- nvinfo : EIATTR_MAXREG_COUNT
	.align		4
        /*003c*/ 	.byte	0x03, 0x1b
        /*003e*/ 	.short	0x00ff


	//----- nvinfo : EIATTR_MERCURY_ISA_VERSION
	.align		4
        /*0040*/ 	.byte	0x03, 0x5f
        /*0042*/ 	.short	0x0101


	//----- nvinfo : EIATTR_EXIT_INSTR_OFFSETS
	.align		4
        /*0044*/ 	.byte	0x04, 0x1c
        /*0046*/ 	.short	(.L_2891 - .L_2890)


	//   ....[0]....
.L_2890:
        /*0048*/ 	.word	0x00000e10


	//   ....[1]....
        /*004c*/ 	.word	0x00002530


	//   ....[2]....
        /*0050*/ 	.word	0x00002580


	//----- nvinfo : EIATTR_MAX_THREADS
	.align		4
.L_2891:
        /*0054*/ 	.byte	0x04, 0x05
        /*0056*/ 	.short	(.L_2893 - .L_2892)
.L_2892:
        /*0058*/ 	.word	0x00000080
        /*005c*/ 	.word	0x00000001
        /*0060*/ 	.word	0x00000001


	//----- nvinfo : EIATTR_CRS_STACK_SIZE
	.align		4
.L_2893:
        /*0064*/ 	.byte	0x04, 0x1e
        /*0066*/ 	.short	(.L_2895 - .L_2894)
.L_2894:
        /*0068*/ 	.word	0x00000000


	//----- nvinfo : EIATTR_CBANK_PARAM_SIZE
	.align		4
.L_2895:
        /*006c*/ 	.byte	0x03, 0x19
        /*006e*/ 	.short	0x0020


	//----- nvinfo : EIATTR_PARAM_CBANK
	.align		4
        /*0070*/ 	.byte	0x04, 0x0a
        /*0072*/ 	.short	(.L_2897 - .L_2896)
	.align		4
.L_2896:
        /*0074*/ 	.word	index@(.nv.constant0._ZN2at6native29vectorized_elementwise_kernelILi2ENS0_13BinaryFunctorIdddZZZNS0_15binary_internal21div_trunc_kernel_cudaERNS_18TensorIteratorBaseEENKUlvE1_clEvENKUlvE_clEvEUlddE_EESt5arrayIPcLm3EEEEviT0_T1_)
        /*0078*/ 	.short	0x0210
        /*007a*/ 	.short	0x0020


	//----- nvinfo : EIATTR_SW_WAR
	.align		4
.L_2897:
        /*007c*/ 	.byte	0x04, 0x36
        /*007e*/ 	.short	(.L_2899 - .L_2898)
.L_2898:
        /*0080*/ 	.word	0x00000008
.L_2899:


//--------------------- .nv.info._ZN2at6native29vectorized_elementwise_kernelILi4ENS0_13BinaryFunctorIdddZZZNS0_15binary_internal21div_trunc_kernel_cudaERNS_18TensorIteratorBaseEENKUlvE1_clEvENKUlvE_clEvEUlddE_EESt5arrayIPcLm3EEEEviT0_T1_ --------------------------
	.section	.nv.info._ZN2at6native29vectorized_elementwise_kernelILi4ENS0_13BinaryFunctorIdddZZZNS0_15binary_internal21div_trunc_kernel_cudaERNS_18TensorIteratorBaseEENKUlvE1_clEvENKUlvE_clEvEUlddE_EESt5arrayIPcLm3EEEEviT0_T1_,"",@"SHT_CUDA_INFO"
	.sectionflags	@""
	.align	4


	//----- nvinfo : EIATTR_CUDA_API_VERSION
	.align		4
        /*0000*/ 	.byte	0x04, 0x37
        /*0002*/ 	.short	(.L_2901 - .L_2900)
.L_2900:
        /*0004*/ 	.word	0x00000082


	//----- nvinfo : EIATTR_KPARAM_INFO
	.align		4
.L_2901:
        /*0008*/ 	.byte	0x04, 0x17
        /*000a*/ 	.short	(.L_2903 - .L_2902)
.L_2902:
        /*000c*/ 	.word	0x00000000
        /*0010*/ 	.short	0x0002
        /*0012*/ 	.short	0x0008
        /*0014*/ 	.byte	0x00, 0xf0, 0x61, 0x00


	//----- nvinfo : EIATTR_KPARAM_INFO
	.align		4
.L_2903:
        /*0018*/ 	.byte	0x04, 0x17
        /*001a*/ 	.short	(.L_2905 - .L_2904)
.L_2904:
        /*001c*/ 	.word	0x00000000
        /*0020*/ 	.short	0x0001
        /*0022*/ 	.short	0x0004
        /*0024*/ 	.byte	0x00, 0xf0, 0x05, 0x00


	//----- nvinfo : EIATTR_KPARAM_INFO
	.align		4
.L_2905:
        /*0028*/ 	.byte	0x04, 0x17
        /*002a*/ 	.short	(.L_2907 - .L_2906)
.L_2906:
        /*002c*/ 	.word	0x00000000
        /*0030*/ 	.short	0x0000
        /*0032*/ 	.short	0x0000
        /*0034*/ 	.byte	0x00, 0xf0, 0x11, 0x00


	//----- nvinfo : EIATTR_SPARSE_MMA_MASK
	.align		4
.L_2907:
        /*0038*/ 	.byte	0x03, 0x50
        /*003a*/ 	.short	0x0000


	//----- nvinfo : EIATTR_MAXREG_COUNT
	.align		4
        /*003c*/ 	.byte	0x03, 0x1b
        /*003e*/ 	.short	0x00ff


	//----- nvinfo : EIATTR_MERCURY_ISA_VERSION
	.align		4
        /*0040*/ 	.byte	0x03, 0x5f
        /*0042*/ 	.short	0x0101


	//----- nvinfo : EIATTR_EXIT_INSTR_OFFSETS
	.align		4
        /*0044*/ 	.byte	0x04, 0x1c
        /*0046*/ 	.short	(.L_2909 - .L_2908)


	//   ....[0]....
.L_2908:
        /*0048*/ 	.word	0x00000e10


	//   ....[1]....
        /*004c*/ 	.word	0x00002530


	//   ....[2]....
        /*0050*/ 	.word	0x00002580


	//----- nvinfo : EIATTR_MAX_THREADS
	.align		4
.L_2909:
        /*0054*/ 	.byte	0x04, 0x05
        /*0056*/ 	.short	(.L_2911 - .L_2910)
.L_2910:
        /*0058*/ 	.word	0x00000080
        /*005c*/ 	.word	0x00000001
        /*0060*/ 	.word	0x00000001


	//----- nvinfo : EIATTR_CRS_STACK_SIZE
	.align		4
.L_2911:
        /*0064*/ 	.byte	0x04, 0x1e
        /*0066*/ 	.short	(.L_2913 - .L_2912)
.L_2912:
        /*0068*/ 	.word	0x00000000


	//----- nvinfo : EIATTR_CBANK_PARAM_SIZE
	.align		4
.L_2913:
        /*006c*/ 	.byte	0x03, 0x19
        /*006e*/ 	.short	0x0020


	//----- nvinfo : EIATTR_PARAM_CBANK
	.align		4
        /*0070*/ 	.byte	0x04, 0x0a
        /*0072*/ 	.short	(.L_2915 - .L_2914)
	.align		4
.L_2914:
        /*0074*/ 	.word	index@(.nv.constant0._ZN2at6native29vectorized_elementwise_kernelILi4ENS0_13BinaryFunctorIdddZZZNS0_15binary_internal21div_trunc_kernel_cudaERNS_18TensorIteratorBaseEENKUlvE1_clEvENKUlvE_clEvEUlddE_EESt5arrayIPcLm3EEEEviT0_T1_)
        /*0078*/ 	.short	0x0210
        /*007a*/ 	.short	0x0020


	//----- nvinfo : EIATTR_SW_WAR
	.align		4
.L_2915:
        /*007c*/ 	.byte	0x04, 0x36
        /*007e*/ 	.short	(.L_2917 - .L_2916)
.L_2916:
        /*0080*/ 	.word	0x00000008
.L_2917:


//--------------------- .nv.info._ZN2at6native29vectorized_elementwise_kernelILi8ENS0_13BinaryFunctorIdddZZZNS0_15binary_internal21div_trunc_kernel_cudaERNS_18TensorIteratorBaseEENKUlvE1_clEvENKUlvE_clEvEUlddE_EESt5arrayIPcLm3EEEEviT0_T1_ --------------------------
	.section	.nv.info._ZN2at6native29vectorized_elementwise_kernelILi8ENS0_13BinaryFunctorIdddZZZNS0_15binary_internal21div_trunc_kernel_cudaERNS_18TensorIteratorBaseEENKUlvE1_clEvENKUlvE_clEvEUlddE_EESt5arrayIPcLm3EEEEviT0_T1_,"",@"SHT_CUDA_INFO"
	.sectionflags	@""
	.align	4


	//----- nvinfo : EIATTR_CUDA_API_VERSION
	.align		4
        /*0000*/ 	.byte	0x04, 0x37
        /*0002*/ 	.short	(.L_2919 - .L_2918)
.L_2918:
        /*0004*/ 	.word	0x00000082


	//----- nvinfo : EIATTR_KPARAM_INFO
	.align		4
.L_2919:
        /*0008*/ 	.byte	0x04, 0x17
        /*000a*/ 	.short	(.L_2921 - .L_2920)
.L_2920:
        /*000c*/ 	.word	0x00000000
        /*0010*/ 	.short	0x0002
        /*0012*/ 	.short	0x0008
        /*0014*/ 	.byte	0x00, 0xf0, 0x61, 0x00


	//----- nvinfo : EIATTR_KPARAM_INFO
	.align		4
.L_2921:
        /*0018*/ 	.byte	0x04, 0x17
        /*001a*/ 	.short	(.L_2923 - .L_2922)
.L_2922:
        /*001c*/ 	.word	0x00000000
        /*0020*/ 	.short	0x0001
        /*0022*/ 	.short	0x0004
        /*0024*/ 	.byte	0x00, 0xf0, 0x05, 0x00


	//----- nvinfo : EIATTR_KPARAM_INFO
	.align		4
.L_2923:
        /*0028*/ 	.byte	0x04, 0x17
        /*002a*/ 	.short	(.L_2925 - .L_2924)
.L_2924:
        /*002c*/ 	.word	0x00000000
        /*0030*/ 	.short	0x0000
        /*0032*/ 	.short	0x0000
        /*0034*/ 	.byte	0x00, 0xf0, 0x11, 0x00


	//----- nvinfo : EIATTR_SPARSE_MMA_MASK
	.align		4
.L_2925:
        /*0038*/ 	.byte	0x03, 0x50
        /*003a*/ 	.short	0x0000


	//----- nvinfo : EIATTR_MAXREG_COUNT
	.align		4
        /*003c*/ 	.byte	0x03, 0x1b
        /*003e*/ 	.short	0x00ff


	//----- nvinfo : EIATTR_MERCURY_ISA_VERSION
	.align		4
        /*0040*/ 	.byte	0x03, 0x5f
        /*0042*/ 	.short	0x0101


	//----- nvinfo : EIATTR_EXIT_INSTR_OFFSETS
	.align		4
        /*0044*/ 	.byte	0x04, 0x1c
        /*0046*/ 	.short	(.L_2927 - .L_2926)


	//   ....[0]....
.L_2926:
        /*0048*/ 	.word	0x00000e10


	//   ....[1]....
        /*004c*/ 	.word	0x00002530


	//   ....[2]....
        /*0050*/ 	.word	0x00002580


	//----- nvinfo : EIATTR_MAX_THREADS
	.align		4
.L_2927:
        /*0054*/ 	.byte	0x04, 0x05
        /*0056*/ 	.short	(.L_2929 - .L_2928)
.L_2928:
        /*0058*/ 	.word	0x00000080
        /*005c*/ 	.word	0x00000001
        /*0060*/ 	.word	0x00000001


	//----- nvinfo : EIATTR_CRS_STACK_SIZE
	.align		4
.L_2929:
        /*0064*/ 	.byte	0x04, 0x1e
        /*0066*/ 	.short	(.L_2931 - .L_2930)
.L_2930:
        /*0068*/ 	.word	0x00000000


	//----- nvinfo : EIATTR_CBANK_PARAM_SIZE
	.align		4
.L_2931:
        /*006c*/ 	.byte	0x03, 0x19
        /*006e*/ 	.short	0x0020


	//----- nvinfo : EIATTR_PARAM_CBANK
	.align		4
        /*0070*/ 	.byte	0x04, 0x0a
        /*0072*/ 	.short	(.L_2933 - .L_2932)
	.align		4
.L_2932:
        /*0074*/ 	.word	index@(.nv.constant0._ZN2at6native29vectorized_elementwise_kernelILi8ENS0_13BinaryFunctorIdddZZZNS0_15binary_internal21div_trunc_kernel_cudaERNS_18TensorIteratorBaseEENKUlvE1_clEvENKUlvE_clEvEUlddE_EESt5arrayIPcLm3EEEEviT0_T1_)
        /*0078*/ 	.short	0x0210
        /*007a*/ 	.short	0x0020


	//----- nvinfo : EIATTR_SW_WAR
	.align		4
.L_2933:
        /*007c*/ 	.byte	0x04, 0x36
        /*007e*/ 	.short	(.L_2935 - .L_2934)
.L_2934:
        /*0080*/ 	.word	0x00000008
.L_2935:


//--------------------- .nv.info._ZN2at6native18elementwise_kernelILi128ELi4EZNS0_15gpu_kernel_implINS0_13BUnaryFunctorIdddZZZNS0_15binary_internal21div_trunc_kernel_cudaERNS_18TensorIteratorBaseEENKUlvE1_clEvENKUlvE_clEvEUlddE_EEEEvS6_RKT_EUliE_EEviT1_ --------------------------
	.section	.nv.info._ZN2at6native18elementwise_kernelILi128ELi4EZNS0_15gpu_kernel_implINS0_13BUnaryFunctorIdddZZZNS0_15binary_internal21div_trunc_kernel_cudaERNS_18TensorIteratorBaseEENKUlvE1_clEvENKUlvE_clEvEUlddE_EEEEvS6_RKT_EUliE_EEviT1_,"",@"SHT_CUDA_INFO"
	.sectionflags	@""
	.align	4


	//----- nvinfo : EIATTR_CUDA_API_VERSION
	.align		4
        /*0000*/ 	.byte	0x04, 0x37
        /*0002*/ 	.short	(.L_2937 - .L_2936)
.L_2936:
        /*0004*/ 	.word	0x00000082


	//----- nvinfo : EIATTR_KPARAM_INFO
	.align		4
.L_2937:
        /*0008*/ 	.byte	0x04, 0x17
        /*000a*/ 	.short	(.L_2939 - .L_2938)
.L_2938:
        /*000c*/ 	.word	0x00000000
        /*0010*/ 	.short	0x0001
        /*0012*/ 	.short	0x0008
        /*0014*/ 	.byte	0x00, 0xf0, 0xa1, 0x08


	//----- nvinfo : EIATTR_KPARAM_INFO
	.align		4
.L_2939:
        /*0018*/ 	.byte	0x04, 0x17
        /*001a*/ 	.short	(.L_2941 - .L_2940)
.L_2940:
        /*001c*/ 	.word	0x00000000
        /*0020*/ 	.short	0x0000
        /*0022*/ 	.short	0x0000
        /*0024*/ 	.byte	0x00, 0xf0, 0x11, 0x00


	//----- nvinfo : EIATTR_SPARSE_MMA_MASK
	.align		4
.L_2941:
        /*0028*/ 	.byte	0x03, 0x50
        /*002a*/ 	.short	0x0000


	//----- nvinfo : EIATTR_MAXREG_COUNT
	.align		4
        /*002c*/ 	.byte	0x03, 0x1b
        /*002e*/ 	.short	0x0080


	//----- nvinfo : EIATTR_EXTERNS
	.align		4
        /*0030*/ 	.byte	0x04, 0x0f
        /*0032*/ 	.short	(.L_2943 - .L_2942)


	//   ....[0]....
	.align		4
.L_2942:
        /*0034*/ 	.word	index@(__assertfail)


	//----- nvinfo : EIATTR_MERCURY_ISA_VERSION
	.align		4
.L_2943:
        /*0038*/ 	.byte	0x03, 0x5f
        /*003a*/ 	.short	0x0101


	//----- nvinfo : EIATTR_SYSCALL_OFFSETS
	.align		4
        /*003c*/ 	.byte	0x04, 0x46
        /*003e*/ 	.short	(.L_2945 - .L_2944)


	//   ....[0]....
.L_2944:
        /*0040*/ 	.word	0x00002270


	//   ....[1]....
        /*0044*/ 	.word	0x00003500


	//   ....[2]....
        /*0048*/ 	.word	0x00005790


	//   ....[3]....
        /*004c*/ 	.word	0x00006a10


	//   ....[4]....
        /*0050*/ 	.word	0x00008c90


	//   ....[5]....
        /*0054*/ 	.word	0x00009f10


	//   ....[6]....
        /*0058*/ 	.word	0x0000c180


	//   ....[7]....
        /*005c*/ 	.word	0x0000d400


	//----- nvinfo : EIATTR_EXIT_INSTR_OFFSETS
	.align		4
.L_2945:
        /*0060*/ 	.byte	0x04, 0x1c
        /*0062*/ 	.short	(.L_2947 - .L_2946)


	//   ....[0]....
.L_2946:
        /*0064*/ 	.word	0x00009fc0


	//   ....[1]....
        /*0068*/ 	.word	0x0000c440


	//   ....[2]....
        /*006c*/ 	.word	0x0000c480


	//   ....[3]....
        /*0070*/ 	.word	0x0000c510


	//   ....[4]....
        /*0074*/ 	.word	0x0000c540


	//   ....[5]....
        /*0078*/ 	.word	0x0000c570


	//   ....[6]....
        /*007c*/ 	.word	0x0000c640


	//   ....[7]....
        /*0080*/ 	.word	0x0000c6c0


	//   ....[8]....
        /*0084*/ 	.word	0x0000c7a0


	//   ....[9]....
        /*0088*/ 	.word	0x0000c830


	//   ....[10]....
        /*008c*/ 	.word	0x0000c850


	//   ....[11]....
        /*0090*/ 	.word	0x0000c910


	//   ....[12]....
        /*0094*/ 	.word	0x0000c940


	//   ....[13]....
        /*0098*/ 	.word	0x0000cb10


	//   ....[14]....
        /*009c*/ 	.word	0x0000ccb0


	//   ....[15]....
        /*00a0*/ 	.word	0x0000cd30


	//   ....[16]....
        /*00a4*/ 	.word	0x0000cde0


	//   ....[17]....
        /*00a8*/ 	.word	0x0000cfa0


	//   ....[18]....
        /*00ac*/ 	.word	0x0000d160


	//   ....[19]....
        /*00b0*/ 	.word	0x0000d300


	//   ....[20]....
        /*00b4*/ 	.word	0x0000d410


	//   ....[21]....
        /*00b8*/ 	.word	0x0000d440


	//   ....[22]....
        /*00bc*/ 	.word	0x0000d470


	//----- nvinfo : EIATTR_MAX_THREADS
	.align		4
.L_2947:
        /*00c0*/ 	.byte	0x04, 0x05
        /*00c2*/ 	.short	(.L_2949 - .L_2948)
.L_2948:
        /*00c4*/ 	.word	0x00000080
        /*00c8*/ 	.word	0x00000001
        /*00cc*/ 	.word	0x00000001


	//----- nvinfo : EIATTR_CRS_STACK_SIZE
	.align		4
.L_2949:
        /*00d0*/ 	.byte	0x04, 0x1e
        /*00d2*/ 	.short	(.L_2951 - .L_2950)
.L_2950:
        /*00d4*/ 	.word	0x00000000


	//----- nvinfo : EIATTR_CBANK_PARAM_SIZE
	.align		4
.L_2951:
        /*00d8*/ 	.byte	0x03, 0x19
        /*00da*/ 	.short	0x0230


	//----- nvinfo : EIATTR_PARAM_CBANK
	.align		4
        /*00dc*/ 	.byte	0x04, 0x0a
        /*00de*/ 	.short	(.L_2953 - .L_2952)
	.align		4
.L_2952:
        /*00e0*/ 	.word	index@(.nv.constant0._ZN2at6native18elementwise_kernelILi128ELi4EZNS0_15gpu_kernel_implINS0_13BUnaryFunctorIdddZZZNS0_15binary_internal21div_trunc_kernel_cudaERNS_18TensorIteratorBaseEENKUlvE1_clEvENKUlvE_clEvEUlddE_EEEEvS6_RKT_EUliE_EEviT1_)
        /*00e4*/ 	.short	0x0210
        /*00e6*/ 	.short	0x0230


	//----- nvinfo : EIATTR_SW_WAR
	.align		4
.L_2953:
        /*00e8*/ 	.byte	0x04, 0x36
        /*00ea*/ 	.short	(.L_2955 - .L_2954)
.L_2954:
        /*00ec*/ 	.word	0x00000008
.L_2955:


//--------------------- .nv.info._ZN2at6native27unrolled_elementwise_kernelINS0_13BUnaryFunctorIdddZZZNS0_15binary_internal21div_trunc_kernel_cudaERNS_18TensorIteratorBaseEENKUlvE1_clEvENKUlvE_clEvEUlddE_EESt5arrayIPcLm2EELi4E23TrivialOffsetCalculatorILi1EjESE_NS0_6memory12LoadWithCastILi1EEENSF_13StoreWithCastILi1EEEEEviT_T0_T2_T3_T4_T5_ --------------------------
	.section	.nv.info._ZN2at6native27unrolled_elementwise_kernelINS0_13BUnaryFunctorIdddZZZNS0_15binary_internal21div_trunc_kernel_cudaERNS_18TensorIteratorBaseEENKUlvE1_clEvENKUlvE_clEvEUlddE_EESt5arrayIPcLm2EELi4E23TrivialOffsetCalculatorILi1EjESE_NS0_6memory12LoadWithCastILi1EEENSF_13StoreWithCastILi1EEEEEviT_T0_T2_T3_T4_T5_,"",@"SHT_CUDA_INFO"
	.sectionflags	@""
	.align	4


	//----- nvinfo : EIATTR_CUDA_API_VERSION
	.align		4
        /*0000*/ 	.byte	0x04, 0x37
        /*0002*/ 	.short	(.L_2957 - .L_2956)
.L_2956:
        /*0004*/ 	.word	0x00000082


	//----- nvinfo : EIATTR_KPARAM_INFO
	.align		4
.L_2957:
        /*0008*/ 	.byte	0x04, 0x17
        /*000a*/ 	.short	(.L_2959 - .L_2958)
.L_2958:
        /*000c*/ 	.word	0x00000000
        /*0010*/ 	.short	0x0006
        /*0012*/ 	.short	0x0034
        /*0014*/ 	.byte	0x00, 0xf0, 0x21, 0x00


	//----- nvinfo : EIATTR_KPARAM_INFO
	.align		4
.L_2959:
        /*0018*/ 	.byte	0x04, 0x17
        /*001a*/ 	.short	(.L_2961 - .L_2960)
.L_2960:
        /*001c*/ 	.word	0x00000000
        /*0020*/ 	.short	0x0005
        /*0022*/ 	.short	0x002c
        /*0024*/ 	.byte	0x00, 0xf0, 0x21, 0x00


	//----- nvinfo : EIATTR_KPARAM_INFO
	.align		4
.L_2961:
        /*0028*/ 	.byte	0x04, 0x17
        /*002a*/ 	.short	(.L_2963 - .L_2962)
.L_2962:
        /*002c*/ 	.word	0x00000000
        /*0030*/ 	.short	0x0004
        /*0032*/ 	.short	0x0029
        /*0034*/ 	.byte	0x00, 0xf0, 0x05, 0x00


	//----- nvinfo : EIATTR_KPARAM_INFO
	.align		4
.L_2963:
        /*0038*/ 	.byte	0x04, 0x17
        /*003a*/ 	.short	(.L_2965 - .L_2964)
.L_2964:
        /*003c*/ 	.word	0x00000000
        /*0040*/ 	.short	0x0003
        /*0042*/ 	.short	0x0028
        /*0044*/ 	.byte	0x00, 0xf0, 0x05, 0x00


	//----- nvinfo : EIATTR_KPARAM_INFO
	.align		4
.L_2965:
        /*0048*/ 	.byte	0x04, 0x17
        /*004a*/ 	.short	(.L_2967 - .L_2966)
.L_2966:
        /*004c*/ 	.word	0x00000000
        /*0050*/ 	.short	0x0002
        /*0052*/ 	.short	0x0018
        /*0054*/ 	.byte	0x00, 0xf0, 0x41, 0x00


	//----- nvinfo : EIATTR_KPARAM_INFO
	.align		4
.L_2967:
        /*0058*/ 	.byte	0x04, 0x17
        /*005a*/ 	.short	(.L_2969 - .L_2968)
.L_2968:
        /*005c*/ 	.word	0x00000000
        /*0060*/ 	.short	0x0001
        /*0062*/ 	.short	0x0008
        /*0064*/ 	.byte	0x00, 0xf0, 0x41, 0x00


	//----- nvinfo : EIATTR_KPARAM_INFO
	.align		4
.L_2969:
        /*0068*/ 	.byte	0x04, 0x17
        /*006a*/ 	.short	(.L_2971 - .L_2970)
.L_2970:
        /*006c*/ 	.word	0x00000000
        /*0070*/ 	.short	0x0000
        /*0072*/ 	.short	0x0000
        /*0074*/ 	.byte	0x00, 0xf0, 0x11, 0x00


	//----- nvinfo : EIATTR_SPARSE_MMA_MASK
	.align		4
.L_2971:
        /*0078*/ 	.byte	0x03, 0x50
        /*007a*/ 	.short	0x0000


	//----- nvinfo : EIATTR_MAXREG_COUNT
	.align		4
        /*007c*/ 	.byte	0x03, 0x1b
        /*007e*/ 	.short	0x00ff


	//----- nvinfo : EIATTR_EXTERNS
	.align		4
        /*0080*/ 	.byte	0x04, 0x0f
        /*0082*/ 	.short	(.L_2973 - .L_2972)


	//   ....[0]....
	.align		4
.L_2972:
        /*0084*/ 	.word	index@(__assertfail)


	//----- nvinfo : EIATTR_MERCURY_ISA_VERSION
	.align		4
.L_2973:
        /*0088*/ 	.byte	0x03, 0x5f
        /*008a*/ 	.short	0x0101


	//----- nvinfo : EIATTR_SYSCALL_OFFSETS
	.align		4
        /*008c*/ 	.byte	0x04, 0x46
        /*008e*/ 	.short	(.L_2975 - .L_2974)


	//   ....[0]....
.L_2974:
        /*0090*/ 	.word	0x00000f80


	//   ....[1]....
        /*0094*/ 	.word	0x00001f20


	//   ....[2]....
        /*0098*/ 	.word	0x00002ed0


	//   ....[3]....
        /*009c*/ 	.word	0x00003e50


	//   ....[4]....
        /*00a0*/ 	.word	0x000058c0


	//   ....[5]....
        /*00a4*/ 	.word	0x00006a80


	//   ....[6]....
        /*00a8*/ 	.word	0x00007c00


	//   ....[7]....
        /*00ac*/ 	.word	0x00008da0


	//----- nvinfo : EIATTR_EXIT_INSTR_OFFSETS
	.align		4
.L_2975:
        /*00b0*/ 	.byte	0x04, 0x1c
        /*00b2*/ 	.short	(.L_2977 - .L_2976)


	//   ....[0]....
.L_2976:
        /*00b4*/ 	.word	0x00007ca0


	//   ....[1]....
        /*00b8*/ 	.word	0x00007de0


	//   ....[2]....
        /*00bc*/ 	.word	0x00007e20


	//   ....[3]....
        /*00c0*/ 	.word	0x00007eb0


	//   ....[4]....
        /*00c4*/ 	.word	0x00007ee0


	//   ....[5]....
        /*00c8*/ 	.word	0x00007f10


	//   ....[6]....
        /*00cc*/ 	.word	0x00007fe0


	//   ....[7]....
        /*00d0*/ 	.word	0x00008060


	//   ....[8]....
        /*00d4*/ 	.word	0x00008140


	//   ....[9]....
        /*00d8*/ 	.word	0x000081d0


	//   ....[10]....
        /*00dc*/ 	.word	0x000081f0


	//   ....[11]....
        /*00e0*/ 	.word	0x000082b0


	//   ....[12]....
        /*00e4*/ 	.word	0x000082e0


	//   ....[13]....
        /*00e8*/ 	.word	0x000084b0


	//   ....[14]....
        /*00ec*/ 	.word	0x00008650


	//   ....[15]....
        /*00f0*/ 	.word	0x000086d0


	//   ....[16]....
        /*00f4*/ 	.word	0x00008780


	//   ....[17]....
        /*00f8*/ 	.word	0x00008940


	//   ....[18]....
        /*00fc*/ 	.word	0x00008b00


	//   ....[19]....
        /*0100*/ 	.word	0x00008ca0


	//   ....[20]....
        /*0104*/ 	.word	0x00008db0


	//   ....[21]....
        /*0108*/ 	.word	0x00008de0


	//   ....[22]....
        /*010c*/ 	.word	0x00008e10


	//----- nvinfo : EIATTR_MAX_THREADS
	.align		4
.L_2977:
        /*0110*/ 	.byte	0x04, 0x05
        /*0112*/ 	.short	(.L_2979 - .L_2978)
.L_2978:
        /*0114*/ 	.word	0x00000080
        /*0118*/ 	.word	0x00000001
        /*011c*/ 	.word	0x00000001


	//----- nvinfo : EIATTR_CRS_STACK_SIZE
	.align		4
.L_2979:
        /*0120*/ 	.byte	0x04, 0x1e
        /*0122*/ 	.short	(.L_2981 - .L_2980)
.L_2980:
        /*0124*/ 	.word	0x00000000


	//----- nvinfo : EIATTR_CBANK_PARAM_SIZE
	.align		4
.L_2981:
        /*0128*/ 	.byte	0x03, 0x19
        /*012a*/ 	.short	0x003c


	//----- nvinfo : EIATTR_PARAM_CBANK
	.align		4
        /*012c*/ 	.byte	0x04, 0x0a
        /*012e*/ 	.short	(.L_2983 - .L_2982)
	.align		4
.L_2982:
        /*0130*/ 	.word	index@(.nv.constant0._ZN2at6native27unrolled_elementwise_kernelINS0_13BUnaryFunctorIdddZZZNS0_15binary_internal21div_trunc_kernel_cudaERNS_18TensorIteratorBaseEENKUlvE1_clEvENKUlvE_clEvEUlddE_EESt5arrayIPcLm2EELi4E23TrivialOffsetCalculatorILi1EjESE_NS0_6memory12LoadWithCastILi1EEENSF_13StoreWithCastILi1EEEEEviT_T0_T2_T3_T4_T5_)
        /*0134*/ 	.short	0x0210
        /*0136*/ 	.short	0x003c


	//----- nvinfo : EIATTR_SW_WAR
	.align		4
.L_2983:
        /*0138*/ 	.byte	0x04, 0x36
        /*013a*/ 	.short	(.L_2985 - .L_2984)
.L_2984:
        /*013c*/ 	.word	0x00000008
.L_2985:


//--------------------- .nv.info._ZN2at6native18elementwise_kernelILi128ELi2EZNS0_22gpu_kernel_impl_nocastINS0_13BUnaryFunctorIdddZZZNS0_15binary_internal21div_trunc_kernel_cudaERNS_18TensorIteratorBaseEENKUlvE1_clEvENKUlvE_clEvEUlddE_EEEEvS6_RKT_EUliE_EEviT1_ --------------------------
	.section	.nv.info._ZN2at6native18elementwise_kernelILi128ELi2EZNS0_22gpu_kernel_impl_nocastINS0_13BUnaryFunctorIdddZZZNS0_15binary_internal21div_trunc_kernel_cudaERNS_18TensorIteratorBaseEENKUlvE1_clEvENKUlvE_clEvEUlddE_EEEEvS6_RKT_EUliE_EEviT1_,"",@"SHT_CUDA_INFO"
	.sectionflags	@""
	.align	4


	//----- nvinfo : EIATTR_CUDA_API_VERSION
	.align		4
        /*0000*/ 	.byte	0x04, 0x37
        /*0002*/ 	.short	(.L_2987 - .L_2986)
.L_2986:
        /*0004*/ 	.word	0x00000082


	//----- nvinfo : EIATTR_KPARAM_INFO
	.align		4
.L_2987:
        /*0008*/ 	.byte	0x04, 0x17
        /*000a*/ 	.short	(.L_2989 - .L_2988)
.L_2988:
        /*000c*/ 	.word	0x00000000
        /*0010*/ 	.short	0x0001
        /*0012*/ 	.short	0x0008
        /*0014*/ 	.byte	0x00, 0xf0, 0x81, 0x08


	//----- nvinfo : EIATTR_KPARAM_INFO
	.align		4
.L_2989:
        /*0018*/ 	.byte	0x04, 0x17
        /*001a*/ 	.short	(.L_2991 - .L_2990)
.L_2990:
        /*001c*/ 	.word	0x00000000
        /*0020*/ 	.short	0x0000
        /*0022*/ 	.short	0x0000
        /*0024*/ 	.byte	0x00, 0xf0, 0x11, 0x00


	//----- nvinfo : EIATTR_SPARSE_MMA_MASK
	.align		4
.L_2991:
        /*0028*/ 	.byte	0x03, 0x50
        /*002a*/ 	.short	0x0000


	//----- nvinfo : EIATTR_MAXREG_COUNT
	.align		4
        /*002c*/ 	.byte	0x03, 0x1b
        /*002e*/ 	.short	0x0080


	//----- nvinfo : EIATTR_MERCURY_ISA_VERSION
	.align		4
        /*0030*/ 	.byte	0x03, 0x5f
        /*0032*/ 	.short	0x0101


	//----- nvinfo : EIATTR_EXIT_INSTR_OFFSETS
	.align		4
        /*0034*/ 	.byte	0x04, 0x1c
        /*0036*/ 	.short	(.L_2993 - .L_2992)


	//   ....[0]....
.L_2992:
        /*0038*/ 	.word	0x000015e0


	//   ....[1]....
        /*003c*/ 	.word	0x00002ad0


	//----- nvinfo : EIATTR_MAX_THREADS
	.align		4
.L_2993:
        /*0040*/ 	.byte	0x04, 0x05
        /*0042*/ 	.short	(.L_2995 - .L_2994)
.L_2994:
        /*0044*/ 	.word	0x00000080
        /*0048*/ 	.word	0x00000001
        /*004c*/ 	.word	0x00000001


	//----- nvinfo : EIATTR_CRS_STACK_SIZE
	.align		4
.L_2995:
        /*0050*/ 	.byte	0x04, 0x1e
        /*0052*/ 	.short	(.L_2997 - .L_2996)
.L_2996:
        /*0054*/ 	.word	0x00000000


	//----- nvinfo : EIATTR_CBANK_PARAM_SIZE
	.align		4
.L_2997:
        /*0058*/ 	.byte	0x03, 0x19
        /*005a*/ 	.short	0x0228


	//----- nvinfo : EIATTR_PARAM_CBANK
	.align		4
        /*005c*/ 	.byte	0x04, 0x0a
        /*005e*/ 	.short	(.L_2999 - .L_2998)
	.align		4
.L_2998:
        /*0060*/ 	.word	index@(.nv.constant0._ZN2at6native18elementwise_kernelILi128ELi2EZNS0_22gpu_kernel_impl_nocastINS0_13BUnaryFunctorIdddZZZNS0_15binary_internal21div_trunc_kernel_cudaERNS_18TensorIteratorBaseEENKUlvE1_clEvENKUlvE_clEvEUlddE_EEEEvS6_RKT_EUliE_EEviT1_)
        /*0064*/ 	.short	0x0210
        /*0066*/ 	.short	0x0228


	//----- nvinfo : EIATTR_SW_WAR
	.align		4
.L_2999:
        /*0068*/ 	.byte	0x04, 0x36
        /*006a*/ 	.short	(.L_3001 - .L_3000)
.L_3000:
        /*006c*/ 	.word	0x00000008
.L_3001:


//--------------------- .nv.info._ZN2at6native27unrolled_elementwise_kernelINS0_13BUnaryFunctorIdddZZZNS0_15binary_internal21div_trunc_kernel_cudaERNS_18TensorIteratorBaseEENKUlvE1_clEvENKUlvE_clEvEUlddE_EESt5arrayIPcLm2EELi4E23TrivialOffsetCalculatorILi1EjESE_NS0_6memory15LoadWithoutCastENSF_16StoreWithoutCastEEEviT_T0_T2_T3_T4_T5_ --------------------------
	.section	.nv.info._ZN2at6native27unrolled_elementwise_kernelINS0_13BUnaryFunctorIdddZZZNS0_15binary_internal21div_trunc_kernel_cudaERNS_18TensorIteratorBaseEENKUlvE1_clEvENKUlvE_clEvEUlddE_EESt5arrayIPcLm2EELi4E23TrivialOffsetCalculatorILi1EjESE_NS0_6memory15LoadWithoutCastENSF_16StoreWithoutCastEEEviT_T0_T2_T3_T4_T5_,"",@"SHT_CUDA_INFO"
	.sectionflags	@""
	.align	4


	//----- nvinfo : EIATTR_CUDA_API_VERSION
	.align		4
        /*0000*/ 	.byte	0x04, 0x37
        /*0002*/ 	.short	(.L_3003 - .L_3002)
.L_3002:
        /*0004*/ 	.word	0x00000082


	//----- nvinfo : EIATTR_KPARAM_INFO
	.align		4
.L_3003:
        /*0008*/ 	.byte	0x04, 0x17
        /*000a*/ 	.short	(.L_3005 - .L_3004)
.L_3004:
        /*000c*/ 	.word	0x00000000
        /*0010*/ 	.short	0x0006
        /*0012*/ 	.short	0x002b
        /*0014*/ 	.byte	0x00, 0xf0, 0x05, 0x00


	//----- nvinfo : EIATTR_KPARAM_INFO
	.align		4
.L_3005:
        /*0018*/ 	.byte	0x04, 0x17
        /*001a*/ 	.short	(.L_3007 - .L_3006)
.L_3006:
        /*001c*/ 	.word	0x00000000
        /*0020*/ 	.short	0x0005
        /*0022*/ 	.short	0x002a
        /*0024*/ 	.byte	0x00, 0xf0, 0x05, 0x00


	//----- nvinfo : EIATTR_KPARAM_INFO
	.align		4
.L_3007:
        /*0028*/ 	.byte	0x04, 0x17
        /*002a*/ 	.short	(.L_3009 - .L_3008)
.L_3008:
        /*002c*/ 	.word	0x00000000
        /*0030*/ 	.short	0x0004
        /*0032*/ 	.short	0x0029
        /*0034*/ 	.byte	0x00, 0xf0, 0x05, 0x00


	//----- nvinfo : EIATTR_KPARAM_INFO
	.align		4
.L_3009:
        /*0038*/ 	.byte	0x04, 0x17
        /*003a*/ 	.short	(.L_3011 - .L_3010)
.L_3010:
        /*003c*/ 	.word	0x00000000
        /*0040*/ 	.short	0x0003
        /*0042*/ 	.short	0x0028
        /*0044*/ 	.byte	0x00, 0xf0, 0x05, 0x00


	//----- nvinfo : EIATTR_KPARAM_INFO
	.align		4
.L_3011:
        /*0048*/ 	.byte	0x04, 0x17
        /*004a*/ 	.short	(.L_3013 - .L_3012)
.L_3012:
        /*004c*/ 	.word	0x00000000
        /*0050*/ 	.short	0x0002
        /*0052*/ 	.short	0x0018
        /*0054*/ 	.byte	0x00, 0xf0, 0x41, 0x00


	//----- nvinfo : EIATTR_KPARAM_INFO
	.align		4
.L_3013:
        /*0058*/ 	.byte	0x04, 0x17
        /*005a*/ 	.short	(.L_3015 - .L_3014)
.L_3014:
        /*005c*/ 	.word	0x00000000
        /*0060*/ 	.short	0x0001
        /*0062*/ 	.short	0x0008
        /*0064*/ 	.byte	0x00, 0xf0, 0x41, 0x00


	//----- nvinfo : EIATTR_KPARAM_INFO
	.align		4
.L_3015:
        /*0068*/ 	.byte	0x04, 0x17
        /*006a*/ 	.short	(.L_3017 - .L_3016)
.L_3016:
        /*006c*/ 	.word	0x00000000
        /*0070*/ 	.short	0x0000
        /*0072*/ 	.short	0x0000
        /*0074*/ 	.byte	0x00, 0xf0, 0x11, 0x00


	//----- nvinfo : EIATTR_SPARSE_MMA_MASK
	.align		4
.L_3017:
        /*0078*/ 	.byte	0x03, 0x50
        /*007a*/ 	.short	0x0000


	//----- nvinfo : EIATTR_MAXREG_COUNT
	.align		4
        /*007c*/ 	.byte	0x03, 0x1b
        /*007e*/ 	.short	0x00ff


	//----- nvinfo : EIATTR_MERCURY_ISA_VERSION
	.align		4
        /*0080*/ 	.byte	0x03, 0x5f
        /*0082*/ 	.short	0x0101


	//----- nvinfo : EIATTR_EXIT_INSTR_OFFSETS
	.align		4
        /*0084*/ 	.byte	0x04, 0x1c
        /*0086*/ 	.short	(.L_3019 - .L_3018)


	//   ....[0]....
.L_3018:
        /*0088*/ 	.word	0x00000ad0


	//   ....[1]....
        /*008c*/ 	.word	0x00000b20


	//----- nvinfo : EIATTR_MAX_THREADS
	.align		4
.L_3019:
        /*0090*/ 	.byte	0x04, 0x05
        /*0092*/ 	.short	(.L_3021 - .L_3020)
.L_3020:
        /*0094*/ 	.word	0x00000080
        /*0098*/ 	.word	0x00000001
        /*009c*/ 	.word	0x00000001


	//----- nvinfo : EIATTR_CRS_STACK_SIZE
	.align		4
.L_3021:
        /*00a0*/ 	.byte	0x04, 0x1e
        /*00a2*/ 	.short	(.L_3023 - .L_3022)
.L_3022:
        /*00a4*/ 	.word	0x00000000


	//----- nvinfo : EIATTR_CBANK_PARAM_SIZE
	.align		4
.L_3023:
        /*00a8*/ 	.byte	0x03, 0x19
        /*00aa*/ 	.short	0x002c


	//----- nvinfo : EIATTR_PARAM_CBANK
	.align		4
        /*00ac*/ 	.byte	0x04, 0x0a
        /*00ae*/ 	.short	(.L_3025 - .L_3024)
	.align		4
.L_3024:
        /*00b0*/ 	.word	index@(.nv.constant0._ZN2at6native27unrolled_elementwise_kernelINS0_13BUnaryFunctorIdddZZZNS0_15binary_internal21div_trunc_kernel_cudaERNS_18TensorIteratorBaseEENKUlvE1_clEvENKUlvE_clEvEUlddE_EESt5arrayIPcLm2EELi4E23TrivialOffsetCalculatorILi1EjESE_NS0_6memory15LoadWithoutCastENSF_16StoreWithoutCastEEEviT_T0_T2_T3_T4_T5_)
        /*00b4*/ 	.short	0x0210
        /*00b6*/ 	.short	0x002c


	//----- nvinfo : EIATTR_SW_WAR
	.align		4
.L_3025:
        /*00b8*/ 	.byte	0x04, 0x36
        /*00ba*/ 	.short	(.L_3027 - .L_3026)
.L_3026:
        /*00bc*/ 	.word	0x00000008
.L_3027:


//--------------------- .nv.info._ZN2at6native29vectorized_elementwise_kernelILi2ENS0_13BUnaryFunctorIdddZZZNS0_15binary_internal21div_trunc_kernel_cudaERNS_18TensorIteratorBaseEENKUlvE1_clEvENKUlvE_clEvEUlddE_EESt5arrayIPcLm2EEEEviT0_T1_ --------------------------
	.section	.nv.info._ZN2at6native29vectorized_elementwise_kernelILi2ENS0_13BUnaryFunctorIdddZZZNS0_15binary_internal21div_trunc_kernel_cudaERNS_18TensorIteratorBaseEENKUlvE1_clEvENKUlvE_clEvEUlddE_EESt5arrayIPcLm2EEEEviT0_T1_,"",@"SHT_CUDA_INFO"
	.sectionflags	@""
	.align	4


	//----- nvinfo : EIATTR_CUDA_API_VERSION
	.align		4
        /*0000*/ 	.byte	0x04, 0x37
        /*0002*/ 	.short	(.L_3029 - .L_3028)
.L_3028:
        /*0004*/ 	.word	0x00000082


	//----- nvinfo : EIATTR_KPARAM_INFO
	.align		4
.L_3029:
        /*0008*/ 	.byte	0x04, 0x17
        /*000a*/ 	.short	(.L_3031 - .L_3030)
.L_3030:
        /*000c*/ 	.word	0x00000000
        /*0010*/ 	.short	0x0002
        /*0012*/ 	.short	0x0018
        /*0014*/ 	.byte	0x00, 0xf0, 0x41, 0x00


	//----- nvinfo : EIATTR_KPARAM_INFO
	.align		4
.L_3031:
        /*0018*/ 	.byte	0x04, 0x17
        /*001a*/ 	.short	(.L_3033 - .L_3032)
.L_3032:
        /*001c*/ 	.word	0x00000000
        /*0020*/ 	.short	0x0001
        /*0022*/ 	.short	0x0008
        /*0024*/ 	.byte	0x00, 0xf0, 0x41, 0x00


	//----- nvinfo : EIATTR_KPARAM_INFO
	.align		4
.L_3033:
        /*0028*/ 	.byte	0x04, 0x17
        /*002a*/ 	.short	(.L_3035 - .L_3034)
.L_3034:
        /*002c*/ 	.word	0x00000000
        /*0030*/ 	.short	0x0000
        /*0032*/ 	.short	0x0000
        /*0034*/ 	.byte	0x00, 0xf0, 0x11, 0x00


	//----- nvinfo : EIATTR_SPARSE_MMA_MASK
	.align		4
.L_3035:
        /*0038*/ 	.byte	0x03, 0x50
        /*003a*/ 	.short	0x0000


	//----- nvinfo : EIATTR_MAXREG_COUNT
	.align		4
        /*003c*/ 	.byte	0x03, 0x1b
        /*003e*/ 	.short	0x00ff


	//----- nvinfo : EIATTR_MERCURY_ISA_VERSION
	.align		4
        /*0040*/ 	.byte	0x03, 0x5f
        /*0042*/ 	.short	0x0101


	//----- nvinfo : EIATTR_EXIT_INSTR_OFFSETS
	.align		4
        /*0044*/ 	.byte	0x04, 0x1c
        /*0046*/ 	.short	(.L_3037 - .L_3036)


	//   ....[0]....
.L_3036:
        /*0048*/ 	.word	0x00000df0


	//   ....[1]....
        /*004c*/ 	.word	0x000022d0


	//   ....[2]....
        /*0050*/ 	.word	0x00002320


	//----- nvinfo : EIATTR_MAX_THREADS
	.align		4
.L_3037:
        /*0054*/ 	.byte	0x04, 0x05
        /*0056*/ 	.short	(.L_3039 - .L_3038)
.L_3038:
        /*0058*/ 	.word	0x00000080
        /*005c*/ 	.word	0x00000001
        /*0060*/ 	.word	0x00000001


	//----- nvinfo : EIATTR_CRS_STACK_SIZE
	.align		4
.L_3039:
        /*0064*/ 	.byte	0x04, 0x1e
        /*0066*/ 	.short	(.L_3041 - .L_3040)
.L_3040:
        /*0068*/ 	.word	0x00000000


	//----- nvinfo : EIATTR_CBANK_PARAM_SIZE
	.align		4
.L_3041:
        /*006c*/ 	.byte	0x03, 0x19
        /*006e*/ 	.short	0x0028


	//----- nvinfo : EIATTR_PARAM_CBANK
	.align		4
        /*0070*/ 	.byte	0x04, 0x0a
        /*0072*/ 	.short	(.L_3043 - .L_3042)
	.align		4
.L_3042:
        /*0074*/ 	.word	index@(.nv.constant0._ZN2at6native29vectorized_elementwise_kernelILi2ENS0_13BUnaryFunctorIdddZZZNS0_15binary_internal21div_trunc_kernel_cudaERNS_18TensorIteratorBaseEENKUlvE1_clEvENKUlvE_clEvEUlddE_EESt5arrayIPcLm2EEEEviT0_T1_)
        /*0078*/ 	.short	0x0210
        /*007a*/ 	.short	0x0028


	//----- nvinfo : EIATTR_SW_WAR
	.align		4
.L_3043:
        /*007c*/ 	.byte	0x04, 0x36
        /*007e*/ 	.short	(.L_3045 - .L_3044)
.L_3044:
        /*0080*/ 	.word	0x00000008
.L_3045:


//--------------------- .nv.info._ZN2at6native29vectorized_elementwise_kernelILi4ENS0_13BUnaryFunctorIdddZZZNS0_15binary_internal21div_trunc_kernel_cudaERNS_18TensorIteratorBaseEENKUlvE1_clEvENKUlvE_clEvEUlddE_EESt5arrayIPcLm2EEEEviT0_T1_ --------------------------
	.section	.nv.info._ZN2at6native29vectorized_elementwise_kernelILi4ENS0_13BUnaryFunctorIdddZZZNS0_15binary_internal21div_trunc_kernel_cudaERNS_18TensorIteratorBaseEENKUlvE1_clEvENKUlvE_clEvEUlddE_EESt5arrayIPcLm2EEEEviT0_T1_,"",@"SHT_CUDA_INFO"
	.sectionflags	@""
	.align	4


	//----- nvinfo : EIATTR_CUDA_API_VERSION
	.align		4
        /*0000*/ 	.byte	0x04, 0x37
        /*0002*/ 	.short	(.L_3047 - .L_3046)
.L_3046:
        /*0004*/ 	.word	0x00000082


	//----- nvinfo : EIATTR_KPARAM_INFO
	.align		4
.L_3047:
        /*0008*/ 	.byte	0x04, 0x17
        /*000a*/ 	.short	(.L_3049 - .L_3048)
.L_3048:
        /*000c*/ 	.word	0x00000000
        /*0010*/ 	.short	0x0002
        /*0012*/ 	.short	0x0018
        /*0014*/ 	.byte	0x00, 0xf0, 0x41, 0x00


	//----- nvinfo : EIATTR_KPARAM_INFO
	.align		4
.L_3049:
        /*0018*/ 	.byte	0x04, 0x17
        /*001a*/ 	.short	(.L_3051 - .L_3050)
.L_3050:
        /*001c*/ 	.word	0x00000000
        /*0020*/ 	.short	0x0001
        /*0022*/ 	.short	0x0008
        /*0024*/ 	.byte	0x00, 0xf0, 0x41, 0x00


	//----- nvinfo : EIATTR_KPARAM_INFO
	.align		4
.L_3051:
        /*0028*/ 	.byte	0x04, 0x17
        /*002a*/ 	.short	(.L_3053 - .L_3052)
.L_3052:
        /*002c*/ 	.word	0x00000000
        /*0030*/ 	.short	0x0000
        /*0032*/ 	.short	0x0000
        /*0034*/ 	.byte	0x00, 0xf0, 0x11, 0x00


	//----- nvinfo : EIATTR_SPARSE_MMA_MASK
	.align		4
.L_3053:
        /*0038*/ 	.byte	0x03, 0x50
        /*003a*/ 	.short	0x0000


	//----- nvinfo : EIATTR_MAXREG_COUNT
	.align		4
        /*003c*/ 	.byte	0x03, 0x1b
        /*003e*/ 	.short	0x00ff


	//----- nvinfo : EIATTR_MERCURY_ISA_VERSION
	.align		4
        /*0040*/ 	.byte	0x03, 0x5f
        /*0042*/ 	.short	0x0101


	//----- nvinfo : EIATTR_EXIT_INSTR_OFFSETS
	.align		4
        /*0044*/ 	.byte	0x04, 0x1c
        /*0046*/ 	.short	(.L_3055 - .L_3054)


	//   ....[0]....
.L_3054:
        /*0048*/ 	.word	0x00000df0


	//   ....[1]....
        /*004c*/ 	.word	0x000022d0


	//   ....[2]....
        /*0050*/ 	.word	0x00002320


	//----- nvinfo : EIATTR_MAX_THREADS
	.align		4
.L_3055:
        /*0054*/ 	.byte	0x04, 0x05
        /*0056*/ 	.short	(.L_3057 - .L_3056)
.L_3056:
        /*0058*/ 	.word	0x00000080
        /*005c*/ 	.word	0x00000001
        /*0060*/ 	.word	0x00000001


	//----- nvinfo : EIATTR_CRS_STACK_SIZE
	.align		4
.L_3057:
        /*0064*/ 	.byte	0x04, 0x1e
        /*0066*/ 	.short	(.L_3059 - .L_3058)
.L_3058:
        /*0068*/ 	.word	0x00000000


	//----- nvinfo : EIATTR_CBANK_PARAM_SIZE
	.align		4
.L_3059:
        /*006c*/ 	.byte	0x03, 0x19
        /*006e*/ 	.short	0x0028


	//----- nvinfo : EIATTR_PARAM_CBANK
	.align		4
        /*0070*/ 	.byte	0x04, 0x0a
        /*0072*/ 	.short	(.L_3061 - .L_3060)
	.align		4
.L_3060:
        /*0074*/ 	.word	index@(.nv.constant0._ZN2at6native29vectorized_elementwise_kernelILi4ENS0_13BUnaryFunctorIdddZZZNS0_15binary_internal21div_trunc_kernel_cudaERNS_18TensorIteratorBaseEENKUlvE1_clEvENKUlvE_clEvEUlddE_EESt5arrayIPcLm2EEEEviT0_T1_)
        /*0078*/ 	.short	0x0210
        /*007a*/ 	.short	0x0028


	//----- nvinfo : EIATTR_SW_WAR
	.align		4
.L_3061:
        /*007c*/ 	.byte	0x04, 0x36
        /*007e*/ 	.short	(.L_3063 - .L_3062)
.L_3062:
        /*0080*/ 	.word	0x00000008
.L_3063:


//--------------------- .nv.info._ZN2at6native29vectorized_elementwise_kernelILi8ENS0_13BUnaryFunctorIdddZZZNS0_15binary_internal21div_trunc_kernel_cudaERNS_18TensorIteratorBaseEENKUlvE1_clEvENKUlvE_clEvEUlddE_EESt5arrayIPcLm2EEEEviT0_T1_ --------------------------
	.section	.nv.info._ZN2at6native29vectorized_elementwise_kernelILi8ENS0_13BUnaryFunctorIdddZZZNS0_15binary_internal21div_trunc_kernel_cudaERNS_18TensorIteratorBaseEENKUlvE1_clEvENKUlvE_clEvEUlddE_EESt5arrayIPcLm2EEEEviT0_T1_,"",@"SHT_CUDA_INFO"
	.sectionflags	@""
	.align	4


	//----- nvinfo : EIATTR_CUDA_API_VERSION
	.align		4
        /*0000*/ 	.byte	0x04, 0x37
        /*0002*/ 	.short	(.L_3065 - .L_3064)
.L_3064:
        /*0004*/ 	.word	0x00000082


	//----- nvinfo : EIATTR_KPARAM_INFO
	.align		4
.L_3065:
        /*0008*/ 	.byte	0x04, 0x17
        /*000a*/ 	.short	(.L_3067 - .L_3066)
.L_3066:
        /*000c*/ 	.word	0x00000000
        /*0010*/ 	.short	0x0002
        /*0012*/ 	.short	0x0018
        /*0014*/ 	.byte	0x00, 0xf0, 0x41, 0x00


	//----- nvinfo : EIATTR_KPARAM_INFO
	.align		4
.L_3067:
        /*0018*/ 	.byte	0x04, 0x17
        /*001a*/ 	.short	(.L_3069 - .L_3068)
.L_3068:
        /*001c*/ 	.word	0x00000000
        /*0020*/ 	.short	0x0001
        /*0022*/ 	.short	0x0008
        /*0024*/ 	.byte	0x00, 0xf0, 0x41, 0x00


	//----- nvinfo : EIATTR_KPARAM_INFO
	.align		4
.L_3069:
        /*0028*/ 	.byte	0x04, 0x17
        /*002a*/ 	.short	(.L_3071 - .L_3070)
.L_3070:
        /*002c*/ 	.word	0x00000000
        /*0030*/ 	.short	0x0000
        /*0032*/ 	.short	0x0000
        /*0034*/ 	.byte	0x00, 0xf0, 0x11, 0x00


	//----- nvinfo : EIATTR_SPARSE_MMA_MASK
	.align		4
.L_3071:
        /*0038*/ 	.byte	0x03, 0x50
        /*003a*/ 	.short	0x0000


	//----- nvinfo : EIATTR_MAXREG_COUNT
	.align		4
        /*003c*/ 	.byte	0x03, 0x1b
        /*003e*/ 	.short	0x00ff


	//----- nvinfo : EIATTR_MERCURY_ISA_VERSION
	.align		4
        /*0040*/ 	.byte	0x03, 0x5f
        /*0042*/ 	.short	0x0101


	//----- nvinfo : EIATTR_EXIT_INSTR_OFFSETS
	.align		4
        /*0044*/ 	.byte	0x04, 0x1c
        /*0046*/ 	.short	(.L_3073 - .L_3072)


	//   ....[0]....
.L_3072:
        /*0048*/ 	.word	0x00000df0


	//   ....[1]....
        /*004c*/ 	.word	0x000022d0


	//   ....[2]....
        /*0050*/ 	.word	0x00002320


	//----- nvinfo : EIATTR_MAX_THREADS
	.align		4
.L_3073:
        /*0054*/ 	.byte	0x04, 0x05
        /*0056*/ 	.short	(.L_3075 - .L_3074)
.L_3074:
        /*0058*/ 	.word	0x00000080
        /*005c*/ 	.word	0x00000001
        /*0060*/ 	.word	0x00000001


	//----- nvinfo : EIATTR_CRS_STACK_SIZE
	.align		4
.L_3075:
        /*0064*/ 	.byte	0x04, 0x1e
        /*0066*/ 	.short	(.L_3077 - .L_3076)
.L_3076:
        /*0068*/ 	.word	0x00000000


	//----- nvinfo : EIATTR_CBANK_PARAM_SIZE
	.align		4
.L_3077:
        /*006c*/ 	.byte	0x03, 0x19
        /*006e*/ 	.short	0x0028


	//----- nvinfo : EIATTR_PARAM_CBANK
	.align		4
        /*0070*/ 	.byte	0x04, 0x0a
        /*0072*/ 	.short	(.L_3079 - .L_3078)
	.align		4
.L_3078:
        /*0074*/ 	.word	index@(.nv.constant0._ZN2at6native29vectorized_elementwise_kernelILi8ENS0_13BUnaryFunctorIdddZZZNS0_15binary_internal21div_trunc_kernel_cudaERNS_18TensorIteratorBaseEENKUlvE1_clEvENKUlvE_clEvEUlddE_EESt5arrayIPcLm2EEEEviT0_T1_)
        /*0078*/ 	.short	0x0210
        /*007a*/ 	.short	0x0028


	//----- nvinfo : EIATTR_SW_WAR
	.align		4
.L_3079:
        /*007c*/ 	.byte	0x04, 0x36
        /*007e*/ 	.short	(.L_3081 - .L_3080)
.L_3080:
        /*0080*/ 	.word	0x00000008
.L_3081:


//--------------------- .nv.info._ZN2at6native18elementwise_kernelILi128ELi4EZNS0_15gpu_kernel_implINS0_13AUnaryFunctorIdddZZZNS0_15binary_internal21div_trunc_kernel_cudaERNS_18TensorIteratorBaseEENKUlvE1_clEvENKUlvE_clEvEUlddE_EEEEvS6_RKT_EUliE_EEviT1_ --------------------------
	.section	.nv.info._ZN2at6native18elementwise_kernelILi128ELi4EZNS0_15gpu_kernel_implINS0_13AUnaryFunctorIdddZZZNS0_15binary_internal21div_trunc_kernel_cudaERNS_18TensorIteratorBaseEENKUlvE1_clEvENKUlvE_clEvEUlddE_EEEEvS6_RKT_EUliE_EEviT1_,"",@"SHT_CUDA_INFO"
	.sectionflags	@""
	.align	4


	//----- nvinfo : EIATTR_CUDA_API_VERSION
	.align		4
        /*0000*/ 	.byte	0x04, 0x37
        /*0002*/ 	.short	(.L_3083 - .L_3082)
.L_3082:
        /*0004*/ 	.word	0x00000082


	//----- nvinfo : EIATTR_KPARAM_INFO
	.align		4
.L_3083:
        /*0008*/ 	.byte	0x04, 0x17
        /*000a*/ 	.short	(.L_3085 - .L_3084)
.L_3084:
        /*000c*/ 	.word	0x00000000
        /*0010*/ 	.short	0x0001
        /*0012*/ 	.short	0x0008
        /*0014*/ 	.byte	0x00, 0xf0, 0xa1, 0x08


	//----- nvinfo : EIATTR_KPARAM_INFO
	.align		4
.L_3085:
        /*0018*/ 	.byte	0x04, 0x17
        /*001a*/ 	.short	(.L_3087 - .L_3086)
.L_3086:
        /*001c*/ 	.word	0x00000000
        /*0020*/ 	.short	0x0000
        /*0022*/ 	.short	0x0000
        /*0024*/ 	.byte	0x00, 0xf0, 0x11, 0x00


	//----- nvinfo : EIATTR_SPARSE_MMA_MASK
	.align		4
.L_3087:
        /*0028*/ 	.byte	0x03, 0x50
        /*002a*/ 	.short	0x0000


	//----- nvinfo : EIATTR_MAXREG_COUNT
	.align		4
        /*002c*/ 	.byte	0x03, 0x1b
        /*002e*/ 	.short	0x0080


	//----- nvinfo : EIATTR_EXTERNS
	.align		4
        /*0030*/ 	.byte	0x04, 0x0f
        /*0032*/ 	.short	(.L_3089 - .L_3088)


	//   ....[0]....
	.align		4
.L_3088:
        /*0034*/ 	.word	index@(__assertfail)


	//----- nvinfo : EIATTR_MERCURY_ISA_VERSION
	.align		4
.L_3089:
        /*0038*/ 	.byte	0x03, 0x5f
        /*003a*/ 	.short	0x0101


	//----- nvinfo : EIATTR_SYSCALL_OFFSETS
	.align		4
        /*003c*/ 	.byte	0x04, 0x46
        /*003e*/ 	.short	(.L_3091 - .L_3090)


	//   ....[0]....
.L_3090:
        /*0040*/ 	.word	0x00002260


	//   ....[1]....
        /*0044*/ 	.word	0x000034f0


	//   ....[2]....
        /*0048*/ 	.word	0x00005780


	//   ....[3]....
        /*004c*/ 	.word	0x00006a00


	//   ....[4]....
        /*0050*/ 	.word	0x00008c80


	//   ....[5]....
        /*0054*/ 	.word	0x00009f00


	//   ....[6]....
        /*0058*/ 	.word	0x0000c170


	//   ....[7]....
        /*005c*/ 	.word	0x0000d3f0


	//----- nvinfo : EIATTR_EXIT_INSTR_OFFSETS
	.align		4
.L_3091:
        /*0060*/ 	.byte	0x04, 0x1c
        /*0062*/ 	.short	(.L_3093 - .L_3092)


	//   ....[0]....
.L_3092:
        /*0064*/ 	.word	0x00009fb0


	//   ....[1]....
        /*0068*/ 	.word	0x0000c430


	//   ....[2]....
        /*006c*/ 	.word	0x0000c470


	//   ....[3]....
        /*0070*/ 	.word	0x0000c500


	//   ....[4]....
        /*0074*/ 	.word	0x0000c530


	//   ....[5]....
        /*0078*/ 	.word	0x0000c560


	//   ....[6]....
        /*007c*/ 	.word	0x0000c630


	//   ....[7]....
        /*0080*/ 	.word	0x0000c6b0


	//   ....[8]....
        /*0084*/ 	.word	0x0000c790


	//   ....[9]....
        /*0088*/ 	.word	0x0000c820


	//   ....[10]....
        /*008c*/ 	.word	0x0000c840


	//   ....[11]....
        /*0090*/ 	.word	0x0000c900


	//   ....[12]....
        /*0094*/ 	.word	0x0000c930


	//   ....[13]....
        /*0098*/ 	.word	0x0000cb00


	//   ....[14]....
        /*009c*/ 	.word	0x0000cca0


	//   ....[15]....
        /*00a0*/ 	.word	0x0000cd20


	//   ....[16]....
        /*00a4*/ 	.word	0x0000cdd0


	//   ....[17]....
        /*00a8*/ 	.word	0x0000cf90


	//   ....[18]....
        /*00ac*/ 	.word	0x0000d150


	//   ....[19]....
        /*00b0*/ 	.word	0x0000d2f0


	//   ....[20]....
        /*00b4*/ 	.word	0x0000d400


	//   ....[21]....
        /*00b8*/ 	.word	0x0000d430


	//   ....[22]....
        /*00bc*/ 	.word	0x0000d460


	//----- nvinfo : EIATTR_MAX_THREADS
	.align		4
.L_3093:
        /*00c0*/ 	.byte	0x04, 0x05
        /*00c2*/ 	.short	(.L_3095 - .L_3094)
.L_3094:
        /*00c4*/ 	.word	0x00000080
        /*00c8*/ 	.word	0x00000001
        /*00cc*/ 	.word	0x00000001


	//----- nvinfo : EIATTR_CRS_STACK_SIZE
	.align		4
.L_3095:
        /*00d0*/ 	.byte	0x04, 0x1e
        /*00d2*/ 	.short	(.L_3097 - .L_3096)
.L_3096:
        /*00d4*/ 	.word	0x00000000


	//----- nvinfo : EIATTR_CBANK_PARAM_SIZE
	.align		4
.L_3097:
        /*00d8*/ 	.byte	0x03, 0x19
        /*00da*/ 	.short	0x0230


	//----- nvinfo : EIATTR_PARAM_CBANK
	.align		4
        /*00dc*/ 	.byte	0x04, 0x0a
        /*00de*/ 	.short	(.L_3099 - .L_3098)
	.align		4
.L_3098:
        /*00e0*/ 	.word	index@(.nv.constant0._ZN2at6native18elementwise_kernelILi128ELi4EZNS0_15gpu_kernel_implINS0_13AUnaryFunctorIdddZZZNS0_15binary_internal21div_trunc_kernel_cudaERNS_18TensorIteratorBaseEENKUlvE1_clEvENKUlvE_clEvEUlddE_EEEEvS6_RKT_EUliE_EEviT1_)
        /*00e4*/ 	.short	0x0210
        /*00e6*/ 	.short	0x0230


	//----- nvinfo : EIATTR_SW_WAR
	.align		4
.L_3099:
        /*00e8*/ 	.byte	0x04, 0x36
        /*00ea*/ 	.short	(.L_3101 - .L_3100)
.L_3100:
        /*00ec*/ 	.word	0x00000008
.L_3101:


//--------------------- .nv.info._ZN2at6native27unrolled_elementwise_kernelINS0_13AUnaryFunctorIdddZZZNS0_15binary_internal21div_trunc_kernel_cudaERNS_18TensorIteratorBaseEENKUlvE1_clEvENKUlvE_clEvEUlddE_EESt5arrayIPcLm2EELi4E23TrivialOffsetCalculatorILi1EjESE_NS0_6memory12LoadWithCastILi1EEENSF_13StoreWithCastILi1EEEEEviT_T0_T2_T3_T4_T5_ --------------------------
	.section	.nv.info._ZN2at6native27unrolled_elementwise_kernelINS0_13AUnaryFunctorIdddZZZNS0_15binary_internal21div_trunc_kernel_cudaERNS_18TensorIteratorBaseEENKUlvE1_clEvENKUlvE_clEvEUlddE_EESt5arrayIPcLm2EELi4E23TrivialOffsetCalculatorILi1EjESE_NS0_6memory12LoadWithCastILi1EEENSF_13StoreWithCastILi1EEEEEviT_T0_T2_T3_T4_T5_,"",@"SHT_CUDA_INFO"
	.sectionflags	@""
	.align	4


	//----- nvinfo : EIATTR_CUDA_API_VERSION
	.align		4
        /*0000*/ 	.byte	0x04, 0x37
        /*0002*/ 	.short	(.L_3103 - .L_3102)
.L_3102:
        /*0004*/ 	.word	0x00000082


	//----- nvinfo : EIATTR_KPARAM_INFO
	.align		4
.L_3103:
        /*0008*/ 	.byte	0x04, 0x17
        /*000a*/ 	.short	(.L_3105 - .L_3104)
.L_3104:
        /*000c*/ 	.word	0x00000000
        /*0010*/ 	.short	0x0006
        /*0012*/ 	.short	0x0034
        /*0014*/ 	.byte	0x00, 0xf0, 0x21, 0x00


	//----- nvinfo : EIATTR_KPARAM_INFO
	.align		4
.L_3105:
        /*0018*/ 	.byte	0x04, 0x17
        /*001a*/ 	.short	(.L_3107 - .L_3106)
.L_3106:
        /*001c*/ 	.word	0x00000000
        /*0020*/ 	.short	0x0005
        /*0022*/ 	.short	0x002c
        /*0024*/ 	.byte	0x00, 0xf0, 0x21, 0x00


	//----- nvinfo : EIATTR_KPARAM_INFO
	.align		4
.L_3107:
        /*0028*/ 	.byte	0x04, 0x17
        /*002a*/ 	.short	(.L_3109 - .L_3108)
.L_3108:
        /*002c*/ 	.word	0x00000000
        /*0030*/ 	.short	0x0004
        /*0032*/ 	.short	0x0029
        /*0034*/ 	.byte	0x00, 0xf0, 0x05, 0x00


	//----- nvinfo : EIATTR_KPARAM_INFO
	.align		4
.L_3109:
        /*0038*/ 	.byte	0x04, 0x17
        /*003a*/ 	.short	(.L_3111 - .L_3110)
.L_3110:
        /*003c*/ 	.word	0x00000000
        /*0040*/ 	.short	0x0003
        /*0042*/ 	.short	0x0028
        /*0044*/ 	.byte	0x00, 0xf0, 0x05, 0x00


	//----- nvinfo : EIATTR_KPARAM_INFO
	.align		4
.L_3111:
        /*0048*/ 	.byte	0x04, 0x17
        /*004a*/ 	.short	(.L_3113 - .L_3112)
.L_3112:
        /*004c*/ 	.word	0x00000000
        /*0050*/ 	.short	0x0002
        /*0052*/ 	.short	0x0018
        /*0054*/ 	.byte	0x00, 0xf0, 0x41, 0x00


	//----- nvinfo : EIATTR_KPARAM_INFO
	.align		4
.L_3113:
        /*0058*/ 	.byte	0x04, 0x17
        /*005a*/ 	.short	(.L_3115 - .L_3114)
.L_3114:
        /*005c*/ 	.word	0x00000000
        /*0060*/ 	.short	0x0001
        /*0062*/ 	.short	0x0008
        /*0064*/ 	.byte	0x00, 0xf0, 0x41, 0x00


	//----- nvinfo : EIATTR_KPARAM_INFO
	.align		4
.L_3115:
        /*0068*/ 	.byte	0x04, 0x17
        /*006a*/ 	.short	(.L_3117 - .L_3116)
.L_3116:
        /*006c*/ 	.word	0x00000000
        /*0070*/ 	.short	0x0000
        /*0072*/ 	.short	0x0000
        /*0074*/ 	.byte	0x00, 0xf0, 0x11, 0x00


	//----- nvinfo : EIATTR_SPARSE_MMA_MASK
	.align		4
.L_3117:
        /*0078*/ 	.byte	0x03, 0x50
        /*007a*/ 	.short	0x0000


	//----- nvinfo : EIATTR_MAXREG_COUNT
	.align		4
        /*007c*/ 	.byte	0x03, 0x1b
        /*007e*/ 	.short	0x00ff


	//----- nvinfo : EIATTR_EXTERNS
	.align		4
        /*0080*/ 	.byte	0x04, 0x0f
        /*0082*/ 	.short	(.L_3119 - .L_3118)


	//   ....[0]....
	.align		4
.L_3118:
        /*0084*/ 	.word	index@(__assertfail)


	//----- nvinfo : EIATTR_MERCURY_ISA_VERSION
	.align		4
.L_3119:
        /*0088*/ 	.byte	0x03, 0x5f
        /*008a*/ 	.short	0x0101


	//----- nvinfo : EIATTR_SYSCALL_OFFSETS
	.align		4
        /*008c*/ 	.byte	0x04, 0x46
        /*008e*/ 	.short	(.L_3121 - .L_3120)


	//   ....[0]....
.L_3120:
        /*0090*/ 	.word	0x00000f80


	//   ....[1]....
        /*0094*/ 	.word	0x00001f20


	//   ....[2]....
        /*0098*/ 	.word	0x00002ed0


	//   ....[3]....
        /*009c*/ 	.word	0x00003e50


	//   ....[4]....
        /*00a0*/ 	.word	0x000058c0


	//   ....[5]....
        /*00a4*/ 	.word	0x00006a80


	//   ....[6]....
        /*00a8*/ 	.word	0x00007c00


	//   ....[7]....
        /*00ac*/ 	.word	0x00008da0


	//----- nvinfo : EIATTR_EXIT_INSTR_OFFSETS
	.align		4
.L_3121:
        /*00b0*/ 	.byte	0x04, 0x1c
        /*00b2*/ 	.short	(.L_3123 - .L_3122)


	//   ....[0]....
.L_3122:
        /*00b4*/ 	.word	0x00007ca0


	//   ....[1]....
        /*00b8*/ 	.word	0x00007de0


	//   ....[2]....
        /*00bc*/ 	.word	0x00007e20


	//   ....[3]....
        /*00c0*/ 	.word	0x00007eb0


	//   ....[4]....
        /*00c4*/ 	.word	0x00007ee0


	//   ....[5]....
        /*00c8*/ 	.word	0x00007f10


	//   ....[6]....
        /*00cc*/ 	.word	0x00007fe0


	//   ....[7]....
        /*00d0*/ 	.word	0x00008060


	//   ....[8]....
        /*00d4*/ 	.word	0x00008140


	//   ....[9]....
        /*00d8*/ 	.word	0x000081d0


	//   ....[10]....
        /*00dc*/ 	.word	0x000081f0


	//   ....[11]....
        /*00e0*/ 	.word	0x000082b0


	//   ....[12]....
        /*00e4*/ 	.word	0x000082e0


	//   ....[13]....
        /*00e8*/ 	.word	0x000084b0


	//   ....[14]....
        /*00ec*/ 	.word	0x00008650


	//   ....[15]....
        /*00f0*/ 	.word	0x000086d0


	//   ....[16]....
        /*00f4*/ 	.word	0x00008780


	//   ....[17]....
        /*00f8*/ 	.word	0x00008940


	//   ....[18]....
        /*00fc*/ 	.word	0x00008b00


	//   ....[19]....
        /*0100*/ 	.word	0x00008ca0


	//   ....[20]....
        /*0104*/ 	.word	0x00008db0


	//   ....[21]....
        /*0108*/ 	.word	0x00008de0


	//   ....[22]....
        /*010c*/ 	.word	0x00008e10


	//----- nvinfo : EIATTR_MAX_THREADS
	.align		4
.L_3123:
        /*0110*/ 	.byte	0x04, 0x05
        /*0112*/ 	.short	(.L_3125 - .L_3124)
.L_3124:
        /*0114*/ 	.word	0x00000080
        /*0118*/ 	.word	0x00000001
        /*011c*/ 	.word	0x00000001


	//----- nvinfo : EIATTR_CRS_STACK_SIZE
	.align		4
.L_3125:
        /*0120*/ 	.byte	0x04, 0x1e
        /*0122*/ 	.short	(.L_3127 - .L_3126)
.L_3126:
        /*0124*/ 	.word	0x00000000


	//----- nvinfo : EIATTR_CBANK_PARAM_SIZE
	.align		4
.L_3127:
        /*0128*/ 	.byte	0x03, 0x19
        /*012a*/ 	.short	0x003c


	//----- nvinfo : EIATTR_PARAM_CBANK
	.align		4
        /*012c*/ 	.byte	0x04, 0x0a
        /*012e*/ 	.short	(.L_3129 - .L_3128)
	.align		4
.L_3128:
        /*0130*/ 	.word	index@(.nv.constant0._ZN2at6native27unrolled_elementwise_kernelINS0_13AUnaryFunctorIdddZZZNS0_15binary_internal21div_trunc_kernel_cudaERNS_18TensorIteratorBaseEENKUlvE1_clEvENKUlvE_clEvEUlddE_EESt5arrayIPcLm2EELi4E23TrivialOffsetCalculatorILi1EjESE_NS0_6memory12LoadWithCastILi1EEENSF_13StoreWithCastILi1EEEEEviT_T0_T2_T3_T4_T5_)
        /*0134*/ 	.short	0x0210
        /*0136*/ 	.short	0x003c


	//----- nvinfo : EIATTR_SW_WAR
	.align		4
.L_3129:
        /*0138*/ 	.byte	0x04, 0x36
        /*013a*/ 	.short	(.L_3131 - .L_3130)
.L_3130:
        /*013c*/ 	.word	0x00000008
.L_3131:


//--------------------- .nv.info._ZN2at6native18elementwise_kernelILi128ELi2EZNS0_22gpu_kernel_impl_nocastINS0_13AUnaryFunctorIdddZZZNS0_15binary_internal21div_trunc_kernel_cudaERNS_18TensorIteratorBaseEENKUlvE1_clEvENKUlvE_clEvEUlddE_EEEEvS6_RKT_EUliE_EEviT1_ --------------------------
	.section	.nv.info._ZN2at6native18elementwise_kernelILi128ELi2EZNS0_22gpu_kernel_impl_nocastINS0_13AUnaryFunctorIdddZZZNS0_15binary_internal21div_trunc_kernel_cudaERNS_18TensorIteratorBaseEENKUlvE1_clEvENKUlvE_clEvEUlddE_EEEEvS6_RKT_EUliE_EEviT1_,"",@"SHT_CUDA_INFO"
	.sectionflags	@""
	.align	4


	//----- nvinfo : EIATTR_CUDA_API_VERSION
	.align		4
        /*0000*/ 	.byte	0x04, 0x37
        /*0002*/ 	.short	(.L_3133 - .L_3132)
.L_3132:
        /*0004*/ 	.word	0x00000082


	//----- nvinfo : EIATTR_KPARAM_INFO
	.align		4
.L_3133:
        /*0008*/ 	.byte	0x04, 0x17
        /*000a*/ 	.short	(.L_3135 - .L_3134)
.L_3134:
        /*000c*/ 	.word	0x00000000
        /*0010*/ 	.short	0x0001
        /*0012*/ 	.short	0x0008
        /*0014*/ 	.byte	0x00, 0xf0, 0x81, 0x08


	//----- nvinfo : EIATTR_KPARAM_INFO
	.align		4
.L_3135:
        /*0018*/ 	.byte	0x04, 0x17
        /*001a*/ 	.short	(.L_3137 - .L_3136)
.L_3136:
        /*001c*/ 	.word	0x00000000
        /*0020*/ 	.short	0x0000
        /*0022*/ 	.short	0x0000
        /*0024*/ 	.byte	0x00, 0xf0, 0x11, 0x00


	//----- nvinfo : EIATTR_SPARSE_MMA_MASK
	.align		4
.L_3137:
        /*0028*/ 	.byte	0x03, 0x50
        /*002a*/ 	.short	0x0000


	//----- nvinfo : EIATTR_MAXREG_COUNT
	.align		4
        /*002c*/ 	.byte	0x03, 0x1b
        /*002e*/ 	.short	0x0080


	//----- nvinfo : EIATTR_MERCURY_ISA_VERSION
	.align		4
        /*0030*/ 	.byte	0x03, 0x5f
        /*0032*/ 	.short	0x0101


	//----- nvinfo : EIATTR_EXIT_INSTR_OFFSETS
	.align		4
        /*0034*/ 	.byte	0x04, 0x1c
        /*0036*/ 	.short	(.L_3139 - .L_3138)


	//   ....[0]....
.L_3138:
        /*0038*/ 	.word	0x000015d0


	//   ....[1]....
        /*003c*/ 	.word	0x00002ac0


	//----- nvinfo : EIATTR_MAX_THREADS
	.align		4
.L_3139:
        /*0040*/ 	.byte	0x04, 0x05
        /*0042*/ 	.short	(.L_3141 - .L_3140)
.L_3140:
        /*0044*/ 	.word	0x00000080
        /*0048*/ 	.word	0x00000001
        /*004c*/ 	.word	0x00000001


	//----- nvinfo : EIATTR_CRS_STACK_SIZE
	.align		4
.L_3141:
        /*0050*/ 	.byte	0x04, 0x1e
        /*0052*/ 	.short	(.L_3143 - .L_3142)
.L_3142:
        /*0054*/ 	.word	0x00000000


	//----- nvinfo : EIATTR_CBANK_PARAM_SIZE
	.align		4
.L_3143:
        /*0058*/ 	.byte	0x03, 0x19
        /*005a*/ 	.short	0x0228


	//----- nvinfo : EIATTR_PARAM_CBANK
	.align		4
        /*005c*/ 	.byte	0x04, 0x0a
        /*005e*/ 	.short	(.L_3145 - .L_3144)
	.align		4
.L_3144:
        /*0060*/ 	.word	index@(.nv.constant0._ZN2at6native18elementwise_kernelILi128ELi2EZNS0_22gpu_kernel_impl_nocastINS0_13AUnaryFunctorIdddZZZNS0_15binary_internal21div_trunc_kernel_cudaERNS_18TensorIteratorBaseEENKUlvE1_clEvENKUlvE_clEvEUlddE_EEEEvS6_RKT_EUliE_EEviT1_)
        /*0064*/ 	.short	0x0210
        /*0066*/ 	.short	0x0228


	//----- nvinfo : EIATTR_SW_WAR
	.align		4
.L_3145:
        /*0068*/ 	.byte	0x04, 0x36
        /*006a*/ 	.short	(.L_3147 - .L_3146)
.L_3146:
        /*006c*/ 	.word	0x00000008
.L_3147:


//--------------------- .nv.info._ZN2at6native27unrolled_elementwise_kernelINS0_13AUnaryFunctorIdddZZZNS0_15binary_internal21div_trunc_kernel_cudaERNS_18TensorIteratorBaseEENKUlvE1_clEvENKUlvE_clEvEUlddE_EESt5arrayIPcLm2EELi4E23TrivialOffsetCalculatorILi1EjESE_NS0_6memory15LoadWithoutCastENSF_16StoreWithoutCastEEEviT_T0_T2_T3_T4_T5_ --------------------------
	.section	.nv.info._ZN2at6native27unrolled_elementwise_kernelINS0_13AUnaryFunctorIdddZZZNS0_15binary_internal21div_trunc_kernel_cudaERNS_18TensorIteratorBaseEENKUlvE1_clEvENKUlvE_clEvEUlddE_EESt5arrayIPcLm2EELi4E23TrivialOffsetCalculatorILi1EjESE_NS0_6memory15LoadWithoutCastENSF_16StoreWithoutCastEEEviT_T0_T2_T3_T4_T5_,"",@"SHT_CUDA_INFO"
	.sectionflags	@""
	.align	4


	//----- nvinfo : EIATTR_CUDA_API_VERSION
	.align		4
        /*0000*/ 	.byte	0x04, 0x37
        /*0002*/ 	.short	(.L_3149 - .L_3148)
.L_3148:
        /*0004*/ 	.word	0x00000082


	//----- nvinfo : EIATTR_KPARAM_INFO
	.align		4
.L_3149:
        /*0008*/ 	.byte	0x04, 0x17
        /*000a*/ 	.short	(.L_3151 - .L_3150)
.L_3150:
        /*000c*/ 	.word	0x00000000
        /*0010*/ 	.short	0x0006
        /*0012*/ 	.short	0x002b
        /*0014*/ 	.byte	0x00, 0xf0, 0x05, 0x00


	//----- nvinfo : EIATTR_KPARAM_INFO
	.align		4
.L_3151:
        /*0018*/ 	.byte	0x04, 0x17
        /*001a*/ 	.short	(.L_3153 - .L_3152)
.L_3152:
        /*001c*/ 	.word	0x00000000
        /*0020*/ 	.short	0x0005
        /*0022*/ 	.short	0x002a
        /*0024*/ 	.byte	0x00, 0xf0, 0x05, 0x00


	//----- nvinfo : EIATTR_KPARAM_INFO
	.align		4
.L_3153:
        /*0028*/ 	.byte	0x04, 0x17
        /*002a*/ 	.short	(.L_3155 - .L_3154)
.L_3154:
        /*002c*/ 	.word	0x00000000
        /*0030*/ 	.short	0x0004
        /*0032*/ 	.short	0x0029
        /*0034*/ 	.byte	0x00, 0xf0, 0x05, 0x00


	//----- nvinfo : EIATTR_KPARAM_INFO
	.align		4
.L_3155:
        /*0038*/ 	.byte	0x04, 0x17
        /*003a*/ 	.short	(.L_3157 - .L_3156)
.L_3156:
        /*003c*/ 	.word	0x00000000
        /*0040*/ 	.short	0x0003
        /*0042*/ 	.short	0x0028
        /*0044*/ 	.byte	0x00, 0xf0, 0x05, 0x00


	//----- nvinfo : EIATTR_KPARAM_INFO
	.align		4
.L_3157:
        /*0048*/ 	.byte	0x04, 0x17
        /*004a*/ 	.short	(.L_3159 - .L_3158)
.L_3158:
        /*004c*/ 	.word	0x00000000
        /*0050*/ 	.short	0x0002
        /*0052*/ 	.short	0x0018
        /*0054*/ 	.byte	0x00, 0xf0, 0x41, 0x00


	//----- nvinfo : EIATTR_KPARAM_INFO
	.align		4
.L_3159:
        /*0058*/ 	.byte	0x04, 0x17
        /*005a*/ 	.short	(.L_3161 - .L_3160)
.L_3160:
        /*005c*/ 	.word	0x00000000
        /*0060*/ 	.short	0x0001
        /*0062*/ 	.short	0x0008
        /*0064*/ 	.byte	0x00, 0xf0, 0x41, 0x00


	//----- nvinfo : EIATTR_KPARAM_INFO
	.align		4
.L_3161:
        /*0068*/ 	.byte	0x04, 0x17
        /*006a*/ 	.short	(.L_3163 - .L_3162)
.L_3162:
        /*006c*/ 	.word	0x00000000
        /*0070*/ 	.short	0x0000
        /*0072*/ 	.short	0x0000
        /*0074*/ 	.byte	0x00, 0xf0, 0x11, 0x00


	//----- nvinfo : EIATTR_SPARSE_MMA_MASK
	.align		4
.L_3163:
        /*0078*/ 	.byte	0x03, 0x50
        /*007a*/ 	.short	0x0000


	//----- nvinfo : EIATTR_MAXREG_COUNT
	.align		4
        /*007c*/ 	.byte	0x03, 0x1b
        /*007e*/ 	.short	0x00ff


	//----- nvinfo : EIATTR_MERCURY_ISA_VERSION
	.align		4
        /*0080*/ 	.byte	0x03, 0x5f
        /*0082*/ 	.short	0x0101


	//----- nvinfo : EIATTR_EXIT_INSTR_OFFSETS
	.align		4
        /*0084*/ 	.byte	0x04, 0x1c
        /*0086*/ 	.short	(.L_3165 - .L_3164)


	//   ....[0]....
.L_3164:
        /*0088*/ 	.word	0x00000a60


	//   ....[1]....
        /*008c*/ 	.word	0x00000ab0


	//----- nvinfo : EIATTR_MAX_THREADS
	.align		4
.L_3165:
        /*0090*/ 	.byte	0x04, 0x05
        /*0092*/ 	.short	(.L_3167 - .L_3166)
.L_3166:
        /*0094*/ 	.word	0x00000080
        /*0098*/ 	.word	0x00000001
        /*009c*/ 	.word	0x00000001


	//----- nvinfo : EIATTR_CRS_STACK_SIZE
	.align		4
.L_3167:
        /*00a0*/ 	.byte	0x04, 0x1e
        /*00a2*/ 	.short	(.L_3169 - .L_3168)
.L_3168:
        /*00a4*/ 	.word	0x00000000


	//----- nvinfo : EIATTR_CBANK_PARAM_SIZE
	.align		4
.L_3169:
        /*00a8*/ 	.byte	0x03, 0x19
        /*00aa*/ 	.short	0x002c


	//----- nvinfo : EIATTR_PARAM_CBANK
	.align		4
        /*00ac*/ 	.byte	0x04, 0x0a
        /*00ae*/ 	.short	(.L_3171 - .L_3170)
	.align		4
.L_3170:
        /*00b0*/ 	.word	index@(.nv.constant0._ZN2at6native27unrolled_elementwise_kernelINS0_13AUnaryFunctorIdddZZZNS0_15binary_internal21div_trunc_kernel_cudaERNS_18TensorIteratorBaseEENKUlvE1_clEvENKUlvE_clEvEUlddE_EESt5arrayIPcLm2EELi4E23TrivialOffsetCalculatorILi1EjESE_NS0_6memory15LoadWithoutCastENSF_16StoreWithoutCastEEEviT_T0_T2_T3_T4_T5_)
        /*00b4*/ 	.short	0x0210
        /*00b6*/ 	.short	0x002c


	//----- nvinfo : EIATTR_SW_WAR
	.align		4
.L_3171:
        /*00b8*/ 	.byte	0x04, 0x36
        /*00ba*/ 	.short	(.L_3173 - .L_3172)
.L_3172:
        /*00bc*/ 	.word	0x00000008
.L_3173:


//--------------------- .nv.info._ZN2at6native29vectorized_elementwise_kernelILi2ENS0_13AUnaryFunctorIdddZZZNS0_15binary_internal21div_trunc_kernel_cudaERNS_18TensorIteratorBaseEENKUlvE1_clEvENKUlvE_clEvEUlddE_EESt5arrayIPcLm2EEEEviT0_T1_ --------------------------
	.section	.nv.info._ZN2at6native29vectorized_elementwise_kernelILi2ENS0_13AUnaryFunctorIdddZZZNS0_15binary_internal21div_trunc_kernel_cudaERNS_18TensorIteratorBaseEENKUlvE1_clEvENKUlvE_clEvEUlddE_EESt5arrayIPcLm2EEEEviT0_T1_,"",@"SHT_CUDA_INFO"
	.sectionflags	@""
	.align	4


	//----- nvinfo : EIATTR_CUDA_API_VERSION
	.align		4
        /*0000*/ 	.byte	0x04, 0x37
        /*0002*/ 	.short	(.L_3175 - .L_3174)
.L_3174:
        /*0004*/ 	.word	0x00000082


	//----- nvinfo : EIATTR_KPARAM_INFO
	.align		4
.L_3175:
        /*0008*/ 	.byte	0x04, 0x17
        /*000a*/ 	.short	(.L_3177 - .L_3176)
.L_3176:
        /*000c*/ 	.word	0x00000000
        /*0010*/ 	.short	0x0002
        /*0012*/ 	.short	0x0018
        /*0014*/ 	.byte	0x00, 0xf0, 0x41, 0x00


	//----- nvinfo : EIATTR_KPARAM_INFO
	.align		4
.L_3177:
        /*0018*/ 	.byte	0x04, 0x17
        /*001a*/ 	.short	(.L_3179 - .L_3178)
.L_3178:
        /*001c*/ 	.word	0x00000000
        /*0020*/ 	.short	0x0001
        /*0022*/ 	.short	0x0008
        /*0024*/ 	.byte	0x00, 0xf0, 0x41, 0x00


	//----- nvinfo : EIATTR_KPARAM_INFO
	.align		4
.L_3179:
        /*0028*/ 	.byte	0x04, 0x17
        /*002a*/ 	.short	(.L_3181 - .L_3180)
.L_3180:
        /*002c*/ 	.word	0x00000000
        /*0030*/ 	.short	0x0000
        /*0032*/ 	.short	0x0000
        /*0034*/ 	.byte	0x00, 0xf0, 0x11, 0x00


	//----- nvinfo : EIATTR_SPARSE_MMA_MASK
	.align		4
.L_3181:
        /*0038*/ 	.byte	0x03, 0x50
        /*003a*/ 	.short	0x0000


	//----- nvinfo : EIATTR_MAXREG_COUNT
	.align		4
        /*003c*/ 	.byte	0x03, 0x1b
        /*003e*/ 	.short	0x00ff


	//----- nvinfo : EIATTR_MERCURY_ISA_VERSION
	.align		4
        /*0040*/ 	.byte	0x03, 0x5f
        /*0042*/ 	.short	0x0101


	//----- nvinfo : EIATTR_EXIT_INSTR_OFFSETS
	.align		4
        /*0044*/ 	.byte	0x04, 0x1c
        /*0046*/ 	.short	(.L_3183 - .L_3182)


	//   ....[0]....
.L_3182:
        /*0048*/ 	.word	0x00000df0


	//   ....[1]....
        /*004c*/ 	.word	0x00002340


	//   ....[2]....
        /*0050*/ 	.word	0x00002390


	//----- nvinfo : EIATTR_MAX_THREADS
	.align		4
.L_3183:
        /*0054*/ 	.byte	0x04, 0x05
        /*0056*/ 	.short	(.L_3185 - .L_3184)
.L_3184:
        /*0058*/ 	.word	0x00000080
        /*005c*/ 	.word	0x00000001
        /*0060*/ 	.word	0x00000001


	//----- nvinfo : EIATTR_CRS_STACK_SIZE
	.align		4
.L_3185:
        /*0064*/ 	.byte	0x04, 0x1e
        /*0066*/ 	.short	(.L_3187 - .L_3186)
.L_3186:
        /*0068*/ 	.word	0x00000000


	//----- nvinfo : EIATTR_CBANK_PARAM_SIZE
	.align		4
.L_3187:
        /*006c*/ 	.byte	0x03, 0x19
        /*006e*/ 	.short	0x0028


	//----- nvinfo : EIATTR_PARAM_CBANK
	.align		4
        /*0070*/ 	.byte	0x04, 0x0a
        /*0072*/ 	.short	(.L_3189 - .L_3188)
	.align		4
.L_3188:
        /*0074*/ 	.word	index@(.nv.constant0._ZN2at6native29vectorized_elementwise_kernelILi2ENS0_13AUnaryFunctorIdddZZZNS0_15binary_internal21div_trunc_kernel_cudaERNS_18TensorIteratorBaseEENKUlvE1_clEvENKUlvE_clEvEUlddE_EESt5arrayIPcLm2EEEEviT0_T1_)
        /*0078*/ 	.short	0x0210
        /*007a*/ 	.short	0x0028


	//----- nvinfo : EIATTR_SW_WAR
	.align		4
.L_3189:
        /*007c*/ 	.byte	0x04, 0x36
        /*007e*/ 	.short	(.L_3191 - .L_3190)
.L_3190:
        /*0080*/ 	.word	0x00000008
.L_3191:


//--------------------- .nv.info._ZN2at6native29vectorized_elementwise_kernelILi4ENS0_13AUnaryFunctorIdddZZZNS0_15binary_internal21div_trunc_kernel_cudaERNS_18TensorIteratorBaseEENKUlvE1_clEvENKUlvE_clEvEUlddE_EESt5arrayIPcLm2EEEEviT0_T1_ --------------------------
	.section	.nv.info._ZN2at6native29vectorized_elementwise_kernelILi4ENS0_13AUnaryFunctorIdddZZZNS0_15binary_internal21div_trunc_kernel_cudaERNS_18TensorIteratorBaseEENKUlvE1_clEvENKUlvE_clEvEUlddE_EESt5arrayIPcLm2EEEEviT0_T1_,"",@"SHT_CUDA_INFO"
	.sectionflags	@""
	.align	4


	//----- nvinfo : EIATTR_CUDA_API_VERSION
	.align		4
        /*0000*/ 	.byte	0x04, 0x37
        /*0002*/ 	.short	(.L_3193 - .L_3192)
.L_3192:
        /*0004*/ 	.word	0x00000082


	//----- nvinfo : EIATTR_KPARAM_INFO
	.align		4
.L_3193:
        /*0008*/ 	.byte	0x04, 0x17
        /*000a*/ 	.short	(.L_3195 - .L_3194)
.L_3194:
        /*000c*/ 	.word	0x00000000
        /*0010*/ 	.short	0x0002
        /*0012*/ 	.short	0x0018
        /*0014*/ 	.byte	0x00, 0xf0, 0x41, 0x00


	//----- nvinfo : EIATTR_KPARAM_INFO
	.align		4
.L_3195:
        /*0018*/ 	.byte	0x04, 0x17
        /*001a*/ 	.short	(.L_3197 - .L_3196)
.L_3196:
        /*001c*/ 	.word	0x00000000
        /*0020*/ 	.short	0x0001
        /*0022*/ 	.short	0x0008
        /*0024*/ 	.byte	0x00, 0xf0, 0x41, 0x00


	//----- nvinfo : EIATTR_KPARAM_INFO
	.align		4
.L_3197:
        /*0028*/ 	.byte	0x04, 0x17
        /*002a*/ 	.short	(.L_3199 - .L_3198)
.L_3198:
        /*002c*/ 	.word	0x00000000
        /*0030*/ 	.short	0x0000
        /*0032*/ 	.short	0x0000
        /*0034*/ 	.byte	0x00, 0xf0, 0x11, 0x00


	//----- nvinfo : EIATTR_SPARSE_MMA_MASK
	.align		4
.L_3199:
        /*0038*/ 	.byte	0x03, 0x50
        /*003a*/ 	.short	0x0000


	//----- nvinfo : EIATTR_MAXREG_COUNT
	.align		4
        /*003c*/ 	.byte	0x03, 0x1b
        /*003e*/ 	.short	0x00ff


	//----- nvinfo : EIATTR_MERCURY_ISA_VERSION
	.align		4
        /*0040*/ 	.byte	0x03, 0x5f
        /*0042*/ 	.short	0x0101


	//----- nvinfo : EIATTR_EXIT_INSTR_OFFSETS
	.align		4
        /*0044*/ 	.byte	0x04, 0x1c
        /*0046*/ 	.short	(.L_3201 - .L_3200)


	//   ....[0]....
.L_3200:
        /*0048*/ 	.word	0x00000df0


	//   ....[1]....
        /*004c*/ 	.word	0x00002340


	//   ....[2]....
        /*0050*/ 	.word	0x00002390


	//----- nvinfo : EIATTR_MAX_THREADS
	.align		4
.L_3201:
        /*0054*/ 	.byte	0x04, 0x05
        /*0056*/ 	.short	(.L_3203 - .L_3202)
.L_3202:
        /*0058*/ 	.word	0x00000080
        /*005c*/ 	.word	0x00000001
        /*0060*/ 	.word	0x00000001


	//----- nvinfo : EIATTR_CRS_STACK_SIZE
	.align		4
.L_3203:
        /*0064*/ 	.byte	0x04, 0x1e
        /*0066*/ 	.short	(.L_3205 - .L_3204)
.L_3204:
        /*0068*/ 	.word	0x00000000


	//----- nvinfo : EIATTR_CBANK_PARAM_SIZE
	.align		4
.L_3205:
        /*006c*/ 	.byte	0x03, 0x19
        /*006e*/ 	.short	0x0028


	//----- nvinfo : EIATTR_PARAM_CBANK
	.align		4
        /*0070*/ 	.byte	0x04, 0x0a
        /*0072*/ 	.short	(.L_3207 - .L_3206)
	.align		4
.L_3206:
        /*0074*/ 	.word	index@(.nv.constant0._ZN2at6native29vectorized_elementwise_kernelILi4ENS0_13AUnaryFunctorIdddZZZNS0_15binary_internal21div_trunc_kernel_cudaERNS_18TensorIteratorBaseEENKUlvE1_clEvENKUlvE_clEvEUlddE_EESt5arrayIPcLm2EEEEviT0_T1_)
        /*0078*/ 	.short	0x0210
        /*007a*/ 	.short	0x0028


	//----- nvinfo : EIATTR_SW_WAR
	.align		4
.L_3207:
        /*007c*/ 	.byte	0x04, 0x36
        /*007e*/ 	.short	(.L_3209 - .L_3208)
.L_3208:
        /*0080*/ 	.word	0x00000008
.L_3209:


//--------------------- .nv.info._ZN2at6native29vectorized_elementwise_kernelILi8ENS0_13AUnaryFunctorIdddZZZNS0_15binary_internal21div_trunc_kernel_cudaERNS_18TensorIteratorBaseEENKUlvE1_clEvENKUlvE_clEvEUlddE_EESt5arrayIPcLm2EEEEviT0_T1_ --------------------------
	.section	.nv.info._ZN2at6native29vectorized_elementwise_kernelILi8ENS0_13AUnaryFunctorIdddZZZNS0_15binary_internal21div_trunc_kernel_cudaERNS_18TensorIteratorBaseEENKUlvE1_clEvENKUlvE_clEvEUlddE_EESt5arrayIPcLm2EEEEviT0_T1_,"",@"SHT_CUDA_INFO"
	.sectionflags	@""
	.align	4


	//----- nvinfo : EIATTR_CUDA_API_VERSION
	.align		4
        /*0000*/ 	.byte	0x04, 0x37
        /*0002*/ 	.short	(.L_3211 - .L_3210)
.L_3210:
        /*0004*/ 	.word	0x00000082


	//----- nvinfo : EIATTR_KPARAM_INFO
	.align		4
.L_3211:
        /*0008*/ 	.byte	0x04, 0x17
        /*000a*/ 	.short	(.L_3213 - .L_3212)
.L_3212:
        /*000c*/ 	.word	0x00000000
        /*0010*/ 	.short	0x0002
        /*0012*/ 	.short	0x0018
        /*0014*/ 	.byte	0x00, 0xf0, 0x41, 0x00


	//----- nvinfo : EIATTR_KPARAM_INFO
	.align		4
.L_3213:
        /*0018*/ 	.byte	0x04, 0x17
        /*001a*/ 	.short	(.L_3215 - .L_3214)
.L_3214:
        /*001c*/ 	.word	0x00000000
        /*0020*/ 	.short	0x0001
        /*0022*/ 	.short	0x0008
        /*0024*/ 	.byte	0x00, 0xf0, 0x41, 0x00


	//----- nvinfo : EIATTR_KPARAM_INFO
	.align		4
.L_3215:
        /*0028*/ 	.byte	0x04, 0x17
        /*002a*/ 	.short	(.L_3217 - .L_3216)
.L_3216:
        /*002c*/ 	.word	0x00000000
        /*0030*/ 	.short	0x0000
        /*0032*/ 	.short	0x0000
        /*0034*/ 	.byte	0x00, 0xf0, 0x11, 0x00


	//----- nvinfo : EIATTR_SPARSE_MMA_MASK
	.align		4
.L_3217:
        /*0038*/ 	.byte	0x03, 0x50
        /*003a*/ 	.short	0x0000


	//----- nvinfo : EIATTR_MAXREG_COUNT
	.align		4
        /*003c*/ 	.byte	0x03, 0x1b
        /*003e*/ 	.short	0x00ff


	//----- nvinfo : EIATTR_MERCURY_ISA_VERSION
	.align		4
        /*0040*/ 	.byte	0x03, 0x5f
        /*0042*/ 	.short	0x0101


	//----- nvinfo : EIATTR_EXIT_INSTR_OFFSETS
	.align		4
        /*0044*/ 	.byte	0x04, 0x1c
        /*0046*/ 	.short	(.L_3219 - .L_3218)


	//   ....[0]....
.L_3218:
        /*0048*/ 	.word	0x00000df0


	//   ....[1]....
        /*004c*/ 	.word	0x00002340


	//   ....[2]....
        /*0050*/ 	.word	0x00002390


	//----- nvinfo : EIATTR_MAX_THREADS
	.align		4
.L_3219:
        /*0054*/ 	.byte	0x04, 0x05
        /*0056*/ 	.short	(.L_3221 - .L_3220)
.L_3220:
        /*0058*/ 	.word	0x00000080
        /*005c*/ 	.word	0x00000001
        /*0060*/ 	.word	0x00000001


	//----- nvinfo : EIATTR_CRS_STACK_SIZE
	.align		4
.L_3221:
        /*0064*/ 	.byte	0x04, 0x1e
        /*0066*/ 	.short	(.L_3223 - .L_3222)
.L_3222:
        /*0068*/ 	.word	0x00000000


	//----- nvinfo : EIATTR_CBANK_PARAM_SIZE
	.align		4
.L_3223:
        /*006c*/ 	.byte	0x03, 0x19
        /*006e*/ 	.short	0x0028


	//----- nvinfo : EIATTR_PARAM_CBANK
	.align		4
        /*0070*/ 	.byte	0x04, 0x0a
        /*0072*/ 	.short	(.L_3225 - .L_3224)
	.align		4
.L_3224:
        /*0074*/ 	.word	index@(.nv.constant0._ZN2at6native29vectorized_elementwise_kernelILi8ENS0_13AUnaryFunctorIdddZZZNS0_15binary_internal21div_trunc_kernel_cudaERNS_18TensorIteratorBaseEENKUlvE1_clEvENKUlvE_clEvEUlddE_EESt5arrayIPcLm2EEEEviT0_T1_)
        /*0078*/ 	.short	0x0210
        /*007a*/ 	.short	0x0028


	//----- nvinfo : EIATTR_SW_WAR
	.align		4
.L_3225:
        /*007c*/ 	.byte	0x04, 0x36
        /*007e*/ 	.short	(.L_3227 - .L_3226)
.L_3226:
        /*0080*/ 	.word	0x00000008
.L_3227:


//--------------------- .nv.info._ZN2at6native18elementwise_kernelILi128ELi4EZNS0_15gpu_kernel_implIZZZNS0_15binary_internal21div_trunc_kernel_cudaERNS_18TensorIteratorBaseEENKUlvE0_clEvENKUlvE2_clEvEUlN3c108BFloat16EE_EEvS5_RKT_EUliE_EEviT1_ --------------------------
	.section	.nv.info._ZN2at6native18elementwise_kernelILi128ELi4EZNS0_15gpu_kernel_implIZZZNS0_15binary_internal21div_trunc_kernel_cudaERNS_18TensorIteratorBaseEENKUlvE0_clEvENKUlvE2_clEvEUlN3c108BFloat16EE_EEvS5_RKT_EUliE_EEviT1_,"",@"SHT_CUDA_INFO"
	.sectionflags	@""
	.align	4


	//----- nvinfo : EIATTR_CUDA_API_VERSION
	.align		4
        /*0000*/ 	.byte	0x04, 0x37
        /*0002*/ 	.short	(.L_3229 - .L_3228)
.L_3228:
        /*0004*/ 	.word	0x00000082


	//----- nvinfo : EIATTR_KPARAM_INFO
	.align		4
.L_3229:
        /*0008*/ 	.byte	0x04, 0x17
        /*000a*/ 	.short	(.L_3231 - .L_3230)
.L_3230:
        /*000c*/ 	.word	0x00000000
        /*0010*/ 	.short	0x0001
        /*0012*/ 	.short	0x0008
        /*0014*/ 	.byte	0x00, 0xf0, 0xa1, 0x08


	//----- nvinfo : EIATTR_KPARAM_INFO
	.align		4
.L_3231:
        /*0018*/ 	.byte	0x04, 0x17
        /*001a*/ 	.short	(.L_3233 - .L_3232)
.L_3232:
        /*001c*/ 	.word	0x00000000
        /*0020*/ 	.short	0x0000
        /*0022*/ 	.short	0x0000
        /*0024*/ 	.byte	0x00, 0xf0, 0x11, 0x00


	//----- nvinfo : EIATTR_SPARSE_MMA_MASK
	.align		4
.L_3233:
        /*0028*/ 	.byte	0x03, 0x50
        /*002a*/ 	.short	0x0000


	//----- nvinfo : EIATTR_MAXREG_COUNT
	.align		4
        /*002c*/ 	.byte	0x03, 0x1b
        /*002e*/ 	.short	0x0080


	//----- nvinfo : EIATTR_EXTERNS
	.align		4
        /*0030*/ 	.byte	0x04, 0x0f
        /*0032*/ 	.short	(.L_3235 - .L_3234)


	//   ....[0]....
	.align		4
.L_3234:
        /*0034*/ 	.word	index@(__assertfail)


	//----- nvinfo : EIATTR_MERCURY_ISA_VERSION
	.align		4
.L_3235:
        /*0038*/ 	.byte	0x03, 0x5f
        /*003a*/ 	.short	0x0101


	//----- nvinfo : EIATTR_SYSCALL_OFFSETS
	.align		4
        /*003c*/ 	.byte	0x04, 0x46
        /*003e*/ 	.short	(.L_3237 - .L_3236)


	//   ....[0]....
.L_3236:
        /*0040*/ 	.word	0x000022e0


	//   ....[1]....
        /*0044*/ 	.word	0x00003290


	//   ....[2]....
        /*0048*/ 	.word	0x000055c0


	//   ....[3]....
        /*004c*/ 	.word	0x00006570


	//   ....[4]....
        /*0050*/ 	.word	0x00008890


	//   ....[5]....
        /*0054*/ 	.word	0x00009840


	//   ....[6]....
        /*0058*/ 	.word	0x0000bb50


	//   ....[7]....
        /*005c*/ 	.word	0x0000cb00


	//----- nvinfo : EIATTR_EXIT_INSTR_OFFSETS
	.align		4
.L_3237:
        /*0060*/ 	.byte	0x04, 0x1c
        /*0062*/ 	.short	(.L_3239 - .L_3238)


	//   ....[0]....
.L_3238:
        /*0064*/ 	.word	0x00009910


	//   ....[1]....
        /*0068*/ 	.word	0x0000bd30


	//   ....[2]....
        /*006c*/ 	.word	0x0000bd70


	//   ....[3]....
        /*0070*/ 	.word	0x0000be10


	//   ....[4]....
        /*0074*/ 	.word	0x0000be50


	//   ....[5]....
        /*0078*/ 	.word	0x0000be90


	//   ....[6]....
        /*007c*/ 	.word	0x0000bf20


	//   ....[7]....
        /*0080*/ 	.word	0x0000bf60


	//   ....[8]....
        /*0084*/ 	.word	0x0000c000


	//   ....[9]....
        /*0088*/ 	.word	0x0000c050


	//   ....[10]....
        /*008c*/ 	.word	0x0000c0a0


	//   ....[11]....
        /*0090*/ 	.word	0x0000c170


	//   ....[12]....
        /*0094*/ 	.word	0x0000c1d0


	//   ....[13]....
        /*0098*/ 	.word	0x0000c360


	//   ....[14]....
        /*009c*/ 	.word	0x0000c4c0


	//   ....[15]....
        /*00a0*/ 	.word	0x0000c4e0


	//   ....[16]....
        /*00a4*/ 	.word	0x0000c5a0


	//   ....[17]....
        /*00a8*/ 	.word	0x0000c720


	//   ....[18]....
        /*00ac*/ 	.word	0x0000c8a0


	//   ....[19]....
        /*00b0*/ 	.word	0x0000ca00


	//   ....[20]....
        /*00b4*/ 	.word	0x0000cb10


	//   ....[21]....
        /*00b8*/ 	.word	0x0000cb50


	//   ....[22]....
        /*00bc*/ 	.word	0x0000cb90


	//----- nvinfo : EIATTR_MAX_THREADS
	.align		4
.L_3239:
        /*00c0*/ 	.byte	0x04, 0x05
        /*00c2*/ 	.short	(.L_3241 - .L_3240)
.L_3240:
        /*00c4*/ 	.word	0x00000080
        /*00c8*/ 	.word	0x00000001
        /*00cc*/ 	.word	0x00000001


	//----- nvinfo : EIATTR_CRS_STACK_SIZE
	.align		4
.L_3241:
        /*00d0*/ 	.byte	0x04, 0x1e
        /*00d2*/ 	.short	(.L_3243 - .L_3242)
.L_3242:
        /*00d4*/ 	.word	0x00000000


	//----- nvinfo : EIATTR_CBANK_PARAM_SIZE
	.align		4
.L_3243:
        /*00d8*/ 	.byte	0x03, 0x19
        /*00da*/ 	.short	0x0230


	//----- nvinfo : EIATTR_PARAM_CBANK
	.align		4
        /*00dc*/ 	.byte	0x04, 0x0a
        /*00de*/ 	.short	(.L_3245 - .L_3244)
	.align		4
.L_3244:
        /*00e0*/ 	.word	index@(.nv.constant0._ZN2at6native18elementwise_kernelILi128ELi4EZNS0_15gpu_kernel_implIZZZNS0_15binary_internal21div_trunc_kernel_cudaERNS_18TensorIteratorBaseEENKUlvE0_clEvENKUlvE2_clEvEUlN3c108BFloat16EE_EEvS5_RKT_EUliE_EEviT1_)
        /*00e4*/ 	.short	0x0210
        /*00e6*/ 	.short	0x0230


	//----- nvinfo : EIATTR_SW_WAR
	.align		4
.L_3245:
        /*00e8*/ 	.byte	0x04, 0x36
        /*00ea*/ 	.short	(.L_3247 - .L_3246)
.L_3246:
        /*00ec*/ 	.word	0x00000008
.L_3247:


//--------------------- .nv.info._ZN2at6native27unrolled_elementwise_kernelIZZZNS0_15binary_internal21div_trunc_kernel_cudaERNS_18TensorIteratorBaseEENKUlvE0_clEvENKUlvE2_clEvEUlN3c108BFloat16EE_St5arrayIPcLm2EELi4E23TrivialOffsetCalculatorILi1EjESE_NS0_6memory12LoadWithCastILi1EEENSF_13StoreWithCastILi1EEEEEviT_T0_T2_T3_T4_T5_ --------------------------
	.section	.nv.info._ZN2at6native27unrolled_elementwise_kernelIZZZNS0_15binary_internal21div_trunc_kernel_cudaERNS_18TensorIteratorBaseEENKUlvE0_clEvENKUlvE2_clEvEUlN3c108BFloat16EE_St5arrayIPcLm2EELi4E23TrivialOffsetCalculatorILi1EjESE_NS0_6memory12LoadWithCastILi1EEENSF_13StoreWithCastILi1EEEEEviT_T0_T2_T3_T4_T5_,"",@"SHT_CUDA_INFO"
	.sectionflags	@""
	.align	4


	//----- nvinfo : EIATTR_CUDA_API_VERSION
	.align		4
        /*0000*/ 	.byte	0x04, 0x37
        /*0002*/ 	.short	(.L_3249 - .L_3248)
.L_3248:
        /*0004*/ 	.word	0x00000082


	//----- nvinfo : EIATTR_KPARAM_INFO
	.align		4
.L_3249:
        /*0008*/ 	.byte	0x04, 0x17
        /*000a*/ 	.short	(.L_3251 - .L_3250)
.L_3250:
        /*000c*/ 	.word	0x00000000
        /*0010*/ 	.short	0x0006
        /*0012*/ 	.short	0x0034
        /*0014*/ 	.byte	0x00, 0xf0, 0x21, 0x00


	//----- nvinfo : EIATTR_KPARAM_INFO
	.align		4
.L_3251:
        /*0018*/ 	.byte	0x04, 0x17
        /*001a*/ 	.short	(.L_3253 - .L_3252)
.L_3252:
        /*001c*/ 	.word	0x00000000
        /*0020*/ 	.short	0x0005
        /*0022*/ 	.short	0x002c
        /*0024*/ 	.byte	0x00, 0xf0, 0x21, 0x00


	//----- nvinfo : EIATTR_KPARAM_INFO
	.align		4
.L_3253:
        /*0028*/ 	.byte	0x04, 0x17
        /*002a*/ 	.short	(.L_3255 - .L_3254)
.L_3254:
        /*002c*/ 	.word	0x00000000
        /*0030*/ 	.short	0x0004
        /*0032*/ 	.short	0x0029
        /*0034*/ 	.byte	0x00, 0xf0, 0x05, 0x00


	//----- nvinfo : EIATTR_KPARAM_INFO
	.align		4
.L_3255:
        /*0038*/ 	.byte	0x04, 0x17
        /*003a*/ 	.short	(.L_3257 - .L_3256)
.L_3256:
        /*003c*/ 	.word	0x00000000
        /*0040*/ 	.short	0x0003
        /*0042*/ 	.short	0x0028
        /*0044*/ 	.byte	0x00, 0xf0, 0x05, 0x00


	//----- nvinfo : EIATTR_KPARAM_INFO
	.align		4
.L_3257:
        /*0048*/ 	.byte	0x04, 0x17
        /*004a*/ 	.short	(.L_3259 - .L_3258)
.L_3258:
        /*004c*/ 	.word	0x00000000
        /*0050*/ 	.short	0x0002
        /*0052*/ 	.short	0x0018
        /*0054*/ 	.byte	0x00, 0xf0, 0x41, 0x00


	//----- nvinfo : EIATTR_KPARAM_INFO
	.align		4
.L_3259:
        /*0058*/ 	.byte	0x04, 0x17
        /*005a*/ 	.short	(.L_3261 - .L_3260)
.L_3260:
        /*005c*/ 	.word	0x00000000
        /*0060*/ 	.short	0x0001
        /*0062*/ 	.short	0x0008
        /*0064*/ 	.byte	0x00, 0xf0, 0x41, 0x00


	//----- nvinfo : EIATTR_KPARAM_INFO
	.align		4
.L_3261:
        /*0068*/ 	.byte	0x04, 0x17
        /*006a*/ 	.short	(.L_3263 - .L_3262)
.L_3262:
        /*006c*/ 	.word	0x00000000
        /*0070*/ 	.short	0x0000
        /*0072*/ 	.short	0x0000
        /*0074*/ 	.byte	0x00, 0xf0, 0x11, 0x00


	//----- nvinfo : EIATTR_SPARSE_MMA_MASK
	.align		4
.L_3263:
        /*0078*/ 	.byte	0x03, 0x50
        /*007a*/ 	.short	0x0000


	//----- nvinfo : EIATTR_MAXREG_COUNT
	.align		4
        /*007c*/ 	.byte	0x03, 0x1b
        /*007e*/ 	.short	0x00ff


	//----- nvinfo : EIATTR_EXTERNS
	.align		4
        /*0080*/ 	.byte	0x04, 0x0f
        /*0082*/ 	.short	(.L_3265 - .L_3264)


	//   ....[0]....
	.align		4
.L_3264:
        /*0084*/ 	.word	index@(__assertfail)


	//----- nvinfo : EIATTR_MERCURY_ISA_VERSION
	.align		4
.L_3265:
        /*0088*/ 	.byte	0x03, 0x5f
        /*008a*/ 	.short	0x0101


	//----- nvinfo : EIATTR_SYSCALL_OFFSETS
	.align		4
        /*008c*/ 	.byte	0x04, 0x46
        /*008e*/ 	.short	(.L_3267 - .L_3266)


	//   ....[0]....
.L_3266:
        /*0090*/ 	.word	0x000010e0


	//   ....[1]....
        /*0094*/ 	.word	0x00002220


	//   ....[2]....
        /*0098*/ 	.word	0x00003370


	//   ....[3]....
        /*009c*/ 	.word	0x00004490


	//   ....[4]....
        /*00a0*/ 	.word	0x00005790


	//   ....[5]....
        /*00a4*/ 	.word	0x000067b0


	//   ....[6]....
        /*00a8*/ 	.word	0x00007790


	//   ....[7]....
        /*00ac*/ 	.word	0x00008770


	//----- nvinfo : EIATTR_EXIT_INSTR_OFFSETS
	.align		4
.L_3267:
        /*00b0*/ 	.byte	0x04, 0x1c
        /*00b2*/ 	.short	(.L_3269 - .L_3268)


	//   ....[0]....
.L_3268:
        /*00b4*/ 	.word	0x00007850


	//   ....[1]....
        /*00b8*/ 	.word	0x000079a0


	//   ....[2]....
        /*00bc*/ 	.word	0x000079e0


	//   ....[3]....
        /*00c0*/ 	.word	0x00007a80


	//   ....[4]....
        /*00c4*/ 	.word	0x00007ac0


	//   ....[5]....
        /*00c8*/ 	.word	0x00007b00


	//   ....[6]....
        /*00cc*/ 	.word	0x00007b90


	//   ....[7]....
        /*00d0*/ 	.word	0x00007bd0


	//   ....[8]....
        /*00d4*/ 	.word	0x00007c70


	//   ....[9]....
        /*00d8*/ 	.word	0x00007cc0


	//   ....[10]....
        /*00dc*/ 	.word	0x00007d10


	//   ....[11]....
        /*00e0*/ 	.word	0x00007de0


	//   ....[12]....
        /*00e4*/ 	.word	0x00007e40


	//   ....[13]....
        /*00e8*/ 	.word	0x00007fd0


	//   ....[14]....
        /*00ec*/ 	.word	0x00008130


	//   ....[15]....
        /*00f0*/ 	.word	0x00008150


	//   ....[16]....
        /*00f4*/ 	.word	0x00008210


	//   ....[17]....
        /*00f8*/ 	.word	0x00008390


	//   ....[18]....
        /*00fc*/ 	.word	0x00008510


	//   ....[19]....
        /*0100*/ 	.word	0x00008670


	//   ....[20]....
        /*0104*/ 	.word	0x00008780


	//   ....[21]....
        /*0108*/ 	.word	0x000087c0


	//   ....[22]....
        /*010c*/ 	.word	0x00008800


	//----- nvinfo : EIATTR_MAX_THREADS
	.align		4
.L_3269:
        /*0110*/ 	.byte	0x04, 0x05
        /*0112*/ 	.short	(.L_3271 - .L_3270)
.L_3270:
        /*0114*/ 	.word	0x00000080
        /*0118*/ 	.word	0x00000001
        /*011c*/ 	.word	0x00000001


	//----- nvinfo : EIATTR_CRS_STACK_SIZE
	.align		4
.L_3271:
        /*0120*/ 	.byte	0x04, 0x1e
        /*0122*/ 	.short	(.L_3273 - .L_3272)
.L_3272:
        /*0124*/ 	.word	0x00000000


	//----- nvinfo : EIATTR_CBANK_PARAM_SIZE
	.align		4
.L_3273:
        /*0128*/ 	.byte	0x03, 0x19
        /*012a*/ 	.short	0x003c


	//----- nvinfo : EIATTR_PARAM_CBANK
	.align		4
        /*012c*/ 	.byte	0x04, 0x0a
        /*012e*/ 	.short	(.L_3275 - .L_3274)
	.align		4
.L_3274:
        /*0130*/ 	.word	index@(.nv.constant0._ZN2at6native27unrolled_elementwise_kernelIZZZNS0_15binary_internal21div_trunc_kernel_cudaERNS_18TensorIteratorBaseEENKUlvE0_clEvENKUlvE2_clEvEUlN3c108BFloat16EE_St5arrayIPcLm2EELi4E23TrivialOffsetCalculatorILi1EjESE_NS0_6memory12LoadWithCastILi1EEENSF_13StoreWithCastILi1EEEEEviT_T0_T2_T3_T4_T5_)
        /*0134*/ 	.short	0x0210
        /*0136*/ 	.short	0x003c


	//----- nvinfo : EIATTR_SW_WAR
	.align		4
.L_3275:
        /*0138*/ 	.byte	0x04, 0x36
        /*013a*/ 	.short	(.L_3277 - .L_3276)
.L_3276:
        /*013c*/ 	.word	0x00000008
.L_3277:


//--------------------- .nv.info._ZN2at6native18elementwise_kernelILi128ELi4EZNS0_22gpu_kernel_impl_nocastIZZZNS0_15binary_internal21div_trunc_kernel_cudaERNS_18TensorIteratorBaseEENKUlvE0_clEvENKUlvE2_clEvEUlN3c108BFloat16EE_EEvS5_RKT_EUliE_EEviT1_ --------------------------
	.section	.nv.info._ZN2at6native18elementwise_kernelILi128ELi4EZNS0_22gpu_kernel_impl_nocastIZZZNS0_15binary_internal21div_trunc_kernel_cudaERNS_18TensorIteratorBaseEENKUlvE0_clEvENKUlvE2_clEvEUlN3c108BFloat16EE_EEvS5_RKT_EUliE_EEviT1_,"",@"SHT_CUDA_INFO"
	.sectionflags	@""
	.align	4


	//----- nvinfo : EIATTR_CUDA_API_VERSION
	.align		4
        /*0000*/ 	.byte	0x04, 0x37
        /*0002*/ 	.short	(.L_3279 - .L_3278)
.L_3278:
        /*0004*/ 	.word	0x00000082


	//----- nvinfo : EIATTR_KPARAM_INFO
	.align		4
.L_3279:
        /*0008*/ 	.byte	0x04, 0x17
        /*000a*/ 	.short	(.L_3281 - .L_3280)
.L_3280:
        /*000c*/ 	.word	0x00000000
        /*0010*/ 	.short	0x0001
        /*0012*/ 	.short	0x0008
        /*0014*/ 	.byte	0x00, 0xf0, 0x81, 0x08


	//----- nvinfo : EIATTR_KPARAM_INFO
	.align		4
.L_3281:
        /*0018*/ 	.byte	0x04, 0x17
        /*001a*/ 	.short	(.L_3283 - .L_3282)
.L_3282:
        /*001c*/ 	.word	0x00000000
        /*0020*/ 	.short	0x0000
        /*0022*/ 	.short	0x0000
        /*0024*/ 	.byte	0x00, 0xf0, 0x11, 0x00


	//----- nvinfo : EIATTR_SPARSE_MMA_MASK
	.align		4
.L_3283:
        /*0028*/ 	.byte	0x03, 0x50
        /*002a*/ 	.short	0x0000


	//----- nvinfo : EIATTR_MAXREG_COUNT
	.align		4
        /*002c*/ 	.byte	0x03, 0x1b
        /*002e*/ 	.short	0x0080


	//----- nvinfo : EIATTR_MERCURY_ISA_VERSION
	.align		4
        /*0030*/ 	.byte	0x03, 0x5f
        /*0032*/ 	.short	0x0101


	//----- nvinfo : EIATTR_EXIT_INSTR_OFFSETS
	.align		4
        /*0034*/ 	.byte	0x04, 0x1c
        /*0036*/ 	.short	(.L_3285 - .L_3284)


	//   ....[0]....
.L_3284:
        /*0038*/ 	.word	0x00003c50


	//   ....[1]....
        /*003c*/ 	.word	0x00005010


	//----- nvinfo : EIATTR_MAX_THREADS
	.align		4
.L_3285:
        /*0040*/ 	.byte	0x04, 0x05
        /*0042*/ 	.short	(.L_3287 - .L_3286)
.L_3286:
        /*0044*/ 	.word	0x00000080
        /*0048*/ 	.word	0x00000001
        /*004c*/ 	.word	0x00000001


	//----- nvinfo : EIATTR_CRS_STACK_SIZE
	.align		4
.L_3287:
        /*0050*/ 	.byte	0x04, 0x1e
        /*0052*/ 	.short	(.L_3289 - .L_3288)
.L_3288:
        /*0054*/ 	.word	0x00000000


	//----- nvinfo : EIATTR_CBANK_PARAM_SIZE
	.align		4
.L_3289:
        /*0058*/ 	.byte	0x03, 0x19
        /*005a*/ 	.short	0x0228


	//----- nvinfo : EIATTR_PARAM_CBANK
	.align		4
        /*005c*/ 	.byte	0x04, 0x0a
        /*005e*/ 	.short	(.L_3291 - .L_3290)
	.align		4
.L_3290:
        /*0060*/ 	.word	index@(.nv.constant0._ZN2at6native18elementwise_kernelILi128ELi4EZNS0_22gpu_kernel_impl_nocastIZZZNS0_15binary_internal21div_trunc_kernel_cudaERNS_18TensorIteratorBaseEENKUlvE0_clEvENKUlvE2_clEvEUlN3c108BFloat16EE_EEvS5_RKT_EUliE_EEviT1_)
        /*0064*/ 	.short	0x0210
        /*0066*/ 	.short	0x0228


	//----- nvinfo : EIATTR_SW_WAR
	.align		4
.L_3291:
        /*0068*/ 	.byte	0x04, 0x36
        /*006a*/ 	.short	(.L_3293 - .L_3292)
.L_3292:
        /*006c*/ 	.word	0x00000008
.L_3293:


//--------------------- .nv.info._ZN2at6native27unrolled_elementwise_kernelIZZZNS0_15binary_internal21div_trunc_kernel_cudaERNS_18TensorIteratorBaseEENKUlvE0_clEvENKUlvE2_clEvEUlN3c108BFloat16EE_St5arrayIPcLm2EELi4E23TrivialOffsetCalculatorILi1EjESE_NS0_6memory15LoadWithoutCastENSF_16StoreWithoutCastEEEviT_T0_T2_T3_T4_T5_ --------------------------
	.section	.nv.info._ZN2at6native27unrolled_elementwise_kernelIZZZNS0_15binary_internal21div_trunc_kernel_cudaERNS_18TensorIteratorBaseEENKUlvE0_clEvENKUlvE2_clEvEUlN3c108BFloat16EE_St5arrayIPcLm2EELi4E23TrivialOffsetCalculatorILi1EjESE_NS0_6memory15LoadWithoutCastENSF_16StoreWithoutCastEEEviT_T0_T2_T3_T4_T5_,"",@"SHT_CUDA_INFO"
	.sectionflags	@""
	.align	4


	//----- nvinfo : EIATTR_CUDA_API_VERSION
	.align		4
        /*0000*/ 	.byte	0x04, 0x37
        /*0002*/ 	.short	(.L_3295 - .L_3294)
.L_3294:
        /*0004*/ 	.word	0x00000082


	//----- nvinfo : EIATTR_KPARAM_INFO
	.align		4
.L_3295:
        /*0008*/ 	.byte	0x04, 0x17
        /*000a*/ 	.short	(.L_3297 - .L_3296)
.L_3296:
        /*000c*/ 	.word	0x00000000
        /*0010*/ 	.short	0x0006
        /*0012*/ 	.short	0x002b
        /*0014*/ 	.byte	0x00, 0xf0, 0x05, 0x00


	//----- nvinfo : EIATTR_KPARAM_INFO
	.align		4
.L_3297:
        /*0018*/ 	.byte	0x04, 0x17
        /*001a*/ 	.short	(.L_3299 - .L_3298)
.L_3298:
        /*001c*/ 	.word	0x00000000
        /*0020*/ 	.short	0x0005
        /*0022*/ 	.short	0x002a
        /*0024*/ 	.byte	0x00, 0xf0, 0x05, 0x00


	//----- nvinfo : EIATTR_KPARAM_INFO
	.align		4
.L_3299:
        /*0028*/ 	.byte	0x04, 0x17
        /*002a*/ 	.short	(.L_3301 - .L_3300)
.L_3300:
        /*002c*/ 	.word	0x00000000
        /*0030*/ 	.short	0x0004
        /*0032*/ 	.short	0x0029
        /*0034*/ 	.byte	0x00, 0xf0, 0x05, 0x00


	//----- nvinfo : EIATTR_KPARAM_INFO
	.align		4
.L_3301:
        /*0038*/ 	.byte	0x04, 0x17
        /*003a*/ 	.short	(.L_3303 - .L_3302)
.L_3302:
        /*003c*/ 	.word	0x00000000
        /*0040*/ 	.short	0x0003
        /*0042*/ 	.short	0x0028
        /*0044*/ 	.byte	0x00, 0xf0, 0x05, 0x00


	//----- nvinfo : EIATTR_KPARAM_INFO
	.align		4
.L_3303:
        /*0048*/ 	.byte	0x04, 0x17
        /*004a*/ 	.short	(.L_3305 - .L_3304)
.L_3304:
        /*004c*/ 	.word	0x00000000
        /*0050*/ 	.short	0x0002
        /*0052*/ 	.short	0x0018
        /*0054*/ 	.byte	0x00, 0xf0, 0x41, 0x00


	//----- nvinfo : EIATTR_KPARAM_INFO
	.align		4
.L_3305:
        /*0058*/ 	.byte	0x04, 0x17
        /*005a*/ 	.short	(.L_3307 - .L_3306)
.L_3306:
        /*005c*/ 	.word	0x00000000
        /*0060*/ 	.short	0x0001
        /*0062*/ 	.short	0x0008
        /*0064*/ 	.byte	0x00, 0xf0, 0x41, 0x00


	//----- nvinfo : EIATTR_KPARAM_INFO
	.align		4
.L_3307:
        /*0068*/ 	.byte	0x04, 0x17
        /*006a*/ 	.short	(.L_3309 - .L_3308)
.L_3308:
        /*006c*/ 	.word	0x00000000
        /*0070*/ 	.short	0x0000
        /*0072*/ 	.short	0x0000
        /*0074*/ 	.byte	0x00, 0xf0, 0x11, 0x00


	//----- nvinfo : EIATTR_SPARSE_MMA_MASK
	.align		4
.L_3309:
        /*0078*/ 	.byte	0x03, 0x50
        /*007a*/ 	.short	0x0000


	//----- nvinfo : EIATTR_MAXREG_COUNT
	.align		4
        /*007c*/ 	.byte	0x03, 0x1b
        /*007e*/ 	.short	0x00ff


	//----- nvinfo : EIATTR_MERCURY_ISA_VERSION
	.align		4
        /*0080*/ 	.byte	0x03, 0x5f
        /*0082*/ 	.short	0x0101


	//----- nvinfo : EIATTR_EXIT_INSTR_OFFSETS
	.align		4
        /*0084*/ 	.byte	0x04, 0x1c
        /*0086*/ 	.short	(.L_3311 - .L_3310)


	//   ....[0]....
.L_3310:
        /*0088*/ 	.word	0x000004f0


	//   ....[1]....
        /*008c*/ 	.word	0x00000560


	//----- nvinfo : EIATTR_MAX_THREADS
	.align		4
.L_3311:
        /*0090*/ 	.byte	0x04, 0x05
        /*0092*/ 	.short	(.L_3313 - .L_3312)
.L_3312:
        /*0094*/ 	.word	0x00000080
        /*0098*/ 	.word	0x00000001
        /*009c*/ 	.word	0x00000001


	//----- nvinfo : EIATTR_CRS_STACK_SIZE
	.align		4
.L_3313:
        /*00a0*/ 	.byte	0x04, 0x1e
        /*00a2*/ 	.short	(.L_3315 - .L_3314)
.L_3314:
        /*00a4*/ 	.word	0x00000000


	//----- nvinfo : EIATTR_CBANK_PARAM_SIZE
	.align		4
.L_3315:
        /*00a8*/ 	.byte	0x03, 0x19
        /*00aa*/ 	.short	0x002c


	//----- nvinfo : EIATTR_PARAM_CBANK
	.align		4
        /*00ac*/ 	.byte	0x04, 0x0a
        /*00ae*/ 	.short	(.L_3317 - .L_3316)
	.align		4
.L_3316:
        /*00b0*/ 	.word	index@(.nv.constant0._ZN2at6native27unrolled_elementwise_kernelIZZZNS0_15binary_internal21div_trunc_kernel_cudaERNS_18TensorIteratorBaseEENKUlvE0_clEvENKUlvE2_clEvEUlN3c108BFloat16EE_St5arrayIPcLm2EELi4E23TrivialOffsetCalculatorILi1EjESE_NS0_6memory15LoadWithoutCastENSF_16StoreWithoutCastEEEviT_T0_T2_T3_T4_T5_)
        /*00b4*/ 	.short	0x0210
        /*00b6*/ 	.short	0x002c


	//----- nvinfo : EIATTR_SW_WAR
	.align		4
.L_3317:
        /*00b8*/ 	.byte	0x04, 0x36
        /*00ba*/ 	.short	(.L_3319 - .L_3318)
.L_3318:
        /*00bc*/ 	.word	0x00000008
.L_3319:


//--------------------- .nv.info._ZN2at6native29vectorized_elementwise_kernelILi2EZZZNS0_15binary_internal21div_trunc_kernel_cudaERNS_18TensorIteratorBaseEENKUlvE0_clEvENKUlvE2_clEvEUlN3c108BFloat16EE_St5arrayIPcLm2EEEEviT0_T1_ --------------------------
	.section	.nv.info._ZN2at6native29vectorized_elementwise_kernelILi2EZZZNS0_15binary_internal21div_trunc_kernel_cudaERNS_18TensorIteratorBaseEENKUlvE0_clEvENKUlvE2_clEvEUlN3c108BFloat16EE_St5arrayIPcLm2EEEEviT0_T1_,"",@"SHT_CUDA_INFO"
	.sectionflags	@""
	.align	4


	//----- nvinfo : EIATTR_CUDA_API_VERSION
	.align		4
        /*0000*/ 	.byte	0x04, 0x37
        /*0002*/ 	.short	(.L_3321 - .L_3320)
.L_3320:
        /*0004*/ 	.word	0x00000082


	//----- nvinfo : EIATTR_KPARAM_INFO
	.align		4
.L_3321:
        /*0008*/ 	.byte	0x04, 0x17
        /*000a*/ 	.short	(.L_3323 - .L_3322)
.L_3322:
        /*000c*/ 	.word	0x00000000
        /*0010*/ 	.short	0x0002
        /*0012*/ 	.short	0x0018
        /*0014*/ 	.byte	0x00, 0xf0, 0x41, 0x00


	//----- nvinfo : EIATTR_KPARAM_INFO
	.align		4
.L_3323:
        /*0018*/ 	.byte	0x04, 0x17
        /*001a*/ 	.short	(.L_3325 - .L_3324)
.L_3324:
        /*001c*/ 	.word	0x00000000
        /*0020*/ 	.short	0x0001
        /*0022*/ 	.short	0x0008
        /*0024*/ 	.byte	0x00, 0xf0, 0x41, 0x00


	//----- nvinfo : EIATTR_KPARAM_INFO
	.align		4
.L_3325:
        /*0028*/ 	.byte	0x04, 0x17
        /*002a*/ 	.short	(.L_3327 - .L_3326)
.L_3326:
        /*002c*/ 	.word	0x00000000
        /*0030*/ 	.short	0x0000
        /*0032*/ 	.short	0x0000
        /*0034*/ 	.byte	0x00, 0xf0, 0x11, 0x00


	//----- nvinfo : EIATTR_SPARSE_MMA_MASK
	.align		4
.L_3327:
        /*0038*/ 	.byte	0x03, 0x50
        /*003a*/ 	.short	0x0000


	//----- nvinfo : EIATTR_MAXREG_COUNT
	.align		4
        /*003c*/ 	.byte	0x03, 0x1b
        /*003e*/ 	.short	0x00ff


	//----- nvinfo : EIATTR_MERCURY_ISA_VERSION
	.align		4
        /*0040*/ 	.byte	0x03, 0x5f
        /*0042*/ 	.short	0x0101


	//----- nvinfo : EIATTR_EXIT_INSTR_OFFSETS
	.align		4
        /*0044*/ 	.byte	0x04, 0x1c
        /*0046*/ 	.short	(.L_3329 - .L_3328)


	//   ....[0]....
.L_3328:
        /*0048*/ 	.word	0x00000380


	//   ....[1]....
        /*004c*/ 	.word	0x00000dd0


	//   ....[2]....
        /*0050*/ 	.word	0x00000e20


	//----- nvinfo : EIATTR_MAX_THREADS
	.align		4
.L_3329:
        /*0054*/ 	.byte	0x04, 0x05
        /*0056*/ 	.short	(.L_3331 - .L_3330)
.L_3330:
        /*0058*/ 	.word	0x00000080
        /*005c*/ 	.word	0x00000001
        /*0060*/ 	.word	0x00000001


	//----- nvinfo : EIATTR_CRS_STACK_SIZE
	.align		4
.L_3331:
        /*0064*/ 	.byte	0x04, 0x1e
        /*0066*/ 	.short	(.L_3333 - .L_3332)
.L_3332:
        /*0068*/ 	.word	0x00000000


	//----- nvinfo : EIATTR_CBANK_PARAM_SIZE
	.align		4
.L_3333:
        /*006c*/ 	.byte	0x03, 0x19
        /*006e*/ 	.short	0x0028


	//----- nvinfo : EIATTR_PARAM_CBANK
	.align		4
        /*0070*/ 	.byte	0x04, 0x0a
        /*0072*/ 	.short	(.L_3335 - .L_3334)
	.align		4
.L_3334:
        /*0074*/ 	.word	index@(.nv.constant0._ZN2at6native29vectorized_elementwise_kernelILi2EZZZNS0_15binary_internal21div_trunc_kernel_cudaERNS_18TensorIteratorBaseEENKUlvE0_clEvENKUlvE2_clEvEUlN3c108BFloat16EE_St5arrayIPcLm2EEEEviT0_T1_)
        /*0078*/ 	.short	0x0210
        /*007a*/ 	.short	0x0028


	//----- nvinfo : EIATTR_SW_WAR
	.align		4
.L_3335:
        /*007c*/ 	.byte	0x04, 0x36
        /*007e*/ 	.short	(.L_3337 - .L_3336)
.L_3336:
        /*0080*/ 	.word	0x00000008
.L_3337:


//--------------------- .nv.info._ZN2at6native29vectorized_elementwise_kernelILi4EZZZNS0_15binary_internal21div_trunc_kernel_cudaERNS_18TensorIteratorBaseEENKUlvE0_clEvENKUlvE2_clEvEUlN3c108BFloat16EE_St5arrayIPcLm2EEEEviT0_T1_ --------------------------
	.section	.nv.info._ZN2at6native29vectorized_elementwise_kernelILi4EZZZNS0_15binary_internal21div_trunc_kernel_cudaERNS_18TensorIteratorBaseEENKUlvE0_clEvENKUlvE2_clEvEUlN3c108BFloat16EE_St5arrayIPcLm2EEEEviT0_T1_,"",@"SHT_CUDA_INFO"
	.sectionflags	@""
	.align	4


	//----- nvinfo : EIATTR_CUDA_API_VERSION
	.align		4
        /*0000*/ 	.byte	0x04, 0x37
        /*0002*/ 	.short	(.L_3339 - .L_3338)
.L_3338:
        /*0004*/ 	.word	0x00000082


	//----- nvinfo : EIATTR_KPARAM_INFO
	.align		4
.L_3339:
        /*0008*/ 	.byte	0x04, 0x17
        /*000a*/ 	.short	(.L_3341 - .L_3340)
.L_3340:
        /*000c*/ 	.word	0x00000000
        /*0010*/ 	.short	0x0002
        /*0012*/ 	.short	0x0018
        /*0014*/ 	.byte	0x00, 0xf0, 0x41, 0x00


	//----- nvinfo : EIATTR_KPARAM_INFO
	.align		4
.L_3341:
        /*0018*/ 	.byte	0x04, 0x17
        /*001a*/ 	.short	(.L_3343 - .L_3342)
.L_3342:
        /*001c*/ 	.word	0x00000000
        /*0020*/ 	.short	0x0001
        /*0022*/ 	.short	0x0008
        /*0024*/ 	.byte	0x00, 0xf0, 0x41, 0x00


	//----- nvinfo : EIATTR_KPARAM_INFO
	.align		4
.L_3343:
        /*0028*/ 	.byte	0x04, 0x17
        /*002a*/ 	.short	(.L_3345 - .L_3344)
.L_3344:
        /*002c*/ 	.word	0x00000000
        /*0030*/ 	.short	0x0000
        /*0032*/ 	.short	0x0000
        /*0034*/ 	.byte	0x00, 0xf0, 0x11, 0x00


	//----- nvinfo : EIATTR_SPARSE_MMA_MASK
	.align		4
.L_3345:
        /*0038*/ 	.byte	0x03, 0x50
        /*003a*/ 	.short	0x0000


	//----- nvinfo : EIATTR_MAXREG_COUNT
	.align		4
        /*003c*/ 	.byte	0x03, 0x1b
        /*003e*/ 	.short	0x00ff


	//----- nvinfo : EIATTR_MERCURY_ISA_VERSION
	.align		4
        /*0040*/ 	.byte	0x03, 0x5f
        /*0042*/ 	.short	0x0101


	//----- nvinfo : EIATTR_EXIT_INSTR_OFFSETS
	.align		4
        /*0044*/ 	.byte	0x04, 0x1c
        /*0046*/ 	.short	(.L_3347 - .L_3346)


	//   ....[0]....
.L_3346:
        /*0048*/ 	.word	0x00000340


	//   ....[1]....
        /*004c*/ 	.word	0x00000d90


	//   ....[2]....
        /*0050*/ 	.word	0x00000de0


	//----- nvinfo : EIATTR_MAX_THREADS
	.align		4
.L_3347:
        /*0054*/ 	.byte	0x04, 0x05
        /*0056*/ 	.short	(.L_3349 - .L_3348)
.L_3348:
        /*0058*/ 	.word	0x00000080
        /*005c*/ 	.word	0x00000001
        /*0060*/ 	.word	0x00000001


	//----- nvinfo : EIATTR_CRS_STACK_SIZE
	.align		4
.L_3349:
        /*0064*/ 	.byte	0x04, 0x1e
        /*0066*/ 	.short	(.L_3351 - .L_3350)
.L_3350:
        /*0068*/ 	.word	0x00000000


	//----- nvinfo : EIATTR_CBANK_PARAM_SIZE
	.align		4
.L_3351:
        /*006c*/ 	.byte	0x03, 0x19
        /*006e*/ 	.short	0x0028


	//----- nvinfo : EIATTR_PARAM_CBANK
	.align		4
        /*0070*/ 	.byte	0x04, 0x0a
        /*0072*/ 	.short	(.L_3353 - .L_3352)
	.align		4
.L_3352:
        /*0074*/ 	.word	index@(.nv.constant0._ZN2at6native29vectorized_elementwise_kernelILi4EZZZNS0_15binary_internal21div_trunc_kernel_cudaERNS_18TensorIteratorBaseEENKUlvE0_clEvENKUlvE2_clEvEUlN3c108BFloat16EE_St5arrayIPcLm2EEEEviT0_T1_)
        /*0078*/ 	.short	0x0210
        /*007a*/ 	.short	0x0028


	//----- nvinfo : EIATTR_SW_WAR
	.align		4
.L_3353:
        /*007c*/ 	.byte	0x04, 0x36
        /*007e*/ 	.short	(.L_3355 - .L_3354)
.L_3354:
        /*0080*/ 	.word	0x00000008
.L_3355:


//--------------------- .nv.info._ZN2at6native29vectorized_elementwise_kernelILi8EZZZNS0_15binary_internal21div_trunc_kernel_cudaERNS_18TensorIteratorBaseEENKUlvE0_clEvENKUlvE2_clEvEUlN3c108BFloat16EE_St5arrayIPcLm2EEEEviT0_T1_ --------------------------
	.section	.nv.info._ZN2at6native29vectorized_elementwise_kernelILi8EZZZNS0_15binary_internal21div_trunc_kernel_cudaERNS_18TensorIteratorBaseEENKUlvE0_clEvENKUlvE2_clEvEUlN3c108BFloat16EE_St5arrayIPcLm2EEEEviT0_T1_,"",@"SHT_CUDA_INFO"
	.sectionflags	@""
	.align	4


	//----- nvinfo : EIATTR_CUDA_API_VERSION
	.align		4
        /*0000*/ 	.byte	0x04, 0x37
        /*0002*/ 	.short	(.L_3357 - .L_3356)
.L_3356:
        /*0004*/ 	.word	0x00000082


	//----- nvinfo : EIATTR_KPARAM_INFO
	.align		4
.L_3357:
        /*0008*/ 	.byte	0x04, 0x17
        /*000a*/ 	.short	(.L_3359 - .L_3358)
.L_3358:
        /*000c*/ 	.word	0x00000000
        /*0010*/ 	.short	0x0002
        /*0012*/ 	.short	0x0018
        /*0014*/ 	.byte	0x00, 0xf0, 0x41, 0x00


	//----- nvinfo : EIATTR_KPARAM_INFO
	.align		4
.L_3359:
        /*0018*/ 	.byte	0x04, 0x17
        /*001a*/ 	.short	(.L_3361 - .L_3360)
.L_3360:
        /*001c*/ 	.word	0x00000000
        /*0020*/ 	.short	0x0001
        /*0022*/ 	.short	0x0008
        /*0024*/ 	.byte	0x00, 0xf0, 0x41, 0x00


	//----- nvinfo : EIATTR_KPARAM_INFO
	.align		4
.L_3361:
        /*0028*/ 	.byte	0x04, 0x17
        /*002a*/ 	.short	(.L_3363 - .L_3362)
.L_3362:
        /*002c*/ 	.word	0x00000000
        /*0030*/ 	.short	0x0000
        /*0032*/ 	.short	0x0000
        /*0034*/ 	.byte	0x00, 0xf0, 0x11, 0x00


	//----- nvinfo : EIATTR_SPARSE_MMA_MASK
	.align		4
.L_3363:
        /*0038*/ 	.byte	0x03, 0x50
        /*003a*/ 	.short	0x0000


	//----- nvinfo : EIATTR_MAXREG_COUNT
	.align		4
        /*003c*/ 	.byte	0x03, 0x1b
        /*003e*/ 	.short	0x00ff


	//----- nvinfo : EIATTR_MERCURY_ISA_VERSION
	.align		4
        /*0040*/ 	.byte	0x03, 0x5f
        /*0042*/ 	.short	0x0101


	//----- nvinfo : EIATTR_EXIT_INSTR_OFFSETS
	.align		4
        /*0044*/ 	.byte	0x04, 0x1c
        /*0046*/ 	.short	(.L_3365 - .L_3364)


	//   ....[0]....
.L_3364:
        /*0048*/ 	.word	0x00000320


	//   ....[1]....
        /*004c*/ 	.word	0x00000d70


	//   ....[2]....
        /*0050*/ 	.word	0x00000dc0


	//----- nvinfo : EIATTR_MAX_THREADS
	.align		4
.L_3365:
        /*0054*/ 	.byte	0x04, 0x05
        /*0056*/ 	.short	(.L_3367 - .L_3366)
.L_3366:
        /*0058*/ 	.word	0x00000080
        /*005c*/ 	.word	0x00000001
        /*0060*/ 	.word	0x00000001


	//----- nvinfo : EIATTR_CRS_STACK_SIZE
	.align		4
.L_3367:
        /*0064*/ 	.byte	0x04, 0x1e
        /*0066*/ 	.short	(.L_3369 - .L_3368)
.L_3368:
        /*0068*/ 	.word	0x00000000


	//----- nvinfo : EIATTR_CBANK_PARAM_SIZE
	.align		4
.L_3369:
        /*006c*/ 	.byte	0x03, 0x19
        /*006e*/ 	.short	0x0028


	//----- nvinfo : EIATTR_PARAM_CBANK
	.align		4
        /*0070*/ 	.byte	0x04, 0x0a
        /*0072*/ 	.short	(.L_3371 - .L_3370)
	.align		4
.L_3370:
        /*0074*/ 	.word	index@(.nv.constant0._ZN2at6native29vectorized_elementwise_kernelILi8EZZZNS0_15binary_internal21div_trunc_kernel_cudaERNS_18TensorIteratorBaseEENKUlvE0_clEvENKUlvE2_clEvEUlN3c108BFloat16EE_St5arrayIPcLm2EEEEviT0_T1_)
        /*0078*/ 	.short	0x0210
        /*007a*/ 	.short	0x0028


	//----- nvinfo : EIATTR_SW_WAR
	.align		4
.L_3371:
        /*007c*/ 	.byte	0x04, 0x36
        /*007e*/ 	.short	(.L_3373 - .L_3372)
.L_3372:
        /*0080*/ 	.word	0x00000008
.L_3373:


//--------------------- .nv.info._ZN2at6native18elementwise_kernelILi128ELi4EZNS0_15gpu_kernel_implIZZZNS0_15binary_internal21div_trunc_kernel_cudaERNS_18TensorIteratorBaseEENKUlvE0_clEvENKUlvE1_clEvEUlN3c104HalfEE_EEvS5_RKT_EUliE_EEviT1_ --------------------------
	.section	.nv.info._ZN2at6native18elementwise_kernelILi128ELi4EZNS0_15gpu_kernel_implIZZZNS0_15binary_internal21div_trunc_kernel_cudaERNS_18TensorIteratorBaseEENKUlvE0_clEvENKUlvE1_clEvEUlN3c104HalfEE_EEvS5_RKT_EUliE_EEviT1_,"",@"SHT_CUDA_INFO"
	.sectionflags	@""
	.align	4


	//----- nvinfo : EIATTR_CUDA_API_VERSION
	.align		4
        /*0000*/ 	.byte	0x04, 0x37
        /*0002*/ 	.short	(.L_3375 - .L_3374)
.L_3374:
        /*0004*/ 	.word	0x00000082


	//----- nvinfo : EIATTR_KPARAM_INFO
	.align		4
.L_3375:
        /*0008*/ 	.byte	0x04, 0x17
        /*000a*/ 	.short	(.L_3377 - .L_3376)
.L_3376:
        /*000c*/ 	.word	0x00000000
        /*0010*/ 	.short	0x0001
        /*0012*/ 	.short	0x0008
        /*0014*/ 	.byte	0x00, 0xf0, 0xa1, 0x08


	//----- nvinfo : EIATTR_KPARAM_INFO
	.align		4
.L_3377:
        /*0018*/ 	.byte	0x04, 0x17
        /*001a*/ 	.short	(.L_3379 - .L_3378)
.L_3378:
        /*001c*/ 	.word	0x00000000
        /*0020*/ 	.short	0x0000
        /*0022*/ 	.short	0x0000
        /*0024*/ 	.byte	0x00, 0xf0, 0x11, 0x00


	//----- nvinfo : EIATTR_SPARSE_MMA_MASK
	.align		4
.L_3379:
        /*0028*/ 	.byte	0x03, 0x50
        /*002a*/ 	.short	0x0000


	//----- nvinfo : EIATTR_MAXREG_COUNT
	.align		4
        /*002c*/ 	.byte	0x03, 0x1b
        /*002e*/ 	.short	0x0080


	//----- nvinfo : EIATTR_EXTERNS
	.align		4
        /*0030*/ 	.byte	0x04, 0x0f
        /*0032*/ 	.short	(.L_3381 - .L_3380)


	//   ....[0]....
	.align		4
.L_3380:
        /*0034*/ 	.word	index@(__assertfail)


	//----- nvinfo : EIATTR_MERCURY_ISA_VERSION
	.align		4
.L_3381:
        /*0038*/ 	.byte	0x03, 0x5f
        /*003a*/ 	.short	0x0101


	//----- nvinfo : EIATTR_SYSCALL_OFFSETS
	.align		4
        /*003c*/ 	.byte	0x04, 0x46
        /*003e*/ 	.short	(.L_3383 - .L_3382)


	//   ....[0]....
.L_3382:
        /*0040*/ 	.word	0x000022c0


	//   ....[1]....
        /*0044*/ 	.word	0x00003270


	//   ....[2]....
        /*0048*/ 	.word	0x00005580


	//   ....[3]....
        /*004c*/ 	.word	0x00006530


	//   ....[4]....
        /*0050*/ 	.word	0x00008830


	//   ....[5]....
        /*0054*/ 	.word	0x000097e0


	//   ....[6]....
        /*0058*/ 	.word	0x0000bad0


	//   ....[7]....
        /*005c*/ 	.word	0x0000ca80


	//----- nvinfo : EIATTR_EXIT_INSTR_OFFSETS
	.align		4
.L_3383:
        /*0060*/ 	.byte	0x04, 0x1c
        /*0062*/ 	.short	(.L_3385 - .L_3384)


	//   ....[0]....
.L_3384:
        /*0064*/ 	.word	0x000098b0


	//   ....[1]....
        /*0068*/ 	.word	0x0000bcb0


	//   ....[2]....
        /*006c*/ 	.word	0x0000bcf0


	//   ....[3]....
        /*0070*/ 	.word	0x0000bd90


	//   ....[4]....
        /*0074*/ 	.word	0x0000bdd0


	//   ....[5]....
        /*0078*/ 	.word	0x0000be10


	//   ....[6]....
        /*007c*/ 	.word	0x0000bea0


	//   ....[7]....
        /*0080*/ 	.word	0x0000bec0


	//   ....[8]....
        /*0084*/ 	.word	0x0000bf60


	//   ....[9]....
        /*0088*/ 	.word	0x0000bfb0


	//   ....[10]....
        /*008c*/ 	.word	0x0000c000


	//   ....[11]....
        /*0090*/ 	.word	0x0000c0d0


	//   ....[12]....
        /*0094*/ 	.word	0x0000c130


	//   ....[13]....
        /*0098*/ 	.word	0x0000c2c0


	//   ....[14]....
        /*009c*/ 	.word	0x0000c420


	//   ....[15]....
        /*00a0*/ 	.word	0x0000c460


	//   ....[16]....
        /*00a4*/ 	.word	0x0000c520


	//   ....[17]....
        /*00a8*/ 	.word	0x0000c6a0


	//   ....[18]....
        /*00ac*/ 	.word	0x0000c820


	//   ....[19]....
        /*00b0*/ 	.word	0x0000c980


	//   ....[20]....
        /*00b4*/ 	.word	0x0000ca90


	//   ....[21]....
        /*00b8*/ 	.word	0x0000cad0


	//   ....[22]....
        /*00bc*/ 	.word	0x0000cb10


	//----- nvinfo : EIATTR_MAX_THREADS
	.align		4
.L_3385:
        /*00c0*/ 	.byte	0x04, 0x05
        /*00c2*/ 	.short	(.L_3387 - .L_3386)
.L_3386:
        /*00c4*/ 	.word	0x00000080
        /*00c8*/ 	.word	0x00000001
        /*00cc*/ 	.word	0x00000001


	//----- nvinfo : EIATTR_CRS_STACK_SIZE
	.align		4
.L_3387:
        /*00d0*/ 	.byte	0x04, 0x1e
        /*00d2*/ 	.short	(.L_3389 - .L_3388)
.L_3388:
        /*00d4*/ 	.word	0x00000000


	//----- nvinfo : EIATTR_CBANK_PARAM_SIZE
	.align		4
.L_3389:
        /*00d8*/ 	.byte	0x03, 0x19
        /*00da*/ 	.short	0x0230


	//----- nvinfo : EIATTR_PARAM_CBANK
	.align		4
        /*00dc*/ 	.byte	0x04, 0x0a
        /*00de*/ 	.short	(.L_3391 - .L_3390)
	.align		4
.L_3390:
        /*00e0*/ 	.word	index@(.nv.constant0._ZN2at6native18elementwise_kernelILi128ELi4EZNS0_15gpu_kernel_implIZZZNS0_15binary_internal21div_trunc_kernel_cudaERNS_18TensorIteratorBaseEENKUlvE0_clEvENKUlvE1_clEvEUlN3c104HalfEE_EEvS5_RKT_EUliE_EEviT1_)
        /*00e4*/ 	.short	0x0210
        /*00e6*/ 	.short	0x0230


	//----- nvinfo : EIATTR_SW_WAR
	.align		4
.L_3391:
        /*00e8*/ 	.byte	0x04, 0x36
        /*00ea*/ 	.short	(.L_3393 - .L_3392)
.L_3392:
        /*00ec*/ 	.word	0x00000008
.L_3393:


//--------------------- .nv.info._ZN2at6native27unrolled_elementwise_kernelIZZZNS0_15binary_internal21div_trunc_kernel_cudaERNS_18TensorIteratorBaseEENKUlvE0_clEvENKUlvE1_clEvEUlN3c104HalfEE_St5arrayIPcLm2EELi4E23TrivialOffsetCalculatorILi1EjESE_NS0_6memory12LoadWithCastILi1EEENSF_13StoreWithCastILi1EEEEEviT_T0_T2_T3_T4_T5_ --------------------------
	.section	.nv.info._ZN2at6native27unrolled_elementwise_kernelIZZZNS0_15binary_internal21div_trunc_kernel_cudaERNS_18TensorIteratorBaseEENKUlvE0_clEvENKUlvE1_clEvEUlN3c104HalfEE_St5arrayIPcLm2EELi4E23TrivialOffsetCalculatorILi1EjESE_NS0_6memory12LoadWithCastILi1EEENSF_13StoreWithCastILi1EEEEEviT_T0_T2_T3_T4_T5_,"",@"SHT_CUDA_INFO"
	.sectionflags	@""
	.align	4


	//----- nvinfo : EIATTR_CUDA_API_VERSION
	.align		4
        /*0000*/ 	.byte	0x04, 0x37
        /*0002*/ 	.short	(.L_3395 - .L_3394)
.L_3394:
        /*0004*/ 	.word	0x00000082


	//----- nvinfo : EIATTR_KPARAM_INFO
	.align		4
.L_3395:
        /*0008*/ 	.byte	0x04, 0x17
        /*000a*/ 	.short	(.L_3397 - .L_3396)
.L_3396:
        /*000c*/ 	.word	0x00000000
        /*0010*/ 	.short	0x0006
        /*0012*/ 	.short	0x0034
        /*0014*/ 	.byte	0x00, 0xf0, 0x21, 0x00


	//----- nvinfo : EIATTR_KPARAM_INFO
	.align		4
.L_3397:
        /*0018*/ 	.byte	0x04, 0x17
        /*001a*/ 	.short	(.L_3399 - .L_3398)
.L_3398:
        /*001c*/ 	.word	0x00000000
        /*0020*/ 	.short	0x0005
        /*0022*/ 	.short	0x002c
        /*0024*/ 	.byte	0x00, 0xf0, 0x21, 0x00


	//----- nvinfo : EIATTR_KPARAM_INFO
	.align		4
.L_3399:
        /*0028*/ 	.byte	0x04, 0x17
        /*002a*/ 	.short	(.L_3401 - .L_3400)
.L_3400:
        /*002c*/ 	.word	0x00000000
        /*0030*/ 	.short	0x0004
        /*0032*/ 	.short	0x0029
        /*0034*/ 	.byte	0x00, 0xf0, 0x05, 0x00


	//----- nvinfo : EIATTR_KPARAM_INFO
	.align		4
.L_3401:
        /*0038*/ 	.byte	0x04, 0x17
        /*003a*/ 	.short	(.L_3403 - .L_3402)
.L_3402:
        /*003c*/ 	.word	0x00000000
        /*0040*/ 	.short	0x0003
        /*0042*/ 	.short	0x0028
        /*0044*/ 	.byte	0x00, 0xf0, 0x05, 0x00


	//----- nvinfo : EIATTR_KPARAM_INFO
	.align		4
.L_3403:
        /*0048*/ 	.byte	0x04, 0x17
        /*004a*/ 	.short	(.L_3405 - .L_3404)
.L_3404:
        /*004c*/ 	.word	0x00000000
        /*0050*/ 	.short	0x0002
        /*0052*/ 	.short	0x0018
        /*0054*/ 	.byte	0x00, 0xf0, 0x41, 0x00


	//----- nvinfo : EIATTR_KPARAM_INFO
	.align		4
.L_3405:
        /*0058*/ 	.byte	0x04, 0x17
        /*005a*/ 	.short	(.L_3407 - .L_3406)
.L_3406:
        /*005c*/ 	.word	0x00000000
        /*0060*/ 	.short	0x0001
        /*0062*/ 	.short	0x0008
        /*0064*/ 	.byte	0x00, 0xf0, 0x41, 0x00


	//----- nvinfo : EIATTR_KPARAM_INFO
	.align		4
.L_3407:
        /*0068*/ 	.byte	0x04, 0x17
        /*006a*/ 	.short	(.L_3409 - .L_3408)
.L_3408:
        /*006c*/ 	.word	0x00000000
        /*0070*/ 	.short	0x0000
        /*0072*/ 	.short	0x0000
        /*0074*/ 	.byte	0x00, 0xf0, 0x11, 0x00


	//----- nvinfo : EIATTR_SPARSE_MMA_MASK
	.align		4
.L_3409:
        /*0078*/ 	.byte	0x03, 0x50
        /*007a*/ 	.short	0x0000


	//----- nvinfo : EIATTR_MAXREG_COUNT
	.align		4
        /*007c*/ 	.byte	0x03, 0x1b
        /*007e*/ 	.short	0x00ff


	//----- nvinfo : EIATTR_EXTERNS
	.align		4
        /*0080*/ 	.byte	0x04, 0x0f
        /*0082*/ 	.short	(.L_3411 - .L_3410)


	//   ....[0]....
	.align		4
.L_3410:
        /*0084*/ 	.word	index@(__assertfail)


	//----- nvinfo : EIATTR_MERCURY_ISA_VERSION
	.align		4
.L_3411:
        /*0088*/ 	.byte	0x03, 0x5f
        /*008a*/ 	.short	0x0101


	//----- nvinfo : EIATTR_SYSCALL_OFFSETS
	.align		4
        /*008c*/ 	.byte	0x04, 0x46
        /*008e*/ 	.short	(.L_3413 - .L_3412)


	//   ....[0]....
.L_3412:
        /*0090*/ 	.word	0x000010b0


	//   ....[1]....
        /*0094*/ 	.word	0x000021c0


	//   ....[2]....
        /*0098*/ 	.word	0x000032e0


	//   ....[3]....
        /*009c*/ 	.word	0x000043d0


	//   ....[4]....
        /*00a0*/ 	.word	0x000056d0


	//   ....[5]....
        /*00a4*/ 	.word	0x000066f0


	//   ....[6]....
        /*00a8*/ 	.word	0x000076d0


	//   ....[7]....
        /*00ac*/ 	.word	0x000086b0


	//----- nvinfo : EIATTR_EXIT_INSTR_OFFSETS
	.align		4
.L_3413:
        /*00b0*/ 	.byte	0x04, 0x1c
        /*00b2*/ 	.short	(.L_3415 - .L_3414)


	//   ....[0]....
.L_3414:
        /*00b4*/ 	.word	0x00007790


	//   ....[1]....
        /*00b8*/ 	.word	0x000078e0


	//   ....[2]....
        /*00bc*/ 	.word	0x00007920


	//   ....[3]....
        /*00c0*/ 	.word	0x000079c0


	//   ....[4]....
        /*00c4*/ 	.word	0x00007a00


	//   ....[5]....
        /*00c8*/ 	.word	0x00007a40


	//   ....[6]....
        /*00cc*/ 	.word	0x00007ad0


	//   ....[7]....
        /*00d0*/ 	.word	0x00007af0


	//   ....[8]....
        /*00d4*/ 	.word	0x00007b90


	//   ....[9]....
        /*00d8*/ 	.word	0x00007be0


	//   ....[10]....
        /*00dc*/ 	.word	0x00007c30


	//   ....[11]....
        /*00e0*/ 	.word	0x00007d00


	//   ....[12]....
        /*00e4*/ 	.word	0x00007d60


	//   ....[13]....
        /*00e8*/ 	.word	0x00007ef0


	//   ....[14]....
        /*00ec*/ 	.word	0x00008050


	//   ....[15]....
        /*00f0*/ 	.word	0x00008090


	//   ....[16]....
        /*00f4*/ 	.word	0x00008150


	//   ....[17]....
        /*00f8*/ 	.word	0x000082d0


	//   ....[18]....
        /*00fc*/ 	.word	0x00008450


	//   ....[19]....
        /*0100*/ 	.word	0x000085b0


	//   ....[20]....
        /*0104*/ 	.word	0x000086c0


	//   ....[21]....
        /*0108*/ 	.word	0x00008700


	//   ....[22]....
        /*010c*/ 	.word	0x00008740


	//----- nvinfo : EIATTR_MAX_THREADS
	.align		4
.L_3415:
        /*0110*/ 	.byte	0x04, 0x05
        /*0112*/ 	.short	(.L_3417 - .L_3416)
.L_3416:
        /*0114*/ 	.word	0x00000080
        /*0118*/ 	.word	0x00000001
        /*011c*/ 	.word	0x00000001


	//----- nvinfo : EIATTR_CRS_STACK_SIZE
	.align		4
.L_3417:
        /*0120*/ 	.byte	0x04, 0x1e
        /*0122*/ 	.short	(.L_3419 - .L_3418)
.L_3418:
        /*0124*/ 	.word	0x00000000


	//----- nvinfo : EIATTR_CBANK_PARAM_SIZE
	.align		4
.L_3419:
        /*0128*/ 	.byte	0x03, 0x19
        /*012a*/ 	.short	0x003c


	//----- nvinfo : EIATTR_PARAM_CBANK
	.align		4
        /*012c*/ 	.byte	0x04, 0x0a
        /*012e*/ 	.short	(.L_3421 - .L_3420)
	.align		4
.L_3420:
        /*0130*/ 	.word	index@(.nv.constant0._ZN2at6native27unrolled_elementwise_kernelIZZZNS0_15binary_internal21div_trunc_kernel_cudaERNS_18TensorIteratorBaseEENKUlvE0_clEvENKUlvE1_clEvEUlN3c104HalfEE_St5arrayIPcLm2EELi4E23TrivialOffsetCalculatorILi1EjESE_NS0_6memory12LoadWithCastILi1EEENSF_13StoreWithCastILi1EEEEEviT_T0_T2_T3_T4_T5_)
        /*0134*/ 	.short	0x0210
        /*0136*/ 	.short	0x003c


	//----- nvinfo : EIATTR_SW_WAR
	.align		4
.L_3421:
        /*0138*/ 	.byte	0x04, 0x36
        /*013a*/ 	.short	(.L_3423 - .L_3422)
.L_3422:
        /*013c*/ 	.word	0x00000008
.L_3423:


//--------------------- .nv.info._ZN2at6native18elementwise_kernelILi128ELi4EZNS0_22gpu_kernel_impl_nocastIZZZNS0_15binary_internal21div_trunc_kernel_cudaERNS_18TensorIteratorBaseEENKUlvE0_clEvENKUlvE1_clEvEUlN3c104HalfEE_EEvS5_RKT_EUliE_EEviT1_ --------------------------
	.section	.nv.info._ZN2at6native18elementwise_kernelILi128ELi4EZNS0_22gpu_kernel_impl_nocastIZZZNS0_15binary_internal21div_trunc_kernel_cudaERNS_18TensorIteratorBaseEENKUlvE0_clEvENKUlvE1_clEvEUlN3c104HalfEE_EEvS5_RKT_EUliE_EEviT1_,"",@"SHT_CUDA_INFO"
	.sectionflags	@""
	.align	4


	//----- nvinfo : EIATTR_CUDA_API_VERSION
	.align		4
        /*0000*/ 	.byte	0x04, 0x37
        /*0002*/ 	.short	(.L_3425 - .L_3424)
.L_3424:
        /*0004*/ 	.word	0x00000082


	//----- nvinfo : EIATTR_KPARAM_INFO
	.align		4
.L_3425:
        /*0008*/ 	.byte	0x04, 0x17
        /*000a*/ 	.short	(.L_3427 - .L_3426)
.L_3426:
        /*000c*/ 	.word	0x00000000
        /*0010*/ 	.short	0x0001
        /*0012*/ 	.short	0x0008
        /*0014*/ 	.byte	0x00, 0xf0, 0x81, 0x08


	//----- nvinfo : EIATTR_KPARAM_INFO
	.align		4
.L_3427:
        /*0018*/ 	.byte	0x04, 0x17
        /*001a*/ 	.short	(.L_3429 - .L_3428)
.L_3428:
        /*001c*/ 	.word	0x00000000
        /*0020*/ 	.short	0x0000
        /*0022*/ 	.short	0x0000
        /*0024*/ 	.byte	0x00, 0xf0, 0x11, 0x00


	//----- nvinfo : EIATTR_SPARSE_MMA_MASK
	.align		4
.L_3429:
        /*0028*/ 	.byte	0x03, 0x50
        /*002a*/ 	.short	0x0000


	//----- nvinfo : EIATTR_MAXREG_COUNT
	.align		4
        /*002c*/ 	.byte	0x03, 0x1b
        /*002e*/ 	.short	0x0080


	//----- nvinfo : EIATTR_MERCURY_ISA_VERSION
	.align		4
        /*0030*/ 	.byte	0x03, 0x5f
        /*0032*/ 	.short	0x0101


	//----- nvinfo : EIATTR_EXIT_INSTR_OFFSETS
	.align		4
        /*0034*/ 	.byte	0x04, 0x1c
        /*0036*/ 	.short	(.L_3431 - .L_3430)


	//   ....[0]....
.L_3430:
        /*0038*/ 	.word	0x00003c50


	//   ....[1]....
        /*003c*/ 	.word	0x00005010


	//----- nvinfo : EIATTR_MAX_THREADS
	.align		4
.L_3431:
        /*0040*/ 	.byte	0x04, 0x05
        /*0042*/ 	.short	(.L_3433 - .L_3432)
.L_3432:
        /*0044*/ 	.word	0x00000080
        /*0048*/ 	.word	0x00000001
        /*004c*/ 	.word	0x00000001


	//----- nvinfo : EIATTR_CRS_STACK_SIZE
	.align		4
.L_3433:
        /*0050*/ 	.byte	0x04, 0x1e
        /*0052*/ 	.short	(.L_3435 - .L_3434)
.L_3434:
        /*0054*/ 	.word	0x00000000


	//----- nvinfo : EIATTR_CBANK_PARAM_SIZE
	.align		4
.L_3435:
        /*0058*/ 	.byte	0x03, 0x19
        /*005a*/ 	.short	0x0228


	//----- nvinfo : EIATTR_PARAM_CBANK
	.align		4
        /*005c*/ 	.byte	0x04, 0x0a
        /*005e*/ 	.short	(.L_3437 - .L_3436)
	.align		4
.L_3436:
        /*0060*/ 	.word	index@(.nv.constant0._ZN2at6native18elementwise_kernelILi128ELi4EZNS0_22gpu_kernel_impl_nocastIZZZNS0_15binary_internal21div_trunc_kernel_cudaERNS_18TensorIteratorBaseEENKUlvE0_clEvENKUlvE1_clEvEUlN3c104HalfEE_EEvS5_RKT_EUliE_EEviT1_)
        /*0064*/ 	.short	0x0210
        /*0066*/ 	.short	0x0228


	//----- nvinfo : EIATTR_SW_WAR
	.align		4
.L_3437:
        /*0068*/ 	.byte	0x04, 0x36
        /*006a*/ 	.short	(.L_3439 - .L_3438)
.L_3438:
        /*006c*/ 	.word	0x00000008
.L_3439:


//--------------------- .nv.info._ZN2at6native27unrolled_elementwise_kernelIZZZNS0_15binary_internal21div_trunc_kernel_cudaERNS_18TensorIteratorBaseEENKUlvE0_clEvENKUlvE1_clEvEUlN3c104HalfEE_St5arrayIPcLm2EELi4E23TrivialOffsetCalculatorILi1EjESE_NS0_6memory15LoadWithoutCastENSF_16StoreWithoutCastEEEviT_T0_T2_T3_T4_T5_ --------------------------
	.section	.nv.info._ZN2at6native27unrolled_elementwise_kernelIZZZNS0_15binary_internal21div_trunc_kernel_cudaERNS_18TensorIteratorBaseEENKUlvE0_clEvENKUlvE1_clEvEUlN3c104HalfEE_St5arrayIPcLm2EELi4E23TrivialOffsetCalculatorILi1EjESE_NS0_6memory15LoadWithoutCastENSF_16StoreWithoutCastEEEviT_T0_T2_T3_T4_T5_,"",@"SHT_CUDA_INFO"
	.sectionflags	@""
	.align	4


	//----- nvinfo : EIATTR_CUDA_API_VERSION
	.align		4
        /*0000*/ 	.byte	0x04, 0x37
        /*0002*/ 	.short	(.L_3441 - .L_3440)
.L_3440:
        /*0004*/ 	.word	0x00000082


	//----- nvinfo : EIATTR_KPARAM_INFO
	.align		4
.L_3441:
        /*0008*/ 	.byte	0x04, 0x17
        /*000a*/ 	.short	(.L_3443 - .L_3442)
.L_3442:
        /*000c*/ 	.word	0x00000000
        /*0010*/ 	.short	0x0006
        /*0012*/ 	.short	0x002b
        /*0014*/ 	.byte	0x00, 0xf0, 0x05, 0x00


	//----- nvinfo : EIATTR_KPARAM_INFO
	.align		4
.L_3443:
        /*0018*/ 	.byte	0x04, 0x17
        /*001a*/ 	.short	(.L_3445 - .L_3444)
.L_3444:
        /*001c*/ 	.word	0x00000000
        /*0020*/ 	.short	0x0005
        /*0022*/ 	.short	0x002a
        /*0024*/ 	.byte	0x00, 0xf0, 0x05, 0x00


	//----- nvinfo : EIATTR_KPARAM_INFO
	.align		4
.L_3445:
        /*0028*/ 	.byte	0x04, 0x17
        /*002a*/ 	.short	(.L_3447 - .L_3446)
.L_3446:
        /*002c*/ 	.word	0x00000000
        /*0030*/ 	.short	0x0004
        /*0032*/ 	.short	0x0029
        /*0034*/ 	.byte	0x00, 0xf0, 0x05, 0x00


	//----- nvinfo : EIATTR_KPARAM_INFO
	.align		4
.L_3447:
        /*0038*/ 	.byte	0x04, 0x17
        /*003a*/ 	.short	(.L_3449 - .L_3448)
.L_3448:
        /*003c*/ 	.word	0x00000000
        /*0040*/ 	.short	0x0003
        /*0042*/ 	.short	0x0028
        /*0044*/ 	.byte	0x00, 0xf0, 0x05, 0x00


	//----- nvinfo : EIATTR_KPARAM_INFO
	.align		4
.L_3449:
        /*0048*/ 	.byte	0x04, 0x17
        /*004a*/ 	.short	(.L_3451 - .L_3450)
.L_3450:
        /*004c*/ 	.word	0x00000000
        /*0050*/ 	.short	0x0002
        /*0052*/ 	.short	0x0018
        /*0054*/ 	.byte	0x00, 0xf0, 0x41, 0x00


	//----- nvinfo : EIATTR_KPARAM_INFO
	.align		4
.L_3451:
        /*0058*/ 	.byte	0x04, 0x17
        /*005a*/ 	.short	(.L_3453 - .L_3452)
.L_3452:
        /*005c*/ 	.word	0x00000000
        /*0060*/ 	.short	0x0001
        /*0062*/ 	.short	0x0008
        /*0064*/ 	.byte	0x00, 0xf0, 0x41, 0x00


	//----- nvinfo : EIATTR_KPARAM_INFO
	.align		4
.L_3453:
        /*0068*/ 	.byte	0x04, 0x17
        /*006a*/ 	.short	(.L_3455 - .L_3454)
.L_3454:
        /*006c*/ 	.word	0x00000000
        /*0070*/ 	.short	0x0000
        /*0072*/ 	.short	0x0000
        /*0074*/ 	.byte	0x00, 0xf0, 0x11, 0x00


	//----- nvinfo : EIATTR_SPARSE_MMA_MASK
	.align		4
.L_3455:
        /*0078*/ 	.byte	0x03, 0x50
        /*007a*/ 	.short	0x0000


	//----- nvinfo : EIATTR_MAXREG_COUNT
	.align		4
        /*007c*/ 	.byte	0x03, 0x1b
        /*007e*/ 	.short	0x00ff


	//----- nvinfo : EIATTR_MERCURY_ISA_VERSION
	.align		4
        /*0080*/ 	.byte	0x03, 0x5f
        /*0082*/ 	.short	0x0101


	//----- nvinfo : EIATTR_EXIT_INSTR_OFFSETS
	.align		4
        /*0084*/ 	.byte	0x04, 0x1c
        /*0086*/ 	.short	(.L_3457 - .L_3456)


	//   ....[0]....
.L_3456:
        /*0088*/ 	.word	0x000004f0


	//   ....[1]....
        /*008c*/ 	.word	0x00000560


	//----- nvinfo : EIATTR_MAX_THREADS
	.align		4
.L_3457:
        /*0090*/ 	.byte	0x04, 0x05
        /*0092*/ 	.short	(.L_3459 - .L_3458)
.L_3458:
        /*0094*/ 	.word	0x00000080
        /*0098*/ 	.word	0x00000001
        /*009c*/ 	.word	0x00000001


	//----- nvinfo : EIATTR_CRS_STACK_SIZE
	.align		4
.L_3459:
        /*00a0*/ 	.byte	0x04, 0x1e
        /*00a2*/ 	.short	(.L_3461 - .L_3460)
.L_3460:
        /*00a4*/ 	.word	0x00000000


	//----- nvinfo : EIATTR_CBANK_PARAM_SIZE
	.align		4
.L_3461:
        /*00a8*/ 	.byte	0x03, 0x19
        /*00aa*/ 	.short	0x002c


	//----- nvinfo : EIATTR_PARAM_CBANK
	.align		4
        /*00ac*/ 	.byte	0x04, 0x0a
        /*00ae*/ 	.short	(.L_3463 - .L_3462)
	.align		4
.L_3462:
        /*00b0*/ 	.word	index@(.nv.constant0._ZN2at6native27unrolled_elementwise_kernelIZZZNS0_15binary_internal21div_trunc_kernel_cudaERNS_18TensorIteratorBaseEENKUlvE0_clEvENKUlvE1_clEvEUlN3c104HalfEE_St5arrayIPcLm2EELi4E23TrivialOffsetCalculatorILi1EjESE_NS0_6memory15LoadWithoutCastENSF_16StoreWithoutCastEEEviT_T0_T2_T3_T4_T5_)
        /*00b4*/ 	.short	0x0210
        /*00b6*/ 	.short	0x002c


	//----- nvinfo : EIATTR_SW_WAR
	.align		4
.L_3463:
        /*00b8*/ 	.byte	0x04, 0x36
        /*00ba*/ 	.short	(.L_3465 - .L_3464)
.L_3464:
        /*00bc*/ 	.word	0x00000008
.L_3465:


//--------------------- .nv.info._ZN2at6native29vectorized_elementwise_kernelILi2EZZZNS0_15binary_internal21div_trunc_kernel_cudaERNS_18TensorIteratorBaseEENKUlvE0_clEvENKUlvE1_clEvEUlN3c104HalfEE_St5arrayIPcLm2EEEEviT0_T1_ --------------------------
	.section	.nv.info._ZN2at6native29vectorized_elementwise_kernelILi2EZZZNS0_15binary_internal21div_trunc_kernel_cudaERNS_18TensorIteratorBaseEENKUlvE0_clEvENKUlvE1_clEvEUlN3c104HalfEE_St5arrayIPcLm2EEEEviT0_T1_,"",@"SHT_CUDA_INFO"
	.sectionflags	@""
	.align	4


	//----- nvinfo : EIATTR_CUDA_API_VERSION
	.align		4
        /*0000*/ 	.byte	0x04, 0x37
        /*0002*/ 	.short	(.L_3467 - .L_3466)
.L_3466:
        /*0004*/ 	.word	0x00000082


	//----- nvinfo : EIATTR_KPARAM_INFO
	.align		4
.L_3467:
        /*0008*/ 	.byte	0x04, 0x17
        /*000a*/ 	.short	(.L_3469 - .L_3468)
.L_3468:
        /*000c*/ 	.word	0x00000000
        /*0010*/ 	.short	0x0002
        /*0012*/ 	.short	0x0018
        /*0014*/ 	.byte	0x00, 0xf0, 0x41, 0x00


	//----- nvinfo : EIATTR_KPARAM_INFO
	.align		4
.L_3469:
        /*0018*/ 	.byte	0x04, 0x17
        /*001a*/ 	.short	(.L_3471 - .L_3470)
.L_3470:
        /*001c*/ 	.word	0x00000000
        /*0020*/ 	.short	0x0001
        /*0022*/ 	.short	0x0008
        /*0024*/ 	.byte	0x00, 0xf0, 0x41, 0x00


	//----- nvinfo : EIATTR_KPARAM_INFO
	.align		4
.L_3471:
        /*0028*/ 	.byte	0x04, 0x17
        /*002a*/ 	.short	(.L_3473 - .L_3472)
.L_3472:
        /*002c*/ 	.word	0x00000000
        /*0030*/ 	.short	0x0000
        /*0032*/ 	.short	0x0000
        /*0034*/ 	.byte	0x00, 0xf0, 0x11, 0x00


	//----- nvinfo : EIATTR_SPARSE_MMA_MASK
	.align		4
.L_3473:
        /*0038*/ 	.byte	0x03, 0x50
        /*003a*/ 	.short	0x0000


	//----- nvinfo : EIATTR_MAXREG_COUNT
	.align		4
        /*003c*/ 	.byte	0x03, 0x1b
        /*003e*/ 	.short	0x00ff


	//----- nvinfo : EIATTR_MERCURY_ISA_VERSION
	.align		4
        /*0040*/ 	.byte	0x03, 0x5f
        /*0042*/ 	.short	0x0101


	//----- nvinfo : EIATTR_EXIT_INSTR_OFFSETS
	.align		4
        /*0044*/ 	.byte	0x04, 0x1c
        /*0046*/ 	.short	(.L_3475 - .L_3474)


	//   ....[0]....
.L_3474:
        /*0048*/ 	.word	0x00000340


	//   ....[1]....
        /*004c*/ 	.word	0x00000d90


	//   ....[2]....
        /*0050*/ 	.word	0x00000de0


	//----- nvinfo : EIATTR_MAX_THREADS
	.align		4
.L_3475:
        /*0054*/ 	.byte	0x04, 0x05
        /*0056*/ 	.short	(.L_3477 - .L_3476)
.L_3476:
        /*0058*/ 	.word	0x00000080
        /*005c*/ 	.word	0x00000001
        /*0060*/ 	.word	0x00000001


	//----- nvinfo : EIATTR_CRS_STACK_SIZE
	.align		4
.L_3477:
        /*0064*/ 	.byte	0x04, 0x1e
        /*0066*/ 	.short	(.L_3479 - .L_3478)
.L_3478:
        /*0068*/ 	.word	0x00000000


	//----- nvinfo : EIATTR_CBANK_PARAM_SIZE
	.align		4
.L_3479:
        /*006c*/ 	.byte	0x03, 0x19
        /*006e*/ 	.short	0x0028


	//----- nvinfo : EIATTR_PARAM_CBANK
	.align		4
        /*0070*/ 	.byte	0x04, 0x0a
        /*0072*/ 	.short	(.L_3481 - .L_3480)
	.align		4
.L_3480:
        /*0074*/ 	.word	index@(.nv.constant0._ZN2at6native29vectorized_elementwise_kernelILi2EZZZNS0_15binary_internal21div_trunc_kernel_cudaERNS_18TensorIteratorBaseEENKUlvE0_clEvENKUlvE1_clEvEUlN3c104HalfEE_St5arrayIPcLm2EEEEviT0_T1_)
        /*0078*/ 	.short	0x0210
        /*007a*/ 	.short	0x0028


	//----- nvinfo : EIATTR_SW_WAR
	.align		4
.L_3481:
        /*007c*/ 	.byte	0x04, 0x36
        /*007e*/ 	.short	(.L_3483 - .L_3482)
.L_3482:
        /*0080*/ 	.word	0x00000008
.L_3483:


//--------------------- .nv.info._ZN2at6native29vectorized_elementwise_kernelILi4EZZZNS0_15binary_internal21div_trunc_kernel_cudaERNS_18TensorIteratorBaseEENKUlvE0_clEvENKUlvE1_clEvEUlN3c104HalfEE_St5arrayIPcLm2EEEEviT0_T1_ --------------------------
	.section	.nv.info._ZN2at6native29vectorized_elementwise_kernelILi4EZZZNS0_15binary_internal21div_trunc_kernel_cudaERNS_18TensorIteratorBaseEENKUlvE0_clEvENKUlvE1_clEvEUlN3c104HalfEE_St5arrayIPcLm2EEEEviT0_T1_,"",@"SHT_CUDA_INFO"
	.sectionflags	@""
	.align	4


	//----- nvinfo : EIATTR_CUDA_API_VERSION
	.align		4
        /*0000*/ 	.byte	0x04, 0x37
        /*0002*/ 	.short	(.L_3485 - .L_3484)
.L_3484:
        /*0004*/ 	.word	0x00000082


	//----- nvinfo : EIATTR_KPARAM_INFO
	.align		4
.L_3485:
        /*0008*/ 	.byte	0x04, 0x17
        /*000a*/ 	.short	(.L_3487 - .L_3486)
.L_3486:
        /*000c*/ 	.word	0x00000000
        /*0010*/ 	.short	0x0002
        /*0012*/ 	.short	0x0018
        /*0014*/ 	.byte	0x00, 0xf0, 0x41, 0x00


	//----- nvinfo : EIATTR_KPARAM_INFO
	.align		4
.L_3487:
        /*0018*/ 	.byte	0x04, 0x17
        /*001a*/ 	.short	(.L_3489 - .L_3488)
.L_3488:
        /*001c*/ 	.word	0x00000000
        /*0020*/ 	.short	0x0001
        /*0022*/ 	.short	0x0008
        /*0024*/ 	.byte	0x00, 0xf0, 0x41, 0x00


	//----- nvinfo : EIATTR_KPARAM_INFO
	.align		4
.L_3489:
        /*0028*/ 	.byte	0x04, 0x17
        /*002a*/ 	.short	(.L_3491 - .L_3490)
.L_3490:
        /*002c*/ 	.word	0x00000000
        /*0030*/ 	.short	0x0000
        /*0032*/ 	.short	0x0000
        /*0034*/ 	.byte	0x00, 0xf0, 0x11, 0x00


	//----- nvinfo : EIATTR_SPARSE_MMA_MASK
	.align		4
.L_3491:
        /*0038*/ 	.byte	0x03, 0x50
        /*003a*/ 	.short	0x0000


	//----- nvinfo : EIATTR_MAXREG_COUNT
	.align		4
        /*003c*/ 	.byte	0x03, 0x1b
        /*003e*/ 	.short	0x00ff


	//----- nvinfo : EIATTR_MERCURY_ISA_VERSION
	.align		4
        /*0040*/ 	.byte	0x03, 0x5f
        /*0042*/ 	.short	0x0101


	//----- nvinfo : EIATTR_EXIT_INSTR_OFFSETS
	.align		4
        /*0044*/ 	.byte	0x04, 0x1c
        /*0046*/ 	.short	(.L_3493 - .L_3492)


	//   ....[0]....
.L_3492:
        /*0048*/ 	.word	0x00000300


	//   ....[1]....
        /*004c*/ 	.word	0x00000d50


	//   ....[2]....
        /*0050*/ 	.word	0x00000da0


	//----- nvinfo : EIATTR_MAX_THREADS
	.align		4
.L_3493:
        /*0054*/ 	.byte	0x04, 0x05
        /*0056*/ 	.short	(.L_3495 - .L_3494)
.L_3494:
        /*0058*/ 	.word	0x00000080
        /*005c*/ 	.word	0x00000001
        /*0060*/ 	.word	0x00000001


	//----- nvinfo : EIATTR_CRS_STACK_SIZE
	.align		4
.L_3495:
        /*0064*/ 	.byte	0x04, 0x1e
        /*0066*/ 	.short	(.L_3497 - .L_3496)
.L_3496:
        /*0068*/ 	.word	0x00000000


	//----- nvinfo : EIATTR_CBANK_PARAM_SIZE
	.align		4
.L_3497:
        /*006c*/ 	.byte	0x03, 0x19
        /*006e*/ 	.short	0x0028


	//----- nvinfo : EIATTR_PARAM_CBANK
	.align		4
        /*0070*/ 	.byte	0x04, 0x0a
        /*0072*/ 	.short	(.L_3499 - .L_3498)
	.align		4
.L_3498:
        /*0074*/ 	.word	index@(.nv.constant0._ZN2at6native29vectorized_elementwise_kernelILi4EZZZNS0_15binary_internal21div_trunc_kernel_cudaERNS_18TensorIteratorBaseEENKUlvE0_clEvENKUlvE1_clEvEUlN3c104HalfEE_St5arrayIPcLm2EEEEviT0_T1_)
        /*0078*/ 	.short	0x0210
        /*007a*/ 	.short	0x0028


	//----- nvinfo : EIATTR_SW_WAR
	.align		4
.L_3499:
        /*007c*/ 	.byte	0x04, 0x36
        /*007e*/ 	.short	(.L_3501 - .L_3500)
.L_3500:
        /*0080*/ 	.word	0x00000008
.L_3501:


//--------------------- .nv.info._ZN2at6native29vectorized_elementwise_kernelILi8EZZZNS0_15binary_internal21div_trunc_kernel_cudaERNS_18TensorIteratorBaseEENKUlvE0_clEvENKUlvE1_clEvEUlN3c104HalfEE_St5arrayIPcLm2EEEEviT0_T1_ --------------------------
	.section	.nv.info._ZN2at6native29vectorized_elementwise_kernelILi8EZZZNS0_15binary_internal21div_trunc_kernel_cudaERNS_18TensorIteratorBaseEENKUlvE0_clEvENKUlvE1_clEvEUlN3c104HalfEE_St5arrayIPcLm2EEEEviT0_T1_,"",@"SHT_CUDA_INFO"
	.sectionflags	@""
	.align	4


	//----- nvinfo : EIATTR_CUDA_API_VERSION
	.align		4
        /*0000*/ 	.byte	0x04, 0x37
        /*0002*/ 	.short	(.L_3503 - .L_3502)
.L_3502:
        /*0004*/ 	.word	0x00000082


	//----- nvinfo : EIATTR_KPARAM_INFO
	.align		4
.L_3503:
        /*0008*/ 	.byte	0x04, 0x17
        /*000a*/ 	.short	(.L_3505 - .L_3504)
.L_3504:
        /*000c*/ 	.word	0x00000000
        /*0010*/ 	.short	0x0002
        /*0012*/ 	.short	0x0018
        /*0014*/ 	.byte	0x00, 0xf0, 0x41, 0x00


	//----- nvinfo : EIATTR_KPARAM_INFO
	.align		4
.L_3505:
        /*0018*/ 	.byte	0x04, 0x17
        /*001a*/ 	.short	(.L_3507 - .L_3506)
.L_3506:
        /*001c*/ 	.word	0x00000000
        /*0020*/ 	.short	0x0001
        /*0022*/ 	.short	0x0008
        /*0024*/ 	.byte	0x00, 0xf0, 0x41, 0x00


	//----- nvinfo : EIATTR_KPARAM_INFO
	.align		4
.L_3507:
        /*0028*/ 	.byte	0x04, 0x17
        /*002a*/ 	.short	(.L_3509 - .L_3508)
.L_3508:
        /*002c*/ 	.word	0x00000000
        /*0030*/ 	.short	0x0000
        /*0032*/ 	.short	0x0000
        /*0034*/ 	.byte	0x00, 0xf0, 0x11, 0x00


	//----- nvinfo : EIATTR_SPARSE_MMA_MASK
	.align		4
.L_3509:
        /*0038*/ 	.byte	0x03, 0x50
        /*003a*/ 	.short	0x0000


	//----- nvinfo : EIATTR_MAXREG_COUNT
	.align		4
        /*003c*/ 	.byte	0x03, 0x1b
        /*003e*/ 	.short	0x00ff


	//----- nvinfo : EIATTR_MERCURY_ISA_VERSION
	.align		4
        /*0040*/ 	.byte	0x03, 0x5f
        /*0042*/ 	.short	0x0101


	//----- nvinfo : EIATTR_EXIT_INSTR_OFFSETS
	.align		4
        /*0044*/ 	.byte	0x04, 0x1c
        /*0046*/ 	.short	(.L_3511 - .L_3510)


	//   ....[0]....
.L_3510:
        /*0048*/ 	.word	0x000002e0


	//   ....[1]....
        /*004c*/ 	.word	0x00000d30


	//   ....[2]....
        /*0050*/ 	.word	0x00000d80


	//----- nvinfo : EIATTR_MAX_THREADS
	.align		4
.L_3511:
        /*0054*/ 	.byte	0x04, 0x05
        /*0056*/ 	.short	(.L_3513 - .L_3512)
.L_3512:
        /*0058*/ 	.word	0x00000080
        /*005c*/ 	.word	0x00000001
        /*0060*/ 	.word	0x00000001


	//----- nvinfo : EIATTR_CRS_STACK_SIZE
	.align		4
.L_3513:
        /*0064*/ 	.byte	0x04, 0x1e
        /*0066*/ 	.short	(.L_3515 - .L_3514)
.L_3514:
        /*0068*/ 	.word	0x00000000


	//----- nvinfo : EIATTR_CBANK_PARAM_SIZE
	.align		4
.L_3515:
        /*006c*/ 	.byte	0x03, 0x19
        /*006e*/ 	.short	0x0028


	//----- nvinfo : EIATTR_PARAM_CBANK
	.align		4
        /*0070*/ 	.byte	0x04, 0x0a
        /*0072*/ 	.short	(.L_3517 - .L_3516)
	.align		4
.L_3516:
        /*0074*/ 	.word	index@(.nv.constant0._ZN2at6native29vectorized_elementwise_kernelILi8EZZZNS0_15binary_internal21div_trunc_kernel_cudaERNS_18TensorIteratorBaseEENKUlvE0_clEvENKUlvE1_clEvEUlN3c104HalfEE_St5arrayIPcLm2EEEEviT0_T1_)
        /*0078*/ 	.short	0x0210
        /*007a*/ 	.short	0x0028


	//----- nvinfo : EIATTR_SW_WAR
	.align		4
.L_3517:
        /*007c*/ 	.byte	0x04, 0x36
        /*007e*/ 	.short	(.L_3519 - .L_3518)
.L_3518:
        /*0080*/ 	.word	0x00000008
.L_3519:


//--------------------- .nv.info._ZN2at6native18elementwise_kernelILi128ELi4EZNS0_15gpu_kernel_implIZZZNS0_15binary_internal21div_trunc_kernel_cudaERNS_18TensorIteratorBaseEENKUlvE0_clEvENKUlvE0_clEvEUlfE_EEvS5_RKT_EUliE_EEviT1_ --------------------------
	.section	.nv.info._ZN2at6native18elementwise_kernelILi128ELi4EZNS0_15gpu_kernel_implIZZZNS0_15binary_internal21div_trunc_kernel_cudaERNS_18TensorIteratorBaseEENKUlvE0_clEvENKUlvE0_clEvEUlfE_EEvS5_RKT_EUliE_EEviT1_,"",@"SHT_CUDA_INFO"
	.sectionflags	@""
	.align	4


	//----- nvinfo : EIATTR_CUDA_API_VERSION
	.align		4
        /*0000*/ 	.byte	0x04, 0x37
        /*0002*/ 	.short	(.L_3521 - .L_3520)
.L_3520:
        /*0004*/ 	.word	0x00000082


	//----- nvinfo : EIATTR_KPARAM_INFO
	.align		4
.L_3521:
        /*0008*/ 	.byte	0x04, 0x17
        /*000a*/ 	.short	(.L_3523 - .L_3522)
.L_3522:
        /*000c*/ 	.word	0x00000000
        /*0010*/ 	.short	0x0001
        /*0012*/ 	.short	0x0008
        /*0014*/ 	.byte	0x00, 0xf0, 0xa1, 0x08


	//----- nvinfo : EIATTR_KPARAM_INFO
	.align		4
.L_3523:
        /*0018*/ 	.byte	0x04, 0x17
        /*001a*/ 	.short	(.L_3525 - .L_3524)
.L_3524:
        /*001c*/ 	.word	0x00000000
        /*0020*/ 	.short	0x0000
        /*0022*/ 	.short	0x0000
        /*0024*/ 	.byte	0x00, 0xf0, 0x11, 0x00


	//----- nvinfo : EIATTR_SPARSE_MMA_MASK
	.align		4
.L_3525:
        /*0028*/ 	.byte	0x03, 0x50
        /*002a*/ 	.short	0x0000


	//----- nvinfo : EIATTR_MAXREG_COUNT
	.align		4
        /*002c*/ 	.byte	0x03, 0x1b
        /*002e*/ 	.short	0x0080


	//----- nvinfo : EIATTR_EXTERNS
	.align		4
        /*0030*/ 	.byte	0x04, 0x0f
        /*0032*/ 	.short	(.L_3527 - .L_3526)


	//   ....[0]....
	.align		4
.L_3526:
        /*0034*/ 	.word	index@(__assertfail)


	//----- nvinfo : EIATTR_MERCURY_ISA_VERSION
	.align		4
.L_3527:
        /*0038*/ 	.byte	0x03, 0x5f
        /*003a*/ 	.short	0x0101


	//----- nvinfo : EIATTR_SYSCALL_OFFSETS
	.align		4
        /*003c*/ 	.byte	0x04, 0x46
        /*003e*/ 	.short	(.L_3529 - .L_3528)


	//   ....[0]....
.L_3528:
        /*0040*/ 	.word	0x00002160


	//   ....[1]....
        /*0044*/ 	.word	0x00002fe0


	//   ....[2]....
        /*0048*/ 	.word	0x00005170


	//   ....[3]....
        /*004c*/ 	.word	0x00005ff0


	//   ....[4]....
        /*0050*/ 	.word	0x00008170


	//   ....[5]....
        /*0054*/ 	.word	0x00008ff0


	//   ....[6]....
        /*0058*/ 	.word	0x0000b160


	//   ....[7]....
        /*005c*/ 	.word	0x0000bfe0


	//----- nvinfo : EIATTR_EXIT_INSTR_OFFSETS
	.align		4
.L_3529:
        /*0060*/ 	.byte	0x04, 0x1c
        /*0062*/ 	.short	(.L_3531 - .L_3530)


	//   ....[0]....
.L_3530:
        /*0064*/ 	.word	0x000090a0


	//   ....[1]....
        /*0068*/ 	.word	0x0000b310


	//   ....[2]....
        /*006c*/ 	.word	0x0000b340


	//   ....[3]....
        /*0070*/ 	.word	0x0000b3d0


	//   ....[4]....
        /*0074*/ 	.word	0x0000b400


	//   ....[5]....
        /*0078*/ 	.word	0x0000b430


	//   ....[6]....
        /*007c*/ 	.word	0x0000b4b0


	//   ....[7]....
        /*0080*/ 	.word	0x0000b4e0


	//   ....[8]....
        /*0084*/ 	.word	0x0000b570


	//   ....[9]....
        /*0088*/ 	.word	0x0000b5b0


	//   ....[10]....
        /*008c*/ 	.word	0x0000b5f0


	//   ....[11]....
        /*0090*/ 	.word	0x0000b6b0


	//   ....[12]....
        /*0094*/ 	.word	0x0000b700


	//   ....[13]....
        /*0098*/ 	.word	0x0000b880


	//   ....[14]....
        /*009c*/ 	.word	0x0000b9d0


	//   ....[15]....
        /*00a0*/ 	.word	0x0000ba00


	//   ....[16]....
        /*00a4*/ 	.word	0x0000bab0


	//   ....[17]....
        /*00a8*/ 	.word	0x0000bc20


	//   ....[18]....
        /*00ac*/ 	.word	0x0000bd90


	//   ....[19]....
        /*00b0*/ 	.word	0x0000bee0


	//   ....[20]....
        /*00b4*/ 	.word	0x0000bff0


	//   ....[21]....
        /*00b8*/ 	.word	0x0000c020


	//   ....[22]....
        /*00bc*/ 	.word	0x0000c050


	//----- nvinfo : EIATTR_MAX_THREADS
	.align		4
.L_3531:
        /*00c0*/ 	.byte	0x04, 0x05
        /*00c2*/ 	.short	(.L_3533 - .L_3532)
.L_3532:
        /*00c4*/ 	.word	0x00000080
        /*00c8*/ 	.word	0x00000001
        /*00cc*/ 	.word	0x00000001


	//----- nvinfo : EIATTR_CRS_STACK_SIZE
	.align		4
.L_3533:
        /*00d0*/ 	.byte	0x04, 0x1e
        /*00d2*/ 	.short	(.L_3535 - .L_3534)
.L_3534:
        /*00d4*/ 	.word	0x00000000


	//----- nvinfo : EIATTR_CBANK_PARAM_SIZE
	.align		4
.L_3535:
        /*00d8*/ 	.byte	0x03, 0x19
        /*00da*/ 	.short	0x0230


	//----- nvinfo : EIATTR_PARAM_CBANK
	.align		4
        /*00dc*/ 	.byte	0x04, 0x0a
        /*00de*/ 	.short	(.L_3537 - .L_3536)
	.align		4
.L_3536:
        /*00e0*/ 	.word	index@(.nv.constant0._ZN2at6native18elementwise_kernelILi128ELi4EZNS0_15gpu_kernel_implIZZZNS0_15binary_internal21div_trunc_kernel_cudaERNS_18TensorIteratorBaseEENKUlvE0_clEvENKUlvE0_clEvEUlfE_EEvS5_RKT_EUliE_EEviT1_)
        /*00e4*/ 	.short	0x0210
        /*00e6*/ 	.short	0x0230


	//----- nvinfo : EIATTR_SW_WAR
	.align		4
.L_3537:
        /*00e8*/ 	.byte	0x04, 0x36
        /*00ea*/ 	.short	(.L_3539 - .L_3538)
.L_3538:
        /*00ec*/ 	.word	0x00000008
.L_3539:


//--------------------- .nv.info._ZN2at6native27unrolled_elementwise_kernelIZZZNS0_15binary_internal21div_trunc_kernel_cudaERNS_18TensorIteratorBaseEENKUlvE0_clEvENKUlvE0_clEvEUlfE_St5arrayIPcLm2EELi4E23TrivialOffsetCalculatorILi1EjESC_NS0_6memory12LoadWithCastILi1EEENSD_13StoreWithCastILi1EEEEEviT_T0_T2_T3_T4_T5_ --------------------------
	.section	.nv.info._ZN2at6native27unrolled_elementwise_kernelIZZZNS0_15binary_internal21div_trunc_kernel_cudaERNS_18TensorIteratorBaseEENKUlvE0_clEvENKUlvE0_clEvEUlfE_St5arrayIPcLm2EELi4E23TrivialOffsetCalculatorILi1EjESC_NS0_6memory12LoadWithCastILi1EEENSD_13StoreWithCastILi1EEEEEviT_T0_T2_T3_T4_T5_,"",@"SHT_CUDA_INFO"
	.sectionflags	@""
	.align	4


	//----- nvinfo : EIATTR_CUDA_API_VERSION
	.align		4
        /*0000*/ 	.byte	0x04, 0x37
        /*0002*/ 	.short	(.L_3541 - .L_3540)
.L_3540:
        /*0004*/ 	.word	0x00000082


	//----- nvinfo : EIATTR_KPARAM_INFO
	.align		4
.L_3541:
        /*0008*/ 	.byte	0x04, 0x17
        /*000a*/ 	.short	(.L_3543 - .L_3542)
.L_3542:
        /*000c*/ 	.word	0x00000000
        /*0010*/ 	.short	0x0006
        /*0012*/ 	.short	0x0034
        /*0014*/ 	.byte	0x00, 0xf0, 0x21, 0x00


	//----- nvinfo : EIATTR_KPARAM_INFO
	.align		4
.L_3543:
        /*0018*/ 	.byte	0x04, 0x17
        /*001a*/ 	.short	(.L_3545 - .L_3544)
.L_3544:
        /*001c*/ 	.word	0x00000000
        /*0020*/ 	.short	0x0005
        /*0022*/ 	.short	0x002c
        /*0024*/ 	.byte	0x00, 0xf0, 0x21, 0x00


	//----- nvinfo : EIATTR_KPARAM_INFO
	.align		4
.L_3545:
        /*0028*/ 	.byte	0x04, 0x17
        /*002a*/ 	.short	(.L_3547 - .L_3546)
.L_3546:
        /*002c*/ 	.word	0x00000000
        /*0030*/ 	.short	0x0004
        /*0032*/ 	.short	0x0029
        /*0034*/ 	.byte	0x00, 0xf0, 0x05, 0x00


	//----- nvinfo : EIATTR_KPARAM_INFO
	.align		4
.L_3547:
        /*0038*/ 	.byte	0x04, 0x17
        /*003a*/ 	.short	(.L_3549 - .L_3548)
.L_3548:
        /*003c*/ 	.word	0x00000000
        /*0040*/ 	.short	0x0003
        /*0042*/ 	.short	0x0028
        /*0044*/ 	.byte	0x00, 0xf0, 0x05, 0x00


	//----- nvinfo : EIATTR_KPARAM_INFO
	.align		4
.L_3549:
        /*0048*/ 	.byte	0x04, 0x17
        /*004a*/ 	.short	(.L_3551 - .L_3550)
.L_3550:
        /*004c*/ 	.word	0x00000000
        /*0050*/ 	.short	0x0002
        /*0052*/ 	.short	0x0018
        /*0054*/ 	.byte	0x00, 0xf0, 0x41, 0x00


	//----- nvinfo : EIATTR_KPARAM_INFO
	.align		4
.L_3551:
        /*0058*/ 	.byte	0x04, 0x17
        /*005a*/ 	.short	(.L_3553 - .L_3552)
.L_3552:
        /*005c*/ 	.word	0x00000000
        /*0060*/ 	.short	0x0001
        /*0062*/ 	.short	0x0008
        /*0064*/ 	.byte	0x00, 0xf0, 0x41, 0x00


	//----- nvinfo : EIATTR_KPARAM_INFO
	.align		4
.L_3553:
        /*0068*/ 	.byte	0x04, 0x17
        /*006a*/ 	.short	(.L_3555 - .L_3554)
.L_3554:
        /*006c*/ 	.word	0x00000000
        /*0070*/ 	.short	0x0000
        /*0072*/ 	.short	0x0000
        /*0074*/ 	.byte	0x00, 0xf0, 0x11, 0x00


	//----- nvinfo : EIATTR_SPARSE_MMA_MASK
	.align		4
.L_3555:
        /*0078*/ 	.byte	0x03, 0x50
        /*007a*/ 	.short	0x0000


	//----- nvinfo : EIATTR_MAXREG_COUNT
	.align		4
        /*007c*/ 	.byte	0x03, 0x1b
        /*007e*/ 	.short	0x00ff


	//----- nvinfo : EIATTR_EXTERNS
	.align		4
        /*0080*/ 	.byte	0x04, 0x0f
        /*0082*/ 	.short	(.L_3557 - .L_3556)


	//   ....[0]....
	.align		4
.L_3556:
        /*0084*/ 	.word	index@(__assertfail)


	//----- nvinfo : EIATTR_MERCURY_ISA_VERSION
	.align		4
.L_3557:
        /*0088*/ 	.byte	0x03, 0x5f
        /*008a*/ 	.short	0x0101


	//----- nvinfo : EIATTR_SYSCALL_OFFSETS
	.align		4
        /*008c*/ 	.byte	0x04, 0x46
        /*008e*/ 	.short	(.L_3559 - .L_3558)


	//   ....[0]....
.L_3558:
        /*0090*/ 	.word	0x00000e80


	//   ....[1]....
        /*0094*/ 	.word	0x00001d30


	//   ....[2]....
        /*0098*/ 	.word	0x00002bf0


	//   ....[3]....
        /*009c*/ 	.word	0x00003a50


	//   ....[4]....
        /*00a0*/ 	.word	0x00004b80


	//   ....[5]....
        /*00a4*/ 	.word	0x00005a70


	//   ....[6]....
        /*00a8*/ 	.word	0x00006920


	//   ....[7]....
        /*00ac*/ 	.word	0x000077d0


	//----- nvinfo : EIATTR_EXIT_INSTR_OFFSETS
	.align		4
.L_3559:
        /*00b0*/ 	.byte	0x04, 0x1c
        /*00b2*/ 	.short	(.L_3561 - .L_3560)


	//   ....[0]....
.L_3560:
        /*00b4*/ 	.word	0x000069c0


	//   ....[1]....
        /*00b8*/ 	.word	0x00006b00


	//   ....[2]....
        /*00bc*/ 	.word	0x00006b30


	//   ....[3]....
        /*00c0*/ 	.word	0x00006bc0


	//   ....[4]....
        /*00c4*/ 	.word	0x00006bf0


	//   ....[5]....
        /*00c8*/ 	.word	0x00006c20


	//   ....[6]....
        /*00cc*/ 	.word	0x00006ca0


	//   ....[7]....
        /*00d0*/ 	.word	0x00006cd0


	//   ....[8]....
        /*00d4*/ 	.word	0x00006d60


	//   ....[9]....
        /*00d8*/ 	.word	0x00006da0


	//   ....[10]....
        /*00dc*/ 	.word	0x00006de0


	//   ....[11]....
        /*00e0*/ 	.word	0x00006ea0


	//   ....[12]....
        /*00e4*/ 	.word	0x00006ef0


	//   ....[13]....
        /*00e8*/ 	.word	0x00007070


	//   ....[14]....
        /*00ec*/ 	.word	0x000071c0


	//   ....[15]....
        /*00f0*/ 	.word	0x000071f0


	//   ....[16]....
        /*00f4*/ 	.word	0x000072a0


	//   ....[17]....
        /*00f8*/ 	.word	0x00007410


	//   ....[18]....
        /*00fc*/ 	.word	0x00007580


	//   ....[19]....
        /*0100*/ 	.word	0x000076d0


	//   ....[20]....
        /*0104*/ 	.word	0x000077e0


	//   ....[21]....
        /*0108*/ 	.word	0x00007810


	//   ....[22]....
        /*010c*/ 	.word	0x00007840


	//----- nvinfo : EIATTR_MAX_THREADS
	.align		4
.L_3561:
        /*0110*/ 	.byte	0x04, 0x05
        /*0112*/ 	.short	(.L_3563 - .L_3562)
.L_3562:
        /*0114*/ 	.word	0x00000080
        /*0118*/ 	.word	0x00000001
        /*011c*/ 	.word	0x00000001


	//----- nvinfo : EIATTR_CRS_STACK_SIZE
	.align		4
.L_3563:
        /*0120*/ 	.byte	0x04, 0x1e
        /*0122*/ 	.short	(.L_3565 - .L_3564)
.L_3564:
        /*0124*/ 	.word	0x00000000


	//----- nvinfo : EIATTR_CBANK_PARAM_SIZE
	.align		4
.L_3565:
        /*0128*/ 	.byte	0x03, 0x19
        /*012a*/ 	.short	0x003c


	//----- nvinfo : EIATTR_PARAM_CBANK
	.align		4
        /*012c*/ 	.byte	0x04, 0x0a
        /*012e*/ 	.short	(.L_3567 - .L_3566)
	.align		4
.L_3566:
        /*0130*/ 	.word	index@(.nv.constant0._ZN2at6native27unrolled_elementwise_kernelIZZZNS0_15binary_internal21div_trunc_kernel_cudaERNS_18TensorIteratorBaseEENKUlvE0_clEvENKUlvE0_clEvEUlfE_St5arrayIPcLm2EELi4E23TrivialOffsetCalculatorILi1EjESC_NS0_6memory12LoadWithCastILi1EEENSD_13StoreWithCastILi1EEEEEviT_T0_T2_T3_T4_T5_)
        /*0134*/ 	.short	0x0210
        /*0136*/ 	.short	0x003c


	//----- nvinfo : EIATTR_SW_WAR
	.align		4
.L_3567:
        /*0138*/ 	.byte	0x04, 0x36
        /*013a*/ 	.short	(.L_3569 - .L_3568)
.L_3568:
        /*013c*/ 	.word	0x00000008
.L_3569:


//--------------------- .nv.info._ZN2at6native18elementwise_kernelILi128ELi2EZNS0_22gpu_kernel_impl_nocastIZZZNS0_15binary_internal21div_trunc_kernel_cudaERNS_18TensorIteratorBaseEENKUlvE0_clEvENKUlvE0_clEvEUlfE_EEvS5_RKT_EUliE_EEviT1_ --------------------------
	.section	.nv.info._ZN2at6native18elementwise_kernelILi128ELi2EZNS0_22gpu_kernel_impl_nocastIZZZNS0_15binary_internal21div_trunc_kernel_cudaERNS_18TensorIteratorBaseEENKUlvE0_clEvENKUlvE0_clEvEUlfE_EEvS5_RKT_EUliE_EEviT1_,"",@"SHT_CUDA_INFO"
	.sectionflags	@""
	.align	4


	//----- nvinfo : EIATTR_CUDA_API_VERSION
	.align		4
        /*0000*/ 	.byte	0x04, 0x37
        /*0002*/ 	.short	(.L_3571 - .L_3570)
.L_3570:
        /*0004*/ 	.word	0x00000082


	//----- nvinfo : EIATTR_KPARAM_INFO
	.align		4
.L_3571:
        /*0008*/ 	.byte	0x04, 0x17
        /*000a*/ 	.short	(.L_3573 - .L_3572)
.L_3572:
        /*000c*/ 	.word	0x00000000
        /*0010*/ 	.short	0x0001
        /*0012*/ 	.short	0x0008
        /*0014*/ 	.byte	0x00, 0xf0, 0x81, 0x08


	//----- nvinfo : EIATTR_KPARAM_INFO
	.align		4
.L_3573:
        /*0018*/ 	.byte	0x04, 0x17
        /*001a*/ 	.short	(.L_3575 - .L_3574)
.L_3574:
        /*001c*/ 	.word	0x00000000
        /*0020*/ 	.short	0x0000
        /*0022*/ 	.short	0x0000
        /*0024*/ 	.byte	0x00, 0xf0, 0x11, 0x00


	//----- nvinfo : EIATTR_SPARSE_MMA_MASK
	.align		4
.L_3575:
        /*0028*/ 	.byte	0x03, 0x50
        /*002a*/ 	.short	0x0000


	//----- nvinfo : EIATTR_MAXREG_COUNT
	.align		4
        /*002c*/ 	.byte	0x03, 0x1b
        /*002e*/ 	.short	0x0080


	//----- nvinfo : EIATTR_MERCURY_ISA_VERSION
	.align		4
        /*0030*/ 	.byte	0x03, 0x5f
        /*0032*/ 	.short	0x0101


	//----- nvinfo : EIATTR_EXIT_INSTR_OFFSETS
	.align		4
        /*0034*/ 	.byte	0x04, 0x1c
        /*0036*/ 	.short	(.L_3577 - .L_3576)


	//   ....[0]....
.L_3576:
        /*0038*/ 	.word	0x00001460


	//   ....[1]....
        /*003c*/ 	.word	0x00002810


	//----- nvinfo : EIATTR_MAX_THREADS
	.align		4
.L_3577:
        /*0040*/ 	.byte	0x04, 0x05
        /*0042*/ 	.short	(.L_3579 - .L_3578)
.L_3578:
        /*0044*/ 	.word	0x00000080
        /*0048*/ 	.word	0x00000001
        /*004c*/ 	.word	0x00000001


	//----- nvinfo : EIATTR_CRS_STACK_SIZE
	.align		4
.L_3579:
        /*0050*/ 	.byte	0x04, 0x1e
        /*0052*/ 	.short	(.L_3581 - .L_3580)
.L_3580:
        /*0054*/ 	.word	0x00000000


	//----- nvinfo : EIATTR_CBANK_PARAM_SIZE
	.align		4
.L_3581:
        /*0058*/ 	.byte	0x03, 0x19
        /*005a*/ 	.short	0x0228


	//----- nvinfo : EIATTR_PARAM_CBANK
	.align		4
        /*005c*/ 	.byte	0x04, 0x0a
        /*005e*/ 	.short	(.L_3583 - .L_3582)
	.align		4
.L_3582:
        /*0060*/ 	.word	index@(.nv.constant0._ZN2at6native18elementwise_kernelILi128ELi2EZNS0_22gpu_kernel_impl_nocastIZZZNS0_15binary_internal21div_trunc_kernel_cudaERNS_18TensorIteratorBaseEENKUlvE0_clEvENKUlvE0_clEvEUlfE_EEvS5_RKT_EUliE_EEviT1_)
        /*0064*/ 	.short	0x0210
        /*0066*/ 	.short	0x0228


	//----- nvinfo : EIATTR_SW_WAR
	.align		4
.L_3583:
        /*0068*/ 	.byte	0x04, 0x36
        /*006a*/ 	.short	(.L_3585 - .L_3584)
.L_3584:
        /*006c*/ 	.word	0x00000008
.L_3585:


//--------------------- .nv.info._ZN2at6native27unrolled_elementwise_kernelIZZZNS0_15binary_internal21div_trunc_kernel_cudaERNS_18TensorIteratorBaseEENKUlvE0_clEvENKUlvE0_clEvEUlfE_St5arrayIPcLm2EELi4E23TrivialOffsetCalculatorILi1EjESC_NS0_6memory15LoadWithoutCastENSD_16StoreWithoutCastEEEviT_T0_T2_T3_T4_T5_ --------------------------
	.section	.nv.info._ZN2at6native27unrolled_elementwise_kernelIZZZNS0_15binary_internal21div_trunc_kernel_cudaERNS_18TensorIteratorBaseEENKUlvE0_clEvENKUlvE0_clEvEUlfE_St5arrayIPcLm2EELi4E23TrivialOffsetCalculatorILi1EjESC_NS0_6memory15LoadWithoutCastENSD_16StoreWithoutCastEEEviT_T0_T2_T3_T4_T5_,"",@"SHT_CUDA_INFO"
	.sectionflags	@""
	.align	4


	//----- nvinfo : EIATTR_CUDA_API_VERSION
	.align		4
        /*0000*/ 	.byte	0x04, 0x37
        /*0002*/ 	.short	(.L_3587 - .L_3586)
.L_3586:
        /*0004*/ 	.word	0x00000082


	//----- nvinfo : EIATTR_KPARAM_INFO
	.align		4
.L_3587:
        /*0008*/ 	.byte	0x04, 0x17
        /*000a*/ 	.short	(.L_3589 - .L_3588)
.L_3588:
        /*000c*/ 	.word	0x00000000
        /*0010*/ 	.short	0x0006
        /*0012*/ 	.short	0x002b
        /*0014*/ 	.byte	0x00, 0xf0, 0x05, 0x00


	//----- nvinfo : EIATTR_KPARAM_INFO
	.align		4
.L_3589:
        /*0018*/ 	.byte	0x04, 0x17
        /*001a*/ 	.short	(.L_3591 - .L_3590)
.L_3590:
        /*001c*/ 	.word	0x00000000
        /*0020*/ 	.short	0x0005
        /*0022*/ 	.short	0x002a
        /*0024*/ 	.byte	0x00, 0xf0, 0x05, 0x00


	//----- nvinfo : EIATTR_KPARAM_INFO
	.align		4
.L_3591:
        /*0028*/ 	.byte	0x04, 0x17
        /*002a*/ 	.short	(.L_3593 - .L_3592)
.L_3592:
        /*002c*/ 	.word	0x00000000
        /*0030*/ 	.short	0x0004
        /*0032*/ 	.short	0x0029
        /*0034*/ 	.byte	0x00, 0xf0, 0x05, 0x00


	//----- nvinfo : EIATTR_KPARAM_INFO
	.align		4
.L_3593:
        /*0038*/ 	.byte	0x04, 0x17
        /*003a*/ 	.short	(.L_3595 - .L_3594)
.L_3594:
        /*003c*/ 	.word	0x00000000
        /*0040*/ 	.short	0x0003
        /*0042*/ 	.short	0x0028
        /*0044*/ 	.byte	0x00, 0xf0, 0x05, 0x00


	//----- nvinfo : EIATTR_KPARAM_INFO
	.align		4
.L_3595:
        /*0048*/ 	.byte	0x04, 0x17
        /*004a*/ 	.short	(.L_3597 - .L_3596)
.L_3596:
        /*004c*/ 	.word	0x00000000
        /*0050*/ 	.short	0x0002
        /*0052*/ 	.short	0x0018
        /*0054*/ 	.byte	0x00, 0xf0, 0x41, 0x00


	//----- nvinfo : EIATTR_KPARAM_INFO
	.align		4
.L_3597:
        /*0058*/ 	.byte	0x04, 0x17
        /*005a*/ 	.short	(.L_3599 - .L_3598)
.L_3598:
        /*005c*/ 	.word	0x00000000
        /*0060*/ 	.short	0x0001
        /*0062*/ 	.short	0x0008
        /*0064*/ 	.byte	0x00, 0xf0, 0x41, 0x00


	//----- nvinfo : EIATTR_KPARAM_INFO
	.align		4
.L_3599:
        /*0068*/ 	.byte	0x04, 0x17
        /*006a*/ 	.short	(.L_3601 - .L_3600)
.L_3600:
        /*006c*/ 	.word	0x00000000
        /*0070*/ 	.short	0x0000
        /*0072*/ 	.short	0x0000
        /*0074*/ 	.byte	0x00, 0xf0, 0x11, 0x00


	//----- nvinfo : EIATTR_SPARSE_MMA_MASK
	.align		4
.L_3601:
        /*0078*/ 	.byte	0x03, 0x50
        /*007a*/ 	.short	0x0000


	//----- nvinfo : EIATTR_MAXREG_COUNT
	.align		4
        /*007c*/ 	.byte	0x03, 0x1b
        /*007e*/ 	.short	0x00ff


	//----- nvinfo : EIATTR_MERCURY_ISA_VERSION
	.align		4
        /*0080*/ 	.byte	0x03, 0x5f
        /*0082*/ 	.short	0x0101


	//----- nvinfo : EIATTR_EXIT_INSTR_OFFSETS
	.align		4
        /*0084*/ 	.byte	0x04, 0x1c
        /*0086*/ 	.short	(.L_3603 - .L_3602)


	//   ....[0]....
.L_3602:
        /*0088*/ 	.word	0x00000460


	//   ....[1]....
        /*008c*/ 	.word	0x000004d0


	//----- nvinfo : EIATTR_MAX_THREADS
	.align		4
.L_3603:
        /*0090*/ 	.byte	0x04, 0x05
        /*0092*/ 	.short	(.L_3605 - .L_3604)
.L_3604:
        /*0094*/ 	.word	0x00000080
        /*0098*/ 	.word	0x00000001
        /*009c*/ 	.word	0x00000001


	//----- nvinfo : EIATTR_CRS_STACK_SIZE
	.align		4
.L_3605:
        /*00a0*/ 	.byte	0x04, 0x1e
        /*00a2*/ 	.short	(.L_3607 - .L_3606)
.L_3606:
        /*00a4*/ 	.word	0x00000000


	//----- nvinfo : EIATTR_CBANK_PARAM_SIZE
	.align		4
.L_3607:
        /*00a8*/ 	.byte	0x03, 0x19
        /*00aa*/ 	.short	0x002c


	//----- nvinfo : EIATTR_PARAM_CBANK
	.align		4
        /*00ac*/ 	.byte	0x04, 0x0a
        /*00ae*/ 	.short	(.L_3609 - .L_3608)
	.align		4
.L_3608:
        /*00b0*/ 	.word	index@(.nv.constant0._ZN2at6native27unrolled_elementwise_kernelIZZZNS0_15binary_internal21div_trunc_kernel_cudaERNS_18TensorIteratorBaseEENKUlvE0_clEvENKUlvE0_clEvEUlfE_St5arrayIPcLm2EELi4E23TrivialOffsetCalculatorILi1EjESC_NS0_6memory15LoadWithoutCastENSD_16StoreWithoutCastEEEviT_T0_T2_T3_T4_T5_)
        /*00b4*/ 	.short	0x0210
        /*00b6*/ 	.short	0x002c


	//----- nvinfo : EIATTR_SW_WAR
	.align		4
.L_3609:
        /*00b8*/ 	.byte	0x04, 0x36
        /*00ba*/ 	.short	(.L_3611 - .L_3610)
.L_3610:
        /*00bc*/ 	.word	0x00000008
.L_3611:


//--------------------- .nv.info._ZN2at6native29vectorized_elementwise_kernelILi2EZZZNS0_15binary_internal21div_trunc_kernel_cudaERNS_18TensorIteratorBaseEENKUlvE0_clEvENKUlvE0_clEvEUlfE_St5arrayIPcLm2EEEEviT0_T1_ --------------------------
	.section	.nv.info._ZN2at6native29vectorized_elementwise_kernelILi2EZZZNS0_15binary_internal21div_trunc_kernel_cudaERNS_18TensorIteratorBaseEENKUlvE0_clEvENKUlvE0_clEvEUlfE_St5arrayIPcLm2EEEEviT0_T1_,"",@"SHT_CUDA_INFO"
	.sectionflags	@""
	.align	4


	//----- nvinfo : EIATTR_CUDA_API_VERSION
	.align		4
        /*0000*/ 	.byte	0x04, 0x37
        /*0002*/ 	.short	(.L_3613 - .L_3612)
.L_3612:
        /*0004*/ 	.word	0x00000082


	//----- nvinfo : EIATTR_KPARAM_INFO
	.align		4
.L_3613:
        /*0008*/ 	.byte	0x04, 0x17
        /*000a*/ 	.short	(.L_3615 - .L_3614)
.L_3614:
        /*000c*/ 	.word	0x00000000
        /*0010*/ 	.short	0x0002
        /*0012*/ 	.short	0x0018
        /*0014*/ 	.byte	0x00, 0xf0, 0x41, 0x00


	//----- nvinfo : EIATTR_KPARAM_INFO
	.align		4
.L_3615:
        /*0018*/ 	.byte	0x04, 0x17
        /*001a*/ 	.short	(.L_3617 - .L_3616)
.L_3616:
        /*001c*/ 	.word	0x00000000
        /*0020*/ 	.short	0x0001
        /*0022*/ 	.short	0x0008
        /*0024*/ 	.byte	0x00, 0xf0, 0x41, 0x00


	//----- nvinfo : EIATTR_KPARAM_INFO
	.align		4
.L_3617:
        /*0028*/ 	.byte	0x04, 0x17
        /*002a*/ 	.short	(.L_3619 - .L_3618)
.L_3618:
        /*002c*/ 	.word	0x00000000
        /*0030*/ 	.short	0x0000
        /*0032*/ 	.short	0x0000
        /*0034*/ 	.byte	0x00, 0xf0, 0x11, 0x00


	//----- nvinfo : EIATTR_SPARSE_MMA_MASK
	.align		4
.L_3619:
        /*0038*/ 	.byte	0x03, 0x50
        /*003a*/ 	.short	0x0000


	//----- nvinfo : EIATTR_MAXREG_COUNT
	.align		4
        /*003c*/ 	.byte	0x03, 0x1b
        /*003e*/ 	.short	0x00ff


	//----- nvinfo : EIATTR_MERCURY_ISA_VERSION
	.align		4
        /*0040*/ 	.byte	0x03, 0x5f
        /*0042*/ 	.short	0x0101


	//----- nvinfo : EIATTR_EXIT_INSTR_OFFSETS
	.align		4
        /*0044*/ 	.byte	0x04, 0x1c
        /*0046*/ 	.short	(.L_3621 - .L_3620)


	//   ....[0]....
.L_3620:
        /*0048*/ 	.word	0x00000280


	//   ....[1]....
        /*004c*/ 	.word	0x00000bc0


	//   ....[2]....
        /*0050*/ 	.word	0x00000c10


	//----- nvinfo : EIATTR_MAX_THREADS
	.align		4
.L_3621:
        /*0054*/ 	.byte	0x04, 0x05
        /*0056*/ 	.short	(.L_3623 - .L_3622)
.L_3622:
        /*0058*/ 	.word	0x00000080
        /*005c*/ 	.word	0x00000001
        /*0060*/ 	.word	0x00000001


	//----- nvinfo : EIATTR_CRS_STACK_SIZE
	.align		4
.L_3623:
        /*0064*/ 	.byte	0x04, 0x1e
        /*0066*/ 	.short	(.L_3625 - .L_3624)
.L_3624:
        /*0068*/ 	.word	0x00000000


	//----- nvinfo : EIATTR_CBANK_PARAM_SIZE
	.align		4
.L_3625:
        /*006c*/ 	.byte	0x03, 0x19
        /*006e*/ 	.short	0x0028


	//----- nvinfo : EIATTR_PARAM_CBANK
	.align		4
        /*0070*/ 	.byte	0x04, 0x0a
        /*0072*/ 	.short	(.L_3627 - .L_3626)
	.align		4
.L_3626:
        /*0074*/ 	.word	index@(.nv.constant0._ZN2at6native29vectorized_elementwise_kernelILi2EZZZNS0_15binary_internal21div_trunc_kernel_cudaERNS_18TensorIteratorBaseEENKUlvE0_clEvENKUlvE0_clEvEUlfE_St5arrayIPcLm2EEEEviT0_T1_)
        /*0078*/ 	.short	0x0210
        /*007a*/ 	.short	0x0028


	//----- nvinfo : EIATTR_SW_WAR
	.align		4
.L_3627:
        /*007c*/ 	.byte	0x04, 0x36
        /*007e*/ 	.short	(.L_3629 - .L_3628)
.L_3628:
        /*0080*/ 	.word	0x00000008
.L_3629:


//--------------------- .nv.info._ZN2at6native29vectorized_elementwise_kernelILi4EZZZNS0_15binary_internal21div_trunc_kernel_cudaERNS_18TensorIteratorBaseEENKUlvE0_clEvENKUlvE0_clEvEUlfE_St5arrayIPcLm2EEEEviT0_T1_ --------------------------
	.section	.nv.info._ZN2at6native29vectorized_elementwise_kernelILi4EZZZNS0_15binary_internal21div_trunc_kernel_cudaERNS_18TensorIteratorBaseEENKUlvE0_clEvENKUlvE0_clEvEUlfE_St5arrayIPcLm2EEEEviT0_T1_,"",@"SHT_CUDA_INFO"
	.sectionflags	@""
	.align	4


	//----- nvinfo : EIATTR_CUDA_API_VERSION
	.align		4
        /*0000*/ 	.byte	0x04, 0x37
        /*0002*/ 	.short	(.L_3631 - .L_3630)
.L_3630:
        /*0004*/ 	.word	0x00000082


	//----- nvinfo : EIATTR_KPARAM_INFO
	.align		4
.L_3631:
        /*0008*/ 	.byte	0x04, 0x17
        /*000a*/ 	.short	(.L_3633 - .L_3632)
.L_3632:
        /*000c*/ 	.word	0x00000000
        /*0010*/ 	.short	0x0002
        /*0012*/ 	.short	0x0018
        /*0014*/ 	.byte	0x00, 0xf0, 0x41, 0x00


	//----- nvinfo : EIATTR_KPARAM_INFO
	.align		4
.L_3633:
        /*0018*/ 	.byte	0x04, 0x17
        /*001a*/ 	.short	(.L_3635 - .L_3634)
.L_3634:
        /*001c*/ 	.word	0x00000000
        /*0020*/ 	.short	0x0001
        /*0022*/ 	.short	0x0008
        /*0024*/ 	.byte	0x00, 0xf0, 0x41, 0x00


	//----- nvinfo : EIATTR_KPARAM_INFO
	.align		4
.L_3635:
        /*0028*/ 	.byte	0x04, 0x17
        /*002a*/ 	.short	(.L_3637 - .L_3636)
.L_3636:
        /*002c*/ 	.word	0x00000000
        /*0030*/ 	.short	0x0000
        /*0032*/ 	.short	0x0000
        /*0034*/ 	.byte	0x00, 0xf0, 0x11, 0x00


	//----- nvinfo : EIATTR_SPARSE_MMA_MASK
	.align		4
.L_3637:
        /*0038*/ 	.byte	0x03, 0x50
        /*003a*/ 	.short	0x0000


	//----- nvinfo : EIATTR_MAXREG_COUNT
	.align		4
        /*003c*/ 	.byte	0x03, 0x1b
        /*003e*/ 	.short	0x00ff


	//----- nvinfo : EIATTR_MERCURY_ISA_VERSION
	.align		4
        /*0040*/ 	.byte	0x03, 0x5f
        /*0042*/ 	.short	0x0101


	//----- nvinfo : EIATTR_EXIT_INSTR_OFFSETS
	.align		4
        /*0044*/ 	.byte	0x04, 0x1c
        /*0046*/ 	.short	(.L_3639 - .L_3638)


	//   ....[0]....
.L_3638:
        /*0048*/ 	.word	0x00000240


	//   ....[1]....
        /*004c*/ 	.word	0x00000b80


	//   ....[2]....
        /*0050*/ 	.word	0x00000bd0


	//----- nvinfo : EIATTR_MAX_THREADS
	.align		4
.L_3639:
        /*0054*/ 	.byte	0x04, 0x05
        /*0056*/ 	.short	(.L_3641 - .L_3640)
.L_3640:
        /*0058*/ 	.word	0x00000080
        /*005c*/ 	.word	0x00000001
        /*0060*/ 	.word	0x00000001


	//----- nvinfo : EIATTR_CRS_STACK_SIZE
	.align		4
.L_3641:
        /*0064*/ 	.byte	0x04, 0x1e
        /*0066*/ 	.short	(.L_3643 - .L_3642)
.L_3642:
        /*0068*/ 	.word	0x00000000


	//----- nvinfo : EIATTR_CBANK_PARAM_SIZE
	.align		4
.L_3643:
        /*006c*/ 	.byte	0x03, 0x19
        /*006e*/ 	.short	0x0028


	//----- nvinfo : EIATTR_PARAM_CBANK
	.align		4
        /*0070*/ 	.byte	0x04, 0x0a
        /*0072*/ 	.short	(.L_3645 - .L_3644)
	.align		4
.L_3644:
        /*0074*/ 	.word	index@(.nv.constant0._ZN2at6native29vectorized_elementwise_kernelILi4EZZZNS0_15binary_internal21div_trunc_kernel_cudaERNS_18TensorIteratorBaseEENKUlvE0_clEvENKUlvE0_clEvEUlfE_St5arrayIPcLm2EEEEviT0_T1_)
        /*0078*/ 	.short	0x0210
        /*007a*/ 	.short	0x0028


	//----- nvinfo : EIATTR_SW_WAR
	.align		4
.L_3645:
        /*007c*/ 	.byte	0x04, 0x36
        /*007e*/ 	.short	(.L_3647 - .L_3646)
.L_3646:
        /*0080*/ 	.word	0x00000008
.L_3647:


//--------------------- .nv.info._ZN2at6native29vectorized_elementwise_kernelILi8EZZZNS0_15binary_internal21div_trunc_kernel_cudaERNS_18TensorIteratorBaseEENKUlvE0_clEvENKUlvE0_clEvEUlfE_St5arrayIPcLm2EEEEviT0_T1_ --------------------------
	.section	.nv.info._ZN2at6native29vectorized_elementwise_kernelILi8EZZZNS0_15binary_internal21div_trunc_kernel_cudaERNS_18TensorIteratorBaseEENKUlvE0_clEvENKUlvE0_clEvEUlfE_St5arrayIPcLm2EEEEviT0_T1_,"",@"SHT_CUDA_INFO"
	.sectionflags	@""
	.align	4


	//----- nvinfo : EIATTR_CUDA_API_VERSION
	.align		4
        /*0000*/ 	.byte	0x04, 0x37
        /*0002*/ 	.short	(.L_3649 - .L_3648)
.L_3648:
        /*0004*/ 	.word	0x00000082


	//----- nvinfo : EIATTR_KPARAM_INFO
	.align		4
.L_3649:
        /*0008*/ 	.byte	0x04, 0x17
        /*000a*/ 	.short	(.L_3651 - .L_3650)
.L_3650:
        /*000c*/ 	.word	0x00000000
        /*0010*/ 	.short	0x0002
        /*0012*/ 	.short	0x0018
        /*0014*/ 	.byte	0x00, 0xf0, 0x41, 0x00


	//----- nvinfo : EIATTR_KPARAM_INFO
	.align		4
.L_3651:
        /*0018*/ 	.byte	0x04, 0x17
        /*001a*/ 	.short	(.L_3653 - .L_3652)
.L_3652:
        /*001c*/ 	.word	0x00000000
        /*0020*/ 	.short	0x0001
        /*0022*/ 	.short	0x0008
        /*0024*/ 	.byte	0x00, 0xf0, 0x41, 0x00


	//----- nvinfo : EIATTR_KPARAM_INFO
	.align		4
.L_3653:
        /*0028*/ 	.byte	0x04, 0x17
        /*002a*/ 	.short	(.L_3655 - .L_3654)
.L_3654:
        /*002c*/ 	.word	0x00000000
        /*0030*/ 	.short	0x0000
        /*0032*/ 	.short	0x0000
        /*0034*/ 	.byte	0x00, 0xf0, 0x11, 0x00


	//----- nvinfo : EIATTR_SPARSE_MMA_MASK
	.align		4
.L_3655:
        /*0038*/ 	.byte	0x03, 0x50
        /*003a*/ 	.short	0x0000


	//----- nvinfo : EIATTR_MAXREG_COUNT
	.align		4
        /*003c*/ 	.byte	0x03, 0x1b
        /*003e*/ 	.short	0x00ff


	//----- nvinfo : EIATTR_MERCURY_ISA_VERSION
	.align		4
        /*0040*/ 	.byte	0x03, 0x5f
        /*0042*/ 	.short	0x0101


	//----- nvinfo : EIATTR_EXIT_INSTR_OFFSETS
	.align		4
        /*0044*/ 	.byte	0x04, 0x1c
        /*0046*/ 	.short	(.L_3657 - .L_3656)


	//   ....[0]....
.L_3656:
        /*0048*/ 	.word	0x00000240


	//   ....[1]....
        /*004c*/ 	.word	0x00000b80


	//   ....[2]....
        /*0050*/ 	.word	0x00000bd0


	//----- nvinfo : EIATTR_MAX_THREADS
	.align		4
.L_3657:
        /*0054*/ 	.byte	0x04, 0x05
        /*0056*/ 	.short	(.L_3659 - .L_3658)
.L_3658:
        /*0058*/ 	.word	0x00000080
        /*005c*/ 	.word	0x00000001
        /*0060*/ 	.word	0x00000001


	//----- nvinfo : EIATTR_CRS_STACK_SIZE
	.align		4
.L_3659:
        /*0064*/ 	.byte	0x04, 0x1e
        /*0066*/ 	.short	(.L_3661 - .L_3660)
.L_3660:
        /*0068*/ 	.word	0x00000000


	//----- nvinfo : EIATTR_CBANK_PARAM_SIZE
	.align		4
.L_3661:
        /*006c*/ 	.byte	0x03, 0x19
        /*006e*/ 	.short	0x0028


	//----- nvinfo : EIATTR_PARAM_CBANK
	.align		4
        /*0070*/ 	.byte	0x04, 0x0a
        /*0072*/ 	.short	(.L_3663 - .L_3662)
	.align		4
.L_3662:
        /*0074*/ 	.word	index@(.nv.constant0._ZN2at6native29vectorized_elementwise_kernelILi8EZZZNS0_15binary_internal21div_trunc_kernel_cudaERNS_18TensorIteratorBaseEENKUlvE0_clEvENKUlvE0_clEvEUlfE_St5arrayIPcLm2EEEEviT0_T1_)
        /*0078*/ 	.short	0x0210
        /*007a*/ 	.short	0x0028


	//----- nvinfo : EIATTR_SW_WAR
	.align		4
.L_3663:
        /*007c*/ 	.byte	0x04, 0x36
        /*007e*/ 	.short	(.L_3665 - .L_3664)
.L_3664:
        /*0080*/ 	.word	0x00000008
.L_3665:


//--------------------- .nv.info._ZN2at6native18elementwise_kernelILi128ELi4EZNS0_15gpu_kernel_implIZZZNS0_15binary_internal21div_trunc_kernel_cudaERNS_18TensorIteratorBaseEENKUlvE0_clEvENKUlvE_clEvEUldE_EEvS5_RKT_EUliE_EEviT1_ --------------------------
	.section	.nv.info._ZN2at6native18elementwise_kernelILi128ELi4EZNS0_15gpu_kernel_implIZZZNS0_15binary_internal21div_trunc_kernel_cudaERNS_18TensorIteratorBaseEENKUlvE0_clEvENKUlvE_clEvEUldE_EEvS5_RKT_EUliE_EEviT1_,"",@"SHT_CUDA_INFO"
	.sectionflags	@""
	.align	4


	//----- nvinfo : EIATTR_CUDA_API_VERSION
	.align		4
        /*0000*/ 	.byte	0x04, 0x37
        /*0002*/ 	.short	(.L_3667 - .L_3666)
.L_3666:
        /*0004*/ 	.word	0x00000082


	//----- nvinfo : EIATTR_KPARAM_INFO
	.align		4
.L_3667:
        /*0008*/ 	.byte	0x04, 0x17
        /*000a*/ 	.short	(.L_3669 - .L_3668)
.L_3668:
        /*000c*/ 	.word	0x00000000
        /*0010*/ 	.short	0x0001
        /*0012*/ 	.short	0x0008
        /*0014*/ 	.byte	0x00, 0xf0, 0xa1, 0x08


	//----- nvinfo : EIATTR_KPARAM_INFO
	.align		4
.L_3669:
        /*0018*/ 	.byte	0x04, 0x17
        /*001a*/ 	.short	(.L_3671 - .L_3670)
.L_3670:
        /*001c*/ 	.word	0x00000000
        /*0020*/ 	.short	0x0000
        /*0022*/ 	.short	0x0000
        /*0024*/ 	.byte	0x00, 0xf0, 0x11, 0x00


	//----- nvinfo : EIATTR_SPARSE_MMA_MASK
	.align		4
.L_3671:
        /*0028*/ 	.byte	0x03, 0x50
        /*002a*/ 	.short	0x0000


	//----- nvinfo : EIATTR_MAXREG_COUNT
	.align		4
        /*002c*/ 	.byte	0x03, 0x1b
        /*002e*/ 	.short	0x0080


	//----- nvinfo : EIATTR_EXTERNS
	.align		4
        /*0030*/ 	.byte	0x04, 0x0f
        /*0032*/ 	.short	(.L_3673 - .L_3672)


	//   ....[0]....
	.align		4
.L_3672:
        /*0034*/ 	.word	index@(__assertfail)


	//----- nvinfo : EIATTR_MERCURY_ISA_VERSION
	.align		4
.L_3673:
        /*0038*/ 	.byte	0x03, 0x5f
        /*003a*/ 	.short	0x0101


	//----- nvinfo : EIATTR_SYSCALL_OFFSETS
	.align		4
        /*003c*/ 	.byte	0x04, 0x46
        /*003e*/ 	.short	(.L_3675 - .L_3674)


	//   ....[0]....
.L_3674:
        /*0040*/ 	.word	0x00002260


	//   ....[1]....
        /*0044*/ 	.word	0x000033b0


	//   ....[2]....
        /*0048*/ 	.word	0x00005640


	//   ....[3]....
        /*004c*/ 	.word	0x00006790


	//   ....[4]....
        /*0050*/ 	.word	0x00008a10


	//   ....[5]....
        /*0054*/ 	.word	0x00009b60


	//   ....[6]....
        /*0058*/ 	.word	0x0000bdd0


	//   ....[7]....
        /*005c*/ 	.word	0x0000cf20


	//----- nvinfo : EIATTR_EXIT_INSTR_OFFSETS
	.align		4
.L_3675:
        /*0060*/ 	.byte	0x04, 0x1c
        /*0062*/ 	.short	(.L_3677 - .L_3676)


	//   ....[0]....
.L_3676:
        /*0064*/ 	.word	0x00009c10


	//   ....[1]....
        /*0068*/ 	.word	0x0000bf60


	//   ....[2]....
        /*006c*/ 	.word	0x0000bfa0


	//   ....[3]....
        /*0070*/ 	.word	0x0000c030


	//   ....[4]....
        /*0074*/ 	.word	0x0000c060


	//   ....[5]....
        /*0078*/ 	.word	0x0000c090


	//   ....[6]....
        /*007c*/ 	.word	0x0000c160


	//   ....[7]....
        /*0080*/ 	.word	0x0000c1e0


	//   ....[8]....
        /*0084*/ 	.word	0x0000c2c0


	//   ....[9]....
        /*0088*/ 	.word	0x0000c350


	//   ....[10]....
        /*008c*/ 	.word	0x0000c370


	//   ....[11]....
        /*0090*/ 	.word	0x0000c430


	//   ....[12]....
        /*0094*/ 	.word	0x0000c460


	//   ....[13]....
        /*0098*/ 	.word	0x0000c630


	//   ....[14]....
        /*009c*/ 	.word	0x0000c7d0


	//   ....[15]....
        /*00a0*/ 	.word	0x0000c850


	//   ....[16]....
        /*00a4*/ 	.word	0x0000c900


	//   ....[17]....
        /*00a8*/ 	.word	0x0000cac0


	//   ....[18]....
        /*00ac*/ 	.word	0x0000cc80


	//   ....[19]....
        /*00b0*/ 	.word	0x0000ce20


	//   ....[20]....
        /*00b4*/ 	.word	0x0000cf30


	//   ....[21]....
        /*00b8*/ 	.word	0x0000cf60


	//   ....[22]....
        /*00bc*/ 	.word	0x0000cf90


	//----- nvinfo : EIATTR_MAX_THREADS
	.align		4
.L_3677:
        /*00c0*/ 	.byte	0x04, 0x05
        /*00c2*/ 	.short	(.L_3679 - .L_3678)
.L_3678:
        /*00c4*/ 	.word	0x00000080
        /*00c8*/ 	.word	0x00000001
        /*00cc*/ 	.word	0x00000001


	//----- nvinfo : EIATTR_CRS_STACK_SIZE
	.align		4
.L_3679:
        /*00d0*/ 	.byte	0x04, 0x1e
        /*00d2*/ 	.short	(.L_3681 - .L_3680)
.L_3680:
        /*00d4*/ 	.word	0x00000000


	//----- nvinfo : EIATTR_CBANK_PARAM_SIZE
	.align		4
.L_3681:
        /*00d8*/ 	.byte	0x03, 0x19
        /*00da*/ 	.short	0x0230


	//----- nvinfo : EIATTR_PARAM_CBANK
	.align		4
        /*00dc*/ 	.byte	0x04, 0x0a
        /*00de*/ 	.short	(.L_3683 - .L_3682)
	.align		4
.L_3682:
        /*00e0*/ 	.word	index@(.nv.constant0._ZN2at6native18elementwise_kernelILi128ELi4EZNS0_15gpu_kernel_implIZZZNS0_15binary_internal21div_trunc_kernel_cudaERNS_18TensorIteratorBaseEENKUlvE0_clEvENKUlvE_clEvEUldE_EEvS5_RKT_EUliE_EEviT1_)
        /*00e4*/ 	.short	0x0210
        /*00e6*/ 	.short	0x0230


	//----- nvinfo : EIATTR_SW_WAR
	.align		4
.L_3683:
        /*00e8*/ 	.byte	0x04, 0x36
        /*00ea*/ 	.short	(.L_3685 - .L_3684)
.L_3684:
        /*00ec*/ 	.word	0x00000008
.L_3685:


//--------------------- .nv.info._ZN2at6native27unrolled_elementwise_kernelIZZZNS0_15binary_internal21div_trunc_kernel_cudaERNS_18TensorIteratorBaseEENKUlvE0_clEvENKUlvE_clEvEUldE_St5arrayIPcLm2EELi4E23TrivialOffsetCalculatorILi1EjESC_NS0_6memory12LoadWithCastILi1EEENSD_13StoreWithCastILi1EEEEEviT_T0_T2_T3_T4_T5_ --------------------------
	.section	.nv.info._ZN2at6native27unrolled_elementwise_kernelIZZZNS0_15binary_internal21div_trunc_kernel_cudaERNS_18TensorIteratorBaseEENKUlvE0_clEvENKUlvE_clEvEUldE_St5arrayIPcLm2EELi4E23TrivialOffsetCalculatorILi1EjESC_NS0_6memory12LoadWithCastILi1EEENSD_13StoreWithCastILi1EEEEEviT_T0_T2_T3_T4_T5_,"",@"SHT_CUDA_INFO"
	.sectionflags	@""
	.align	4


	//----- nvinfo : EIATTR_CUDA_API_VERSION
	.align		4
        /*0000*/ 	.byte	0x04, 0x37
        /*0002*/ 	.short	(.L_3687 - .L_3686)
.L_3686:
        /*0004*/ 	.word	0x00000082


	//----- nvinfo : EIATTR_KPARAM_INFO
	.align		4
.L_3687:
        /*0008*/ 	.byte	0x04, 0x17
        /*000a*/ 	.short	(.L_3689 - .L_3688)
.L_3688:
        /*000c*/ 	.word	0x00000000
        /*0010*/ 	.short	0x0006
        /*0012*/ 	.short	0x0034
        /*0014*/ 	.byte	0x00, 0xf0, 0x21, 0x00


	//----- nvinfo : EIATTR_KPARAM_INFO
	.align		4
.L_3689:
        /*0018*/ 	.byte	0x04, 0x17
        /*001a*/ 	.short	(.L_3691 - .L_3690)
.L_3690:
        /*001c*/ 	.word	0x00000000
        /*0020*/ 	.short	0x0005
        /*0022*/ 	.short	0x002c
        /*0024*/ 	.byte	0x00, 0xf0, 0x21, 0x00


	//----- nvinfo : EIATTR_KPARAM_INFO
	.align		4
.L_3691:
        /*0028*/ 	.byte	0x04, 0x17
        /*002a*/ 	.short	(.L_3693 - .L_3692)
.L_3692:
        /*002c*/ 	.word	0x00000000
        /*0030*/ 	.short	0x0004
        /*0032*/ 	.short	0x0029
        /*0034*/ 	.byte	0x00, 0xf0, 0x05, 0x00


	//----- nvinfo : EIATTR_KPARAM_INFO
	.align		4
.L_3693:
        /*0038*/ 	.byte	0x04, 0x17
        /*003a*/ 	.short	(.L_3695 - .L_3694)
.L_3694:
        /*003c*/ 	.word	0x00000000
        /*0040*/ 	.short	0x0003
        /*0042*/ 	.short	0x0028
        /*0044*/ 	.byte	0x00, 0xf0, 0x05, 0x00


	//----- nvinfo : EIATTR_KPARAM_INFO
	.align		4
.L_3695:
        /*0048*/ 	.byte	0x04, 0x17
        /*004a*/ 	.short	(.L_3697 - .L_3696)
.L_3696:
        /*004c*/ 	.word	0x00000000
        /*0050*/ 	.short	0x0002
        /*0052*/ 	.short	0x0018
        /*0054*/ 	.byte	0x00, 0xf0, 0x41, 0x00


	//----- nvinfo : EIATTR_KPARAM_INFO
	.align		4
.L_3697:
        /*0058*/ 	.byte	0x04, 0x17
        /*005a*/ 	.short	(.L_3699 - .L_3698)
.L_3698:
        /*005c*/ 	.word	0x00000000
        /*0060*/ 	.short	0x0001
        /*0062*/ 	.short	0x0008
        /*0064*/ 	.byte	0x00, 0xf0, 0x41, 0x00


	//----- nvinfo : EIATTR_KPARAM_INFO
	.align		4
.L_3699:
        /*0068*/ 	.byte	0x04, 0x17
        /*006a*/ 	.short	(.L_3701 - .L_3700)
.L_3700:
        /*006c*/ 	.word	0x00000000
        /*0070*/ 	.short	0x0000
        /*0072*/ 	.short	0x0000
        /*0074*/ 	.byte	0x00, 0xf0, 0x11, 0x00


	//----- nvinfo : EIATTR_SPARSE_MMA_MASK
	.align		4
.L_3701:
        /*0078*/ 	.byte	0x03, 0x50
        /*007a*/ 	.short	0x0000


	//----- nvinfo : EIATTR_MAXREG_COUNT
	.align		4
        /*007c*/ 	.byte	0x03, 0x1b
        /*007e*/ 	.short	0x00ff


	//----- nvinfo : EIATTR_EXTERNS
	.align		4
        /*0080*/ 	.byte	0x04, 0x0f
        /*0082*/ 	.short	(.L_3703 - .L_3702)


	//   ....[0]....
	.align		4
.L_3702:
        /*0084*/ 	.word	index@(__assertfail)


	//----- nvinfo : EIATTR_MERCURY_ISA_VERSION
	.align		4
.L_3703:
        /*0088*/ 	.byte	0x03, 0x5f
        /*008a*/ 	.short	0x0101


	//----- nvinfo : EIATTR_SYSCALL_OFFSETS
	.align		4
        /*008c*/ 	.byte	0x04, 0x46
        /*008e*/ 	.short	(.L_3705 - .L_3704)


	//   ....[0]....
.L_3704:
        /*0090*/ 	.word	0x00000f80


	//   ....[1]....
        /*0094*/ 	.word	0x00001f20


	//   ....[2]....
        /*0098*/ 	.word	0x00002ed0


	//   ....[3]....
        /*009c*/ 	.word	0x00003e50


	//   ....[4]....
        /*00a0*/ 	.word	0x00005240


	//   ....[5]....
        /*00a4*/ 	.word	0x00006400


	//   ....[6]....
        /*00a8*/ 	.word	0x00007580


	//   ....[7]....
        /*00ac*/ 	.word	0x00008720


	//----- nvinfo : EIATTR_EXIT_INSTR_OFFSETS
	.align		4
.L_3705:
        /*00b0*/ 	.byte	0x04, 0x1c
        /*00b2*/ 	.short	(.L_3707 - .L_3706)


	//   ....[0]....
.L_3706:
        /*00b4*/ 	.word	0x00007620


	//   ....[1]....
        /*00b8*/ 	.word	0x00007760


	//   ....[2]....
        /*00bc*/ 	.word	0x000077a0


	//   ....[3]....
        /*00c0*/ 	.word	0x00007830


	//   ....[4]....
        /*00c4*/ 	.word	0x00007860


	//   ....[5]....
        /*00c8*/ 	.word	0x00007890


	//   ....[6]....
        /*00cc*/ 	.word	0x00007960


	//   ....[7]....
        /*00d0*/ 	.word	0x000079e0


	//   ....[8]....
        /*00d4*/ 	.word	0x00007ac0


	//   ....[9]....
        /*00d8*/ 	.word	0x00007b50


	//   ....[10]....
        /*00dc*/ 	.word	0x00007b70


	//   ....[11]....
        /*00e0*/ 	.word	0x00007c30


	//   ....[12]....
        /*00e4*/ 	.word	0x00007c60


	//   ....[13]....
        /*00e8*/ 	.word	0x00007e30


	//   ....[14]....
        /*00ec*/ 	.word	0x00007fd0


	//   ....[15]....
        /*00f0*/ 	.word	0x00008050


	//   ....[16]....
        /*00f4*/ 	.word	0x00008100


	//   ....[17]....
        /*00f8*/ 	.word	0x000082c0


	//   ....[18]....
        /*00fc*/ 	.word	0x00008480


	//   ....[19]....
        /*0100*/ 	.word	0x00008620


	//   ....[20]....
        /*0104*/ 	.word	0x00008730


	//   ....[21]....
        /*0108*/ 	.word	0x00008760


	//   ....[22]....
        /*010c*/ 	.word	0x00008790


	//----- nvinfo : EIATTR_MAX_THREADS
	.align		4
.L_3707:
        /*0110*/ 	.byte	0x04, 0x05
        /*0112*/ 	.short	(.L_3709 - .L_3708)
.L_3708:
        /*0114*/ 	.word	0x00000080
        /*0118*/ 	.word	0x00000001
        /*011c*/ 	.word	0x00000001


	//----- nvinfo : EIATTR_CRS_STACK_SIZE
	.align		4
.L_3709:
        /*0120*/ 	.byte	0x04, 0x1e
        /*0122*/ 	.short	(.L_3711 - .L_3710)
.L_3710:
        /*0124*/ 	.word	0x00000000


	//----- nvinfo : EIATTR_CBANK_PARAM_SIZE
	.align		4
.L_3711:
        /*0128*/ 	.byte	0x03, 0x19
        /*012a*/ 	.short	0x003c


	//----- nvinfo : EIATTR_PARAM_CBANK
	.align		4
        /*012c*/ 	.byte	0x04, 0x0a
        /*012e*/ 	.short	(.L_3713 - .L_3712)
	.align		4
.L_3712:
        /*0130*/ 	.word	index@(.nv.constant0._ZN2at6native27unrolled_elementwise_kernelIZZZNS0_15binary_internal21div_trunc_kernel_cudaERNS_18TensorIteratorBaseEENKUlvE0_clEvENKUlvE_clEvEUldE_St5arrayIPcLm2EELi4E23TrivialOffsetCalculatorILi1EjESC_NS0_6memory12LoadWithCastILi1EEENSD_13StoreWithCastILi1EEEEEviT_T0_T2_T3_T4_T5_)
        /*0134*/ 	.short	0x0210
        /*0136*/ 	.short	0x003c


	//----- nvinfo : EIATTR_SW_WAR
	.align		4
.L_3713:
        /*0138*/ 	.byte	0x04, 0x36
        /*013a*/ 	.short	(.L_3715 - .L_3714)
.L_3714:
        /*013c*/ 	.word	0x00000008
.L_3715:


//--------------------- .nv.info._ZN2at6native18elementwise_kernelILi128ELi2EZNS0_22gpu_kernel_impl_nocastIZZZNS0_15binary_internal21div_trunc_kernel_cudaERNS_18TensorIteratorBaseEENKUlvE0_clEvENKUlvE_clEvEUldE_EEvS5_RKT_EUliE_EEviT1_ --------------------------
	.section	.nv.info._ZN2at6native18elementwise_kernelILi128ELi2EZNS0_22gpu_kernel_impl_nocastIZZZNS0_15binary_internal21div_trunc_kernel_cudaERNS_18TensorIteratorBaseEENKUlvE0_clEvENKUlvE_clEvEUldE_EEvS5_RKT_EUliE_EEviT1_,"",@"SHT_CUDA_INFO"
	.sectionflags	@""
	.align	4


	//----- nvinfo : EIATTR_CUDA_API_VERSION
	.align		4
        /*0000*/ 	.byte	0x04, 0x37
        /*0002*/ 	.short	(.L_3717 - .L_3716)
.L_3716:
        /*0004*/ 	.word	0x00000082


	//----- nvinfo : EIATTR_KPARAM_INFO
	.align		4
.L_3717:
        /*0008*/ 	.byte	0x04, 0x17
        /*000a*/ 	.short	(.L_3719 - .L_3718)
.L_3718:
        /*000c*/ 	.word	0x00000000
        /*0010*/ 	.short	0x0001
        /*0012*/ 	.short	0x0008
        /*0014*/ 	.byte	0x00, 0xf0, 0x81, 0x08


	//----- nvinfo : EIATTR_KPARAM_INFO
	.align		4
.L_3719:
        /*0018*/ 	.byte	0x04, 0x17
        /*001a*/ 	.short	(.L_3721 - .L_3720)
.L_3720:
        /*001c*/ 	.word	0x00000000
        /*0020*/ 	.short	0x0000
        /*0022*/ 	.short	0x0000
        /*0024*/ 	.byte	0x00, 0xf0, 0x11, 0x00


	//----- nvinfo : EIATTR_SPARSE_MMA_MASK
	.align		4
.L_3721:
        /*0028*/ 	.byte	0x03, 0x50
        /*002a*/ 	.short	0x0000


	//----- nvinfo : EIATTR_MAXREG_COUNT
	.align		4
        /*002c*/ 	.byte	0x03, 0x1b
        /*002e*/ 	.short	0x0080


	//----- nvinfo : EIATTR_MERCURY_ISA_VERSION
	.align		4
        /*0030*/ 	.byte	0x03, 0x5f
        /*0032*/ 	.short	0x0101


	//----- nvinfo : EIATTR_EXIT_INSTR_OFFSETS
	.align		4
        /*0034*/ 	.byte	0x04, 0x1c
        /*0036*/ 	.short	(.L_3723 - .L_3722)


	//   ....[0]....
.L_3722:
        /*0038*/ 	.word	0x00001460


	//   ....[1]....
        /*003c*/ 	.word	0x00002810


	//----- nvinfo : EIATTR_MAX_THREADS
	.align		4
.L_3723:
        /*0040*/ 	.byte	0x04, 0x05
        /*0042*/ 	.short	(.L_3725 - .L_3724)
.L_3724:
        /*0044*/ 	.word	0x00000080
        /*0048*/ 	.word	0x00000001
        /*004c*/ 	.word	0x00000001


	//----- nvinfo : EIATTR_CRS_STACK_SIZE
	.align		4
.L_3725:
        /*0050*/ 	.byte	0x04, 0x1e
        /*0052*/ 	.short	(.L_3727 - .L_3726)
.L_3726:
        /*0054*/ 	.word	0x00000000


	//----- nvinfo : EIATTR_CBANK_PARAM_SIZE
	.align		4
.L_3727:
        /*0058*/ 	.byte	0x03, 0x19
        /*005a*/ 	.short	0x0228


	//----- nvinfo : EIATTR_PARAM_CBANK
	.align		4
        /*005c*/ 	.byte	0x04, 0x0a
        /*005e*/ 	.short	(.L_3729 - .L_3728)
	.align		4
.L_3728:
        /*0060*/ 	.word	index@(.nv.constant0._ZN2at6native18elementwise_kernelILi128ELi2EZNS0_22gpu_kernel_impl_nocastIZZZNS0_15binary_internal21div_trunc_kernel_cudaERNS_18TensorIteratorBaseEENKUlvE0_clEvENKUlvE_clEvEUldE_EEvS5_RKT_EUliE_EEviT1_)
        /*0064*/ 	.short	0x0210
        /*0066*/ 	.short	0x0228


	//----- nvinfo : EIATTR_SW_WAR
	.align		4
.L_3729:
        /*0068*/ 	.byte	0x04, 0x36
        /*006a*/ 	.short	(.L_3731 - .L_3730)
.L_3730:
        /*006c*/ 	.word	0x00000008
.L_3731:


//--------------------- .nv.info._ZN2at6native27unrolled_elementwise_kernelIZZZNS0_15binary_internal21div_trunc_kernel_cudaERNS_18TensorIteratorBaseEENKUlvE0_clEvENKUlvE_clEvEUldE_St5arrayIPcLm2EELi4E23TrivialOffsetCalculatorILi1EjESC_NS0_6memory15LoadWithoutCastENSD_16StoreWithoutCastEEEviT_T0_T2_T3_T4_T5_ --------------------------
	.section	.nv.info._ZN2at6native27unrolled_elementwise_kernelIZZZNS0_15binary_internal21div_trunc_kernel_cudaERNS_18TensorIteratorBaseEENKUlvE0_clEvENKUlvE_clEvEUldE_St5arrayIPcLm2EELi4E23TrivialOffsetCalculatorILi1EjESC_NS0_6memory15LoadWithoutCastENSD_16StoreWithoutCastEEEviT_T0_T2_T3_T4_T5_,"",@"SHT_CUDA_INFO"
	.sectionflags	@""
	.align	4


	//----- nvinfo : EIATTR_CUDA_API_VERSION
	.align		4
        /*0000*/ 	.byte	0x04, 0x37
        /*0002*/ 	.short	(.L_3733 - .L_3732)
.L_3732:
        /*0004*/ 	.word	0x00000082


	//----- nvinfo : EIATTR_KPARAM_INFO
	.align		4
.L_3733:
        /*0008*/ 	.byte	0x04, 0x17
        /*000a*/ 	.short	(.L_3735 - .L_3734)
.L_3734:
        /*000c*/ 	.word	0x00000000
        /*0010*/ 	.short	0x0006
        /*0012*/ 	.short	0x002b
        /*0014*/ 	.byte	0x00, 0xf0, 0x05, 0x00


	//----- nvinfo : EIATTR_KPARAM_INFO
	.align		4
.L_3735:
        /*0018*/ 	.byte	0x04, 0x17
        /*001a*/ 	.short	(.L_3737 - .L_3736)
.L_3736:
        /*001c*/ 	.word	0x00000000
        /*0020*/ 	.short	0x0005
        /*0022*/ 	.short	0x002a
        /*0024*/ 	.byte	0x00, 0xf0, 0x05, 0x00


	//----- nvinfo : EIATTR_KPARAM_INFO
	.align		4
.L_3737:
        /*0028*/ 	.byte	0x04, 0x17
        /*002a*/ 	.short	(.L_3739 - .L_3738)
.L_3738:
        /*002c*/ 	.word	0x00000000
        /*0030*/ 	.short	0x0004
        /*0032*/ 	.short	0x0029
        /*0034*/ 	.byte	0x00, 0xf0, 0x05, 0x00


	//----- nvinfo : EIATTR_KPARAM_INFO
	.align		4
.L_3739:
        /*0038*/ 	.byte	0x04, 0x17
        /*003a*/ 	.short	(.L_3741 - .L_3740)
.L_3740:
        /*003c*/ 	.word	0x00000000
        /*0040*/ 	.short	0x0003
        /*0042*/ 	.short	0x0028
        /*0044*/ 	.byte	0x00, 0xf0, 0x05, 0x00


	//----- nvinfo : EIATTR_KPARAM_INFO
	.align		4
.L_3741:
        /*0048*/ 	.byte	0x04, 0x17
        /*004a*/ 	.short	(.L_3743 - .L_3742)
.L_3742:
        /*004c*/ 	.word	0x00000000
        /*0050*/ 	.short	0x0002
        /*0052*/ 	.short	0x0018
        /*0054*/ 	.byte	0x00, 0xf0, 0x41, 0x00


	//----- nvinfo : EIATTR_KPARAM_INFO
	.align		4
.L_3743:
        /*0058*/ 	.byte	0x04, 0x17
        /*005a*/ 	.short	(.L_3745 - .L_3744)
.L_3744:
        /*005c*/ 	.word	0x00000000
        /*0060*/ 	.short	0x0001
        /*0062*/ 	.short	0x0008
        /*0064*/ 	.byte	0x00, 0xf0, 0x41, 0x00


	//----- nvinfo : EIATTR_KPARAM_INFO
	.align		4
.L_3745:
        /*0068*/ 	.byte	0x04, 0x17
        /*006a*/ 	.short	(.L_3747 - .L_3746)
.L_3746:
        /*006c*/ 	.word	0x00000000
        /*0070*/ 	.short	0x0000
        /*0072*/ 	.short	0x0000
        /*0074*/ 	.byte	0x00, 0xf0, 0x11, 0x00


	//----- nvinfo : EIATTR_SPARSE_MMA_MASK
	.align		4
.L_3747:
        /*0078*/ 	.byte	0x03, 0x50
        /*007a*/ 	.short	0x0000


	//----- nvinfo : EIATTR_MAXREG_COUNT
	.align		4
        /*007c*/ 	.byte	0x03, 0x1b
        /*007e*/ 	.short	0x00ff


	//----- nvinfo : EIATTR_MERCURY_ISA_VERSION
	.align		4
        /*0080*/ 	.byte	0x03, 0x5f
        /*0082*/ 	.short	0x0101


	//----- nvinfo : EIATTR_EXIT_INSTR_OFFSETS
	.align		4
        /*0084*/ 	.byte	0x04, 0x1c
        /*0086*/ 	.short	(.L_3749 - .L_3748)


	//   ....[0]....
.L_3748:
        /*0088*/ 	.word	0x00000470


	//   ....[1]....
        /*008c*/ 	.word	0x000004e0


	//----- nvinfo : EIATTR_MAX_THREADS
	.align		4
.L_3749:
        /*0090*/ 	.byte	0x04, 0x05
        /*0092*/ 	.short	(.L_3751 - .L_3750)
.L_3750:
        /*0094*/ 	.word	0x00000080
        /*0098*/ 	.word	0x00000001
        /*009c*/ 	.word	0x00000001


	//----- nvinfo : EIATTR_CRS_STACK_SIZE
	.align		4
.L_3751:
        /*00a0*/ 	.byte	0x04, 0x1e
        /*00a2*/ 	.short	(.L_3753 - .L_3752)
.L_3752:
        /*00a4*/ 	.word	0x00000000


	//----- nvinfo : EIATTR_CBANK_PARAM_SIZE
	.align		4
.L_3753:
        /*00a8*/ 	.byte	0x03, 0x19
        /*00aa*/ 	.short	0x002c


	//----- nvinfo : EIATTR_PARAM_CBANK
	.align		4
        /*00ac*/ 	.byte	0x04, 0x0a
        /*00ae*/ 	.short	(.L_3755 - .L_3754)
	.align		4
.L_3754:
        /*00b0*/ 	.word	index@(.nv.constant0._ZN2at6native27unrolled_elementwise_kernelIZZZNS0_15binary_internal21div_trunc_kernel_cudaERNS_18TensorIteratorBaseEENKUlvE0_clEvENKUlvE_clEvEUldE_St5arrayIPcLm2EELi4E23TrivialOffsetCalculatorILi1EjESC_NS0_6memory15LoadWithoutCastENSD_16StoreWithoutCastEEEviT_T0_T2_T3_T4_T5_)
        /*00b4*/ 	.short	0x0210
        /*00b6*/ 	.short	0x002c


	//----- nvinfo : EIATTR_SW_WAR
	.align		4
.L_3755:
        /*00b8*/ 	.byte	0x04, 0x36
        /*00ba*/ 	.short	(.L_3757 - .L_3756)
.L_3756:
        /*00bc*/ 	.word	0x00000008
.L_3757:


//--------------------- .nv.info._ZN2at6native29vectorized_elementwise_kernelILi2EZZZNS0_15binary_internal21div_trunc_kernel_cudaERNS_18TensorIteratorBaseEENKUlvE0_clEvENKUlvE_clEvEUldE_St5arrayIPcLm2EEEEviT0_T1_ --------------------------
	.section	.nv.info._ZN2at6native29vectorized_elementwise_kernelILi2EZZZNS0_15binary_internal21div_trunc_kernel_cudaERNS_18TensorIteratorBaseEENKUlvE0_clEvENKUlvE_clEvEUldE_St5arrayIPcLm2EEEEviT0_T1_,"",@"SHT_CUDA_INFO"
	.sectionflags	@""
	.align	4


	//----- nvinfo : EIATTR_CUDA_API_VERSION
	.align		4
        /*0000*/ 	.byte	0x04, 0x37
        /*0002*/ 	.short	(.L_3759 - .L_3758)
.L_3758:
        /*0004*/ 	.word	0x00000082


	//----- nvinfo : EIATTR_KPARAM_INFO
	.align		4
.L_3759:
        /*0008*/ 	.byte	0x04, 0x17
        /*000a*/ 	.short	(.L_3761 - .L_3760)
.L_3760:
        /*000c*/ 	.word	0x00000000
        /*0010*/ 	.short	0x0002
        /*0012*/ 	.short	0x0018
        /*0014*/ 	.byte	0x00, 0xf0, 0x41, 0x00


	//----- nvinfo : EIATTR_KPARAM_INFO
	.align		4
.L_3761:
        /*0018*/ 	.byte	0x04, 0x17
        /*001a*/ 	.short	(.L_3763 - .L_3762)
.L_3762:
        /*001c*/ 	.word	0x00000000
        /*0020*/ 	.short	0x0001
        /*0022*/ 	.short	0x0008
        /*0024*/ 	.byte	0x00, 0xf0, 0x41, 0x00


	//----- nvinfo : EIATTR_KPARAM_INFO
	.align		4
.L_3763:
        /*0028*/ 	.byte	0x04, 0x17
        /*002a*/ 	.short	(.L_3765 - .L_3764)
.L_3764:
        /*002c*/ 	.word	0x00000000
        /*0030*/ 	.short	0x0000
        /*0032*/ 	.short	0x0000
        /*0034*/ 	.byte	0x00, 0xf0, 0x11, 0x00


	//----- nvinfo : EIATTR_SPARSE_MMA_MASK
	.align		4
.L_3765:
        /*0038*/ 	.byte	0x03, 0x50
        /*003a*/ 	.short	0x0000


	//----- nvinfo : EIATTR_MAXREG_COUNT
	.align		4
        /*003c*/ 	.byte	0x03, 0x1b
        /*003e*/ 	.short	0x00ff


	//----- nvinfo : EIATTR_MERCURY_ISA_VERSION
	.align		4
        /*0040*/ 	.byte	0x03, 0x5f
        /*0042*/ 	.short	0x0101


	//----- nvinfo : EIATTR_EXIT_INSTR_OFFSETS
	.align		4
        /*0044*/ 	.byte	0x04, 0x1c
        /*0046*/ 	.short	(.L_3767 - .L_3766)


	//   ....[0]....
.L_3766:
        /*0048*/ 	.word	0x00000280


	//   ....[1]....
        /*004c*/ 	.word	0x00000bd0


	//   ....[2]....
        /*0050*/ 	.word	0x00000c20


	//----- nvinfo : EIATTR_MAX_THREADS
	.align		4
.L_3767:
        /*0054*/ 	.byte	0x04, 0x05
        /*0056*/ 	.short	(.L_3769 - .L_3768)
.L_3768:
        /*0058*/ 	.word	0x00000080
        /*005c*/ 	.word	0x00000001
        /*0060*/ 	.word	0x00000001


	//----- nvinfo : EIATTR_CRS_STACK_SIZE
	.align		4
.L_3769:
        /*0064*/ 	.byte	0x04, 0x1e
        /*0066*/ 	.short	(.L_3771 - .L_3770)
.L_3770:
        /*0068*/ 	.word	0x00000000


	//----- nvinfo : EIATTR_CBANK_PARAM_SIZE
	.align		4
.L_3771:
        /*006c*/ 	.byte	0x03, 0x19
        /*006e*/ 	.short	0x0028


	//----- nvinfo : EIATTR_PARAM_CBANK
	.align		4
        /*0070*/ 	.byte	0x04, 0x0a
        /*0072*/ 	.short	(.L_3773 - .L_3772)
	.align		4
.L_3772:
        /*0074*/ 	.word	index@(.nv.constant0._ZN2at6native29vectorized_elementwise_kernelILi2EZZZNS0_15binary_internal21div_trunc_kernel_cudaERNS_18TensorIteratorBaseEENKUlvE0_clEvENKUlvE_clEvEUldE_St5arrayIPcLm2EEEEviT0_T1_)
        /*0078*/ 	.short	0x0210
        /*007a*/ 	.short	0x0028


	//----- nvinfo : EIATTR_SW_WAR
	.align		4
.L_3773:
        /*007c*/ 	.byte	0x04, 0x36
        /*007e*/ 	.short	(.L_3775 - .L_3774)
.L_3774:
        /*0080*/ 	.word	0x00000008
.L_3775:


//--------------------- .nv.info._ZN2at6native29vectorized_elementwise_kernelILi4EZZZNS0_15binary_internal21div_trunc_kernel_cudaERNS_18TensorIteratorBaseEENKUlvE0_clEvENKUlvE_clEvEUldE_St5arrayIPcLm2EEEEviT0_T1_ --------------------------
	.section	.nv.info._ZN2at6native29vectorized_elementwise_kernelILi4EZZZNS0_15binary_internal21div_trunc_kernel_cudaERNS_18TensorIteratorBaseEENKUlvE0_clEvENKUlvE_clEvEUldE_St5arrayIPcLm2EEEEviT0_T1_,"",@"SHT_CUDA_INFO"
	.sectionflags	@""
	.align	4


	//----- nvinfo : EIATTR_CUDA_API_VERSION
	.align		4
        /*0000*/ 	.byte	0x04, 0x37
        /*0002*/ 	.short	(.L_3777 - .L_3776)
.L_3776:
        /*0004*/ 	.word	0x00000082


	//----- nvinfo : EIATTR_KPARAM_INFO
	.align		4
.L_3777:
        /*0008*/ 	.byte	0x04, 0x17
        /*000a*/ 	.short	(.L_3779 - .L_3778)
.L_3778:
        /*000c*/ 	.word	0x00000000
        /*0010*/ 	.short	0x0002
        /*0012*/ 	.short	0x0018
        /*0014*/ 	.byte	0x00, 0xf0, 0x41, 0x00


	//----- nvinfo : EIATTR_KPARAM_INFO
	.align		4
.L_3779:
        /*0018*/ 	.byte	0x04, 0x17
        /*001a*/ 	.short	(.L_3781 - .L_3780)
.L_3780:
        /*001c*/ 	.word	0x00000000
        /*0020*/ 	.short	0x0001
        /*0022*/ 	.short	0x0008
        /*0024*/ 	.byte	0x00, 0xf0, 0x41, 0x00


	//----- nvinfo : EIATTR_KPARAM_INFO
	.align		4
.L_3781:
        /*0028*/ 	.byte	0x04, 0x17
        /*002a*/ 	.short	(.L_3783 - .L_3782)
.L_3782:
        /*002c*/ 	.word	0x00000000
        /*0030*/ 	.short	0x0000
        /*0032*/ 	.short	0x0000
        /*0034*/ 	.byte	0x00, 0xf0, 0x11, 0x00


	//----- nvinfo : EIATTR_SPARSE_MMA_MASK
	.align		4
.L_3783:
        /*0038*/ 	.byte	0x03, 0x50
        /*003a*/ 	.short	0x0000


	//----- nvinfo : EIATTR_MAXREG_COUNT
	.align		4
        /*003c*/ 	.byte	0x03, 0x1b
        /*003e*/ 	.short	0x00ff


	//----- nvinfo : EIATTR_MERCURY_ISA_VERSION
	.align		4
        /*0040*/ 	.byte	0x03, 0x5f
        /*0042*/ 	.short	0x0101


	//----- nvinfo : EIATTR_EXIT_INSTR_OFFSETS
	.align		4
        /*0044*/ 	.byte	0x04, 0x1c
        /*0046*/ 	.short	(.L_3785 - .L_3784)


	//   ....[0]....
.L_3784:
        /*0048*/ 	.word	0x00000280


	//   ....[1]....
        /*004c*/ 	.word	0x00000bd0


	//   ....[2]....
        /*0050*/ 	.word	0x00000c20


	//----- nvinfo : EIATTR_MAX_THREADS
	.align		4
.L_3785:
        /*0054*/ 	.byte	0x04, 0x05
        /*0056*/ 	.short	(.L_3787 - .L_3786)
.L_3786:
        /*0058*/ 	.word	0x00000080
        /*005c*/ 	.word	0x00000001
        /*0060*/ 	.word	0x00000001


	//----- nvinfo : EIATTR_CRS_STACK_SIZE
	.align		4
.L_3787:
        /*0064*/ 	.byte	0x04, 0x1e
        /*0066*/ 	.short	(.L_3789 - .L_3788)
.L_3788:
        /*0068*/ 	.word	0x00000000


	//----- nvinfo : EIATTR_CBANK_PARAM_SIZE
	.align		4
.L_3789:
        /*006c*/ 	.byte	0x03, 0x19
        /*006e*/ 	.short	0x0028


	//----- nvinfo : EIATTR_PARAM_CBANK
	.align		4
        /*0070*/ 	.byte	0x04, 0x0a
        /*0072*/ 	.short	(.L_3791 - .L_3790)
	.align		4
.L_3790:
        /*0074*/ 	.word	index@(.nv.constant0._ZN2at6native29vectorized_elementwise_kernelILi4EZZZNS0_15binary_internal21div_trunc_kernel_cudaERNS_18TensorIteratorBaseEENKUlvE0_clEvENKUlvE_clEvEUldE_St5arrayIPcLm2EEEEviT0_T1_)
        /*0078*/ 	.short	0x0210
        /*007a*/ 	.short	0x0028


	//----- nvinfo : EIATTR_SW_WAR
	.align		4
.L_3791:
        /*007c*/ 	.byte	0x04, 0x36
        /*007e*/ 	.short	(.L_3793 - .L_3792)
.L_3792:
        /*0080*/ 	.word	0x00000008
.L_3793:


//--------------------- .nv.info._ZN2at6native29vectorized_elementwise_kernelILi8EZZZNS0_15binary_internal21div_trunc_kernel_cudaERNS_18TensorIteratorBaseEENKUlvE0_clEvENKUlvE_clEvEUldE_St5arrayIPcLm2EEEEviT0_T1_ --------------------------
	.section	.nv.info._ZN2at6native29vectorized_elementwise_kernelILi8EZZZNS0_15binary_internal21div_trunc_kernel_cudaERNS_18TensorIteratorBaseEENKUlvE0_clEvENKUlvE_clEvEUldE_St5arrayIPcLm2EEEEviT0_T1_,"",@"SHT_CUDA_INFO"
	.sectionflags	@""
	.align	4


	//----- nvinfo : EIATTR_CUDA_API_VERSION
	.align		4
        /*0000*/ 	.byte	0x04, 0x37
        /*0002*/ 	.short	(.L_3795 - .L_3794)
.L_3794:
        /*0004*/ 	.word	0x00000082


	//----- nvinfo : EIATTR_KPARAM_INFO
	.align		4
.L_3795:
        /*0008*/ 	.byte	0x04, 0x17
        /*000a*/ 	.short	(.L_3797 - .L_3796)
.L_3796:
        /*000c*/ 	.word	0x00000000
        /*0010*/ 	.short	0x0002
        /*0012*/ 	.short	0x0018
        /*0014*/ 	.byte	0x00, 0xf0, 0x41, 0x00


	//----- nvinfo : EIATTR_KPARAM_INFO
	.align		4
.L_3797:
        /*0018*/ 	.byte	0x04, 0x17
        /*001a*/ 	.short	(.L_3799 - .L_3798)
.L_3798:
        /*001c*/ 	.word	0x00000000
        /*0020*/ 	.short	0x0001
        /*0022*/ 	.short	0x0008
        /*0024*/ 	.byte	0x00, 0xf0, 0x41, 0x00


	//----- nvinfo : EIATTR_KPARAM_INFO
	.align		4
.L_3799:
        /*0028*/ 	.byte	0x04, 0x17
        /*002a*/ 	.short	(.L_3801 - .L_3800)
.L_3800:
        /*002c*/ 	.word	0x00000000
        /*0030*/ 	.short	0x0000
        /*0032*/ 	.short	0x0000
        /*0034*/ 	.byte	0x00, 0xf0, 0x11, 0x00


	//----- nvinfo : EIATTR_SPARSE_MMA_MASK
	.align		4
.L_3801:
        /*0038*/ 	.byte	0x03, 0x50
        /*003a*/ 	.short	0x0000


	//----- nvinfo : EIATTR_MAXREG_COUNT
	.align		4
        /*003c*/ 	.byte	0x03, 0x1b
        /*003e*/ 	.short	0x00ff


	//----- nvinfo : EIATTR_MERCURY_ISA_VERSION
	.align		4
        /*0040*/ 	.byte	0x03, 0x5f
        /*0042*/ 	.short	0x0101


	//----- nvinfo : EIATTR_EXIT_INSTR_OFFSETS
	.align		4
        /*0044*/ 	.byte	0x04, 0x1c
        /*0046*/ 	.short	(.L_3803 - .L_3802)


	//   ....[0]....
.L_3802:
        /*0048*/ 	.word	0x00000280


	//   ....[1]....
        /*004c*/ 	.word	0x00000bd0


	//   ....[2]....
        /*0050*/ 	.word	0x00000c20


	//----- nvinfo : EIATTR_MAX_THREADS
	.align		4
.L_3803:
        /*0054*/ 	.byte	0x04, 0x05
        /*0056*/ 	.short	(.L_3805 - .L_3804)
.L_3804:
        /*0058*/ 	.word	0x00000080
        /*005c*/ 	.word	0x00000001
        /*0060*/ 	.word	0x00000001


	//----- nvinfo : EIATTR_CRS_STACK_SIZE
	.align		4
.L_3805:
        /*0064*/ 	.byte	0x04, 0x1e
        /*0066*/ 	.short	(.L_3807 - .L_3806)
.L_3806:
        /*0068*/ 	.word	0x00000000


	//----- nvinfo : EIATTR_CBANK_PARAM_SIZE
	.align		4
.L_3807:
        /*006c*/ 	.byte	0x03, 0x19
        /*006e*/ 	.short	0x0028


	//----- nvinfo : EIATTR_PARAM_CBANK
	.align		4
        /*0070*/ 	.byte	0x04, 0x0a
        /*0072*/ 	.short	(.L_3809 - .L_3808)
	.align		4
.L_3808:
        /*0074*/ 	.word	index@(.nv.constant0._ZN2at6native29vectorized_elementwise_kernelILi8EZZZNS0_15binary_internal21div_trunc_kernel_cudaERNS_18TensorIteratorBaseEENKUlvE0_clEvENKUlvE_clEvEUldE_St5arrayIPcLm2EEEEviT0_T1_)
        /*0078*/ 	.short	0x0210
        /*007a*/ 	.short	0x0028


	//----- nvinfo : EIATTR_SW_WAR
	.align		4
.L_3809:
        /*007c*/ 	.byte	0x04, 0x36
        /*007e*/ 	.short	(.L_3811 - .L_3810)
.L_3810:
        /*0080*/ 	.word	0x00000008
.L_3811:


//--------------------- .nv.info._ZN2at6native18elementwise_kernelILi128ELi4EZNS0_15gpu_kernel_implINS0_13BinaryFunctorIsssZZZNS0_15binary_internal21div_trunc_kernel_cudaERNS_18TensorIteratorBaseEENKUlvE_clEvENKUlvE3_clEvEUlssE_EEEEvS6_RKT_EUliE_EEviT1_ --------------------------
	.section	.nv.info._ZN2at6native18elementwise_kernelILi128ELi4EZNS0_15gpu_kernel_implINS0_13BinaryFunctorIsssZZZNS0_15binary_internal21div_trunc_kernel_cudaERNS_18TensorIteratorBaseEENKUlvE_clEvENKUlvE3_clEvEUlssE_EEEEvS6_RKT_EUliE_EEviT1_,"",@"SHT_CUDA_INFO"
	.sectionflags	@""
	.align	4


	//----- nvinfo : EIATTR_CUDA_API_VERSION
	.align		4
        /*0000*/ 	.byte	0x04, 0x37
        /*0002*/ 	.short	(.L_3813 - .L_3812)
.L_3812:
        /*0004*/ 	.word	0x00000082


	//----- nvinfo : EIATTR_KPARAM_INFO
	.align		4
.L_3813:
        /*0008*/ 	.byte	0x04, 0x17
        /*000a*/ 	.short	(.L_3815 - .L_3814)
.L_3814:
        /*000c*/ 	.word	0x00000000
        /*0010*/ 	.short	0x0001
        /*0012*/ 	.short	0x0008
        /*0014*/ 	.byte	0x00, 0xf0, 0x21, 0x0a


	//----- nvinfo : EIATTR_KPARAM_INFO
	.align		4
.L_3815:
        /*0018*/ 	.byte	0x04, 0x17
        /*001a*/ 	.short	(.L_3817 - .L_3816)
.L_3816:
        /*001c*/ 	.word	0x00000000
        /*0020*/ 	.short	0x0000
        /*0022*/ 	.short	0x0000
        /*0024*/ 	.byte	0x00, 0xf0, 0x11, 0x00


	//----- nvinfo : EIATTR_SPARSE_MMA_MASK
	.align		4
.L_3817:
        /*0028*/ 	.byte	0x03, 0x50
        /*002a*/ 	.short	0x0000


	//----- nvinfo : EIATTR_MAXREG_COUNT
	.align		4
        /*002c*/ 	.byte	0x03, 0x1b
        /*002e*/ 	.short	0x0080


	//----- nvinfo : EIATTR_EXTERNS
	.align		4
        /*0030*/ 	.byte	0x04, 0x0f
        /*0032*/ 	.short	(.L_3819 - .L_3818)


	//   ....[0]....
	.align		4
.L_3818:
        /*0034*/ 	.word	index@(__assertfail)


	//----- nvinfo : EIATTR_MERCURY_ISA_VERSION
	.align		4
.L_3819:
        /*0038*/ 	.byte	0x03, 0x5f
        /*003a*/ 	.short	0x0101


	//----- nvinfo : EIATTR_SYSCALL_OFFSETS
	.align		4
        /*003c*/ 	.byte	0x04, 0x46
        /*003e*/ 	.short	(.L_3821 - .L_3820)


	//   ....[0]....
.L_3820:
        /*0040*/ 	.word	0x00002520


	//   ....[1]....
        /*0044*/ 	.word	0x000033a0


	//   ....[2]....
        /*0048*/ 	.word	0x000043e0


	//   ....[3]....
        /*004c*/ 	.word	0x00006950


	//   ....[4]....
        /*0050*/ 	.word	0x000077d0


	//   ....[5]....
        /*0054*/ 	.word	0x00008810


	//   ....[6]....
        /*0058*/ 	.word	0x0000ad70


	//   ....[7]....
        /*005c*/ 	.word	0x0000bbf0


	//   ....[8]....
        /*0060*/ 	.word	0x0000cc30


	//   ....[9]....
        /*0064*/ 	.word	0x0000f180


	//   ....[10]....
        /*0068*/ 	.word	0x00010000


	//   ....[11]....
        /*006c*/ 	.word	0x00011040


	//----- nvinfo : EIATTR_EXIT_INSTR_OFFSETS
	.align		4
.L_3821:
        /*0070*/ 	.byte	0x04, 0x1c
        /*0072*/ 	.short	(.L_3823 - .L_3822)


	//   ....[0]....
.L_3822:
        /*0074*/ 	.word	0x0000cd00


	//   ....[1]....
        /*0078*/ 	.word	0x000102e0


	//   ....[2]....
        /*007c*/ 	.word	0x00010300


	//   ....[3]....
        /*0080*/ 	.word	0x000103b0


	//   ....[4]....
        /*0084*/ 	.word	0x000103e0


	//   ....[5]....
        /*0088*/ 	.word	0x00010400


	//   ....[6]....
        /*008c*/ 	.word	0x00010490


	//   ....[7]....
        /*0090*/ 	.word	0x000104d0


	//   ....[8]....
        /*0094*/ 	.word	0x00010570


	//   ....[9]....
        /*0098*/ 	.word	0x000105c0


	//   ....[10]....
        /*009c*/ 	.word	0x000105f0


	//   ....[11]....
        /*00a0*/ 	.word	0x000106c0


	//   ....[12]....
        /*00a4*/ 	.word	0x00010700


	//   ....[13]....
        /*00a8*/ 	.word	0x00010890


	//   ....[14]....
        /*00ac*/ 	.word	0x000109f0


	//   ....[15]....
        /*00b0*/ 	.word	0x00010a30


	//   ....[16]....
        /*00b4*/ 	.word	0x00010ad0


	//   ....[17]....
        /*00b8*/ 	.word	0x00010c50


	//   ....[18]....
        /*00bc*/ 	.word	0x00010dd0


	//   ....[19]....
        /*00c0*/ 	.word	0x00010f40


	//   ....[20]....
        /*00c4*/ 	.word	0x00011050


	//   ....[21]....
        /*00c8*/ 	.word	0x000110a0


	//   ....[22]....
        /*00cc*/ 	.word	0x000110d0


	//----- nvinfo : EIATTR_MAX_THREADS
	.align		4
.L_3823:
        /*00d0*/ 	.byte	0x04, 0x05
        /*00d2*/ 	.short	(.L_3825 - .L_3824)
.L_3824:
        /*00d4*/ 	.word	0x00000080
        /*00d8*/ 	.word	0x00000001
        /*00dc*/ 	.word	0x00000001


	//----- nvinfo : EIATTR_CRS_STACK_SIZE
	.align		4
.L_3825:
        /*00e0*/ 	.byte	0x04, 0x1e
        /*00e2*/ 	.short	(.L_3827 - .L_3826)
.L_3826:
        /*00e4*/ 	.word	0x00000000


	//----- nvinfo : EIATTR_CBANK_PARAM_SIZE
	.align		4
.L_3827:
        /*00e8*/ 	.byte	0x03, 0x19
        /*00ea*/ 	.short	0x0290


	//----- nvinfo : EIATTR_PARAM_CBANK
	.align		4
        /*00ec*/ 	.byte	0x04, 0x0a
        /*00ee*/ 	.short	(.L_3829 - .L_3828)
	.align		4
.L_3828:
        /*00f0*/ 	.word	index@(.nv.constant0._ZN2at6native18elementwise_kernelILi128ELi4EZNS0_15gpu_kernel_implINS0_13BinaryFunctorIsssZZZNS0_15binary_internal21div_trunc_kernel_cudaERNS_18TensorIteratorBaseEENKUlvE_clEvENKUlvE3_clEvEUlssE_EEEEvS6_RKT_EUliE_EEviT1_)
        /*00f4*/ 	.short	0x0210
        /*00f6*/ 	.short	0x0290


	//----- nvinfo : EIATTR_SW_WAR
	.align		4
.L_3829:
        /*00f8*/ 	.byte	0x04, 0x36
        /*00fa*/ 	.short	(.L_3831 - .L_3830)
.L_3830:
        /*00fc*/ 	.word	0x00000008
.L_3831:


//--------------------- .nv.info._ZN2at6native27unrolled_elementwise_kernelINS0_13BinaryFunctorIsssZZZNS0_15binary_internal21div_trunc_kernel_cudaERNS_18TensorIteratorBaseEENKUlvE_clEvENKUlvE3_clEvEUlssE_EESt5arrayIPcLm3EELi4E23TrivialOffsetCalculatorILi2EjESD_ILi1EjENS0_6memory12LoadWithCastILi2EEENSG_13StoreWithCastILi1EEEEEviT_T0_T2_T3_T4_T5_ --------------------------
	.section	.nv.info._ZN2at6native27unrolled_elementwise_kernelINS0_13BinaryFunctorIsssZZZNS0_15binary_internal21div_trunc_kernel_cudaERNS_18TensorIteratorBaseEENKUlvE_clEvENKUlvE3_clEvEUlssE_EESt5arrayIPcLm3EELi4E23TrivialOffsetCalculatorILi2EjESD_ILi1EjENS0_6memory12LoadWithCastILi2EEENSG_13StoreWithCastILi1EEEEEviT_T0_T2_T3_T4_T5_,"",@"SHT_CUDA_INFO"
	.sectionflags	@""
	.align	4


	//----- nvinfo : EIATTR_CUDA_API_VERSION
	.align		4
        /*0000*/ 	.byte	0x04, 0x37
        /*0002*/ 	.short	(.L_3833 - .L_3832)
.L_3832:
        /*0004*/ 	.word	0x00000082


	//----- nvinfo : EIATTR_KPARAM_INFO
	.align		4
.L_3833:
        /*0008*/ 	.byte	0x04, 0x17
        /*000a*/ 	.short	(.L_3835 - .L_3834)
.L_3834:
        /*000c*/ 	.word	0x00000000
        /*0010*/ 	.short	0x0006
        /*0012*/ 	.short	0x0030
        /*0014*/ 	.byte	0x00, 0xf0, 0x21, 0x00


	//----- nvinfo : EIATTR_KPARAM_INFO
	.align		4
.L_3835:
        /*0018*/ 	.byte	0x04, 0x17
        /*001a*/ 	.short	(.L_3837 - .L_3836)
.L_3836:
        /*001c*/ 	.word	0x00000000
        /*0020*/ 	.short	0x0005
        /*0022*/ 	.short	0x0024
        /*0024*/ 	.byte	0x00, 0xf0, 0x31, 0x00


	//----- nvinfo : EIATTR_KPARAM_INFO
	.align		4
.L_3837:
        /*0028*/ 	.byte	0x04, 0x17
        /*002a*/ 	.short	(.L_3839 - .L_3838)
.L_3838:
        /*002c*/ 	.word	0x00000000
        /*0030*/ 	.short	0x0004
        /*0032*/ 	.short	0x0021
        /*0034*/ 	.byte	0x00, 0xf0, 0x05, 0x00


	//----- nvinfo : EIATTR_KPARAM_INFO
	.align		4
.L_3839:
        /*0038*/ 	.byte	0x04, 0x17
        /*003a*/ 	.short	(.L_3841 - .L_3840)
.L_3840:
        /*003c*/ 	.word	0x00000000
        /*0040*/ 	.short	0x0003
        /*0042*/ 	.short	0x0020
        /*0044*/ 	.byte	0x00, 0xf0, 0x05, 0x00


	//----- nvinfo : EIATTR_KPARAM_INFO
	.align		4
.L_3841:
        /*0048*/ 	.byte	0x04, 0x17
        /*004a*/ 	.short	(.L_3843 - .L_3842)
.L_3842:
        /*004c*/ 	.word	0x00000000
        /*0050*/ 	.short	0x0002
        /*0052*/ 	.short	0x0008
        /*0054*/ 	.byte	0x00, 0xf0, 0x61, 0x00


	//----- nvinfo : EIATTR_KPARAM_INFO
	.align		4
.L_3843:
        /*0058*/ 	.byte	0x04, 0x17
        /*005a*/ 	.short	(.L_3845 - .L_3844)
.L_3844:
        /*005c*/ 	.word	0x00000000
        /*0060*/ 	.short	0x0001
        /*0062*/ 	.short	0x0004
        /*0064*/ 	.byte	0x00, 0xf0, 0x05, 0x00


	//----- nvinfo : EIATTR_KPARAM_INFO
	.align		4
.L_3845:
        /*0068*/ 	.byte	0x04, 0x17
        /*006a*/ 	.short	(.L_3847 - .L_3846)
.L_3846:
        /*006c*/ 	.word	0x00000000
        /*0070*/ 	.short	0x0000
        /*0072*/ 	.short	0x0000
        /*0074*/ 	.byte	0x00, 0xf0, 0x11, 0x00


	//----- nvinfo : EIATTR_SPARSE_MMA_MASK
	.align		4
.L_3847:
        /*0078*/ 	.byte	0x03, 0x50
        /*007a*/ 	.short	0x0000


	//----- nvinfo : EIATTR_MAXREG_COUNT
	.align		4
        /*007c*/ 	.byte	0x03, 0x1b
        /*007e*/ 	.short	0x00ff


	//----- nvinfo : EIATTR_EXTERNS
	.align		4
        /*0080*/ 	.byte	0x04, 0x0f
        /*0082*/ 	.short	(.L_3849 - .L_3848)


	//   ....[0]....
	.align		4
.L_3848:
        /*0084*/ 	.word	index@(__assertfail)


	//----- nvinfo : EIATTR_MERCURY_ISA_VERSION
	.align		4
.L_3849:
        /*0088*/ 	.byte	0x03, 0x5f
        /*008a*/ 	.short	0x0101


	//----- nvinfo : EIATTR_SYSCALL_OFFSETS
	.align		4
        /*008c*/ 	.byte	0x04, 0x46
        /*008e*/ 	.short	(.L_3851 - .L_3850)


	//   ....[0]....
.L_3850:
        /*0090*/ 	.word	0x00000f30


	//   ....[1]....
        /*0094*/ 	.word	0x00001dc0


	//   ....[2]....
        /*0098*/ 	.word	0x00002cd0


	//   ....[3]....
        /*009c*/ 	.word	0x00003b60


	//   ....[4]....
        /*00a0*/ 	.word	0x00004a80


	//   ....[5]....
        /*00a4*/ 	.word	0x00005920


	//   ....[6]....
        /*00a8*/ 	.word	0x00006820


	//   ....[7]....
        /*00ac*/ 	.word	0x000076c0


	//   ....[8]....
        /*00b0*/ 	.word	0x00008ec0


	//   ....[9]....
        /*00b4*/ 	.word	0x00009e30


	//   ....[10]....
        /*00b8*/ 	.word	0x0000ad50


	//   ....[11]....
        /*00bc*/ 	.word	0x0000bc70


	//----- nvinfo : EIATTR_EXIT_INSTR_OFFSETS
	.align		4
.L_3851:
        /*00c0*/ 	.byte	0x04, 0x1c
        /*00c2*/ 	.short	(.L_3853 - .L_3852)


	//   ....[0]....
.L_3852:
        /*00c4*/ 	.word	0x0000ae00


	//   ....[1]....
        /*00c8*/ 	.word	0x0000af30


	//   ....[2]....
        /*00cc*/ 	.word	0x0000af50


	//   ....[3]....
        /*00d0*/ 	.word	0x0000aff0


	//   ....[4]....
        /*00d4*/ 	.word	0x0000b020


	//   ....[5]....
        /*00d8*/ 	.word	0x0000b040


	//   ....[6]....
        /*00dc*/ 	.word	0x0000b0d0


	//   ....[7]....
        /*00e0*/ 	.word	0x0000b110


	//   ....[8]....
        /*00e4*/ 	.word	0x0000b1b0


	//   ....[9]....
        /*00e8*/ 	.word	0x0000b200


	//   ....[10]....
        /*00ec*/ 	.word	0x0000b230


	//   ....[11]....
        /*00f0*/ 	.word	0x0000b300


	//   ....[12]....
        /*00f4*/ 	.word	0x0000b340


	//   ....[13]....
        /*00f8*/ 	.word	0x0000b4d0


	//   ....[14]....
        /*00fc*/ 	.word	0x0000b630


	//   ....[15]....
        /*0100*/ 	.word	0x0000b670


	//   ....[16]....
        /*0104*/ 	.word	0x0000b710


	//   ....[17]....
        /*0108*/ 	.word	0x0000b890


	//   ....[18]....
        /*010c*/ 	.word	0x0000ba10


	//   ....[19]....
        /*0110*/ 	.word	0x0000bb70


	//   ....[20]....
        /*0114*/ 	.word	0x0000bc80


	//   ....[21]....
        /*0118*/ 	.word	0x0000bcc0


	//   ....[22]....
        /*011c*/ 	.word	0x0000bcf0


	//----- nvinfo : EIATTR_MAX_THREADS
	.align		4
.L_3853:
        /*0120*/ 	.byte	0x04, 0x05
        /*0122*/ 	.short	(.L_3855 - .L_3854)
.L_3854:
        /*0124*/ 	.word	0x00000080
        /*0128*/ 	.word	0x00000001
        /*012c*/ 	.word	0x00000001


	//----- nvinfo : EIATTR_CRS_STACK_SIZE
	.align		4
.L_3855:
        /*0130*/ 	.byte	0x04, 0x1e
        /*0132*/ 	.short	(.L_3857 - .L_3856)
.L_3856:
        /*0134*/ 	.word	0x00000000


	//----- nvinfo : EIATTR_CBANK_PARAM_SIZE
	.align		4
.L_3857:
        /*0138*/ 	.byte	0x03, 0x19
        /*013a*/ 	.short	0x0038


	//----- nvinfo : EIATTR_PARAM_CBANK
	.align		4
        /*013c*/ 	.byte	0x04, 0x0a
        /*013e*/ 	.short	(.L_3859 - .L_3858)
	.align		4
.L_3858:
        /*0140*/ 	.word	index@(.nv.constant0._ZN2at6native27unrolled_elementwise_kernelINS0_13BinaryFunctorIsssZZZNS0_15binary_internal21div_trunc_kernel_cudaERNS_18TensorIteratorBaseEENKUlvE_clEvENKUlvE3_clEvEUlssE_EESt5arrayIPcLm3EELi4E23TrivialOffsetCalculatorILi2EjESD_ILi1EjENS0_6memory12LoadWithCastILi2EEENSG_13StoreWithCastILi1EEEEEviT_T0_T2_T3_T4_T5_)
        /*0144*/ 	.short	0x0210
        /*0146*/ 	.short	0x0038


	//----- nvinfo : EIATTR_SW_WAR
	.align		4
.L_3859:
        /*0148*/ 	.byte	0x04, 0x36
        /*014a*/ 	.short	(.L_3861 - .L_3860)
.L_3860:
        /*014c*/ 	.word	0x00000008
.L_3861:


//--------------------- .nv.info._ZN2at6native18elementwise_kernelILi128ELi4EZNS0_22gpu_kernel_impl_nocastINS0_13BinaryFunctorIsssZZZNS0_15binary_internal21div_trunc_kernel_cudaERNS_18TensorIteratorBaseEENKUlvE_clEvENKUlvE3_clEvEUlssE_EEEEvS6_RKT_EUliE_EEviT1_ --------------------------
	.section	.nv.info._ZN2at6native18elementwise_kernelILi128ELi4EZNS0_22gpu_kernel_impl_nocastINS0_13BinaryFunctorIsssZZZNS0_15binary_internal21div_trunc_kernel_cudaERNS_18TensorIteratorBaseEENKUlvE_clEvENKUlvE3_clEvEUlssE_EEEEvS6_RKT_EUliE_EEviT1_,"",@"SHT_CUDA_INFO"
	.sectionflags	@""
	.align	4


	//----- nvinfo : EIATTR_CUDA_API_VERSION
	.align		4
        /*0000*/ 	.byte	0x04, 0x37
        /*0002*/ 	.short	(.L_3863 - .L_3862)
.L_3862:
        /*0004*/ 	.word	0x00000082


	//----- nvinfo : EIATTR_KPARAM_INFO
	.align		4
.L_3863:
        /*0008*/ 	.byte	0x04, 0x17
        /*000a*/ 	.short	(.L_3865 - .L_3864)
.L_3864:
        /*000c*/ 	.word	0x00000000
        /*0010*/ 	.short	0x0001
        /*0012*/ 	.short	0x0008
        /*0014*/ 	.byte	0x00, 0xf0, 0x21, 0x0a


	//----- nvinfo : EIATTR_KPARAM_INFO
	.align		4
.L_3865:
        /*0018*/ 	.byte	0x04, 0x17
        /*001a*/ 	.short	(.L_3867 - .L_3866)
.L_3866:
        /*001c*/ 	.word	0x00000000
        /*0020*/ 	.short	0x0000
        /*0022*/ 	.short	0x0000
        /*0024*/ 	.byte	0x00, 0xf0, 0x11, 0x00


	//----- nvinfo : EIATTR_SPARSE_MMA_MASK
	.align		4
.L_3867:
        /*0028*/ 	.byte	0x03, 0x50
        /*002a*/ 	.short	0x0000


	//----- nvinfo : EIATTR_MAXREG_COUNT
	.align		4
        /*002c*/ 	.byte	0x03, 0x1b
        /*002e*/ 	.short	0x0080


	//----- nvinfo : EIATTR_MERCURY_ISA_VERSION
	.align		4
        /*0030*/ 	.byte	0x03, 0x5f
        /*0032*/ 	.short	0x0101


	//----- nvinfo : EIATTR_EXIT_INSTR_OFFSETS
	.align		4
        /*0034*/ 	.byte	0x04, 0x1c
        /*0036*/ 	.short	(.L_3869 - .L_3868)


	//   ....[0]....
.L_3868:
        /*0038*/ 	.word	0x00004a40


	//   ....[1]....
        /*003c*/ 	.word	0x000062a0


	//----- nvinfo : EIATTR_MAX_THREADS
	.align		4
.L_3869:
        /*0040*/ 	.byte	0x04, 0x05
        /*0042*/ 	.short	(.L_3871 - .L_3870)
.L_3870:
        /*0044*/ 	.word	0x00000080
        /*0048*/ 	.word	0x00000001
        /*004c*/ 	.word	0x00000001


	//----- nvinfo : EIATTR_CRS_STACK_SIZE
	.align		4
.L_3871:
        /*0050*/ 	.byte	0x04, 0x1e
        /*0052*/ 	.short	(.L_3873 - .L_3872)
.L_3872:
        /*0054*/ 	.word	0x00000000


	//----- nvinfo : EIATTR_CBANK_PARAM_SIZE
	.align		4
.L_3873:
        /*0058*/ 	.byte	0x03, 0x19
        /*005a*/ 	.short	0x0290


	//----- nvinfo : EIATTR_PARAM_CBANK
	.align		4
        /*005c*/ 	.byte	0x04, 0x0a
        /*005e*/ 	.short	(.L_3875 - .L_3874)
	.align		4
.L_3874:
        /*0060*/ 	.word	index@(.nv.constant0._ZN2at6native18elementwise_kernelILi128ELi4EZNS0_22gpu_kernel_impl_nocastINS0_13BinaryFunctorIsssZZZNS0_15binary_internal21div_trunc_kernel_cudaERNS_18TensorIteratorBaseEENKUlvE_clEvENKUlvE3_clEvEUlssE_EEEEvS6_RKT_EUliE_EEviT1_)
        /*0064*/ 	.short	0x0210
        /*0066*/ 	.short	0x0290


	//----- nvinfo : EIATTR_SW_WAR
	.align		4
.L_3875:
        /*0068*/ 	.byte	0x04, 0x36
        /*006a*/ 	.short	(.L_3877 - .L_3876)
.L_3876:
        /*006c*/ 	.word	0x00000008
.L_3877:


//--------------------- .nv.info._ZN2at6native27unrolled_elementwise_kernelINS0_13BinaryFunctorIsssZZZNS0_15binary_internal21div_trunc_kernel_cudaERNS_18TensorIteratorBaseEENKUlvE_clEvENKUlvE3_clEvEUlssE_EESt5arrayIPcLm3EELi4E23TrivialOffsetCalculatorILi2EjESD_ILi1EjENS0_6memory15LoadWithoutCastENSG_16StoreWithoutCastEEEviT_T0_T2_T3_T4_T5_ --------------------------
	.section	.nv.info._ZN2at6native27unrolled_elementwise_kernelINS0_13BinaryFunctorIsssZZZNS0_15binary_internal21div_trunc_kernel_cudaERNS_18TensorIteratorBaseEENKUlvE_clEvENKUlvE3_clEvEUlssE_EESt5arrayIPcLm3EELi4E23TrivialOffsetCalculatorILi2EjESD_ILi1EjENS0_6memory15LoadWithoutCastENSG_16StoreWithoutCastEEEviT_T0_T2_T3_T4_T5_,"",@"SHT_CUDA_INFO"
	.sectionflags	@""
	.align	4


	//----- nvinfo : EIATTR_CUDA_API_VERSION
	.align		4
        /*0000*/ 	.byte	0x04, 0x37
        /*0002*/ 	.short	(.L_3879 - .L_3878)
.L_3878:
        /*0004*/ 	.word	0x00000082


	//----- nvinfo : EIATTR_KPARAM_INFO
	.align		4
.L_3879:
        /*0008*/ 	.byte	0x04, 0x17
        /*000a*/ 	.short	(.L_3881 - .L_3880)
.L_3880:
        /*000c*/ 	.word	0x00000000
        /*0010*/ 	.short	0x0006
        /*0012*/ 	.short	0x0023
        /*0014*/ 	.byte	0x00, 0xf0, 0x05, 0x00


	//----- nvinfo : EIATTR_KPARAM_INFO
	.align		4
.L_3881:
        /*0018*/ 	.byte	0x04, 0x17
        /*001a*/ 	.short	(.L_3883 - .L_3882)
.L_3882:
        /*001c*/ 	.word	0x00000000
        /*0020*/ 	.short	0x0005
        /*0022*/ 	.short	0x0022
        /*0024*/ 	.byte	0x00, 0xf0, 0x05, 0x00


	//----- nvinfo : EIATTR_KPARAM_INFO
	.align		4
.L_3883:
        /*0028*/ 	.byte	0x04, 0x17
        /*002a*/ 	.short	(.L_3885 - .L_3884)
.L_3884:
        /*002c*/ 	.word	0x00000000
        /*0030*/ 	.short	0x0004
        /*0032*/ 	.short	0x0021
        /*0034*/ 	.byte	0x00, 0xf0, 0x05, 0x00


	//----- nvinfo : EIATTR_KPARAM_INFO
	.align		4
.L_3885:
        /*0038*/ 	.byte	0x04, 0x17
        /*003a*/ 	.short	(.L_3887 - .L_3886)
.L_3886:
        /*003c*/ 	.word	0x00000000
        /*0040*/ 	.short	0x0003
        /*0042*/ 	.short	0x0020
        /*0044*/ 	.byte	0x00, 0xf0, 0x05, 0x00


	//----- nvinfo : EIATTR_KPARAM_INFO
	.align		4
.L_3887:
        /*0048*/ 	.byte	0x04, 0x17
        /*004a*/ 	.short	(.L_3889 - .L_3888)
.L_3888:
        /*004c*/ 	.word	0x00000000
        /*0050*/ 	.short	0x0002
        /*0052*/ 	.short	0x0008
        /*0054*/ 	.byte	0x00, 0xf0, 0x61, 0x00


	//----- nvinfo : EIATTR_KPARAM_INFO
	.align		4
.L_3889:
        /*0058*/ 	.byte	0x04, 0x17
        /*005a*/ 	.short	(.L_3891 - .L_3890)
.L_3890:
        /*005c*/ 	.word	0x00000000
        /*0060*/ 	.short	0x0001
        /*0062*/ 	.short	0x0004
        /*0064*/ 	.byte	0x00, 0xf0, 0x05, 0x00


	//----- nvinfo : EIATTR_KPARAM_INFO
	.align		4
.L_3891:
        /*0068*/ 	.byte	0x04, 0x17
        /*006a*/ 	.short	(.L_3893 - .L_3892)
.L_3892:
        /*006c*/ 	.word	0x00000000
        /*0070*/ 	.short	0x0000
        /*0072*/ 	.short	0x0000
        /*0074*/ 	.byte	0x00, 0xf0, 0x11, 0x00


	//----- nvinfo : EIATTR_SPARSE_MMA_MASK
	.align		4
.L_3893:
        /*0078*/ 	.byte	0x03, 0x50
        /*007a*/ 	.short	0x0000


	//----- nvinfo : EIATTR_MAXREG_COUNT
	.align		4
        /*007c*/ 	.byte	0x03, 0x1b
        /*007e*/ 	.short	0x00ff


	//----- nvinfo : EIATTR_MERCURY_ISA_VERSION
	.align		4
        /*0080*/ 	.byte	0x03, 0x5f
        /*0082*/ 	.short	0x0101


	//----- nvinfo : EIATTR_EXIT_INSTR_OFFSETS
	.align		4
        /*0084*/ 	.byte	0x04, 0x1c
        /*0086*/ 	.short	(.L_3895 - .L_3894)


	//   ....[0]....
.L_3894:
        /*0088*/ 	.word	0x00000bc0


	//   ....[1]....
        /*008c*/ 	.word	0x00000c10


	//----- nvinfo : EIATTR_MAX_THREADS
	.align		4
.L_3895:
        /*0090*/ 	.byte	0x04, 0x05
        /*0092*/ 	.short	(.L_3897 - .L_3896)
.L_3896:
        /*0094*/ 	.word	0x00000080
        /*0098*/ 	.word	0x00000001
        /*009c*/ 	.word	0x00000001


	//----- nvinfo : EIATTR_CRS_STACK_SIZE
	.align		4
.L_3897:
        /*00a0*/ 	.byte	0x04, 0x1e
        /*00a2*/ 	.short	(.L_3899 - .L_3898)
.L_3898:
        /*00a4*/ 	.word	0x00000000


	//----- nvinfo : EIATTR_CBANK_PARAM_SIZE
	.align		4
.L_3899:
        /*00a8*/ 	.byte	0x03, 0x19
        /*00aa*/ 	.short	0x0024


	//----- nvinfo : EIATTR_PARAM_CBANK
	.align		4
        /*00ac*/ 	.byte	0x04, 0x0a
        /*00ae*/ 	.short	(.L_3901 - .L_3900)
	.align		4
.L_3900:
        /*00b0*/ 	.word	index@(.nv.constant0._ZN2at6native27unrolled_elementwise_kernelINS0_13BinaryFunctorIsssZZZNS0_15binary_internal21div_trunc_kernel_cudaERNS_18TensorIteratorBaseEENKUlvE_clEvENKUlvE3_clEvEUlssE_EESt5arrayIPcLm3EELi4E23TrivialOffsetCalculatorILi2EjESD_ILi1EjENS0_6memory15LoadWithoutCastENSG_16StoreWithoutCastEEEviT_T0_T2_T3_T4_T5_)
        /*00b4*/ 	.short	0x0210
        /*00b6*/ 	.short	0x0024


	//----- nvinfo : EIATTR_SW_WAR
	.align		4
.L_3901:
        /*00b8*/ 	.byte	0x04, 0x36
        /*00ba*/ 	.short	(.L_3903 - .L_3902)
.L_3902:
        /*00bc*/ 	.word	0x00000008
.L_3903:


//--------------------- .nv.info._ZN2at6native29vectorized_elementwise_kernelILi2ENS0_13BinaryFunctorIsssZZZNS0_15binary_internal21div_trunc_kernel_cudaERNS_18TensorIteratorBaseEENKUlvE_clEvENKUlvE3_clEvEUlssE_EESt5arrayIPcLm3EEEEviT0_T1_ --------------------------
	.section	.nv.info._ZN2at6native29vectorized_elementwise_kernelILi2ENS0_13BinaryFunctorIsssZZZNS0_15binary_internal21div_trunc_kernel_cudaERNS_18TensorIteratorBaseEENKUlvE_clEvENKUlvE3_clEvEUlssE_EESt5arrayIPcLm3EEEEviT0_T1_,"",@"SHT_CUDA_INFO"
	.sectionflags	@""
	.align	4


	//----- nvinfo : EIATTR_CUDA_API_VERSION
	.align		4
        /*0000*/ 	.byte	0x04, 0x37
        /*0002*/ 	.short	(.L_3905 - .L_3904)
.L_3904:
        /*0004*/ 	.word	0x00000082


	//----- nvinfo : EIATTR_KPARAM_INFO
	.align		4
.L_3905:
        /*0008*/ 	.byte	0x04, 0x17
        /*000a*/ 	.short	(.L_3907 - .L_3906)
.L_3906:
        /*000c*/ 	.word	0x00000000
        /*0010*/ 	.short	0x0002
        /*0012*/ 	.short	0x0008
        /*0014*/ 	.byte	0x00, 0xf0, 0x61, 0x00


	//----- nvinfo : EIATTR_KPARAM_INFO
	.align		4
.L_3907:
        /*0018*/ 	.byte	0x04, 0x17
        /*001a*/ 	.short	(.L_3909 - .L_3908)
.L_3908:
        /*001c*/ 	.word	0x00000000
        /*0020*/ 	.short	0x0001
        /*0022*/ 	.short	0x0004
        /*0024*/ 	.byte	0x00, 0xf0, 0x05, 0x00


	//----- nvinfo : EIATTR_KPARAM_INFO
	.align		4
.L_3909:
        /*0028*/ 	.byte	0x04, 0x17
        /*002a*/ 	.short	(.L_3911 - .L_3910)
.L_3910:
        /*002c*/ 	.word	0x00000000
        /*0030*/ 	.short	0x0000
        /*0032*/ 	.short	0x0000
        /*0034*/ 	.byte	0x00, 0xf0, 0x11, 0x00


	//----- nvinfo : EIATTR_SPARSE_MMA_MASK
	.align		4
.L_3911:
        /*0038*/ 	.byte	0x03, 0x50
        /*003a*/ 	.short	0x0000


	//----- nvinfo : EIATTR_MAXREG_COUNT
	.align		4
        /*003c*/ 	.byte	0x03, 0x1b
        /*003e*/ 	.short	0x00ff


	//----- nvinfo : EIATTR_MERCURY_ISA_VERSION
	.align		4
        /*0040*/ 	.byte	0x03, 0x5f
        /*0042*/ 	.short	0x0101


	//----- nvinfo : EIATTR_EXIT_INSTR_OFFSETS
	.align		4
        /*0044*/ 	.byte	0x04, 0x1c
        /*0046*/ 	.short	(.L_3913 - .L_3912)


	//   ....[0]....
.L_3912:
        /*0048*/ 	.word	0x00000f80


	//   ....[1]....
        /*004c*/ 	.word	0x00002740


	//   ....[2]....
        /*0050*/ 	.word	0x00002790


	//----- nvinfo : EIATTR_MAX_THREADS
	.align		4
.L_3913:
        /*0054*/ 	.byte	0x04, 0x05
        /*0056*/ 	.short	(.L_3915 - .L_3914)
.L_3914:
        /*0058*/ 	.word	0x00000080
        /*005c*/ 	.word	0x00000001
        /*0060*/ 	.word	0x00000001


	//----- nvinfo : EIATTR_CRS_STACK_SIZE
	.align		4
.L_3915:
        /*0064*/ 	.byte	0x04, 0x1e
        /*0066*/ 	.short	(.L_3917 - .L_3916)
.L_3916:
        /*0068*/ 	.word	0x00000000


	//----- nvinfo : EIATTR_CBANK_PARAM_SIZE
	.align		4
.L_3917:
        /*006c*/ 	.byte	0x03, 0x19
        /*006e*/ 	.short	0x0020


	//----- nvinfo : EIATTR_PARAM_CBANK
	.align		4
        /*0070*/ 	.byte	0x04, 0x0a
        /*0072*/ 	.short	(.L_3919 - .L_3918)
	.align		4
.L_3918:
        /*0074*/ 	.word	index@(.nv.constant0._ZN2at6native29vectorized_elementwise_kernelILi2ENS0_13BinaryFunctorIsssZZZNS0_15binary_internal21div_trunc_kernel_cudaERNS_18TensorIteratorBaseEENKUlvE_clEvENKUlvE3_clEvEUlssE_EESt5arrayIPcLm3EEEEviT0_T1_)
        /*0078*/ 	.short	0x0210
        /*007a*/ 	.short	0x0020


	//----- nvinfo : EIATTR_SW_WAR
	.align		4
.L_3919:
        /*007c*/ 	.byte	0x04, 0x36
        /*007e*/ 	.short	(.L_3921 - .L_3920)
.L_3920:
        /*0080*/ 	.word	0x00000008
.L_3921:


//--------------------- .nv.info._ZN2at6native29vectorized_elementwise_kernelILi4ENS0_13BinaryFunctorIsssZZZNS0_15binary_internal21div_trunc_kernel_cudaERNS_18TensorIteratorBaseEENKUlvE_clEvENKUlvE3_clEvEUlssE_EESt5arrayIPcLm3EEEEviT0_T1_ --------------------------
	.section	.nv.info._ZN2at6native29vectorized_elementwise_kernelILi4ENS0_13BinaryFunctorIsssZZZNS0_15binary_internal21div_trunc_kernel_cudaERNS_18TensorIteratorBaseEENKUlvE_clEvENKUlvE3_clEvEUlssE_EESt5arrayIPcLm3EEEEviT0_T1_,"",@"SHT_CUDA_INFO"
	.sectionflags	@""
	.align	4


	//----- nvinfo : EIATTR_CUDA_API_VERSION
	.align		4
        /*0000*/ 	.byte	0x04, 0x37
        /*0002*/ 	.short	(.L_3923 - .L_3922)
.L_3922:
        /*0004*/ 	.word	0x00000082


	//----- nvinfo : EIATTR_KPARAM_INFO
	.align		4
.L_3923:
        /*0008*/ 	.byte	0x04, 0x17
        /*000a*/ 	.short	(.L_3925 - .L_3924)
.L_3924:
        /*000c*/ 	.word	0x00000000
        /*0010*/ 	.short	0x0002
        /*0012*/ 	.short	0x0008
        /*0014*/ 	.byte	0x00, 0xf0, 0x61, 0x00


	//----- nvinfo : EIATTR_KPARAM_INFO
	.align		4
.L_3925:
        /*0018*/ 	.byte	0x04, 0x17
        /*001a*/ 	.short	(.L_3927 - .L_3926)
.L_3926:
        /*001c*/ 	.word	0x00000000
        /*0020*/ 	.short	0x0001
        /*0022*/ 	.short	0x0004
        /*0024*/ 	.byte	0x00, 0xf0, 0x05, 0x00


	//----- nvinfo : EIATTR_KPARAM_INFO
	.align		4
.L_3927:
        /*0028*/ 	.byte	0x04, 0x17
        /*002a*/ 	.short	(.L_3929 - .L_3928)
.L_3928:
        /*002c*/ 	.word	0x00000000
        /*0030*/ 	.short	0x0000
        /*0032*/ 	.short	0x0000
        /*0034*/ 	.byte	0x00, 0xf0, 0x11, 0x00


	//----- nvinfo : EIATTR_SPARSE_MMA_MASK
	.align		4
.L_3929:
        /*0038*/ 	.byte	0x03, 0x50
        /*003a*/ 	.short	0x0000


	//----- nvinfo : EIATTR_MAXREG_COUNT
	.align		4
        /*003c*/ 	.byte	0x03, 0x1b
        /*003e*/ 	.short	0x00ff


	//----- nvinfo : EIATTR_MERCURY_ISA_VERSION
	.align		4
        /*0040*/ 	.byte	0x03, 0x5f
        /*0042*/ 	.short	0x0101


	//----- nvinfo : EIATTR_EXIT_INSTR_OFFSETS
	.align		4
        /*0044*/ 	.byte	0x04, 0x1c
        /*0046*/ 	.short	(.L_3931 - .L_3930)


	//   ....[0]....
.L_3930:
        /*0048*/ 	.word	0x00000ee0


	//   ....[1]....
        /*004c*/ 	.word	0x000026a0


	//   ....[2]....
        /*0050*/ 	.word	0x000026f0


	//----- nvinfo : EIATTR_MAX_THREADS
	.align		4
.L_3931:
        /*0054*/ 	.byte	0x04, 0x05
        /*0056*/ 	.short	(.L_3933 - .L_3932)
.L_3932:
        /*0058*/ 	.word	0x00000080
        /*005c*/ 	.word	0x00000001
        /*0060*/ 	.word	0x00000001


	//----- nvinfo : EIATTR_CRS_STACK_SIZE
	.align		4
.L_3933:
        /*0064*/ 	.byte	0x04, 0x1e
        /*0066*/ 	.short	(.L_3935 - .L_3934)
.L_3934:
        /*0068*/ 	.word	0x00000000


	//----- nvinfo : EIATTR_CBANK_PARAM_SIZE
	.align		4
.L_3935:
        /*006c*/ 	.byte	0x03, 0x19
        /*006e*/ 	.short	0x0020


	//----- nvinfo : EIATTR_PARAM_CBANK
	.align		4
        /*0070*/ 	.byte	0x04, 0x0a
        /*0072*/ 	.short	(.L_3937 - .L_3936)
	.align		4
.L_3936:
        /*0074*/ 	.word	index@(.nv.constant0._ZN2at6native29vectorized_elementwise_kernelILi4ENS0_13BinaryFunctorIsssZZZNS0_15binary_internal21div_trunc_kernel_cudaERNS_18TensorIteratorBaseEENKUlvE_clEvENKUlvE3_clEvEUlssE_EESt5arrayIPcLm3EEEEviT0_T1_)
        /*0078*/ 	.short	0x0210
        /*007a*/ 	.short	0x0020


	//----- nvinfo : EIATTR_SW_WAR
	.align		4
.L_3937:
        /*007c*/ 	.byte	0x04, 0x36
        /*007e*/ 	.short	(.L_3939 - .L_3938)
.L_3938:
        /*0080*/ 	.word	0x00000008
.L_3939:


//--------------------- .nv.info._ZN2at6native29vectorized_elementwise_kernelILi8ENS0_13BinaryFunctorIsssZZZNS0_15binary_internal21div_trunc_kernel_cudaERNS_18TensorIteratorBaseEENKUlvE_clEvENKUlvE3_clEvEUlssE_EESt5arrayIPcLm3EEEEviT0_T1_ --------------------------
	.section	.nv.info._ZN2at6native29vectorized_elementwise_kernelILi8ENS0_13BinaryFunctorIsssZZZNS0_15binary_internal21div_trunc_kernel_cudaERNS_18TensorIteratorBaseEENKUlvE_clEvENKUlvE3_clEvEUlssE_EESt5arrayIPcLm3EEEEviT0_T1_,"",@"SHT_CUDA_INFO"
	.sectionflags	@""
	.align	4


	//----- nvinfo : EIATTR_CUDA_API_VERSION
	.align		4
        /*0000*/ 	.byte	0x04, 0x37
        /*0002*/ 	.short	(.L_3941 - .L_3940)
.L_3940:
        /*0004*/ 	.word	0x00000082


	//----- nvinfo : EIATTR_KPARAM_INFO
	.align		4
.L_3941:
        /*0008*/ 	.byte	0x04, 0x17
        /*000a*/ 	.short	(.L_3943 - .L_3942)
.L_3942:
        /*000c*/ 	.word	0x00000000
        /*0010*/ 	.short	0x0002
        /*0012*/ 	.short	0x0008
        /*0014*/ 	.byte	0x00, 0xf0, 0x61, 0x00


	//----- nvinfo : EIATTR_KPARAM_INFO
	.align		4
.L_3943:
        /*0018*/ 	.byte	0x04, 0x17
        /*001a*/ 	.short	(.L_3945 - .L_3944)
.L_3944:
        /*001c*/ 	.word	0x00000000
        /*0020*/ 	.short	0x0001
        /*0022*/ 	.short	0x0004
        /*0024*/ 	.byte	0x00, 0xf0, 0x05, 0x00


	//----- nvinfo : EIATTR_KPARAM_INFO
	.align		4
.L_3945:
        /*0028*/ 	.byte	0x04, 0x17
        /*002a*/ 	.short	(.L_3947 - .L_3946)
.L_3946:
        /*002c*/ 	.word	0x00000000
        /*0030*/ 	.short	0x0000
        /*0032*/ 	.short	0x0000
        /*0034*/ 	.byte	0x00, 0xf0, 0x11, 0x00


	//----- nvinfo : EIATTR_SPARSE_MMA_MASK
	.align		4
.L_3947:
        /*0038*/ 	.byte	0x03, 0x50
        /*003a*/ 	.short	0x0000


	//----- nvinfo : EIATTR_MAXREG_COUNT
	.align		4
        /*003c*/ 	.byte	0x03, 0x1b
        /*003e*/ 	.short	0x00ff


	//----- nvinfo : EIATTR_MERCURY_ISA_VERSION
	.align		4
        /*0040*/ 	.byte	0x03, 0x5f
        /*0042*/ 	.short	0x0101


	//----- nvinfo : EIATTR_EXIT_INSTR_OFFSETS
	.align		4
        /*0044*/ 	.byte	0x04, 0x1c
        /*0046*/ 	.short	(.L_3949 - .L_3948)


	//   ....[0]....
.L_3948:
        /*0048*/ 	.word	0x00000ec0


	//   ....[1]....
        /*004c*/ 	.word	0x00002680


	//   ....[2]....
        /*0050*/ 	.word	0x000026d0


	//----- nvinfo : EIATTR_MAX_THREADS
	.align		4
.L_3949:
        /*0054*/ 	.byte	0x04, 0x05
        /*0056*/ 	.short	(.L_3951 - .L_3950)
.L_3950:
        /*0058*/ 	.word	0x00000080
        /*005c*/ 	.word	0x00000001
        /*0060*/ 	.word	0x00000001


	//----- nvinfo : EIATTR_CRS_STACK_SIZE
	.align		4
.L_3951:
        /*0064*/ 	.byte	0x04, 0x1e
        /*0066*/ 	.short	(.L_3953 - .L_3952)
.L_3952:
        /*0068*/ 	.word	0x00000000


	//----- nvinfo : EIATTR_CBANK_PARAM_SIZE
	.align		4
.L_3953:
        /*006c*/ 	.byte	0x03, 0x19
        /*006e*/ 	.short	0x0020


	//----- nvinfo : EIATTR_PARAM_CBANK
	.align		4
        /*0070*/ 	.byte	0x04, 0x0a
        /*0072*/ 	.short	(.L_3955 - .L_3954)
	.align		4
.L_3954:
        /*0074*/ 	.word	index@(.nv.constant0._ZN2at6native29vectorized_elementwise_kernelILi8ENS0_13BinaryFunctorIsssZZZNS0_15binary_internal21div_trunc_kernel_cudaERNS_18TensorIteratorBaseEENKUlvE_clEvENKUlvE3_clEvEUlssE_EESt5arrayIPcLm3EEEEviT0_T1_)
        /*0078*/ 	.short	0x0210
        /*007a*/ 	.short	0x0020


	//----- nvinfo : EIATTR_SW_WAR
	.align		4
.L_3955:
        /*007c*/ 	.byte	0x04, 0x36
        /*007e*/ 	.short	(.L_3957 - .L_3956)
.L_3956:
        /*0080*/ 	.word	0x00000008
.L_3957:


//--------------------- .nv.info._ZN2at6native18elementwise_kernelILi128ELi4EZNS0_15gpu_kernel_implINS0_13BUnaryFunctorIsssZZZNS0_15binary_internal21div_trunc_kernel_cudaERNS_18TensorIteratorBaseEENKUlvE_clEvENKUlvE3_clEvEUlssE_EEEEvS6_RKT_EUliE_EEviT1_ --------------------------
	.section	.nv.info._ZN2at6native18elementwise_kernelILi128ELi4EZNS0_15gpu_kernel_implINS0_13BUnaryFunctorIsssZZZNS0_15binary_internal21div_trunc_kernel_cudaERNS_18TensorIteratorBaseEENKUlvE_clEvENKUlvE3_clEvEUlssE_EEEEvS6_RKT_EUliE_EEviT1_,"",@"SHT_CUDA_INFO"
	.sectionflags	@""
	.align	4


	//----- nvinfo : EIATTR_CUDA_API_VERSION
	.align		4
        /*0000*/ 	.byte	0x04, 0x37
        /*0002*/ 	.short	(.L_3959 - .L_3958)
.L_3958:
        /*0004*/ 	.word	0x00000082


	//----- nvinfo : EIATTR_KPARAM_INFO
	.align		4
.L_3959:
        /*0008*/ 	.byte	0x04, 0x17
        /*000a*/ 	.short	(.L_3961 - .L_3960)
.L_3960:
        /*000c*/ 	.word	0x00000000
        /*0010*/ 	.short	0x0001
        /*0012*/ 	.short	0x0008
        /*0014*/ 	.byte	0x00, 0xf0, 0x61, 0x08


	//----- nvinfo : EIATTR_KPARAM_INFO
	.align		4
.L_3961:
        /*0018*/ 	.byte	0x04, 0x17
        /*001a*/ 	.short	(.L_3963 - .L_3962)
.L_3962:
        /*001c*/ 	.word	0x00000000
        /*0020*/ 	.short	0x0000
        /*0022*/ 	.short	0x0000
        /*0024*/ 	.byte	0x00, 0xf0, 0x11, 0x00


	//----- nvinfo : EIATTR_SPARSE_MMA_MASK
	.align		4
.L_3963:
        /*0028*/ 	.byte	0x03, 0x50
        /*002a*/ 	.short	0x0000


	//----- nvinfo : EIATTR_MAXREG_COUNT
	.align		4
        /*002c*/ 	.byte	0x03, 0x1b
        /*002e*/ 	.short	0x0080


	//----- nvinfo : EIATTR_EXTERNS
	.align		4
        /*0030*/ 	.byte	0x04, 0x0f
        /*0032*/ 	.short	(.L_3965 - .L_3964)


	//   ....[0]....
	.align		4
.L_3964:
        /*0034*/ 	.word	index@(__assertfail)


	//----- nvinfo : EIATTR_MERCURY_ISA_VERSION
	.align		4
.L_3965:
        /*0038*/ 	.byte	0x03, 0x5f
        /*003a*/ 	.short	0x0101


	//----- nvinfo : EIATTR_SYSCALL_OFFSETS
	.align		4
        /*003c*/ 	.byte	0x04, 0x46
        /*003e*/ 	.short	(.L_3967 - .L_3966)


	//   ....[0]....
.L_3966:
        /*0040*/ 	.word	0x000021f0


	//   ....[1]....
        /*0044*/ 	.word	0x00003240


	//   ....[2]....
        /*0048*/ 	.word	0x00005480


	//   ....[3]....
        /*004c*/ 	.word	0x000064a0


	//   ....[4]....
        /*0050*/ 	.word	0x000086c0


	//   ....[5]....
        /*0054*/ 	.word	0x000096e0


	//   ....[6]....
        /*0058*/ 	.word	0x0000b8f0


	//   ....[7]....
        /*005c*/ 	.word	0x0000c910


	//----- nvinfo : EIATTR_EXIT_INSTR_OFFSETS
	.align		4
.L_3967:
        /*0060*/ 	.byte	0x04, 0x1c
        /*0062*/ 	.short	(.L_3969 - .L_3968)


	//   ....[0]....
.L_3968:
        /*0064*/ 	.word	0x000097a0


	//   ....[1]....
        /*0068*/ 	.word	0x0000bbd0


	//   ....[2]....
        /*006c*/ 	.word	0x0000bbf0


	//   ....[3]....
        /*0070*/ 	.word	0x0000bc90


	//   ....[4]....
        /*0074*/ 	.word	0x0000bcc0


	//   ....[5]....
        /*0078*/ 	.word	0x0000bce0


	//   ....[6]....
        /*007c*/ 	.word	0x0000bd70


	//   ....[7]....
        /*0080*/ 	.word	0x0000bdb0


	//   ....[8]....
        /*0084*/ 	.word	0x0000be50


	//   ....[9]....
        /*0088*/ 	.word	0x0000bea0


	//   ....[10]....
        /*008c*/ 	.word	0x0000bed0


	//   ....[11]....
        /*0090*/ 	.word	0x0000bfa0


	//   ....[12]....
        /*0094*/ 	.word	0x0000bfe0


	//   ....[13]....
        /*0098*/ 	.word	0x0000c170


	//   ....[14]....
        /*009c*/ 	.word	0x0000c2d0


	//   ....[15]....
        /*00a0*/ 	.word	0x0000c310


	//   ....[16]....
        /*00a4*/ 	.word	0x0000c3b0


	//   ....[17]....
        /*00a8*/ 	.word	0x0000c530


	//   ....[18]....
        /*00ac*/ 	.word	0x0000c6b0


	//   ....[19]....
        /*00b0*/ 	.word	0x0000c810


	//   ....[20]....
        /*00b4*/ 	.word	0x0000c920


	//   ....[21]....
        /*00b8*/ 	.word	0x0000c960


	//   ....[22]....
        /*00bc*/ 	.word	0x0000c990


	//----- nvinfo : EIATTR_MAX_THREADS
	.align		4
.L_3969:
        /*00c0*/ 	.byte	0x04, 0x05
        /*00c2*/ 	.short	(.L_3971 - .L_3970)
.L_3970:
        /*00c4*/ 	.word	0x00000080
        /*00c8*/ 	.word	0x00000001
        /*00cc*/ 	.word	0x00000001


	//----- nvinfo : EIATTR_CRS_STACK_SIZE
	.align		4
.L_3971:
        /*00d0*/ 	.byte	0x04, 0x1e
        /*00d2*/ 	.short	(.L_3973 - .L_3972)
.L_3972:
        /*00d4*/ 	.word	0x00000000


	//----- nvinfo : EIATTR_CBANK_PARAM_SIZE
	.align		4
.L_3973:
        /*00d8*/ 	.byte	0x03, 0x19
        /*00da*/ 	.short	0x0220


	//----- nvinfo : EIATTR_PARAM_CBANK
	.align		4
        /*00dc*/ 	.byte	0x04, 0x0a
        /*00de*/ 	.short	(.L_3975 - .L_3974)
	.align		4
.L_3974:
        /*00e0*/ 	.word	index@(.nv.constant0._ZN2at6native18elementwise_kernelILi128ELi4EZNS0_15gpu_kernel_implINS0_13BUnaryFunctorIsssZZZNS0_15binary_internal21div_trunc_kernel_cudaERNS_18TensorIteratorBaseEENKUlvE_clEvENKUlvE3_clEvEUlssE_EEEEvS6_RKT_EUliE_EEviT1_)
        /*00e4*/ 	.short	0x0210
        /*00e6*/ 	.short	0x0220


	//----- nvinfo : EIATTR_SW_WAR
	.align		4
.L_3975:
        /*00e8*/ 	.byte	0x04, 0x36
        /*00ea*/ 	.short	(.L_3977 - .L_3976)
.L_3976:
        /*00ec*/ 	.word	0x00000008
.L_3977:


//--------------------- .nv.info._ZN2at6native27unrolled_elementwise_kernelINS0_13BUnaryFunctorIsssZZZNS0_15binary_internal21div_trunc_kernel_cudaERNS_18TensorIteratorBaseEENKUlvE_clEvENKUlvE3_clEvEUlssE_EESt5arrayIPcLm2EELi4E23TrivialOffsetCalculatorILi1EjESE_NS0_6memory12LoadWithCastILi1EEENSF_13StoreWithCastILi1EEEEEviT_T0_T2_T3_T4_T5_ --------------------------
	.section	.nv.info._ZN2at6native27unrolled_elementwise_kernelINS0_13BUnaryFunctorIsssZZZNS0_15binary_internal21div_trunc_kernel_cudaERNS_18TensorIteratorBaseEENKUlvE_clEvENKUlvE3_clEvEUlssE_EESt5arrayIPcLm2EELi4E23TrivialOffsetCalculatorILi1EjESE_NS0_6memory12LoadWithCastILi1EEENSF_13StoreWithCastILi1EEEEEviT_T0_T2_T3_T4_T5_,"",@"SHT_CUDA_INFO"
	.sectionflags	@""
	.align	4


	//----- nvinfo : EIATTR_CUDA_API_VERSION
	.align		4
        /*0000*/ 	.byte	0x04, 0x37
        /*0002*/ 	.short	(.L_3979 - .L_3978)
.L_3978:
        /*0004*/ 	.word	0x00000082


	//----- nvinfo : EIATTR_KPARAM_INFO
	.align		4
.L_3979:
        /*0008*/ 	.byte	0x04, 0x17
        /*000a*/ 	.short	(.L_3981 - .L_3980)
.L_3980:
        /*000c*/ 	.word	0x00000000
        /*0010*/ 	.short	0x0006
        /*0012*/ 	.short	0x0024
        /*0014*/ 	.byte	0x00, 0xf0, 0x21, 0x00


	//----- nvinfo : EIATTR_KPARAM_INFO
	.align		4
.L_3981:
        /*0018*/ 	.byte	0x04, 0x17
        /*001a*/ 	.short	(.L_3983 - .L_3982)
.L_3982:
        /*001c*/ 	.word	0x00000000
        /*0020*/ 	.short	0x0005
        /*0022*/ 	.short	0x001c
        /*0024*/ 	.byte	0x00, 0xf0, 0x21, 0x00


	//----- nvinfo : EIATTR_KPARAM_INFO
	.align		4
.L_3983:
        /*0028*/ 	.byte	0x04, 0x17
        /*002a*/ 	.short	(.L_3985 - .L_3984)
.L_3984:
        /*002c*/ 	.word	0x00000000
        /*0030*/ 	.short	0x0004
        /*0032*/ 	.short	0x0019
        /*0034*/ 	.byte	0x00, 0xf0, 0x05, 0x00


	//----- nvinfo : EIATTR_KPARAM_INFO
	.align		4
.L_3985:
        /*0038*/ 	.byte	0x04, 0x17
        /*003a*/ 	.short	(.L_3987 - .L_3986)
.L_3986:
        /*003c*/ 	.word	0x00000000
        /*0040*/ 	.short	0x0003
        /*0042*/ 	.short	0x0018
        /*0044*/ 	.byte	0x00, 0xf0, 0x05, 0x00


	//----- nvinfo : EIATTR_KPARAM_INFO
	.align		4
.L_3987:
        /*0048*/ 	.byte	0x04, 0x17
        /*004a*/ 	.short	(.L_3989 - .L_3988)
.L_3988:
        /*004c*/ 	.word	0x00000000
        /*0050*/ 	.short	0x0002
        /*0052*/ 	.short	0x0008
        /*0054*/ 	.byte	0x00, 0xf0, 0x41, 0x00


	//----- nvinfo : EIATTR_KPARAM_INFO
	.align		4
.L_3989:
        /*0058*/ 	.byte	0x04, 0x17
        /*005a*/ 	.short	(.L_3991 - .L_3990)
.L_3990:
        /*005c*/ 	.word	0x00000000
        /*0060*/ 	.short	0x0001
        /*0062*/ 	.short	0x0004
        /*0064*/ 	.byte	0x00, 0xf0, 0x11, 0x00


	//----- nvinfo : EIATTR_KPARAM_INFO
	.align		4
.L_3991:
        /*0068*/ 	.byte	0x04, 0x17
        /*006a*/ 	.short	(.L_3993 - .L_3992)
.L_3992:
        /*006c*/ 	.word	0x00000000
        /*0070*/ 	.short	0x0000
        /*0072*/ 	.short	0x0000
        /*0074*/ 	.byte	0x00, 0xf0, 0x11, 0x00


	//----- nvinfo : EIATTR_SPARSE_MMA_MASK
	.align		4
.L_3993:
        /*0078*/ 	.byte	0x03, 0x50
        /*007a*/ 	.short	0x0000


	//----- nvinfo : EIATTR_MAXREG_COUNT
	.align		4
        /*007c*/ 	.byte	0x03, 0x1b
        /*007e*/ 	.short	0x00ff


	//----- nvinfo : EIATTR_EXTERNS
	.align		4
        /*0080*/ 	.byte	0x04, 0x0f
        /*0082*/ 	.short	(.L_3995 - .L_3994)


	//   ....[0]....
	.align		4
.L_3994:
        /*0084*/ 	.word	index@(__assertfail)


	//----- nvinfo : EIATTR_MERCURY_ISA_VERSION
	.align		4
.L_3995:
        /*0088*/ 	.byte	0x03, 0x5f
        /*008a*/ 	.short	0x0101


	//----- nvinfo : EIATTR_SYSCALL_OFFSETS
	.align		4
        /*008c*/ 	.byte	0x04, 0x46
        /*008e*/ 	.short	(.L_3997 - .L_3996)


	//   ....[0]....
.L_3996:
        /*0090*/ 	.word	0x00000f10


	//   ....[1]....
        /*0094*/ 	.word	0x00001e20


	//   ....[2]....
        /*0098*/ 	.word	0x00002d40


	//   ....[3]....
        /*009c*/ 	.word	0x00003c30


	//   ....[4]....
        /*00a0*/ 	.word	0x00005440


	//   ....[5]....
        /*00a4*/ 	.word	0x000063b0


	//   ....[6]....
        /*00a8*/ 	.word	0x000072d0


	//   ....[7]....
        /*00ac*/ 	.word	0x000081f0


	//----- nvinfo : EIATTR_EXIT_INSTR_OFFSETS
	.align		4
.L_3997:
        /*00b0*/ 	.byte	0x04, 0x1c
        /*00b2*/ 	.short	(.L_3999 - .L_3998)


	//   ....[0]....
.L_3998:
        /*00b4*/ 	.word	0x00007380


	//   ....[1]....
        /*00b8*/ 	.word	0x000074b0


	//   ....[2]....
        /*00bc*/ 	.word	0x000074d0


	//   ....[3]....
        /*00c0*/ 	.word	0x00007570


	//   ....[4]....
        /*00c4*/ 	.word	0x000075a0


	//   ....[5]....
        /*00c8*/ 	.word	0x000075c0


	//   ....[6]....
        /*00cc*/ 	.word	0x00007650


	//   ....[7]....
        /*00d0*/ 	.word	0x00007690


	//   ....[8]....
        /*00d4*/ 	.word	0x00007730


	//   ....[9]....
        /*00d8*/ 	.word	0x00007780


	//   ....[10]....
        /*00dc*/ 	.word	0x000077b0


	//   ....[11]....
        /*00e0*/ 	.word	0x00007880


	//   ....[12]....
        /*00e4*/ 	.word	0x000078c0


	//   ....[13]....
        /*00e8*/ 	.word	0x00007a50


	//   ....[14]....
        /*00ec*/ 	.word	0x00007bb0


	//   ....[15]....
        /*00f0*/ 	.word	0x00007bf0


	//   ....[16]....
        /*00f4*/ 	.word	0x00007c90


	//   ....[17]....
        /*00f8*/ 	.word	0x00007e10


	//   ....[18]....
        /*00fc*/ 	.word	0x00007f90


	//   ....[19]....
        /*0100*/ 	.word	0x000080f0


	//   ....[20]....
        /*0104*/ 	.word	0x00008200


	//   ....[21]....
        /*0108*/ 	.word	0x00008240


	//   ....[22]....
        /*010c*/ 	.word	0x00008270


	//----- nvinfo : EIATTR_MAX_THREADS
	.align		4
.L_3999:
        /*0110*/ 	.byte	0x04, 0x05
        /*0112*/ 	.short	(.L_4001 - .L_4000)
.L_4000:
        /*0114*/ 	.word	0x00000080
        /*0118*/ 	.word	0x00000001
        /*011c*/ 	.word	0x00000001


	//----- nvinfo : EIATTR_CRS_STACK_SIZE
	.align		4
.L_4001:
        /*0120*/ 	.byte	0x04, 0x1e
        /*0122*/ 	.short	(.L_4003 - .L_4002)
.L_4002:
        /*0124*/ 	.word	0x00000000


	//----- nvinfo : EIATTR_CBANK_PARAM_SIZE
	.align		4
.L_4003:
        /*0128*/ 	.byte	0x03, 0x19
        /*012a*/ 	.short	0x002c


	//----- nvinfo : EIATTR_PARAM_CBANK
	.align		4
        /*012c*/ 	.byte	0x04, 0x0a
        /*012e*/ 	.short	(.L_4005 - .L_4004)
	.align		4
.L_4004:
        /*0130*/ 	.word	index@(.nv.constant0._ZN2at6native27unrolled_elementwise_kernelINS0_13BUnaryFunctorIsssZZZNS0_15binary_internal21div_trunc_kernel_cudaERNS_18TensorIteratorBaseEENKUlvE_clEvENKUlvE3_clEvEUlssE_EESt5arrayIPcLm2EELi4E23TrivialOffsetCalculatorILi1EjESE_NS0_6memory12LoadWithCastILi1EEENSF_13StoreWithCastILi1EEEEEviT_T0_T2_T3_T4_T5_)
        /*0134*/ 	.short	0x0210
        /*0136*/ 	.short	0x002c


	//----- nvinfo : EIATTR_SW_WAR
	.align		4
.L_4005:
        /*0138*/ 	.byte	0x04, 0x36
        /*013a*/ 	.short	(.L_4007 - .L_4006)
.L_4006:
        /*013c*/ 	.word	0x00000008
.L_4007:


//--------------------- .nv.info._ZN2at6native18elementwise_kernelILi128ELi4EZNS0_22gpu_kernel_impl_nocastINS0_13BUnaryFunctorIsssZZZNS0_15binary_internal21div_trunc_kernel_cudaERNS_18TensorIteratorBaseEENKUlvE_clEvENKUlvE3_clEvEUlssE_EEEEvS6_RKT_EUliE_EEviT1_ --------------------------
	.section	.nv.info._ZN2at6native18elementwise_kernelILi128ELi4EZNS0_22gpu_kernel_impl_nocastINS0_13BUnaryFunctorIsssZZZNS0_15binary_internal21div_trunc_kernel_cudaERNS_18TensorIteratorBaseEENKUlvE_clEvENKUlvE3_clEvEUlssE_EEEEvS6_RKT_EUliE_EEviT1_,"",@"SHT_CUDA_INFO"
	.sectionflags	@""
	.align	4


	//----- nvinfo : EIATTR_CUDA_API_VERSION
	.align		4
        /*0000*/ 	.byte	0x04, 0x37
        /*0002*/ 	.short	(.L_4009 - .L_4008)
.L_4008:
        /*0004*/ 	.word	0x00000082


	//----- nvinfo : EIATTR_KPARAM_INFO
	.align		4
.L_4009:
        /*0008*/ 	.byte	0x04, 0x17
        /*000a*/ 	.short	(.L_4011 - .L_4010)
.L_4010:
        /*000c*/ 	.word	0x00000000
        /*0010*/ 	.short	0x0001
        /*0012*/ 	.short	0x0008
        /*0014*/ 	.byte	0x00, 0xf0, 0x61, 0x08


	//----- nvinfo : EIATTR_KPARAM_INFO
	.align		4
.L_4011:
        /*0018*/ 	.byte	0x04, 0x17
        /*001a*/ 	.short	(.L_4013 - .L_4012)
.L_4012:
        /*001c*/ 	.word	0x00000000
        /*0020*/ 	.short	0x0000
        /*0022*/ 	.short	0x0000
        /*0024*/ 	.byte	0x00, 0xf0, 0x11, 0x00


	//----- nvinfo : EIATTR_SPARSE_MMA_MASK
	.align		4
.L_4013:
        /*0028*/ 	.byte	0x03, 0x50
        /*002a*/ 	.short	0x0000


	//----- nvinfo : EIATTR_MAXREG_COUNT
	.align		4
        /*002c*/ 	.byte	0x03, 0x1b
        /*002e*/ 	.short	0x0080


	//----- nvinfo : EIATTR_MERCURY_ISA_VERSION
	.align		4
        /*0030*/ 	.byte	0x03, 0x5f
        /*0032*/ 	.short	0x0101


	//----- nvinfo : EIATTR_EXIT_INSTR_OFFSETS
	.align		4
        /*0034*/ 	.byte	0x04, 0x1c
        /*0036*/ 	.short	(.L_4015 - .L_4014)


	//   ....[0]....
.L_4014:
        /*0038*/ 	.word	0x000040b0


	//   ....[1]....
        /*003c*/ 	.word	0x000055e0


	//----- nvinfo : EIATTR_MAX_THREADS
	.align		4
.L_4015:
        /*0040*/ 	.byte	0x04, 0x05
        /*0042*/ 	.short	(.L_4017 - .L_4016)
.L_4016:
        /*0044*/ 	.word	0x00000080
        /*0048*/ 	.word	0x00000001
        /*004c*/ 	.word	0x00000001


	//----- nvinfo : EIATTR_CRS_STACK_SIZE
	.align		4
.L_4017:
        /*0050*/ 	.byte	0x04, 0x1e
        /*0052*/ 	.short	(.L_4019 - .L_4018)
.L_4018:
        /*0054*/ 	.word	0x00000000


	//----- nvinfo : EIATTR_CBANK_PARAM_SIZE
	.align		4
.L_4019:
        /*0058*/ 	.byte	0x03, 0x19
        /*005a*/ 	.short	0x0220


	//----- nvinfo : EIATTR_PARAM_CBANK
	.align		4
        /*005c*/ 	.byte	0x04, 0x0a
        /*005e*/ 	.short	(.L_4021 - .L_4020)
	.align		4
.L_4020:
        /*0060*/ 	.word	index@(.nv.constant0._ZN2at6native18elementwise_kernelILi128ELi4EZNS0_22gpu_kernel_impl_nocastINS0_13BUnaryFunctorIsssZZZNS0_15binary_internal21div_trunc_kernel_cudaERNS_18TensorIteratorBaseEENKUlvE_clEvENKUlvE3_clEvEUlssE_EEEEvS6_RKT_EUliE_EEviT1_)
        /*0064*/ 	.short	0x0210
        /*0066*/ 	.short	0x0220


	//----- nvinfo : EIATTR_SW_WAR
	.align		4
.L_4021:
        /*0068*/ 	.byte	0x04, 0x36
        /*006a*/ 	.short	(.L_4023 - .L_4022)
.L_4022:
        /*006c*/ 	.word	0x00000008
.L_4023:


//--------------------- .nv.info._ZN2at6native27unrolled_elementwise_kernelINS0_13BUnaryFunctorIsssZZZNS0_15binary_internal21div_trunc_kernel_cudaERNS_18TensorIteratorBaseEENKUlvE_clEvENKUlvE3_clEvEUlssE_EESt5arrayIPcLm2EELi4E23TrivialOffsetCalculatorILi1EjESE_NS0_6memory15LoadWithoutCastENSF_16StoreWithoutCastEEEviT_T0_T2_T3_T4_T5_ --------------------------
	.section	.nv.info._ZN2at6native27unrolled_elementwise_kernelINS0_13BUnaryFunctorIsssZZZNS0_15binary_internal21div_trunc_kernel_cudaERNS_18TensorIteratorBaseEENKUlvE_clEvENKUlvE3_clEvEUlssE_EESt5arrayIPcLm2EELi4E23TrivialOffsetCalculatorILi1EjESE_NS0_6memory15LoadWithoutCastENSF_16StoreWithoutCastEEEviT_T0_T2_T3_T4_T5_,"",@"SHT_CUDA_INFO"
	.sectionflags	@""
	.align	4


	//----- nvinfo : EIATTR_CUDA_API_VERSION
	.align		4
        /*0000*/ 	.byte	0x04, 0x37
        /*0002*/ 	.short	(.L_4025 - .L_4024)
.L_4024:
        /*0004*/ 	.word	0x00000082


	//----- nvinfo : EIATTR_KPARAM_INFO
	.align		4
.L_4025:
        /*0008*/ 	.byte	0x04, 0x17
        /*000a*/ 	.short	(.L_4027 - .L_4026)
.L_4026:
        /*000c*/ 	.word	0x00000000
        /*0010*/ 	.short	0x0006
        /*0012*/ 	.short	0x001b
        /*0014*/ 	.byte	0x00, 0xf0, 0x05, 0x00


	//----- nvinfo : EIATTR_KPARAM_INFO
	.align		4
.L_4027:
        /*0018*/ 	.byte	0x04, 0x17
        /*001a*/ 	.short	(.L_4029 - .L_4028)
.L_4028:
        /*001c*/ 	.word	0x00000000
        /*0020*/ 	.short	0x0005
        /*0022*/ 	.short	0x001a
        /*0024*/ 	.byte	0x00, 0xf0, 0x05, 0x00


	//----- nvinfo : EIATTR_KPARAM_INFO
	.align		4
.L_4029:
        /*0028*/ 	.byte	0x04, 0x17
        /*002a*/ 	.short	(.L_4031 - .L_4030)
.L_4030:
        /*002c*/ 	.word	0x00000000
        /*0030*/ 	.short	0x0004
        /*0032*/ 	.short	0x0019
        /*0034*/ 	.byte	0x00, 0xf0, 0x05, 0x00


	//----- nvinfo : EIATTR_KPARAM_INFO
	.align		4
.L_4031:
        /*0038*/ 	.byte	0x04, 0x17
        /*003a*/ 	.short	(.L_4033 - .L_4032)
.L_4032:
        /*003c*/ 	.word	0x00000000
        /*0040*/ 	.short	0x0003
        /*0042*/ 	.short	0x0018
        /*0044*/ 	.byte	0x00, 0xf0, 0x05, 0x00


	//----- nvinfo : EIATTR_KPARAM_INFO
	.align		4
.L_4033:
        /*0048*/ 	.byte	0x04, 0x17
        /*004a*/ 	.short	(.L_4035 - .L_4034)
.L_4034:
        /*004c*/ 	.word	0x00000000
        /*0050*/ 	.short	0x0002
        /*0052*/ 	.short	0x0008
        /*0054*/ 	.byte	0x00, 0xf0, 0x41, 0x00


	//----- nvinfo : EIATTR_KPARAM_INFO
	.align		4
.L_4035:
        /*0058*/ 	.byte	0x04, 0x17
        /*005a*/ 	.short	(.L_4037 - .L_4036)
.L_4036:
        /*005c*/ 	.word	0x00000000
        /*0060*/ 	.short	0x0001
        /*0062*/ 	.short	0x0004
        /*0064*/ 	.byte	0x00, 0xf0, 0x11, 0x00


	//----- nvinfo : EIATTR_KPARAM_INFO
	.align		4
.L_4037:
        /*0068*/ 	.byte	0x04, 0x17
        /*006a*/ 	.short	(.L_4039 - .L_4038)
.L_4038:
        /*006c*/ 	.word	0x00000000
        /*0070*/ 	.short	0x0000
        /*0072*/ 	.short	0x0000
        /*0074*/ 	.byte	0x00, 0xf0, 0x11, 0x00


	//----- nvinfo : EIATTR_SPARSE_MMA_MASK
	.align		4
.L_4039:
        /*0078*/ 	.byte	0x03, 0x50
        /*007a*/ 	.short	0x0000


	//----- nvinfo : EIATTR_MAXREG_COUNT
	.align		4
        /*007c*/ 	.byte	0x03, 0x1b
        /*007e*/ 	.short	0x00ff


	//----- nvinfo : EIATTR_MERCURY_ISA_VERSION
	.align		4
        /*0080*/ 	.byte	0x03, 0x5f
        /*0082*/ 	.short	0x0101


	//----- nvinfo : EIATTR_EXIT_INSTR_OFFSETS
	.align		4
        /*0084*/ 	.byte	0x04, 0x1c
        /*0086*/ 	.short	(.L_4041 - .L_4040)


	//   ....[0]....
.L_4040:
        /*0088*/ 	.word	0x00000af0


	//   ....[1]....
        /*008c*/ 	.word	0x00000b40


	//----- nvinfo : EIATTR_MAX_THREADS
	.align		4
.L_4041:
        /*0090*/ 	.byte	0x04, 0x05
        /*0092*/ 	.short	(.L_4043 - .L_4042)
.L_4042:
        /*0094*/ 	.word	0x00000080
        /*0098*/ 	.word	0x00000001
        /*009c*/ 	.word	0x00000001


	//----- nvinfo : EIATTR_CRS_STACK_SIZE
	.align		4
.L_4043:
        /*00a0*/ 	.byte	0x04, 0x1e
        /*00a2*/ 	.short	(.L_4045 - .L_4044)
.L_4044:
        /*00a4*/ 	.word	0x00000000


	//----- nvinfo : EIATTR_CBANK_PARAM_SIZE
	.align		4
.L_4045:
        /*00a8*/ 	.byte	0x03, 0x19
        /*00aa*/ 	.short	0x001c


	//----- nvinfo : EIATTR_PARAM_CBANK
	.align		4
        /*00ac*/ 	.byte	0x04, 0x0a
        /*00ae*/ 	.short	(.L_4047 - .L_4046)
	.align		4
.L_4046:
        /*00b0*/ 	.word	index@(.nv.constant0._ZN2at6native27unrolled_elementwise_kernelINS0_13BUnaryFunctorIsssZZZNS0_15binary_internal21div_trunc_kernel_cudaERNS_18TensorIteratorBaseEENKUlvE_clEvENKUlvE3_clEvEUlssE_EESt5arrayIPcLm2EELi4E23TrivialOffsetCalculatorILi1EjESE_NS0_6memory15LoadWithoutCastENSF_16StoreWithoutCastEEEviT_T0_T2_T3_T4_T5_)
        /*00b4*/ 	.short	0x0210
        /*00b6*/ 	.short	0x001c


	//----- nvinfo : EIATTR_SW_WAR
	.align		4
.L_4047:
        /*00b8*/ 	.byte	0x04, 0x36
        /*00ba*/ 	.short	(.L_4049 - .L_4048)
.L_4048:
        /*00bc*/ 	.word	0x00000008
.L_4049:


//--------------------- .nv.info._ZN2at6native29vectorized_elementwise_kernelILi2ENS0_13BUnaryFunctorIsssZZZNS0_15binary_internal21div_trunc_kernel_cudaERNS_18TensorIteratorBaseEENKUlvE_clEvENKUlvE3_clEvEUlssE_EESt5arrayIPcLm2EEEEviT0_T1_ --------------------------
	.section	.nv.info._ZN2at6native29vectorized_elementwise_kernelILi2ENS0_13BUnaryFunctorIsssZZZNS0_15binary_internal21div_trunc_kernel_cudaERNS_18TensorIteratorBaseEENKUlvE_clEvENKUlvE3_clEvEUlssE_EESt5arrayIPcLm2EEEEviT0_T1_,"",@"SHT_CUDA_INFO"
	.sectionflags	@""
	.align	4


	//----- nvinfo : EIATTR_CUDA_API_VERSION
	.align		4
        /*0000*/ 	.byte	0x04, 0x37
        /*0002*/ 	.short	(.L_4051 - .L_4050)
.L_4050:
        /*0004*/ 	.word	0x00000082


	//----- nvinfo : EIATTR_KPARAM_INFO
	.align		4
.L_4051:
        /*0008*/ 	.byte	0x04, 0x17
        /*000a*/ 	.short	(.L_4053 - .L_4052)
.L_4052:
        /*000c*/ 	.word	0x00000000
        /*0010*/ 	.short	0x0002
        /*0012*/ 	.short	0x0008
        /*0014*/ 	.byte	0x00, 0xf0, 0x41, 0x00


	//----- nvinfo : EIATTR_KPARAM_INFO
	.align		4
.L_4053:
        /*0018*/ 	.byte	0x04, 0x17
        /*001a*/ 	.short	(.L_4055 - .L_4054)
.L_4054:
        /*001c*/ 	.word	0x00000000
        /*0020*/ 	.short	0x0001
        /*0022*/ 	.short	0x0004
        /*0024*/ 	.byte	0x00, 0xf0, 0x11, 0x00


	//----- nvinfo : EIATTR_KPARAM_INFO
	.align		4
.L_4055:
        /*0028*/ 	.byte	0x04, 0x17
        /*002a*/ 	.short	(.L_4057 - .L_4056)
.L_4056:
        /*002c*/ 	.word	0x00000000
        /*0030*/ 	.short	0x0000
        /*0032*/ 	.short	0x0000
        /*0034*/ 	.byte	0x00, 0xf0, 0x11, 0x00


	//----- nvinfo : EIATTR_SPARSE_MMA_MASK
	.align		4
.L_4057:
        /*0038*/ 	.byte	0x03, 0x50
        /*003a*/ 	.short	0x0000


	//----- nvinfo : EIATTR_MAXREG_COUNT
	.align		4
        /*003c*/ 	.byte	0x03, 0x1b
        /*003e*/ 	.short	0x00ff


	//----- nvinfo : EIATTR_MERCURY_ISA_VERSION
	.align		4
        /*0040*/ 	.byte	0x03, 0x5f
        /*0042*/ 	.short	0x0101


	//----- nvinfo : EIATTR_EXIT_INSTR_OFFSETS
	.align		4
        /*0044*/ 	.byte	0x04, 0x1c
        /*0046*/ 	.short	(.L_4059 - .L_4058)


	//   ....[0]....
.L_4058:
        /*0048*/ 	.word	0x00000950


	//   ....[1]....
        /*004c*/ 	.word	0x00001f20


	//   ....[2]....
        /*0050*/ 	.word	0x00001f70


	//----- nvinfo : EIATTR_MAX_THREADS
	.align		4
.L_4059:
        /*0054*/ 	.byte	0x04, 0x05
        /*0056*/ 	.short	(.L_4061 - .L_4060)
.L_4060:
        /*0058*/ 	.word	0x00000080
        /*005c*/ 	.word	0x00000001
        /*0060*/ 	.word	0x00000001


	//----- nvinfo : EIATTR_CRS_STACK_SIZE
	.align		4
.L_4061:
        /*0064*/ 	.byte	0x04, 0x1e
        /*0066*/ 	.short	(.L_4063 - .L_4062)
.L_4062:
        /*0068*/ 	.word	0x00000000


	//----- nvinfo : EIATTR_CBANK_PARAM_SIZE
	.align		4
.L_4063:
        /*006c*/ 	.byte	0x03, 0x19
        /*006e*/ 	.short	0x0018


	//----- nvinfo : EIATTR_PARAM_CBANK
	.align		4
        /*0070*/ 	.byte	0x04, 0x0a
        /*0072*/ 	.short	(.L_4065 - .L_4064)
	.align		4
.L_4064:
        /*0074*/ 	.word	index@(.nv.constant0._ZN2at6native29vectorized_elementwise_kernelILi2ENS0_13BUnaryFunctorIsssZZZNS0_15binary_internal21div_trunc_kernel_cudaERNS_18TensorIteratorBaseEENKUlvE_clEvENKUlvE3_clEvEUlssE_EESt5arrayIPcLm2EEEEviT0_T1_)
        /*0078*/ 	.short	0x0210
        /*007a*/ 	.short	0x0018


	//----- nvinfo : EIATTR_SW_WAR
	.align		4
.L_4065:
        /*007c*/ 	.byte	0x04, 0x36
        /*007e*/ 	.short	(.L_4067 - .L_4066)
.L_4066:
        /*0080*/ 	.word	0x00000008
.L_4067:


//--------------------- .nv.info._ZN2at6native29vectorized_elementwise_kernelILi4ENS0_13BUnaryFunctorIsssZZZNS0_15binary_internal21div_trunc_kernel_cudaERNS_18TensorIteratorBaseEENKUlvE_clEvENKUlvE3_clEvEUlssE_EESt5arrayIPcLm2EEEEviT0_T1_ --------------------------
	.section	.nv.info._ZN2at6native29vectorized_elementwise_kernelILi4ENS0_13BUnaryFunctorIsssZZZNS0_15binary_internal21div_trunc_kernel_cudaERNS_18TensorIteratorBaseEENKUlvE_clEvENKUlvE3_clEvEUlssE_EESt5arrayIPcLm2EEEEviT0_T1_,"",@"SHT_CUDA_INFO"
	.sectionflags	@""
	.align	4


	//----- nvinfo : EIATTR_CUDA_API_VERSION
	.align		4
        /*0000*/ 	.byte	0x04, 0x37
        /*0002*/ 	.short	(.L_4069 - .L_4068)
.L_4068:
        /*0004*/ 	.word	0x00000082


	//----- nvinfo : EIATTR_KPARAM_INFO
	.align		4
.L_4069:
        /*0008*/ 	.byte	0x04, 0x17
        /*000a*/ 	.short	(.L_4071 - .L_4070)
.L_4070:
        /*000c*/ 	.word	0x00000000
        /*0010*/ 	.short	0x0002
        /*0012*/ 	.short	0x0008
        /*0014*/ 	.byte	0x00, 0xf0, 0x41, 0x00


	//----- nvinfo : EIATTR_KPARAM_INFO
	.align		4
.L_4071:
        /*0018*/ 	.byte	0x04, 0x17
        /*001a*/ 	.short	(.L_4073 - .L_4072)
.L_4072:
        /*001c*/ 	.word	0x00000000
        /*0020*/ 	.short	0x0001
        /*0022*/ 	.short	0x0004
        /*0024*/ 	.byte	0x00, 0xf0, 0x11, 0x00


	//----- nvinfo : EIATTR_KPARAM_INFO
	.align		4
.L_4073:
        /*0028*/ 	.byte	0x04, 0x17
        /*002a*/ 	.short	(.L_4075 - .L_4074)
.L_4074:
        /*002c*/ 	.word	0x00000000
        /*0030*/ 	.short	0x0000
        /*0032*/ 	.short	0x0000
        /*0034*/ 	.byte	0x00, 0xf0, 0x11, 0x00


	//----- nvinfo : EIATTR_SPARSE_MMA_MASK
	.align		4
.L_4075:
        /*0038*/ 	.byte	0x03, 0x50
        /*003a*/ 	.short	0x0000


	//----- nvinfo : EIATTR_MAXREG_COUNT
	.align		4
        /*003c*/ 	.byte	0x03, 0x1b
        /*003e*/ 	.short	0x00ff


	//----- nvinfo : EIATTR_MERCURY_ISA_VERSION
	.align		4
        /*0040*/ 	.byte	0x03, 0x5f
        /*0042*/ 	.short	0x0101


	//----- nvinfo : EIATTR_EXIT_INSTR_OFFSETS
	.align		4
        /*0044*/ 	.byte	0x04, 0x1c
        /*0046*/ 	.short	(.L_4077 - .L_4076)


	//   ....[0]....
.L_4076:
        /*0048*/ 	.word	0x00000900


	//   ....[1]....
        /*004c*/ 	.word	0x00001ed0


	//   ....[2]....
        /*0050*/ 	.word	0x00001f20


	//----- nvinfo : EIATTR_MAX_THREADS
	.align		4
.L_4077:
        /*0054*/ 	.byte	0x04, 0x05
        /*0056*/ 	.short	(.L_4079 - .L_4078)
.L_4078:
        /*0058*/ 	.word	0x00000080
        /*005c*/ 	.word	0x00000001
        /*0060*/ 	.word	0x00000001


	//----- nvinfo : EIATTR_CRS_STACK_SIZE
	.align		4
.L_4079:
        /*0064*/ 	.byte	0x04, 0x1e
        /*0066*/ 	.short	(.L_4081 - .L_4080)
.L_4080:
        /*0068*/ 	.word	0x00000000


	//----- nvinfo : EIATTR_CBANK_PARAM_SIZE
	.align		4
.L_4081:
        /*006c*/ 	.byte	0x03, 0x19
        /*006e*/ 	.short	0x0018


	//----- nvinfo : EIATTR_PARAM_CBANK
	.align		4
        /*0070*/ 	.byte	0x04, 0x0a
        /*0072*/ 	.short	(.L_4083 - .L_4082)
	.align		4
.L_4082:
        /*0074*/ 	.word	index@(.nv.constant0._ZN2at6native29vectorized_elementwise_kernelILi4ENS0_13BUnaryFunctorIsssZZZNS0_15binary_internal21div_trunc_kernel_cudaERNS_18TensorIteratorBaseEENKUlvE_clEvENKUlvE3_clEvEUlssE_EESt5arrayIPcLm2EEEEviT0_T1_)
        /*0078*/ 	.short	0x0210
        /*007a*/ 	.short	0x0018


	//----- nvinfo : EIATTR_SW_WAR
	.align		4
.L_4083:
        /*007c*/ 	.byte	0x04, 0x36
        /*007e*/ 	.short	(.L_4085 - .L_4084)
.L_4084:
        /*0080*/ 	.word	0x00000008
.L_4085:


//--------------------- .nv.info._ZN2at6native29vectorized_elementwise_kernelILi8ENS0_13BUnaryFunctorIsssZZZNS0_15binary_internal21div_trunc_kernel_cudaERNS_18TensorIteratorBaseEENKUlvE_clEvENKUlvE3_clEvEUlssE_EESt5arrayIPcLm2EEEEviT0_T1_ --------------------------
	.section	.nv.info._ZN2at6native29vectorized_elementwise_kernelILi8ENS0_13BUnaryFunctorIsssZZZNS0_15binary_internal21div_trunc_kernel_cudaERNS_18TensorIteratorBaseEENKUlvE_clEvENKUlvE3_clEvEUlssE_EESt5arrayIPcLm2EEEEviT0_T1_,"",@"SHT_CUDA_INFO"
	.sectionflags	@""
	.align	4


	//----- nvinfo : EIATTR_CUDA_API_VERSION
	.align		4
        /*0000*/ 	.byte	0x04, 0x37
        /*0002*/ 	.short	(.L_4087 - .L_4086)
.L_4086:
        /*0004*/ 	.word	0x00000082


	//----- nvinfo : EIATTR_KPARAM_INFO
	.align		4
.L_4087:
        /*0008*/ 	.byte	0x04, 0x17
        /*000a*/ 	.short	(.L_4089 - .L_4088)
.L_4088:
        /*000c*/ 	.word	0x00000000
        /*0010*/ 	.short	0x0002
        /*0012*/ 	.short	0x0008
        /*0014*/ 	.byte	0x00, 0xf0, 0x41, 0x00


	//----- nvinfo : EIATTR_KPARAM_INFO
	.align		4
.L_4089:
        /*0018*/ 	.byte	0x04, 0x17
        /*001a*/ 	.short	(.L_4091 - .L_4090)
.L_4090:
        /*001c*/ 	.word	0x00000000
        /*0020*/ 	.short	0x0001
        /*0022*/ 	.short	0x0004
        /*0024*/ 	.byte	0x00, 0xf0, 0x11, 0x00


	//----- nvinfo : EIATTR_KPARAM_INFO
	.align		4
.L_4091:
        /*0028*/ 	.byte	0x04, 0x17
        /*002a*/ 	.short	(.L_4093 - .L_4092)
.L_4092:
        /*002c*/ 	.word	0x00000000
        /*0030*/ 	.short	0x0000
        /*0032*/ 	.short	0x0000
        /*0034*/ 	.byte	0x00, 0xf0, 0x11, 0x00


	//----- nvinfo : EIATTR_SPARSE_MMA_MASK
	.align		4
.L_4093:
        /*0038*/ 	.byte	0x03, 0x50
        /*003a*/ 	.short	0x0000


	//----- nvinfo : EIATTR_MAXREG_COUNT
	.align		4
        /*003c*/ 	.byte	0x03, 0x1b
        /*003e*/ 	.short	0x00ff


	//----- nvinfo : EIATTR_MERCURY_ISA_VERSION
	.align		4
        /*0040*/ 	.byte	0x03, 0x5f
        /*0042*/ 	.short	0x0101


	//----- nvinfo : EIATTR_EXIT_INSTR_OFFSETS
	.align		4
        /*0044*/ 	.byte	0x04, 0x1c
        /*0046*/ 	.short	(.L_4095 - .L_4094)


	//   ....[0]....
.L_4094:
        /*0048*/ 	.word	0x000008c0


	//   ....[1]....
        /*004c*/ 	.word	0x00001e90


	//   ....[2]....
        /*0050*/ 	.word	0x00001ee0


	//----- nvinfo : EIATTR_MAX_THREADS
	.align		4
.L_4095:
        /*0054*/ 	.byte	0x04, 0x05
        /*0056*/ 	.short	(.L_4097 - .L_4096)
.L_4096:
        /*0058*/ 	.word	0x00000080
        /*005c*/ 	.word	0x00000001
        /*0060*/ 	.word	0x00000001


	//----- nvinfo : EIATTR_CRS_STACK_SIZE
	.align		4
.L_4097:
        /*0064*/ 	.byte	0x04, 0x1e
        /*0066*/ 	.short	(.L_4099 - .L_4098)
.L_4098:
        /*0068*/ 	.word	0x00000000


	//----- nvinfo : EIATTR_CBANK_PARAM_SIZE
	.align		4
.L_4099:
        /*006c*/ 	.byte	0x03, 0x19
        /*006e*/ 	.short	0x0018


	//----- nvinfo : EIATTR_PARAM_CBANK
	.align		4
        /*0070*/ 	.byte	0x04, 0x0a
        /*0072*/ 	.short	(.L_4101 - .L_4100)
	.align		4
.L_4100:
        /*0074*/ 	.word	index@(.nv.constant0._ZN2at6native29vectorized_elementwise_kernelILi8ENS0_13BUnaryFunctorIsssZZZNS0_15binary_internal21div_trunc_kernel_cudaERNS_18TensorIteratorBaseEENKUlvE_clEvENKUlvE3_clEvEUlssE_EESt5arrayIPcLm2EEEEviT0_T1_)
        /*0078*/ 	.short	0x0210
        /*007a*/ 	.short	0x0018


	//----- nvinfo : EIATTR_SW_WAR
	.align		4
.L_4101:
        /*007c*/ 	.byte	0x04, 0x36
        /*007e*/ 	.short	(.L_4103 - .L_4102)
.L_4102:
        /*0080*/ 	.word	0x00000008
.L_4103:


//--------------------- .nv.info._ZN2at6native18elementwise_kernelILi128ELi4EZNS0_15gpu_kernel_implINS0_13AUnaryFunctorIsssZZZNS0_15binary_internal21div_trunc_kernel_cudaERNS_18TensorIteratorBaseEENKUlvE_clEvENKUlvE3_clEvEUlssE_EEEEvS6_RKT_EUliE_EEviT1_ --------------------------
	.section	.nv.info._ZN2at6native18elementwise_kernelILi128ELi4EZNS0_15gpu_kernel_implINS0_13AUnaryFunctorIsssZZZNS0_15binary_internal21div_trunc_kernel_cudaERNS_18TensorIteratorBaseEENKUlvE_clEvENKUlvE3_clEvEUlssE_EEEEvS6_RKT_EUliE_EEviT1_,"",@"SHT_CUDA_INFO"
	.sectionflags	@""
	.align	4


	//----- nvinfo : EIATTR_CUDA_API_VERSION
	.align		4
        /*0000*/ 	.byte	0x04, 0x37
        /*0002*/ 	.short	(.L_4105 - .L_4104)
.L_4104:
        /*0004*/ 	.word	0x00000082


	//----- nvinfo : EIATTR_KPARAM_INFO
	.align		4
.L_4105:
        /*0008*/ 	.byte	0x04, 0x17
        /*000a*/ 	.short	(.L_4107 - .L_4106)
.L_4106:
        /*000c*/ 	.word	0x00000000
        /*0010*/ 	.short	0x0001
        /*0012*/ 	.short	0x0008
        /*0014*/ 	.byte	0x00, 0xf0, 0x61, 0x08


	//----- nvinfo : EIATTR_KPARAM_INFO
	.align		4
.L_4107:
        /*0018*/ 	.byte	0x04, 0x17
        /*001a*/ 	.short	(.L_4109 - .L_4108)
.L_4108:
        /*001c*/ 	.word	0x00000000
        /*0020*/ 	.short	0x0000
        /*0022*/ 	.short	0x0000
        /*0024*/ 	.byte	0x00, 0xf0, 0x11, 0x00


	//----- nvinfo : EIATTR_SPARSE_MMA_MASK
	.align		4
.L_4109:
        /*0028*/ 	.byte	0x03, 0x50
        /*002a*/ 	.short	0x0000


	//----- nvinfo : EIATTR_MAXREG_COUNT
	.align		4
        /*002c*/ 	.byte	0x03, 0x1b
        /*002e*/ 	.short	0x0080


	//----- nvinfo : EIATTR_EXTERNS
	.align		4
        /*0030*/ 	.byte	0x04, 0x0f
        /*0032*/ 	.short	(.L_4111 - .L_4110)


	//   ....[0]....
	.align		4
.L_4110:
        /*0034*/ 	.word	index@(__assertfail)


	//----- nvinfo : EIATTR_MERCURY_ISA_VERSION
	.align		4
.L_4111:
        /*0038*/ 	.byte	0x03, 0x5f
        /*003a*/ 	.short	0x0101


	//----- nvinfo : EIATTR_SYSCALL_OFFSETS
	.align		4
        /*003c*/ 	.byte	0x04, 0x46
        /*003e*/ 	.short	(.L_4113 - .L_4112)


	//   ....[0]....
.L_4112:
        /*0040*/ 	.word	0x000021f0


	//   ....[1]....
        /*0044*/ 	.word	0x00003240


	//   ....[2]....
        /*0048*/ 	.word	0x00005480


	//   ....[3]....
        /*004c*/ 	.word	0x000064e0


	//   ....[4]....
        /*0050*/ 	.word	0x00008710


	//   ....[5]....
        /*0054*/ 	.word	0x00009770


	//   ....[6]....
        /*0058*/ 	.word	0x0000b990


	//   ....[7]....
        /*005c*/ 	.word	0x0000c9f0


	//----- nvinfo : EIATTR_EXIT_INSTR_OFFSETS
	.align		4
.L_4113:
        /*0060*/ 	.byte	0x04, 0x1c
        /*0062*/ 	.short	(.L_4115 - .L_4114)


	//   ....[0]....
.L_4114:
        /*0064*/ 	.word	0x00009840


	//   ....[1]....
        /*0068*/ 	.word	0x0000bc90


	//   ....[2]....
        /*006c*/ 	.word	0x0000bcb0


	//   ....[3]....
        /*0070*/ 	.word	0x0000bd60


	//   ....[4]....
        /*0074*/ 	.word	0x0000bd90


	//   ....[5]....
        /*0078*/ 	.word	0x0000bdb0


	//   ....[6]....
        /*007c*/ 	.word	0x0000be40


	//   ....[7]....
        /*0080*/ 	.word	0x0000be80


	//   ....[8]....
        /*0084*/ 	.word	0x0000bf20


	//   ....[9]....
        /*0088*/ 	.word	0x0000bf70


	//   ....[10]....
        /*008c*/ 	.word	0x0000bfa0


	//   ....[11]....
        /*0090*/ 	.word	0x0000c070


	//   ....[12]....
        /*0094*/ 	.word	0x0000c0b0


	//   ....[13]....
        /*0098*/ 	.word	0x0000c240


	//   ....[14]....
        /*009c*/ 	.word	0x0000c3a0


	//   ....[15]....
        /*00a0*/ 	.word	0x0000c3e0


	//   ....[16]....
        /*00a4*/ 	.word	0x0000c480


	//   ....[17]....
        /*00a8*/ 	.word	0x0000c600


	//   ....[18]....
        /*00ac*/ 	.word	0x0000c780


	//   ....[19]....
        /*00b0*/ 	.word	0x0000c8f0


	//   ....[20]....
        /*00b4*/ 	.word	0x0000ca00


	//   ....[21]....
        /*00b8*/ 	.word	0x0000ca50


	//   ....[22]....
        /*00bc*/ 	.word	0x0000ca80


	//----- nvinfo : EIATTR_MAX_THREADS
	.align		4
.L_4115:
        /*00c0*/ 	.byte	0x04, 0x05
        /*00c2*/ 	.short	(.L_4117 - .L_4116)
.L_4116:
        /*00c4*/ 	.word	0x00000080
        /*00c8*/ 	.word	0x00000001
        /*00cc*/ 	.word	0x00000001


	//----- nvinfo : EIATTR_CRS_STACK_SIZE
	.align		4
.L_4117:
        /*00d0*/ 	.byte	0x04, 0x1e
        /*00d2*/ 	.short	(.L_4119 - .L_4118)
.L_4118:
        /*00d4*/ 	.word	0x00000000


	//----- nvinfo : EIATTR_CBANK_PARAM_SIZE
	.align		4
.L_4119:
        /*00d8*/ 	.byte	0x03, 0x19
        /*00da*/ 	.short	0x0220


	//----- nvinfo : EIATTR_PARAM_CBANK
	.align		4
        /*00dc*/ 	.byte	0x04, 0x0a
        /*00de*/ 	.short	(.L_4121 - .L_4120)
	.align		4
.L_4120:
        /*00e0*/ 	.word	index@(.nv.constant0._ZN2at6native18elementwise_kernelILi128ELi4EZNS0_15gpu_kernel_implINS0_13AUnaryFunctorIsssZZZNS0_15binary_internal21div_trunc_kernel_cudaERNS_18TensorIteratorBaseEENKUlvE_clEvENKUlvE3_clEvEUlssE_EEEEvS6_RKT_EUliE_EEviT1_)
        /*00e4*/ 	.short	0x0210
        /*00e6*/ 	.short	0x0220


	//----- nvinfo : EIATTR_SW_WAR
	.align		4
.L_4121:
        /*00e8*/ 	.byte	0x04, 0x36
        /*00ea*/ 	.short	(.L_4123 - .L_4122)
.L_4122:
        /*00ec*/ 	.word	0x00000008
.L_4123:


//--------------------- .nv.info._ZN2at6native27unrolled_elementwise_kernelINS0_13AUnaryFunctorIsssZZZNS0_15binary_internal21div_trunc_kernel_cudaERNS_18TensorIteratorBaseEENKUlvE_clEvENKUlvE3_clEvEUlssE_EESt5arrayIPcLm2EELi4E23TrivialOffsetCalculatorILi1EjESE_NS0_6memory12LoadWithCastILi1EEENSF_13StoreWithCastILi1EEEEEviT_T0_T2_T3_T4_T5_ --------------------------
	.section	.nv.info._ZN2at6native27unrolled_elementwise_kernelINS0_13AUnaryFunctorIsssZZZNS0_15binary_internal21div_trunc_kernel_cudaERNS_18TensorIteratorBaseEENKUlvE_clEvENKUlvE3_clEvEUlssE_EESt5arrayIPcLm2EELi4E23TrivialOffsetCalculatorILi1EjESE_NS0_6memory12LoadWithCastILi1EEENSF_13StoreWithCastILi1EEEEEviT_T0_T2_T3_T4_T5_,"",@"SHT_CUDA_INFO"
	.sectionflags	@""
	.align	4


	//----- nvinfo : EIATTR_CUDA_API_VERSION
	.align		4
        /*0000*/ 	.byte	0x04, 0x37
        /*0002*/ 	.short	(.L_4125 - .L_4124)
.L_4124:
        /*0004*/ 	.word	0x00000082


	//----- nvinfo : EIATTR_KPARAM_INFO
	.align		4
.L_4125:
        /*0008*/ 	.byte	0x04, 0x17
        /*000a*/ 	.short	(.L_4127 - .L_4126)
.L_4126:
        /*000c*/ 	.word	0x00000000
        /*0010*/ 	.short	0x0006
        /*0012*/ 	.short	0x0024
        /*0014*/ 	.byte	0x00, 0xf0, 0x21, 0x00


	//----- nvinfo : EIATTR_KPARAM_INFO
	.align		4
.L_4127:
        /*0018*/ 	.byte	0x04, 0x17
        /*001a*/ 	.short	(.L_4129 - .L_4128)
.L_4128:
        /*001c*/ 	.word	0x00000000
        /*0020*/ 	.short	0x0005
        /*0022*/ 	.short	0x001c
        /*0024*/ 	.byte	0x00, 0xf0, 0x21, 0x00


	//----- nvinfo : EIATTR_KPARAM_INFO
	.align		4
.L_4129:
        /*0028*/ 	.byte	0x04, 0x17
        /*002a*/ 	.short	(.L_4131 - .L_4130)
.L_4130:
        /*002c*/ 	.word	0x00000000
        /*0030*/ 	.short	0x0004
        /*0032*/ 	.short	0x0019
        /*0034*/ 	.byte	0x00, 0xf0, 0x05, 0x00


	//----- nvinfo : EIATTR_KPARAM_INFO
	.align		4
.L_4131:
        /*0038*/ 	.byte	0x04, 0x17
        /*003a*/ 	.short	(.L_4133 - .L_4132)
.L_4132:
        /*003c*/ 	.word	0x00000000
        /*0040*/ 	.short	0x0003
        /*0042*/ 	.short	0x0018
        /*0044*/ 	.byte	0x00, 0xf0, 0x05, 0x00


	//----- nvinfo : EIATTR_KPARAM_INFO
	.align		4
.L_4133:
        /*0048*/ 	.byte	0x04, 0x17
        /*004a*/ 	.short	(.L_4135 - .L_4134)
.L_4134:
        /*004c*/ 	.word	0x00000000
        /*0050*/ 	.short	0x0002
        /*0052*/ 	.short	0x0008
        /*0054*/ 	.byte	0x00, 0xf0, 0x41, 0x00


	//----- nvinfo : EIATTR_KPARAM_INFO
	.align		4
.L_4135:
        /*0058*/ 	.byte	0x04, 0x17
        /*005a*/ 	.short	(.L_4137 - .L_4136)
.L_4136:
        /*005c*/ 	.word	0x00000000
        /*0060*/ 	.short	0x0001
        /*0062*/ 	.short	0x0004
        /*0064*/ 	.byte	0x00, 0xf0, 0x11, 0x00


	//----- nvinfo : EIATTR_KPARAM_INFO
	.align		4
.L_4137:
        /*0068*/ 	.byte	0x04, 0x17
        /*006a*/ 	.short	(.L_4139 - .L_4138)
.L_4138:
        /*006c*/ 	.word	0x00000000
        /*0070*/ 	.short	0x0000
        /*0072*/ 	.short	0x0000
        /*0074*/ 	.byte	0x00, 0xf0, 0x11, 0x00


	//----- nvinfo : EIATTR_SPARSE_MMA_MASK
	.align		4
.L_4139:
        /*0078*/ 	.byte	0x03, 0x50
        /*007a*/ 	.short	0x0000


	//----- nvinfo : EIATTR_MAXREG_COUNT
	.align		4
        /*007c*/ 	.byte	0x03, 0x1b
        /*007e*/ 	.short	0x00ff


	//----- nvinfo : EIATTR_EXTERNS
	.align		4
        /*0080*/ 	.byte	0x04, 0x0f
        /*0082*/ 	.short	(.L_4141 - .L_4140)


	//   ....[0]....
	.align		4
.L_4140:
        /*0084*/ 	.word	index@(__assertfail)


	//----- nvinfo : EIATTR_MERCURY_ISA_VERSION
	.align		4
.L_4141:
        /*0088*/ 	.byte	0x03, 0x5f
        /*008a*/ 	.short	0x0101


	//----- nvinfo : EIATTR_SYSCALL_OFFSETS
	.align		4
        /*008c*/ 	.byte	0x04, 0x46
        /*008e*/ 	.short	(.L_4143 - .L_4142)


	//   ....[0]....
.L_4142:
        /*0090*/ 	.word	0x00000f10


	//   ....[1]....
        /*0094*/ 	.word	0x00001e20


	//   ....[2]....
        /*0098*/ 	.word	0x00002d40


	//   ....[3]....
        /*009c*/ 	.word	0x00003c30


	//   ....[4]....
        /*00a0*/ 	.word	0x00005440


	//   ....[5]....
        /*00a4*/ 	.word	0x000063b0


	//   ....[6]....
        /*00a8*/ 	.word	0x000072d0


	//   ....[7]....
        /*00ac*/ 	.word	0x000081f0


	//----- nvinfo : EIATTR_EXIT_INSTR_OFFSETS
	.align		4
.L_4143:
        /*00b0*/ 	.byte	0x04, 0x1c
        /*00b2*/ 	.short	(.L_4145 - .L_4144)


	//   ....[0]....
.L_4144:
        /*00b4*/ 	.word	0x00007380


	//   ....[1]....
        /*00b8*/ 	.word	0x000074b0


	//   ....[2]....
        /*00bc*/ 	.word	0x000074d0


	//   ....[3]....
        /*00c0*/ 	.word	0x00007570


	//   ....[4]....
        /*00c4*/ 	.word	0x000075a0


	//   ....[5]....
        /*00c8*/ 	.word	0x000075c0


	//   ....[6]....
        /*00cc*/ 	.word	0x00007650


	//   ....[7]....
        /*00d0*/ 	.word	0x00007690


	//   ....[8]....
        /*00d4*/ 	.word	0x00007730


	//   ....[9]....
        /*00d8*/ 	.word	0x00007780


	//   ....[10]....
        /*00dc*/ 	.word	0x000077b0


	//   ....[11]....
        /*00e0*/ 	.word	0x00007880


	//   ....[12]....
        /*00e4*/ 	.word	0x000078c0


	//   ....[13]....
        /*00e8*/ 	.word	0x00007a50


	//   ....[14]....
        /*00ec*/ 	.word	0x00007bb0


	//   ....[15]....
        /*00f0*/ 	.word	0x00007bf0


	//   ....[16]....
        /*00f4*/ 	.word	0x00007c90


	//   ....[17]....
        /*00f8*/ 	.word	0x00007e10


	//   ....[18]....
        /*00fc*/ 	.word	0x00007f90


	//   ....[19]....
        /*0100*/ 	.word	0x000080f0


	//   ....[20]....
        /*0104*/ 	.word	0x00008200


	//   ....[21]....
        /*0108*/ 	.word	0x00008240


	//   ....[22]....
        /*010c*/ 	.word	0x00008270


	//----- nvinfo : EIATTR_MAX_THREADS
	.align		4
.L_4145:
        /*0110*/ 	.byte	0x04, 0x05
        /*0112*/ 	.short	(.L_4147 - .L_4146)
.L_4146:
        /*0114*/ 	.word	0x00000080
        /*0118*/ 	.word	0x00000001
        /*011c*/ 	.word	0x00000001


	//----- nvinfo : EIATTR_CRS_STACK_SIZE
	.align		4
.L_4147:
        /*0120*/ 	.byte	0x04, 0x1e
        /*0122*/ 	.short	(.L_4149 - .L_4148)
.L_4148:
        /*0124*/ 	.word	0x00000000


	//----- nvinfo : EIATTR_CBANK_PARAM_SIZE
	.align		4
.L_4149:
        /*0128*/ 	.byte	0x03, 0x19
        /*012a*/ 	.short	0x002c


	//----- nvinfo : EIATTR_PARAM_CBANK
	.align		4
        /*012c*/ 	.byte	0x04, 0x0a
        /*012e*/ 	.short	(.L_4151 - .L_4150)
	.align		4
.L_4150:
        /*0130*/ 	.word	index@(.nv.constant0._ZN2at6native27unrolled_elementwise_kernelINS0_13AUnaryFunctorIsssZZZNS0_15binary_internal21div_trunc_kernel_cudaERNS_18TensorIteratorBaseEENKUlvE_clEvENKUlvE3_clEvEUlssE_EESt5arrayIPcLm2EELi4E23TrivialOffsetCalculatorILi1EjESE_NS0_6memory12LoadWithCastILi1EEENSF_13StoreWithCastILi1EEEEEviT_T0_T2_T3_T4_T5_)
        /*0134*/ 	.short	0x0210
        /*0136*/ 	.short	0x002c


	//----- nvinfo : EIATTR_SW_WAR
	.align		4
.L_4151:
        /*0138*/ 	.byte	0x04, 0x36
        /*013a*/ 	.short	(.L_4153 - .L_4152)
.L_4152:
        /*013c*/ 	.word	0x00000008
.L_4153:


//--------------------- .nv.info._ZN2at6native18elementwise_kernelILi128ELi4EZNS0_22gpu_kernel_impl_nocastINS0_13AUnaryFunctorIsssZZZNS0_15binary_internal21div_trunc_kernel_cudaERNS_18TensorIteratorBaseEENKUlvE_clEvENKUlvE3_clEvEUlssE_EEEEvS6_RKT_EUliE_EEviT1_ --------------------------
	.section	.nv.info._ZN2at6native18elementwise_kernelILi128ELi4EZNS0_22gpu_kernel_impl_nocastINS0_13AUnaryFunctorIsssZZZNS0_15binary_internal21div_trunc_kernel_cudaERNS_18TensorIteratorBaseEENKUlvE_clEvENKUlvE3_clEvEUlssE_EEEEvS6_RKT_EUliE_EEviT1_,"",@"SHT_CUDA_INFO"
	.sectionflags	@""
	.align	4


	//----- nvinfo : EIATTR_CUDA_API_VERSION
	.align		4
        /*0000*/ 	.byte	0x04, 0x37
        /*0002*/ 	.short	(.L_4155 - .L_4154)
.L_4154:
        /*0004*/ 	.word	0x00000082


	//----- nvinfo : EIATTR_KPARAM_INFO
	.align		4
.L_4155:
        /*0008*/ 	.byte	0x04, 0x17
        /*000a*/ 	.short	(.L_4157 - .L_4156)
.L_4156:
        /*000c*/ 	.word	0x00000000
        /*0010*/ 	.short	0x0001
        /*0012*/ 	.short	0x0008
        /*0014*/ 	.byte	0x00, 0xf0, 0x61, 0x08


	//----- nvinfo : EIATTR_KPARAM_INFO
	.align		4
.L_4157:
        /*0018*/ 	.byte	0x04, 0x17
        /*001a*/ 	.short	(.L_4159 - .L_4158)
.L_4158:
        /*001c*/ 	.word	0x00000000
        /*0020*/ 	.short	0x0000
        /*0022*/ 	.short	0x0000
        /*0024*/ 	.byte	0x00, 0xf0, 0x11, 0x00


	//----- nvinfo : EIATTR_SPARSE_MMA_MASK
	.align		4
.L_4159:
        /*0028*/ 	.byte	0x03, 0x50
        /*002a*/ 	.short	0x0000


	//----- nvinfo : EIATTR_MAXREG_COUNT
	.align		4
        /*002c*/ 	.byte	0x03, 0x1b
        /*002e*/ 	.short	0x0080


	//----- nvinfo : EIATTR_MERCURY_ISA_VERSION
	.align		4
        /*0030*/ 	.byte	0x03, 0x5f
        /*0032*/ 	.short	0x0101


	//----- nvinfo : EIATTR_EXIT_INSTR_OFFSETS
	.align		4
        /*0034*/ 	.byte	0x04, 0x1c
        /*0036*/ 	.short	(.L_4161 - .L_4160)


	//   ....[0]....
.L_4160:
        /*0038*/ 	.word	0x00004070


	//   ....[1]....
        /*003c*/ 	.word	0x00005590


	//----- nvinfo : EIATTR_MAX_THREADS
	.align		4
.L_4161:
        /*0040*/ 	.byte	0x04, 0x05
        /*0042*/ 	.short	(.L_4163 - .L_4162)
.L_4162:
        /*0044*/ 	.word	0x00000080
        /*0048*/ 	.word	0x00000001
        /*004c*/ 	.word	0x00000001


	//----- nvinfo : EIATTR_CRS_STACK_SIZE
	.align		4
.L_4163:
        /*0050*/ 	.byte	0x04, 0x1e
        /*0052*/ 	.short	(.L_4165 - .L_4164)
.L_4164:
        /*0054*/ 	.word	0x00000000


	//----- nvinfo : EIATTR_CBANK_PARAM_SIZE
	.align		4
.L_4165:
        /*0058*/ 	.byte	0x03, 0x19
        /*005a*/ 	.short	0x0220


	//----- nvinfo : EIATTR_PARAM_CBANK
	.align		4
        /*005c*/ 	.byte	0x04, 0x0a
        /*005e*/ 	.short	(.L_4167 - .L_4166)
	.align		4
.L_4166:
        /*0060*/ 	.word	index@(.nv.constant0._ZN2at6native18elementwise_kernelILi128ELi4EZNS0_22gpu_kernel_impl_nocastINS0_13AUnaryFunctorIsssZZZNS0_15binary_internal21div_trunc_kernel_cudaERNS_18TensorIteratorBaseEENKUlvE_clEvENKUlvE3_clEvEUlssE_EEEEvS6_RKT_EUliE_EEviT1_)
        /*0064*/ 	.short	0x0210
        /*0066*/ 	.short	0x0220


	//----- nvinfo : EIATTR_SW_WAR
	.align		4
.L_4167:
        /*0068*/ 	.byte	0x04, 0x36
        /*006a*/ 	.short	(.L_4169 - .L_4168)
.L_4168:
        /*006c*/ 	.word	0x00000008
.L_4169:


//--------------------- .nv.info._ZN2at6native27unrolled_elementwise_kernelINS0_13AUnaryFunctorIsssZZZNS0_15binary_internal21div_trunc_kernel_cudaERNS_18TensorIteratorBaseEENKUlvE_clEvENKUlvE3_clEvEUlssE_EESt5arrayIPcLm2EELi4E23TrivialOffsetCalculatorILi1EjESE_NS0_6memory15LoadWithoutCastENSF_16StoreWithoutCastEEEviT_T0_T2_T3_T4_T5_ --------------------------
	.section	.nv.info._ZN2at6native27unrolled_elementwise_kernelINS0_13AUnaryFunctorIsssZZZNS0_15binary_internal21div_trunc_kernel_cudaERNS_18TensorIteratorBaseEENKUlvE_clEvENKUlvE3_clEvEUlssE_EESt5arrayIPcLm2EELi4E23TrivialOffsetCalculatorILi1EjESE_NS0_6memory15LoadWithoutCastENSF_16StoreWithoutCastEEEviT_T0_T2_T3_T4_T5_,"",@"SHT_CUDA_INFO"
	.sectionflags	@""
	.align	4


	//----- nvinfo : EIATTR_CUDA_API_VERSION
	.align		4
        /*0000*/ 	.byte	0x04, 0x37
        /*0002*/ 	.short	(.L_4171 - .L_4170)
.L_4170:
        /*0004*/ 	.word	0x00000082


	//----- nvinfo : EIATTR_KPARAM_INFO
	.align		4
.L_4171:
        /*0008*/ 	.byte	0x04, 0x17
        /*000a*/ 	.short	(.L_4173 - .L_4172)
.L_4172:
        /*000c*/ 	.word	0x00000000
        /*0010*/ 	.short	0x0006
        /*0012*/ 	.short	0x001b
        /*0014*/ 	.byte	0x00, 0xf0, 0x05, 0x00


	//----- nvinfo : EIATTR_KPARAM_INFO
	.align		4
.L_4173:
        /*0018*/ 	.byte	0x04, 0x17
        /*001a*/ 	.short	(.L_4175 - .L_4174)
.L_4174:
        /*001c*/ 	.word	0x00000000
        /*0020*/ 	.short	0x0005
        /*0022*/ 	.short	0x001a
        /*0024*/ 	.byte	0x00, 0xf0, 0x05, 0x00


	//----- nvinfo : EIATTR_KPARAM_INFO
	.align		4
.L_4175:
        /*0028*/ 	.byte	0x04, 0x17
        /*002a*/ 	.short	(.L_4177 - .L_4176)
.L_4176:
        /*002c*/ 	.word	0x00000000
        /*0030*/ 	.short	0x0004
        /*0032*/ 	.short	0x0019
        /*0034*/ 	.byte	0x00, 0xf0, 0x05, 0x00


	//----- nvinfo : EIATTR_KPARAM_INFO
	.align		4
.L_4177:
        /*0038*/ 	.byte	0x04, 0x17
        /*003a*/ 	.short	(.L_4179 - .L_4178)
.L_4178:
        /*003c*/ 	.word	0x00000000
        /*0040*/ 	.short	0x0003
        /*0042*/ 	.short	0x0018
        /*0044*/ 	.byte	0x00, 0xf0, 0x05, 0x00


	//----- nvinfo : EIATTR_KPARAM_INFO
	.align		4
.L_4179:
        /*0048*/ 	.byte	0x04, 0x17
        /*004a*/ 	.short	(.L_4181 - .L_4180)
.L_4180:
        /*004c*/ 	.word	0x00000000
        /*0050*/ 	.short	0x0002
        /*0052*/ 	.short	0x0008
        /*0054*/ 	.byte	0x00, 0xf0, 0x41, 0x00


	//----- nvinfo : EIATTR_KPARAM_INFO
	.align		4
.L_4181:
        /*0058*/ 	.byte	0x04, 0x17
        /*005a*/ 	.short	(.L_4183 - .L_4182)
.L_4182:
        /*005c*/ 	.word	0x00000000
        /*0060*/ 	.short	0x0001
        /*0062*/ 	.short	0x0004
        /*0064*/ 	.byte	0x00, 0xf0, 0x11, 0x00


	//----- nvinfo : EIATTR_KPARAM_INFO
	.align		4
.L_4183:
        /*0068*/ 	.byte	0x04, 0x17
        /*006a*/ 	.short	(.L_4185 - .L_4184)
.L_4184:
        /*006c*/ 	.word	0x00000000
        /*0070*/ 	.short	0x0000
        /*0072*/ 	.short	0x0000
        /*0074*/ 	.byte	0x00, 0xf0, 0x11, 0x00


	//----- nvinfo : EIATTR_SPARSE_MMA_MASK
	.align		4
.L_4185:
        /*0078*/ 	.byte	0x03, 0x50
        /*007a*/ 	.short	0x0000


	//----- nvinfo : EIATTR_MAXREG_COUNT
	.align		4
        /*007c*/ 	.byte	0x03, 0x1b
        /*007e*/ 	.short	0x00ff


	//----- nvinfo : EIATTR_MERCURY_ISA_VERSION
	.align		4
        /*0080*/ 	.byte	0x03, 0x5f
        /*0082*/ 	.short	0x0101


	//----- nvinfo : EIATTR_EXIT_INSTR_OFFSETS
	.align		4
        /*0084*/ 	.byte	0x04, 0x1c
        /*0086*/ 	.short	(.L_4187 - .L_4186)


	//   ....[0]....
.L_4186:
        /*0088*/ 	.word	0x00000b00


	//   ....[1]....
        /*008c*/ 	.word	0x00000b50


	//----- nvinfo : EIATTR_MAX_THREADS
	.align		4
.L_4187:
        /*0090*/ 	.byte	0x04, 0x05
        /*0092*/ 	.short	(.L_4189 - .L_4188)
.L_4188:
        /*0094*/ 	.word	0x00000080
        /*0098*/ 	.word	0x00000001
        /*009c*/ 	.word	0x00000001


	//----- nvinfo : EIATTR_CRS_STACK_SIZE
	.align		4
.L_4189:
        /*00a0*/ 	.byte	0x04, 0x1e
        /*00a2*/ 	.short	(.L_4191 - .L_4190)
.L_4190:
        /*00a4*/ 	.word	0x00000000


	//----- nvinfo : EIATTR_CBANK_PARAM_SIZE
	.align		4
.L_4191:
        /*00a8*/ 	.byte	0x03, 0x19
        /*00aa*/ 	.short	0x001c


	//----- nvinfo : EIATTR_PARAM_CBANK
	.align		4
        /*00ac*/ 	.byte	0x04, 0x0a
        /*00ae*/ 	.short	(.L_4193 - .L_4192)
	.align		4
.L_4192:
        /*00b0*/ 	.word	index@(.nv.constant0._ZN2at6native27unrolled_elementwise_kernelINS0_13AUnaryFunctorIsssZZZNS0_15binary_internal21div_trunc_kernel_cudaERNS_18TensorIteratorBaseEENKUlvE_clEvENKUlvE3_clEvEUlssE_EESt5arrayIPcLm2EELi4E23TrivialOffsetCalculatorILi1EjESE_NS0_6memory15LoadWithoutCastENSF_16StoreWithoutCastEEEviT_T0_T2_T3_T4_T5_)
        /*00b4*/ 	.short	0x0210
        /*00b6*/ 	.short	0x001c


	//----- nvinfo : EIATTR_SW_WAR
	.align		4
.L_4193:
        /*00b8*/ 	.byte	0x04, 0x36
        /*00ba*/ 	.short	(.L_4195 - .L_4194)
.L_4194:
        /*00bc*/ 	.word	0x00000008
.L_4195:


//--------------------- .nv.info._ZN2at6native29vectorized_elementwise_kernelILi2ENS0_13AUnaryFunctorIsssZZZNS0_15binary_internal21div_trunc_kernel_cudaERNS_18TensorIteratorBaseEENKUlvE_clEvENKUlvE3_clEvEUlssE_EESt5arrayIPcLm2EEEEviT0_T1_ --------------------------
	.section	.nv.info._ZN2at6native29vectorized_elementwise_kernelILi2ENS0_13AUnaryFunctorIsssZZZNS0_15binary_internal21div_trunc_kernel_cudaERNS_18TensorIteratorBaseEENKUlvE_clEvENKUlvE3_clEvEUlssE_EESt5arrayIPcLm2EEEEviT0_T1_,"",@"SHT_CUDA_INFO"
	.sectionflags	@""
	.align	4


	//----- nvinfo : EIATTR_CUDA_API_VERSION
	.align		4
        /*0000*/ 	.byte	0x04, 0x37
        /*0002*/ 	.short	(.L_4197 - .L_4196)
.L_4196:
        /*0004*/ 	.word	0x00000082


	//----- nvinfo : EIATTR_KPARAM_INFO
	.align		4
.L_4197:
        /*0008*/ 	.byte	0x04, 0x17
        /*000a*/ 	.short	(.L_4199 - .L_4198)
.L_4198:
        /*000c*/ 	.word	0x00000000
        /*0010*/ 	.short	0x0002
        /*0012*/ 	.short	0x0008
        /*0014*/ 	.byte	0x00, 0xf0, 0x41, 0x00


	//----- nvinfo : EIATTR_KPARAM_INFO
	.align		4
.L_4199:
        /*0018*/ 	.byte	0x04, 0x17
        /*001a*/ 	.short	(.L_4201 - .L_4200)
.L_4200:
        /*001c*/ 	.word	0x00000000
        /*0020*/ 	.short	0x0001
        /*0022*/ 	.short	0x0004
        /*0024*/ 	.byte	0x00, 0xf0, 0x11, 0x00


	//----- nvinfo : EIATTR_KPARAM_INFO
	.align		4
.L_4201:
        /*0028*/ 	.byte	0x04, 0x17
        /*002a*/ 	.short	(.L_4203 - .L_4202)
.L_4202:
        /*002c*/ 	.word	0x00000000
        /*0030*/ 	.short	0x0000
        /*0032*/ 	.short	0x0000
        /*0034*/ 	.byte	0x00, 0xf0, 0x11, 0x00


	//----- nvinfo : EIATTR_SPARSE_MMA_MASK
	.align		4
.L_4203:
        /*0038*/ 	.byte	0x03, 0x50
        /*003a*/ 	.short	0x0000


	//----- nvinfo : EIATTR_MAXREG_COUNT
	.align		4
        /*003c*/ 	.byte	0x03, 0x1b
        /*003e*/ 	.short	0x00ff


	//----- nvinfo : EIATTR_MERCURY_ISA_VERSION
	.align		4
        /*0040*/ 	.byte	0x03, 0x5f
        /*0042*/ 	.short	0x0101


	//----- nvinfo : EIATTR_EXIT_INSTR_OFFSETS
	.align		4
        /*0044*/ 	.byte	0x04, 0x1c
        /*0046*/ 	.short	(.L_4205 - .L_4204)


	//   ....[0]....
.L_4204:
        /*0048*/ 	.word	0x00000df0


	//   ....[1]....
        /*004c*/ 	.word	0x000023d0


	//   ....[2]....
        /*0050*/ 	.word	0x00002420


	//----- nvinfo : EIATTR_MAX_THREADS
	.align		4
.L_4205:
        /*0054*/ 	.byte	0x04, 0x05
        /*0056*/ 	.short	(.L_4207 - .L_4206)
.L_4206:
        /*0058*/ 	.word	0x00000080
        /*005c*/ 	.word	0x00000001
        /*0060*/ 	.word	0x00000001


	//----- nvinfo : EIATTR_CRS_STACK_SIZE
	.align		4
.L_4207:
        /*0064*/ 	.byte	0x04, 0x1e
        /*0066*/ 	.short	(.L_4209 - .L_4208)
.L_4208:
        /*0068*/ 	.word	0x00000000


	//----- nvinfo : EIATTR_CBANK_PARAM_SIZE
	.align		4
.L_4209:
        /*006c*/ 	.byte	0x03, 0x19
        /*006e*/ 	.short	0x0018


	//----- nvinfo : EIATTR_PARAM_CBANK
	.align		4
        /*0070*/ 	.byte	0x04, 0x0a
        /*0072*/ 	.short	(.L_4211 - .L_4210)
	.align		4
.L_4210:
        /*0074*/ 	.word	index@(.nv.constant0._ZN2at6native29vectorized_elementwise_kernelILi2ENS0_13AUnaryFunctorIsssZZZNS0_15binary_internal21div_trunc_kernel_cudaERNS_18TensorIteratorBaseEENKUlvE_clEvENKUlvE3_clEvEUlssE_EESt5arrayIPcLm2EEEEviT0_T1_)
        /*0078*/ 	.short	0x0210
        /*007a*/ 	.short	0x0018


	//----- nvinfo : EIATTR_SW_WAR
	.align		4
.L_4211:
        /*007c*/ 	.byte	0x04, 0x36
        /*007e*/ 	.short	(.L_4213 - .L_4212)
.L_4212:
        /*0080*/ 	.word	0x00000008
.L_4213:


//--------------------- .nv.info._ZN2at6native29vectorized_elementwise_kernelILi4ENS0_13AUnaryFunctorIsssZZZNS0_15binary_internal21div_trunc_kernel_cudaERNS_18TensorIteratorBaseEENKUlvE_clEvENKUlvE3_clEvEUlssE_EESt5arrayIPcLm2EEEEviT0_T1_ --------------------------
	.section	.nv.info._ZN2at6native29vectorized_elementwise_kernelILi4ENS0_13AUnaryFunctorIsssZZZNS0_15binary_internal21div_trunc_kernel_cudaERNS_18TensorIteratorBaseEENKUlvE_clEvENKUlvE3_clEvEUlssE_EESt5arrayIPcLm2EEEEviT0_T1_,"",@"SHT_CUDA_INFO"
	.sectionflags	@""
	.align	4


	//----- nvinfo : EIATTR_CUDA_API_VERSION
	.align		4
        /*0000*/ 	.byte	0x04, 0x37
        /*0002*/ 	.short	(.L_4215 - .L_4214)
.L_4214:
        /*0004*/ 	.word	0x00000082


	//----- nvinfo : EIATTR_KPARAM_INFO
	.align		4
.L_4215:
        /*0008*/ 	.byte	0x04, 0x17
        /*000a*/ 	.short	(.L_4217 - .L_4216)
.L_4216:
        /*000c*/ 	.word	0x00000000
        /*0010*/ 	.short	0x0002
        /*0012*/ 	.short	0x0008
        /*0014*/ 	.byte	0x00, 0xf0, 0x41, 0x00


	//----- nvinfo : EIATTR_KPARAM_INFO
	.align		4
.L_4217:
        /*0018*/ 	.byte	0x04, 0x17
        /*001a*/ 	.short	(.L_4219 - .L_4218)
.L_4218:
        /*001c*/ 	.word	0x00000000
        /*0020*/ 	.short	0x0001
        /*0022*/ 	.short	0x0004
        /*0024*/ 	.byte	0x00, 0xf0, 0x11, 0x00


	//----- nvinfo : EIATTR_KPARAM_INFO
	.align		4
.L_4219:
        /*0028*/ 	.byte	0x04, 0x17
        /*002a*/ 	.short	(.L_4221 - .L_4220)
.L_4220:
        /*002c*/ 	.word	0x00000000
        /*0030*/ 	.short	0x0000
        /*0032*/ 	.short	0x0000
        /*0034*/ 	.byte	0x00, 0xf0, 0x11, 0x00


	//----- nvinfo : EIATTR_SPARSE_MMA_MASK
	.align		4
.L_4221:
        /*0038*/ 	.byte	0x03, 0x50
        /*003a*/ 	.short	0x0000


	//----- nvinfo : EIATTR_MAXREG_COUNT
	.align		4
        /*003c*/ 	.byte	0x03, 0x1b
        /*003e*/ 	.short	0x00ff


	//----- nvinfo : EIATTR_MERCURY_ISA_VERSION
	.align		4
        /*0040*/ 	.byte	0x03, 0x5f
        /*0042*/ 	.short	0x0101


	//----- nvinfo : EIATTR_EXIT_INSTR_OFFSETS
	.align		4
        /*0044*/ 	.byte	0x04, 0x1c
        /*0046*/ 	.short	(.L_4223 - .L_4222)


	//   ....[0]....
.L_4222:
        /*0048*/ 	.word	0x00000dd0


	//   ....[1]....
        /*004c*/ 	.word	0x000023b0


	//   ....[2]....
        /*0050*/ 	.word	0x00002400


	//----- nvinfo : EIATTR_MAX_THREADS
	.align		4
.L_4223:
        /*0054*/ 	.byte	0x04, 0x05
        /*0056*/ 	.short	(.L_4225 - .L_4224)
.L_4224:
        /*0058*/ 	.word	0x00000080
        /*005c*/ 	.word	0x00000001
        /*0060*/ 	.word	0x00000001


	//----- nvinfo : EIATTR_CRS_STACK_SIZE
	.align		4
.L_4225:
        /*0064*/ 	.byte	0x04, 0x1e
        /*0066*/ 	.short	(.L_4227 - .L_4226)
.L_4226:
        /*0068*/ 	.word	0x00000000


	//----- nvinfo : EIATTR_CBANK_PARAM_SIZE
	.align		4
.L_4227:
        /*006c*/ 	.byte	0x03, 0x19
        /*006e*/ 	.short	0x0018


	//----- nvinfo : EIATTR_PARAM_CBANK
	.align		4
        /*0070*/ 	.byte	0x04, 0x0a
        /*0072*/ 	.short	(.L_4229 - .L_4228)
	.align		4
.L_4228:
        /*0074*/ 	.word	index@(.nv.constant0._ZN2at6native29vectorized_elementwise_kernelILi4ENS0_13AUnaryFunctorIsssZZZNS0_15binary_internal21div_trunc_kernel_cudaERNS_18TensorIteratorBaseEENKUlvE_clEvENKUlvE3_clEvEUlssE_EESt5arrayIPcLm2EEEEviT0_T1_)
        /*0078*/ 	.short	0x0210
        /*007a*/ 	.short	0x0018


	//----- nvinfo : EIATTR_SW_WAR
	.align		4
.L_4229:
        /*007c*/ 	.byte	0x04, 0x36
        /*007e*/ 	.short	(.L_4231 - .L_4230)
.L_4230:
        /*0080*/ 	.word	0x00000008
.L_4231:


//--------------------- .nv.info._ZN2at6native29vectorized_elementwise_kernelILi8ENS0_13AUnaryFunctorIsssZZZNS0_15binary_internal21div_trunc_kernel_cudaERNS_18TensorIteratorBaseEENKUlvE_clEvENKUlvE3_clEvEUlssE_EESt5arrayIPcLm2EEEEviT0_T1_ --------------------------
	.section	.nv.info._ZN2at6native29vectorized_elementwise_kernelILi8ENS0_13AUnaryFunctorIsssZZZNS0_15binary_internal21div_trunc_kernel_cudaERNS_18TensorIteratorBaseEENKUlvE_clEvENKUlvE3_clEvEUlssE_EESt5arrayIPcLm2EEEEviT0_T1_,"",@"SHT_CUDA_INFO"
	.sectionflags	@""
	.align	4


	//----- nvinfo : EIATTR_CUDA_API_VERSION
	.align		4
        /*0000*/ 	.byte	0x04, 0x37
        /*0002*/ 	.short	(.L_4233 - .L_4232)
.L_4232:
        /*0004*/ 	.word	0x00000082


	//----- nvinfo : EIATTR_KPARAM_INFO
	.align		4
.L_4233:
        /*0008*/ 	.byte	0x04, 0x17
        /*000a*/ 	.short	(.L_4235 - .L_4234)
.L_4234:
        /*000c*/ 	.word	0x00000000
        /*0010*/ 	.short	0x0002
        /*0012*/ 	.short	0x0008
        /*0014*/ 	.byte	0x00, 0xf0, 0x41, 0x00


	//----- nvinfo : EIATTR_KPARAM_INFO
	.align		4
.L_4235:
        /*0018*/ 	.byte	0x04, 0x17
        /*001a*/ 	.short	(.L_4237 - .L_4236)
.L_4236:
        /*001c*/ 	.word	0x00000000
        /*0020*/ 	.short	0x0001
        /*0022*/ 	.short	0x0004
        /*0024*/ 	.byte	0x00, 0xf0, 0x11, 0x00


	//----- nvinfo : EIATTR_KPARAM_INFO
	.align		4
.L_4237:
        /*0028*/ 	.byte	0x04, 0x17
        /*002a*/ 	.short	(.L_4239 - .L_4238)
.L_4238:
        /*002c*/ 	.word	0x00000000
        /*0030*/ 	.short	0x0000
        /*0032*/ 	.short	0x0000
        /*0034*/ 	.byte	0x00, 0xf0, 0x11, 0x00


	//----- nvinfo : EIATTR_SPARSE_MMA_MASK
	.align		4
.L_4239:
        /*0038*/ 	.byte	0x03, 0x50
        /*003a*/ 	.short	0x0000


	//----- nvinfo : EIATTR_MAXREG_COUNT
	.align		4
        /*003c*/ 	.byte	0x03, 0x1b
        /*003e*/ 	.short	0x00ff


	//----- nvinfo : EIATTR_MERCURY_ISA_VERSION
	.align		4
        /*0040*/ 	.byte	0x03, 0x5f
        /*0042*/ 	.short	0x0101


	//----- nvinfo : EIATTR_EXIT_INSTR_OFFSETS
	.align		4
        /*0044*/ 	.byte	0x04, 0x1c
        /*0046*/ 	.short	(.L_4241 - .L_4240)


	//   ....[0]....
.L_4240:
        /*0048*/ 	.word	0x00000db0


	//   ....[1]....
        /*004c*/ 	.word	0x000023b0


	//   ....[2]....
        /*0050*/ 	.word	0x00002400


	//----- nvinfo : EIATTR_MAX_THREADS
	.align		4
.L_4241:
        /*0054*/ 	.byte	0x04, 0x05
        /*0056*/ 	.short	(.L_4243 - .L_4242)
.L_4242:
        /*0058*/ 	.word	0x00000080
        /*005c*/ 	.word	0x00000001
        /*0060*/ 	.word	0x00000001


	//----- nvinfo : EIATTR_CRS_STACK_SIZE
	.align		4
.L_4243:
        /*0064*/ 	.byte	0x04, 0x1e
        /*0066*/ 	.short	(.L_4245 - .L_4244)
.L_4244:
        /*0068*/ 	.word	0x00000000


	//----- nvinfo : EIATTR_CBANK_PARAM_SIZE
	.align		4
.L_4245:
        /*006c*/ 	.byte	0x03, 0x19
        /*006e*/ 	.short	0x0018


	//----- nvinfo : EIATTR_PARAM_CBANK
	.align		4
        /*0070*/ 	.byte	0x04, 0x0a
        /*0072*/ 	.short	(.L_4247 - .L_4246)
	.align		4
.L_4246:
        /*0074*/ 	.word	index@(.nv.constant0._ZN2at6native29vectorized_elementwise_kernelILi8ENS0_13AUnaryFunctorIsssZZZNS0_15binary_internal21div_trunc_kernel_cudaERNS_18TensorIteratorBaseEENKUlvE_clEvENKUlvE3_clEvEUlssE_EESt5arrayIPcLm2EEEEviT0_T1_)
        /*0078*/ 	.short	0x0210
        /*007a*/ 	.short	0x0018


	//----- nvinfo : EIATTR_SW_WAR
	.align		4
.L_4247:
        /*007c*/ 	.byte	0x04, 0x36
        /*007e*/ 	.short	(.L_4249 - .L_4248)
.L_4248:
        /*0080*/ 	.word	0x00000008
.L_4249:


//--------------------- .nv.info._ZN2at6native18elementwise_kernelILi128ELi4EZNS0_15gpu_kernel_implINS0_13BinaryFunctorIlllZZZNS0_15binary_internal21div_trunc_kernel_cudaERNS_18TensorIteratorBaseEENKUlvE_clEvENKUlvE2_clEvEUlllE_EEEEvS6_RKT_EUliE_EEviT1_ --------------------------
	.section	.nv.info._ZN2at6native18elementwise_kernelILi128ELi4EZNS0_15gpu_kernel_implINS0_13BinaryFunctorIlllZZZNS0_15binary_internal21div_trunc_kernel_cudaERNS_18TensorIteratorBaseEENKUlvE_clEvENKUlvE2_clEvEUlllE_EEEEvS6_RKT_EUliE_EEviT1_,"",@"SHT_CUDA_INFO"
	.sectionflags	@""
	.align	4


	//----- nvinfo : EIATTR_CUDA_API_VERSION
	.align		4
        /*0000*/ 	.byte	0x04, 0x37
        /*0002*/ 	.short	(.L_4251 - .L_4250)
.L_4250:
        /*0004*/ 	.word	0x00000082


	//----- nvinfo : EIATTR_KPARAM_INFO
	.align		4
.L_4251:
        /*0008*/ 	.byte	0x04, 0x17
        /*000a*/ 	.short	(.L_4253 - .L_4252)
.L_4252:
        /*000c*/ 	.word	0x00000000
        /*0010*/ 	.short	0x0001
        /*0012*/ 	.short	0x0008
        /*0014*/ 	.byte	0x00, 0xf0, 0x21, 0x0a


	//----- nvinfo : EIATTR_KPARAM_INFO
	.align		4
.L_4253:
        /*0018*/ 	.byte	0x04, 0x17
        /*001a*/ 	.short	(.L_4255 - .L_4254)
.L_4254:
        /*001c*/ 	.word	0x00000000
        /*0020*/ 	.short	0x0000
        /*0022*/ 	.short	0x0000
        /*0024*/ 	.byte	0x00, 0xf0, 0x11, 0x00


	//----- nvinfo : EIATTR_SPARSE_MMA_MASK
	.align		4
.L_4255:
        /*0028*/ 	.byte	0x03, 0x50
        /*002a*/ 	.short	0x0000


	//----- nvinfo : EIATTR_MAXREG_COUNT
	.align		4
        /*002c*/ 	.byte	0x03, 0x1b
        /*002e*/ 	.short	0x0080


	//----- nvinfo : EIATTR_EXTERNS
	.align		4
        /*0030*/ 	.byte	0x04, 0x0f
        /*0032*/ 	.short	(.L_4257 - .L_4256)


	//   ....[0]....
	.align		4
.L_4256:
        /*0034*/ 	.word	index@(__assertfail)


	//----- nvinfo : EIATTR_MERCURY_ISA_VERSION
	.align		4
.L_4257:
        /*0038*/ 	.byte	0x03, 0x5f
        /*003a*/ 	.short	0x0101


	//----- nvinfo : EIATTR_SYSCALL_OFFSETS
	.align		4
        /*003c*/ 	.byte	0x04, 0x46
        /*003e*/ 	.short	(.L_4259 - .L_4258)


	//   ....[0]....
.L_4258:
        /*0040*/ 	.word	0x00002500


	//   ....[1]....
        /*0044*/ 	.word	0x00003370


	//   ....[2]....
        /*0048*/ 	.word	0x000043b0


	//   ....[3]....
        /*004c*/ 	.word	0x000068c0


	//   ....[4]....
        /*0050*/ 	.word	0x00007730


	//   ....[5]....
        /*0054*/ 	.word	0x00008770


	//   ....[6]....
        /*0058*/ 	.word	0x0000ac70


	//   ....[7]....
        /*005c*/ 	.word	0x0000bae0


	//   ....[8]....
        /*0060*/ 	.word	0x0000cb20


	//   ....[9]....
        /*0064*/ 	.word	0x0000f010


	//   ....[10]....
        /*0068*/ 	.word	0x0000fe80


	//   ....[11]....
        /*006c*/ 	.word	0x00010ec0


	//----- nvinfo : EIATTR_EXIT_INSTR_OFFSETS
	.align		4
.L_4259:
        /*0070*/ 	.byte	0x04, 0x1c
        /*0072*/ 	.short	(.L_4261 - .L_4260)


	//   ....[0]....
.L_4260:
        /*0074*/ 	.word	0x0000cbb0


	//   ....[1]....
        /*0078*/ 	.word	0x000101a0


	//   ....[2]....
        /*007c*/ 	.word	0x000101c0


	//   ....[3]....
        /*0080*/ 	.word	0x00010240


	//   ....[4]....
        /*0084*/ 	.word	0x00010260


	//   ....[5]....
        /*0088*/ 	.word	0x00010280


	//   ....[6]....
        /*008c*/ 	.word	0x00010310


	//   ....[7]....
        /*0090*/ 	.word	0x00010350


	//   ....[8]....
        /*0094*/ 	.word	0x000103f0


	//   ....[9]....
        /*0098*/ 	.word	0x00010440


	//   ....[10]....
        /*009c*/ 	.word	0x00010470


	//   ....[11]....
        /*00a0*/ 	.word	0x00010540


	//   ....[12]....
        /*00a4*/ 	.word	0x00010580


	//   ....[13]....
        /*00a8*/ 	.word	0x00010710


	//   ....[14]....
        /*00ac*/ 	.word	0x00010870


	//   ....[15]....
        /*00b0*/ 	.word	0x000108b0


	//   ....[16]....
        /*00b4*/ 	.word	0x00010950


	//   ....[17]....
        /*00b8*/ 	.word	0x00010ad0


	//   ....[18]....
        /*00bc*/ 	.word	0x00010c50


	//   ....[19]....
        /*00c0*/ 	.word	0x00010dc0


	//   ....[20]....
        /*00c4*/ 	.word	0x00010ed0


	//   ....[21]....
        /*00c8*/ 	.word	0x00010ef0


	//   ....[22]....
        /*00cc*/ 	.word	0x00010f10


	//----- nvinfo : EIATTR_MAX_THREADS
	.align		4
.L_4261:
        /*00d0*/ 	.byte	0x04, 0x05
        /*00d2*/ 	.short	(.L_4263 - .L_4262)
.L_4262:
        /*00d4*/ 	.word	0x00000080
        /*00d8*/ 	.word	0x00000001
        /*00dc*/ 	.word	0x00000001


	//----- nvinfo : EIATTR_CRS_STACK_SIZE
	.align		4
.L_4263:
        /*00e0*/ 	.byte	0x04, 0x1e
        /*00e2*/ 	.short	(.L_4265 - .L_4264)
.L_4264:
        /*00e4*/ 	.word	0x00000000


	//----- nvinfo : EIATTR_CBANK_PARAM_SIZE
	.align		4
.L_4265:
        /*00e8*/ 	.byte	0x03, 0x19
        /*00ea*/ 	.short	0x0290


	//----- nvinfo : EIATTR_PARAM_CBANK
	.align		4
        /*00ec*/ 	.byte	0x04, 0x0a
        /*00ee*/ 	.short	(.L_4267 - .L_4266)
	.align		4
.L_4266:
        /*00f0*/ 	.word	index@(.nv.constant0._ZN2at6native18elementwise_kernelILi128ELi4EZNS0_15gpu_kernel_implINS0_13BinaryFunctorIlllZZZNS0_15binary_internal21div_trunc_kernel_cudaERNS_18TensorIteratorBaseEENKUlvE_clEvENKUlvE2_clEvEUlllE_EEEEvS6_RKT_EUliE_EEviT1_)
        /*00f4*/ 	.short	0x0210
        /*00f6*/ 	.short	0x0290


	//----- nvinfo : EIATTR_SW_WAR
	.align		4
.L_4267:
        /*00f8*/ 	.byte	0x04, 0x36
        /*00fa*/ 	.short	(.L_4269 - .L_4268)
.L_4268:
        /*00fc*/ 	.word	0x00000008
.L_4269:


//--------------------- .nv.info._ZN2at6native27unrolled_elementwise_kernelINS0_13BinaryFunctorIlllZZZNS0_15binary_internal21div_trunc_kernel_cudaERNS_18TensorIteratorBaseEENKUlvE_clEvENKUlvE2_clEvEUlllE_EESt5arrayIPcLm3EELi4E23TrivialOffsetCalculatorILi2EjESD_ILi1EjENS0_6memory12LoadWithCastILi2EEENSG_13StoreWithCastILi1EEEEEviT_T0_T2_T3_T4_T5_ --------------------------
	.section	.nv.info._ZN2at6native27unrolled_elementwise_kernelINS0_13BinaryFunctorIlllZZZNS0_15binary_internal21div_trunc_kernel_cudaERNS_18TensorIteratorBaseEENKUlvE_clEvENKUlvE2_clEvEUlllE_EESt5arrayIPcLm3EELi4E23TrivialOffsetCalculatorILi2EjESD_ILi1EjENS0_6memory12LoadWithCastILi2EEENSG_13StoreWithCastILi1EEEEEviT_T0_T2_T3_T4_T5_,"",@"SHT_CUDA_INFO"
	.sectionflags	@""
	.align	4


	//----- nvinfo : EIATTR_CUDA_API_VERSION
	.align		4
        /*0000*/ 	.byte	0x04, 0x37
        /*0002*/ 	.short	(.L_4271 - .L_4270)
.L_4270:
        /*0004*/ 	.word	0x00000082


	//----- nvinfo : EIATTR_KPARAM_INFO
	.align		4
.L_4271:
        /*0008*/ 	.byte	0x04, 0x17
        /*000a*/ 	.short	(.L_4273 - .L_4272)
.L_4272:
        /*000c*/ 	.word	0x00000000
        /*0010*/ 	.short	0x0006
        /*0012*/ 	.short	0x0030
        /*0014*/ 	.byte	0x00, 0xf0, 0x21, 0x00


	//----- nvinfo : EIATTR_KPARAM_INFO
	.align		4
.L_4273:
        /*0018*/ 	.byte	0x04, 0x17
        /*001a*/ 	.short	(.L_4275 - .L_4274)
.L_4274:
        /*001c*/ 	.word	0x00000000
        /*0020*/ 	.short	0x0005
        /*0022*/ 	.short	0x0024
        /*0024*/ 	.byte	0x00, 0xf0, 0x31, 0x00


	//----- nvinfo : EIATTR_KPARAM_INFO
	.align		4
.L_4275:
        /*0028*/ 	.byte	0x04, 0x17
        /*002a*/ 	.short	(.L_4277 - .L_4276)
.L_4276:
        /*002c*/ 	.word	0x00000000
        /*0030*/ 	.short	0x0004
        /*0032*/ 	.short	0x0021
        /*0034*/ 	.byte	0x00, 0xf0, 0x05, 0x00


	//----- nvinfo : EIATTR_KPARAM_INFO
	.align		4
.L_4277:
        /*0038*/ 	.byte	0x04, 0x17
        /*003a*/ 	.short	(.L_4279 - .L_4278)
.L_4278:
        /*003c*/ 	.word	0x00000000
        /*0040*/ 	.short	0x0003
        /*0042*/ 	.short	0x0020
        /*0044*/ 	.byte	0x00, 0xf0, 0x05, 0x00


	//----- nvinfo : EIATTR_KPARAM_INFO
	.align		4
.L_4279:
        /*0048*/ 	.byte	0x04, 0x17
        /*004a*/ 	.short	(.L_4281 - .L_4280)
.L_4280:
        /*004c*/ 	.word	0x00000000
        /*0050*/ 	.short	0x0002
        /*0052*/ 	.short	0x0008
        /*0054*/ 	.byte	0x00, 0xf0, 0x61, 0x00


	//----- nvinfo : EIATTR_KPARAM_INFO
	.align		4
.L_4281:
        /*0058*/ 	.byte	0x04, 0x17
        /*005a*/ 	.short	(.L_4283 - .L_4282)
.L_4282:
        /*005c*/ 	.word	0x00000000
        /*0060*/ 	.short	0x0001
        /*0062*/ 	.short	0x0004
        /*0064*/ 	.byte	0x00, 0xf0, 0x05, 0x00


	//----- nvinfo : EIATTR_KPARAM_INFO
	.align		4
.L_4283:
        /*0068*/ 	.byte	0x04, 0x17
        /*006a*/ 	.short	(.L_4285 - .L_4284)
.L_4284:
        /*006c*/ 	.word	0x00000000
        /*0070*/ 	.short	0x0000
        /*0072*/ 	.short	0x0000
        /*0074*/ 	.byte	0x00, 0xf0, 0x11, 0x00


	//----- nvinfo : EIATTR_SPARSE_MMA_MASK
	.align		4
.L_4285:
        /*0078*/ 	.byte	0x03, 0x50
        /*007a*/ 	.short	0x0000


	//----- nvinfo : EIATTR_MAXREG_COUNT
	.align		4
        /*007c*/ 	.byte	0x03, 0x1b
        /*007e*/ 	.short	0x00ff


	//----- nvinfo : EIATTR_EXTERNS
	.align		4
        /*0080*/ 	.byte	0x04, 0x0f
        /*0082*/ 	.short	(.L_4287 - .L_4286)


	//   ....[0]....
	.align		4
.L_4286:
        /*0084*/ 	.word	index@(__assertfail)


	//----- nvinfo : EIATTR_MERCURY_ISA_VERSION
	.align		4
.L_4287:
        /*0088*/ 	.byte	0x03, 0x5f
        /*008a*/ 	.short	0x0101


	//----- nvinfo : EIATTR_SYSCALL_OFFSETS
	.align		4
        /*008c*/ 	.byte	0x04, 0x46
        /*008e*/ 	.short	(.L_4289 - .L_4288)


	//   ....[0]....
.L_4288:
        /*0090*/ 	.word	0x00000f10


	//   ....[1]....
        /*0094*/ 	.word	0x00001d90


	//   ....[2]....
        /*0098*/ 	.word	0x00002c90


	//   ....[3]....
        /*009c*/ 	.word	0x00003b10


	//   ....[4]....
        /*00a0*/ 	.word	0x00004a20


	//   ....[5]....
        /*00a4*/ 	.word	0x000058a0


	//   ....[6]....
        /*00a8*/ 	.word	0x00006790


	//   ....[7]....
        /*00ac*/ 	.word	0x00007610


	//   ....[8]....
        /*00b0*/ 	.word	0x00008f10


	//   ....[9]....
        /*00b4*/ 	.word	0x00009df0


	//   ....[10]....
        /*00b8*/ 	.word	0x0000ac90


	//   ....[11]....
        /*00bc*/ 	.word	0x0000bb50


	//----- nvinfo : EIATTR_EXIT_INSTR_OFFSETS
	.align		4
.L_4289:
        /*00c0*/ 	.byte	0x04, 0x1c
        /*00c2*/ 	.short	(.L_4291 - .L_4290)


	//   ....[0]....
.L_4290:
        /*00c4*/ 	.word	0x0000ad10


	//   ....[1]....
        /*00c8*/ 	.word	0x0000ae40


	//   ....[2]....
        /*00cc*/ 	.word	0x0000ae60


	//   ....[3]....
        /*00d0*/ 	.word	0x0000aee0


	//   ....[4]....
        /*00d4*/ 	.word	0x0000af00


	//   ....[5]....
        /*00d8*/ 	.word	0x0000af20


	//   ....[6]....
        /*00dc*/ 	.word	0x0000afb0


	//   ....[7]....
        /*00e0*/ 	.word	0x0000aff0


	//   ....[8]....
        /*00e4*/ 	.word	0x0000b090


	//   ....[9]....
        /*00e8*/ 	.word	0x0000b0e0


	//   ....[10]....
        /*00ec*/ 	.word	0x0000b110


	//   ....[11]....
        /*00f0*/ 	.word	0x0000b1e0


	//   ....[12]....
        /*00f4*/ 	.word	0x0000b220


	//   ....[13]....
        /*00f8*/ 	.word	0x0000b3b0


	//   ....[14]....
        /*00fc*/ 	.word	0x0000b510


	//   ....[15]....
        /*0100*/ 	.word	0x0000b550


	//   ....[16]....
        /*0104*/ 	.word	0x0000b5f0


	//   ....[17]....
        /*0108*/ 	.word	0x0000b770


	//   ....[18]....
        /*010c*/ 	.word	0x0000b8f0


	//   ....[19]....
        /*0110*/ 	.word	0x0000ba50


	//   ....[20]....
        /*0114*/ 	.word	0x0000bb60


	//   ....[21]....
        /*0118*/ 	.word	0x0000bb80


	//   ....[22]....
        /*011c*/ 	.word	0x0000bba0


	//----- nvinfo : EIATTR_MAX_THREADS
	.align		4
.L_4291:
        /*0120*/ 	.byte	0x04, 0x05
        /*0122*/ 	.short	(.L_4293 - .L_4292)
.L_4292:
        /*0124*/ 	.word	0x00000080
        /*0128*/ 	.word	0x00000001
        /*012c*/ 	.word	0x00000001


	//----- nvinfo : EIATTR_CRS_STACK_SIZE
	.align		4
.L_4293:
        /*0130*/ 	.byte	0x04, 0x1e
        /*0132*/ 	.short	(.L_4295 - .L_4294)
.L_4294:
        /*0134*/ 	.word	0x00000000


	//----- nvinfo : EIATTR_CBANK_PARAM_SIZE
	.align		4
.L_4295:
        /*0138*/ 	.byte	0x03, 0x19
        /*013a*/ 	.short	0x0038


	//----- nvinfo : EIATTR_PARAM_CBANK
	.align		4
        /*013c*/ 	.byte	0x04, 0x0a
        /*013e*/ 	.short	(.L_4297 - .L_4296)
	.align		4
.L_4296:
        /*0140*/ 	.word	index@(.nv.constant0._ZN2at6native27unrolled_elementwise_kernelINS0_13BinaryFunctorIlllZZZNS0_15binary_internal21div_trunc_kernel_cudaERNS_18TensorIteratorBaseEENKUlvE_clEvENKUlvE2_clEvEUlllE_EESt5arrayIPcLm3EELi4E23TrivialOffsetCalculatorILi2EjESD_ILi1EjENS0_6memory12LoadWithCastILi2EEENSG_13StoreWithCastILi1EEEEEviT_T0_T2_T3_T4_T5_)
        /*0144*/ 	.short	0x0210
        /*0146*/ 	.short	0x0038


	//----- nvinfo : EIATTR_SW_WAR
	.align		4
.L_4297:
        /*0148*/ 	.byte	0x04, 0x36
        /*014a*/ 	.short	(.L_4299 - .L_4298)
.L_4298:
        /*014c*/ 	.word	0x00000008
.L_4299:


//--------------------- .nv.info._ZN2at6native18elementwise_kernelILi128ELi2EZNS0_22gpu_kernel_impl_nocastINS0_13BinaryFunctorIlllZZZNS0_15binary_internal21div_trunc_kernel_cudaERNS_18TensorIteratorBaseEENKUlvE_clEvENKUlvE2_clEvEUlllE_EEEEvS6_RKT_EUliE_EEviT1_ --------------------------
	.section	.nv.info._ZN2at6native18elementwise_kernelILi128ELi2EZNS0_22gpu_kernel_impl_nocastINS0_13BinaryFunctorIlllZZZNS0_15binary_internal21div_trunc_kernel_cudaERNS_18TensorIteratorBaseEENKUlvE_clEvENKUlvE2_clEvEUlllE_EEEEvS6_RKT_EUliE_EEviT1_,"",@"SHT_CUDA_INFO"
	.sectionflags	@""
	.align	4


	//----- nvinfo : EIATTR_CUDA_API_VERSION
	.align		4
        /*0000*/ 	.byte	0x04, 0x37
        /*0002*/ 	.short	(.L_4301 - .L_4300)
.L_4300:
        /*0004*/ 	.word	0x00000082


	//----- nvinfo : EIATTR_KPARAM_INFO
	.align		4
.L_4301:
        /*0008*/ 	.byte	0x04, 0x17
        /*000a*/ 	.short	(.L_4303 - .L_4302)
.L_4302:
        /*000c*/ 	.word	0x00000000
        /*0010*/ 	.short	0x0001
        /*0012*/ 	.short	0x0008
        /*0014*/ 	.byte	0x00, 0xf0, 0x21, 0x0a


	//----- nvinfo : EIATTR_KPARAM_INFO
	.align		4
.L_4303:
        /*0018*/ 	.byte	0x04, 0x17
        /*001a*/ 	.short	(.L_4305 - .L_4304)
.L_4304:
        /*001c*/ 	.word	0x00000000
        /*0020*/ 	.short	0x0000
        /*0022*/ 	.short	0x0000
        /*0024*/ 	.byte	0x00, 0xf0, 0x11, 0x00


	//----- nvinfo : EIATTR_SPARSE_MMA_MASK
	.align		4
.L_4305:
        /*0028*/ 	.byte	0x03, 0x50
        /*002a*/ 	.short	0x0000


	//----- nvinfo : EIATTR_MAXREG_COUNT
	.align		4
        /*002c*/ 	.byte	0x03, 0x1b
        /*002e*/ 	.short	0x0080


	//----- nvinfo : EIATTR_MERCURY_ISA_VERSION
	.align		4
        /*0030*/ 	.byte	0x03, 0x5f
        /*0032*/ 	.short	0x0101


	//----- nvinfo : EIATTR_EXIT_INSTR_OFFSETS
	.align		4
        /*0034*/ 	.byte	0x04, 0x1c
        /*0036*/ 	.short	(.L_4307 - .L_4306)


	//   ....[0]....
.L_4306:
        /*0038*/ 	.word	0x00001970


	//   ....[1]....
        /*003c*/ 	.word	0x00003210


	//----- nvinfo : EIATTR_MAX_THREADS
	.align		4
.L_4307:
        /*0040*/ 	.byte	0x04, 0x05
        /*0042*/ 	.short	(.L_4309 - .L_4308)
.L_4308:
        /*0044*/ 	.word	0x00000080
        /*0048*/ 	.word	0x00000001
        /*004c*/ 	.word	0x00000001


	//----- nvinfo : EIATTR_CRS_STACK_SIZE
	.align		4
.L_4309:
        /*0050*/ 	.byte	0x04, 0x1e
        /*0052*/ 	.short	(.L_4311 - .L_4310)
.L_4310:
        /*0054*/ 	.word	0x00000000


	//----- nvinfo : EIATTR_CBANK_PARAM_SIZE
	.align		4
.L_4311:
        /*0058*/ 	.byte	0x03, 0x19
        /*005a*/ 	.short	0x0290


	//----- nvinfo : EIATTR_PARAM_CBANK
	.align		4
        /*005c*/ 	.byte	0x04, 0x0a
        /*005e*/ 	.short	(.L_4313 - .L_4312)
	.align		4
.L_4312:
        /*0060*/ 	.word	index@(.nv.constant0._ZN2at6native18elementwise_kernelILi128ELi2EZNS0_22gpu_kernel_impl_nocastINS0_13BinaryFunctorIlllZZZNS0_15binary_internal21div_trunc_kernel_cudaERNS_18TensorIteratorBaseEENKUlvE_clEvENKUlvE2_clEvEUlllE_EEEEvS6_RKT_EUliE_EEviT1_)
        /*0064*/ 	.short	0x0210
        /*0066*/ 	.short	0x0290


	//----- nvinfo : EIATTR_SW_WAR
	.align		4
.L_4313:
        /*0068*/ 	.byte	0x04, 0x36
        /*006a*/ 	.short	(.L_4315 - .L_4314)
.L_4314:
        /*006c*/ 	.word	0x00000008
.L_4315:


//--------------------- .nv.info._ZN2at6native27unrolled_elementwise_kernelINS0_13BinaryFunctorIlllZZZNS0_15binary_internal21div_trunc_kernel_cudaERNS_18TensorIteratorBaseEENKUlvE_clEvENKUlvE2_clEvEUlllE_EESt5arrayIPcLm3EELi4E23TrivialOffsetCalculatorILi2EjESD_ILi1EjENS0_6memory15LoadWithoutCastENSG_16StoreWithoutCastEEEviT_T0_T2_T3_T4_T5_ --------------------------
	.section	.nv.info._ZN2at6native27unrolled_elementwise_kernelINS0_13BinaryFunctorIlllZZZNS0_15binary_internal21div_trunc_kernel_cudaERNS_18TensorIteratorBaseEENKUlvE_clEvENKUlvE2_clEvEUlllE_EESt5arrayIPcLm3EELi4E23TrivialOffsetCalculatorILi2EjESD_ILi1EjENS0_6memory15LoadWithoutCastENSG_16StoreWithoutCastEEEviT_T0_T2_T3_T4_T5_,"",@"SHT_CUDA_INFO"
	.sectionflags	@""
	.align	4


	//----- nvinfo : EIATTR_CUDA_API_VERSION
	.align		4
        /*0000*/ 	.byte	0x04, 0x37
        /*0002*/ 	.short	(.L_4317 - .L_4316)
.L_4316:
        /*0004*/ 	.word	0x00000082


	//----- nvinfo : EIATTR_KPARAM_INFO
	.align		4
.L_4317:
        /*0008*/ 	.byte	0x04, 0x17
        /*000a*/ 	.short	(.L_4319 - .L_4318)
.L_4318:
        /*000c*/ 	.word	0x00000000
        /*0010*/ 	.short	0x0006
        /*0012*/ 	.short	0x0023
        /*0014*/ 	.byte	0x00, 0xf0, 0x05, 0x00


	//----- nvinfo : EIATTR_KPARAM_INFO
	.align		4
.L_4319:
        /*0018*/ 	.byte	0x04, 0x17
        /*001a*/ 	.short	(.L_4321 - .L_4320)
.L_4320:
        /*001c*/ 	.word	0x00000000
        /*0020*/ 	.short	0x0005
        /*0022*/ 	.short	0x0022
        /*0024*/ 	.byte	0x00, 0xf0, 0x05, 0x00


	//----- nvinfo : EIATTR_KPARAM_INFO
	.align		4
.L_4321:
        /*0028*/ 	.byte	0x04, 0x17
        /*002a*/ 	.short	(.L_4323 - .L_4322)
.L_4322:
        /*002c*/ 	.word	0x00000000
        /*0030*/ 	.short	0x0004
        /*0032*/ 	.short	0x0021
        /*0034*/ 	.byte	0x00, 0xf0, 0x05, 0x00


	//----- nvinfo : EIATTR_KPARAM_INFO
	.align		4
.L_4323:
        /*0038*/ 	.byte	0x04, 0x17
        /*003a*/ 	.short	(.L_4325 - .L_4324)
.L_4324:
        /*003c*/ 	.word	0x00000000
        /*0040*/ 	.short	0x0003
        /*0042*/ 	.short	0x0020
        /*0044*/ 	.byte	0x00, 0xf0, 0x05, 0x00


	//----- nvinfo : EIATTR_KPARAM_INFO
	.align		4
.L_4325:
        /*0048*/ 	.byte	0x04, 0x17
        /*004a*/ 	.short	(.L_4327 - .L_4326)
.L_4326:
        /*004c*/ 	.word	0x00000000
        /*0050*/ 	.short	0x0002
        /*0052*/ 	.short	0x0008
        /*0054*/ 	.byte	0x00, 0xf0, 0x61, 0x00


	//----- nvinfo : EIATTR_KPARAM_INFO
	.align		4
.L_4327:
        /*0058*/ 	.byte	0x04, 0x17
        /*005a*/ 	.short	(.L_4329 - .L_4328)
.L_4328:
        /*005c*/ 	.word	0x00000000
        /*0060*/ 	.short	0x0001
        /*0062*/ 	.short	0x0004
        /*0064*/ 	.byte	0x00, 0xf0, 0x05, 0x00


	//----- nvinfo : EIATTR_KPARAM_INFO
	.align		4
.L_4329:
        /*0068*/ 	.byte	0x04, 0x17
        /*006a*/ 	.short	(.L_4331 - .L_4330)
.L_4330:
        /*006c*/ 	.word	0x00000000
        /*0070*/ 	.short	0x0000
        /*0072*/ 	.short	0x0000
        /*0074*/ 	.byte	0x00, 0xf0, 0x11, 0x00


	//----- nvinfo : EIATTR_SPARSE_MMA_MASK
	.align		4
.L_4331:
        /*0078*/ 	.byte	0x03, 0x50
        /*007a*/ 	.short	0x0000


	//----- nvinfo : EIATTR_MAXREG_COUNT
	.align		4
        /*007c*/ 	.byte	0x03, 0x1b
        /*007e*/ 	.short	0x00ff


	//----- nvinfo : EIATTR_MERCURY_ISA_VERSION
	.align		4
        /*0080*/ 	.byte	0x03, 0x5f
        /*0082*/ 	.short	0x0101


	//----- nvinfo : EIATTR_EXIT_INSTR_OFFSETS
	.align		4
        /*0084*/ 	.byte	0x04, 0x1c
        /*0086*/ 	.short	(.L_4333 - .L_4332)


	//   ....[0]....
.L_4332:
        /*0088*/ 	.word	0x00000d50


	//   ....[1]....
        /*008c*/ 	.word	0x00000da0


	//----- nvinfo : EIATTR_MAX_THREADS
	.align		4
.L_4333:
        /*0090*/ 	.byte	0x04, 0x05
        /*0092*/ 	.short	(.L_4335 - .L_4334)
.L_4334:
        /*0094*/ 	.word	0x00000080
        /*0098*/ 	.word	0x00000001
        /*009c*/ 	.word	0x00000001


	//----- nvinfo : EIATTR_CRS_STACK_SIZE
	.align		4
.L_4335:
        /*00a0*/ 	.byte	0x04, 0x1e
        /*00a2*/ 	.short	(.L_4337 - .L_4336)
.L_4336:
        /*00a4*/ 	.word	0x00000000


	//----- nvinfo : EIATTR_CBANK_PARAM_SIZE
	.align		4
.L_4337:
        /*00a8*/ 	.byte	0x03, 0x19
        /*00aa*/ 	.short	0x0024


	//----- nvinfo : EIATTR_PARAM_CBANK
	.align		4
        /*00ac*/ 	.byte	0x04, 0x0a
        /*00ae*/ 	.short	(.L_4339 - .L_4338)
	.align		4
.L_4338:
        /*00b0*/ 	.word	index@(.nv.constant0._ZN2at6native27unrolled_elementwise_kernelINS0_13BinaryFunctorIlllZZZNS0_15binary_internal21div_trunc_kernel_cudaERNS_18TensorIteratorBaseEENKUlvE_clEvENKUlvE2_clEvEUlllE_EESt5arrayIPcLm3EELi4E23TrivialOffsetCalculatorILi2EjESD_ILi1EjENS0_6memory15LoadWithoutCastENSG_16StoreWithoutCastEEEviT_T0_T2_T3_T4_T5_)
        /*00b4*/ 	.short	0x0210
        /*00b6*/ 	.short	0x0024


	//----- nvinfo : EIATTR_SW_WAR
	.align		4
.L_4339:
        /*00b8*/ 	.byte	0x04, 0x36
        /*00ba*/ 	.short	(.L_4341 - .L_4340)
.L_4340:
        /*00bc*/ 	.word	0x00000008
.L_4341:


//--------------------- .nv.info._ZN2at6native29vectorized_elementwise_kernelILi2ENS0_13BinaryFunctorIlllZZZNS0_15binary_internal21div_trunc_kernel_cudaERNS_18TensorIteratorBaseEENKUlvE_clEvENKUlvE2_clEvEUlllE_EESt5arrayIPcLm3EEEEviT0_T1_ --------------------------
	.section	.nv.info._ZN2at6native29vectorized_elementwise_kernelILi2ENS0_13BinaryFunctorIlllZZZNS0_15binary_internal21div_trunc_kernel_cudaERNS_18TensorIteratorBaseEENKUlvE_clEvENKUlvE2_clEvEUlllE_EESt5arrayIPcLm3EEEEviT0_T1_,"",@"SHT_CUDA_INFO"
	.sectionflags	@""
	.align	4


	//----- nvinfo : EIATTR_CUDA_API_VERSION
	.align		4
        /*0000*/ 	.byte	0x04, 0x37
        /*0002*/ 	.short	(.L_4343 - .L_4342)
.L_4342:
        /*0004*/ 	.word	0x00000082


	//----- nvinfo : EIATTR_KPARAM_INFO
	.align		4
.L_4343:
        /*0008*/ 	.byte	0x04, 0x17
        /*000a*/ 	.short	(.L_4345 - .L_4344)
.L_4344:
        /*000c*/ 	.word	0x00000000
        /*0010*/ 	.short	0x0002
        /*0012*/ 	.short	0x0008
        /*0014*/ 	.byte	0x00, 0xf0, 0x61, 0x00


	//----- nvinfo : EIATTR_KPARAM_INFO
	.align		4
.L_4345:
        /*0018*/ 	.byte	0x04, 0x17
        /*001a*/ 	.short	(.L_4347 - .L_4346)
.L_4346:
        /*001c*/ 	.word	0x00000000
        /*0020*/ 	.short	0x0001
        /*0022*/ 	.short	0x0004
        /*0024*/ 	.byte	0x00, 0xf0, 0x05, 0x00


	//----- nvinfo : EIATTR_KPARAM_INFO
	.align		4
.L_4347:
        /*0028*/ 	.byte	0x04, 0x17
        /*002a*/ 	.short	(.L_4349 - .L_4348)
.L_4348:
        /*002c*/ 	.word	0x00000000
        /*0030*/ 	.short	0x0000
        /*0032*/ 	.short	0x0000
        /*0034*/ 	.byte	0x00, 0xf0, 0x11, 0x00


	//----- nvinfo : EIATTR_SPARSE_MMA_MASK
	.align		4
.L_4349:
        /*0038*/ 	.byte	0x03, 0x50
        /*003a*/ 	.short	0x0000


	//----- nvinfo : EIATTR_MAXREG_COUNT
	.align		4
        /*003c*/ 	.byte	0x03, 0x1b
        /*003e*/ 	.short	0x00ff


	//----- nvinfo : EIATTR_MERCURY_ISA_VERSION
	.align		4
        /*0040*/ 	.byte	0x03, 0x5f
        /*0042*/ 	.short	0x0101


	//----- nvinfo : EIATTR_EXIT_INSTR_OFFSETS
	.align		4
        /*0044*/ 	.byte	0x04, 0x1c
        /*0046*/ 	.short	(.L_4351 - .L_4350)


	//   ....[0]....
.L_4350:
        /*0048*/ 	.word	0x000012c0


	//   ....[1]....
        /*004c*/ 	.word	0x00002db0


	//   ....[2]....
        /*0050*/ 	.word	0x00002e00


	//----- nvinfo : EIATTR_MAX_THREADS
	.align		4
.L_4351:
        /*0054*/ 	.byte	0x04, 0x05
        /*0056*/ 	.short	(.L_4353 - .L_4352)
.L_4352:
        /*0058*/ 	.word	0x00000080
        /*005c*/ 	.word	0x00000001
        /*0060*/ 	.word	0x00000001


	//----- nvinfo : EIATTR_CRS_STACK_SIZE
	.align		4
.L_4353:
        /*0064*/ 	.byte	0x04, 0x1e
        /*0066*/ 	.short	(.L_4355 - .L_4354)
.L_4354:
        /*0068*/ 	.word	0x00000000


	//----- nvinfo : EIATTR_CBANK_PARAM_SIZE
	.align		4
.L_4355:
        /*006c*/ 	.byte	0x03, 0x19
        /*006e*/ 	.short	0x0020


	//----- nvinfo : EIATTR_PARAM_CBANK
	.align		4
        /*0070*/ 	.byte	0x04, 0x0a
        /*0072*/ 	.short	(.L_4357 - .L_4356)
	.align		4
.L_4356:
        /*0074*/ 	.word	index@(.nv.constant0._ZN2at6native29vectorized_elementwise_kernelILi2ENS0_13BinaryFunctorIlllZZZNS0_15binary_internal21div_trunc_kernel_cudaERNS_18TensorIteratorBaseEENKUlvE_clEvENKUlvE2_clEvEUlllE_EESt5arrayIPcLm3EEEEviT0_T1_)
        /*0078*/ 	.short	0x0210
        /*007a*/ 	.short	0x0020


	//----- nvinfo : EIATTR_SW_WAR
	.align		4
.L_4357:
        /*007c*/ 	.byte	0x04, 0x36
        /*007e*/ 	.short	(.L_4359 - .L_4358)
.L_4358:
        /*0080*/ 	.word	0x00000008
.L_4359:


//--------------------- .nv.info._ZN2at6native29vectorized_elementwise_kernelILi4ENS0_13BinaryFunctorIlllZZZNS0_15binary_internal21div_trunc_kernel_cudaERNS_18TensorIteratorBaseEENKUlvE_clEvENKUlvE2_clEvEUlllE_EESt5arrayIPcLm3EEEEviT0_T1_ --------------------------
	.section	.nv.info._ZN2at6native29vectorized_elementwise_kernelILi4ENS0_13BinaryFunctorIlllZZZNS0_15binary_internal21div_trunc_kernel_cudaERNS_18TensorIteratorBaseEENKUlvE_clEvENKUlvE2_clEvEUlllE_EESt5arrayIPcLm3EEEEviT0_T1_,"",@"SHT_CUDA_INFO"
	.sectionflags	@""
	.align	4


	//----- nvinfo : EIATTR_CUDA_API_VERSION
	.align		4
        /*0000*/ 	.byte	0x04, 0x37
        /*0002*/ 	.short	(.L_4361 - .L_4360)
.L_4360:
        /*0004*/ 	.word	0x00000082


	//----- nvinfo : EIATTR_KPARAM_INFO
	.align		4
.L_4361:
        /*0008*/ 	.byte	0x04, 0x17
        /*000a*/ 	.short	(.L_4363 - .L_4362)
.L_4362:
        /*000c*/ 	.word	0x00000000
        /*0010*/ 	.short	0x0002
        /*0012*/ 	.short	0x0008
        /*0014*/ 	.byte	0x00, 0xf0, 0x61, 0x00


	//----- nvinfo : EIATTR_KPARAM_INFO
	.align		4
.L_4363:
        /*0018*/ 	.byte	0x04, 0x17
        /*001a*/ 	.short	(.L_4365 - .L_4364)
.L_4364:
        /*001c*/ 	.word	0x00000000
        /*0020*/ 	.short	0x0001
        /*0022*/ 	.short	0x0004
        /*0024*/ 	.byte	0x00, 0xf0, 0x05, 0x00


	//----- nvinfo : EIATTR_KPARAM_INFO
	.align		4
.L_4365:
        /*0028*/ 	.byte	0x04, 0x17
        /*002a*/ 	.short	(.L_4367 - .L_4366)
.L_4366:
        /*002c*/ 	.word	0x00000000
        /*0030*/ 	.short	0x0000
        /*0032*/ 	.short	0x0000
        /*0034*/ 	.byte	0x00, 0xf0, 0x11, 0x00


	//----- nvinfo : EIATTR_SPARSE_MMA_MASK
	.align		4
.L_4367:
        /*0038*/ 	.byte	0x03, 0x50
        /*003a*/ 	.short	0x0000


	//----- nvinfo : EIATTR_MAXREG_COUNT
	.align		4
        /*003c*/ 	.byte	0x03, 0x1b
        /*003e*/ 	.short	0x00ff


	//----- nvinfo : EIATTR_MERCURY_ISA_VERSION
	.align		4
        /*0040*/ 	.byte	0x03, 0x5f
        /*0042*/ 	.short	0x0101


	//----- nvinfo : EIATTR_EXIT_INSTR_OFFSETS
	.align		4
        /*0044*/ 	.byte	0x04, 0x1c
        /*0046*/ 	.short	(.L_4369 - .L_4368)


	//   ....[0]....
.L_4368:
        /*0048*/ 	.word	0x000012c0


	//   ....[1]....
        /*004c*/ 	.word	0x00002db0


	//   ....[2]....
        /*0050*/ 	.word	0x00002e00


	//----- nvinfo : EIATTR_MAX_THREADS
	.align		4
.L_4369:
        /*0054*/ 	.byte	0x04, 0x05
        /*0056*/ 	.short	(.L_4371 - .L_4370)
.L_4370:
        /*0058*/ 	.word	0x00000080
        /*005c*/ 	.word	0x00000001
        /*0060*/ 	.word	0x00000001


	//----- nvinfo : EIATTR_CRS_STACK_SIZE
	.align		4
.L_4371:
        /*0064*/ 	.byte	0x04, 0x1e
        /*0066*/ 	.short	(.L_4373 - .L_4372)
.L_4372:
        /*0068*/ 	.word	0x00000000


	//----- nvinfo : EIATTR_CBANK_PARAM_SIZE
	.align		4
.L_4373:
        /*006c*/ 	.byte	0x03, 0x19
        /*006e*/ 	.short	0x0020


	//----- nvinfo : EIATTR_PARAM_CBANK
	.align		4
        /*0070*/ 	.byte	0x04, 0x0a
        /*0072*/ 	.short	(.L_4375 - .L_4374)
	.align		4
.L_4374:
        /*0074*/ 	.word	index@(.nv.constant0._ZN2at6native29vectorized_elementwise_kernelILi4ENS0_13BinaryFunctorIlllZZZNS0_15binary_internal21div_trunc_kernel_cudaERNS_18TensorIteratorBaseEENKUlvE_clEvENKUlvE2_clEvEUlllE_EESt5arrayIPcLm3EEEEviT0_T1_)
        /*0078*/ 	.short	0x0210
        /*007a*/ 	.short	0x0020


	//----- nvinfo : EIATTR_SW_WAR
	.align		4
.L_4375:
        /*007c*/ 	.byte	0x04, 0x36
        /*007e*/ 	.short	(.L_4377 - .L_4376)
.L_4376:
        /*0080*/ 	.word	0x00000008
.L_4377:


//--------------------- .nv.info._ZN2at6native29vectorized_elementwise_kernelILi8ENS0_13BinaryFunctorIlllZZZNS0_15binary_internal21div_trunc_kernel_cudaERNS_18TensorIteratorBaseEENKUlvE_clEvENKUlvE2_clEvEUlllE_EESt5arrayIPcLm3EEEEviT0_T1_ --------------------------
	.section	.nv.info._ZN2at6native29vectorized_elementwise_kernelILi8ENS0_13BinaryFunctorIlllZZZNS0_15binary_internal21div_trunc_kernel_cudaERNS_18TensorIteratorBaseEENKUlvE_clEvENKUlvE2_clEvEUlllE_EESt5arrayIPcLm3EEEEviT0_T1_,"",@"SHT_CUDA_INFO"
	.sectionflags	@""
	.align	4


	//----- nvinfo : EIATTR_CUDA_API_VERSION
	.align		4
        /*0000*/ 	.byte	0x04, 0x37
        /*0002*/ 	.short	(.L_4379 - .L_4378)
.L_4378:
        /*0004*/ 	.word	0x00000082


	//----- nvinfo : EIATTR_KPARAM_INFO
	.align		4
.L_4379:
        /*0008*/ 	.byte	0x04, 0x17
        /*000a*/ 	.short	(.L_4381 - .L_4380)
.L_4380:
        /*000c*/ 	.word	0x00000000
        /*0010*/ 	.short	0x0002
        /*0012*/ 	.short	0x0008
        /*0014*/ 	.byte	0x00, 0xf0, 0x61, 0x00


	//----- nvinfo : EIATTR_KPARAM_INFO
	.align		4
.L_4381:
        /*0018*/ 	.byte	0x04, 0x17
        /*001a*/ 	.short	(.L_4383 - .L_4382)
.L_4382:
        /*001c*/ 	.word	0x00000000
        /*0020*/ 	.short	0x0001
        /*0022*/ 	.short	0x0004
        /*0024*/ 	.byte	0x00, 0xf0, 0x05, 0x00


	//----- nvinfo : EIATTR_KPARAM_INFO
	.align		4
.L_4383:
        /*0028*/ 	.byte	0x04, 0x17
        /*002a*/ 	.short	(.L_4385 - .L_4384)
.L_4384:
        /*002c*/ 	.word	0x00000000
        /*0030*/ 	.short	0x0000
        /*0032*/ 	.short	0x0000
        /*0034*/ 	.byte	0x00, 0xf0, 0x11, 0x00


	//----- nvinfo : EIATTR_SPARSE_MMA_MASK
	.align		4
.L_4385:
        /*0038*/ 	.byte	0x03, 0x50
        /*003a*/ 	.short	0x0000


	//----- nvinfo : EIATTR_MAXREG_COUNT
	.align		4
        /*003c*/ 	.byte	0x03, 0x1b
        /*003e*/ 	.short	0x00ff


	//----- nvinfo : EIATTR_MERCURY_ISA_VERSION
	.align		4
        /*0040*/ 	.byte	0x03, 0x5f
        /*0042*/ 	.short	0x0101


	//----- nvinfo : EIATTR_EXIT_INSTR_OFFSETS
	.align		4
        /*0044*/ 	.byte	0x04, 0x1c
        /*0046*/ 	.short	(.L_4387 - .L_4386)


	//   ....[0]....
.L_4386:
        /*0048*/ 	.word	0x000012c0


	//   ....[1]....
        /*004c*/ 	.word	0x00002db0


	//   ....[2]....
        /*0050*/ 	.word	0x00002e00


	//----- nvinfo : EIATTR_MAX_THREADS
	.align		4
.L_4387:
        /*0054*/ 	.byte	0x04, 0x05
        /*0056*/ 	.short	(.L_4389 - .L_4388)
.L_4388:
        /*0058*/ 	.word	0x00000080
        /*005c*/ 	.word	0x00000001
        /*0060*/ 	.word	0x00000001


	//----- nvinfo : EIATTR_CRS_STACK_SIZE
	.align		4
.L_4389:
        /*0064*/ 	.byte	0x04, 0x1e
        /*0066*/ 	.short	(.L_4391 - .L_4390)
.L_4390:
        /*0068*/ 	.word	0x00000000


	//----- nvinfo : EIATTR_CBANK_PARAM_SIZE
	.align		4
.L_4391:
        /*006c*/ 	.byte	0x03, 0x19
        /*006e*/ 	.short	0x0020


	//----- nvinfo : EIATTR_PARAM_CBANK
	.align		4
        /*0070*/ 	.byte	0x04, 0x0a
        /*0072*/ 	.short	(.L_4393 - .L_4392)
	.align		4
.L_4392:
        /*0074*/ 	.word	index@(.nv.constant0._ZN2at6native29vectorized_elementwise_kernelILi8ENS0_13BinaryFunctorIlllZZZNS0_15binary_internal21div_trunc_kernel_cudaERNS_18TensorIteratorBaseEENKUlvE_clEvENKUlvE2_clEvEUlllE_EESt5arrayIPcLm3EEEEviT0_T1_)
        /*0078*/ 	.short	0x0210
        /*007a*/ 	.short	0x0020


	//----- nvinfo : EIATTR_SW_WAR
	.align		4
.L_4393:
        /*007c*/ 	.byte	0x04, 0x36
        /*007e*/ 	.short	(.L_4395 - .L_4394)
.L_4394:
        /*0080*/ 	.word	0x00000008
.L_4395:


//--------------------- .nv.info._ZN2at6native18elementwise_kernelILi128ELi4EZNS0_15gpu_kernel_implINS0_13BUnaryFunctorIlllZZZNS0_15binary_internal21div_trunc_kernel_cudaERNS_18TensorIteratorBaseEENKUlvE_clEvENKUlvE2_clEvEUlllE_EEEEvS6_RKT_EUliE_EEviT1_ --------------------------
	.section	.nv.info._ZN2at6native18elementwise_kernelILi128ELi4EZNS0_15gpu_kernel_implINS0_13BUnaryFunctorIlllZZZNS0_15binary_internal21div_trunc_kernel_cudaERNS_18TensorIteratorBaseEENKUlvE_clEvENKUlvE2_clEvEUlllE_EEEEvS6_RKT_EUliE_EEviT1_,"",@"SHT_CUDA_INFO"
	.sectionflags	@""
	.align	4


	//----- nvinfo : EIATTR_CUDA_API_VERSION
	.align		4
        /*0000*/ 	.byte	0x04, 0x37
        /*0002*/ 	.short	(.L_4397 - .L_4396)
.L_4396:
        /*0004*/ 	.word	0x00000082


	//----- nvinfo : EIATTR_KPARAM_INFO
	.align		4
.L_4397:
        /*0008*/ 	.byte	0x04, 0x17
        /*000a*/ 	.short	(.L_4399 - .L_4398)
.L_4398:
        /*000c*/ 	.word	0x00000000
        /*0010*/ 	.short	0x0001
        /*0012*/ 	.short	0x0008
        /*0014*/ 	.byte	0x00, 0xf0, 0xa1, 0x08


	//----- nvinfo : EIATTR_KPARAM_INFO
	.align		4
.L_4399:
        /*0018*/ 	.byte	0x04, 0x17
        /*001a*/ 	.short	(.L_4401 - .L_4400)
.L_4400:
        /*001c*/ 	.word	0x00000000
        /*0020*/ 	.short	0x0000
        /*0022*/ 	.short	0x0000
        /*0024*/ 	.byte	0x00, 0xf0, 0x11, 0x00


	//----- nvinfo : EIATTR_SPARSE_MMA_MASK
	.align		4
.L_4401:
        /*0028*/ 	.byte	0x03, 0x50
        /*002a*/ 	.short	0x0000


	//----- nvinfo : EIATTR_MAXREG_COUNT
	.align		4
        /*002c*/ 	.byte	0x03, 0x1b
        /*002e*/ 	.short	0x0080


	//----- nvinfo : EIATTR_EXTERNS
	.align		4
        /*0030*/ 	.byte	0x04, 0x0f
        /*0032*/ 	.short	(.L_4403 - .L_4402)


	//   ....[0]....
	.align		4
.L_4402:
        /*0034*/ 	.word	index@(__assertfail)


	//----- nvinfo : EIATTR_MERCURY_ISA_VERSION
	.align		4
.L_4403:
        /*0038*/ 	.byte	0x03, 0x5f
        /*003a*/ 	.short	0x0101


	//----- nvinfo : EIATTR_SYSCALL_OFFSETS
	.align		4
        /*003c*/ 	.byte	0x04, 0x46
        /*003e*/ 	.short	(.L_4405 - .L_4404)


	//   ....[0]....
.L_4404:
        /*0040*/ 	.word	0x000021d0


	//   ....[1]....
        /*0044*/ 	.word	0x00003230


	//   ....[2]....
        /*0048*/ 	.word	0x00005410


	//   ....[3]....
        /*004c*/ 	.word	0x00006470


	//   ....[4]....
        /*0050*/ 	.word	0x00008640


	//   ....[5]....
        /*0054*/ 	.word	0x000096a0


	//   ....[6]....
        /*0058*/ 	.word	0x0000b860


	//   ....[7]....
        /*005c*/ 	.word	0x0000c8c0


	//----- nvinfo : EIATTR_EXIT_INSTR_OFFSETS
	.align		4
.L_4405:
        /*0060*/ 	.byte	0x04, 0x1c
        /*0062*/ 	.short	(.L_4407 - .L_4406)


	//   ....[0]....
.L_4406:
        /*0064*/ 	.word	0x00009730


	//   ....[1]....
        /*0068*/ 	.word	0x0000bba0


	//   ....[2]....
        /*006c*/ 	.word	0x0000bbc0


	//   ....[3]....
        /*0070*/ 	.word	0x0000bc40


	//   ....[4]....
        /*0074*/ 	.word	0x0000bc60


	//   ....[5]....
        /*0078*/ 	.word	0x0000bc80


	//   ....[6]....
        /*007c*/ 	.word	0x0000bd10


	//   ....[7]....
        /*0080*/ 	.word	0x0000bd50


	//   ....[8]....
        /*0084*/ 	.word	0x0000bdf0


	//   ....[9]....
        /*0088*/ 	.word	0x0000be40


	//   ....[10]....
        /*008c*/ 	.word	0x0000be70


	//   ....[11]....
        /*0090*/ 	.word	0x0000bf40


	//   ....[12]....
        /*0094*/ 	.word	0x0000bf80


	//   ....[13]....
        /*0098*/ 	.word	0x0000c110


	//   ....[14]....
        /*009c*/ 	.word	0x0000c270


	//   ....[15]....
        /*00a0*/ 	.word	0x0000c2b0


	//   ....[16]....
        /*00a4*/ 	.word	0x0000c350


	//   ....[17]....
        /*00a8*/ 	.word	0x0000c4d0


	//   ....[18]....
        /*00ac*/ 	.word	0x0000c650


	//   ....[19]....
        /*00b0*/ 	.word	0x0000c7c0


	//   ....[20]....
        /*00b4*/ 	.word	0x0000c8d0


	//   ....[21]....
        /*00b8*/ 	.word	0x0000c8f0


	//   ....[22]....
        /*00bc*/ 	.word	0x0000c910


	//----- nvinfo : EIATTR_MAX_THREADS
	.align		4
.L_4407:
        /*00c0*/ 	.byte	0x04, 0x05
        /*00c2*/ 	.short	(.L_4409 - .L_4408)
.L_4408:
        /*00c4*/ 	.word	0x00000080
        /*00c8*/ 	.word	0x00000001
        /*00cc*/ 	.word	0x00000001


	//----- nvinfo : EIATTR_CRS_STACK_SIZE
	.align		4
.L_4409:
        /*00d0*/ 	.byte	0x04, 0x1e
        /*00d2*/ 	.short	(.L_4411 - .L_4410)
.L_4410:
        /*00d4*/ 	.word	0x00000000


	//----- nvinfo : EIATTR_CBANK_PARAM_SIZE
	.align		4
.L_4411:
        /*00d8*/ 	.byte	0x03, 0x19
        /*00da*/ 	.short	0x0230


	//----- nvinfo : EIATTR_PARAM_CBANK
	.align		4
        /*00dc*/ 	.byte	0x04, 0x0a
        /*00de*/ 	.short	(.L_4413 - .L_4412)
	.align		4
.L_4412:
        /*00e0*/ 	.word	index@(.nv.constant0._ZN2at6native18elementwise_kernelILi128ELi4EZNS0_15gpu_kernel_implINS0_13BUnaryFunctorIlllZZZNS0_15binary_internal21div_trunc_kernel_cudaERNS_18TensorIteratorBaseEENKUlvE_clEvENKUlvE2_clEvEUlllE_EEEEvS6_RKT_EUliE_EEviT1_)
        /*00e4*/ 	.short	0x0210
        /*00e6*/ 	.short	0x0230


	//----- nvinfo : EIATTR_SW_WAR
	.align		4
.L_4413:
        /*00e8*/ 	.byte	0x04, 0x36
        /*00ea*/ 	.short	(.L_4415 - .L_4414)
.L_4414:
        /*00ec*/ 	.word	0x00000008
.L_4415:


//--------------------- .nv.info._ZN2at6native27unrolled_elementwise_kernelINS0_13BUnaryFunctorIlllZZZNS0_15binary_internal21div_trunc_kernel_cudaERNS_18TensorIteratorBaseEENKUlvE_clEvENKUlvE2_clEvEUlllE_EESt5arrayIPcLm2EELi4E23TrivialOffsetCalculatorILi1EjESE_NS0_6memory12LoadWithCastILi1EEENSF_13StoreWithCastILi1EEEEEviT_T0_T2_T3_T4_T5_ --------------------------
	.section	.nv.info._ZN2at6native27unrolled_elementwise_kernelINS0_13BUnaryFunctorIlllZZZNS0_15binary_internal21div_trunc_kernel_cudaERNS_18TensorIteratorBaseEENKUlvE_clEvENKUlvE2_clEvEUlllE_EESt5arrayIPcLm2EELi4E23TrivialOffsetCalculatorILi1EjESE_NS0_6memory12LoadWithCastILi1EEENSF_13StoreWithCastILi1EEEEEviT_T0_T2_T3_T4_T5_,"",@"SHT_CUDA_INFO"
	.sectionflags	@""
	.align	4


	//----- nvinfo : EIATTR_CUDA_API_VERSION
	.align		4
        /*0000*/ 	.byte	0x04, 0x37
        /*0002*/ 	.short	(.L_4417 - .L_4416)
.L_4416:
        /*0004*/ 	.word	0x00000082


	//----- nvinfo : EIATTR_KPARAM_INFO
	.align		4
.L_4417:
        /*0008*/ 	.byte	0x04, 0x17
        /*000a*/ 	.short	(.L_4419 - .L_4418)
.L_4418:
        /*000c*/ 	.word	0x00000000
        /*0010*/ 	.short	0x0006
        /*0012*/ 	.short	0x0034
        /*0014*/ 	.byte	0x00, 0xf0, 0x21, 0x00


	//----- nvinfo : EIATTR_KPARAM_INFO
	.align		4
.L_4419:
        /*0018*/ 	.byte	0x04, 0x17
        /*001a*/ 	.short	(.L_4421 - .L_4420)
.L_4420:
        /*001c*/ 	.word	0x00000000
        /*0020*/ 	.short	0x0005
        /*0022*/ 	.short	0x002c
        /*0024*/ 	.byte	0x00, 0xf0, 0x21, 0x00


	//----- nvinfo : EIATTR_KPARAM_INFO
	.align		4
.L_4421:
        /*0028*/ 	.byte	0x04, 0x17
        /*002a*/ 	.short	(.L_4423 - .L_4422)
.L_4422:
        /*002c*/ 	.word	0x00000000
        /*0030*/ 	.short	0x0004
        /*0032*/ 	.short	0x0029
        /*0034*/ 	.byte	0x00, 0xf0, 0x05, 0x00


	//----- nvinfo : EIATTR_KPARAM_INFO
	.align		4
.L_4423:
        /*0038*/ 	.byte	0x04, 0x17
        /*003a*/ 	.short	(.L_4425 - .L_4424)
.L_4424:
        /*003c*/ 	.word	0x00000000
        /*0040*/ 	.short	0x0003
        /*0042*/ 	.short	0x0028
        /*0044*/ 	.byte	0x00, 0xf0, 0x05, 0x00


	//----- nvinfo : EIATTR_KPARAM_INFO
	.align		4
.L_4425:
        /*0048*/ 	.byte	0x04, 0x17
        /*004a*/ 	.short	(.L_4427 - .L_4426)
.L_4426:
        /*004c*/ 	.word	0x00000000
        /*0050*/ 	.short	0x0002
        /*0052*/ 	.short	0x0018
        /*0054*/ 	.byte	0x00, 0xf0, 0x41, 0x00


	//----- nvinfo : EIATTR_KPARAM_INFO
	.align		4
.L_4427:
        /*0058*/ 	.byte	0x04, 0x17
        /*005a*/ 	.short	(.L_4429 - .L_4428)
.L_4428:
        /*005c*/ 	.word	0x00000000
        /*0060*/ 	.short	0x0001
        /*0062*/ 	.short	0x0008
        /*0064*/ 	.byte	0x00, 0xf0, 0x41, 0x00


	//----- nvinfo : EIATTR_KPARAM_INFO
	.align		4
.L_4429:
        /*0068*/ 	.byte	0x04, 0x17
        /*006a*/ 	.short	(.L_4431 - .L_4430)
.L_4430:
        /*006c*/ 	.word	0x00000000
        /*0070*/ 	.short	0x0000
        /*0072*/ 	.short	0x0000
        /*0074*/ 	.byte	0x00, 0xf0, 0x11, 0x00


	//----- nvinfo : EIATTR_SPARSE_MMA_MASK
	.align		4
.L_4431:
        /*0078*/ 	.byte	0x03, 0x50
        /*007a*/ 	.short	0x0000


	//----- nvinfo : EIATTR_MAXREG_COUNT
	.align		4
        /*007c*/ 	.byte	0x03, 0x1b
        /*007e*/ 	.short	0x00ff


	//----- nvinfo : EIATTR_EXTERNS
	.align		4
        /*0080*/ 	.byte	0x04, 0x0f
        /*0082*/ 	.short	(.L_4433 - .L_4432)


	//   ....[0]....
	.align		4
.L_4432:
        /*0084*/ 	.word	index@(__assertfail)


	//----- nvinfo : EIATTR_MERCURY_ISA_VERSION
	.align		4
.L_4433:
        /*0088*/ 	.byte	0x03, 0x5f
        /*008a*/ 	.short	0x0101


	//----- nvinfo : EIATTR_SYSCALL_OFFSETS
	.align		4
        /*008c*/ 	.byte	0x04, 0x46
        /*008e*/ 	.short	(.L_4435 - .L_4434)


	//   ....[0]....
.L_4434:
        /*0090*/ 	.word	0x00000ef0


	//   ....[1]....
        /*0094*/ 	.word	0x00001df0


	//   ....[2]....
        /*0098*/ 	.word	0x00002d00


	//   ....[3]....
        /*009c*/ 	.word	0x00003be0


	//   ....[4]....
        /*00a0*/ 	.word	0x00005530


	//   ....[5]....
        /*00a4*/ 	.word	0x00006430


	//   ....[6]....
        /*00a8*/ 	.word	0x000072d0


	//   ....[7]....
        /*00ac*/ 	.word	0x00008190


	//----- nvinfo : EIATTR_EXIT_INSTR_OFFSETS
	.align		4
.L_4435:
        /*00b0*/ 	.byte	0x04, 0x1c
        /*00b2*/ 	.short	(.L_4437 - .L_4436)


	//   ....[0]....
.L_4436:
        /*00b4*/ 	.word	0x00007350


	//   ....[1]....
        /*00b8*/ 	.word	0x00007480


	//   ....[2]....
        /*00bc*/ 	.word	0x000074a0


	//   ....[3]....
        /*00c0*/ 	.word	0x00007520


	//   ....[4]....
        /*00c4*/ 	.word	0x00007540


	//   ....[5]....
        /*00c8*/ 	.word	0x00007560


	//   ....[6]....
        /*00cc*/ 	.word	0x000075f0


	//   ....[7]....
        /*00d0*/ 	.word	0x00007630


	//   ....[8]....
        /*00d4*/ 	.word	0x000076d0


	//   ....[9]....
        /*00d8*/ 	.word	0x00007720


	//   ....[10]....
        /*00dc*/ 	.word	0x00007750


	//   ....[11]....
        /*00e0*/ 	.word	0x00007820


	//   ....[12]....
        /*00e4*/ 	.word	0x00007860


	//   ....[13]....
        /*00e8*/ 	.word	0x000079f0


	//   ....[14]....
        /*00ec*/ 	.word	0x00007b50


	//   ....[15]....
        /*00f0*/ 	.word	0x00007b90


	//   ....[16]....
        /*00f4*/ 	.word	0x00007c30


	//   ....[17]....
        /*00f8*/ 	.word	0x00007db0


	//   ....[18]....
        /*00fc*/ 	.word	0x00007f30


	//   ....[19]....
        /*0100*/ 	.word	0x00008090


	//   ....[20]....
        /*0104*/ 	.word	0x000081a0


	//   ....[21]....
        /*0108*/ 	.word	0x000081c0


	//   ....[22]....
        /*010c*/ 	.word	0x000081e0


	//----- nvinfo : EIATTR_MAX_THREADS
	.align		4
.L_4437:
        /*0110*/ 	.byte	0x04, 0x05
        /*0112*/ 	.short	(.L_4439 - .L_4438)
.L_4438:
        /*0114*/ 	.word	0x00000080
        /*0118*/ 	.word	0x00000001
        /*011c*/ 	.word	0x00000001


	//----- nvinfo : EIATTR_CRS_STACK_SIZE
	.align		4
.L_4439:
        /*0120*/ 	.byte	0x04, 0x1e
        /*0122*/ 	.short	(.L_4441 - .L_4440)
.L_4440:
        /*0124*/ 	.word	0x00000000


	//----- nvinfo : EIATTR_CBANK_PARAM_SIZE
	.align		4
.L_4441:
        /*0128*/ 	.byte	0x03, 0x19
        /*012a*/ 	.short	0x003c


	//----- nvinfo : EIATTR_PARAM_CBANK
	.align		4
        /*012c*/ 	.byte	0x04, 0x0a
        /*012e*/ 	.short	(.L_4443 - .L_4442)
	.align		4
.L_4442:
        /*0130*/ 	.word	index@(.nv.constant0._ZN2at6native27unrolled_elementwise_kernelINS0_13BUnaryFunctorIlllZZZNS0_15binary_internal21div_trunc_kernel_cudaERNS_18TensorIteratorBaseEENKUlvE_clEvENKUlvE2_clEvEUlllE_EESt5arrayIPcLm2EELi4E23TrivialOffsetCalculatorILi1EjESE_NS0_6memory12LoadWithCastILi1EEENSF_13StoreWithCastILi1EEEEEviT_T0_T2_T3_T4_T5_)
        /*0134*/ 	.short	0x0210
        /*0136*/ 	.short	0x003c


	//----- nvinfo : EIATTR_SW_WAR
	.align		4
.L_4443:
        /*0138*/ 	.byte	0x04, 0x36
        /*013a*/ 	.short	(.L_4445 - .L_4444)
.L_4444:
        /*013c*/ 	.word	0x00000008
.L_4445:


//--------------------- .nv.info._ZN2at6native18elementwise_kernelILi128ELi2EZNS0_22gpu_kernel_impl_nocastINS0_13BUnaryFunctorIlllZZZNS0_15binary_internal21div_trunc_kernel_cudaERNS_18TensorIteratorBaseEENKUlvE_clEvENKUlvE2_clEvEUlllE_EEEEvS6_RKT_EUliE_EEviT1_ --------------------------
	.section	.nv.info._ZN2at6native18elementwise_kernelILi128ELi2EZNS0_22gpu_kernel_impl_nocastINS0_13BUnaryFunctorIlllZZZNS0_15binary_internal21div_trunc_kernel_cudaERNS_18TensorIteratorBaseEENKUlvE_clEvENKUlvE2_clEvEUlllE_EEEEvS6_RKT_EUliE_EEviT1_,"",@"SHT_CUDA_INFO"
	.sectionflags	@""
	.align	4


	//----- nvinfo : EIATTR_CUDA_API_VERSION
	.align		4
        /*0000*/ 	.byte	0x04, 0x37
        /*0002*/ 	.short	(.L_4447 - .L_4446)
.L_4446:
        /*0004*/ 	.word	0x00000082


	//----- nvinfo : EIATTR_KPARAM_INFO
	.align		4
.L_4447:
        /*0008*/ 	.byte	0x04, 0x17
        /*000a*/ 	.short	(.L_4449 - .L_4448)
.L_4448:
        /*000c*/ 	.word	0x00000000
        /*0010*/ 	.short	0x0001
        /*0012*/ 	.short	0x0008
        /*0014*/ 	.byte	0x00, 0xf0, 0x81, 0x08


	//----- nvinfo : EIATTR_KPARAM_INFO
	.align		4
.L_4449:
        /*0018*/ 	.byte	0x04, 0x17
        /*001a*/ 	.short	(.L_4451 - .L_4450)
.L_4450:
        /*001c*/ 	.word	0x00000000
        /*0020*/ 	.short	0x0000
        /*0022*/ 	.short	0x0000
        /*0024*/ 	.byte	0x00, 0xf0, 0x11, 0x00


	//----- nvinfo : EIATTR_SPARSE_MMA_MASK
	.align		4
.L_4451:
        /*0028*/ 	.byte	0x03, 0x50
        /*002a*/ 	.short	0x0000


	//----- nvinfo : EIATTR_MAXREG_COUNT
	.align		4
        /*002c*/ 	.byte	0x03, 0x1b
        /*002e*/ 	.short	0x0080


	//----- nvinfo : EIATTR_MERCURY_ISA_VERSION
	.align		4
        /*0030*/ 	.byte	0x03, 0x5f
        /*0032*/ 	.short	0x0101


	//----- nvinfo : EIATTR_EXIT_INSTR_OFFSETS
	.align		4
        /*0034*/ 	.byte	0x04, 0x1c
        /*0036*/ 	.short	(.L_4453 - .L_4452)


	//   ....[0]....
.L_4452:
        /*0038*/ 	.word	0x00001670


	//   ....[1]....
        /*003c*/ 	.word	0x00002bf0


	//----- nvinfo : EIATTR_MAX_THREADS
	.align		4
.L_4453:
        /*0040*/ 	.byte	0x04, 0x05
        /*0042*/ 	.short	(.L_4455 - .L_4454)
.L_4454:
        /*0044*/ 	.word	0x00000080
        /*0048*/ 	.word	0x00000001
        /*004c*/ 	.word	0x00000001


	//----- nvinfo : EIATTR_CRS_STACK_SIZE
	.align		4
.L_4455:
        /*0050*/ 	.byte	0x04, 0x1e
        /*0052*/ 	.short	(.L_4457 - .L_4456)
.L_4456:
        /*0054*/ 	.word	0x00000000


	//----- nvinfo : EIATTR_CBANK_PARAM_SIZE
	.align		4
.L_4457:
        /*0058*/ 	.byte	0x03, 0x19
        /*005a*/ 	.short	0x0228


	//----- nvinfo : EIATTR_PARAM_CBANK
	.align		4
        /*005c*/ 	.byte	0x04, 0x0a
        /*005e*/ 	.short	(.L_4459 - .L_4458)
	.align		4
.L_4458:
        /*0060*/ 	.word	index@(.nv.constant0._ZN2at6native18elementwise_kernelILi128ELi2EZNS0_22gpu_kernel_impl_nocastINS0_13BUnaryFunctorIlllZZZNS0_15binary_internal21div_trunc_kernel_cudaERNS_18TensorIteratorBaseEENKUlvE_clEvENKUlvE2_clEvEUlllE_EEEEvS6_RKT_EUliE_EEviT1_)
        /*0064*/ 	.short	0x0210
        /*0066*/ 	.short	0x0228


	//----- nvinfo : EIATTR_SW_WAR
	.align		4
.L_4459:
        /*0068*/ 	.byte	0x04, 0x36
        /*006a*/ 	.short	(.L_4461 - .L_4460)
.L_4460:
        /*006c*/ 	.word	0x00000008
.L_4461:


//--------------------- .nv.info._ZN2at6native27unrolled_elementwise_kernelINS0_13BUnaryFunctorIlllZZZNS0_15binary_internal21div_trunc_kernel_cudaERNS_18TensorIteratorBaseEENKUlvE_clEvENKUlvE2_clEvEUlllE_EESt5arrayIPcLm2EELi4E23TrivialOffsetCalculatorILi1EjESE_NS0_6memory15LoadWithoutCastENSF_16StoreWithoutCastEEEviT_T0_T2_T3_T4_T5_ --------------------------
	.section	.nv.info._ZN2at6native27unrolled_elementwise_kernelINS0_13BUnaryFunctorIlllZZZNS0_15binary_internal21div_trunc_kernel_cudaERNS_18TensorIteratorBaseEENKUlvE_clEvENKUlvE2_clEvEUlllE_EESt5arrayIPcLm2EELi4E23TrivialOffsetCalculatorILi1EjESE_NS0_6memory15LoadWithoutCastENSF_16StoreWithoutCastEEEviT_T0_T2_T3_T4_T5_,"",@"SHT_CUDA_INFO"
	.sectionflags	@""
	.align	4


	//----- nvinfo : EIATTR_CUDA_API_VERSION
	.align		4
        /*0000*/ 	.byte	0x04, 0x37
        /*0002*/ 	.short	(.L_4463 - .L_4462)
.L_4462:
        /*0004*/ 	.word	0x00000082


	//----- nvinfo : EIATTR_KPARAM_INFO
	.align		4
.L_4463:
        /*0008*/ 	.byte	0x04, 0x17
        /*000a*/ 	.short	(.L_4465 - .L_4464)
.L_4464:
        /*000c*/ 	.word	0x00000000
        /*0010*/ 	.short	0x0006
        /*0012*/ 	.short	0x002b
        /*0014*/ 	.byte	0x00, 0xf0, 0x05, 0x00


	//----- nvinfo : EIATTR_KPARAM_INFO
	.align		4
.L_4465:
        /*0018*/ 	.byte	0x04, 0x17
        /*001a*/ 	.short	(.L_4467 - .L_4466)
.L_4466:
        /*001c*/ 	.word	0x00000000
        /*0020*/ 	.short	0x0005
        /*0022*/ 	.short	0x002a
        /*0024*/ 	.byte	0x00, 0xf0, 0x05, 0x00


	//----- nvinfo : EIATTR_KPARAM_INFO
	.align		4
.L_4467:
        /*0028*/ 	.byte	0x04, 0x17
        /*002a*/ 	.short	(.L_4469 - .L_4468)
.L_4468:
        /*002c*/ 	.word	0x00000000
        /*0030*/ 	.short	0x0004
        /*0032*/ 	.short	0x0029
        /*0034*/ 	.byte	0x00, 0xf0, 0x05, 0x00


	//----- nvinfo : EIATTR_KPARAM_INFO
	.align		4
.L_4469:
        /*0038*/ 	.byte	0x04, 0x17
        /*003a*/ 	.short	(.L_4471 - .L_4470)
.L_4470:
        /*003c*/ 	.word	0x00000000
        /*0040*/ 	.short	0x0003
        /*0042*/ 	.short	0x0028
        /*0044*/ 	.byte	0x00, 0xf0, 0x05, 0x00


	//----- nvinfo : EIATTR_KPARAM_INFO
	.align		4
.L_4471:
        /*0048*/ 	.byte	0x04, 0x17
        /*004a*/ 	.short	(.L_4473 - .L_4472)
.L_4472:
        /*004c*/ 	.word	0x00000000
        /*0050*/ 	.short	0x0002
        /*0052*/ 	.short	0x0018
        /*0054*/ 	.byte	0x00, 0xf0, 0x41, 0x00


	//----- nvinfo : EIATTR_KPARAM_INFO
	.align		4
.L_4473:
        /*0058*/ 	.byte	0x04, 0x17
        /*005a*/ 	.short	(.L_4475 - .L_4474)
.L_4474:
        /*005c*/ 	.word	0x00000000
        /*0060*/ 	.short	0x0001
        /*0062*/ 	.short	0x0008
        /*0064*/ 	.byte	0x00, 0xf0, 0x41, 0x00


	//----- nvinfo : EIATTR_KPARAM_INFO
	.align		4
.L_4475:
        /*0068*/ 	.byte	0x04, 0x17
        /*006a*/ 	.short	(.L_4477 - .L_4476)
.L_4476:
        /*006c*/ 	.word	0x00000000
        /*0070*/ 	.short	0x0000
        /*0072*/ 	.short	0x0000
        /*0074*/ 	.byte	0x00, 0xf0, 0x11, 0x00


	//----- nvinfo : EIATTR_SPARSE_MMA_MASK
	.align		4
.L_4477:
        /*0078*/ 	.byte	0x03, 0x50
        /*007a*/ 	.short	0x0000


	//----- nvinfo : EIATTR_MAXREG_COUNT
	.align		4
        /*007c*/ 	.byte	0x03, 0x1b
        /*007e*/ 	.short	0x00ff


	//----- nvinfo : EIATTR_MERCURY_ISA_VERSION
	.align		4
        /*0080*/ 	.byte	0x03, 0x5f
        /*0082*/ 	.short	0x0101


	//----- nvinfo : EIATTR_EXIT_INSTR_OFFSETS
	.align		4
        /*0084*/ 	.byte	0x04, 0x1c
        /*0086*/ 	.short	(.L_4479 - .L_4478)


	//   ....[0]....
.L_4478:
        /*0088*/ 	.word	0x00000c60


	//   ....[1]....
        /*008c*/ 	.word	0x00000cb0


	//----- nvinfo : EIATTR_MAX_THREADS
	.align		4
.L_4479:
        /*0090*/ 	.byte	0x04, 0x05
        /*0092*/ 	.short	(.L_4481 - .L_4480)
.L_4480:
        /*0094*/ 	.word	0x00000080
        /*0098*/ 	.word	0x00000001
        /*009c*/ 	.word	0x00000001


	//----- nvinfo : EIATTR_CRS_STACK_SIZE
	.align		4
.L_4481:
        /*00a0*/ 	.byte	0x04, 0x1e
        /*00a2*/ 	.short	(.L_4483 - .L_4482)
.L_4482:
        /*00a4*/ 	.word	0x00000000


	//----- nvinfo : EIATTR_CBANK_PARAM_SIZE
	.align		4
.L_4483:
        /*00a8*/ 	.byte	0x03, 0x19
        /*00aa*/ 	.short	0x002c


	//----- nvinfo : EIATTR_PARAM_CBANK
	.align		4
        /*00ac*/ 	.byte	0x04, 0x0a
        /*00ae*/ 	.short	(.L_4485 - .L_4484)
	.align		4
.L_4484:
        /*00b0*/ 	.word	index@(.nv.constant0._ZN2at6native27unrolled_elementwise_kernelINS0_13BUnaryFunctorIlllZZZNS0_15binary_internal21div_trunc_kernel_cudaERNS_18TensorIteratorBaseEENKUlvE_clEvENKUlvE2_clEvEUlllE_EESt5arrayIPcLm2EELi4E23TrivialOffsetCalculatorILi1EjESE_NS0_6memory15LoadWithoutCastENSF_16StoreWithoutCastEEEviT_T0_T2_T3_T4_T5_)
        /*00b4*/ 	.short	0x0210
        /*00b6*/ 	.short	0x002c


	//----- nvinfo : EIATTR_SW_WAR
	.align		4
.L_4485:
        /*00b8*/ 	.byte	0x04, 0x36
        /*00ba*/ 	.short	(.L_4487 - .L_4486)
.L_4486:
        /*00bc*/ 	.word	0x00000008
.L_4487:


//--------------------- .nv.info._ZN2at6native29vectorized_elementwise_kernelILi2ENS0_13BUnaryFunctorIlllZZZNS0_15binary_internal21div_trunc_kernel_cudaERNS_18TensorIteratorBaseEENKUlvE_clEvENKUlvE2_clEvEUlllE_EESt5arrayIPcLm2EEEEviT0_T1_ --------------------------
	.section	.nv.info._ZN2at6native29vectorized_elementwise_kernelILi2ENS0_13BUnaryFunctorIlllZZZNS0_15binary_internal21div_trunc_kernel_cudaERNS_18TensorIteratorBaseEENKUlvE_clEvENKUlvE2_clEvEUlllE_EESt5arrayIPcLm2EEEEviT0_T1_,"",@"SHT_CUDA_INFO"
	.sectionflags	@""
	.align	4


	//----- nvinfo : EIATTR_CUDA_API_VERSION
	.align		4
        /*0000*/ 	.byte	0x04, 0x37
        /*0002*/ 	.short	(.L_4489 - .L_4488)
.L_4488:
        /*0004*/ 	.word	0x00000082


	//----- nvinfo : EIATTR_KPARAM_INFO
	.align		4
.L_4489:
        /*0008*/ 	.byte	0x04, 0x17
        /*000a*/ 	.short	(.L_4491 - .L_4490)
.L_4490:
        /*000c*/ 	.word	0x00000000
        /*0010*/ 	.short	0x0002
        /*0012*/ 	.short	0x0018
        /*0014*/ 	.byte	0x00, 0xf0, 0x41, 0x00


	//----- nvinfo : EIATTR_KPARAM_INFO
	.align		4
.L_4491:
        /*0018*/ 	.byte	0x04, 0x17
        /*001a*/ 	.short	(.L_4493 - .L_4492)
.L_4492:
        /*001c*/ 	.word	0x00000000
        /*0020*/ 	.short	0x0001
        /*0022*/ 	.short	0x0008
        /*0024*/ 	.byte	0x00, 0xf0, 0x41, 0x00


	//----- nvinfo : EIATTR_KPARAM_INFO
	.align		4
.L_4493:
        /*0028*/ 	.byte	0x04, 0x17
        /*002a*/ 	.short	(.L_4495 - .L_4494)
.L_4494:
        /*002c*/ 	.word	0x00000000
        /*0030*/ 	.short	0x0000
        /*0032*/ 	.short	0x0000
        /*0034*/ 	.byte	0x00, 0xf0, 0x11, 0x00


	//----- nvinfo : EIATTR_SPARSE_MMA_MASK
	.align		4
.L_4495:
        /*0038*/ 	.byte	0x03, 0x50
        /*003a*/ 	.short	0x0000


	//----- nvinfo : EIATTR_MAXREG_COUNT
	.align		4
        /*003c*/ 	.byte	0x03, 0x1b
        /*003e*/ 	.short	0x00ff


	//----- nvinfo : EIATTR_MERCURY_ISA_VERSION
	.align		4
        /*0040*/ 	.byte	0x03, 0x5f
        /*0042*/ 	.short	0x0101


	//----- nvinfo : EIATTR_EXIT_INSTR_OFFSETS
	.align		4
        /*0044*/ 	.byte	0x04, 0x1c
        /*0046*/ 	.short	(.L_4497 - .L_4496)


	//   ....[0]....
.L_4496:
        /*0048*/ 	.word	0x00001280


	//   ....[1]....
        /*004c*/ 	.word	0x00002bd0


	//   ....[2]....
        /*0050*/ 	.word	0x00002c20


	//----- nvinfo : EIATTR_MAX_THREADS
	.align		4
.L_4497:
        /*0054*/ 	.byte	0x04, 0x05
        /*0056*/ 	.short	(.L_4499 - .L_4498)
.L_4498:
        /*0058*/ 	.word	0x00000080
        /*005c*/ 	.word	0x00000001
        /*0060*/ 	.word	0x00000001


	//----- nvinfo : EIATTR_CRS_STACK_SIZE
	.align		4
.L_4499:
        /*0064*/ 	.byte	0x04, 0x1e
        /*0066*/ 	.short	(.L_4501 - .L_4500)
.L_4500:
        /*0068*/ 	.word	0x00000000


	//----- nvinfo : EIATTR_CBANK_PARAM_SIZE
	.align		4
.L_4501:
        /*006c*/ 	.byte	0x03, 0x19
        /*006e*/ 	.short	0x0028


	//----- nvinfo : EIATTR_PARAM_CBANK
	.align		4
        /*0070*/ 	.byte	0x04, 0x0a
        /*0072*/ 	.short	(.L_4503 - .L_4502)
	.align		4
.L_4502:
        /*0074*/ 	.word	index@(.nv.constant0._ZN2at6native29vectorized_elementwise_kernelILi2ENS0_13BUnaryFunctorIlllZZZNS0_15binary_internal21div_trunc_kernel_cudaERNS_18TensorIteratorBaseEENKUlvE_clEvENKUlvE2_clEvEUlllE_EESt5arrayIPcLm2EEEEviT0_T1_)
        /*0078*/ 	.short	0x0210
        /*007a*/ 	.short	0x0028


	//----- nvinfo : EIATTR_SW_WAR
	.align		4
.L_4503:
        /*007c*/ 	.byte	0x04, 0x36
        /*007e*/ 	.short	(.L_4505 - .L_4504)
.L_4504:
        /*0080*/ 	.word	0x00000008
.L_4505:


//--------------------- .nv.info._ZN2at6native29vectorized_elementwise_kernelILi4ENS0_13BUnaryFunctorIlllZZZNS0_15binary_internal21div_trunc_kernel_cudaERNS_18TensorIteratorBaseEENKUlvE_clEvENKUlvE2_clEvEUlllE_EESt5arrayIPcLm2EEEEviT0_T1_ --------------------------
	.section	.nv.info._ZN2at6native29vectorized_elementwise_kernelILi4ENS0_13BUnaryFunctorIlllZZZNS0_15binary_internal21div_trunc_kernel_cudaERNS_18TensorIteratorBaseEENKUlvE_clEvENKUlvE2_clEvEUlllE_EESt5arrayIPcLm2EEEEviT0_T1_,"",@"SHT_CUDA_INFO"
	.sectionflags	@""
	.align	4


	//----- nvinfo : EIATTR_CUDA_API_VERSION
	.align		4
        /*0000*/ 	.byte	0x04, 0x37
        /*0002*/ 	.short	(.L_4507 - .L_4506)
.L_4506:
        /*0004*/ 	.word	0x00000082


	//----- nvinfo : EIATTR_KPARAM_INFO
	.align		4
.L_4507:
        /*0008*/ 	.byte	0x04, 0x17
        /*000a*/ 	.short	(.L_4509 - .L_4508)
.L_4508:
        /*000c*/ 	.word	0x00000000
        /*0010*/ 	.short	0x0002
        /*0012*/ 	.short	0x0018
        /*0014*/ 	.byte	0x00, 0xf0, 0x41, 0x00


	//----- nvinfo : EIATTR_KPARAM_INFO
	.align		4
.L_4509:
        /*0018*/ 	.byte	0x04, 0x17
        /*001a*/ 	.short	(.L_4511 - .L_4510)
.L_4510:
        /*001c*/ 	.word	0x00000000
        /*0020*/ 	.short	0x0001
        /*0022*/ 	.short	0x0008
        /*0024*/ 	.byte	0x00, 0xf0, 0x41, 0x00


	//----- nvinfo : EIATTR_KPARAM_INFO
	.align		4
.L_4511:
        /*0028*/ 	.byte	0x04, 0x17
        /*002a*/ 	.short	(.L_4513 - .L_4512)
.L_4512:
        /*002c*/ 	.word	0x00000000
        /*0030*/ 	.short	0x0000
        /*0032*/ 	.short	0x0000
        /*0034*/ 	.byte	0x00, 0xf0, 0x11, 0x00


	//----- nvinfo : EIATTR_SPARSE_MMA_MASK
	.align		4
.L_4513:
        /*0038*/ 	.byte	0x03, 0x50
        /*003a*/ 	.short	0x0000


	//----- nvinfo : EIATTR_MAXREG_COUNT
	.align		4
        /*003c*/ 	.byte	0x03, 0x1b
        /*003e*/ 	.short	0x00ff


	//----- nvinfo : EIATTR_MERCURY_ISA_VERSION
	.align		4
        /*0040*/ 	.byte	0x03, 0x5f
        /*0042*/ 	.short	0x0101


	//----- nvinfo : EIATTR_EXIT_INSTR_OFFSETS
	.align		4
        /*0044*/ 	.byte	0x04, 0x1c
        /*0046*/ 	.short	(.L_4515 - .L_4514)


	//   ....[0]....
.L_4514:
        /*0048*/ 	.word	0x00001280


	//   ....[1]....
        /*004c*/ 	.word	0x00002bd0


	//   ....[2]....
        /*0050*/ 	.word	0x00002c20


	//----- nvinfo : EIATTR_MAX_THREADS
	.align		4
.L_4515:
        /*0054*/ 	.byte	0x04, 0x05
        /*0056*/ 	.short	(.L_4517 - .L_4516)
.L_4516:
        /*0058*/ 	.word	0x00000080
        /*005c*/ 	.word	0x00000001
        /*0060*/ 	.word	0x00000001


	//----- nvinfo : EIATTR_CRS_STACK_SIZE
	.align		4
.L_4517:
        /*0064*/ 	.byte	0x04, 0x1e
        /*0066*/ 	.short	(.L_4519 - .L_4518)
.L_4518:
        /*0068*/ 	.word	0x00000000


	//----- nvinfo : EIATTR_CBANK_PARAM_SIZE
	.align		4
.L_4519:
        /*006c*/ 	.byte	0x03, 0x19
        /*006e*/ 	.short	0x0028


	//----- nvinfo : EIATTR_PARAM_CBANK
	.align		4
        /*0070*/ 	.byte	0x04, 0x0a
        /*0072*/ 	.short	(.L_4521 - .L_4520)
	.align		4
.L_4520:
        /*0074*/ 	.word	index@(.nv.constant0._ZN2at6native29vectorized_elementwise_kernelILi4ENS0_13BUnaryFunctorIlllZZZNS0_15binary_internal21div_trunc_kernel_cudaERNS_18TensorIteratorBaseEENKUlvE_clEvENKUlvE2_clEvEUlllE_EESt5arrayIPcLm2EEEEviT0_T1_)
        /*0078*/ 	.short	0x0210
        /*007a*/ 	.short	0x0028


	//----- nvinfo : EIATTR_SW_WAR
	.align		4
.L_4521:
        /*007c*/ 	.byte	0x04, 0x36
        /*007e*/ 	.short	(.L_4523 - .L_4522)
.L_4522:
        /*0080*/ 	.word	0x00000008
.L_4523:


//--------------------- .nv.info._ZN2at6native29vectorized_elementwise_kernelILi8ENS0_13BUnaryFunctorIlllZZZNS0_15binary_internal21div_trunc_kernel_cudaERNS_18TensorIteratorBaseEENKUlvE_clEvENKUlvE2_clEvEUlllE_EESt5arrayIPcLm2EEEEviT0_T1_ --------------------------
	.section	.nv.info._ZN2at6native29vectorized_elementwise_kernelILi8ENS0_13BUnaryFunctorIlllZZZNS0_15binary_internal21div_trunc_kernel_cudaERNS_18TensorIteratorBaseEENKUlvE_clEvENKUlvE2_clEvEUlllE_EESt5arrayIPcLm2EEEEviT0_T1_,"",@"SHT_CUDA_INFO"
	.sectionflags	@""
	.align	4


	//----- nvinfo : EIATTR_CUDA_API_VERSION
	.align		4
        /*0000*/ 	.byte	0x04, 0x37
        /*0002*/ 	.short	(.L_4525 - .L_4524)
.L_4524:
        /*0004*/ 	.word	0x00000082


	//----- nvinfo : EIATTR_KPARAM_INFO
	.align		4
.L_4525:
        /*0008*/ 	.byte	0x04, 0x17
        /*000a*/ 	.short	(.L_4527 - .L_4526)
.L_4526:
        /*000c*/ 	.word	0x00000000
        /*0010*/ 	.short	0x0002
        /*0012*/ 	.short	0x0018
        /*0014*/ 	.byte	0x00, 0xf0, 0x41, 0x00


	//----- nvinfo : EIATTR_KPARAM_INFO
	.align		4
.L_4527:
        /*0018*/ 	.byte	0x04, 0x17
        /*001a*/ 	.short	(.L_4529 - .L_4528)
.L_4528:
        /*001c*/ 	.word	0x00000000
        /*0020*/ 	.short	0x0001
        /*0022*/ 	.short	0x0008
        /*0024*/ 	.byte	0x00, 0xf0, 0x41, 0x00


	//----- nvinfo : EIATTR_KPARAM_INFO
	.align		4
.L_4529:
        /*0028*/ 	.byte	0x04, 0x17
        /*002a*/ 	.short	(.L_4531 - .L_4530)
.L_4530:
        /*002c*/ 	.word	0x00000000
        /*0030*/ 	.short	0x0000
        /*0032*/ 	.short	0x0000
        /*0034*/ 	.byte	0x00, 0xf0, 0x11, 0x00


	//----- nvinfo : EIATTR_SPARSE_MMA_MASK
	.align		4
.L_4531:
        /*0038*/ 	.byte	0x03, 0x50
        /*003a*/ 	.short	0x0000


	//----- nvinfo : EIATTR_MAXREG_COUNT
	.align		4
        /*003c*/ 	.byte	0x03, 0x1b
        /*003e*/ 	.short	0x00ff


	//----- nvinfo : EIATTR_MERCURY_ISA_VERSION
	.align		4
        /*0040*/ 	.byte	0x03, 0x5f
        /*0042*/ 	.short	0x0101


	//----- nvinfo : EIATTR_EXIT_INSTR_OFFSETS
	.align		4
        /*0044*/ 	.byte	0x04, 0x1c
        /*0046*/ 	.short	(.L_4533 - .L_4532)


	//   ....[0]....
.L_4532:
        /*0048*/ 	.word	0x00001280


	//   ....[1]....
        /*004c*/ 	.word	0x00002bd0


	//   ....[2]....
        /*0050*/ 	.word	0x00002c20


	//----- nvinfo : EIATTR_MAX_THREADS
	.align		4
.L_4533:
        /*0054*/ 	.byte	0x04, 0x05
        /*0056*/ 	.short	(.L_4535 - .L_4534)
.L_4534:
        /*0058*/ 	.word	0x00000080
        /*005c*/ 	.word	0x00000001
        /*0060*/ 	.word	0x00000001


	//----- nvinfo : EIATTR_CRS_STACK_SIZE
	.align		4
.L_4535:
        /*0064*/ 	.byte	0x04, 0x1e
        /*0066*/ 	.short	(.L_4537 - .L_4536)
.L_4536:
        /*0068*/ 	.word	0x00000000


	//----- nvinfo : EIATTR_CBANK_PARAM_SIZE
	.align		4
.L_4537:
        /*006c*/ 	.byte	0x03, 0x19
        /*006e*/ 	.short	0x0028


	//----- nvinfo : EIATTR_PARAM_CBANK
	.align		4
        /*0070*/ 	.byte	0x04, 0x0a
        /*0072*/ 	.short	(.L_4539 - .L_4538)
	.align		4
.L_4538:
        /*0074*/ 	.word	index@(.nv.constant0._ZN2at6native29vectorized_elementwise_kernelILi8ENS0_13BUnaryFunctorIlllZZZNS0_15binary_internal21div_trunc_kernel_cudaERNS_18TensorIteratorBaseEENKUlvE_clEvENKUlvE2_clEvEUlllE_EESt5arrayIPcLm2EEEEviT0_T1_)
        /*0078*/ 	.short	0x0210
        /*007a*/ 	.short	0x0028


	//----- nvinfo : EIATTR_SW_WAR
	.align		4
.L_4539:
        /*007c*/ 	.byte	0x04, 0x36
        /*007e*/ 	.short	(.L_4541 - .L_4540)
.L_4540:
        /*0080*/ 	.word	0x00000008
.L_4541:


//--------------------- .nv.info._ZN2at6native18elementwise_kernelILi128ELi4EZNS0_15gpu_kernel_implINS0_13AUnaryFunctorIlllZZZNS0_15binary_internal21div_trunc_kernel_cudaERNS_18TensorIteratorBaseEENKUlvE_clEvENKUlvE2_clEvEUlllE_EEEEvS6_RKT_EUliE_EEviT1_ --------------------------
	.section	.nv.info._ZN2at6native18elementwise_kernelILi128ELi4EZNS0_15gpu_kernel_implINS0_13AUnaryFunctorIlllZZZNS0_15binary_internal21div_trunc_kernel_cudaERNS_18TensorIteratorBaseEENKUlvE_clEvENKUlvE2_clEvEUlllE_EEEEvS6_RKT_EUliE_EEviT1_,"",@"SHT_CUDA_INFO"
	.sectionflags	@""
	.align	4


	//----- nvinfo : EIATTR_CUDA_API_VERSION
	.align		4
        /*0000*/ 	.byte	0x04, 0x37
        /*0002*/ 	.short	(.L_4543 - .L_4542)
.L_4542:
        /*0004*/ 	.word	0x00000082


	//----- nvinfo : EIATTR_KPARAM_INFO
	.align		4
.L_4543:
        /*0008*/ 	.byte	0x04, 0x17
        /*000a*/ 	.short	(.L_4545 - .L_4544)
.L_4544:
        /*000c*/ 	.word	0x00000000
        /*0010*/ 	.short	0x0001
        /*0012*/ 	.short	0x0008
        /*0014*/ 	.byte	0x00, 0xf0, 0xa1, 0x08


	//----- nvinfo : EIATTR_KPARAM_INFO
	.align		4
.L_4545:
        /*0018*/ 	.byte	0x04, 0x17
        /*001a*/ 	.short	(.L_4547 - .L_4546)
.L_4546:
        /*001c*/ 	.word	0x00000000
        /*0020*/ 	.short	0x0000
        /*0022*/ 	.short	0x0000
        /*0024*/ 	.byte	0x00, 0xf0, 0x11, 0x00


	//----- nvinfo : EIATTR_SPARSE_MMA_MASK
	.align		4
.L_4547:
        /*0028*/ 	.byte	0x03, 0x50
        /*002a*/ 	.short	0x0000


	//----- nvinfo : EIATTR_MAXREG_COUNT
	.align		4
        /*002c*/ 	.byte	0x03, 0x1b
        /*002e*/ 	.short	0x0080


	//----- nvinfo : EIATTR_EXTERNS
	.align		4
        /*0030*/ 	.byte	0x04, 0x0f
        /*0032*/ 	.short	(.L_4549 - .L_4548)


	//   ....[0]....
	.align		4
.L_4548:
        /*0034*/ 	.word	index@(__assertfail)


	//----- nvinfo : EIATTR_MERCURY_ISA_VERSION
	.align		4
.L_4549:
        /*0038*/ 	.byte	0x03, 0x5f
        /*003a*/ 	.short	0x0101


	//----- nvinfo : EIATTR_SYSCALL_OFFSETS
	.align		4
        /*003c*/ 	.byte	0x04, 0x46
        /*003e*/ 	.short	(.L_4551 - .L_4550)


	//   ....[0]....
.L_4550:
        /*0040*/ 	.word	0x000021d0


	//   ....[1]....
        /*0044*/ 	.word	0x00003210


	//   ....[2]....
        /*0048*/ 	.word	0x000053f0


	//   ....[3]....
        /*004c*/ 	.word	0x00006430


	//   ....[4]....
        /*0050*/ 	.word	0x00008600


	//   ....[5]....
        /*0054*/ 	.word	0x00009640


	//   ....[6]....
        /*0058*/ 	.word	0x0000b800


	//   ....[7]....
        /*005c*/ 	.word	0x0000c840


	//----- nvinfo : EIATTR_EXIT_INSTR_OFFSETS
	.align		4
.L_4551:
        /*0060*/ 	.byte	0x04, 0x1c
        /*0062*/ 	.short	(.L_4553 - .L_4552)


	//   ....[0]....
.L_4552:
        /*0064*/ 	.word	0x000096d0


	//   ....[1]....
        /*0068*/ 	.word	0x0000bb20


	//   ....[2]....
        /*006c*/ 	.word	0x0000bb40


	//   ....[3]....
        /*0070*/ 	.word	0x0000bbc0


	//   ....[4]....
        /*0074*/ 	.word	0x0000bbe0


	//   ....[5]....
        /*0078*/ 	.word	0x0000bc00


	//   ....[6]....
        /*007c*/ 	.word	0x0000bc90


	//   ....[7]....
        /*0080*/ 	.word	0x0000bcd0


	//   ....[8]....
        /*0084*/ 	.word	0x0000bd70


	//   ....[9]....
        /*0088*/ 	.word	0x0000bdc0


	//   ....[10]....
        /*008c*/ 	.word	0x0000bdf0


	//   ....[11]....
        /*0090*/ 	.word	0x0000bec0


	//   ....[12]....
        /*0094*/ 	.word	0x0000bf00


	//   ....[13]....
        /*0098*/ 	.word	0x0000c090


	//   ....[14]....
        /*009c*/ 	.word	0x0000c1f0


	//   ....[15]....
        /*00a0*/ 	.word	0x0000c230


	//   ....[16]....
        /*00a4*/ 	.word	0x0000c2d0


	//   ....[17]....
        /*00a8*/ 	.word	0x0000c450


	//   ....[18]....
        /*00ac*/ 	.word	0x0000c5d0


	//   ....[19]....
        /*00b0*/ 	.word	0x0000c740


	//   ....[20]....
        /*00b4*/ 	.word	0x0000c850


	//   ....[21]....
        /*00b8*/ 	.word	0x0000c870


	//   ....[22]....
        /*00bc*/ 	.word	0x0000c890


	//----- nvinfo : EIATTR_MAX_THREADS
	.align		4
.L_4553:
        /*00c0*/ 	.byte	0x04, 0x05
        /*00c2*/ 	.short	(.L_4555 - .L_4554)
.L_4554:
        /*00c4*/ 	.word	0x00000080
        /*00c8*/ 	.word	0x00000001
        /*00cc*/ 	.word	0x00000001


	//----- nvinfo : EIATTR_CRS_STACK_SIZE
	.align		4
.L_4555:
        /*00d0*/ 	.byte	0x04, 0x1e
        /*00d2*/ 	.short	(.L_4557 - .L_4556)
.L_4556:
        /*00d4*/ 	.word	0x00000000


	//----- nvinfo : EIATTR_CBANK_PARAM_SIZE
	.align		4
.L_4557:
        /*00d8*/ 	.byte	0x03, 0x19
        /*00da*/ 	.short	0x0230


	//----- nvinfo : EIATTR_PARAM_CBANK
	.align		4
        /*00dc*/ 	.byte	0x04, 0x0a
        /*00de*/ 	.short	(.L_4559 - .L_4558)
	.align		4
.L_4558:
        /*00e0*/ 	.word	index@(.nv.constant0._ZN2at6native18elementwise_kernelILi128ELi4EZNS0_15gpu_kernel_implINS0_13AUnaryFunctorIlllZZZNS0_15binary_internal21div_trunc_kernel_cudaERNS_18TensorIteratorBaseEENKUlvE_clEvENKUlvE2_clEvEUlllE_EEEEvS6_RKT_EUliE_EEviT1_)
        /*00e4*/ 	.short	0x0210
        /*00e6*/ 	.short	0x0230


	//----- nvinfo : EIATTR_SW_WAR
	.align		4
.L_4559:
        /*00e8*/ 	.byte	0x04, 0x36
        /*00ea*/ 	.short	(.L_4561 - .L_4560)
.L_4560:
        /*00ec*/ 	.word	0x00000008
.L_4561:


//--------------------- .nv.info._ZN2at6native27unrolled_elementwise_kernelINS0_13AUnaryFunctorIlllZZZNS0_15binary_internal21div_trunc_kernel_cudaERNS_18TensorIteratorBaseEENKUlvE_clEvENKUlvE2_clEvEUlllE_EESt5arrayIPcLm2EELi4E23TrivialOffsetCalculatorILi1EjESE_NS0_6memory12LoadWithCastILi1EEENSF_13StoreWithCastILi1EEEEEviT_T0_T2_T3_T4_T5_ --------------------------
	.section	.nv.info._ZN2at6native27unrolled_elementwise_kernelINS0_13AUnaryFunctorIlllZZZNS0_15binary_internal21div_trunc_kernel_cudaERNS_18TensorIteratorBaseEENKUlvE_clEvENKUlvE2_clEvEUlllE_EESt5arrayIPcLm2EELi4E23TrivialOffsetCalculatorILi1EjESE_NS0_6memory12LoadWithCastILi1EEENSF_13StoreWithCastILi1EEEEEviT_T0_T2_T3_T4_T5_,"",@"SHT_CUDA_INFO"
	.sectionflags	@""
	.align	4


	//----- nvinfo : EIATTR_CUDA_API_VERSION
	.align		4
        /*0000*/ 	.byte	0x04, 0x37
        /*0002*/ 	.short	(.L_4563 - .L_4562)
.L_4562:
        /*0004*/ 	.word	0x00000082


	//----- nvinfo : EIATTR_KPARAM_INFO
	.align		4
.L_4563:
        /*0008*/ 	.byte	0x04, 0x17
        /*000a*/ 	.short	(.L_4565 - .L_4564)
.L_4564:
        /*000c*/ 	.word	0x00000000
        /*0010*/ 	.short	0x0006
        /*0012*/ 	.short	0x0034
        /*0014*/ 	.byte	0x00, 0xf0, 0x21, 0x00


	//----- nvinfo : EIATTR_KPARAM_INFO
	.align		4
.L_4565:
        /*0018*/ 	.byte	0x04, 0x17
        /*001a*/ 	.short	(.L_4567 - .L_4566)
.L_4566:
        /*001c*/ 	.word	0x00000000
        /*0020*/ 	.short	0x0005
        /*0022*/ 	.short	0x002c
        /*0024*/ 	.byte	0x00, 0xf0, 0x21, 0x00


	//----- nvinfo : EIATTR_KPARAM_INFO
	.align		4
.L_4567:
        /*0028*/ 	.byte	0x04, 0x17
        /*002a*/ 	.short	(.L_4569 - .L_4568)
.L_4568:
        /*002c*/ 	.word	0x00000000
        /*0030*/ 	.short	0x0004
        /*0032*/ 	.short	0x0029
        /*0034*/ 	.byte	0x00, 0xf0, 0x05, 0x00


	//----- nvinfo : EIATTR_KPARAM_INFO
	.align		4
.L_4569:
        /*0038*/ 	.byte	0x04, 0x17
        /*003a*/ 	.short	(.L_4571 - .L_4570)
.L_4570:
        /*003c*/ 	.word	0x00000000
        /*0040*/ 	.short	0x0003
        /*0042*/ 	.short	0x0028
        /*0044*/ 	.byte	0x00, 0xf0, 0x05, 0x00


	//----- nvinfo : EIATTR_KPARAM_INFO
	.align		4
.L_4571:
        /*0048*/ 	.byte	0x04, 0x17
        /*004a*/ 	.short	(.L_4573 - .L_4572)
.L_4572:
        /*004c*/ 	.word	0x00000000
        /*0050*/ 	.short	0x0002
        /*0052*/ 	.short	0x0018
        /*0054*/ 	.byte	0x00, 0xf0, 0x41, 0x00


	//----- nvinfo : EIATTR_KPARAM_INFO
	.align		4
.L_4573:
        /*0058*/ 	.byte	0x04, 0x17
        /*005a*/ 	.short	(.L_4575 - .L_4574)
.L_4574:
        /*005c*/ 	.word	0x00000000
        /*0060*/ 	.short	0x0001
        /*0062*/ 	.short	0x0008
        /*0064*/ 	.byte	0x00, 0xf0, 0x41, 0x00


	//----- nvinfo : EIATTR_KPARAM_INFO
	.align		4
.L_4575:
        /*0068*/ 	.byte	0x04, 0x17
        /*006a*/ 	.short	(.L_4577 - .L_4576)
.L_4576:
        /*006c*/ 	.word	0x00000000
        /*0070*/ 	.short	0x0000
        /*0072*/ 	.short	0x0000
        /*0074*/ 	.byte	0x00, 0xf0, 0x11, 0x00


	//----- nvinfo : EIATTR_SPARSE_MMA_MASK
	.align		4
.L_4577:
        /*0078*/ 	.byte	0x03, 0x50
        /*007a*/ 	.short	0x0000


	//----- nvinfo : EIATTR_MAXREG_COUNT
	.align		4
        /*007c*/ 	.byte	0x03, 0x1b
        /*007e*/ 	.short	0x00ff


	//----- nvinfo : EIATTR_EXTERNS
	.align		4
        /*0080*/ 	.byte	0x04, 0x0f
        /*0082*/ 	.short	(.L_4579 - .L_4578)


	//   ....[0]....
	.align		4
.L_4578:
        /*0084*/ 	.word	index@(__assertfail)


	//----- nvinfo : EIATTR_MERCURY_ISA_VERSION
	.align		4
.L_4579:
        /*0088*/ 	.byte	0x03, 0x5f
        /*008a*/ 	.short	0x0101


	//----- nvinfo : EIATTR_SYSCALL_OFFSETS
	.align		4
        /*008c*/ 	.byte	0x04, 0x46
        /*008e*/ 	.short	(.L_4581 - .L_4580)


	//   ....[0]....
.L_4580:
        /*0090*/ 	.word	0x00000ef0


	//   ....[1]....
        /*0094*/ 	.word	0x00001df0


	//   ....[2]....
        /*0098*/ 	.word	0x00002d00


	//   ....[3]....
        /*009c*/ 	.word	0x00003be0


	//   ....[4]....
        /*00a0*/ 	.word	0x00005530


	//   ....[5]....
        /*00a4*/ 	.word	0x00006430


	//   ....[6]....
        /*00a8*/ 	.word	0x000072d0


	//   ....[7]....
        /*00ac*/ 	.word	0x00008190


	//----- nvinfo : EIATTR_EXIT_INSTR_OFFSETS
	.align		4
.L_4581:
        /*00b0*/ 	.byte	0x04, 0x1c
        /*00b2*/ 	.short	(.L_4583 - .L_4582)


	//   ....[0]....
.L_4582:
        /*00b4*/ 	.word	0x00007350


	//   ....[1]....
        /*00b8*/ 	.word	0x00007480


	//   ....[2]....
        /*00bc*/ 	.word	0x000074a0


	//   ....[3]....
        /*00c0*/ 	.word	0x00007520


	//   ....[4]....
        /*00c4*/ 	.word	0x00007540


	//   ....[5]....
        /*00c8*/ 	.word	0x00007560


	//   ....[6]....
        /*00cc*/ 	.word	0x000075f0


	//   ....[7]....
        /*00d0*/ 	.word	0x00007630


	//   ....[8]....
        /*00d4*/ 	.word	0x000076d0


	//   ....[9]....
        /*00d8*/ 	.word	0x00007720


	//   ....[10]....
        /*00dc*/ 	.word	0x00007750


	//   ....[11]....
        /*00e0*/ 	.word	0x00007820


	//   ....[12]....
        /*00e4*/ 	.word	0x00007860


	//   ....[13]....
        /*00e8*/ 	.word	0x000079f0


	//   ....[14]....
        /*00ec*/ 	.word	0x00007b50


	//   ....[15]....
        /*00f0*/ 	.word	0x00007b90


	//   ....[16]....
        /*00f4*/ 	.word	0x00007c30


	//   ....[17]....
        /*00f8*/ 	.word	0x00007db0


	//   ....[18]....
        /*00fc*/ 	.word	0x00007f30


	//   ....[19]....
        /*0100*/ 	.word	0x00008090


	//   ....[20]....
        /*0104*/ 	.word	0x000081a0


	//   ....[21]....
        /*0108*/ 	.word	0x000081c0


	//   ....[22]....
        /*010c*/ 	.word	0x000081e0


	//----- nvinfo : EIATTR_MAX_THREADS
	.align		4
.L_4583:
        /*0110*/ 	.byte	0x04, 0x05
        /*0112*/ 	.short	(.L_4585 - .L_4584)
.L_4584:
        /*0114*/ 	.word	0x00000080
        /*0118*/ 	.word	0x00000001
        /*011c*/ 	.word	0x00000001


	//----- nvinfo : EIATTR_CRS_STACK_SIZE
	.align		4
.L_4585:
        /*0120*/ 	.byte	0x04, 0x1e
        /*0122*/ 	.short	(.L_4587 - .L_4586)
.L_4586:
        /*0124*/ 	.word	0x00000000


	//----- nvinfo : EIATTR_CBANK_PARAM_SIZE
	.align		4
.L_4587:
        /*0128*/ 	.byte	0x03, 0x19
        /*012a*/ 	.short	0x003c


	//----- nvinfo : EIATTR_PARAM_CBANK
	.align		4
        /*012c*/ 	.byte	0x04, 0x0a
        /*012e*/ 	.short	(.L_4589 - .L_4588)
	.align		4
.L_4588:
        /*0130*/ 	.word	index@(.nv.constant0._ZN2at6native27unrolled_elementwise_kernelINS0_13AUnaryFunctorIlllZZZNS0_15binary_internal21div_trunc_kernel_cudaERNS_18TensorIteratorBaseEENKUlvE_clEvENKUlvE2_clEvEUlllE_EESt5arrayIPcLm2EELi4E23TrivialOffsetCalculatorILi1EjESE_NS0_6memory12LoadWithCastILi1EEENSF_13StoreWithCastILi1EEEEEviT_T0_T2_T3_T4_T5_)
        /*0134*/ 	.short	0x0210
        /*0136*/ 	.short	0x003c


	//----- nvinfo : EIATTR_SW_WAR
	.align		4
.L_4589:
        /*0138*/ 	.byte	0x04, 0x36
        /*013a*/ 	.short	(.L_4591 - .L_4590)
.L_4590:
        /*013c*/ 	.word	0x00000008
.L_4591:


//--------------------- .nv.info._ZN2at6native18elementwise_kernelILi128ELi2EZNS0_22gpu_kernel_impl_nocastINS0_13AUnaryFunctorIlllZZZNS0_15binary_internal21div_trunc_kernel_cudaERNS_18TensorIteratorBaseEENKUlvE_clEvENKUlvE2_clEvEUlllE_EEEEvS6_RKT_EUliE_EEviT1_ --------------------------
	.section	.nv.info._ZN2at6native18elementwise_kernelILi128ELi2EZNS0_22gpu_kernel_impl_nocastINS0_13AUnaryFunctorIlllZZZNS0_15binary_internal21div_trunc_kernel_cudaERNS_18TensorIteratorBaseEENKUlvE_clEvENKUlvE2_clEvEUlllE_EEEEvS6_RKT_EUliE_EEviT1_,"",@"SHT_CUDA_INFO"
	.sectionflags	@""
	.align	4


	//----- nvinfo : EIATTR_CUDA_API_VERSION
	.align		4
        /*0000*/ 	.byte	0x04, 0x37
        /*0002*/ 	.short	(.L_4593 - .L_4592)
.L_4592:
        /*0004*/ 	.word	0x00000082


	//----- nvinfo : EIATTR_KPARAM_INFO
	.align		4
.L_4593:
        /*0008*/ 	.byte	0x04, 0x17
        /*000a*/ 	.short	(.L_4595 - .L_4594)
.L_4594:
        /*000c*/ 	.word	0x00000000
        /*0010*/ 	.short	0x0001
        /*0012*/ 	.short	0x0008
        /*0014*/ 	.byte	0x00, 0xf0, 0x81, 0x08


	//----- nvinfo : EIATTR_KPARAM_INFO
	.align		4
.L_4595:
        /*0018*/ 	.byte	0x04, 0x17
        /*001a*/ 	.short	(.L_4597 - .L_4596)
.L_4596:
        /*001c*/ 	.word	0x00000000
        /*0020*/ 	.short	0x0000
        /*0022*/ 	.short	0x0000
        /*0024*/ 	.byte	0x00, 0xf0, 0x11, 0x00


	//----- nvinfo : EIATTR_SPARSE_MMA_MASK
	.align		4
.L_4597:
        /*0028*/ 	.byte	0x03, 0x50
        /*002a*/ 	.short	0x0000


	//----- nvinfo : EIATTR_MAXREG_COUNT
	.align		4
        /*002c*/ 	.byte	0x03, 0x1b
        /*002e*/ 	.short	0x0080


	//----- nvinfo : EIATTR_MERCURY_ISA_VERSION
	.align		4
        /*0030*/ 	.byte	0x03, 0x5f
        /*0032*/ 	.short	0x0101


	//----- nvinfo : EIATTR_EXIT_INSTR_OFFSETS
	.align		4
        /*0034*/ 	.byte	0x04, 0x1c
        /*0036*/ 	.short	(.L_4599 - .L_4598)


	//   ....[0]....
.L_4598:
        /*0038*/ 	.word	0x00001630


	//   ....[1]....
        /*003c*/ 	.word	0x00002ba0


	//----- nvinfo : EIATTR_MAX_THREADS
	.align		4
.L_4599:
        /*0040*/ 	.byte	0x04, 0x05
        /*0042*/ 	.short	(.L_4601 - .L_4600)
.L_4600:
        /*0044*/ 	.word	0x00000080
        /*0048*/ 	.word	0x00000001
        /*004c*/ 	.word	0x00000001


	//----- nvinfo : EIATTR_CRS_STACK_SIZE
	.align		4
.L_4601:
        /*0050*/ 	.byte	0x04, 0x1e
        /*0052*/ 	.short	(.L_4603 - .L_4602)
.L_4602:
        /*0054*/ 	.word	0x00000000


	//----- nvinfo : EIATTR_CBANK_PARAM_SIZE
	.align		4
.L_4603:
        /*0058*/ 	.byte	0x03, 0x19
        /*005a*/ 	.short	0x0228


	//----- nvinfo : EIATTR_PARAM_CBANK
	.align		4
        /*005c*/ 	.byte	0x04, 0x0a
        /*005e*/ 	.short	(.L_4605 - .L_4604)
	.align		4
.L_4604:
        /*0060*/ 	.word	index@(.nv.constant0._ZN2at6native18elementwise_kernelILi128ELi2EZNS0_22gpu_kernel_impl_nocastINS0_13AUnaryFunctorIlllZZZNS0_15binary_internal21div_trunc_kernel_cudaERNS_18TensorIteratorBaseEENKUlvE_clEvENKUlvE2_clEvEUlllE_EEEEvS6_RKT_EUliE_EEviT1_)
        /*0064*/ 	.short	0x0210
        /*0066*/ 	.short	0x0228


	//----- nvinfo : EIATTR_SW_WAR
	.align		4
.L_4605:
        /*0068*/ 	.byte	0x04, 0x36
        /*006a*/ 	.short	(.L_4607 - .L_4606)
.L_4606:
        /*006c*/ 	.word	0x00000008
.L_4607:


//--------------------- .nv.info._ZN2at6native27unrolled_elementwise_kernelINS0_13AUnaryFunctorIlllZZZNS0_15binary_internal21div_trunc_kernel_cudaERNS_18TensorIteratorBaseEENKUlvE_clEvENKUlvE2_clEvEUlllE_EESt5arrayIPcLm2EELi4E23TrivialOffsetCalculatorILi1EjESE_NS0_6memory15LoadWithoutCastENSF_16StoreWithoutCastEEEviT_T0_T2_T3_T4_T5_ --------------------------
	.section	.nv.info._ZN2at6native27unrolled_elementwise_kernelINS0_13AUnaryFunctorIlllZZZNS0_15binary_internal21div_trunc_kernel_cudaERNS_18TensorIteratorBaseEENKUlvE_clEvENKUlvE2_clEvEUlllE_EESt5arrayIPcLm2EELi4E23TrivialOffsetCalculatorILi1EjESE_NS0_6memory15LoadWithoutCastENSF_16StoreWithoutCastEEEviT_T0_T2_T3_T4_T5_,"",@"SHT_CUDA_INFO"
	.sectionflags	@""
	.align	4


	//----- nvinfo : EIATTR_CUDA_API_VERSION
	.align		4
        /*0000*/ 	.byte	0x04, 0x37
        /*0002*/ 	.short	(.L_4609 - .L_4608)
.L_4608:
        /*0004*/ 	.word	0x00000082


	//----- nvinfo : EIATTR_KPARAM_INFO
	.align		4
.L_4609:
        /*0008*/ 	.byte	0x04, 0x17
        /*000a*/ 	.short	(.L_4611 - .L_4610)
.L_4610:
        /*000c*/ 	.word	0x00000000
        /*0010*/ 	.short	0x0006
        /*0012*/ 	.short	0x002b
        /*0014*/ 	.byte	0x00, 0xf0, 0x05, 0x00


	//----- nvinfo : EIATTR_KPARAM_INFO
	.align		4
.L_4611:
        /*0018*/ 	.byte	0x04, 0x17
        /*001a*/ 	.short	(.L_4613 - .L_4612)
.L_4612:
        /*001c*/ 	.word	0x00000000
        /*0020*/ 	.short	0x0005
        /*0022*/ 	.short	0x002a
        /*0024*/ 	.byte	0x00, 0xf0, 0x05, 0x00


	//----- nvinfo : EIATTR_KPARAM_INFO
	.align		4
.L_4613:
        /*0028*/ 	.byte	0x04, 0x17
        /*002a*/ 	.short	(.L_4615 - .L_4614)
.L_4614:
        /*002c*/ 	.word	0x00000000
        /*0030*/ 	.short	0x0004
        /*0032*/ 	.short	0x0029
        /*0034*/ 	.byte	0x00, 0xf0, 0x05, 0x00


	//----- nvinfo : EIATTR_KPARAM_INFO
	.align		4
.L_4615:
        /*0038*/ 	.byte	0x04, 0x17
        /*003a*/ 	.short	(.L_4617 - .L_4616)
.L_4616:
        /*003c*/ 	.word	0x00000000
        /*0040*/ 	.short	0x0003
        /*0042*/ 	.short	0x0028
        /*0044*/ 	.byte	0x00, 0xf0, 0x05, 0x00


	//----- nvinfo : EIATTR_KPARAM_INFO
	.align		4
.L_4617:
        /*0048*/ 	.byte	0x04, 0x17
        /*004a*/ 	.short	(.L_4619 - .L_4618)
.L_4618:
        /*004c*/ 	.word	0x00000000
        /*0050*/ 	.short	0x0002
        /*0052*/ 	.short	0x0018
        /*0054*/ 	.byte	0x00, 0xf0, 0x41, 0x00


	//----- nvinfo : EIATTR_KPARAM_INFO
	.align		4
.L_4619:
        /*0058*/ 	.byte	0x04, 0x17
        /*005a*/ 	.short	(.L_4621 - .L_4620)
.L_4620:
        /*005c*/ 	.word	0x00000000
        /*0060*/ 	.short	0x0001
        /*0062*/ 	.short	0x0008
        /*0064*/ 	.byte	0x00, 0xf0, 0x41, 0x00


	//----- nvinfo : EIATTR_KPARAM_INFO
	.align		4
.L_4621:
        /*0068*/ 	.byte	0x04, 0x17
        /*006a*/ 	.short	(.L_4623 - .L_4622)
.L_4622:
        /*006c*/ 	.word	0x00000000
        /*0070*/ 	.short	0x0000
        /*0072*/ 	.short	0x0000
        /*0074*/ 	.byte	0x00, 0xf0, 0x11, 0x00


	//----- nvinfo : EIATTR_SPARSE_MMA_MASK
	.align		4
.L_4623:
        /*0078*/ 	.byte	0x03, 0x50
        /*007a*/ 	.short	0x0000


	//----- nvinfo : EIATTR_MAXREG_COUNT
	.align		4
        /*007c*/ 	.byte	0x03, 0x1b
        /*007e*/ 	.short	0x00ff


	//----- nvinfo : EIATTR_MERCURY_ISA_VERSION
	.align		4
        /*0080*/ 	.byte	0x03, 0x5f
        /*0082*/ 	.short	0x0101


	//----- nvinfo : EIATTR_EXIT_INSTR_OFFSETS
	.align		4
        /*0084*/ 	.byte	0x04, 0x1c
        /*0086*/ 	.short	(.L_4625 - .L_4624)


	//   ....[0]....
.L_4624:
        /*0088*/ 	.word	0x00000c80


	//   ....[1]....
        /*008c*/ 	.word	0x00000cd0


	//----- nvinfo : EIATTR_MAX_THREADS
	.align		4
.L_4625:
        /*0090*/ 	.byte	0x04, 0x05
        /*0092*/ 	.short	(.L_4627 - .L_4626)
.L_4626:
        /*0094*/ 	.word	0x00000080
        /*0098*/ 	.word	0x00000001
        /*009c*/ 	.word	0x00000001


	//----- nvinfo : EIATTR_CRS_STACK_SIZE
	.align		4
.L_4627:
        /*00a0*/ 	.byte	0x04, 0x1e
        /*00a2*/ 	.short	(.L_4629 - .L_4628)
.L_4628:
        /*00a4*/ 	.word	0x00000000


	//----- nvinfo : EIATTR_CBANK_PARAM_SIZE
	.align		4
.L_4629:
        /*00a8*/ 	.byte	0x03, 0x19
        /*00aa*/ 	.short	0x002c


	//----- nvinfo : EIATTR_PARAM_CBANK
	.align		4
        /*00ac*/ 	.byte	0x04, 0x0a
        /*00ae*/ 	.short	(.L_4631 - .L_4630)
	.align		4
.L_4630:
        /*00b0*/ 	.word	index@(.nv.constant0._ZN2at6native27unrolled_elementwise_kernelINS0_13AUnaryFunctorIlllZZZNS0_15binary_internal21div_trunc_kernel_cudaERNS_18TensorIteratorBaseEENKUlvE_clEvENKUlvE2_clEvEUlllE_EESt5arrayIPcLm2EELi4E23TrivialOffsetCalculatorILi1EjESE_NS0_6memory15LoadWithoutCastENSF_16StoreWithoutCastEEEviT_T0_T2_T3_T4_T5_)
        /*00b4*/ 	.short	0x0210
        /*00b6*/ 	.short	0x002c


	//----- nvinfo : EIATTR_SW_WAR
	.align		4
.L_4631:
        /*00b8*/ 	.byte	0x04, 0x36
        /*00ba*/ 	.short	(.L_4633 - .L_4632)
.L_4632:
        /*00bc*/ 	.word	0x00000008
.L_4633:


//--------------------- .nv.info._ZN2at6native29vectorized_elementwise_kernelILi2ENS0_13AUnaryFunctorIlllZZZNS0_15binary_internal21div_trunc_kernel_cudaERNS_18TensorIteratorBaseEENKUlvE_clEvENKUlvE2_clEvEUlllE_EESt5arrayIPcLm2EEEEviT0_T1_ --------------------------
	.section	.nv.info._ZN2at6native29vectorized_elementwise_kernelILi2ENS0_13AUnaryFunctorIlllZZZNS0_15binary_internal21div_trunc_kernel_cudaERNS_18TensorIteratorBaseEENKUlvE_clEvENKUlvE2_clEvEUlllE_EESt5arrayIPcLm2EEEEviT0_T1_,"",@"SHT_CUDA_INFO"
	.sectionflags	@""
	.align	4


	//----- nvinfo : EIATTR_CUDA_API_VERSION
	.align		4
        /*0000*/ 	.byte	0x04, 0x37
        /*0002*/ 	.short	(.L_4635 - .L_4634)
.L_4634:
        /*0004*/ 	.word	0x00000082


	//----- nvinfo : EIATTR_KPARAM_INFO
	.align		4
.L_4635:
        /*0008*/ 	.byte	0x04, 0x17
        /*000a*/ 	.short	(.L_4637 - .L_4636)
.L_4636:
        /*000c*/ 	.word	0x00000000
        /*0010*/ 	.short	0x0002
        /*0012*/ 	.short	0x0018
        /*0014*/ 	.byte	0x00, 0xf0, 0x41, 0x00


	//----- nvinfo : EIATTR_KPARAM_INFO
	.align		4
.L_4637:
        /*0018*/ 	.byte	0x04, 0x17
        /*001a*/ 	.short	(.L_4639 - .L_4638)
.L_4638:
        /*001c*/ 	.word	0x00000000
        /*0020*/ 	.short	0x0001
        /*0022*/ 	.short	0x0008
        /*0024*/ 	.byte	0x00, 0xf0, 0x41, 0x00


	//----- nvinfo : EIATTR_KPARAM_INFO
	.align		4
.L_4639:
        /*0028*/ 	.byte	0x04, 0x17
        /*002a*/ 	.short	(.L_4641 - .L_4640)
.L_4640:
        /*002c*/ 	.word	0x00000000
        /*0030*/ 	.short	0x0000
        /*0032*/ 	.short	0x0000
        /*0034*/ 	.byte	0x00, 0xf0, 0x11, 0x00


	//----- nvinfo : EIATTR_SPARSE_MMA_MASK
	.align		4
.L_4641:
        /*0038*/ 	.byte	0x03, 0x50
        /*003a*/ 	.short	0x0000


	//----- nvinfo : EIATTR_MAXREG_COUNT
	.align		4
        /*003c*/ 	.byte	0x03, 0x1b
        /*003e*/ 	.short	0x00ff


	//----- nvinfo : EIATTR_MERCURY_ISA_VERSION
	.align		4
        /*0040*/ 	.byte	0x03, 0x5f
        /*0042*/ 	.short	0x0101


	//----- nvinfo : EIATTR_EXIT_INSTR_OFFSETS
	.align		4
        /*0044*/ 	.byte	0x04, 0x1c
        /*0046*/ 	.short	(.L_4643 - .L_4642)


	//   ....[0]....
.L_4642:
        /*0048*/ 	.word	0x00001280


	//   ....[1]....
        /*004c*/ 	.word	0x00002bc0


	//   ....[2]....
        /*0050*/ 	.word	0x00002c10


	//----- nvinfo : EIATTR_MAX_THREADS
	.align		4
.L_4643:
        /*0054*/ 	.byte	0x04, 0x05
        /*0056*/ 	.short	(.L_4645 - .L_4644)
.L_4644:
        /*0058*/ 	.word	0x00000080
        /*005c*/ 	.word	0x00000001
        /*0060*/ 	.word	0x00000001


	//----- nvinfo : EIATTR_CRS_STACK_SIZE
	.align		4
.L_4645:
        /*0064*/ 	.byte	0x04, 0x1e
        /*0066*/ 	.short	(.L_4647 - .L_4646)
.L_4646:
        /*0068*/ 	.word	0x00000000


	//----- nvinfo : EIATTR_CBANK_PARAM_SIZE
	.align		4
.L_4647:
        /*006c*/ 	.byte	0x03, 0x19
        /*006e*/ 	.short	0x0028


	//----- nvinfo : EIATTR_PARAM_CBANK
	.align		4
        /*0070*/ 	.byte	0x04, 0x0a
        /*0072*/ 	.short	(.L_4649 - .L_4648)
	.align		4
.L_4648:
        /*0074*/ 	.word	index@(.nv.constant0._ZN2at6native29vectorized_elementwise_kernelILi2ENS0_13AUnaryFunctorIlllZZZNS0_15binary_internal21div_trunc_kernel_cudaERNS_18TensorIteratorBaseEENKUlvE_clEvENKUlvE2_clEvEUlllE_EESt5arrayIPcLm2EEEEviT0_T1_)
        /*0078*/ 	.short	0x0210
        /*007a*/ 	.short	0x0028


	//----- nvinfo : EIATTR_SW_WAR
	.align		4
.L_4649:
        /*007c*/ 	.byte	0x04, 0x36
        /*007e*/ 	.short	(.L_4651 - .L_4650)
.L_4650:
        /*0080*/ 	.word	0x00000008
.L_4651:


//--------------------- .nv.info._ZN2at6native29vectorized_elementwise_kernelILi4ENS0_13AUnaryFunctorIlllZZZNS0_15binary_internal21div_trunc_kernel_cudaERNS_18TensorIteratorBaseEENKUlvE_clEvENKUlvE2_clEvEUlllE_EESt5arrayIPcLm2EEEEviT0_T1_ --------------------------
	.section	.nv.info._ZN2at6native29vectorized_elementwise_kernelILi4ENS0_13AUnaryFunctorIlllZZZNS0_15binary_internal21div_trunc_kernel_cudaERNS_18TensorIteratorBaseEENKUlvE_clEvENKUlvE2_clEvEUlllE_EESt5arrayIPcLm2EEEEviT0_T1_,"",@"SHT_CUDA_INFO"
	.sectionflags	@""
	.align	4


	//----- nvinfo : EIATTR_CUDA_API_VERSION
	.align		4
        /*0000*/ 	.byte	0x04, 0x37
        /*0002*/ 	.short	(.L_4653 - .L_4652)
.L_4652:
        /*0004*/ 	.word	0x00000082


	//----- nvinfo : EIATTR_KPARAM_INFO
	.align		4
.L_4653:
        /*0008*/ 	.byte	0x04, 0x17
        /*000a*/ 	.short	(.L_4655 - .L_4654)
.L_4654:
        /*000c*/ 	.word	0x00000000
        /*0010*/ 	.short	0x0002
        /*0012*/ 	.short	0x0018
        /*0014*/ 	.byte	0x00, 0xf0, 0x41, 0x00


	//----- nvinfo : EIATTR_KPARAM_INFO
	.align		4
.L_4655:
        /*0018*/ 	.byte	0x04, 0x17
        /*001a*/ 	.short	(.L_4657 - .L_4656)
.L_4656:
        /*001c*/ 	.word	0x00000000
        /*0020*/ 	.short	0x0001
        /*0022*/ 	.short	0x0008
        /*0024*/ 	.byte	0x00, 0xf0, 0x41, 0x00


	//----- nvinfo : EIATTR_KPARAM_INFO
	.align		4
.L_4657:
        /*0028*/ 	.byte	0x04, 0x17
        /*002a*/ 	.short	(.L_4659 - .L_4658)
.L_4658:
        /*002c*/ 	.word	0x00000000
        /*0030*/ 	.short	0x0000
        /*0032*/ 	.short	0x0000
        /*0034*/ 	.byte	0x00, 0xf0, 0x11, 0x00


	//----- nvinfo : EIATTR_SPARSE_MMA_MASK
	.align		4
.L_4659:
        /*0038*/ 	.byte	0x03, 0x50
        /*003a*/ 	.short	0x0000


	//----- nvinfo : EIATTR_MAXREG_COUNT
	.align		4
        /*003c*/ 	.byte	0x03, 0x1b
        /*003e*/ 	.short	0x00ff


	//----- nvinfo : EIATTR_MERCURY_ISA_VERSION
	.align		4
        /*0040*/ 	.byte	0x03, 0x5f
        /*0042*/ 	.short	0x0101


	//----- nvinfo : EIATTR_EXIT_INSTR_OFFSETS
	.align		4
        /*0044*/ 	.byte	0x04, 0x1c
        /*0046*/ 	.short	(.L_4661 - .L_4660)


	//   ....[0]....
.L_4660:
        /*0048*/ 	.word	0x00001280


	//   ....[1]....
        /*004c*/ 	.word	0x00002bc0


	//   ....[2]....
        /*0050*/ 	.word	0x00002c10


	//----- nvinfo : EIATTR_MAX_THREADS
	.align		4
.L_4661:
        /*0054*/ 	.byte	0x04, 0x05
        /*0056*/ 	.short	(.L_4663 - .L_4662)
.L_4662:
        /*0058*/ 	.word	0x00000080
        /*005c*/ 	.word	0x00000001
        /*0060*/ 	.word	0x00000001


	//----- nvinfo : EIATTR_CRS_STACK_SIZE
	.align		4
.L_4663:
        /*0064*/ 	.byte	0x04, 0x1e
        /*0066*/ 	.short	(.L_4665 - .L_4664)
.L_4664:
        /*0068*/ 	.word	0x00000000


	//----- nvinfo : EIATTR_CBANK_PARAM_SIZE
	.align		4
.L_4665:
        /*006c*/ 	.byte	0x03, 0x19
        /*006e*/ 	.short	0x0028


	//----- nvinfo : EIATTR_PARAM_CBANK
	.align		4
        /*0070*/ 	.byte	0x04, 0x0a
        /*0072*/ 	.short	(.L_4667 - .L_4666)
	.align		4
.L_4666:
        /*0074*/ 	.word	index@(.nv.constant0._ZN2at6native29vectorized_elementwise_kernelILi4ENS0_13AUnaryFunctorIlllZZZNS0_15binary_internal21div_trunc_kernel_cudaERNS_18TensorIteratorBaseEENKUlvE_clEvENKUlvE2_clEvEUlllE_EESt5arrayIPcLm2EEEEviT0_T1_)
        /*0078*/ 	.short	0x0210
        /*007a*/ 	.short	0x0028


	//----- nvinfo : EIATTR_SW_WAR
	.align		4
.L_4667:
        /*007c*/ 	.byte	0x04, 0x36
        /*007e*/ 	.short	(.L_4669 - .L_4668)
.L_4668:
        /*0080*/ 	.word	0x00000008
.L_4669:


//--------------------- .nv.info._ZN2at6native29vectorized_elementwise_kernelILi8ENS0_13AUnaryFunctorIlllZZZNS0_15binary_internal21div_trunc_kernel_cudaERNS_18TensorIteratorBaseEENKUlvE_clEvENKUlvE2_clEvEUlllE_EESt5arrayIPcLm2EEEEviT0_T1_ --------------------------
	.section	.nv.info._ZN2at6native29vectorized_elementwise_kernelILi8ENS0_13AUnaryFunctorIlllZZZNS0_15binary_internal21div_trunc_kernel_cudaERNS_18TensorIteratorBaseEENKUlvE_clEvENKUlvE2_clEvEUlllE_EESt5arrayIPcLm2EEEEviT0_T1_,"",@"SHT_CUDA_INFO"
	.sectionflags	@""
	.align	4


	//----- nvinfo : EIATTR_CUDA_API_VERSION
	.align		4
        /*0000*/ 	.byte	0x04, 0x37
        /*0002*/ 	.short	(.L_4671 - .L_4670)
.L_4670:
        /*0004*/ 	.word	0x00000082


	//----- nvinfo : EIATTR_KPARAM_INFO
	.align		4
.L_4671:
        /*0008*/ 	.byte	0x04, 0x17
        /*000a*/ 	.short	(.L_4673 - .L_4672)
.L_4672:
        /*000c*/ 	.word	0x00000000
        /*0010*/ 	.short	0x0002
        /*0012*/ 	.short	0x0018
        /*0014*/ 	.byte	0x00, 0xf0, 0x41, 0x00


	//----- nvinfo : EIATTR_KPARAM_INFO
	.align		4
.L_4673:
        /*0018*/ 	.byte	0x04, 0x17
        /*001a*/ 	.short	(.L_4675 - .L_4674)
.L_4674:
        /*001c*/ 	.word	0x00000000
        /*0020*/ 	.short	0x0001
        /*0022*/ 	.short	0x0008
        /*0024*/ 	.byte	0x00, 0xf0, 0x41, 0x00


	//----- nvinfo : EIATTR_KPARAM_INFO
	.align		4
.L_4675:
        /*0028*/ 	.byte	0x04, 0x17
        /*002a*/ 	.short	(.L_4677 - .L_4676)
.L_4676:
        /*002c*/ 	.word	0x00000000
        /*0030*/ 	.short	0x0000
        /*0032*/ 	.short	0x0000
        /*0034*/ 	.byte	0x00, 0xf0, 0x11, 0x00


	//----- nvinfo : EIATTR_SPARSE_MMA_MASK
	.align		4
.L_4677:
        /*0038*/ 	.byte	0x03, 0x50
        /*003a*/ 	.short	0x0000


	//----- nvinfo : EIATTR_MAXREG_COUNT
	.align		4
        /*003c*/ 	.byte	0x03, 0x1b
        /*003e*/ 	.short	0x00ff


	//----- nvinfo : EIATTR_MERCURY_ISA_VERSION
	.align		4
        /*0040*/ 	.byte	0x03, 0x5f
        /*0042*/ 	.short	0x0101


	//----- nvinfo : EIATTR_EXIT_INSTR_OFFSETS
	.align		4
        /*0044*/ 	.byte	0x04, 0x1c
        /*0046*/ 	.short	(.L_4679 - .L_4678)


	//   ....[0]....
.L_4678:
        /*0048*/ 	.word	0x00001280


	//   ....[1]....
        /*004c*/ 	.word	0x00002bc0


	//   ....[2]....
        /*0050*/ 	.word	0x00002c10


	//----- nvinfo : EIATTR_MAX_THREADS
	.align		4
.L_4679:
        /*0054*/ 	.byte	0x04, 0x05
        /*0056*/ 	.short	(.L_4681 - .L_4680)
.L_4680:
        /*0058*/ 	.word	0x00000080
        /*005c*/ 	.word	0x00000001
        /*0060*/ 	.word	0x00000001


	//----- nvinfo : EIATTR_CRS_STACK_SIZE
	.align		4
.L_4681:
        /*0064*/ 	.byte	0x04, 0x1e
        /*0066*/ 	.short	(.L_4683 - .L_4682)
.L_4682:
        /*0068*/ 	.word	0x00000000


	//----- nvinfo : EIATTR_CBANK_PARAM_SIZE
	.align		4
.L_4683:
        /*006c*/ 	.byte	0x03, 0x19
        /*006e*/ 	.short	0x0028


	//----- nvinfo : EIATTR_PARAM_CBANK
	.align		4
        /*0070*/ 	.byte	0x04, 0x0a
        /*0072*/ 	.short	(.L_4685 - .L_4684)
	.align		4
.L_4684:
        /*0074*/ 	.word	index@(.nv.constant0._ZN2at6native29vectorized_elementwise_kernelILi8ENS0_13AUnaryFunctorIlllZZZNS0_15binary_internal21div_trunc_kernel_cudaERNS_18TensorIteratorBaseEENKUlvE_clEvENKUlvE2_clEvEUlllE_EESt5arrayIPcLm2EEEEviT0_T1_)
        /*0078*/ 	.short	0x0210
        /*007a*/ 	.short	0x0028


	//----- nvinfo : EIATTR_SW_WAR
	.align		4
.L_4685:
        /*007c*/ 	.byte	0x04, 0x36
        /*007e*/ 	.short	(.L_4687 - .L_4686)
.L_4686:
        /*0080*/ 	.word	0x00000008
.L_4687:


//--------------------- .nv.info._ZN2at6native18elementwise_kernelILi128ELi4EZNS0_15gpu_kernel_implINS0_13BinaryFunctorIiiiZZZNS0_15binary_internal21div_trunc_kernel_cudaERNS_18TensorIteratorBaseEENKUlvE_clEvENKUlvE1_clEvEUliiE_EEEEvS6_RKT_EUliE_EEviT1_ --------------------------
	.section	.nv.info._ZN2at6native18elementwise_kernelILi128ELi4EZNS0_15gpu_kernel_implINS0_13BinaryFunctorIiiiZZZNS0_15binary_internal21div_trunc_kernel_cudaERNS_18TensorIteratorBaseEENKUlvE_clEvENKUlvE1_clEvEUliiE_EEEEvS6_RKT_EUliE_EEviT1_,"",@"SHT_CUDA_INFO"
	.sectionflags	@""
	.align	4


	//----- nvinfo : EIATTR_CUDA_API_VERSION
	.align		4
        /*0000*/ 	.byte	0x04, 0x37
        /*0002*/ 	.short	(.L_4689 - .L_4688)
.L_4688:
        /*0004*/ 	.word	0x00000082


	//----- nvinfo : EIATTR_KPARAM_INFO
	.align		4
.L_4689:
        /*0008*/ 	.byte	0x04, 0x17
        /*000a*/ 	.short	(.L_4691 - .L_4690)
.L_4690:
        /*000c*/ 	.word	0x00000000
        /*0010*/ 	.short	0x0001
        /*0012*/ 	.short	0x0008
        /*0014*/ 	.byte	0x00, 0xf0, 0x21, 0x0a


	//----- nvinfo : EIATTR_KPARAM_INFO
	.align		4
.L_4691:
        /*0018*/ 	.byte	0x04, 0x17
        /*001a*/ 	.short	(.L_4693 - .L_4692)
.L_4692:
        /*001c*/ 	.word	0x00000000
        /*0020*/ 	.short	0x0000
        /*0022*/ 	.short	0x0000
        /*0024*/ 	.byte	0x00, 0xf0, 0x11, 0x00


	//----- nvinfo : EIATTR_SPARSE_MMA_MASK
	.align		4
.L_4693:
        /*0028*/ 	.byte	0x03, 0x50
        /*002a*/ 	.short	0x0000


	//----- nvinfo : EIATTR_MAXREG_COUNT
	.align		4
        /*002c*/ 	.byte	0x03, 0x1b
        /*002e*/ 	.short	0x0080


	//----- nvinfo : EIATTR_EXTERNS
	.align		4
        /*0030*/ 	.byte	0x04, 0x0f
        /*0032*/ 	.short	(.L_4695 - .L_4694)


	//   ....[0]....
	.align		4
.L_4694:
        /*0034*/ 	.word	index@(__assertfail)


	//----- nvinfo : EIATTR_MERCURY_ISA_VERSION
	.align		4
.L_4695:
        /*0038*/ 	.byte	0x03, 0x5f
        /*003a*/ 	.short	0x0101


	//----- nvinfo : EIATTR_SYSCALL_OFFSETS
	.align		4
        /*003c*/ 	.byte	0x04, 0x46
        /*003e*/ 	.short	(.L_4697 - .L_4696)


	//   ....[0]....
.L_4696:
        /*0040*/ 	.word	0x000024b0


	//   ....[1]....
        /*0044*/ 	.word	0x000032b0


	//   ....[2]....
        /*0048*/ 	.word	0x00004280


	//   ....[3]....
        /*004c*/ 	.word	0x00006750


	//   ....[4]....
        /*0050*/ 	.word	0x00007550


	//   ....[5]....
        /*0054*/ 	.word	0x00008520


	//   ....[6]....
        /*0058*/ 	.word	0x0000a9e0


	//   ....[7]....
        /*005c*/ 	.word	0x0000b7e0


	//   ....[8]....
        /*0060*/ 	.word	0x0000c7b0


	//   ....[9]....
        /*0064*/ 	.word	0x0000ec60


	//   ....[10]....
        /*0068*/ 	.word	0x0000fa60


	//   ....[11]....
        /*006c*/ 	.word	0x00010a30


	//----- nvinfo : EIATTR_EXIT_INSTR_OFFSETS
	.align		4
.L_4697:
        /*0070*/ 	.byte	0x04, 0x1c
        /*0072*/ 	.short	(.L_4699 - .L_4698)


	//   ....[0]....
.L_4698:
        /*0074*/ 	.word	0x0000c850


	//   ....[1]....
        /*0078*/ 	.word	0x0000fd20


	//   ....[2]....
        /*007c*/ 	.word	0x0000fd40


	//   ....[3]....
        /*0080*/ 	.word	0x0000fdd0


	//   ....[4]....
        /*0084*/ 	.word	0x0000fdf0


	//   ....[5]....
        /*0088*/ 	.word	0x0000fe10


	//   ....[6]....
        /*008c*/ 	.word	0x0000fea0


	//   ....[7]....
        /*0090*/ 	.word	0x0000fee0


	//   ....[8]....
        /*0094*/ 	.word	0x0000ff80


	//   ....[9]....
        /*0098*/ 	.word	0x0000ffd0


	//   ....[10]....
        /*009c*/ 	.word	0x00010000


	//   ....[11]....
        /*00a0*/ 	.word	0x000100c0


	//   ....[12]....
        /*00a4*/ 	.word	0x00010100


	//   ....[13]....
        /*00a8*/ 	.word	0x00010290


	//   ....[14]....
        /*00ac*/ 	.word	0x000103f0


	//   ....[15]....
        /*00b0*/ 	.word	0x00010430


	//   ....[16]....
        /*00b4*/ 	.word	0x000104d0


	//   ....[17]....
        /*00b8*/ 	.word	0x00010650


	//   ....[18]....
        /*00bc*/ 	.word	0x000107d0


	//   ....[19]....
        /*00c0*/ 	.word	0x00010930


	//   ....[20]....
        /*00c4*/ 	.word	0x00010a40


	//   ....[21]....
        /*00c8*/ 	.word	0x00010a70


	//   ....[22]....
        /*00cc*/ 	.word	0x00010a90


	//----- nvinfo : EIATTR_MAX_THREADS
	.align		4
.L_4699:
        /*00d0*/ 	.byte	0x04, 0x05
        /*00d2*/ 	.short	(.L_4701 - .L_4700)
.L_4700:
        /*00d4*/ 	.word	0x00000080
        /*00d8*/ 	.word	0x00000001
        /*00dc*/ 	.word	0x00000001


	//----- nvinfo : EIATTR_CRS_STACK_SIZE
	.align		4
.L_4701:
        /*00e0*/ 	.byte	0x04, 0x1e
        /*00e2*/ 	.short	(.L_4703 - .L_4702)
.L_4702:
        /*00e4*/ 	.word	0x00000000


	//----- nvinfo : EIATTR_CBANK_PARAM_SIZE
	.align		4
.L_4703:
        /*00e8*/ 	.byte	0x03, 0x19
        /*00ea*/ 	.short	0x0290


	//----- nvinfo : EIATTR_PARAM_CBANK
	.align		4
        /*00ec*/ 	.byte	0x04, 0x0a
        /*00ee*/ 	.short	(.L_4705 - .L_4704)
	.align		4
.L_4704:
        /*00f0*/ 	.word	index@(.nv.constant0._ZN2at6native18elementwise_kernelILi128ELi4EZNS0_15gpu_kernel_implINS0_13BinaryFunctorIiiiZZZNS0_15binary_internal21div_trunc_kernel_cudaERNS_18TensorIteratorBaseEENKUlvE_clEvENKUlvE1_clEvEUliiE_EEEEvS6_RKT_EUliE_EEviT1_)
        /*00f4*/ 	.short	0x0210
        /*00f6*/ 	.short	0x0290


	//----- nvinfo : EIATTR_SW_WAR
	.align		4
.L_4705:
        /*00f8*/ 	.byte	0x04, 0x36
        /*00fa*/ 	.short	(.L_4707 - .L_4706)
.L_4706:
        /*00fc*/ 	.word	0x00000008
.L_4707:


//--------------------- .nv.info._ZN2at6native27unrolled_elementwise_kernelINS0_13BinaryFunctorIiiiZZZNS0_15binary_internal21div_trunc_kernel_cudaERNS_18TensorIteratorBaseEENKUlvE_clEvENKUlvE1_clEvEUliiE_EESt5arrayIPcLm3EELi4E23TrivialOffsetCalculatorILi2EjESD_ILi1EjENS0_6memory12LoadWithCastILi2EEENSG_13StoreWithCastILi1EEEEEviT_T0_T2_T3_T4_T5_ --------------------------
	.section	.nv.info._ZN2at6native27unrolled_elementwise_kernelINS0_13BinaryFunctorIiiiZZZNS0_15binary_internal21div_trunc_kernel_cudaERNS_18TensorIteratorBaseEENKUlvE_clEvENKUlvE1_clEvEUliiE_EESt5arrayIPcLm3EELi4E23TrivialOffsetCalculatorILi2EjESD_ILi1EjENS0_6memory12LoadWithCastILi2EEENSG_13StoreWithCastILi1EEEEEviT_T0_T2_T3_T4_T5_,"",@"SHT_CUDA_INFO"
	.sectionflags	@""
	.align	4


	//----- nvinfo : EIATTR_CUDA_API_VERSION
	.align		4
        /*0000*/ 	.byte	0x04, 0x37
        /*0002*/ 	.short	(.L_4709 - .L_4708)
.L_4708:
        /*0004*/ 	.word	0x00000082


	//----- nvinfo : EIATTR_KPARAM_INFO
	.align		4
.L_4709:
        /*0008*/ 	.byte	0x04, 0x17
        /*000a*/ 	.short	(.L_4711 - .L_4710)
.L_4710:
        /*000c*/ 	.word	0x00000000
        /*0010*/ 	.short	0x0006
        /*0012*/ 	.short	0x0030
        /*0014*/ 	.byte	0x00, 0xf0, 0x21, 0x00


	//----- nvinfo : EIATTR_KPARAM_INFO
	.align		4
.L_4711:
        /*0018*/ 	.byte	0x04, 0x17
        /*001a*/ 	.short	(.L_4713 - .L_4712)
.L_4712:
        /*001c*/ 	.word	0x00000000
        /*0020*/ 	.short	0x0005
        /*0022*/ 	.short	0x0024
        /*0024*/ 	.byte	0x00, 0xf0, 0x31, 0x00


	//----- nvinfo : EIATTR_KPARAM_INFO
	.align		4
.L_4713:
        /*0028*/ 	.byte	0x04, 0x17
        /*002a*/ 	.short	(.L_4715 - .L_4714)
.L_4714:
        /*002c*/ 	.word	0x00000000
        /*0030*/ 	.short	0x0004
        /*0032*/ 	.short	0x0021
        /*0034*/ 	.byte	0x00, 0xf0, 0x05, 0x00


	//----- nvinfo : EIATTR_KPARAM_INFO
	.align		4
.L_4715:
        /*0038*/ 	.byte	0x04, 0x17
        /*003a*/ 	.short	(.L_4717 - .L_4716)
.L_4716:
        /*003c*/ 	.word	0x00000000
        /*0040*/ 	.short	0x0003
        /*0042*/ 	.short	0x0020
        /*0044*/ 	.byte	0x00, 0xf0, 0x05, 0x00


	//----- nvinfo : EIATTR_KPARAM_INFO
	.align		4
.L_4717:
        /*0048*/ 	.byte	0x04, 0x17
        /*004a*/ 	.short	(.L_4719 - .L_4718)
.L_4718:
        /*004c*/ 	.word	0x00000000
        /*0050*/ 	.short	0x0002
        /*0052*/ 	.short	0x0008
        /*0054*/ 	.byte	0x00, 0xf0, 0x61, 0x00


	//----- nvinfo : EIATTR_KPARAM_INFO
	.align		4
.L_4719:
        /*0058*/ 	.byte	0x04, 0x17
        /*005a*/ 	.short	(.L_4721 - .L_4720)
.L_4720:
        /*005c*/ 	.word	0x00000000
        /*0060*/ 	.short	0x0001
        /*0062*/ 	.short	0x0004
        /*0064*/ 	.byte	0x00, 0xf0, 0x05, 0x00


	//----- nvinfo : EIATTR_KPARAM_INFO
	.align		4
.L_4721:
        /*0068*/ 	.byte	0x04, 0x17
        /*006a*/ 	.short	(.L_4723 - .L_4722)
.L_4722:
        /*006c*/ 	.word	0x00000000
        /*0070*/ 	.short	0x0000
        /*0072*/ 	.short	0x0000
        /*0074*/ 	.byte	0x00, 0xf0, 0x11, 0x00


	//----- nvinfo : EIATTR_SPARSE_MMA_MASK
	.align		4
.L_4723:
        /*0078*/ 	.byte	0x03, 0x50
        /*007a*/ 	.short	0x0000


	//----- nvinfo : EIATTR_MAXREG_COUNT
	.align		4
        /*007c*/ 	.byte	0x03, 0x1b
        /*007e*/ 	.short	0x00ff


	//----- nvinfo : EIATTR_EXTERNS
	.align		4
        /*0080*/ 	.byte	0x04, 0x0f
        /*0082*/ 	.short	(.L_4725 - .L_4724)


	//   ....[0]....
	.align		4
.L_4724:
        /*0084*/ 	.word	index@(__assertfail)


	//----- nvinfo : EIATTR_MERCURY_ISA_VERSION
	.align		4
.L_4725:
        /*0088*/ 	.byte	0x03, 0x5f
        /*008a*/ 	.short	0x0101


	//----- nvinfo : EIATTR_SYSCALL_OFFSETS
	.align		4
        /*008c*/ 	.byte	0x04, 0x46
        /*008e*/ 	.short	(.L_4727 - .L_4726)


	//   ....[0]....
.L_4726:
        /*0090*/ 	.word	0x00000eb0


	//   ....[1]....
        /*0094*/ 	.word	0x00001cc0


	//   ....[2]....
        /*0098*/ 	.word	0x00002b50


	//   ....[3]....
        /*009c*/ 	.word	0x00003960


	//   ....[4]....
        /*00a0*/ 	.word	0x00004800


	//   ....[5]....
        /*00a4*/ 	.word	0x00005620


	//   ....[6]....
        /*00a8*/ 	.word	0x000064a0


	//   ....[7]....
        /*00ac*/ 	.word	0x000072b0


	//   ....[8]....
        /*00b0*/ 	.word	0x00008a10


	//   ....[9]....
        /*00b4*/ 	.word	0x00009910


	//   ....[10]....
        /*00b8*/ 	.word	0x0000a7e0


	//   ....[11]....
        /*00bc*/ 	.word	0x0000b6b0


	//----- nvinfo : EIATTR_EXIT_INSTR_OFFSETS
	.align		4
.L_4727:
        /*00c0*/ 	.byte	0x04, 0x1c
        /*00c2*/ 	.short	(.L_4729 - .L_4728)


	//   ....[0]....
.L_4728:
        /*00c4*/ 	.word	0x0000a870


	//   ....[1]....
        /*00c8*/ 	.word	0x0000a9a0


	//   ....[2]....
        /*00cc*/ 	.word	0x0000a9c0


	//   ....[3]....
        /*00d0*/ 	.word	0x0000aa50


	//   ....[4]....
        /*00d4*/ 	.word	0x0000aa70


	//   ....[5]....
        /*00d8*/ 	.word	0x0000aa90


	//   ....[6]....
        /*00dc*/ 	.word	0x0000ab20


	//   ....[7]....
        /*00e0*/ 	.word	0x0000ab60


	//   ....[8]....
        /*00e4*/ 	.word	0x0000ac00


	//   ....[9]....
        /*00e8*/ 	.word	0x0000ac50


	//   ....[10]....
        /*00ec*/ 	.word	0x0000ac80


	//   ....[11]....
        /*00f0*/ 	.word	0x0000ad40


	//   ....[12]....
        /*00f4*/ 	.word	0x0000ad80


	//   ....[13]....
        /*00f8*/ 	.word	0x0000af10


	//   ....[14]....
        /*00fc*/ 	.word	0x0000b070


	//   ....[15]....
        /*0100*/ 	.word	0x0000b0b0


	//   ....[16]....
        /*0104*/ 	.word	0x0000b150


	//   ....[17]....
        /*0108*/ 	.word	0x0000b2d0


	//   ....[18]....
        /*010c*/ 	.word	0x0000b450


	//   ....[19]....
        /*0110*/ 	.word	0x0000b5b0


	//   ....[20]....
        /*0114*/ 	.word	0x0000b6c0


	//   ....[21]....
        /*0118*/ 	.word	0x0000b6f0


	//   ....[22]....
        /*011c*/ 	.word	0x0000b710


	//----- nvinfo : EIATTR_MAX_THREADS
	.align		4
.L_4729:
        /*0120*/ 	.byte	0x04, 0x05
        /*0122*/ 	.short	(.L_4731 - .L_4730)
.L_4730:
        /*0124*/ 	.word	0x00000080
        /*0128*/ 	.word	0x00000001
        /*012c*/ 	.word	0x00000001


	//----- nvinfo : EIATTR_CRS_STACK_SIZE
	.align		4
.L_4731:
        /*0130*/ 	.byte	0x04, 0x1e
        /*0132*/ 	.short	(.L_4733 - .L_4732)
.L_4732:
        /*0134*/ 	.word	0x00000000


	//----- nvinfo : EIATTR_CBANK_PARAM_SIZE
	.align		4
.L_4733:
        /*0138*/ 	.byte	0x03, 0x19
        /*013a*/ 	.short	0x0038


	//----- nvinfo : EIATTR_PARAM_CBANK
	.align		4
        /*013c*/ 	.byte	0x04, 0x0a
        /*013e*/ 	.short	(.L_4735 - .L_4734)
	.align		4
.L_4734:
        /*0140*/ 	.word	index@(.nv.constant0._ZN2at6native27unrolled_elementwise_kernelINS0_13BinaryFunctorIiiiZZZNS0_15binary_internal21div_trunc_kernel_cudaERNS_18TensorIteratorBaseEENKUlvE_clEvENKUlvE1_clEvEUliiE_EESt5arrayIPcLm3EELi4E23TrivialOffsetCalculatorILi2EjESD_ILi1EjENS0_6memory12LoadWithCastILi2EEENSG_13StoreWithCastILi1EEEEEviT_T0_T2_T3_T4_T5_)
        /*0144*/ 	.short	0x0210
        /*0146*/ 	.short	0x0038


	//----- nvinfo : EIATTR_SW_WAR
	.align		4
.L_4735:
        /*0148*/ 	.byte	0x04, 0x36
        /*014a*/ 	.short	(.L_4737 - .L_4736)
.L_4736:
        /*014c*/ 	.word	0x00000008
.L_4737:


//--------------------- .nv.info._ZN2at6native18elementwise_kernelILi128ELi2EZNS0_22gpu_kernel_impl_nocastINS0_13BinaryFunctorIiiiZZZNS0_15binary_internal21div_trunc_kernel_cudaERNS_18TensorIteratorBaseEENKUlvE_clEvENKUlvE1_clEvEUliiE_EEEEvS6_RKT_EUliE_EEviT1_ --------------------------
	.section	.nv.info._ZN2at6native18elementwise_kernelILi128ELi2EZNS0_22gpu_kernel_impl_nocastINS0_13BinaryFunctorIiiiZZZNS0_15binary_internal21div_trunc_kernel_cudaERNS_18TensorIteratorBaseEENKUlvE_clEvENKUlvE1_clEvEUliiE_EEEEvS6_RKT_EUliE_EEviT1_,"",@"SHT_CUDA_INFO"
	.sectionflags	@""
	.align	4


	//----- nvinfo : EIATTR_CUDA_API_VERSION
	.align		4
        /*0000*/ 	.byte	0x04, 0x37
        /*0002*/ 	.short	(.L_4739 - .L_4738)
.L_4738:
        /*0004*/ 	.word	0x00000082


	//----- nvinfo : EIATTR_KPARAM_INFO
	.align		4
.L_4739:
        /*0008*/ 	.byte	0x04, 0x17
        /*000a*/ 	.short	(.L_4741 - .L_4740)
.L_4740:
        /*000c*/ 	.word	0x00000000
        /*0010*/ 	.short	0x0001
        /*0012*/ 	.short	0x0008
        /*0014*/ 	.byte	0x00, 0xf0, 0x21, 0x0a


	//----- nvinfo : EIATTR_KPARAM_INFO
	.align		4
.L_4741:
        /*0018*/ 	.byte	0x04, 0x17
        /*001a*/ 	.short	(.L_4743 - .L_4742)
.L_4742:
        /*001c*/ 	.word	0x00000000
        /*0020*/ 	.short	0x0000
        /*0022*/ 	.short	0x0000
        /*0024*/ 	.byte	0x00, 0xf0, 0x11, 0x00


	//----- nvinfo : EIATTR_SPARSE_MMA_MASK
	.align		4
.L_4743:
        /*0028*/ 	.byte	0x03, 0x50
        /*002a*/ 	.short	0x0000


	//----- nvinfo : EIATTR_MAXREG_COUNT
	.align		4
        /*002c*/ 	.byte	0x03, 0x1b
        /*002e*/ 	.short	0x0080


	//----- nvinfo : EIATTR_MERCURY_ISA_VERSION
	.align		4
        /*0030*/ 	.byte	0x03, 0x5f
        /*0032*/ 	.short	0x0101


	//----- nvinfo : EIATTR_EXIT_INSTR_OFFSETS
	.align		4
        /*0034*/ 	.byte	0x04, 0x1c
        /*0036*/ 	.short	(.L_4745 - .L_4744)


	//   ....[0]....
.L_4744:
        /*0038*/ 	.word	0x00001930


	//   ....[1]....
        /*003c*/ 	.word	0x00003190


	//----- nvinfo : EIATTR_MAX_THREADS
	.align		4
.L_4745:
        /*0040*/ 	.byte	0x04, 0x05
        /*0042*/ 	.short	(.L_4747 - .L_4746)
.L_4746:
        /*0044*/ 	.word	0x00000080
        /*0048*/ 	.word	0x00000001
        /*004c*/ 	.word	0x00000001


	//----- nvinfo : EIATTR_CRS_STACK_SIZE
	.align		4
.L_4747:
        /*0050*/ 	.byte	0x04, 0x1e
        /*0052*/ 	.short	(.L_4749 - .L_4748)
.L_4748:
        /*0054*/ 	.word	0x00000000


	//----- nvinfo : EIATTR_CBANK_PARAM_SIZE
	.align		4
.L_4749:
        /*0058*/ 	.byte	0x03, 0x19
        /*005a*/ 	.short	0x0290


	//----- nvinfo : EIATTR_PARAM_CBANK
	.align		4
        /*005c*/ 	.byte	0x04, 0x0a
        /*005e*/ 	.short	(.L_4751 - .L_4750)
	.align		4
.L_4750:
        /*0060*/ 	.word	index@(.nv.constant0._ZN2at6native18elementwise_kernelILi128ELi2EZNS0_22gpu_kernel_impl_nocastINS0_13BinaryFunctorIiiiZZZNS0_15binary_internal21div_trunc_kernel_cudaERNS_18TensorIteratorBaseEENKUlvE_clEvENKUlvE1_clEvEUliiE_EEEEvS6_RKT_EUliE_EEviT1_)
        /*0064*/ 	.short	0x0210
        /*0066*/ 	.short	0x0290


	//----- nvinfo : EIATTR_SW_WAR
	.align		4
.L_4751:
        /*0068*/ 	.byte	0x04, 0x36
        /*006a*/ 	.short	(.L_4753 - .L_4752)
.L_4752:
        /*006c*/ 	.word	0x00000008
.L_4753:


//--------------------- .nv.info._ZN2at6native27unrolled_elementwise_kernelINS0_13BinaryFunctorIiiiZZZNS0_15binary_internal21div_trunc_kernel_cudaERNS_18TensorIteratorBaseEENKUlvE_clEvENKUlvE1_clEvEUliiE_EESt5arrayIPcLm3EELi4E23TrivialOffsetCalculatorILi2EjESD_ILi1EjENS0_6memory15LoadWithoutCastENSG_16StoreWithoutCastEEEviT_T0_T2_T3_T4_T5_ --------------------------
	.section	.nv.info._ZN2at6native27unrolled_elementwise_kernelINS0_13BinaryFunctorIiiiZZZNS0_15binary_internal21div_trunc_kernel_cudaERNS_18TensorIteratorBaseEENKUlvE_clEvENKUlvE1_clEvEUliiE_EESt5arrayIPcLm3EELi4E23TrivialOffsetCalculatorILi2EjESD_ILi1EjENS0_6memory15LoadWithoutCastENSG_16StoreWithoutCastEEEviT_T0_T2_T3_T4_T5_,"",@"SHT_CUDA_INFO"
	.sectionflags	@""
	.align	4


	//----- nvinfo : EIATTR_CUDA_API_VERSION
	.align		4
        /*0000*/ 	.byte	0x04, 0x37
        /*0002*/ 	.short	(.L_4755 - .L_4754)
.L_4754:
        /*0004*/ 	.word	0x00000082


	//----- nvinfo : EIATTR_KPARAM_INFO
	.align		4
.L_4755:
        /*0008*/ 	.byte	0x04, 0x17
        /*000a*/ 	.short	(.L_4757 - .L_4756)
.L_4756:
        /*000c*/ 	.word	0x00000000
        /*0010*/ 	.short	0x0006
        /*0012*/ 	.short	0x0023
        /*0014*/ 	.byte	0x00, 0xf0, 0x05, 0x00


	//----- nvinfo : EIATTR_KPARAM_INFO
	.align		4
.L_4757:
        /*0018*/ 	.byte	0x04, 0x17
        /*001a*/ 	.short	(.L_4759 - .L_4758)
.L_4758:
        /*001c*/ 	.word	0x00000000
        /*0020*/ 	.short	0x0005
        /*0022*/ 	.short	0x0022
        /*0024*/ 	.byte	0x00, 0xf0, 0x05, 0x00


	//----- nvinfo : EIATTR_KPARAM_INFO
	.align		4
.L_4759:
        /*0028*/ 	.byte	0x04, 0x17
        /*002a*/ 	.short	(.L_4761 - .L_4760)
.L_4760:
        /*002c*/ 	.word	0x00000000
        /*0030*/ 	.short	0x0004
        /*0032*/ 	.short	0x0021
        /*0034*/ 	.byte	0x00, 0xf0, 0x05, 0x00


	//----- nvinfo : EIATTR_KPARAM_INFO
	.align		4
.L_4761:
        /*0038*/ 	.byte	0x04, 0x17
        /*003a*/ 	.short	(.L_4763 - .L_4762)
.L_4762:
        /*003c*/ 	.word	0x00000000
        /*0040*/ 	.short	0x0003
        /*0042*/ 	.short	0x0020
        /*0044*/ 	.byte	0x00, 0xf0, 0x05, 0x00


	//----- nvinfo : EIATTR_KPARAM_INFO
	.align		4
.L_4763:
        /*0048*/ 	.byte	0x04, 0x17
        /*004a*/ 	.short	(.L_4765 - .L_4764)
.L_4764:
        /*004c*/ 	.word	0x00000000
        /*0050*/ 	.short	0x0002
        /*0052*/ 	.short	0x0008
        /*0054*/ 	.byte	0x00, 0xf0, 0x61, 0x00


	//----- nvinfo : EIATTR_KPARAM_INFO
	.align		4
.L_4765:
        /*0058*/ 	.byte	0x04, 0x17
        /*005a*/ 	.short	(.L_4767 - .L_4766)
.L_4766:
        /*005c*/ 	.word	0x00000000
        /*0060*/ 	.short	0x0001
        /*0062*/ 	.short	0x0004
        /*0064*/ 	.byte	0x00, 0xf0, 0x05, 0x00


	//----- nvinfo : EIATTR_KPARAM_INFO
	.align		4
.L_4767:
        /*0068*/ 	.byte	0x04, 0x17
        /*006a*/ 	.short	(.L_4769 - .L_4768)
.L_4768:
        /*006c*/ 	.word	0x00000000
        /*0070*/ 	.short	0x0000
        /*0072*/ 	.short	0x0000
        /*0074*/ 	.byte	0x00, 0xf0, 0x11, 0x00


	//----- nvinfo : EIATTR_SPARSE_MMA_MASK
	.align		4
.L_4769:
        /*0078*/ 	.byte	0x03, 0x50
        /*007a*/ 	.short	0x0000


	//----- nvinfo : EIATTR_MAXREG_COUNT
	.align		4
        /*007c*/ 	.byte	0x03, 0x1b
        /*007e*/ 	.short	0x00ff


	//----- nvinfo : EIATTR_MERCURY_ISA_VERSION
	.align		4
        /*0080*/ 	.byte	0x03, 0x5f
        /*0082*/ 	.short	0x0101


	//----- nvinfo : EIATTR_EXIT_INSTR_OFFSETS
	.align		4
        /*0084*/ 	.byte	0x04, 0x1c
        /*0086*/ 	.short	(.L_4771 - .L_4770)


	//   ....[0]....
.L_4770:
        /*0088*/ 	.word	0x00000bc0


	//   ....[1]....
        /*008c*/ 	.word	0x00000c10


	//----- nvinfo : EIATTR_MAX_THREADS
	.align		4
.L_4771:
        /*0090*/ 	.byte	0x04, 0x05
        /*0092*/ 	.short	(.L_4773 - .L_4772)
.L_4772:
        /*0094*/ 	.word	0x00000080
        /*0098*/ 	.word	0x00000001
        /*009c*/ 	.word	0x00000001


	//----- nvinfo : EIATTR_CRS_STACK_SIZE
	.align		4
.L_4773:
        /*00a0*/ 	.byte	0x04, 0x1e
        /*00a2*/ 	.short	(.L_4775 - .L_4774)
.L_4774:
        /*00a4*/ 	.word	0x00000000


	//----- nvinfo : EIATTR_CBANK_PARAM_SIZE
	.align		4
.L_4775:
        /*00a8*/ 	.byte	0x03, 0x19
        /*00aa*/ 	.short	0x0024


	//----- nvinfo : EIATTR_PARAM_CBANK
	.align		4
        /*00ac*/ 	.byte	0x04, 0x0a
        /*00ae*/ 	.short	(.L_4777 - .L_4776)
	.align		4
.L_4776:
        /*00b0*/ 	.word	index@(.nv.constant0._ZN2at6native27unrolled_elementwise_kernelINS0_13BinaryFunctorIiiiZZZNS0_15binary_internal21div_trunc_kernel_cudaERNS_18TensorIteratorBaseEENKUlvE_clEvENKUlvE1_clEvEUliiE_EESt5arrayIPcLm3EELi4E23TrivialOffsetCalculatorILi2EjESD_ILi1EjENS0_6memory15LoadWithoutCastENSG_16StoreWithoutCastEEEviT_T0_T2_T3_T4_T5_)
        /*00b4*/ 	.short	0x0210
        /*00b6*/ 	.short	0x0024


	//----- nvinfo : EIATTR_SW_WAR
	.align		4
.L_4777:
        /*00b8*/ 	.byte	0x04, 0x36
        /*00ba*/ 	.short	(.L_4779 - .L_4778)
.L_4778:
        /*00bc*/ 	.word	0x00000008
.L_4779:


//--------------------- .nv.info._ZN2at6native29vectorized_elementwise_kernelILi2ENS0_13BinaryFunctorIiiiZZZNS0_15binary_internal21div_trunc_kernel_cudaERNS_18TensorIteratorBaseEENKUlvE_clEvENKUlvE1_clEvEUliiE_EESt5arrayIPcLm3EEEEviT0_T1_ --------------------------
	.section	.nv.info._ZN2at6native29vectorized_elementwise_kernelILi2ENS0_13BinaryFunctorIiiiZZZNS0_15binary_internal21div_trunc_kernel_cudaERNS_18TensorIteratorBaseEENKUlvE_clEvENKUlvE1_clEvEUliiE_EESt5arrayIPcLm3EEEEviT0_T1_,"",@"SHT_CUDA_INFO"
	.sectionflags	@""
	.align	4


	//----- nvinfo : EIATTR_CUDA_API_VERSION
	.align		4
        /*0000*/ 	.byte	0x04, 0x37
        /*0002*/ 	.short	(.L_4781 - .L_4780)
.L_4780:
        /*0004*/ 	.word	0x00000082


	//----- nvinfo : EIATTR_KPARAM_INFO
	.align		4
.L_4781:
        /*0008*/ 	.byte	0x04, 0x17
        /*000a*/ 	.short	(.L_4783 - .L_4782)
.L_4782:
        /*000c*/ 	.word	0x00000000
        /*0010*/ 	.short	0x0002
        /*0012*/ 	.short	0x0008
        /*0014*/ 	.byte	0x00, 0xf0, 0x61, 0x00


	//----- nvinfo : EIATTR_KPARAM_INFO
	.align		4
.L_4783:
        /*0018*/ 	.byte	0x04, 0x17
        /*001a*/ 	.short	(.L_4785 - .L_4784)
.L_4784:
        /*001c*/ 	.word	0x00000000
        /*0020*/ 	.short	0x0001
        /*0022*/ 	.short	0x0004
        /*0024*/ 	.byte	0x00, 0xf0, 0x05, 0x00


	//----- nvinfo : EIATTR_KPARAM_INFO
	.align		4
.L_4785:
        /*0028*/ 	.byte	0x04, 0x17
        /*002a*/ 	.short	(.L_4787 - .L_4786)
.L_4786:
        /*002c*/ 	.word	0x00000000
        /*0030*/ 	.short	0x0000
        /*0032*/ 	.short	0x0000
        /*0034*/ 	.byte	0x00, 0xf0, 0x11, 0x00


	//----- nvinfo : EIATTR_SPARSE_MMA_MASK
	.align		4
.L_4787:
        /*0038*/ 	.byte	0x03, 0x50
        /*003a*/ 	.short	0x0000


	//----- nvinfo : EIATTR_MAXREG_COUNT
	.align		4
        /*003c*/ 	.byte	0x03, 0x1b
        /*003e*/ 	.short	0x00ff


	//----- nvinfo : EIATTR_MERCURY_ISA_VERSION
	.align		4
        /*0040*/ 	.byte	0x03, 0x5f
        /*0042*/ 	.short	0x0101


	//----- nvinfo : EIATTR_EXIT_INSTR_OFFSETS
	.align		4
        /*0044*/ 	.byte	0x04, 0x1c
        /*0046*/ 	.short	(.L_4789 - .L_4788)


	//   ....[0]....
.L_4788:
        /*0048*/ 	.word	0x00000e10


	//   ....[1]....
        /*004c*/ 	.word	0x000025b0


	//   ....[2]....
        /*0050*/ 	.word	0x00002600


	//----- nvinfo : EIATTR_MAX_THREADS
	.align		4
.L_4789:
        /*0054*/ 	.byte	0x04, 0x05
        /*0056*/ 	.short	(.L_4791 - .L_4790)
.L_4790:
        /*0058*/ 	.word	0x00000080
        /*005c*/ 	.word	0x00000001
        /*0060*/ 	.word	0x00000001


	//----- nvinfo : EIATTR_CRS_STACK_SIZE
	.align		4
.L_4791:
        /*0064*/ 	.byte	0x04, 0x1e
        /*0066*/ 	.short	(.L_4793 - .L_4792)
.L_4792:
        /*0068*/ 	.word	0x00000000


	//----- nvinfo : EIATTR_CBANK_PARAM_SIZE
	.align		4
.L_4793:
        /*006c*/ 	.byte	0x03, 0x19
        /*006e*/ 	.short	0x0020


	//----- nvinfo : EIATTR_PARAM_CBANK
	.align		4
        /*0070*/ 	.byte	0x04, 0x0a
        /*0072*/ 	.short	(.L_4795 - .L_4794)
	.align		4
.L_4794:
        /*0074*/ 	.word	index@(.nv.constant0._ZN2at6native29vectorized_elementwise_kernelILi2ENS0_13BinaryFunctorIiiiZZZNS0_15binary_internal21div_trunc_kernel_cudaERNS_18TensorIteratorBaseEENKUlvE_clEvENKUlvE1_clEvEUliiE_EESt5arrayIPcLm3EEEEviT0_T1_)
        /*0078*/ 	.short	0x0210
        /*007a*/ 	.short	0x0020


	//----- nvinfo : EIATTR_SW_WAR
	.align		4
.L_4795:
        /*007c*/ 	.byte	0x04, 0x36
        /*007e*/ 	.short	(.L_4797 - .L_4796)
.L_4796:
        /*0080*/ 	.word	0x00000008
.L_4797:


//--------------------- .nv.info._ZN2at6native29vectorized_elementwise_kernelILi4ENS0_13BinaryFunctorIiiiZZZNS0_15binary_internal21div_trunc_kernel_cudaERNS_18TensorIteratorBaseEENKUlvE_clEvENKUlvE1_clEvEUliiE_EESt5arrayIPcLm3EEEEviT0_T1_ --------------------------
	.section	.nv.info._ZN2at6native29vectorized_elementwise_kernelILi4ENS0_13BinaryFunctorIiiiZZZNS0_15binary_internal21div_trunc_kernel_cudaERNS_18TensorIteratorBaseEENKUlvE_clEvENKUlvE1_clEvEUliiE_EESt5arrayIPcLm3EEEEviT0_T1_,"",@"SHT_CUDA_INFO"
	.sectionflags	@""
	.align	4


	//----- nvinfo : EIATTR_CUDA_API_VERSION
	.align		4
        /*0000*/ 	.byte	0x04, 0x37
        /*0002*/ 	.short	(.L_4799 - .L_4798)
.L_4798:
        /*0004*/ 	.word	0x00000082


	//----- nvinfo : EIATTR_KPARAM_INFO
	.align		4
.L_4799:
        /*0008*/ 	.byte	0x04, 0x17
        /*000a*/ 	.short	(.L_4801 - .L_4800)
.L_4800:
        /*000c*/ 	.word	0x00000000
        /*0010*/ 	.short	0x0002
        /*0012*/ 	.short	0x0008
        /*0014*/ 	.byte	0x00, 0xf0, 0x61, 0x00


	//----- nvinfo : EIATTR_KPARAM_INFO
	.align		4
.L_4801:
        /*0018*/ 	.byte	0x04, 0x17
        /*001a*/ 	.short	(.L_4803 - .L_4802)
.L_4802:
        /*001c*/ 	.word	0x00000000
        /*0020*/ 	.short	0x0001
        /*0022*/ 	.short	0x0004
        /*0024*/ 	.byte	0x00, 0xf0, 0x05, 0x00


	//----- nvinfo : EIATTR_KPARAM_INFO
	.align		4
.L_4803:
        /*0028*/ 	.byte	0x04, 0x17
        /*002a*/ 	.short	(.L_4805 - .L_4804)
.L_4804:
        /*002c*/ 	.word	0x00000000
        /*0030*/ 	.short	0x0000
        /*0032*/ 	.short	0x0000
        /*0034*/ 	.byte	0x00, 0xf0, 0x11, 0x00


	//----- nvinfo : EIATTR_SPARSE_MMA_MASK
	.align		4
.L_4805:
        /*0038*/ 	.byte	0x03, 0x50
        /*003a*/ 	.short	0x0000


	//----- nvinfo : EIATTR_MAXREG_COUNT
	.align		4
        /*003c*/ 	.byte	0x03, 0x1b
        /*003e*/ 	.short	0x00ff


	//----- nvinfo : EIATTR_MERCURY_ISA_VERSION
	.align		4
        /*0040*/ 	.byte	0x03, 0x5f
        /*0042*/ 	.short	0x0101


	//----- nvinfo : EIATTR_EXIT_INSTR_OFFSETS
	.align		4
        /*0044*/ 	.byte	0x04, 0x1c
        /*0046*/ 	.short	(.L_4807 - .L_4806)


	//   ....[0]....
.L_4806:
        /*0048*/ 	.word	0x00000e10


	//   ....[1]....
        /*004c*/ 	.word	0x000025b0


	//   ....[2]....
        /*0050*/ 	.word	0x00002600


	//----- nvinfo : EIATTR_MAX_THREADS
	.align		4
.L_4807:
        /*0054*/ 	.byte	0x04, 0x05
        /*0056*/ 	.short	(.L_4809 - .L_4808)
.L_4808:
        /*0058*/ 	.word	0x00000080
        /*005c*/ 	.word	0x00000001
        /*0060*/ 	.word	0x00000001


	//----- nvinfo : EIATTR_CRS_STACK_SIZE
	.align		4
.L_4809:
        /*0064*/ 	.byte	0x04, 0x1e
        /*0066*/ 	.short	(.L_4811 - .L_4810)
.L_4810:
        /*0068*/ 	.word	0x00000000


	//----- nvinfo : EIATTR_CBANK_PARAM_SIZE
	.align		4
.L_4811:
        /*006c*/ 	.byte	0x03, 0x19
        /*006e*/ 	.short	0x0020


	//----- nvinfo : EIATTR_PARAM_CBANK
	.align		4
        /*0070*/ 	.byte	0x04, 0x0a
        /*0072*/ 	.short	(.L_4813 - .L_4812)
	.align		4
.L_4812:
        /*0074*/ 	.word	index@(.nv.constant0._ZN2at6native29vectorized_elementwise_kernelILi4ENS0_13BinaryFunctorIiiiZZZNS0_15binary_internal21div_trunc_kernel_cudaERNS_18TensorIteratorBaseEENKUlvE_clEvENKUlvE1_clEvEUliiE_EESt5arrayIPcLm3EEEEviT0_T1_)
        /*0078*/ 	.short	0x0210
        /*007a*/ 	.short	0x0020


	//----- nvinfo : EIATTR_SW_WAR
	.align		4
.L_4813:
        /*007c*/ 	.byte	0x04, 0x36
        /*007e*/ 	.short	(.L_4815 - .L_4814)
.L_4814:
        /*0080*/ 	.word	0x00000008
.L_4815:


//--------------------- .nv.info._ZN2at6native29vectorized_elementwise_kernelILi8ENS0_13BinaryFunctorIiiiZZZNS0_15binary_internal21div_trunc_kernel_cudaERNS_18TensorIteratorBaseEENKUlvE_clEvENKUlvE1_clEvEUliiE_EESt5arrayIPcLm3EEEEviT0_T1_ --------------------------
	.section	.nv.info._ZN2at6native29vectorized_elementwise_kernelILi8ENS0_13BinaryFunctorIiiiZZZNS0_15binary_internal21div_trunc_kernel_cudaERNS_18TensorIteratorBaseEENKUlvE_clEvENKUlvE1_clEvEUliiE_EESt5arrayIPcLm3EEEEviT0_T1_,"",@"SHT_CUDA_INFO"
	.sectionflags	@""
	.align	4


	//----- nvinfo : EIATTR_CUDA_API_VERSION
	.align		4
        /*0000*/ 	.byte	0x04, 0x37
        /*0002*/ 	.short	(.L_4817 - .L_4816)
.L_4816:
        /*0004*/ 	.word	0x00000082


	//----- nvinfo : EIATTR_KPARAM_INFO
	.align		4
.L_4817:
        /*0008*/ 	.byte	0x04, 0x17
        /*000a*/ 	.short	(.L_4819 - .L_4818)
.L_4818:
        /*000c*/ 	.word	0x00000000
        /*0010*/ 	.short	0x0002
        /*0012*/ 	.short	0x0008
        /*0014*/ 	.byte	0x00, 0xf0, 0x61, 0x00


	//----- nvinfo : EIATTR_KPARAM_INFO
	.align		4
.L_4819:
        /*0018*/ 	.byte	0x04, 0x17
        /*001a*/ 	.short	(.L_4821 - .L_4820)
.L_4820:
        /*001c*/ 	.word	0x00000000
        /*0020*/ 	.short	0x0001
        /*0022*/ 	.short	0x0004
        /*0024*/ 	.byte	0x00, 0xf0, 0x05, 0x00


	//----- nvinfo : EIATTR_KPARAM_INFO
	.align		4
.L_4821:
        /*0028*/ 	.byte	0x04, 0x17
        /*002a*/ 	.short	(.L_4823 - .L_4822)
.L_4822:
        /*002c*/ 	.word	0x00000000
        /*0030*/ 	.short	0x0000
        /*0032*/ 	.short	0x0000
        /*0034*/ 	.byte	0x00, 0xf0, 0x11, 0x00


	//----- nvinfo : EIATTR_SPARSE_MMA_MASK
	.align		4
.L_4823:
        /*0038*/ 	.byte	0x03, 0x50
        /*003a*/ 	.short	0x0000


	//----- nvinfo : EIATTR_MAXREG_COUNT
	.align		4
        /*003c*/ 	.byte	0x03, 0x1b
        /*003e*/ 	.short	0x00ff


	//----- nvinfo : EIATTR_MERCURY_ISA_VERSION
	.align		4
        /*0040*/ 	.byte	0x03, 0x5f
        /*0042*/ 	.short	0x0101


	//----- nvinfo : EIATTR_EXIT_INSTR_OFFSETS
	.align		4
        /*0044*/ 	.byte	0x04, 0x1c
        /*0046*/ 	.short	(.L_4825 - .L_4824)


	//   ....[0]....
.L_4824:
        /*0048*/ 	.word	0x00000e10


	//   ....[1]....
        /*004c*/ 	.word	0x000025b0


	//   ....[2]....
        /*0050*/ 	.word	0x00002600


	//----- nvinfo : EIATTR_MAX_THREADS
	.align		4
.L_4825:
        /*0054*/ 	.byte	0x04, 0x05
        /*0056*/ 	.short	(.L_4827 - .L_4826)
.L_4826:
        /*0058*/ 	.word	0x00000080
        /*005c*/ 	.word	0x00000001
        /*0060*/ 	.word	0x00000001


	//----- nvinfo : EIATTR_CRS_STACK_SIZE
	.align		4
.L_4827:
        /*0064*/ 	.byte	0x04, 0x1e
        /*0066*/ 	.short	(.L_4829 - .L_4828)
.L_4828:
        /*0068*/ 	.word	0x00000000


	//----- nvinfo : EIATTR_CBANK_PARAM_SIZE
	.align		4
.L_4829:
        /*006c*/ 	.byte	0x03, 0x19
        /*006e*/ 	.short	0x0020


	//----- nvinfo : EIATTR_PARAM_CBANK
	.align		4
        /*0070*/ 	.byte	0x04, 0x0a
        /*0072*/ 	.short	(.L_4831 - .L_4830)
	.align		4
.L_4830:
        /*0074*/ 	.word	index@(.nv.constant0._ZN2at6native29vectorized_elementwise_kernelILi8ENS0_13BinaryFunctorIiiiZZZNS0_15binary_internal21div_trunc_kernel_cudaERNS_18TensorIteratorBaseEENKUlvE_clEvENKUlvE1_clEvEUliiE_EESt5arrayIPcLm3EEEEviT0_T1_)
        /*0078*/ 	.short	0x0210
        /*007a*/ 	.short	0x0020


	//----- nvinfo : EIATTR_SW_WAR
	.align		4
.L_4831:
        /*007c*/ 	.byte	0x04, 0x36
        /*007e*/ 	.short	(.L_4833 - .L_4832)
.L_4832:
        /*0080*/ 	.word	0x00000008
.L_4833:


//--------------------- .nv.info._ZN2at6native18elementwise_kernelILi128ELi4EZNS0_15gpu_kernel_implINS0_13BUnaryFunctorIiiiZZZNS0_15binary_internal21div_trunc_kernel_cudaERNS_18TensorIteratorBaseEENKUlvE_clEvENKUlvE1_clEvEUliiE_EEEEvS6_RKT_EUliE_EEviT1_ --------------------------
	.section	.nv.info._ZN2at6native18elementwise_kernelILi128ELi4EZNS0_15gpu_kernel_implINS0_13BUnaryFunctorIiiiZZZNS0_15binary_internal21div_trunc_kernel_cudaERNS_18TensorIteratorBaseEENKUlvE_clEvENKUlvE1_clEvEUliiE_EEEEvS6_RKT_EUliE_EEviT1_,"",@"SHT_CUDA_INFO"
	.sectionflags	@""
	.align	4


	//----- nvinfo : EIATTR_CUDA_API_VERSION
	.align		4
        /*0000*/ 	.byte	0x04, 0x37
        /*0002*/ 	.short	(.L_4835 - .L_4834)
.L_4834:
        /*0004*/ 	.word	0x00000082


	//----- nvinfo : EIATTR_KPARAM_INFO
	.align		4
.L_4835:
        /*0008*/ 	.byte	0x04, 0x17
        /*000a*/ 	.short	(.L_4837 - .L_4836)
.L_4836:
        /*000c*/ 	.word	0x00000000
        /*0010*/ 	.short	0x0001
        /*0012*/ 	.short	0x0008
        /*0014*/ 	.byte	0x00, 0xf0, 0x81, 0x08


	//----- nvinfo : EIATTR_KPARAM_INFO
	.align		4
.L_4837:
        /*0018*/ 	.byte	0x04, 0x17
        /*001a*/ 	.short	(.L_4839 - .L_4838)
.L_4838:
        /*001c*/ 	.word	0x00000000
        /*0020*/ 	.short	0x0000
        /*0022*/ 	.short	0x0000
        /*0024*/ 	.byte	0x00, 0xf0, 0x11, 0x00


	//----- nvinfo : EIATTR_SPARSE_MMA_MASK
	.align		4
.L_4839:
        /*0028*/ 	.byte	0x03, 0x50
        /*002a*/ 	.short	0x0000


	//----- nvinfo : EIATTR_MAXREG_COUNT
	.align		4
        /*002c*/ 	.byte	0x03, 0x1b
        /*002e*/ 	.short	0x0080


	//----- nvinfo : EIATTR_EXTERNS
	.align		4
        /*0030*/ 	.byte	0x04, 0x0f
        /*0032*/ 	.short	(.L_4841 - .L_4840)


	//   ....[0]....
	.align		4
.L_4840:
        /*0034*/ 	.word	index@(__assertfail)


	//----- nvinfo : EIATTR_MERCURY_ISA_VERSION
	.align		4
.L_4841:
        /*0038*/ 	.byte	0x03, 0x5f
        /*003a*/ 	.short	0x0101


	//----- nvinfo : EIATTR_SYSCALL_OFFSETS
	.align		4
        /*003c*/ 	.byte	0x04, 0x46
        /*003e*/ 	.short	(.L_4843 - .L_4842)


	//   ....[0]....
.L_4842:
        /*0040*/ 	.word	0x00002180


	//   ....[1]....
        /*0044*/ 	.word	0x00003140


	//   ....[2]....
        /*0048*/ 	.word	0x000052e0


	//   ....[3]....
        /*004c*/ 	.word	0x000062b0


	//   ....[4]....
        /*0050*/ 	.word	0x00008440


	//   ....[5]....
        /*0054*/ 	.word	0x00009410


	//   ....[6]....
        /*0058*/ 	.word	0x0000b590


	//   ....[7]....
        /*005c*/ 	.word	0x0000c560


	//----- nvinfo : EIATTR_EXIT_INSTR_OFFSETS
	.align		4
.L_4843:
        /*0060*/ 	.byte	0x04, 0x1c
        /*0062*/ 	.short	(.L_4845 - .L_4844)


	//   ....[0]....
.L_4844:
        /*0064*/ 	.word	0x000094b0


	//   ....[1]....
        /*0068*/ 	.word	0x0000b850


	//   ....[2]....
        /*006c*/ 	.word	0x0000b870


	//   ....[3]....
        /*0070*/ 	.word	0x0000b900


	//   ....[4]....
        /*0074*/ 	.word	0x0000b920


	//   ....[5]....
        /*0078*/ 	.word	0x0000b940


	//   ....[6]....
        /*007c*/ 	.word	0x0000b9d0


	//   ....[7]....
        /*0080*/ 	.word	0x0000ba10


	//   ....[8]....
        /*0084*/ 	.word	0x0000bab0


	//   ....[9]....
        /*0088*/ 	.word	0x0000bb00


	//   ....[10]....
        /*008c*/ 	.word	0x0000bb30


	//   ....[11]....
        /*0090*/ 	.word	0x0000bbf0


	//   ....[12]....
        /*0094*/ 	.word	0x0000bc30


	//   ....[13]....
        /*0098*/ 	.word	0x0000bdc0


	//   ....[14]....
        /*009c*/ 	.word	0x0000bf20


	//   ....[15]....
        /*00a0*/ 	.word	0x0000bf60


	//   ....[16]....
        /*00a4*/ 	.word	0x0000c000


	//   ....[17]....
        /*00a8*/ 	.word	0x0000c180


	//   ....[18]....
        /*00ac*/ 	.word	0x0000c300


	//   ....[19]....
        /*00b0*/ 	.word	0x0000c460


	//   ....[20]....
        /*00b4*/ 	.word	0x0000c570


	//   ....[21]....
        /*00b8*/ 	.word	0x0000c5a0


	//   ....[22]....
        /*00bc*/ 	.word	0x0000c5c0


	//----- nvinfo : EIATTR_MAX_THREADS
	.align		4
.L_4845:
        /*00c0*/ 	.byte	0x04, 0x05
        /*00c2*/ 	.short	(.L_4847 - .L_4846)
.L_4846:
        /*00c4*/ 	.word	0x00000080
        /*00c8*/ 	.word	0x00000001
        /*00cc*/ 	.word	0x00000001


	//----- nvinfo : EIATTR_CRS_STACK_SIZE
	.align		4
.L_4847:
        /*00d0*/ 	.byte	0x04, 0x1e
        /*00d2*/ 	.short	(.L_4849 - .L_4848)
.L_4848:
        /*00d4*/ 	.word	0x00000000


	//----- nvinfo : EIATTR_CBANK_PARAM_SIZE
	.align		4
.L_4849:
        /*00d8*/ 	.byte	0x03, 0x19
        /*00da*/ 	.short	0x0228


	//----- nvinfo : EIATTR_PARAM_CBANK
	.align		4
        /*00dc*/ 	.byte	0x04, 0x0a
        /*00de*/ 	.short	(.L_4851 - .L_4850)
	.align		4
.L_4850:
        /*00e0*/ 	.word	index@(.nv.constant0._ZN2at6native18elementwise_kernelILi128ELi4EZNS0_15gpu_kernel_implINS0_13BUnaryFunctorIiiiZZZNS0_15binary_internal21div_trunc_kernel_cudaERNS_18TensorIteratorBaseEENKUlvE_clEvENKUlvE1_clEvEUliiE_EEEEvS6_RKT_EUliE_EEviT1_)
        /*00e4*/ 	.short	0x0210
        /*00e6*/ 	.short	0x0228


	//----- nvinfo : EIATTR_SW_WAR
	.align		4
.L_4851:
        /*00e8*/ 	.byte	0x04, 0x36
        /*00ea*/ 	.short	(.L_4853 - .L_4852)
.L_4852:
        /*00ec*/ 	.word	0x00000008
.L_4853:


//--------------------- .nv.info._ZN2at6native27unrolled_elementwise_kernelINS0_13BUnaryFunctorIiiiZZZNS0_15binary_internal21div_trunc_kernel_cudaERNS_18TensorIteratorBaseEENKUlvE_clEvENKUlvE1_clEvEUliiE_EESt5arrayIPcLm2EELi4E23TrivialOffsetCalculatorILi1EjESE_NS0_6memory12LoadWithCastILi1EEENSF_13StoreWithCastILi1EEEEEviT_T0_T2_T3_T4_T5_ --------------------------
	.section	.nv.info._ZN2at6native27unrolled_elementwise_kernelINS0_13BUnaryFunctorIiiiZZZNS0_15binary_internal21div_trunc_kernel_cudaERNS_18TensorIteratorBaseEENKUlvE_clEvENKUlvE1_clEvEUliiE_EESt5arrayIPcLm2EELi4E23TrivialOffsetCalculatorILi1EjESE_NS0_6memory12LoadWithCastILi1EEENSF_13StoreWithCastILi1EEEEEviT_T0_T2_T3_T4_T5_,"",@"SHT_CUDA_INFO"
	.sectionflags	@""
	.align	4


	//----- nvinfo : EIATTR_CUDA_API_VERSION
	.align		4
        /*0000*/ 	.byte	0x04, 0x37
        /*0002*/ 	.short	(.L_4855 - .L_4854)
.L_4854:
        /*0004*/ 	.word	0x00000082


	//----- nvinfo : EIATTR_KPARAM_INFO
	.align		4
.L_4855:
        /*0008*/ 	.byte	0x04, 0x17
        /*000a*/ 	.short	(.L_4857 - .L_4856)
.L_4856:
        /*000c*/ 	.word	0x00000000
        /*0010*/ 	.short	0x0006
        /*0012*/ 	.short	0x002c
        /*0014*/ 	.byte	0x00, 0xf0, 0x21, 0x00


	//----- nvinfo : EIATTR_KPARAM_INFO
	.align		4
.L_4857:
        /*0018*/ 	.byte	0x04, 0x17
        /*001a*/ 	.short	(.L_4859 - .L_4858)
.L_4858:
        /*001c*/ 	.word	0x00000000
        /*0020*/ 	.short	0x0005
        /*0022*/ 	.short	0x0024
        /*0024*/ 	.byte	0x00, 0xf0, 0x21, 0x00


	//----- nvinfo : EIATTR_KPARAM_INFO
	.align		4
.L_4859:
        /*0028*/ 	.byte	0x04, 0x17
        /*002a*/ 	.short	(.L_4861 - .L_4860)
.L_4860:
        /*002c*/ 	.word	0x00000000
        /*0030*/ 	.short	0x0004
        /*0032*/ 	.short	0x0021
        /*0034*/ 	.byte	0x00, 0xf0, 0x05, 0x00


	//----- nvinfo : EIATTR_KPARAM_INFO
	.align		4
.L_4861:
        /*0038*/ 	.byte	0x04, 0x17
        /*003a*/ 	.short	(.L_4863 - .L_4862)
.L_4862:
        /*003c*/ 	.word	0x00000000
        /*0040*/ 	.short	0x0003
        /*0042*/ 	.short	0x0020
        /*0044*/ 	.byte	0x00, 0xf0, 0x05, 0x00


	//----- nvinfo : EIATTR_KPARAM_INFO
	.align		4
.L_4863:
        /*0048*/ 	.byte	0x04, 0x17
        /*004a*/ 	.short	(.L_4865 - .L_4864)
.L_4864:
        /*004c*/ 	.word	0x00000000
        /*0050*/ 	.short	0x0002
        /*0052*/ 	.short	0x0010
        /*0054*/ 	.byte	0x00, 0xf0, 0x41, 0x00


	//----- nvinfo : EIATTR_KPARAM_INFO
	.align		4
.L_4865:
        /*0058*/ 	.byte	0x04, 0x17
        /*005a*/ 	.short	(.L_4867 - .L_4866)
.L_4866:
        /*005c*/ 	.word	0x00000000
        /*0060*/ 	.short	0x0001
        /*0062*/ 	.short	0x0004
        /*0064*/ 	.byte	0x00, 0xf0, 0x21, 0x00


	//----- nvinfo : EIATTR_KPARAM_INFO
	.align		4
.L_4867:
        /*0068*/ 	.byte	0x04, 0x17
        /*006a*/ 	.short	(.L_4869 - .L_4868)
.L_4868:
        /*006c*/ 	.word	0x00000000
        /*0070*/ 	.short	0x0000
        /*0072*/ 	.short	0x0000
        /*0074*/ 	.byte	0x00, 0xf0, 0x11, 0x00


	//----- nvinfo : EIATTR_SPARSE_MMA_MASK
	.align		4
.L_4869:
        /*0078*/ 	.byte	0x03, 0x50
        /*007a*/ 	.short	0x0000


	//----- nvinfo : EIATTR_MAXREG_COUNT
	.align		4
        /*007c*/ 	.byte	0x03, 0x1b
        /*007e*/ 	.short	0x00ff


	//----- nvinfo : EIATTR_EXTERNS
	.align		4
        /*0080*/ 	.byte	0x04, 0x0f
        /*0082*/ 	.short	(.L_4871 - .L_4870)


	//   ....[0]....
	.align		4
.L_4870:
        /*0084*/ 	.word	index@(__assertfail)


	//----- nvinfo : EIATTR_MERCURY_ISA_VERSION
	.align		4
.L_4871:
        /*0088*/ 	.byte	0x03, 0x5f
        /*008a*/ 	.short	0x0101


	//----- nvinfo : EIATTR_SYSCALL_OFFSETS
	.align		4
        /*008c*/ 	.byte	0x04, 0x46
        /*008e*/ 	.short	(.L_4873 - .L_4872)


	//   ....[0]....
.L_4872:
        /*0090*/ 	.word	0x00000e90


	//   ....[1]....
        /*0094*/ 	.word	0x00001d20


	//   ....[2]....
        /*0098*/ 	.word	0x00002bc0


	//   ....[3]....
        /*009c*/ 	.word	0x00003a20


	//   ....[4]....
        /*00a0*/ 	.word	0x000051c0


	//   ....[5]....
        /*00a4*/ 	.word	0x000060c0


	//   ....[6]....
        /*00a8*/ 	.word	0x00006f90


	//   ....[7]....
        /*00ac*/ 	.word	0x00007e60


	//----- nvinfo : EIATTR_EXIT_INSTR_OFFSETS
	.align		4
.L_4873:
        /*00b0*/ 	.byte	0x04, 0x1c
        /*00b2*/ 	.short	(.L_4875 - .L_4874)


	//   ....[0]....
.L_4874:
        /*00b4*/ 	.word	0x00007020


	//   ....[1]....
        /*00b8*/ 	.word	0x00007150


	//   ....[2]....
        /*00bc*/ 	.word	0x00007170


	//   ....[3]....
        /*00c0*/ 	.word	0x00007200


	//   ....[4]....
        /*00c4*/ 	.word	0x00007220


	//   ....[5]....
        /*00c8*/ 	.word	0x00007240


	//   ....[6]....
        /*00cc*/ 	.word	0x000072d0


	//   ....[7]....
        /*00d0*/ 	.word	0x00007310


	//   ....[8]....
        /*00d4*/ 	.word	0x000073b0


	//   ....[9]....
        /*00d8*/ 	.word	0x00007400


	//   ....[10]....
        /*00dc*/ 	.word	0x00007430


	//   ....[11]....
        /*00e0*/ 	.word	0x000074f0


	//   ....[12]....
        /*00e4*/ 	.word	0x00007530


	//   ....[13]....
        /*00e8*/ 	.word	0x000076c0


	//   ....[14]....
        /*00ec*/ 	.word	0x00007820


	//   ....[15]....
        /*00f0*/ 	.word	0x00007860


	//   ....[16]....
        /*00f4*/ 	.word	0x00007900


	//   ....[17]....
        /*00f8*/ 	.word	0x00007a80


	//   ....[18]....
        /*00fc*/ 	.word	0x00007c00


	//   ....[19]....
        /*0100*/ 	.word	0x00007d60


	//   ....[20]....
        /*0104*/ 	.word	0x00007e70


	//   ....[21]....
        /*0108*/ 	.word	0x00007ea0


	//   ....[22]....
        /*010c*/ 	.word	0x00007ec0


	//----- nvinfo : EIATTR_MAX_THREADS
	.align		4
.L_4875:
        /*0110*/ 	.byte	0x04, 0x05
        /*0112*/ 	.short	(.L_4877 - .L_4876)
.L_4876:
        /*0114*/ 	.word	0x00000080
        /*0118*/ 	.word	0x00000001
        /*011c*/ 	.word	0x00000001


	//----- nvinfo : EIATTR_CRS_STACK_SIZE
	.align		4
.L_4877:
        /*0120*/ 	.byte	0x04, 0x1e
        /*0122*/ 	.short	(.L_4879 - .L_4878)
.L_4878:
        /*0124*/ 	.word	0x00000000


	//----- nvinfo : EIATTR_CBANK_PARAM_SIZE
	.align		4
.L_4879:
        /*0128*/ 	.byte	0x03, 0x19
        /*012a*/ 	.short	0x0034


	//----- nvinfo : EIATTR_PARAM_CBANK
	.align		4
        /*012c*/ 	.byte	0x04, 0x0a
        /*012e*/ 	.short	(.L_4881 - .L_4880)
	.align		4
.L_4880:
        /*0130*/ 	.word	index@(.nv.constant0._ZN2at6native27unrolled_elementwise_kernelINS0_13BUnaryFunctorIiiiZZZNS0_15binary_internal21div_trunc_kernel_cudaERNS_18TensorIteratorBaseEENKUlvE_clEvENKUlvE1_clEvEUliiE_EESt5arrayIPcLm2EELi4E23TrivialOffsetCalculatorILi1EjESE_NS0_6memory12LoadWithCastILi1EEENSF_13StoreWithCastILi1EEEEEviT_T0_T2_T3_T4_T5_)
        /*0134*/ 	.short	0x0210
        /*0136*/ 	.short	0x0034


	//----- nvinfo : EIATTR_SW_WAR
	.align		4
.L_4881:
        /*0138*/ 	.byte	0x04, 0x36
        /*013a*/ 	.short	(.L_4883 - .L_4882)
.L_4882:
        /*013c*/ 	.word	0x00000008
.L_4883:


//--------------------- .nv.info._ZN2at6native18elementwise_kernelILi128ELi2EZNS0_22gpu_kernel_impl_nocastINS0_13BUnaryFunctorIiiiZZZNS0_15binary_internal21div_trunc_kernel_cudaERNS_18TensorIteratorBaseEENKUlvE_clEvENKUlvE1_clEvEUliiE_EEEEvS6_RKT_EUliE_EEviT1_ --------------------------
	.section	.nv.info._ZN2at6native18elementwise_kernelILi128ELi2EZNS0_22gpu_kernel_impl_nocastINS0_13BUnaryFunctorIiiiZZZNS0_15binary_internal21div_trunc_kernel_cudaERNS_18TensorIteratorBaseEENKUlvE_clEvENKUlvE1_clEvEUliiE_EEEEvS6_RKT_EUliE_EEviT1_,"",@"SHT_CUDA_INFO"
	.sectionflags	@""
	.align	4


	//----- nvinfo : EIATTR_CUDA_API_VERSION
	.align		4
        /*0000*/ 	.byte	0x04, 0x37
        /*0002*/ 	.short	(.L_4885 - .L_4884)
.L_4884:
        /*0004*/ 	.word	0x00000082


	//----- nvinfo : EIATTR_KPARAM_INFO
	.align		4
.L_4885:
        /*0008*/ 	.byte	0x04, 0x17
        /*000a*/ 	.short	(.L_4887 - .L_4886)
.L_4886:
        /*000c*/ 	.word	0x00000000
        /*0010*/ 	.short	0x0001
        /*0012*/ 	.short	0x0008
        /*0014*/ 	.byte	0x00, 0xf0, 0x61, 0x08


	//----- nvinfo : EIATTR_KPARAM_INFO
	.align		4
.L_4887:
        /*0018*/ 	.byte	0x04, 0x17
        /*001a*/ 	.short	(.L_4889 - .L_4888)
.L_4888:
        /*001c*/ 	.word	0x00000000
        /*0020*/ 	.short	0x0000
        /*0022*/ 	.short	0x0000
        /*0024*/ 	.byte	0x00, 0xf0, 0x11, 0x00


	//----- nvinfo : EIATTR_SPARSE_MMA_MASK
	.align		4
.L_4889:
        /*0028*/ 	.byte	0x03, 0x50
        /*002a*/ 	.short	0x0000


	//----- nvinfo : EIATTR_MAXREG_COUNT
	.align		4
        /*002c*/ 	.byte	0x03, 0x1b
        /*002e*/ 	.short	0x0080


	//----- nvinfo : EIATTR_MERCURY_ISA_VERSION
	.align		4
        /*0030*/ 	.byte	0x03, 0x5f
        /*0032*/ 	.short	0x0101


	//----- nvinfo : EIATTR_EXIT_INSTR_OFFSETS
	.align		4
        /*0034*/ 	.byte	0x04, 0x1c
        /*0036*/ 	.short	(.L_4891 - .L_4890)


	//   ....[0]....
.L_4890:
        /*0038*/ 	.word	0x000015c0


	//   ....[1]....
        /*003c*/ 	.word	0x00002ac0


	//----- nvinfo : EIATTR_MAX_THREADS
	.align		4
.L_4891:
        /*0040*/ 	.byte	0x04, 0x05
        /*0042*/ 	.short	(.L_4893 - .L_4892)
.L_4892:
        /*0044*/ 	.word	0x00000080
        /*0048*/ 	.word	0x00000001
        /*004c*/ 	.word	0x00000001


	//----- nvinfo : EIATTR_CRS_STACK_SIZE
	.align		4
.L_4893:
        /*0050*/ 	.byte	0x04, 0x1e
        /*0052*/ 	.short	(.L_4895 - .L_4894)
.L_4894:
        /*0054*/ 	.word	0x00000000


	//----- nvinfo : EIATTR_CBANK_PARAM_SIZE
	.align		4
.L_4895:
        /*0058*/ 	.byte	0x03, 0x19
        /*005a*/ 	.short	0x0220


	//----- nvinfo : EIATTR_PARAM_CBANK
	.align		4
        /*005c*/ 	.byte	0x04, 0x0a
        /*005e*/ 	.short	(.L_4897 - .L_4896)
	.align		4
.L_4896:
        /*0060*/ 	.word	index@(.nv.constant0._ZN2at6native18elementwise_kernelILi128ELi2EZNS0_22gpu_kernel_impl_nocastINS0_13BUnaryFunctorIiiiZZZNS0_15binary_internal21div_trunc_kernel_cudaERNS_18TensorIteratorBaseEENKUlvE_clEvENKUlvE1_clEvEUliiE_EEEEvS6_RKT_EUliE_EEviT1_)
        /*0064*/ 	.short	0x0210
        /*0066*/ 	.short	0x0220


	//----- nvinfo : EIATTR_SW_WAR
	.align		4
.L_4897:
        /*0068*/ 	.byte	0x04, 0x36
        /*006a*/ 	.short	(.L_4899 - .L_4898)
.L_4898:
        /*006c*/ 	.word	0x00000008
.L_4899:


//--------------------- .nv.info._ZN2at6native27unrolled_elementwise_kernelINS0_13BUnaryFunctorIiiiZZZNS0_15binary_internal21div_trunc_kernel_cudaERNS_18TensorIteratorBaseEENKUlvE_clEvENKUlvE1_clEvEUliiE_EESt5arrayIPcLm2EELi4E23TrivialOffsetCalculatorILi1EjESE_NS0_6memory15LoadWithoutCastENSF_16StoreWithoutCastEEEviT_T0_T2_T3_T4_T5_ --------------------------
	.section	.nv.info._ZN2at6native27unrolled_elementwise_kernelINS0_13BUnaryFunctorIiiiZZZNS0_15binary_internal21div_trunc_kernel_cudaERNS_18TensorIteratorBaseEENKUlvE_clEvENKUlvE1_clEvEUliiE_EESt5arrayIPcLm2EELi4E23TrivialOffsetCalculatorILi1EjESE_NS0_6memory15LoadWithoutCastENSF_16StoreWithoutCastEEEviT_T0_T2_T3_T4_T5_,"",@"SHT_CUDA_INFO"
	.sectionflags	@""
	.align	4


	//----- nvinfo : EIATTR_CUDA_API_VERSION
	.align		4
        /*0000*/ 	.byte	0x04, 0x37
        /*0002*/ 	.short	(.L_4901 - .L_4900)
.L_4900:
        /*0004*/ 	.word	0x00000082


	//----- nvinfo : EIATTR_KPARAM_INFO
	.align		4
.L_4901:
        /*0008*/ 	.byte	0x04, 0x17
        /*000a*/ 	.short	(.L_4903 - .L_4902)
.L_4902:
        /*000c*/ 	.word	0x00000000
        /*0010*/ 	.short	0x0006
        /*0012*/ 	.short	0x0023
        /*0014*/ 	.byte	0x00, 0xf0, 0x05, 0x00


	//----- nvinfo : EIATTR_KPARAM_INFO
	.align		4
.L_4903:
        /*0018*/ 	.byte	0x04, 0x17
        /*001a*/ 	.short	(.L_4905 - .L_4904)
.L_4904:
        /*001c*/ 	.word	0x00000000
        /*0020*/ 	.short	0x0005
        /*0022*/ 	.short	0x0022
        /*0024*/ 	.byte	0x00, 0xf0, 0x05, 0x00


	//----- nvinfo : EIATTR_KPARAM_INFO
	.align		4
.L_4905:
        /*0028*/ 	.byte	0x04, 0x17
        /*002a*/ 	.short	(.L_4907 - .L_4906)
.L_4906:
        /*002c*/ 	.word	0x00000000
        /*0030*/ 	.short	0x0004
        /*0032*/ 	.short	0x0021
        /*0034*/ 	.byte	0x00, 0xf0, 0x05, 0x00


	//----- nvinfo : EIATTR_KPARAM_INFO
	.align		4
.L_4907:
        /*0038*/ 	.byte	0x04, 0x17
        /*003a*/ 	.short	(.L_4909 - .L_4908)
.L_4908:
        /*003c*/ 	.word	0x00000000
        /*0040*/ 	.short	0x0003
        /*0042*/ 	.short	0x0020
        /*0044*/ 	.byte	0x00, 0xf0, 0x05, 0x00


	//----- nvinfo : EIATTR_KPARAM_INFO
	.align		4
.L_4909:
        /*0048*/ 	.byte	0x04, 0x17
        /*004a*/ 	.short	(.L_4911 - .L_4910)
.L_4910:
        /*004c*/ 	.word	0x00000000
        /*0050*/ 	.short	0x0002
        /*0052*/ 	.short	0x0010
        /*0054*/ 	.byte	0x00, 0xf0, 0x41, 0x00


	//----- nvinfo : EIATTR_KPARAM_INFO
	.align		4
.L_4911:
        /*0058*/ 	.byte	0x04, 0x17
        /*005a*/ 	.short	(.L_4913 - .L_4912)
.L_4912:
        /*005c*/ 	.word	0x00000000
        /*0060*/ 	.short	0x0001
        /*0062*/ 	.short	0x0004
        /*0064*/ 	.byte	0x00, 0xf0, 0x21, 0x00


	//----- nvinfo : EIATTR_KPARAM_INFO
	.align		4
.L_4913:
        /*0068*/ 	.byte	0x04, 0x17
        /*006a*/ 	.short	(.L_4915 - .L_4914)
.L_4914:
        /*006c*/ 	.word	0x00000000
        /*0070*/ 	.short	0x0000
        /*0072*/ 	.short	0x0000
        /*0074*/ 	.byte	0x00, 0xf0, 0x11, 0x00


	//----- nvinfo : EIATTR_SPARSE_MMA_MASK
	.align		4
.L_4915:
        /*0078*/ 	.byte	0x03, 0x50
        /*007a*/ 	.short	0x0000


	//----- nvinfo : EIATTR_MAXREG_COUNT
	.align		4
        /*007c*/ 	.byte	0x03, 0x1b
        /*007e*/ 	.short	0x00ff


	//----- nvinfo : EIATTR_MERCURY_ISA_VERSION
	.align		4
        /*0080*/ 	.byte	0x03, 0x5f
        /*0082*/ 	.short	0x0101


	//----- nvinfo : EIATTR_EXIT_INSTR_OFFSETS
	.align		4
        /*0084*/ 	.byte	0x04, 0x1c
        /*0086*/ 	.short	(.L_4917 - .L_4916)


	//   ....[0]....
.L_4916:
        /*0088*/ 	.word	0x00000ac0


	//   ....[1]....
        /*008c*/ 	.word	0x00000b10


	//----- nvinfo : EIATTR_MAX_THREADS
	.align		4
.L_4917:
        /*0090*/ 	.byte	0x04, 0x05
        /*0092*/ 	.short	(.L_4919 - .L_4918)
.L_4918:
        /*0094*/ 	.word	0x00000080
        /*0098*/ 	.word	0x00000001
        /*009c*/ 	.word	0x00000001


	//----- nvinfo : EIATTR_CRS_STACK_SIZE
	.align		4
.L_4919:
        /*00a0*/ 	.byte	0x04, 0x1e
        /*00a2*/ 	.short	(.L_4921 - .L_4920)
.L_4920:
        /*00a4*/ 	.word	0x00000000


	//----- nvinfo : EIATTR_CBANK_PARAM_SIZE
	.align		4
.L_4921:
        /*00a8*/ 	.byte	0x03, 0x19
        /*00aa*/ 	.short	0x0024


	//----- nvinfo : EIATTR_PARAM_CBANK
	.align		4
        /*00ac*/ 	.byte	0x04, 0x0a
        /*00ae*/ 	.short	(.L_4923 - .L_4922)
	.align		4
.L_4922:
        /*00b0*/ 	.word	index@(.nv.constant0._ZN2at6native27unrolled_elementwise_kernelINS0_13BUnaryFunctorIiiiZZZNS0_15binary_internal21div_trunc_kernel_cudaERNS_18TensorIteratorBaseEENKUlvE_clEvENKUlvE1_clEvEUliiE_EESt5arrayIPcLm2EELi4E23TrivialOffsetCalculatorILi1EjESE_NS0_6memory15LoadWithoutCastENSF_16StoreWithoutCastEEEviT_T0_T2_T3_T4_T5_)
        /*00b4*/ 	.short	0x0210
        /*00b6*/ 	.short	0x0024


	//----- nvinfo : EIATTR_SW_WAR
	.align		4
.L_4923:
        /*00b8*/ 	.byte	0x04, 0x36
        /*00ba*/ 	.short	(.L_4925 - .L_4924)
.L_4924:
        /*00bc*/ 	.word	0x00000008
.L_4925:


//--------------------- .nv.info._ZN2at6native29vectorized_elementwise_kernelILi2ENS0_13BUnaryFunctorIiiiZZZNS0_15binary_internal21div_trunc_kernel_cudaERNS_18TensorIteratorBaseEENKUlvE_clEvENKUlvE1_clEvEUliiE_EESt5arrayIPcLm2EEEEviT0_T1_ --------------------------
	.section	.nv.info._ZN2at6native29vectorized_elementwise_kernelILi2ENS0_13BUnaryFunctorIiiiZZZNS0_15binary_internal21div_trunc_kernel_cudaERNS_18TensorIteratorBaseEENKUlvE_clEvENKUlvE1_clEvEUliiE_EESt5arrayIPcLm2EEEEviT0_T1_,"",@"SHT_CUDA_INFO"
	.sectionflags	@""
	.align	4


	//----- nvinfo : EIATTR_CUDA_API_VERSION
	.align		4
        /*0000*/ 	.byte	0x04, 0x37
        /*0002*/ 	.short	(.L_4927 - .L_4926)
.L_4926:
        /*0004*/ 	.word	0x00000082


	//----- nvinfo : EIATTR_KPARAM_INFO
	.align		4
.L_4927:
        /*0008*/ 	.byte	0x04, 0x17
        /*000a*/ 	.short	(.L_4929 - .L_4928)
.L_4928:
        /*000c*/ 	.word	0x00000000
        /*0010*/ 	.short	0x0002
        /*0012*/ 	.short	0x0010
        /*0014*/ 	.byte	0x00, 0xf0, 0x41, 0x00


	//----- nvinfo : EIATTR_KPARAM_INFO
	.align		4
.L_4929:
        /*0018*/ 	.byte	0x04, 0x17
        /*001a*/ 	.short	(.L_4931 - .L_4930)
.L_4930:
        /*001c*/ 	.word	0x00000000
        /*0020*/ 	.short	0x0001
        /*0022*/ 	.short	0x0004
        /*0024*/ 	.byte	0x00, 0xf0, 0x21, 0x00


	//----- nvinfo : EIATTR_KPARAM_INFO
	.align		4
.L_4931:
        /*0028*/ 	.byte	0x04, 0x17
        /*002a*/ 	.short	(.L_4933 - .L_4932)
.L_4932:
        /*002c*/ 	.word	0x00000000
        /*0030*/ 	.short	0x0000
        /*0032*/ 	.short	0x0000
        /*0034*/ 	.byte	0x00, 0xf0, 0x11, 0x00


	//----- nvinfo : EIATTR_SPARSE_MMA_MASK
	.align		4
.L_4933:
        /*0038*/ 	.byte	0x03, 0x50
        /*003a*/ 	.short	0x0000


	//----- nvinfo : EIATTR_MAXREG_COUNT
	.align		4
        /*003c*/ 	.byte	0x03, 0x1b
        /*003e*/ 	.short	0x00ff


	//----- nvinfo : EIATTR_MERCURY_ISA_VERSION
	.align		4
        /*0040*/ 	.byte	0x03, 0x5f
        /*0042*/ 	.short	0x0101


	//----- nvinfo : EIATTR_EXIT_INSTR_OFFSETS
	.align		4
        /*0044*/ 	.byte	0x04, 0x1c
        /*0046*/ 	.short	(.L_4935 - .L_4934)


	//   ....[0]....
.L_4934:
        /*0048*/ 	.word	0x000008c0


	//   ....[1]....
        /*004c*/ 	.word	0x00001ec0


	//   ....[2]....
        /*0050*/ 	.word	0x00001f10


	//----- nvinfo : EIATTR_MAX_THREADS
	.align		4
.L_4935:
        /*0054*/ 	.byte	0x04, 0x05
        /*0056*/ 	.short	(.L_4937 - .L_4936)
.L_4936:
        /*0058*/ 	.word	0x00000080
        /*005c*/ 	.word	0x00000001
        /*0060*/ 	.word	0x00000001


	//----- nvinfo : EIATTR_CRS_STACK_SIZE
	.align		4
.L_4937:
        /*0064*/ 	.byte	0x04, 0x1e
        /*0066*/ 	.short	(.L_4939 - .L_4938)
.L_4938:
        /*0068*/ 	.word	0x00000000


	//----- nvinfo : EIATTR_CBANK_PARAM_SIZE
	.align		4
.L_4939:
        /*006c*/ 	.byte	0x03, 0x19
        /*006e*/ 	.short	0x0020


	//----- nvinfo : EIATTR_PARAM_CBANK
	.align		4
        /*0070*/ 	.byte	0x04, 0x0a
        /*0072*/ 	.short	(.L_4941 - .L_4940)
	.align		4
.L_4940:
        /*0074*/ 	.word	index@(.nv.constant0._ZN2at6native29vectorized_elementwise_kernelILi2ENS0_13BUnaryFunctorIiiiZZZNS0_15binary_internal21div_trunc_kernel_cudaERNS_18TensorIteratorBaseEENKUlvE_clEvENKUlvE1_clEvEUliiE_EESt5arrayIPcLm2EEEEviT0_T1_)
        /*0078*/ 	.short	0x0210
        /*007a*/ 	.short	0x0020


	//----- nvinfo : EIATTR_SW_WAR
	.align		4
.L_4941:
        /*007c*/ 	.byte	0x04, 0x36
        /*007e*/ 	.short	(.L_4943 - .L_4942)
.L_4942:
        /*0080*/ 	.word	0x00000008
.L_4943:


//--------------------- .nv.info._ZN2at6native29vectorized_elementwise_kernelILi4ENS0_13BUnaryFunctorIiiiZZZNS0_15binary_internal21div_trunc_kernel_cudaERNS_18TensorIteratorBaseEENKUlvE_clEvENKUlvE1_clEvEUliiE_EESt5arrayIPcLm2EEEEviT0_T1_ --------------------------
	.section	.nv.info._ZN2at6native29vectorized_elementwise_kernelILi4ENS0_13BUnaryFunctorIiiiZZZNS0_15binary_internal21div_trunc_kernel_cudaERNS_18TensorIteratorBaseEENKUlvE_clEvENKUlvE1_clEvEUliiE_EESt5arrayIPcLm2EEEEviT0_T1_,"",@"SHT_CUDA_INFO"
	.sectionflags	@""
	.align	4


	//----- nvinfo : EIATTR_CUDA_API_VERSION
	.align		4
        /*0000*/ 	.byte	0x04, 0x37
        /*0002*/ 	.short	(.L_4945 - .L_4944)
.L_4944:
        /*0004*/ 	.word	0x00000082


	//----- nvinfo : EIATTR_KPARAM_INFO
	.align		4
.L_4945:
        /*0008*/ 	.byte	0x04, 0x17
        /*000a*/ 	.short	(.L_4947 - .L_4946)
.L_4946:
        /*000c*/ 	.word	0x00000000
        /*0010*/ 	.short	0x0002
        /*0012*/ 	.short	0x0010
        /*0014*/ 	.byte	0x00, 0xf0, 0x41, 0x00


	//----- nvinfo : EIATTR_KPARAM_INFO
	.align		4
.L_4947:
        /*0018*/ 	.byte	0x04, 0x17
        /*001a*/ 	.short	(.L_4949 - .L_4948)
.L_4948:
        /*001c*/ 	.word	0x00000000
        /*0020*/ 	.short	0x0001
        /*0022*/ 	.short	0x0004
        /*0024*/ 	.byte	0x00, 0xf0, 0x21, 0x00


	//----- nvinfo : EIATTR_KPARAM_INFO
	.align		4
.L_4949:
        /*0028*/ 	.byte	0x04, 0x17
        /*002a*/ 	.short	(.L_4951 - .L_4950)
.L_4950:
        /*002c*/ 	.word	0x00000000
        /*0030*/ 	.short	0x0000
        /*0032*/ 	.short	0x0000
        /*0034*/ 	.byte	0x00, 0xf0, 0x11, 0x00


	//----- nvinfo : EIATTR_SPARSE_MMA_MASK
	.align		4
.L_4951:
        /*0038*/ 	.byte	0x03, 0x50
        /*003a*/ 	.short	0x0000


	//----- nvinfo : EIATTR_MAXREG_COUNT
	.align		4
        /*003c*/ 	.byte	0x03, 0x1b
        /*003e*/ 	.short	0x00ff


	//----- nvinfo : EIATTR_MERCURY_ISA_VERSION
	.align		4
        /*0040*/ 	.byte	0x03, 0x5f
        /*0042*/ 	.short	0x0101


	//----- nvinfo : EIATTR_EXIT_INSTR_OFFSETS
	.align		4
        /*0044*/ 	.byte	0x04, 0x1c
        /*0046*/ 	.short	(.L_4953 - .L_4952)


	//   ....[0]....
.L_4952:
        /*0048*/ 	.word	0x000008a0


	//   ....[1]....
        /*004c*/ 	.word	0x00001ea0


	//   ....[2]....
        /*0050*/ 	.word	0x00001ef0


	//----- nvinfo : EIATTR_MAX_THREADS
	.align		4
.L_4953:
        /*0054*/ 	.byte	0x04, 0x05
        /*0056*/ 	.short	(.L_4955 - .L_4954)
.L_4954:
        /*0058*/ 	.word	0x00000080
        /*005c*/ 	.word	0x00000001
        /*0060*/ 	.word	0x00000001


	//----- nvinfo : EIATTR_CRS_STACK_SIZE
	.align		4
.L_4955:
        /*0064*/ 	.byte	0x04, 0x1e
        /*0066*/ 	.short	(.L_4957 - .L_4956)
.L_4956:
        /*0068*/ 	.word	0x00000000


	//----- nvinfo : EIATTR_CBANK_PARAM_SIZE
	.align		4
.L_4957:
        /*006c*/ 	.byte	0x03, 0x19
        /*006e*/ 	.short	0x0020


	//----- nvinfo : EIATTR_PARAM_CBANK
	.align		4
        /*0070*/ 	.byte	0x04, 0x0a
        /*0072*/ 	.short	(.L_4959 - .L_4958)
	.align		4
.L_4958:
        /*0074*/ 	.word	index@(.nv.constant0._ZN2at6native29vectorized_elementwise_kernelILi4ENS0_13BUnaryFunctorIiiiZZZNS0_15binary_internal21div_trunc_kernel_cudaERNS_18TensorIteratorBaseEENKUlvE_clEvENKUlvE1_clEvEUliiE_EESt5arrayIPcLm2EEEEviT0_T1_)
        /*0078*/ 	.short	0x0210
        /*007a*/ 	.short	0x0020


	//----- nvinfo : EIATTR_SW_WAR
	.align		4
.L_4959:
        /*007c*/ 	.byte	0x04, 0x36
        /*007e*/ 	.short	(.L_4961 - .L_4960)
.L_4960:
        /*0080*/ 	.word	0x00000008
.L_4961:


//--------------------- .nv.info._ZN2at6native29vectorized_elementwise_kernelILi8ENS0_13BUnaryFunctorIiiiZZZNS0_15binary_internal21div_trunc_kernel_cudaERNS_18TensorIteratorBaseEENKUlvE_clEvENKUlvE1_clEvEUliiE_EESt5arrayIPcLm2EEEEviT0_T1_ --------------------------
	.section	.nv.info._ZN2at6native29vectorized_elementwise_kernelILi8ENS0_13BUnaryFunctorIiiiZZZNS0_15binary_internal21div_trunc_kernel_cudaERNS_18TensorIteratorBaseEENKUlvE_clEvENKUlvE1_clEvEUliiE_EESt5arrayIPcLm2EEEEviT0_T1_,"",@"SHT_CUDA_INFO"
	.sectionflags	@""
	.align	4


	//----- nvinfo : EIATTR_CUDA_API_VERSION
	.align		4
        /*0000*/ 	.byte	0x04, 0x37
        /*0002*/ 	.short	(.L_4963 - .L_4962)
.L_4962:
        /*0004*/ 	.word	0x00000082


	//----- nvinfo : EIATTR_KPARAM_INFO
	.align		4
.L_4963:
        /*0008*/ 	.byte	0x04, 0x17
        /*000a*/ 	.short	(.L_4965 - .L_4964)
.L_4964:
        /*000c*/ 	.word	0x00000000
        /*0010*/ 	.short	0x0002
        /*0012*/ 	.short	0x0010
        /*0014*/ 	.byte	0x00, 0xf0, 0x41, 0x00


	//----- nvinfo : EIATTR_KPARAM_INFO
	.align		4
.L_4965:
        /*0018*/ 	.byte	0x04, 0x17
        /*001a*/ 	.short	(.L_4967 - .L_4966)
.L_4966:
        /*001c*/ 	.word	0x00000000
        /*0020*/ 	.short	0x0001
        /*0022*/ 	.short	0x0004
        /*0024*/ 	.byte	0x00, 0xf0, 0x21, 0x00


	//----- nvinfo : EIATTR_KPARAM_INFO
	.align		4
.L_4967:
        /*0028*/ 	.byte	0x04, 0x17
        /*002a*/ 	.short	(.L_4969 - .L_4968)
.L_4968:
        /*002c*/ 	.word	0x00000000
        /*0030*/ 	.short	0x0000
        /*0032*/ 	.short	0x0000
        /*0034*/ 	.byte	0x00, 0xf0, 0x11, 0x00


	//----- nvinfo : EIATTR_SPARSE_MMA_MASK
	.align		4
.L_4969:
        /*0038*/ 	.byte	0x03, 0x50
        /*003a*/ 	.short	0x0000


	//----- nvinfo : EIATTR_MAXREG_COUNT
	.align		4
        /*003c*/ 	.byte	0x03, 0x1b
        /*003e*/ 	.short	0x00ff


	//----- nvinfo : EIATTR_MERCURY_ISA_VERSION
	.align		4
        /*0040*/ 	.byte	0x03, 0x5f
        /*0042*/ 	.short	0x0101


	//----- nvinfo : EIATTR_EXIT_INSTR_OFFSETS
	.align		4
        /*0044*/ 	.byte	0x04, 0x1c
        /*0046*/ 	.short	(.L_4971 - .L_4970)


	//   ....[0]....
.L_4970:
        /*0048*/ 	.word	0x000008a0


	//   ....[1]....
        /*004c*/ 	.word	0x00001ea0


	//   ....[2]....
        /*0050*/ 	.word	0x00001ef0


	//----- nvinfo : EIATTR_MAX_THREADS
	.align		4
.L_4971:
        /*0054*/ 	.byte	0x04, 0x05
        /*0056*/ 	.short	(.L_4973 - .L_4972)
.L_4972:
        /*0058*/ 	.word	0x00000080
        /*005c*/ 	.word	0x00000001
        /*0060*/ 	.word	0x00000001


	//----- nvinfo : EIATTR_CRS_STACK_SIZE
	.align		4
.L_4973:
        /*0064*/ 	.byte	0x04, 0x1e
        /*0066*/ 	.short	(.L_4975 - .L_4974)
.L_4974:
        /*0068*/ 	.word	0x00000000


	//----- nvinfo : EIATTR_CBANK_PARAM_SIZE
	.align		4
.L_4975:
        /*006c*/ 	.byte	0x03, 0x19
        /*006e*/ 	.short	0x0020


	//----- nvinfo : EIATTR_PARAM_CBANK
	.align		4
        /*0070*/ 	.byte	0x04, 0x0a
        /*0072*/ 	.short	(.L_4977 - .L_4976)
	.align		4
.L_4976:
        /*0074*/ 	.word	index@(.nv.constant0._ZN2at6native29vectorized_elementwise_kernelILi8ENS0_13BUnaryFunctorIiiiZZZNS0_15binary_internal21div_trunc_kernel_cudaERNS_18TensorIteratorBaseEENKUlvE_clEvENKUlvE1_clEvEUliiE_EESt5arrayIPcLm2EEEEviT0_T1_)
        /*0078*/ 	.short	0x0210
        /*007a*/ 	.short	0x0020


	//----- nvinfo : EIATTR_SW_WAR
	.align		4
.L_4977:
        /*007c*/ 	.byte	0x04, 0x36
        /*007e*/ 	.short	(.L_4979 - .L_4978)
.L_4978:
        /*0080*/ 	.word	0x00000008
.L_4979:


//--------------------- .nv.info._ZN2at6native18elementwise_kernelILi128ELi4EZNS0_15gpu_kernel_implINS0_13AUnaryFunctorIiiiZZZNS0_15binary_internal21div_trunc_kernel_cudaERNS_18TensorIteratorBaseEENKUlvE_clEvENKUlvE1_clEvEUliiE_EEEEvS6_RKT_EUliE_EEviT1_ --------------------------
	.section	.nv.info._ZN2at6native18elementwise_kernelILi128ELi4EZNS0_15gpu_kernel_implINS0_13AUnaryFunctorIiiiZZZNS0_15binary_internal21div_trunc_kernel_cudaERNS_18TensorIteratorBaseEENKUlvE_clEvENKUlvE1_clEvEUliiE_EEEEvS6_RKT_EUliE_EEviT1_,"",@"SHT_CUDA_INFO"
	.sectionflags	@""
	.align	4


	//----- nvinfo : EIATTR_CUDA_API_VERSION
	.align		4
        /*0000*/ 	.byte	0x04, 0x37
        /*0002*/ 	.short	(.L_4981 - .L_4980)
.L_4980:
        /*0004*/ 	.word	0x00000082


	//----- nvinfo : EIATTR_KPARAM_INFO
	.align		4
.L_4981:
        /*0008*/ 	.byte	0x04, 0x17
        /*000a*/ 	.short	(.L_4983 - .L_4982)
.L_4982:
        /*000c*/ 	.word	0x00000000
        /*0010*/ 	.short	0x0001
        /*0012*/ 	.short	0x0008
        /*0014*/ 	.byte	0x00, 0xf0, 0x81, 0x08


	//----- nvinfo : EIATTR_KPARAM_INFO
	.align		4
.L_4983:
        /*0018*/ 	.byte	0x04, 0x17
        /*001a*/ 	.short	(.L_4985 - .L_4984)
.L_4984:
        /*001c*/ 	.word	0x00000000
        /*0020*/ 	.short	0x0000
        /*0022*/ 	.short	0x0000
        /*0024*/ 	.byte	0x00, 0xf0, 0x11, 0x00


	//----- nvinfo : EIATTR_SPARSE_MMA_MASK
	.align		4
.L_4985:
        /*0028*/ 	.byte	0x03, 0x50
        /*002a*/ 	.short	0x0000


	//----- nvinfo : EIATTR_MAXREG_COUNT
	.align		4
        /*002c*/ 	.byte	0x03, 0x1b
        /*002e*/ 	.short	0x0080


	//----- nvinfo : EIATTR_EXTERNS
	.align		4
        /*0030*/ 	.byte	0x04, 0x0f
        /*0032*/ 	.short	(.L_4987 - .L_4986)


	//   ....[0]....
	.align		4
.L_4986:
        /*0034*/ 	.word	index@(__assertfail)


	//----- nvinfo : EIATTR_MERCURY_ISA_VERSION
	.align		4
.L_4987:
        /*0038*/ 	.byte	0x03, 0x5f
        /*003a*/ 	.short	0x0101


	//----- nvinfo : EIATTR_SYSCALL_OFFSETS
	.align		4
        /*003c*/ 	.byte	0x04, 0x46
        /*003e*/ 	.short	(.L_4989 - .L_4988)


	//   ....[0]....
.L_4988:
        /*0040*/ 	.word	0x00002180


	//   ....[1]....
        /*0044*/ 	.word	0x00003160


	//   ....[2]....
        /*0048*/ 	.word	0x00005300


	//   ....[3]....
        /*004c*/ 	.word	0x000062d0


	//   ....[4]....
        /*0050*/ 	.word	0x00008460


	//   ....[5]....
        /*0054*/ 	.word	0x00009430


	//   ....[6]....
        /*0058*/ 	.word	0x0000b5b0


	//   ....[7]....
        /*005c*/ 	.word	0x0000c580


	//----- nvinfo : EIATTR_EXIT_INSTR_OFFSETS
	.align		4
.L_4989:
        /*0060*/ 	.byte	0x04, 0x1c
        /*0062*/ 	.short	(.L_4991 - .L_4990)


	//   ....[0]....
.L_4990:
        /*0064*/ 	.word	0x000094d0


	//   ....[1]....
        /*0068*/ 	.word	0x0000b870


	//   ....[2]....
        /*006c*/ 	.word	0x0000b890


	//   ....[3]....
        /*0070*/ 	.word	0x0000b920


	//   ....[4]....
        /*0074*/ 	.word	0x0000b940


	//   ....[5]....
        /*0078*/ 	.word	0x0000b960


	//   ....[6]....
        /*007c*/ 	.word	0x0000b9f0


	//   ....[7]....
        /*0080*/ 	.word	0x0000ba30


	//   ....[8]....
        /*0084*/ 	.word	0x0000bad0


	//   ....[9]....
        /*0088*/ 	.word	0x0000bb20


	//   ....[10]....
        /*008c*/ 	.word	0x0000bb50


	//   ....[11]....
        /*0090*/ 	.word	0x0000bc10


	//   ....[12]....
        /*0094*/ 	.word	0x0000bc50


	//   ....[13]....
        /*0098*/ 	.word	0x0000bde0


	//   ....[14]....
        /*009c*/ 	.word	0x0000bf40


	//   ....[15]....
        /*00a0*/ 	.word	0x0000bf80


	//   ....[16]....
        /*00a4*/ 	.word	0x0000c020


	//   ....[17]....
        /*00a8*/ 	.word	0x0000c1a0


	//   ....[18]....
        /*00ac*/ 	.word	0x0000c320


	//   ....[19]....
        /*00b0*/ 	.word	0x0000c480


	//   ....[20]....
        /*00b4*/ 	.word	0x0000c590


	//   ....[21]....
        /*00b8*/ 	.word	0x0000c5c0


	//   ....[22]....
        /*00bc*/ 	.word	0x0000c5e0


	//----- nvinfo : EIATTR_MAX_THREADS
	.align		4
.L_4991:
        /*00c0*/ 	.byte	0x04, 0x05
        /*00c2*/ 	.short	(.L_4993 - .L_4992)
.L_4992:
        /*00c4*/ 	.word	0x00000080
        /*00c8*/ 	.word	0x00000001
        /*00cc*/ 	.word	0x00000001


	//----- nvinfo : EIATTR_CRS_STACK_SIZE
	.align		4
.L_4993:
        /*00d0*/ 	.byte	0x04, 0x1e
        /*00d2*/ 	.short	(.L_4995 - .L_4994)
.L_4994:
        /*00d4*/ 	.word	0x00000000


	//----- nvinfo : EIATTR_CBANK_PARAM_SIZE
	.align		4
.L_4995:
        /*00d8*/ 	.byte	0x03, 0x19
        /*00da*/ 	.short	0x0228


	//----- nvinfo : EIATTR_PARAM_CBANK
	.align		4
        /*00dc*/ 	.byte	0x04, 0x0a
        /*00de*/ 	.short	(.L_4997 - .L_4996)
	.align		4
.L_4996:
        /*00e0*/ 	.word	index@(.nv.constant0._ZN2at6native18elementwise_kernelILi128ELi4EZNS0_15gpu_kernel_implINS0_13AUnaryFunctorIiiiZZZNS0_15binary_internal21div_trunc_kernel_cudaERNS_18TensorIteratorBaseEENKUlvE_clEvENKUlvE1_clEvEUliiE_EEEEvS6_RKT_EUliE_EEviT1_)
        /*00e4*/ 	.short	0x0210
        /*00e6*/ 	.short	0x0228


	//----- nvinfo : EIATTR_SW_WAR
	.align		4
.L_4997:
        /*00e8*/ 	.byte	0x04, 0x36
        /*00ea*/ 	.short	(.L_4999 - .L_4998)
.L_4998:
        /*00ec*/ 	.word	0x00000008
.L_4999:


//--------------------- .nv.info._ZN2at6native27unrolled_elementwise_kernelINS0_13AUnaryFunctorIiiiZZZNS0_15binary_internal21div_trunc_kernel_cudaERNS_18TensorIteratorBaseEENKUlvE_clEvENKUlvE1_clEvEUliiE_EESt5arrayIPcLm2EELi4E23TrivialOffsetCalculatorILi1EjESE_NS0_6memory12LoadWithCastILi1EEENSF_13StoreWithCastILi1EEEEEviT_T0_T2_T3_T4_T5_ --------------------------
	.section	.nv.info._ZN2at6native27unrolled_elementwise_kernelINS0_13AUnaryFunctorIiiiZZZNS0_15binary_internal21div_trunc_kernel_cudaERNS_18TensorIteratorBaseEENKUlvE_clEvENKUlvE1_clEvEUliiE_EESt5arrayIPcLm2EELi4E23TrivialOffsetCalculatorILi1EjESE_NS0_6memory12LoadWithCastILi1EEENSF_13StoreWithCastILi1EEEEEviT_T0_T2_T3_T4_T5_,"",@"SHT_CUDA_INFO"
	.sectionflags	@""
	.align	4


	//----- nvinfo : EIATTR_CUDA_API_VERSION
	.align		4
        /*0000*/ 	.byte	0x04, 0x37
        /*0002*/ 	.short	(.L_5001 - .L_5000)
.L_5000:
        /*0004*/ 	.word	0x00000082


	//----- nvinfo : EIATTR_KPARAM_INFO
	.align		4
.L_5001:
        /*0008*/ 	.byte	0x04, 0x17
        /*000a*/ 	.short	(.L_5003 - .L_5002)
.L_5002:
        /*000c*/ 	.word	0x00000000
        /*0010*/ 	.short	0x0006
        /*0012*/ 	.short	0x002c
        /*0014*/ 	.byte	0x00, 0xf0, 0x21, 0x00


	//----- nvinfo : EIATTR_KPARAM_INFO
	.align		4
.L_5003:
        /*0018*/ 	.byte	0x04, 0x17
        /*001a*/ 	.short	(.L_5005 - .L_5004)
.L_5004:
        /*001c*/ 	.word	0x00000000
        /*0020*/ 	.short	0x0005
        /*0022*/ 	.short	0x0024
        /*0024*/ 	.byte	0x00, 0xf0, 0x21, 0x00


	//----- nvinfo : EIATTR_KPARAM_INFO
	.align		4
.L_5005:
        /*0028*/ 	.byte	0x04, 0x17
        /*002a*/ 	.short	(.L_5007 - .L_5006)
.L_5006:
        /*002c*/ 	.word	0x00000000
        /*0030*/ 	.short	0x0004
        /*0032*/ 	.short	0x0021
        /*0034*/ 	.byte	0x00, 0xf0, 0x05, 0x00


	//----- nvinfo : EIATTR_KPARAM_INFO
	.align		4
.L_5007:
        /*0038*/ 	.byte	0x04, 0x17
        /*003a*/ 	.short	(.L_5009 - .L_5008)
.L_5008:
        /*003c*/ 	.word	0x00000000
        /*0040*/ 	.short	0x0003
        /*0042*/ 	.short	0x0020
        /*0044*/ 	.byte	0x00, 0xf0, 0x05, 0x00


	//----- nvinfo : EIATTR_KPARAM_INFO
	.align		4
.L_5009:
        /*0048*/ 	.byte	0x04, 0x17
        /*004a*/ 	.short	(.L_5011 - .L_5010)
.L_5010:
        /*004c*/ 	.word	0x00000000
        /*0050*/ 	.short	0x0002
        /*0052*/ 	.short	0x0010
        /*0054*/ 	.byte	0x00, 0xf0, 0x41, 0x00


	//----- nvinfo : EIATTR_KPARAM_INFO
	.align		4
.L_5011:
        /*0058*/ 	.byte	0x04, 0x17
        /*005a*/ 	.short	(.L_5013 - .L_5012)
.L_5012:
        /*005c*/ 	.word	0x00000000
        /*0060*/ 	.short	0x0001
        /*0062*/ 	.short	0x0004
        /*0064*/ 	.byte	0x00, 0xf0, 0x21, 0x00


	//----- nvinfo : EIATTR_KPARAM_INFO
	.align		4
.L_5013:
        /*0068*/ 	.byte	0x04, 0x17
        /*006a*/ 	.short	(.L_5015 - .L_5014)
.L_5014:
        /*006c*/ 	.word	0x00000000
        /*0070*/ 	.short	0x0000
        /*0072*/ 	.short	0x0000
        /*0074*/ 	.byte	0x00, 0xf0, 0x11, 0x00


	//----- nvinfo : EIATTR_SPARSE_MMA_MASK
	.align		4
.L_5015:
        /*0078*/ 	.byte	0x03, 0x50
        /*007a*/ 	.short	0x0000


	//----- nvinfo : EIATTR_MAXREG_COUNT
	.align		4
        /*007c*/ 	.byte	0x03, 0x1b
        /*007e*/ 	.short	0x00ff


	//----- nvinfo : EIATTR_EXTERNS
	.align		4
        /*0080*/ 	.byte	0x04, 0x0f
        /*0082*/ 	.short	(.L_5017 - .L_5016)


	//   ....[0]....
	.align		4
.L_5016:
        /*0084*/ 	.word	index@(__assertfail)


	//----- nvinfo : EIATTR_MERCURY_ISA_VERSION
	.align		4
.L_5017:
        /*0088*/ 	.byte	0x03, 0x5f
        /*008a*/ 	.short	0x0101


	//----- nvinfo : EIATTR_SYSCALL_OFFSETS
	.align		4
        /*008c*/ 	.byte	0x04, 0x46
        /*008e*/ 	.short	(.L_5019 - .L_5018)


	//   ....[0]....
.L_5018:
        /*0090*/ 	.word	0x00000ea0


	//   ....[1]....
        /*0094*/ 	.word	0x00001d30


	//   ....[2]....
        /*0098*/ 	.word	0x00002bd0


	//   ....[3]....
        /*009c*/ 	.word	0x00003a30


	//   ....[4]....
        /*00a0*/ 	.word	0x000051f0


	//   ....[5]....
        /*00a4*/ 	.word	0x000060f0


	//   ....[6]....
        /*00a8*/ 	.word	0x00006fc0


	//   ....[7]....
        /*00ac*/ 	.word	0x00007e90


	//----- nvinfo : EIATTR_EXIT_INSTR_OFFSETS
	.align		4
.L_5019:
        /*00b0*/ 	.byte	0x04, 0x1c
        /*00b2*/ 	.short	(.L_5021 - .L_5020)


	//   ....[0]....
.L_5020:
        /*00b4*/ 	.word	0x00007050


	//   ....[1]....
        /*00b8*/ 	.word	0x00007180


	//   ....[2]....
        /*00bc*/ 	.word	0x000071a0


	//   ....[3]....
        /*00c0*/ 	.word	0x00007230


	//   ....[4]....
        /*00c4*/ 	.word	0x00007250


	//   ....[5]....
        /*00c8*/ 	.word	0x00007270


	//   ....[6]....
        /*00cc*/ 	.word	0x00007300


	//   ....[7]....
        /*00d0*/ 	.word	0x00007340


	//   ....[8]....
        /*00d4*/ 	.word	0x000073e0


	//   ....[9]....
        /*00d8*/ 	.word	0x00007430


	//   ....[10]....
        /*00dc*/ 	.word	0x00007460


	//   ....[11]....
        /*00e0*/ 	.word	0x00007520


	//   ....[12]....
        /*00e4*/ 	.word	0x00007560


	//   ....[13]....
        /*00e8*/ 	.word	0x000076f0


	//   ....[14]....
        /*00ec*/ 	.word	0x00007850


	//   ....[15]....
        /*00f0*/ 	.word	0x00007890


	//   ....[16]....
        /*00f4*/ 	.word	0x00007930


	//   ....[17]....
        /*00f8*/ 	.word	0x00007ab0


	//   ....[18]....
        /*00fc*/ 	.word	0x00007c30


	//   ....[19]....
        /*0100*/ 	.word	0x00007d90


	//   ....[20]....
        /*0104*/ 	.word	0x00007ea0


	//   ....[21]....
        /*0108*/ 	.word	0x00007ed0


	//   ....[22]....
        /*010c*/ 	.word	0x00007ef0


	//----- nvinfo : EIATTR_MAX_THREADS
	.align		4
.L_5021:
        /*0110*/ 	.byte	0x04, 0x05
        /*0112*/ 	.short	(.L_5023 - .L_5022)
.L_5022:
        /*0114*/ 	.word	0x00000080
        /*0118*/ 	.word	0x00000001
        /*011c*/ 	.word	0x00000001


	//----- nvinfo : EIATTR_CRS_STACK_SIZE
	.align		4
.L_5023:
        /*0120*/ 	.byte	0x04, 0x1e
        /*0122*/ 	.short	(.L_5025 - .L_5024)
.L_5024:
        /*0124*/ 	.word	0x00000000


	//----- nvinfo : EIATTR_CBANK_PARAM_SIZE
	.align		4
.L_5025:
        /*0128*/ 	.byte	0x03, 0x19
        /*012a*/ 	.short	0x0034


	//----- nvinfo : EIATTR_PARAM_CBANK
	.align		4
        /*012c*/ 	.byte	0x04, 0x0a
        /*012e*/ 	.short	(.L_5027 - .L_5026)
	.align		4
.L_5026:
        /*0130*/ 	.word	index@(.nv.constant0._ZN2at6native27unrolled_elementwise_kernelINS0_13AUnaryFunctorIiiiZZZNS0_15binary_internal21div_trunc_kernel_cudaERNS_18TensorIteratorBaseEENKUlvE_clEvENKUlvE1_clEvEUliiE_EESt5arrayIPcLm2EELi4E23TrivialOffsetCalculatorILi1EjESE_NS0_6memory12LoadWithCastILi1EEENSF_13StoreWithCastILi1EEEEEviT_T0_T2_T3_T4_T5_)
        /*0134*/ 	.short	0x0210
        /*0136*/ 	.short	0x0034


	//----- nvinfo : EIATTR_SW_WAR
	.align		4
.L_5027:
        /*0138*/ 	.byte	0x04, 0x36
        /*013a*/ 	.short	(.L_5029 - .L_5028)
.L_5028:
        /*013c*/ 	.word	0x00000008
.L_5029:


//--------------------- .nv.info._ZN2at6native18elementwise_kernelILi128ELi2EZNS0_22gpu_kernel_impl_nocastINS0_13AUnaryFunctorIiiiZZZNS0_15binary_internal21div_trunc_kernel_cudaERNS_18TensorIteratorBaseEENKUlvE_clEvENKUlvE1_clEvEUliiE_EEEEvS6_RKT_EUliE_EEviT1_ --------------------------
	.section	.nv.info._ZN2at6native18elementwise_kernelILi128ELi2EZNS0_22gpu_kernel_impl_nocastINS0_13AUnaryFunctorIiiiZZZNS0_15binary_internal21div_trunc_kernel_cudaERNS_18TensorIteratorBaseEENKUlvE_clEvENKUlvE1_clEvEUliiE_EEEEvS6_RKT_EUliE_EEviT1_,"",@"SHT_CUDA_INFO"
	.sectionflags	@""
	.align	4


	//----- nvinfo : EIATTR_CUDA_API_VERSION
	.align		4
        /*0000*/ 	.byte	0x04, 0x37
        /*0002*/ 	.short	(.L_5031 - .L_5030)
.L_5030:
        /*0004*/ 	.word	0x00000082


	//----- nvinfo : EIATTR_KPARAM_INFO
	.align		4
.L_5031:
        /*0008*/ 	.byte	0x04, 0x17
        /*000a*/ 	.short	(.L_5033 - .L_5032)
.L_5032:
        /*000c*/ 	.word	0x00000000
        /*0010*/ 	.short	0x0001
        /*0012*/ 	.short	0x0008
        /*0014*/ 	.byte	0x00, 0xf0, 0x61, 0x08


	//----- nvinfo : EIATTR_KPARAM_INFO
	.align		4
.L_5033:
        /*0018*/ 	.byte	0x04, 0x17
        /*001a*/ 	.short	(.L_5035 - .L_5034)
.L_5034:
        /*001c*/ 	.word	0x00000000
        /*0020*/ 	.short	0x0000
        /*0022*/ 	.short	0x0000
        /*0024*/ 	.byte	0x00, 0xf0, 0x11, 0x00


	//----- nvinfo : EIATTR_SPARSE_MMA_MASK
	.align		4
.L_5035:
        /*0028*/ 	.byte	0x03, 0x50
        /*002a*/ 	.short	0x0000


	//----- nvinfo : EIATTR_MAXREG_COUNT
	.align		4
        /*002c*/ 	.byte	0x03, 0x1b
        /*002e*/ 	.short	0x0080


	//----- nvinfo : EIATTR_MERCURY_ISA_VERSION
	.align		4
        /*0030*/ 	.byte	0x03, 0x5f
        /*0032*/ 	.short	0x0101


	//----- nvinfo : EIATTR_EXIT_INSTR_OFFSETS
	.align		4
        /*0034*/ 	.byte	0x04, 0x1c
        /*0036*/ 	.short	(.L_5037 - .L_5036)


	//   ....[0]....
.L_5036:
        /*0038*/ 	.word	0x000015d0


	//   ....[1]....
        /*003c*/ 	.word	0x00002af0


	//----- nvinfo : EIATTR_MAX_THREADS
	.align		4
.L_5037:
        /*0040*/ 	.byte	0x04, 0x05
        /*0042*/ 	.short	(.L_5039 - .L_5038)
.L_5038:
        /*0044*/ 	.word	0x00000080
        /*0048*/ 	.word	0x00000001
        /*004c*/ 	.word	0x00000001


	//----- nvinfo : EIATTR_CRS_STACK_SIZE
	.align		4
.L_5039:
        /*0050*/ 	.byte	0x04, 0x1e
        /*0052*/ 	.short	(.L_5041 - .L_5040)
.L_5040:
        /*0054*/ 	.word	0x00000000


	//----- nvinfo : EIATTR_CBANK_PARAM_SIZE
	.align		4
.L_5041:
        /*0058*/ 	.byte	0x03, 0x19
        /*005a*/ 	.short	0x0220


	//----- nvinfo : EIATTR_PARAM_CBANK
	.align		4
        /*005c*/ 	.byte	0x04, 0x0a
        /*005e*/ 	.short	(.L_5043 - .L_5042)
	.align		4
.L_5042:
        /*0060*/ 	.word	index@(.nv.constant0._ZN2at6native18elementwise_kernelILi128ELi2EZNS0_22gpu_kernel_impl_nocastINS0_13AUnaryFunctorIiiiZZZNS0_15binary_internal21div_trunc_kernel_cudaERNS_18TensorIteratorBaseEENKUlvE_clEvENKUlvE1_clEvEUliiE_EEEEvS6_RKT_EUliE_EEviT1_)
        /*0064*/ 	.short	0x0210
        /*0066*/ 	.short	0x0220


	//----- nvinfo : EIATTR_SW_WAR
	.align		4
.L_5043:
        /*0068*/ 	.byte	0x04, 0x36
        /*006a*/ 	.short	(.L_5045 - .L_5044)
.L_5044:
        /*006c*/ 	.word	0x00000008
.L_5045:


//--------------------- .nv.info._ZN2at6native27unrolled_elementwise_kernelINS0_13AUnaryFunctorIiiiZZZNS0_15binary_internal21div_trunc_kernel_cudaERNS_18TensorIteratorBaseEENKUlvE_clEvENKUlvE1_clEvEUliiE_EESt5arrayIPcLm2EELi4E23TrivialOffsetCalculatorILi1EjESE_NS0_6memory15LoadWithoutCastENSF_16StoreWithoutCastEEEviT_T0_T2_T3_T4_T5_ --------------------------
	.section	.nv.info._ZN2at6native27unrolled_elementwise_kernelINS0_13AUnaryFunctorIiiiZZZNS0_15binary_internal21div_trunc_kernel_cudaERNS_18TensorIteratorBaseEENKUlvE_clEvENKUlvE1_clEvEUliiE_EESt5arrayIPcLm2EELi4E23TrivialOffsetCalculatorILi1EjESE_NS0_6memory15LoadWithoutCastENSF_16StoreWithoutCastEEEviT_T0_T2_T3_T4_T5_,"",@"SHT_CUDA_INFO"
	.sectionflags	@""
	.align	4


	//----- nvinfo : EIATTR_CUDA_API_VERSION
	.align		4
        /*0000*/ 	.byte	0x04, 0x37
        /*0002*/ 	.short	(.L_5047 - .L_5046)
.L_5046:
        /*0004*/ 	.word	0x00000082


	//----- nvinfo : EIATTR_KPARAM_INFO
	.align		4
.L_5047:
        /*0008*/ 	.byte	0x04, 0x17
        /*000a*/ 	.short	(.L_5049 - .L_5048)
.L_5048:
        /*000c*/ 	.word	0x00000000
        /*0010*/ 	.short	0x0006
        /*0012*/ 	.short	0x0023
        /*0014*/ 	.byte	0x00, 0xf0, 0x05, 0x00


	//----- nvinfo : EIATTR_KPARAM_INFO
	.align		4
.L_5049:
        /*0018*/ 	.byte	0x04, 0x17
        /*001a*/ 	.short	(.L_5051 - .L_5050)
.L_5050:
        /*001c*/ 	.word	0x00000000
        /*0020*/ 	.short	0x0005
        /*0022*/ 	.short	0x0022
        /*0024*/ 	.byte	0x00, 0xf0, 0x05, 0x00


	//----- nvinfo : EIATTR_KPARAM_INFO
	.align		4
.L_5051:
        /*0028*/ 	.byte	0x04, 0x17
        /*002a*/ 	.short	(.L_5053 - .L_5052)
.L_5052:
        /*002c*/ 	.word	0x00000000
        /*0030*/ 	.short	0x0004
        /*0032*/ 	.short	0x0021
        /*0034*/ 	.byte	0x00, 0xf0, 0x05, 0x00


	//----- nvinfo : EIATTR_KPARAM_INFO
	.align		4
.L_5053:
        /*0038*/ 	.byte	0x04, 0x17
        /*003a*/ 	.short	(.L_5055 - .L_5054)
.L_5054:
        /*003c*/ 	.word	0x00000000
        /*0040*/ 	.short	0x0003
        /*0042*/ 	.short	0x0020
        /*0044*/ 	.byte	0x00, 0xf0, 0x05, 0x00


	//----- nvinfo : EIATTR_KPARAM_INFO
	.align		4
.L_5055:
        /*0048*/ 	.byte	0x04, 0x17
        /*004a*/ 	.short	(.L_5057 - .L_5056)
.L_5056:
        /*004c*/ 	.word	0x00000000
        /*0050*/ 	.short	0x0002
        /*0052*/ 	.short	0x0010
        /*0054*/ 	.byte	0x00, 0xf0, 0x41, 0x00


	//----- nvinfo : EIATTR_KPARAM_INFO
	.align		4
.L_5057:
        /*0058*/ 	.byte	0x04, 0x17
        /*005a*/ 	.short	(.L_5059 - .L_5058)
.L_5058:
        /*005c*/ 	.word	0x00000000
        /*0060*/ 	.short	0x0001
        /*0062*/ 	.short	0x0004
        /*0064*/ 	.byte	0x00, 0xf0, 0x21, 0x00


	//----- nvinfo : EIATTR_KPARAM_INFO
	.align		4
.L_5059:
        /*0068*/ 	.byte	0x04, 0x17
        /*006a*/ 	.short	(.L_5061 - .L_5060)
.L_5060:
        /*006c*/ 	.word	0x00000000
        /*0070*/ 	.short	0x0000
        /*0072*/ 	.short	0x0000
        /*0074*/ 	.byte	0x00, 0xf0, 0x11, 0x00


	//----- nvinfo : EIATTR_SPARSE_MMA_MASK
	.align		4
.L_5061:
        /*0078*/ 	.byte	0x03, 0x50
        /*007a*/ 	.short	0x0000


	//----- nvinfo : EIATTR_MAXREG_COUNT
	.align		4
        /*007c*/ 	.byte	0x03, 0x1b
        /*007e*/ 	.short	0x00ff


	//----- nvinfo : EIATTR_MERCURY_ISA_VERSION
	.align		4
        /*0080*/ 	.byte	0x03, 0x5f
        /*0082*/ 	.short	0x0101


	//----- nvinfo : EIATTR_EXIT_INSTR_OFFSETS
	.align		4
        /*0084*/ 	.byte	0x04, 0x1c
        /*0086*/ 	.short	(.L_5063 - .L_5062)


	//   ....[0]....
.L_5062:
        /*0088*/ 	.word	0x00000b10


	//   ....[1]....
        /*008c*/ 	.word	0x00000b60


	//----- nvinfo : EIATTR_MAX_THREADS
	.align		4
.L_5063:
        /*0090*/ 	.byte	0x04, 0x05
        /*0092*/ 	.short	(.L_5065 - .L_5064)
.L_5064:
        /*0094*/ 	.word	0x00000080
        /*0098*/ 	.word	0x00000001
        /*009c*/ 	.word	0x00000001


	//----- nvinfo : EIATTR_CRS_STACK_SIZE
	.align		4
.L_5065:
        /*00a0*/ 	.byte	0x04, 0x1e
        /*00a2*/ 	.short	(.L_5067 - .L_5066)
.L_5066:
        /*00a4*/ 	.word	0x00000000


	//----- nvinfo : EIATTR_CBANK_PARAM_SIZE
	.align		4
.L_5067:
        /*00a8*/ 	.byte	0x03, 0x19
        /*00aa*/ 	.short	0x0024


	//----- nvinfo : EIATTR_PARAM_CBANK
	.align		4
        /*00ac*/ 	.byte	0x04, 0x0a
        /*00ae*/ 	.short	(.L_5069 - .L_5068)
	.align		4
.L_5068:
        /*00b0*/ 	.word	index@(.nv.constant0._ZN2at6native27unrolled_elementwise_kernelINS0_13AUnaryFunctorIiiiZZZNS0_15binary_internal21div_trunc_kernel_cudaERNS_18TensorIteratorBaseEENKUlvE_clEvENKUlvE1_clEvEUliiE_EESt5arrayIPcLm2EELi4E23TrivialOffsetCalculatorILi1EjESE_NS0_6memory15LoadWithoutCastENSF_16StoreWithoutCastEEEviT_T0_T2_T3_T4_T5_)
        /*00b4*/ 	.short	0x0210
        /*00b6*/ 	.short	0x0024


	//----- nvinfo : EIATTR_SW_WAR
	.align		4
.L_5069:
        /*00b8*/ 	.byte	0x04, 0x36
        /*00ba*/ 	.short	(.L_5071 - .L_5070)
.L_5070:
        /*00bc*/ 	.word	0x00000008
.L_5071:


//--------------------- .nv.info._ZN2at6native29vectorized_elementwise_kernelILi2ENS0_13AUnaryFunctorIiiiZZZNS0_15binary_internal21div_trunc_kernel_cudaERNS_18TensorIteratorBaseEENKUlvE_clEvENKUlvE1_clEvEUliiE_EESt5arrayIPcLm2EEEEviT0_T1_ --------------------------
	.section	.nv.info._ZN2at6native29vectorized_elementwise_kernelILi2ENS0_13AUnaryFunctorIiiiZZZNS0_15binary_internal21div_trunc_kernel_cudaERNS_18TensorIteratorBaseEENKUlvE_clEvENKUlvE1_clEvEUliiE_EESt5arrayIPcLm2EEEEviT0_T1_,"",@"SHT_CUDA_INFO"
	.sectionflags	@""
	.align	4


	//----- nvinfo : EIATTR_CUDA_API_VERSION
	.align		4
        /*0000*/ 	.byte	0x04, 0x37
        /*0002*/ 	.short	(.L_5073 - .L_5072)
.L_5072:
        /*0004*/ 	.word	0x00000082


	//----- nvinfo : EIATTR_KPARAM_INFO
	.align		4
.L_5073:
        /*0008*/ 	.byte	0x04, 0x17
        /*000a*/ 	.short	(.L_5075 - .L_5074)
.L_5074:
        /*000c*/ 	.word	0x00000000
        /*0010*/ 	.short	0x0002
        /*0012*/ 	.short	0x0010
        /*0014*/ 	.byte	0x00, 0xf0, 0x41, 0x00


	//----- nvinfo : EIATTR_KPARAM_INFO
	.align		4
.L_5075:
        /*0018*/ 	.byte	0x04, 0x17
        /*001a*/ 	.short	(.L_5077 - .L_5076)
.L_5076:
        /*001c*/ 	.word	0x00000000
        /*0020*/ 	.short	0x0001
        /*0022*/ 	.short	0x0004
        /*0024*/ 	.byte	0x00, 0xf0, 0x21, 0x00


	//----- nvinfo : EIATTR_KPARAM_INFO
	.align		4
.L_5077:
        /*0028*/ 	.byte	0x04, 0x17
        /*002a*/ 	.short	(.L_5079 - .L_5078)
.L_5078:
        /*002c*/ 	.word	0x00000000
        /*0030*/ 	.short	0x0000
        /*0032*/ 	.short	0x0000
        /*0034*/ 	.byte	0x00, 0xf0, 0x11, 0x00


	//----- nvinfo : EIATTR_SPARSE_MMA_MASK
	.align		4
.L_5079:
        /*0038*/ 	.byte	0x03, 0x50
        /*003a*/ 	.short	0x0000


	//----- nvinfo : EIATTR_MAXREG_COUNT
	.align		4
        /*003c*/ 	.byte	0x03, 0x1b
        /*003e*/ 	.short	0x00ff


	//----- nvinfo : EIATTR_MERCURY_ISA_VERSION
	.align		4
        /*0040*/ 	.byte	0x03, 0x5f
        /*0042*/ 	.short	0x0101


	//----- nvinfo : EIATTR_EXIT_INSTR_OFFSETS
	.align		4
        /*0044*/ 	.byte	0x04, 0x1c
        /*0046*/ 	.short	(.L_5081 - .L_5080)


	//   ....[0]....
.L_5080:
        /*0048*/ 	.word	0x00000da0


	//   ....[1]....
        /*004c*/ 	.word	0x000023e0


	//   ....[2]....
        /*0050*/ 	.word	0x00002430


	//----- nvinfo : EIATTR_MAX_THREADS
	.align		4
.L_5081:
        /*0054*/ 	.byte	0x04, 0x05
        /*0056*/ 	.short	(.L_5083 - .L_5082)
.L_5082:
        /*0058*/ 	.word	0x00000080
        /*005c*/ 	.word	0x00000001
        /*0060*/ 	.word	0x00000001


	//----- nvinfo : EIATTR_CRS_STACK_SIZE
	.align		4
.L_5083:
        /*0064*/ 	.byte	0x04, 0x1e
        /*0066*/ 	.short	(.L_5085 - .L_5084)
.L_5084:
        /*0068*/ 	.word	0x00000000


	//----- nvinfo : EIATTR_CBANK_PARAM_SIZE
	.align		4
.L_5085:
        /*006c*/ 	.byte	0x03, 0x19
        /*006e*/ 	.short	0x0020


	//----- nvinfo : EIATTR_PARAM_CBANK
	.align		4
        /*0070*/ 	.byte	0x04, 0x0a
        /*0072*/ 	.short	(.L_5087 - .L_5086)
	.align		4
.L_5086:
        /*0074*/ 	.word	index@(.nv.constant0._ZN2at6native29vectorized_elementwise_kernelILi2ENS0_13AUnaryFunctorIiiiZZZNS0_15binary_internal21div_trunc_kernel_cudaERNS_18TensorIteratorBaseEENKUlvE_clEvENKUlvE1_clEvEUliiE_EESt5arrayIPcLm2EEEEviT0_T1_)
        /*0078*/ 	.short	0x0210
        /*007a*/ 	.short	0x0020


	//----- nvinfo : EIATTR_SW_WAR
	.align		4
.L_5087:
        /*007c*/ 	.byte	0x04, 0x36
        /*007e*/ 	.short	(.L_5089 - .L_5088)
.L_5088:
        /*0080*/ 	.word	0x00000008
.L_5089:


//--------------------- .nv.info._ZN2at6native29vectorized_elementwise_kernelILi4ENS0_13AUnaryFunctorIiiiZZZNS0_15binary_internal21div_trunc_kernel_cudaERNS_18TensorIteratorBaseEENKUlvE_clEvENKUlvE1_clEvEUliiE_EESt5arrayIPcLm2EEEEviT0_T1_ --------------------------
	.section	.nv.info._ZN2at6native29vectorized_elementwise_kernelILi4ENS0_13AUnaryFunctorIiiiZZZNS0_15binary_internal21div_trunc_kernel_cudaERNS_18TensorIteratorBaseEENKUlvE_clEvENKUlvE1_clEvEUliiE_EESt5arrayIPcLm2EEEEviT0_T1_,"",@"SHT_CUDA_INFO"
	.sectionflags	@""
	.align	4


	//----- nvinfo : EIATTR_CUDA_API_VERSION
	.align		4
        /*0000*/ 	.byte	0x04, 0x37
        /*0002*/ 	.short	(.L_5091 - .L_5090)
.L_5090:
        /*0004*/ 	.word	0x00000082


	//----- nvinfo : EIATTR_KPARAM_INFO
	.align		4
.L_5091:
        /*0008*/ 	.byte	0x04, 0x17
        /*000a*/ 	.short	(.L_5093 - .L_5092)
.L_5092:
        /*000c*/ 	.word	0x00000000
        /*0010*/ 	.short	0x0002
        /*0012*/ 	.short	0x0010
        /*0014*/ 	.byte	0x00, 0xf0, 0x41, 0x00


	//----- nvinfo : EIATTR_KPARAM_INFO
	.align		4
.L_5093:
        /*0018*/ 	.byte	0x04, 0x17
        /*001a*/ 	.short	(.L_5095 - .L_5094)
.L_5094:
        /*001c*/ 	.word	0x00000000
        /*0020*/ 	.short	0x0001
        /*0022*/ 	.short	0x0004
        /*0024*/ 	.byte	0x00, 0xf0, 0x21, 0x00


	//----- nvinfo : EIATTR_KPARAM_INFO
	.align		4
.L_5095:
        /*0028*/ 	.byte	0x04, 0x17
        /*002a*/ 	.short	(.L_5097 - .L_5096)
.L_5096:
        /*002c*/ 	.word	0x00000000
        /*0030*/ 	.short	0x0000
        /*0032*/ 	.short	0x0000
        /*0034*/ 	.byte	0x00, 0xf0, 0x11, 0x00


	//----- nvinfo : EIATTR_SPARSE_MMA_MASK
	.align		4
.L_5097:
        /*0038*/ 	.byte	0x03, 0x50
        /*003a*/ 	.short	0x0000


	//----- nvinfo : EIATTR_MAXREG_COUNT
	.align		4
        /*003c*/ 	.byte	0x03, 0x1b
        /*003e*/ 	.short	0x00ff


	//----- nvinfo : EIATTR_MERCURY_ISA_VERSION
	.align		4
        /*0040*/ 	.byte	0x03, 0x5f
        /*0042*/ 	.short	0x0101


	//----- nvinfo : EIATTR_EXIT_INSTR_OFFSETS
	.align		4
        /*0044*/ 	.byte	0x04, 0x1c
        /*0046*/ 	.short	(.L_5099 - .L_5098)


	//   ....[0]....
.L_5098:
        /*0048*/ 	.word	0x00000d30


	//   ....[1]....
        /*004c*/ 	.word	0x00002370


	//   ....[2]....
        /*0050*/ 	.word	0x000023c0


	//----- nvinfo : EIATTR_MAX_THREADS
	.align		4
.L_5099:
        /*0054*/ 	.byte	0x04, 0x05
        /*0056*/ 	.short	(.L_5101 - .L_5100)
.L_5100:
        /*0058*/ 	.word	0x00000080
        /*005c*/ 	.word	0x00000001
        /*0060*/ 	.word	0x00000001


	//----- nvinfo : EIATTR_CRS_STACK_SIZE
	.align		4
.L_5101:
        /*0064*/ 	.byte	0x04, 0x1e
        /*0066*/ 	.short	(.L_5103 - .L_5102)
.L_5102:
        /*0068*/ 	.word	0x00000000


	//----- nvinfo : EIATTR_CBANK_PARAM_SIZE
	.align		4
.L_5103:
        /*006c*/ 	.byte	0x03, 0x19
        /*006e*/ 	.short	0x0020


	//----- nvinfo : EIATTR_PARAM_CBANK
	.align		4
        /*0070*/ 	.byte	0x04, 0x0a
        /*0072*/ 	.short	(.L_5105 - .L_5104)
	.align		4
.L_5104:
        /*0074*/ 	.word	index@(.nv.constant0._ZN2at6native29vectorized_elementwise_kernelILi4ENS0_13AUnaryFunctorIiiiZZZNS0_15binary_internal21div_trunc_kernel_cudaERNS_18TensorIteratorBaseEENKUlvE_clEvENKUlvE1_clEvEUliiE_EESt5arrayIPcLm2EEEEviT0_T1_)
        /*0078*/ 	.short	0x0210
        /*007a*/ 	.short	0x0020


	//----- nvinfo : EIATTR_SW_WAR
	.align		4
.L_5105:
        /*007c*/ 	.byte	0x04, 0x36
        /*007e*/ 	.short	(.L_5107 - .L_5106)
.L_5106:
        /*0080*/ 	.word	0x00000008
.L_5107:


//--------------------- .nv.info._ZN2at6native29vectorized_elementwise_kernelILi8ENS0_13AUnaryFunctorIiiiZZZNS0_15binary_internal21div_trunc_kernel_cudaERNS_18TensorIteratorBaseEENKUlvE_clEvENKUlvE1_clEvEUliiE_EESt5arrayIPcLm2EEEEviT0_T1_ --------------------------
	.section	.nv.info._ZN2at6native29vectorized_elementwise_kernelILi8ENS0_13AUnaryFunctorIiiiZZZNS0_15binary_internal21div_trunc_kernel_cudaERNS_18TensorIteratorBaseEENKUlvE_clEvENKUlvE1_clEvEUliiE_EESt5arrayIPcLm2EEEEviT0_T1_,"",@"SHT_CUDA_INFO"
	.sectionflags	@""
	.align	4


	//----- nvinfo : EIATTR_CUDA_API_VERSION
	.align		4
        /*0000*/ 	.byte	0x04, 0x37
        /*0002*/ 	.short	(.L_5109 - .L_5108)
.L_5108:
        /*0004*/ 	.word	0x00000082


	//----- nvinfo : EIATTR_KPARAM_INFO
	.align		4
.L_5109:
        /*0008*/ 	.byte	0x04, 0x17
        /*000a*/ 	.short	(.L_5111 - .L_5110)
.L_5110:
        /*000c*/ 	.word	0x00000000
        /*0010*/ 	.short	0x0002
        /*0012*/ 	.short	0x0010
        /*0014*/ 	.byte	0x00, 0xf0, 0x41, 0x00


	//----- nvinfo : EIATTR_KPARAM_INFO
	.align		4
.L_5111:
        /*0018*/ 	.byte	0x04, 0x17
        /*001a*/ 	.short	(.L_5113 - .L_5112)
.L_5112:
        /*001c*/ 	.word	0x00000000
        /*0020*/ 	.short	0x0001
        /*0022*/ 	.short	0x0004
        /*0024*/ 	.byte	0x00, 0xf0, 0x21, 0x00


	//----- nvinfo : EIATTR_KPARAM_INFO
	.align		4
.L_5113:
        /*0028*/ 	.byte	0x04, 0x17
        /*002a*/ 	.short	(.L_5115 - .L_5114)
.L_5114:
        /*002c*/ 	.word	0x00000000
        /*0030*/ 	.short	0x0000
        /*0032*/ 	.short	0x0000
        /*0034*/ 	.byte	0x00, 0xf0, 0x11, 0x00


	//----- nvinfo : EIATTR_SPARSE_MMA_MASK
	.align		4
.L_5115:
        /*0038*/ 	.byte	0x03, 0x50
        /*003a*/ 	.short	0x0000


	//----- nvinfo : EIATTR_MAXREG_COUNT
	.align		4
        /*003c*/ 	.byte	0x03, 0x1b
        /*003e*/ 	.short	0x00ff


	//----- nvinfo : EIATTR_MERCURY_ISA_VERSION
	.align		4
        /*0040*/ 	.byte	0x03, 0x5f
        /*0042*/ 	.short	0x0101


	//----- nvinfo : EIATTR_EXIT_INSTR_OFFSETS
	.align		4
        /*0044*/ 	.byte	0x04, 0x1c
        /*0046*/ 	.short	(.L_5117 - .L_5116)


	//   ....[0]....
.L_5116:
        /*0048*/ 	.word	0x00000d30


	//   ....[1]....
        /*004c*/ 	.word	0x00002370


	//   ....[2]....
        /*0050*/ 	.word	0x000023c0


	//----- nvinfo : EIATTR_MAX_THREADS
	.align		4
.L_5117:
        /*0054*/ 	.byte	0x04, 0x05
        /*0056*/ 	.short	(.L_5119 - .L_5118)
.L_5118:
        /*0058*/ 	.word	0x00000080
        /*005c*/ 	.word	0x00000001
        /*0060*/ 	.word	0x00000001


	//----- nvinfo : EIATTR_CRS_STACK_SIZE
	.align		4
.L_5119:
        /*0064*/ 	.byte	0x04, 0x1e
        /*0066*/ 	.short	(.L_5121 - .L_5120)
.L_5120:
        /*0068*/ 	.word	0x00000000


	//----- nvinfo : EIATTR_CBANK_PARAM_SIZE
	.align		4
.L_5121:
        /*006c*/ 	.byte	0x03, 0x19
        /*006e*/ 	.short	0x0020


	//----- nvinfo : EIATTR_PARAM_CBANK
	.align		4
        /*0070*/ 	.byte	0x04, 0x0a
        /*0072*/ 	.short	(.L_5123 - .L_5122)
	.align		4
.L_5122:
        /*0074*/ 	.word	index@(.nv.constant0._ZN2at6native29vectorized_elementwise_kernelILi8ENS0_13AUnaryFunctorIiiiZZZNS0_15binary_internal21div_trunc_kernel_cudaERNS_18TensorIteratorBaseEENKUlvE_clEvENKUlvE1_clEvEUliiE_EESt5arrayIPcLm2EEEEviT0_T1_)
        /*0078*/ 	.short	0x0210
        /*007a*/ 	.short	0x0020


	//----- nvinfo : EIATTR_SW_WAR
	.align		4
.L_5123:
        /*007c*/ 	.byte	0x04, 0x36
        /*007e*/ 	.short	(.L_5125 - .L_5124)
.L_5124:
        /*0080*/ 	.word	0x00000008
.L_5125:


//--------------------- .nv.info._ZN2at6native18elementwise_kernelILi128ELi4EZNS0_15gpu_kernel_implINS0_13BinaryFunctorIaaaZZZNS0_15binary_internal21div_trunc_kernel_cudaERNS_18TensorIteratorBaseEENKUlvE_clEvENKUlvE0_clEvEUlaaE_EEEEvS6_RKT_EUliE_EEviT1_ --------------------------
	.section	.nv.info._ZN2at6native18elementwise_kernelILi128ELi4EZNS0_15gpu_kernel_implINS0_13BinaryFunctorIaaaZZZNS0_15binary_internal21div_trunc_kernel_cudaERNS_18TensorIteratorBaseEENKUlvE_clEvENKUlvE0_clEvEUlaaE_EEEEvS6_RKT_EUliE_EEviT1_,"",@"SHT_CUDA_INFO"
	.sectionflags	@""
	.align	4


	//----- nvinfo : EIATTR_CUDA_API_VERSION
	.align		4
        /*0000*/ 	.byte	0x04, 0x37
        /*0002*/ 	.short	(.L_5127 - .L_5126)
.L_5126:
        /*0004*/ 	.word	0x00000082


	//----- nvinfo : EIATTR_KPARAM_INFO
	.align		4
.L_5127:
        /*0008*/ 	.byte	0x04, 0x17
        /*000a*/ 	.short	(.L_5129 - .L_5128)
.L_5128:
        /*000c*/ 	.word	0x00000000
        /*0010*/ 	.short	0x0001
        /*0012*/ 	.short	0x0008
        /*0014*/ 	.byte	0x00, 0xf0, 0x21, 0x0a


	//----- nvinfo : EIATTR_KPARAM_INFO
	.align		4
.L_5129:
        /*0018*/ 	.byte	0x04, 0x17
        /*001a*/ 	.short	(.L_5131 - .L_5130)
.L_5130:
        /*001c*/ 	.word	0x00000000
        /*0020*/ 	.short	0x0000
        /*0022*/ 	.short	0x0000
        /*0024*/ 	.byte	0x00, 0xf0, 0x11, 0x00


	//----- nvinfo : EIATTR_SPARSE_MMA_MASK
	.align		4
.L_5131:
        /*0028*/ 	.byte	0x03, 0x50
        /*002a*/ 	.short	0x0000


	//----- nvinfo : EIATTR_MAXREG_COUNT
	.align		4
        /*002c*/ 	.byte	0x03, 0x1b
        /*002e*/ 	.short	0x0080


	//----- nvinfo : EIATTR_EXTERNS
	.align		4
        /*0030*/ 	.byte	0x04, 0x0f
        /*0032*/ 	.short	(.L_5133 - .L_5132)


	//   ....[0]....
	.align		4
.L_5132:
        /*0034*/ 	.word	index@(__assertfail)


	//----- nvinfo : EIATTR_MERCURY_ISA_VERSION
	.align		4
.L_5133:
        /*0038*/ 	.byte	0x03, 0x5f
        /*003a*/ 	.short	0x0101


	//----- nvinfo : EIATTR_SYSCALL_OFFSETS
	.align		4
        /*003c*/ 	.byte	0x04, 0x46
        /*003e*/ 	.short	(.L_5135 - .L_5134)


	//   ....[0]....
.L_5134:
        /*0040*/ 	.word	0x00002520


	//   ....[1]....
        /*0044*/ 	.word	0x000033a0


	//   ....[2]....
        /*0048*/ 	.word	0x00004460


	//   ....[3]....
        /*004c*/ 	.word	0x000069d0


	//   ....[4]....
        /*0050*/ 	.word	0x00007850


	//   ....[5]....
        /*0054*/ 	.word	0x00008910


	//   ....[6]....
        /*0058*/ 	.word	0x0000ae70


	//   ....[7]....
        /*005c*/ 	.word	0x0000bcf0


	//   ....[8]....
        /*0060*/ 	.word	0x0000cdb0


	//   ....[9]....
        /*0064*/ 	.word	0x0000f300


	//   ....[10]....
        /*0068*/ 	.word	0x00010180


	//   ....[11]....
        /*006c*/ 	.word	0x00011240


	//----- nvinfo : EIATTR_EXIT_INSTR_OFFSETS
	.align		4
.L_5135:
        /*0070*/ 	.byte	0x04, 0x1c
        /*0072*/ 	.short	(.L_5137 - .L_5136)


	//   ....[0]....
.L_5136:
        /*0074*/ 	.word	0x0000ce80


	//   ....[1]....
        /*0078*/ 	.word	0x00010470


	//   ....[2]....
        /*007c*/ 	.word	0x00010490


	//   ....[3]....
        /*0080*/ 	.word	0x00010550


	//   ....[4]....
        /*0084*/ 	.word	0x00010580


	//   ....[5]....
        /*0088*/ 	.word	0x000105c0


	//   ....[6]....
        /*008c*/ 	.word	0x00010650


	//   ....[7]....
        /*0090*/ 	.word	0x00010690


	//   ....[8]....
        /*0094*/ 	.word	0x00010730


	//   ....[9]....
        /*0098*/ 	.word	0x00010780


	//   ....[10]....
        /*009c*/ 	.word	0x000107d0


	//   ....[11]....
        /*00a0*/ 	.word	0x00010890


	//   ....[12]....
        /*00a4*/ 	.word	0x000108f0


	//   ....[13]....
        /*00a8*/ 	.word	0x00010a80


	//   ....[14]....
        /*00ac*/ 	.word	0x00010be0


	//   ....[15]....
        /*00b0*/ 	.word	0x00010c20


	//   ....[16]....
        /*00b4*/ 	.word	0x00010ce0


	//   ....[17]....
        /*00b8*/ 	.word	0x00010e60


	//   ....[18]....
        /*00bc*/ 	.word	0x00010fe0


	//   ....[19]....
        /*00c0*/ 	.word	0x00011140


	//   ....[20]....
        /*00c4*/ 	.word	0x00011250


	//   ....[21]....
        /*00c8*/ 	.word	0x000112a0


	//   ....[22]....
        /*00cc*/ 	.word	0x000112d0


	//----- nvinfo : EIATTR_MAX_THREADS
	.align		4
.L_5137:
        /*00d0*/ 	.byte	0x04, 0x05
        /*00d2*/ 	.short	(.L_5139 - .L_5138)
.L_5138:
        /*00d4*/ 	.word	0x00000080
        /*00d8*/ 	.word	0x00000001
        /*00dc*/ 	.word	0x00000001


	//----- nvinfo : EIATTR_CRS_STACK_SIZE
	.align		4
.L_5139:
        /*00e0*/ 	.byte	0x04, 0x1e
        /*00e2*/ 	.short	(.L_5141 - .L_5140)
.L_5140:
        /*00e4*/ 	.word	0x00000000


	//----- nvinfo : EIATTR_CBANK_PARAM_SIZE
	.align		4
.L_5141:
        /*00e8*/ 	.byte	0x03, 0x19
        /*00ea*/ 	.short	0x0290


	//----- nvinfo : EIATTR_PARAM_CBANK
	.align		4
        /*00ec*/ 	.byte	0x04, 0x0a
        /*00ee*/ 	.short	(.L_5143 - .L_5142)
	.align		4
.L_5142:
        /*00f0*/ 	.word	index@(.nv.constant0._ZN2at6native18elementwise_kernelILi128ELi4EZNS0_15gpu_kernel_implINS0_13BinaryFunctorIaaaZZZNS0_15binary_internal21div_trunc_kernel_cudaERNS_18TensorIteratorBaseEENKUlvE_clEvENKUlvE0_clEvEUlaaE_EEEEvS6_RKT_EUliE_EEviT1_)
        /*00f4*/ 	.short	0x0210
        /*00f6*/ 	.short	0x0290


	//----- nvinfo : EIATTR_SW_WAR
	.align		4
.L_5143:
        /*00f8*/ 	.byte	0x04, 0x36
        /*00fa*/ 	.short	(.L_5145 - .L_5144)
.L_5144:
        /*00fc*/ 	.word	0x00000008
.L_5145:


//--------------------- .nv.info._ZN2at6native27unrolled_elementwise_kernelINS0_13BinaryFunctorIaaaZZZNS0_15binary_internal21div_trunc_kernel_cudaERNS_18TensorIteratorBaseEENKUlvE_clEvENKUlvE0_clEvEUlaaE_EESt5arrayIPcLm3EELi4E23TrivialOffsetCalculatorILi2EjESD_ILi1EjENS0_6memory12LoadWithCastILi2EEENSG_13StoreWithCastILi1EEEEEviT_T0_T2_T3_T4_T5_ --------------------------
	.section	.nv.info._ZN2at6native27unrolled_elementwise_kernelINS0_13BinaryFunctorIaaaZZZNS0_15binary_internal21div_trunc_kernel_cudaERNS_18TensorIteratorBaseEENKUlvE_clEvENKUlvE0_clEvEUlaaE_EESt5arrayIPcLm3EELi4E23TrivialOffsetCalculatorILi2EjESD_ILi1EjENS0_6memory12LoadWithCastILi2EEENSG_13StoreWithCastILi1EEEEEviT_T0_T2_T3_T4_T5_,"",@"SHT_CUDA_INFO"
	.sectionflags	@""
	.align	4


	//----- nvinfo : EIATTR_CUDA_API_VERSION
	.align		4
        /*0000*/ 	.byte	0x04, 0x37
        /*0002*/ 	.short	(.L_5147 - .L_5146)
.L_5146:
        /*0004*/ 	.word	0x00000082


	//----- nvinfo : EIATTR_KPARAM_INFO
	.align		4
.L_5147:
        /*0008*/ 	.byte	0x04, 0x17
        /*000a*/ 	.short	(.L_5149 - .L_5148)
.L_5148:
        /*000c*/ 	.word	0x00000000
        /*0010*/ 	.short	0x0006
        /*0012*/ 	.short	0x0030
        /*0014*/ 	.byte	0x00, 0xf0, 0x21, 0x00


	//----- nvinfo : EIATTR_KPARAM_INFO
	.align		4
.L_5149:
        /*0018*/ 	.byte	0x04, 0x17
        /*001a*/ 	.short	(.L_5151 - .L_5150)
.L_5150:
        /*001c*/ 	.word	0x00000000
        /*0020*/ 	.short	0x0005
        /*0022*/ 	.short	0x0024
        /*0024*/ 	.byte	0x00, 0xf0, 0x31, 0x00


	//----- nvinfo : EIATTR_KPARAM_INFO
	.align		4
.L_5151:
        /*0028*/ 	.byte	0x04, 0x17
        /*002a*/ 	.short	(.L_5153 - .L_5152)
.L_5152:
        /*002c*/ 	.word	0x00000000
        /*0030*/ 	.short	0x0004
        /*0032*/ 	.short	0x0021
        /*0034*/ 	.byte	0x00, 0xf0, 0x05, 0x00


	//----- nvinfo : EIATTR_KPARAM_INFO
	.align		4
.L_5153:
        /*0038*/ 	.byte	0x04, 0x17
        /*003a*/ 	.short	(.L_5155 - .L_5154)
.L_5154:
        /*003c*/ 	.word	0x00000000
        /*0040*/ 	.short	0x0003
        /*0042*/ 	.short	0x0020
        /*0044*/ 	.byte	0x00, 0xf0, 0x05, 0x00


	//----- nvinfo : EIATTR_KPARAM_INFO
	.align		4
.L_5155:
        /*0048*/ 	.byte	0x04, 0x17
        /*004a*/ 	.short	(.L_5157 - .L_5156)
.L_5156:
        /*004c*/ 	.word	0x00000000
        /*0050*/ 	.short	0x0002
        /*0052*/ 	.short	0x0008
        /*0054*/ 	.byte	0x00, 0xf0, 0x61, 0x00


	//----- nvinfo : EIATTR_KPARAM_INFO
	.align		4
.L_5157:
        /*0058*/ 	.byte	0x04, 0x17
        /*005a*/ 	.short	(.L_5159 - .L_5158)
.L_5158:
        /*005c*/ 	.word	0x00000000
        /*0060*/ 	.short	0x0001
        /*0062*/ 	.short	0x0004
        /*0064*/ 	.byte	0x00, 0xf0, 0x05, 0x00


	//----- nvinfo : EIATTR_KPARAM_INFO
	.align		4
.L_5159:
        /*0068*/ 	.byte	0x04, 0x17
        /*006a*/ 	.short	(.L_5161 - .L_5160)
.L_5160:
        /*006c*/ 	.word	0x00000000
        /*0070*/ 	.short	0x0000
        /*0072*/ 	.short	0x0000
        /*0074*/ 	.byte	0x00, 0xf0, 0x11, 0x00


	//----- nvinfo : EIATTR_SPARSE_MMA_MASK
	.align		4
.L_5161:
        /*0078*/ 	.byte	0x03, 0x50
        /*007a*/ 	.short	0x0000


	//----- nvinfo : EIATTR_MAXREG_COUNT
	.align		4
        /*007c*/ 	.byte	0x03, 0x1b
        /*007e*/ 	.short	0x00ff


	//----- nvinfo : EIATTR_EXTERNS
	.align		4
        /*0080*/ 	.byte	0x04, 0x0f
        /*0082*/ 	.short	(.L_5163 - .L_5162)


	//   ....[0]....
	.align		4
.L_5162:
        /*0084*/ 	.word	index@(__assertfail)


	//----- nvinfo : EIATTR_MERCURY_ISA_VERSION
	.align		4
.L_5163:
        /*0088*/ 	.byte	0x03, 0x5f
        /*008a*/ 	.short	0x0101


	//----- nvinfo : EIATTR_SYSCALL_OFFSETS
	.align		4
        /*008c*/ 	.byte	0x04, 0x46
        /*008e*/ 	.short	(.L_5165 - .L_5164)


	//   ....[0]....
.L_5164:
        /*0090*/ 	.word	0x00000f30


	//   ....[1]....
        /*0094*/ 	.word	0x00001dc0


	//   ....[2]....
        /*0098*/ 	.word	0x00002cd0


	//   ....[3]....
        /*009c*/ 	.word	0x00003b60


	//   ....[4]....
        /*00a0*/ 	.word	0x00004a80


	//   ....[5]....
        /*00a4*/ 	.word	0x00005920


	//   ....[6]....
        /*00a8*/ 	.word	0x00006820


	//   ....[7]....
        /*00ac*/ 	.word	0x000076c0


	//   ....[8]....
        /*00b0*/ 	.word	0x00008fd0


	//   ....[9]....
        /*00b4*/ 	.word	0x0000a000


	//   ....[10]....
        /*00b8*/ 	.word	0x0000aff0


	//   ....[11]....
        /*00bc*/ 	.word	0x0000bfe0


	//----- nvinfo : EIATTR_EXIT_INSTR_OFFSETS
	.align		4
.L_5165:
        /*00c0*/ 	.byte	0x04, 0x1c
        /*00c2*/ 	.short	(.L_5167 - .L_5166)


	//   ....[0]....
.L_5166:
        /*00c4*/ 	.word	0x0000b0d0


	//   ....[1]....
        /*00c8*/ 	.word	0x0000b200


	//   ....[2]....
        /*00cc*/ 	.word	0x0000b220


	//   ....[3]....
        /*00d0*/ 	.word	0x0000b2e0


	//   ....[4]....
        /*00d4*/ 	.word	0x0000b320


	//   ....[5]....
        /*00d8*/ 	.word	0x0000b360


	//   ....[6]....
        /*00dc*/ 	.word	0x0000b3f0


	//   ....[7]....
        /*00e0*/ 	.word	0x0000b430


	//   ....[8]....
        /*00e4*/ 	.word	0x0000b4d0


	//   ....[9]....
        /*00e8*/ 	.word	0x0000b520


	//   ....[10]....
        /*00ec*/ 	.word	0x0000b570


	//   ....[11]....
        /*00f0*/ 	.word	0x0000b630


	//   ....[12]....
        /*00f4*/ 	.word	0x0000b690


	//   ....[13]....
        /*00f8*/ 	.word	0x0000b820


	//   ....[14]....
        /*00fc*/ 	.word	0x0000b980


	//   ....[15]....
        /*0100*/ 	.word	0x0000b9c0


	//   ....[16]....
        /*0104*/ 	.word	0x0000ba80


	//   ....[17]....
        /*0108*/ 	.word	0x0000bc00


	//   ....[18]....
        /*010c*/ 	.word	0x0000bd80


	//   ....[19]....
        /*0110*/ 	.word	0x0000bee0


	//   ....[20]....
        /*0114*/ 	.word	0x0000bff0


	//   ....[21]....
        /*0118*/ 	.word	0x0000c050


	//   ....[22]....
        /*011c*/ 	.word	0x0000c090


	//----- nvinfo : EIATTR_MAX_THREADS
	.align		4
.L_5167:
        /*0120*/ 	.byte	0x04, 0x05
        /*0122*/ 	.short	(.L_5169 - .L_5168)
.L_5168:
        /*0124*/ 	.word	0x00000080
        /*0128*/ 	.word	0x00000001
        /*012c*/ 	.word	0x00000001


	//----- nvinfo : EIATTR_CRS_STACK_SIZE
	.align		4
.L_5169:
        /*0130*/ 	.byte	0x04, 0x1e
        /*0132*/ 	.short	(.L_5171 - .L_5170)
.L_5170:
        /*0134*/ 	.word	0x00000000


	//----- nvinfo : EIATTR_CBANK_PARAM_SIZE
	.align		4
.L_5171:
        /*0138*/ 	.byte	0x03, 0x19
        /*013a*/ 	.short	0x0038


	//----- nvinfo : EIATTR_PARAM_CBANK
	.align		4
        /*013c*/ 	.byte	0x04, 0x0a
        /*013e*/ 	.short	(.L_5173 - .L_5172)
	.align		4
.L_5172:
        /*0140*/ 	.word	index@(.nv.constant0._ZN2at6native27unrolled_elementwise_kernelINS0_13BinaryFunctorIaaaZZZNS0_15binary_internal21div_trunc_kernel_cudaERNS_18TensorIteratorBaseEENKUlvE_clEvENKUlvE0_clEvEUlaaE_EESt5arrayIPcLm3EELi4E23TrivialOffsetCalculatorILi2EjESD_ILi1EjENS0_6memory12LoadWithCastILi2EEENSG_13StoreWithCastILi1EEEEEviT_T0_T2_T3_T4_T5_)
        /*0144*/ 	.short	0x0210
        /*0146*/ 	.short	0x0038


	//----- nvinfo : EIATTR_SW_WAR
	.align		4
.L_5173:
        /*0148*/ 	.byte	0x04, 0x36
        /*014a*/ 	.short	(.L_5175 - .L_5174)
.L_5174:
        /*014c*/ 	.word	0x00000008
.L_5175:


//--------------------- .nv.info._ZN2at6native18elementwise_kernelILi128ELi4EZNS0_22gpu_kernel_impl_nocastINS0_13BinaryFunctorIaaaZZZNS0_15binary_internal21div_trunc_kernel_cudaERNS_18TensorIteratorBaseEENKUlvE_clEvENKUlvE0_clEvEUlaaE_EEEEvS6_RKT_EUliE_EEviT1_ --------------------------
	.section	.nv.info._ZN2at6native18elementwise_kernelILi128ELi4EZNS0_22gpu_kernel_impl_nocastINS0_13BinaryFunctorIaaaZZZNS0_15binary_internal21div_trunc_kernel_cudaERNS_18TensorIteratorBaseEENKUlvE_clEvENKUlvE0_clEvEUlaaE_EEEEvS6_RKT_EUliE_EEviT1_,"",@"SHT_CUDA_INFO"
	.sectionflags	@""
	.align	4


	//----- nvinfo : EIATTR_CUDA_API_VERSION
	.align		4
        /*0000*/ 	.byte	0x04, 0x37
        /*0002*/ 	.short	(.L_5177 - .L_5176)
.L_5176:
        /*0004*/ 	.word	0x00000082


	//----- nvinfo : EIATTR_KPARAM_INFO
	.align		4
.L_5177:
        /*0008*/ 	.byte	0x04, 0x17
        /*000a*/ 	.short	(.L_5179 - .L_5178)
.L_5178:
        /*000c*/ 	.word	0x00000000
        /*0010*/ 	.short	0x0001
        /*0012*/ 	.short	0x0008
        /*0014*/ 	.byte	0x00, 0xf0, 0x21, 0x0a


	//----- nvinfo : EIATTR_KPARAM_INFO
	.align		4
.L_5179:
        /*0018*/ 	.byte	0x04, 0x17
        /*001a*/ 	.short	(.L_5181 - .L_5180)
.L_5180:
        /*001c*/ 	.word	0x00000000
        /*0020*/ 	.short	0x0000
        /*0022*/ 	.short	0x0000
        /*0024*/ 	.byte	0x00, 0xf0, 0x11, 0x00


	//----- nvinfo : EIATTR_SPARSE_MMA_MASK
	.align		4
.L_5181:
        /*0028*/ 	.byte	0x03, 0x50
        /*002a*/ 	.short	0x0000


	//----- nvinfo : EIATTR_MAXREG_COUNT
	.align		4
        /*002c*/ 	.byte	0x03, 0x1b
        /*002e*/ 	.short	0x0080


	//----- nvinfo : EIATTR_MERCURY_ISA_VERSION
	.align		4
        /*0030*/ 	.byte	0x03, 0x5f
        /*0032*/ 	.short	0x0101


	//----- nvinfo : EIATTR_EXIT_INSTR_OFFSETS
	.align		4
        /*0034*/ 	.byte	0x04, 0x1c
        /*0036*/ 	.short	(.L_5183 - .L_5182)


	//   ....[0]....
.L_5182:
        /*0038*/ 	.word	0x00004a40


	//   ....[1]....
        /*003c*/ 	.word	0x000062a0


	//----- nvinfo : EIATTR_MAX_THREADS
	.align		4
.L_5183:
        /*0040*/ 	.byte	0x04, 0x05
        /*0042*/ 	.short	(.L_5185 - .L_5184)
.L_5184:
        /*0044*/ 	.word	0x00000080
        /*0048*/ 	.word	0x00000001
        /*004c*/ 	.word	0x00000001


	//----- nvinfo : EIATTR_CRS_STACK_SIZE
	.align		4
.L_5185:
        /*0050*/ 	.byte	0x04, 0x1e
        /*0052*/ 	.short	(.L_5187 - .L_5186)
.L_5186:
        /*0054*/ 	.word	0x00000000


	//----- nvinfo : EIATTR_CBANK_PARAM_SIZE
	.align		4
.L_5187:
        /*0058*/ 	.byte	0x03, 0x19
        /*005a*/ 	.short	0x0290


	//----- nvinfo : EIATTR_PARAM_CBANK
	.align		4
        /*005c*/ 	.byte	0x04, 0x0a
        /*005e*/ 	.short	(.L_5189 - .L_5188)
	.align		4
.L_5188:
        /*0060*/ 	.word	index@(.nv.constant0._ZN2at6native18elementwise_kernelILi128ELi4EZNS0_22gpu_kernel_impl_nocastINS0_13BinaryFunctorIaaaZZZNS0_15binary_internal21div_trunc_kernel_cudaERNS_18TensorIteratorBaseEENKUlvE_clEvENKUlvE0_clEvEUlaaE_EEEEvS6_RKT_EUliE_EEviT1_)
        /*0064*/ 	.short	0x0210
        /*0066*/ 	.short	0x0290


	//----- nvinfo : EIATTR_SW_WAR
	.align		4
.L_5189:
        /*0068*/ 	.byte	0x04, 0x36
        /*006a*/ 	.short	(.L_5191 - .L_5190)
.L_5190:
        /*006c*/ 	.word	0x00000008
.L_5191:


//--------------------- .nv.info._ZN2at6native27unrolled_elementwise_kernelINS0_13BinaryFunctorIaaaZZZNS0_15binary_internal21div_trunc_kernel_cudaERNS_18TensorIteratorBaseEENKUlvE_clEvENKUlvE0_clEvEUlaaE_EESt5arrayIPcLm3EELi4E23TrivialOffsetCalculatorILi2EjESD_ILi1EjENS0_6memory15LoadWithoutCastENSG_16StoreWithoutCastEEEviT_T0_T2_T3_T4_T5_ --------------------------
	.section	.nv.info._ZN2at6native27unrolled_elementwise_kernelINS0_13BinaryFunctorIaaaZZZNS0_15binary_internal21div_trunc_kernel_cudaERNS_18TensorIteratorBaseEENKUlvE_clEvENKUlvE0_clEvEUlaaE_EESt5arrayIPcLm3EELi4E23TrivialOffsetCalculatorILi2EjESD_ILi1EjENS0_6memory15LoadWithoutCastENSG_16StoreWithoutCastEEEviT_T0_T2_T3_T4_T5_,"",@"SHT_CUDA_INFO"
	.sectionflags	@""
	.align	4


	//----- nvinfo : EIATTR_CUDA_API_VERSION
	.align		4
        /*0000*/ 	.byte	0x04, 0x37
        /*0002*/ 	.short	(.L_5193 - .L_5192)
.L_5192:
        /*0004*/ 	.word	0x00000082


	//----- nvinfo : EIATTR_KPARAM_INFO
	.align		4
.L_5193:
        /*0008*/ 	.byte	0x04, 0x17
        /*000a*/ 	.short	(.L_5195 - .L_5194)
.L_5194:
        /*000c*/ 	.word	0x00000000
        /*0010*/ 	.short	0x0006
        /*0012*/ 	.short	0x0023
        /*0014*/ 	.byte	0x00, 0xf0, 0x05, 0x00


	//----- nvinfo : EIATTR_KPARAM_INFO
	.align		4
.L_5195:
        /*0018*/ 	.byte	0x04, 0x17
        /*001a*/ 	.short	(.L_5197 - .L_5196)
.L_5196:
        /*001c*/ 	.word	0x00000000
        /*0020*/ 	.short	0x0005
        /*0022*/ 	.short	0x0022
        /*0024*/ 	.byte	0x00, 0xf0, 0x05, 0x00


	//----- nvinfo : EIATTR_KPARAM_INFO
	.align		4
.L_5197:
        /*0028*/ 	.byte	0x04, 0x17
        /*002a*/ 	.short	(.L_5199 - .L_5198)
.L_5198:
        /*002c*/ 	.word	0x00000000
        /*0030*/ 	.short	0x0004
        /*0032*/ 	.short	0x0021
        /*0034*/ 	.byte	0x00, 0xf0, 0x05, 0x00


	//----- nvinfo : EIATTR_KPARAM_INFO
	.align		4
.L_5199:
        /*0038*/ 	.byte	0x04, 0x17
        /*003a*/ 	.short	(.L_5201 - .L_5200)
.L_5200:
        /*003c*/ 	.word	0x00000000
        /*0040*/ 	.short	0x0003
        /*0042*/ 	.short	0x0020
        /*0044*/ 	.byte	0x00, 0xf0, 0x05, 0x00


	//----- nvinfo : EIATTR_KPARAM_INFO
	.align		4
.L_5201:
        /*0048*/ 	.byte	0x04, 0x17
        /*004a*/ 	.short	(.L_5203 - .L_5202)
.L_5202:
        /*004c*/ 	.word	0x00000000
        /*0050*/ 	.short	0x0002
        /*0052*/ 	.short	0x0008
        /*0054*/ 	.byte	0x00, 0xf0, 0x61, 0x00


	//----- nvinfo : EIATTR_KPARAM_INFO
	.align		4
.L_5203:
        /*0058*/ 	.byte	0x04, 0x17
        /*005a*/ 	.short	(.L_5205 - .L_5204)
.L_5204:
        /*005c*/ 	.word	0x00000000
        /*0060*/ 	.short	0x0001
        /*0062*/ 	.short	0x0004
        /*0064*/ 	.byte	0x00, 0xf0, 0x05, 0x00


	//----- nvinfo : EIATTR_KPARAM_INFO
	.align		4
.L_5205:
        /*0068*/ 	.byte	0x04, 0x17
        /*006a*/ 	.short	(.L_5207 - .L_5206)
.L_5206:
        /*006c*/ 	.word	0x00000000
        /*0070*/ 	.short	0x0000
        /*0072*/ 	.short	0x0000
        /*0074*/ 	.byte	0x00, 0xf0, 0x11, 0x00


	//----- nvinfo : EIATTR_SPARSE_MMA_MASK
	.align		4
.L_5207:
        /*0078*/ 	.byte	0x03, 0x50
        /*007a*/ 	.short	0x0000


	//----- nvinfo : EIATTR_MAXREG_COUNT
	.align		4
        /*007c*/ 	.byte	0x03, 0x1b
        /*007e*/ 	.short	0x00ff


	//----- nvinfo : EIATTR_MERCURY_ISA_VERSION
	.align		4
        /*0080*/ 	.byte	0x03, 0x5f
        /*0082*/ 	.short	0x0101


	//----- nvinfo : EIATTR_EXIT_INSTR_OFFSETS
	.align		4
        /*0084*/ 	.byte	0x04, 0x1c
        /*0086*/ 	.short	(.L_5209 - .L_5208)


	//   ....[0]....
.L_5208:
        /*0088*/ 	.word	0x00000c50


	//   ....[1]....
        /*008c*/ 	.word	0x00000cb0


	//----- nvinfo : EIATTR_MAX_THREADS
	.align		4
.L_5209:
        /*0090*/ 	.byte	0x04, 0x05
        /*0092*/ 	.short	(.L_5211 - .L_5210)
.L_5210:
        /*0094*/ 	.word	0x00000080
        /*0098*/ 	.word	0x00000001
        /*009c*/ 	.word	0x00000001


	//----- nvinfo : EIATTR_CRS_STACK_SIZE
	.align		4
.L_5211:
        /*00a0*/ 	.byte	0x04, 0x1e
        /*00a2*/ 	.short	(.L_5213 - .L_5212)
.L_5212:
        /*00a4*/ 	.word	0x00000000


	//----- nvinfo : EIATTR_CBANK_PARAM_SIZE
	.align		4
.L_5213:
        /*00a8*/ 	.byte	0x03, 0x19
        /*00aa*/ 	.short	0x0024


	//----- nvinfo : EIATTR_PARAM_CBANK
	.align		4
        /*00ac*/ 	.byte	0x04, 0x0a
        /*00ae*/ 	.short	(.L_5215 - .L_5214)
	.align		4
.L_5214:
        /*00b0*/ 	.word	index@(.nv.constant0._ZN2at6native27unrolled_elementwise_kernelINS0_13BinaryFunctorIaaaZZZNS0_15binary_internal21div_trunc_kernel_cudaERNS_18TensorIteratorBaseEENKUlvE_clEvENKUlvE0_clEvEUlaaE_EESt5arrayIPcLm3EELi4E23TrivialOffsetCalculatorILi2EjESD_ILi1EjENS0_6memory15LoadWithoutCastENSG_16StoreWithoutCastEEEviT_T0_T2_T3_T4_T5_)
        /*00b4*/ 	.short	0x0210
        /*00b6*/ 	.short	0x0024


	//----- nvinfo : EIATTR_SW_WAR
	.align		4
.L_5215:
        /*00b8*/ 	.byte	0x04, 0x36
        /*00ba*/ 	.short	(.L_5217 - .L_5216)
.L_5216:
        /*00bc*/ 	.word	0x00000008
.L_5217:


//--------------------- .nv.info._ZN2at6native29vectorized_elementwise_kernelILi2ENS0_13BinaryFunctorIaaaZZZNS0_15binary_internal21div_trunc_kernel_cudaERNS_18TensorIteratorBaseEENKUlvE_clEvENKUlvE0_clEvEUlaaE_EESt5arrayIPcLm3EEEEviT0_T1_ --------------------------
	.section	.nv.info._ZN2at6native29vectorized_elementwise_kernelILi2ENS0_13BinaryFunctorIaaaZZZNS0_15binary_internal21div_trunc_kernel_cudaERNS_18TensorIteratorBaseEENKUlvE_clEvENKUlvE0_clEvEUlaaE_EESt5arrayIPcLm3EEEEviT0_T1_,"",@"SHT_CUDA_INFO"
	.sectionflags	@""
	.align	4


	//----- nvinfo : EIATTR_CUDA_API_VERSION
	.align		4
        /*0000*/ 	.byte	0x04, 0x37
        /*0002*/ 	.short	(.L_5219 - .L_5218)
.L_5218:
        /*0004*/ 	.word	0x00000082


	//----- nvinfo : EIATTR_KPARAM_INFO
	.align		4
.L_5219:
        /*0008*/ 	.byte	0x04, 0x17
        /*000a*/ 	.short	(.L_5221 - .L_5220)
.L_5220:
        /*000c*/ 	.word	0x00000000
        /*0010*/ 	.short	0x0002
        /*0012*/ 	.short	0x0008
        /*0014*/ 	.byte	0x00, 0xf0, 0x61, 0x00


	//----- nvinfo : EIATTR_KPARAM_INFO
	.align		4
.L_5221:
        /*0018*/ 	.byte	0x04, 0x17
        /*001a*/ 	.short	(.L_5223 - .L_5222)
.L_5222:
        /*001c*/ 	.word	0x00000000
        /*0020*/ 	.short	0x0001
        /*0022*/ 	.short	0x0004
        /*0024*/ 	.byte	0x00, 0xf0, 0x05, 0x00


	//----- nvinfo : EIATTR_KPARAM_INFO
	.align		4
.L_5223:
        /*0028*/ 	.byte	0x04, 0x17
        /*002a*/ 	.short	(.L_5225 - .L_5224)
.L_5224:
        /*002c*/ 	.word	0x00000000
        /*0030*/ 	.short	0x0000
        /*0032*/ 	.short	0x0000
        /*0034*/ 	.byte	0x00, 0xf0, 0x11, 0x00


	//----- nvinfo : EIATTR_SPARSE_MMA_MASK
	.align		4
.L_5225:
        /*0038*/ 	.byte	0x03, 0x50
        /*003a*/ 	.short	0x0000


	//----- nvinfo : EIATTR_MAXREG_COUNT
	.align		4
        /*003c*/ 	.byte	0x03, 0x1b
        /*003e*/ 	.short	0x00ff


	//----- nvinfo : EIATTR_MERCURY_ISA_VERSION
	.align		4
        /*0040*/ 	.byte	0x03, 0x5f
        /*0042*/ 	.short	0x0101


	//----- nvinfo : EIATTR_EXIT_INSTR_OFFSETS
	.align		4
        /*0044*/ 	.byte	0x04, 0x1c
        /*0046*/ 	.short	(.L_5227 - .L_5226)


	//   ....[0]....
.L_5226:
        /*0048*/ 	.word	0x00001050


	//   ....[1]....
        /*004c*/ 	.word	0x00002960


	//   ....[2]....
        /*0050*/ 	.word	0x000029c0


	//----- nvinfo : EIATTR_MAX_THREADS
	.align		4
.L_5227:
        /*0054*/ 	.byte	0x04, 0x05
        /*0056*/ 	.short	(.L_5229 - .L_5228)
.L_5228:
        /*0058*/ 	.word	0x00000080
        /*005c*/ 	.word	0x00000001
        /*0060*/ 	.word	0x00000001


	//----- nvinfo : EIATTR_CRS_STACK_SIZE
	.align		4
.L_5229:
        /*0064*/ 	.byte	0x04, 0x1e
        /*0066*/ 	.short	(.L_5231 - .L_5230)
.L_5230:
        /*0068*/ 	.word	0x00000000


	//----- nvinfo : EIATTR_CBANK_PARAM_SIZE
	.align		4
.L_5231:
        /*006c*/ 	.byte	0x03, 0x19
        /*006e*/ 	.short	0x0020


	//----- nvinfo : EIATTR_PARAM_CBANK
	.align		4
        /*0070*/ 	.byte	0x04, 0x0a
        /*0072*/ 	.short	(.L_5233 - .L_5232)
	.align		4
.L_5232:
        /*0074*/ 	.word	index@(.nv.constant0._ZN2at6native29vectorized_elementwise_kernelILi2ENS0_13BinaryFunctorIaaaZZZNS0_15binary_internal21div_trunc_kernel_cudaERNS_18TensorIteratorBaseEENKUlvE_clEvENKUlvE0_clEvEUlaaE_EESt5arrayIPcLm3EEEEviT0_T1_)
        /*0078*/ 	.short	0x0210
        /*007a*/ 	.short	0x0020


	//----- nvinfo : EIATTR_SW_WAR
	.align		4
.L_5233:
        /*007c*/ 	.byte	0x04, 0x36
        /*007e*/ 	.short	(.L_5235 - .L_5234)
.L_5234:
        /*0080*/ 	.word	0x00000008
.L_5235:


//--------------------- .nv.info._ZN2at6native29vectorized_elementwise_kernelILi4ENS0_13BinaryFunctorIaaaZZZNS0_15binary_internal21div_trunc_kernel_cudaERNS_18TensorIteratorBaseEENKUlvE_clEvENKUlvE0_clEvEUlaaE_EESt5arrayIPcLm3EEEEviT0_T1_ --------------------------
	.section	.nv.info._ZN2at6native29vectorized_elementwise_kernelILi4ENS0_13BinaryFunctorIaaaZZZNS0_15binary_internal21div_trunc_kernel_cudaERNS_18TensorIteratorBaseEENKUlvE_clEvENKUlvE0_clEvEUlaaE_EESt5arrayIPcLm3EEEEviT0_T1_,"",@"SHT_CUDA_INFO"
	.sectionflags	@""
	.align	4


	//----- nvinfo : EIATTR_CUDA_API_VERSION
	.align		4
        /*0000*/ 	.byte	0x04, 0x37
        /*0002*/ 	.short	(.L_5237 - .L_5236)
.L_5236:
        /*0004*/ 	.word	0x00000082


	//----- nvinfo : EIATTR_KPARAM_INFO
	.align		4
.L_5237:
        /*0008*/ 	.byte	0x04, 0x17
        /*000a*/ 	.short	(.L_5239 - .L_5238)
.L_5238:
        /*000c*/ 	.word	0x00000000
        /*0010*/ 	.short	0x0002
        /*0012*/ 	.short	0x0008
        /*0014*/ 	.byte	0x00, 0xf0, 0x61, 0x00


	//----- nvinfo : EIATTR_KPARAM_INFO
	.align		4
.L_5239:
        /*0018*/ 	.byte	0x04, 0x17
        /*001a*/ 	.short	(.L_5241 - .L_5240)
.L_5240:
        /*001c*/ 	.word	0x00000000
        /*0020*/ 	.short	0x0001
        /*0022*/ 	.short	0x0004
        /*0024*/ 	.byte	0x00, 0xf0, 0x05, 0x00


	//----- nvinfo : EIATTR_KPARAM_INFO
	.align		4
.L_5241:
        /*0028*/ 	.byte	0x04, 0x17
        /*002a*/ 	.short	(.L_5243 - .L_5242)
.L_5242:
        /*002c*/ 	.word	0x00000000
        /*0030*/ 	.short	0x0000
        /*0032*/ 	.short	0x0000
        /*0034*/ 	.byte	0x00, 0xf0, 0x11, 0x00


	//----- nvinfo : EIATTR_SPARSE_MMA_MASK
	.align		4
.L_5243:
        /*0038*/ 	.byte	0x03, 0x50
        /*003a*/ 	.short	0x0000


	//----- nvinfo : EIATTR_MAXREG_COUNT
	.align		4
        /*003c*/ 	.byte	0x03, 0x1b
        /*003e*/ 	.short	0x00ff


	//----- nvinfo : EIATTR_MERCURY_ISA_VERSION
	.align		4
        /*0040*/ 	.byte	0x03, 0x5f
        /*0042*/ 	.short	0x0101


	//----- nvinfo : EIATTR_EXIT_INSTR_OFFSETS
	.align		4
        /*0044*/ 	.byte	0x04, 0x1c
        /*0046*/ 	.short	(.L_5245 - .L_5244)


	//   ....[0]....
.L_5244:
        /*0048*/ 	.word	0x00001020


	//   ....[1]....
        /*004c*/ 	.word	0x00002930


	//   ....[2]....
        /*0050*/ 	.word	0x00002990


	//----- nvinfo : EIATTR_MAX_THREADS
	.align		4
.L_5245:
        /*0054*/ 	.byte	0x04, 0x05
        /*0056*/ 	.short	(.L_5247 - .L_5246)
.L_5246:
        /*0058*/ 	.word	0x00000080
        /*005c*/ 	.word	0x00000001
        /*0060*/ 	.word	0x00000001


	//----- nvinfo : EIATTR_CRS_STACK_SIZE
	.align		4
.L_5247:
        /*0064*/ 	.byte	0x04, 0x1e
        /*0066*/ 	.short	(.L_5249 - .L_5248)
.L_5248:
        /*0068*/ 	.word	0x00000000


	//----- nvinfo : EIATTR_CBANK_PARAM_SIZE
	.align		4
.L_5249:
        /*006c*/ 	.byte	0x03, 0x19
        /*006e*/ 	.short	0x0020


	//----- nvinfo : EIATTR_PARAM_CBANK
	.align		4
        /*0070*/ 	.byte	0x04, 0x0a
        /*0072*/ 	.short	(.L_5251 - .L_5250)
	.align		4
.L_5250:
        /*0074*/ 	.word	index@(.nv.constant0._ZN2at6native29vectorized_elementwise_kernelILi4ENS0_13BinaryFunctorIaaaZZZNS0_15binary_internal21div_trunc_kernel_cudaERNS_18TensorIteratorBaseEENKUlvE_clEvENKUlvE0_clEvEUlaaE_EESt5arrayIPcLm3EEEEviT0_T1_)
        /*0078*/ 	.short	0x0210
        /*007a*/ 	.short	0x0020


	//----- nvinfo : EIATTR_SW_WAR
	.align		4
.L_5251:
        /*007c*/ 	.byte	0x04, 0x36
        /*007e*/ 	.short	(.L_5253 - .L_5252)
.L_5252:
        /*0080*/ 	.word	0x00000008
.L_5253:


//--------------------- .nv.info._ZN2at6native29vectorized_elementwise_kernelILi8ENS0_13BinaryFunctorIaaaZZZNS0_15binary_internal21div_trunc_kernel_cudaERNS_18TensorIteratorBaseEENKUlvE_clEvENKUlvE0_clEvEUlaaE_EESt5arrayIPcLm3EEEEviT0_T1_ --------------------------
	.section	.nv.info._ZN2at6native29vectorized_elementwise_kernelILi8ENS0_13BinaryFunctorIaaaZZZNS0_15binary_internal21div_trunc_kernel_cudaERNS_18TensorIteratorBaseEENKUlvE_clEvENKUlvE0_clEvEUlaaE_EESt5arrayIPcLm3EEEEviT0_T1_,"",@"SHT_CUDA_INFO"
	.sectionflags	@""
	.align	4


	//----- nvinfo : EIATTR_CUDA_API_VERSION
	.align		4
        /*0000*/ 	.byte	0x04, 0x37
        /*0002*/ 	.short	(.L_5255 - .L_5254)
.L_5254:
        /*0004*/ 	.word	0x00000082


	//----- nvinfo : EIATTR_KPARAM_INFO
	.align		4
.L_5255:
        /*0008*/ 	.byte	0x04, 0x17
        /*000a*/ 	.short	(.L_5257 - .L_5256)
.L_5256:
        /*000c*/ 	.word	0x00000000
        /*0010*/ 	.short	0x0002
        /*0012*/ 	.short	0x0008
        /*0014*/ 	.byte	0x00, 0xf0, 0x61, 0x00


	//----- nvinfo : EIATTR_KPARAM_INFO
	.align		4
.L_5257:
        /*0018*/ 	.byte	0x04, 0x17
        /*001a*/ 	.short	(.L_5259 - .L_5258)
.L_5258:
        /*001c*/ 	.word	0x00000000
        /*0020*/ 	.short	0x0001
        /*0022*/ 	.short	0x0004
        /*0024*/ 	.byte	0x00, 0xf0, 0x05, 0x00


	//----- nvinfo : EIATTR_KPARAM_INFO
	.align		4
.L_5259:
        /*0028*/ 	.byte	0x04, 0x17
        /*002a*/ 	.short	(.L_5261 - .L_5260)
.L_5260:
        /*002c*/ 	.word	0x00000000
        /*0030*/ 	.short	0x0000
        /*0032*/ 	.short	0x0000
        /*0034*/ 	.byte	0x00, 0xf0, 0x11, 0x00


	//----- nvinfo : EIATTR_SPARSE_MMA_MASK
	.align		4
.L_5261:
        /*0038*/ 	.byte	0x03, 0x50
        /*003a*/ 	.short	0x0000


	//----- nvinfo : EIATTR_MAXREG_COUNT
	.align		4
        /*003c*/ 	.byte	0x03, 0x1b
        /*003e*/ 	.short	0x00ff


	//----- nvinfo : EIATTR_MERCURY_ISA_VERSION
	.align		4
        /*0040*/ 	.byte	0x03, 0x5f
        /*0042*/ 	.short	0x0101


	//----- nvinfo : EIATTR_EXIT_INSTR_OFFSETS
	.align		4
        /*0044*/ 	.byte	0x04, 0x1c
        /*0046*/ 	.short	(.L_5263 - .L_5262)


	//   ....[0]....
.L_5262:
        /*0048*/ 	.word	0x00001160


	//   ....[1]....
        /*004c*/ 	.word	0x00002a70


	//   ....[2]....
        /*0050*/ 	.word	0x00002ad0


	//----- nvinfo : EIATTR_MAX_THREADS
	.align		4
.L_5263:
        /*0054*/ 	.byte	0x04, 0x05
        /*0056*/ 	.short	(.L_5265 - .L_5264)
.L_5264:
        /*0058*/ 	.word	0x00000080
        /*005c*/ 	.word	0x00000001
        /*0060*/ 	.word	0x00000001


	//----- nvinfo : EIATTR_CRS_STACK_SIZE
	.align		4
.L_5265:
        /*0064*/ 	.byte	0x04, 0x1e
        /*0066*/ 	.short	(.L_5267 - .L_5266)
.L_5266:
        /*0068*/ 	.word	0x00000000


	//----- nvinfo : EIATTR_CBANK_PARAM_SIZE
	.align		4
.L_5267:
        /*006c*/ 	.byte	0x03, 0x19
        /*006e*/ 	.short	0x0020


	//----- nvinfo : EIATTR_PARAM_CBANK
	.align		4
        /*0070*/ 	.byte	0x04, 0x0a
        /*0072*/ 	.short	(.L_5269 - .L_5268)
	.align		4
.L_5268:
        /*0074*/ 	.word	index@(.nv.constant0._ZN2at6native29vectorized_elementwise_kernelILi8ENS0_13BinaryFunctorIaaaZZZNS0_15binary_internal21div_trunc_kernel_cudaERNS_18TensorIteratorBaseEENKUlvE_clEvENKUlvE0_clEvEUlaaE_EESt5arrayIPcLm3EEEEviT0_T1_)
        /*0078*/ 	.short	0x0210
        /*007a*/ 	.short	0x0020


	//----- nvinfo : EIATTR_SW_WAR
	.align		4
.L_5269:
        /*007c*/ 	.byte	0x04, 0x36
        /*007e*/ 	.short	(.L_5271 - .L_5270)
.L_5270:
        /*0080*/ 	.word	0x00000008
.L_5271:


//--------------------- .nv.info._ZN2at6native18elementwise_kernelILi128ELi4EZNS0_15gpu_kernel_implINS0_13BUnaryFunctorIaaaZZZNS0_15binary_internal21div_trunc_kernel_cudaERNS_18TensorIteratorBaseEENKUlvE_clEvENKUlvE0_clEvEUlaaE_EEEEvS6_RKT_EUliE_EEviT1_ --------------------------
	.section	.nv.info._ZN2at6native18elementwise_kernelILi128ELi4EZNS0_15gpu_kernel_implINS0_13BUnaryFunctorIaaaZZZNS0_15binary_internal21div_trunc_kernel_cudaERNS_18TensorIteratorBaseEENKUlvE_clEvENKUlvE0_clEvEUlaaE_EEEEvS6_RKT_EUliE_EEviT1_,"",@"SHT_CUDA_INFO"
	.sectionflags	@""
	.align	4


	//----- nvinfo : EIATTR_CUDA_API_VERSION
	.align		4
        /*0000*/ 	.byte	0x04, 0x37
        /*0002*/ 	.short	(.L_5273 - .L_5272)
.L_5272:
        /*0004*/ 	.word	0x00000082


	//----- nvinfo : EIATTR_KPARAM_INFO
	.align		4
.L_5273:
        /*0008*/ 	.byte	0x04, 0x17
        /*000a*/ 	.short	(.L_5275 - .L_5274)
.L_5274:
        /*000c*/ 	.word	0x00000000
        /*0010*/ 	.short	0x0001
        /*0012*/ 	.short	0x0008
        /*0014*/ 	.byte	0x00, 0xf0, 0x61, 0x08


	//----- nvinfo : EIATTR_KPARAM_INFO
	.align		4
.L_5275:
        /*0018*/ 	.byte	0x04, 0x17
        /*001a*/ 	.short	(.L_5277 - .L_5276)
.L_5276:
        /*001c*/ 	.word	0x00000000
        /*0020*/ 	.short	0x0000
        /*0022*/ 	.short	0x0000
        /*0024*/ 	.byte	0x00, 0xf0, 0x11, 0x00


	//----- nvinfo : EIATTR_SPARSE_MMA_MASK
	.align		4
.L_5277:
        /*0028*/ 	.byte	0x03, 0x50
        /*002a*/ 	.short	0x0000


	//----- nvinfo : EIATTR_MAXREG_COUNT
	.align		4
        /*002c*/ 	.byte	0x03, 0x1b
        /*002e*/ 	.short	0x0080


	//----- nvinfo : EIATTR_EXTERNS
	.align		4
        /*0030*/ 	.byte	0x04, 0x0f
        /*0032*/ 	.short	(.L_5279 - .L_5278)


	//   ....[0]....
	.align		4
.L_5278:
        /*0034*/ 	.word	index@(__assertfail)


	//----- nvinfo : EIATTR_MERCURY_ISA_VERSION
	.align		4
.L_5279:
        /*0038*/ 	.byte	0x03, 0x5f
        /*003a*/ 	.short	0x0101


	//----- nvinfo : EIATTR_SYSCALL_OFFSETS
	.align		4
        /*003c*/ 	.byte	0x04, 0x46
        /*003e*/ 	.short	(.L_5281 - .L_5280)


	//   ....[0]....
.L_5280:
        /*0040*/ 	.word	0x000021f0


	//   ....[1]....
        /*0044*/ 	.word	0x000032c0


	//   ....[2]....
        /*0048*/ 	.word	0x00005500


	//   ....[3]....
        /*004c*/ 	.word	0x000065d0


	//   ....[4]....
        /*0050*/ 	.word	0x00008800


	//   ....[5]....
        /*0054*/ 	.word	0x000098d0


	//   ....[6]....
        /*0058*/ 	.word	0x0000baf0


	//   ....[7]....
        /*005c*/ 	.word	0x0000cbc0


	//----- nvinfo : EIATTR_EXIT_INSTR_OFFSETS
	.align		4
.L_5281:
        /*0060*/ 	.byte	0x04, 0x1c
        /*0062*/ 	.short	(.L_5283 - .L_5282)


	//   ....[0]....
.L_5282:
        /*0064*/ 	.word	0x000099a0


	//   ....[1]....
        /*0068*/ 	.word	0x0000bdf0


	//   ....[2]....
        /*006c*/ 	.word	0x0000be10


	//   ....[3]....
        /*0070*/ 	.word	0x0000bed0


	//   ....[4]....
        /*0074*/ 	.word	0x0000bf00


	//   ....[5]....
        /*0078*/ 	.word	0x0000bf40


	//   ....[6]....
        /*007c*/ 	.word	0x0000bfd0


	//   ....[7]....
        /*0080*/ 	.word	0x0000c010


	//   ....[8]....
        /*0084*/ 	.word	0x0000c0b0


	//   ....[9]....
        /*0088*/ 	.word	0x0000c100


	//   ....[10]....
        /*008c*/ 	.word	0x0000c150


	//   ....[11]....
        /*0090*/ 	.word	0x0000c210


	//   ....[12]....
        /*0094*/ 	.word	0x0000c270


	//   ....[13]....
        /*0098*/ 	.word	0x0000c400


	//   ....[14]....
        /*009c*/ 	.word	0x0000c560


	//   ....[15]....
        /*00a0*/ 	.word	0x0000c5a0


	//   ....[16]....
        /*00a4*/ 	.word	0x0000c660


	//   ....[17]....
        /*00a8*/ 	.word	0x0000c7e0


	//   ....[18]....
        /*00ac*/ 	.word	0x0000c960


	//   ....[19]....
        /*00b0*/ 	.word	0x0000cac0


	//   ....[20]....
        /*00b4*/ 	.word	0x0000cbd0


	//   ....[21]....
        /*00b8*/ 	.word	0x0000cc20


	//   ....[22]....
        /*00bc*/ 	.word	0x0000cc50


	//----- nvinfo : EIATTR_MAX_THREADS
	.align		4
.L_5283:
        /*00c0*/ 	.byte	0x04, 0x05
        /*00c2*/ 	.short	(.L_5285 - .L_5284)
.L_5284:
        /*00c4*/ 	.word	0x00000080
        /*00c8*/ 	.word	0x00000001
        /*00cc*/ 	.word	0x00000001


	//----- nvinfo : EIATTR_CRS_STACK_SIZE
	.align		4
.L_5285:
        /*00d0*/ 	.byte	0x04, 0x1e
        /*00d2*/ 	.short	(.L_5287 - .L_5286)
.L_5286:
        /*00d4*/ 	.word	0x00000000


	//----- nvinfo : EIATTR_CBANK_PARAM_SIZE
	.align		4
.L_5287:
        /*00d8*/ 	.byte	0x03, 0x19
        /*00da*/ 	.short	0x0220


	//----- nvinfo : EIATTR_PARAM_CBANK
	.align		4
        /*00dc*/ 	.byte	0x04, 0x0a
        /*00de*/ 	.short	(.L_5289 - .L_5288)
	.align		4
.L_5288:
        /*00e0*/ 	.word	index@(.nv.constant0._ZN2at6native18elementwise_kernelILi128ELi4EZNS0_15gpu_kernel_implINS0_13BUnaryFunctorIaaaZZZNS0_15binary_internal21div_trunc_kernel_cudaERNS_18TensorIteratorBaseEENKUlvE_clEvENKUlvE0_clEvEUlaaE_EEEEvS6_RKT_EUliE_EEviT1_)
        /*00e4*/ 	.short	0x0210
        /*00e6*/ 	.short	0x0220


	//----- nvinfo : EIATTR_SW_WAR
	.align		4
.L_5289:
        /*00e8*/ 	.byte	0x04, 0x36
        /*00ea*/ 	.short	(.L_5291 - .L_5290)
.L_5290:
        /*00ec*/ 	.word	0x00000008
.L_5291:


//--------------------- .nv.info._ZN2at6native27unrolled_elementwise_kernelINS0_13BUnaryFunctorIaaaZZZNS0_15binary_internal21div_trunc_kernel_cudaERNS_18TensorIteratorBaseEENKUlvE_clEvENKUlvE0_clEvEUlaaE_EESt5arrayIPcLm2EELi4E23TrivialOffsetCalculatorILi1EjESE_NS0_6memory12LoadWithCastILi1EEENSF_13StoreWithCastILi1EEEEEviT_T0_T2_T3_T4_T5_ --------------------------
	.section	.nv.info._ZN2at6native27unrolled_elementwise_kernelINS0_13BUnaryFunctorIaaaZZZNS0_15binary_internal21div_trunc_kernel_cudaERNS_18TensorIteratorBaseEENKUlvE_clEvENKUlvE0_clEvEUlaaE_EESt5arrayIPcLm2EELi4E23TrivialOffsetCalculatorILi1EjESE_NS0_6memory12LoadWithCastILi1EEENSF_13StoreWithCastILi1EEEEEviT_T0_T2_T3_T4_T5_,"",@"SHT_CUDA_INFO"
	.sectionflags	@""
	.align	4


	//----- nvinfo : EIATTR_CUDA_API_VERSION
	.align		4
        /*0000*/ 	.byte	0x04, 0x37
        /*0002*/ 	.short	(.L_5293 - .L_5292)
.L_5292:
        /*0004*/ 	.word	0x00000082


	//----- nvinfo : EIATTR_KPARAM_INFO
	.align		4
.L_5293:
        /*0008*/ 	.byte	0x04, 0x17
        /*000a*/ 	.short	(.L_5295 - .L_5294)
.L_5294:
        /*000c*/ 	.word	0x00000000
        /*0010*/ 	.short	0x0006
        /*0012*/ 	.short	0x0024
        /*0014*/ 	.byte	0x00, 0xf0, 0x21, 0x00


	//----- nvinfo : EIATTR_KPARAM_INFO
	.align		4
.L_5295:
        /*0018*/ 	.byte	0x04, 0x17
        /*001a*/ 	.short	(.L_5297 - .L_5296)
.L_5296:
        /*001c*/ 	.word	0x00000000
        /*0020*/ 	.short	0x0005
        /*0022*/ 	.short	0x001c
        /*0024*/ 	.byte	0x00, 0xf0, 0x21, 0x00


	//----- nvinfo : EIATTR_KPARAM_INFO
	.align		4
.L_5297:
        /*0028*/ 	.byte	0x04, 0x17
        /*002a*/ 	.short	(.L_5299 - .L_5298)
.L_5298:
        /*002c*/ 	.word	0x00000000
        /*0030*/ 	.short	0x0004
        /*0032*/ 	.short	0x0019
        /*0034*/ 	.byte	0x00, 0xf0, 0x05, 0x00


	//----- nvinfo : EIATTR_KPARAM_INFO
	.align		4
.L_5299:
        /*0038*/ 	.byte	0x04, 0x17
        /*003a*/ 	.short	(.L_5301 - .L_5300)
.L_5300:
        /*003c*/ 	.word	0x00000000
        /*0040*/ 	.short	0x0003
        /*0042*/ 	.short	0x0018
        /*0044*/ 	.byte	0x00, 0xf0, 0x05, 0x00


	//----- nvinfo : EIATTR_KPARAM_INFO
	.align		4
.L_5301:
        /*0048*/ 	.byte	0x04, 0x17
        /*004a*/ 	.short	(.L_5303 - .L_5302)
.L_5302:
        /*004c*/ 	.word	0x00000000
        /*0050*/ 	.short	0x0002
        /*0052*/ 	.short	0x0008
        /*0054*/ 	.byte	0x00, 0xf0, 0x41, 0x00


	//----- nvinfo : EIATTR_KPARAM_INFO
	.align		4
.L_5303:
        /*0058*/ 	.byte	0x04, 0x17
        /*005a*/ 	.short	(.L_5305 - .L_5304)
.L_5304:
        /*005c*/ 	.word	0x00000000
        /*0060*/ 	.short	0x0001
        /*0062*/ 	.short	0x0004
        /*0064*/ 	.byte	0x00, 0xf0, 0x09, 0x00


	//----- nvinfo : EIATTR_KPARAM_INFO
	.align		4
.L_5305:
        /*0068*/ 	.byte	0x04, 0x17
        /*006a*/ 	.short	(.L_5307 - .L_5306)
.L_5306:
        /*006c*/ 	.word	0x00000000
        /*0070*/ 	.short	0x0000
        /*0072*/ 	.short	0x0000
        /*0074*/ 	.byte	0x00, 0xf0, 0x11, 0x00


	//----- nvinfo : EIATTR_SPARSE_MMA_MASK
	.align		4
.L_5307:
        /*0078*/ 	.byte	0x03, 0x50
        /*007a*/ 	.short	0x0000


	//----- nvinfo : EIATTR_MAXREG_COUNT
	.align		4
        /*007c*/ 	.byte	0x03, 0x1b
        /*007e*/ 	.short	0x00ff


	//----- nvinfo : EIATTR_EXTERNS
	.align		4
        /*0080*/ 	.byte	0x04, 0x0f
        /*0082*/ 	.short	(.L_5309 - .L_5308)


	//   ....[0]....
	.align		4
.L_5308:
        /*0084*/ 	.word	index@(__assertfail)


	//----- nvinfo : EIATTR_MERCURY_ISA_VERSION
	.align		4
.L_5309:
        /*0088*/ 	.byte	0x03, 0x5f
        /*008a*/ 	.short	0x0101


	//----- nvinfo : EIATTR_SYSCALL_OFFSETS
	.align		4
        /*008c*/ 	.byte	0x04, 0x46
        /*008e*/ 	.short	(.L_5311 - .L_5310)


	//   ....[0]....
.L_5310:
        /*0090*/ 	.word	0x00000f10


	//   ....[1]....
        /*0094*/ 	.word	0x00001e20


	//   ....[2]....
        /*0098*/ 	.word	0x00002d40


	//   ....[3]....
        /*009c*/ 	.word	0x00003c40


	//   ....[4]....
        /*00a0*/ 	.word	0x00005540


	//   ....[5]....
        /*00a4*/ 	.word	0x00006570


	//   ....[6]....
        /*00a8*/ 	.word	0x00007560


	//   ....[7]....
        /*00ac*/ 	.word	0x00008550


	//----- nvinfo : EIATTR_EXIT_INSTR_OFFSETS
	.align		4
.L_5311:
        /*00b0*/ 	.byte	0x04, 0x1c
        /*00b2*/ 	.short	(.L_5313 - .L_5312)


	//   ....[0]....
.L_5312:
        /*00b4*/ 	.word	0x00007640


	//   ....[1]....
        /*00b8*/ 	.word	0x00007770


	//   ....[2]....
        /*00bc*/ 	.word	0x00007790


	//   ....[3]....
        /*00c0*/ 	.word	0x00007850


	//   ....[4]....
        /*00c4*/ 	.word	0x00007890


	//   ....[5]....
        /*00c8*/ 	.word	0x000078d0


	//   ....[6]....
        /*00cc*/ 	.word	0x00007960


	//   ....[7]....
        /*00d0*/ 	.word	0x000079a0


	//   ....[8]....
        /*00d4*/ 	.word	0x00007a40


	//   ....[9]....
        /*00d8*/ 	.word	0x00007a90


	//   ....[10]....
        /*00dc*/ 	.word	0x00007ae0


	//   ....[11]....
        /*00e0*/ 	.word	0x00007ba0


	//   ....[12]....
        /*00e4*/ 	.word	0x00007c00


	//   ....[13]....
        /*00e8*/ 	.word	0x00007d90


	//   ....[14]....
        /*00ec*/ 	.word	0x00007ef0


	//   ....[15]....
        /*00f0*/ 	.word	0x00007f30


	//   ....[16]....
        /*00f4*/ 	.word	0x00007ff0


	//   ....[17]....
        /*00f8*/ 	.word	0x00008170


	//   ....[18]....
        /*00fc*/ 	.word	0x000082f0


	//   ....[19]....
        /*0100*/ 	.word	0x00008450


	//   ....[20]....
        /*0104*/ 	.word	0x00008560


	//   ....[21]....
        /*0108*/ 	.word	0x000085c0


	//   ....[22]....
        /*010c*/ 	.word	0x00008600


	//----- nvinfo : EIATTR_MAX_THREADS
	.align		4
.L_5313:
        /*0110*/ 	.byte	0x04, 0x05
        /*0112*/ 	.short	(.L_5315 - .L_5314)
.L_5314:
        /*0114*/ 	.word	0x00000080
        /*0118*/ 	.word	0x00000001
        /*011c*/ 	.word	0x00000001


	//----- nvinfo : EIATTR_CRS_STACK_SIZE
	.align		4
.L_5315:
        /*0120*/ 	.byte	0x04, 0x1e
        /*0122*/ 	.short	(.L_5317 - .L_5316)
.L_5316:
        /*0124*/ 	.word	0x00000000


	//----- nvinfo : EIATTR_CBANK_PARAM_SIZE
	.align		4
.L_5317:
        /*0128*/ 	.byte	0x03, 0x19
        /*012a*/ 	.short	0x002c


	//----- nvinfo : EIATTR_PARAM_CBANK
	.align		4
        /*012c*/ 	.byte	0x04, 0x0a
        /*012e*/ 	.short	(.L_5319 - .L_5318)
	.align		4
.L_5318:
        /*0130*/ 	.word	index@(.nv.constant0._ZN2at6native27unrolled_elementwise_kernelINS0_13BUnaryFunctorIaaaZZZNS0_15binary_internal21div_trunc_kernel_cudaERNS_18TensorIteratorBaseEENKUlvE_clEvENKUlvE0_clEvEUlaaE_EESt5arrayIPcLm2EELi4E23TrivialOffsetCalculatorILi1EjESE_NS0_6memory12LoadWithCastILi1EEENSF_13StoreWithCastILi1EEEEEviT_T0_T2_T3_T4_T5_)
        /*0134*/ 	.short	0x0210
        /*0136*/ 	.short	0x002c


	//----- nvinfo : EIATTR_SW_WAR
	.align		4
.L_5319:
        /*0138*/ 	.byte	0x04, 0x36
        /*013a*/ 	.short	(.L_5321 - .L_5320)
.L_5320:
        /*013c*/ 	.word	0x00000008
.L_5321:


//--------------------- .nv.info._ZN2at6native18elementwise_kernelILi128ELi4EZNS0_22gpu_kernel_impl_nocastINS0_13BUnaryFunctorIaaaZZZNS0_15binary_internal21div_trunc_kernel_cudaERNS_18TensorIteratorBaseEENKUlvE_clEvENKUlvE0_clEvEUlaaE_EEEEvS6_RKT_EUliE_EEviT1_ --------------------------
	.section	.nv.info._ZN2at6native18elementwise_kernelILi128ELi4EZNS0_22gpu_kernel_impl_nocastINS0_13BUnaryFunctorIaaaZZZNS0_15binary_internal21div_trunc_kernel_cudaERNS_18TensorIteratorBaseEENKUlvE_clEvENKUlvE0_clEvEUlaaE_EEEEvS6_RKT_EUliE_EEviT1_,"",@"SHT_CUDA_INFO"
	.sectionflags	@""
	.align	4


	//----- nvinfo : EIATTR_CUDA_API_VERSION
	.align		4
        /*0000*/ 	.byte	0x04, 0x37
        /*0002*/ 	.short	(.L_5323 - .L_5322)
.L_5322:
        /*0004*/ 	.word	0x00000082


	//----- nvinfo : EIATTR_KPARAM_INFO
	.align		4
.L_5323:
        /*0008*/ 	.byte	0x04, 0x17
        /*000a*/ 	.short	(.L_5325 - .L_5324)
.L_5324:
        /*000c*/ 	.word	0x00000000
        /*0010*/ 	.short	0x0001
        /*0012*/ 	.short	0x0008
        /*0014*/ 	.byte	0x00, 0xf0, 0x61, 0x08


	//----- nvinfo : EIATTR_KPARAM_INFO
	.align		4
.L_5325:
        /*0018*/ 	.byte	0x04, 0x17
        /*001a*/ 	.short	(.L_5327 - .L_5326)
.L_5326:
        /*001c*/ 	.word	0x00000000
        /*0020*/ 	.short	0x0000
        /*0022*/ 	.short	0x0000
        /*0024*/ 	.byte	0x00, 0xf0, 0x11, 0x00


	//----- nvinfo : EIATTR_SPARSE_MMA_MASK
	.align		4
.L_5327:
        /*0028*/ 	.byte	0x03, 0x50
        /*002a*/ 	.short	0x0000


	//----- nvinfo : EIATTR_MAXREG_COUNT
	.align		4
        /*002c*/ 	.byte	0x03, 0x1b
        /*002e*/ 	.short	0x0080


	//----- nvinfo : EIATTR_MERCURY_ISA_VERSION
	.align		4
        /*0030*/ 	.byte	0x03, 0x5f
        /*0032*/ 	.short	0x0101


	//----- nvinfo : EIATTR_EXIT_INSTR_OFFSETS
	.align		4
        /*0034*/ 	.byte	0x04, 0x1c
        /*0036*/ 	.short	(.L_5329 - .L_5328)


	//   ....[0]....
.L_5328:
        /*0038*/ 	.word	0x00004070


	//   ....[1]....
        /*003c*/ 	.word	0x00005590


	//----- nvinfo : EIATTR_MAX_THREADS
	.align		4
.L_5329:
        /*0040*/ 	.byte	0x04, 0x05
        /*0042*/ 	.short	(.L_5331 - .L_5330)
.L_5330:
        /*0044*/ 	.word	0x00000080
        /*0048*/ 	.word	0x00000001
        /*004c*/ 	.word	0x00000001


	//----- nvinfo : EIATTR_CRS_STACK_SIZE
	.align		4
.L_5331:
        /*0050*/ 	.byte	0x04, 0x1e
        /*0052*/ 	.short	(.L_5333 - .L_5332)
.L_5332:
        /*0054*/ 	.word	0x00000000


	//----- nvinfo : EIATTR_CBANK_PARAM_SIZE
	.align		4
.L_5333:
        /*0058*/ 	.byte	0x03, 0x19
        /*005a*/ 	.short	0x0220


	//----- nvinfo : EIATTR_PARAM_CBANK
	.align		4
        /*005c*/ 	.byte	0x04, 0x0a
        /*005e*/ 	.short	(.L_5335 - .L_5334)
	.align		4
.L_5334:
        /*0060*/ 	.word	index@(.nv.constant0._ZN2at6native18elementwise_kernelILi128ELi4EZNS0_22gpu_kernel_impl_nocastINS0_13BUnaryFunctorIaaaZZZNS0_15binary_internal21div_trunc_kernel_cudaERNS_18TensorIteratorBaseEENKUlvE_clEvENKUlvE0_clEvEUlaaE_EEEEvS6_RKT_EUliE_EEviT1_)
        /*0064*/ 	.short	0x0210
        /*0066*/ 	.short	0x0220


	//----- nvinfo : EIATTR_SW_WAR
	.align		4
.L_5335:
        /*0068*/ 	.byte	0x04, 0x36
        /*006a*/ 	.short	(.L_5337 - .L_5336)
.L_5336:
        /*006c*/ 	.word	0x00000008
.L_5337:


//--------------------- .nv.info._ZN2at6native27unrolled_elementwise_kernelINS0_13BUnaryFunctorIaaaZZZNS0_15binary_internal21div_trunc_kernel_cudaERNS_18TensorIteratorBaseEENKUlvE_clEvENKUlvE0_clEvEUlaaE_EESt5arrayIPcLm2EELi4E23TrivialOffsetCalculatorILi1EjESE_NS0_6memory15LoadWithoutCastENSF_16StoreWithoutCastEEEviT_T0_T2_T3_T4_T5_ --------------------------
	.section	.nv.info._ZN2at6native27unrolled_elementwise_kernelINS0_13BUnaryFunctorIaaaZZZNS0_15binary_internal21div_trunc_kernel_cudaERNS_18TensorIteratorBaseEENKUlvE_clEvENKUlvE0_clEvEUlaaE_EESt5arrayIPcLm2EELi4E23TrivialOffsetCalculatorILi1EjESE_NS0_6memory15LoadWithoutCastENSF_16StoreWithoutCastEEEviT_T0_T2_T3_T4_T5_,"",@"SHT_CUDA_INFO"
	.sectionflags	@""
	.align	4


	//----- nvinfo : EIATTR_CUDA_API_VERSION
	.align		4
        /*0000*/ 	.byte	0x04, 0x37
        /*0002*/ 	.short	(.L_5339 - .L_5338)
.L_5338:
        /*0004*/ 	.word	0x00000082


	//----- nvinfo : EIATTR_KPARAM_INFO
	.align		4
.L_5339:
        /*0008*/ 	.byte	0x04, 0x17
        /*000a*/ 	.short	(.L_5341 - .L_5340)
.L_5340:
        /*000c*/ 	.word	0x00000000
        /*0010*/ 	.short	0x0006
        /*0012*/ 	.short	0x001b
        /*0014*/ 	.byte	0x00, 0xf0, 0x05, 0x00


	//----- nvinfo : EIATTR_KPARAM_INFO
	.align		4
.L_5341:
        /*0018*/ 	.byte	0x04, 0x17
        /*001a*/ 	.short	(.L_5343 - .L_5342)
.L_5342:
        /*001c*/ 	.word	0x00000000
        /*0020*/ 	.short	0x0005
        /*0022*/ 	.short	0x001a
        /*0024*/ 	.byte	0x00, 0xf0, 0x05, 0x00


	//----- nvinfo : EIATTR_KPARAM_INFO
	.align		4
.L_5343:
        /*0028*/ 	.byte	0x04, 0x17
        /*002a*/ 	.short	(.L_5345 - .L_5344)
.L_5344:
        /*002c*/ 	.word	0x00000000
        /*0030*/ 	.short	0x0004
        /*0032*/ 	.short	0x0019
        /*0034*/ 	.byte	0x00, 0xf0, 0x05, 0x00


	//----- nvinfo : EIATTR_KPARAM_INFO
	.align		4
.L_5345:
        /*0038*/ 	.byte	0x04, 0x17
        /*003a*/ 	.short	(.L_5347 - .L_5346)
.L_5346:
        /*003c*/ 	.word	0x00000000
        /*0040*/ 	.short	0x0003
        /*0042*/ 	.short	0x0018
        /*0044*/ 	.byte	0x00, 0xf0, 0x05, 0x00


	//----- nvinfo : EIATTR_KPARAM_INFO
	.align		4
.L_5347:
        /*0048*/ 	.byte	0x04, 0x17
        /*004a*/ 	.short	(.L_5349 - .L_5348)
.L_5348:
        /*004c*/ 	.word	0x00000000
        /*0050*/ 	.short	0x0002
        /*0052*/ 	.short	0x0008
        /*0054*/ 	.byte	0x00, 0xf0, 0x41, 0x00


	//----- nvinfo : EIATTR_KPARAM_INFO
	.align		4
.L_5349:
        /*0058*/ 	.byte	0x04, 0x17
        /*005a*/ 	.short	(.L_5351 - .L_5350)
.L_5350:
        /*005c*/ 	.word	0x00000000
        /*0060*/ 	.short	0x0001
        /*0062*/ 	.short	0x0004
        /*0064*/ 	.byte	0x00, 0xf0, 0x09, 0x00


	//----- nvinfo : EIATTR_KPARAM_INFO
	.align		4
.L_5351:
        /*0068*/ 	.byte	0x04, 0x17
        /*006a*/ 	.short	(.L_5353 - .L_5352)
.L_5352:
        /*006c*/ 	.word	0x00000000
        /*0070*/ 	.short	0x0000
        /*0072*/ 	.short	0x0000
        /*0074*/ 	.byte	0x00, 0xf0, 0x11, 0x00


	//----- nvinfo : EIATTR_SPARSE_MMA_MASK
	.align		4
.L_5353:
        /*0078*/ 	.byte	0x03, 0x50
        /*007a*/ 	.short	0x0000


	//----- nvinfo : EIATTR_MAXREG_COUNT
	.align		4
        /*007c*/ 	.byte	0x03, 0x1b
        /*007e*/ 	.short	0x00ff


	//----- nvinfo : EIATTR_MERCURY_ISA_VERSION
	.align		4
        /*0080*/ 	.byte	0x03, 0x5f
        /*0082*/ 	.short	0x0101


	//----- nvinfo : EIATTR_EXIT_INSTR_OFFSETS
	.align		4
        /*0084*/ 	.byte	0x04, 0x1c
        /*0086*/ 	.short	(.L_5355 - .L_5354)


	//   ....[0]....
.L_5354:
        /*0088*/ 	.word	0x00000b60


	//   ....[1]....
        /*008c*/ 	.word	0x00000bc0


	//----- nvinfo : EIATTR_MAX_THREADS
	.align		4
.L_5355:
        /*0090*/ 	.byte	0x04, 0x05
        /*0092*/ 	.short	(.L_5357 - .L_5356)
.L_5356:
        /*0094*/ 	.word	0x00000080
        /*0098*/ 	.word	0x00000001
        /*009c*/ 	.word	0x00000001


	//----- nvinfo : EIATTR_CRS_STACK_SIZE
	.align		4
.L_5357:
        /*00a0*/ 	.byte	0x04, 0x1e
        /*00a2*/ 	.short	(.L_5359 - .L_5358)
.L_5358:
        /*00a4*/ 	.word	0x00000000


	//----- nvinfo : EIATTR_CBANK_PARAM_SIZE
	.align		4
.L_5359:
        /*00a8*/ 	.byte	0x03, 0x19
        /*00aa*/ 	.short	0x001c


	//----- nvinfo : EIATTR_PARAM_CBANK
	.align		4
        /*00ac*/ 	.byte	0x04, 0x0a
        /*00ae*/ 	.short	(.L_5361 - .L_5360)
	.align		4
.L_5360:
        /*00b0*/ 	.word	index@(.nv.constant0._ZN2at6native27unrolled_elementwise_kernelINS0_13BUnaryFunctorIaaaZZZNS0_15binary_internal21div_trunc_kernel_cudaERNS_18TensorIteratorBaseEENKUlvE_clEvENKUlvE0_clEvEUlaaE_EESt5arrayIPcLm2EELi4E23TrivialOffsetCalculatorILi1EjESE_NS0_6memory15LoadWithoutCastENSF_16StoreWithoutCastEEEviT_T0_T2_T3_T4_T5_)
        /*00b4*/ 	.short	0x0210
        /*00b6*/ 	.short	0x001c


	//----- nvinfo : EIATTR_SW_WAR
	.align		4
.L_5361:
        /*00b8*/ 	.byte	0x04, 0x36
        /*00ba*/ 	.short	(.L_5363 - .L_5362)
.L_5362:
        /*00bc*/ 	.word	0x00000008
.L_5363:


//--------------------- .nv.info._ZN2at6native29vectorized_elementwise_kernelILi2ENS0_13BUnaryFunctorIaaaZZZNS0_15binary_internal21div_trunc_kernel_cudaERNS_18TensorIteratorBaseEENKUlvE_clEvENKUlvE0_clEvEUlaaE_EESt5arrayIPcLm2EEEEviT0_T1_ --------------------------
	.section	.nv.info._ZN2at6native29vectorized_elementwise_kernelILi2ENS0_13BUnaryFunctorIaaaZZZNS0_15binary_internal21div_trunc_kernel_cudaERNS_18TensorIteratorBaseEENKUlvE_clEvENKUlvE0_clEvEUlaaE_EESt5arrayIPcLm2EEEEviT0_T1_,"",@"SHT_CUDA_INFO"
	.sectionflags	@""
	.align	4


	//----- nvinfo : EIATTR_CUDA_API_VERSION
	.align		4
        /*0000*/ 	.byte	0x04, 0x37
        /*0002*/ 	.short	(.L_5365 - .L_5364)
.L_5364:
        /*0004*/ 	.word	0x00000082


	//----- nvinfo : EIATTR_KPARAM_INFO
	.align		4
.L_5365:
        /*0008*/ 	.byte	0x04, 0x17
        /*000a*/ 	.short	(.L_5367 - .L_5366)
.L_5366:
        /*000c*/ 	.word	0x00000000
        /*0010*/ 	.short	0x0002
        /*0012*/ 	.short	0x0008
        /*0014*/ 	.byte	0x00, 0xf0, 0x41, 0x00


	//----- nvinfo : EIATTR_KPARAM_INFO
	.align		4
.L_5367:
        /*0018*/ 	.byte	0x04, 0x17
        /*001a*/ 	.short	(.L_5369 - .L_5368)
.L_5368:
        /*001c*/ 	.word	0x00000000
        /*0020*/ 	.short	0x0001
        /*0022*/ 	.short	0x0004
        /*0024*/ 	.byte	0x00, 0xf0, 0x09, 0x00


	//----- nvinfo : EIATTR_KPARAM_INFO
	.align		4
.L_5369:
        /*0028*/ 	.byte	0x04, 0x17
        /*002a*/ 	.short	(.L_5371 - .L_5370)
.L_5370:
        /*002c*/ 	.word	0x00000000
        /*0030*/ 	.short	0x0000
        /*0032*/ 	.short	0x0000
        /*0034*/ 	.byte	0x00, 0xf0, 0x11, 0x00


	//----- nvinfo : EIATTR_SPARSE_MMA_MASK
	.align		4
.L_5371:
        /*0038*/ 	.byte	0x03, 0x50
        /*003a*/ 	.short	0x0000


	//----- nvinfo : EIATTR_MAXREG_COUNT
	.align		4
        /*003c*/ 	.byte	0x03, 0x1b
        /*003e*/ 	.short	0x00ff


	//----- nvinfo : EIATTR_MERCURY_ISA_VERSION
	.align		4
        /*0040*/ 	.byte	0x03, 0x5f
        /*0042*/ 	.short	0x0101


	//----- nvinfo : EIATTR_EXIT_INSTR_OFFSETS
	.align		4
        /*0044*/ 	.byte	0x04, 0x1c
        /*0046*/ 	.short	(.L_5373 - .L_5372)


	//   ....[0]....
.L_5372:
        /*0048*/ 	.word	0x000009c0


	//   ....[1]....
        /*004c*/ 	.word	0x00002070


	//   ....[2]....
        /*0050*/ 	.word	0x000020d0


	//----- nvinfo : EIATTR_MAX_THREADS
	.align		4
.L_5373:
        /*0054*/ 	.byte	0x04, 0x05
        /*0056*/ 	.short	(.L_5375 - .L_5374)
.L_5374:
        /*0058*/ 	.word	0x00000080
        /*005c*/ 	.word	0x00000001
        /*0060*/ 	.word	0x00000001


	//----- nvinfo : EIATTR_CRS_STACK_SIZE
	.align		4
.L_5375:
        /*0064*/ 	.byte	0x04, 0x1e
        /*0066*/ 	.short	(.L_5377 - .L_5376)
.L_5376:
        /*0068*/ 	.word	0x00000000


	//----- nvinfo : EIATTR_CBANK_PARAM_SIZE
	.align		4
.L_5377:
        /*006c*/ 	.byte	0x03, 0x19
        /*006e*/ 	.short	0x0018


	//----- nvinfo : EIATTR_PARAM_CBANK
	.align		4
        /*0070*/ 	.byte	0x04, 0x0a
        /*0072*/ 	.short	(.L_5379 - .L_5378)
	.align		4
.L_5378:
        /*0074*/ 	.word	index@(.nv.constant0._ZN2at6native29vectorized_elementwise_kernelILi2ENS0_13BUnaryFunctorIaaaZZZNS0_15binary_internal21div_trunc_kernel_cudaERNS_18TensorIteratorBaseEENKUlvE_clEvENKUlvE0_clEvEUlaaE_EESt5arrayIPcLm2EEEEviT0_T1_)
        /*0078*/ 	.short	0x0210
        /*007a*/ 	.short	0x0018


	//----- nvinfo : EIATTR_SW_WAR
	.align		4
.L_5379:
        /*007c*/ 	.byte	0x04, 0x36
        /*007e*/ 	.short	(.L_5381 - .L_5380)
.L_5380:
        /*0080*/ 	.word	0x00000008
.L_5381:


//--------------------- .nv.info._ZN2at6native29vectorized_elementwise_kernelILi4ENS0_13BUnaryFunctorIaaaZZZNS0_15binary_internal21div_trunc_kernel_cudaERNS_18TensorIteratorBaseEENKUlvE_clEvENKUlvE0_clEvEUlaaE_EESt5arrayIPcLm2EEEEviT0_T1_ --------------------------
	.section	.nv.info._ZN2at6native29vectorized_elementwise_kernelILi4ENS0_13BUnaryFunctorIaaaZZZNS0_15binary_internal21div_trunc_kernel_cudaERNS_18TensorIteratorBaseEENKUlvE_clEvENKUlvE0_clEvEUlaaE_EESt5arrayIPcLm2EEEEviT0_T1_,"",@"SHT_CUDA_INFO"
	.sectionflags	@""
	.align	4


	//----- nvinfo : EIATTR_CUDA_API_VERSION
	.align		4
        /*0000*/ 	.byte	0x04, 0x37
        /*0002*/ 	.short	(.L_5383 - .L_5382)
.L_5382:
        /*0004*/ 	.word	0x00000082


	//----- nvinfo : EIATTR_KPARAM_INFO
	.align		4
.L_5383:
        /*0008*/ 	.byte	0x04, 0x17
        /*000a*/ 	.short	(.L_5385 - .L_5384)
.L_5384:
        /*000c*/ 	.word	0x00000000
        /*0010*/ 	.short	0x0002
        /*0012*/ 	.short	0x0008
        /*0014*/ 	.byte	0x00, 0xf0, 0x41, 0x00


	//----- nvinfo : EIATTR_KPARAM_INFO
	.align		4
.L_5385:
        /*0018*/ 	.byte	0x04, 0x17
        /*001a*/ 	.short	(.L_5387 - .L_5386)
.L_5386:
        /*001c*/ 	.word	0x00000000
        /*0020*/ 	.short	0x0001
        /*0022*/ 	.short	0x0004
        /*0024*/ 	.byte	0x00, 0xf0, 0x09, 0x00


	//----- nvinfo : EIATTR_KPARAM_INFO
	.align		4
.L_5387:
        /*0028*/ 	.byte	0x04, 0x17
        /*002a*/ 	.short	(.L_5389 - .L_5388)
.L_5388:
        /*002c*/ 	.word	0x00000000
        /*0030*/ 	.short	0x0000
        /*0032*/ 	.short	0x0000
        /*0034*/ 	.byte	0x00, 0xf0, 0x11, 0x00


	//----- nvinfo : EIATTR_SPARSE_MMA_MASK
	.align		4
.L_5389:
        /*0038*/ 	.byte	0x03, 0x50
        /*003a*/ 	.short	0x0000


	//----- nvinfo : EIATTR_MAXREG_COUNT
	.align		4
        /*003c*/ 	.byte	0x03, 0x1b
        /*003e*/ 	.short	0x00ff


	//----- nvinfo : EIATTR_MERCURY_ISA_VERSION
	.align		4
        /*0040*/ 	.byte	0x03, 0x5f
        /*0042*/ 	.short	0x0101


	//----- nvinfo : EIATTR_EXIT_INSTR_OFFSETS
	.align		4
        /*0044*/ 	.byte	0x04, 0x1c
        /*0046*/ 	.short	(.L_5391 - .L_5390)


	//   ....[0]....
.L_5390:
        /*0048*/ 	.word	0x000009a0


	//   ....[1]....
        /*004c*/ 	.word	0x00002050


	//   ....[2]....
        /*0050*/ 	.word	0x000020b0


	//----- nvinfo : EIATTR_MAX_THREADS
	.align		4
.L_5391:
        /*0054*/ 	.byte	0x04, 0x05
        /*0056*/ 	.short	(.L_5393 - .L_5392)
.L_5392:
        /*0058*/ 	.word	0x00000080
        /*005c*/ 	.word	0x00000001
        /*0060*/ 	.word	0x00000001


	//----- nvinfo : EIATTR_CRS_STACK_SIZE
	.align		4
.L_5393:
        /*0064*/ 	.byte	0x04, 0x1e
        /*0066*/ 	.short	(.L_5395 - .L_5394)
.L_5394:
        /*0068*/ 	.word	0x00000000


	//----- nvinfo : EIATTR_CBANK_PARAM_SIZE
	.align		4
.L_5395:
        /*006c*/ 	.byte	0x03, 0x19
        /*006e*/ 	.short	0x0018


	//----- nvinfo : EIATTR_PARAM_CBANK
	.align		4
        /*0070*/ 	.byte	0x04, 0x0a
        /*0072*/ 	.short	(.L_5397 - .L_5396)
	.align		4
.L_5396:
        /*0074*/ 	.word	index@(.nv.constant0._ZN2at6native29vectorized_elementwise_kernelILi4ENS0_13BUnaryFunctorIaaaZZZNS0_15binary_internal21div_trunc_kernel_cudaERNS_18TensorIteratorBaseEENKUlvE_clEvENKUlvE0_clEvEUlaaE_EESt5arrayIPcLm2EEEEviT0_T1_)
        /*0078*/ 	.short	0x0210
        /*007a*/ 	.short	0x0018


	//----- nvinfo : EIATTR_SW_WAR
	.align		4
.L_5397:
        /*007c*/ 	.byte	0x04, 0x36
        /*007e*/ 	.short	(.L_5399 - .L_5398)
.L_5398:
        /*0080*/ 	.word	0x00000008
.L_5399:


//--------------------- .nv.info._ZN2at6native29vectorized_elementwise_kernelILi8ENS0_13BUnaryFunctorIaaaZZZNS0_15binary_internal21div_trunc_kernel_cudaERNS_18TensorIteratorBaseEENKUlvE_clEvENKUlvE0_clEvEUlaaE_EESt5arrayIPcLm2EEEEviT0_T1_ --------------------------
	.section	.nv.info._ZN2at6native29vectorized_elementwise_kernelILi8ENS0_13BUnaryFunctorIaaaZZZNS0_15binary_internal21div_trunc_kernel_cudaERNS_18TensorIteratorBaseEENKUlvE_clEvENKUlvE0_clEvEUlaaE_EESt5arrayIPcLm2EEEEviT0_T1_,"",@"SHT_CUDA_INFO"
	.sectionflags	@""
	.align	4


	//----- nvinfo : EIATTR_CUDA_API_VERSION
	.align		4
        /*0000*/ 	.byte	0x04, 0x37
        /*0002*/ 	.short	(.L_5401 - .L_5400)
.L_5400:
        /*0004*/ 	.word	0x00000082


	//----- nvinfo : EIATTR_KPARAM_INFO
	.align		4
.L_5401:
        /*0008*/ 	.byte	0x04, 0x17
        /*000a*/ 	.short	(.L_5403 - .L_5402)
.L_5402:
        /*000c*/ 	.word	0x00000000
        /*0010*/ 	.short	0x0002
        /*0012*/ 	.short	0x0008
        /*0014*/ 	.byte	0x00, 0xf0, 0x41, 0x00


	//----- nvinfo : EIATTR_KPARAM_INFO
	.align		4
.L_5403:
        /*0018*/ 	.byte	0x04, 0x17
        /*001a*/ 	.short	(.L_5405 - .L_5404)
.L_5404:
        /*001c*/ 	.word	0x00000000
        /*0020*/ 	.short	0x0001
        /*0022*/ 	.short	0x0004
        /*0024*/ 	.byte	0x00, 0xf0, 0x09, 0x00


	//----- nvinfo : EIATTR_KPARAM_INFO
	.align		4
.L_5405:
        /*0028*/ 	.byte	0x04, 0x17
        /*002a*/ 	.short	(.L_5407 - .L_5406)
.L_5406:
        /*002c*/ 	.word	0x00000000
        /*0030*/ 	.short	0x0000
        /*0032*/ 	.short	0x0000
        /*0034*/ 	.byte	0x00, 0xf0, 0x11, 0x00


	//----- nvinfo : EIATTR_SPARSE_MMA_MASK
	.align		4
.L_5407:
        /*0038*/ 	.byte	0x03, 0x50
        /*003a*/ 	.short	0x0000


	//----- nvinfo : EIATTR_MAXREG_COUNT
	.align		4
        /*003c*/ 	.byte	0x03, 0x1b
        /*003e*/ 	.short	0x00ff


	//----- nvinfo : EIATTR_MERCURY_ISA_VERSION
	.align		4
        /*0040*/ 	.byte	0x03, 0x5f
        /*0042*/ 	.short	0x0101


	//----- nvinfo : EIATTR_EXIT_INSTR_OFFSETS
	.align		4
        /*0044*/ 	.byte	0x04, 0x1c
        /*0046*/ 	.short	(.L_5409 - .L_5408)


	//   ....[0]....
.L_5408:
        /*0048*/ 	.word	0x00000a80


	//   ....[1]....
        /*004c*/ 	.word	0x00002130


	//   ....[2]....
        /*0050*/ 	.word	0x00002190


	//----- nvinfo : EIATTR_MAX_THREADS
	.align		4
.L_5409:
        /*0054*/ 	.byte	0x04, 0x05
        /*0056*/ 	.short	(.L_5411 - .L_5410)
.L_5410:
        /*0058*/ 	.word	0x00000080
        /*005c*/ 	.word	0x00000001
        /*0060*/ 	.word	0x00000001


	//----- nvinfo : EIATTR_CRS_STACK_SIZE
	.align		4
.L_5411:
        /*0064*/ 	.byte	0x04, 0x1e
        /*0066*/ 	.short	(.L_5413 - .L_5412)
.L_5412:
        /*0068*/ 	.word	0x00000000


	//----- nvinfo : EIATTR_CBANK_PARAM_SIZE
	.align		4
.L_5413:
        /*006c*/ 	.byte	0x03, 0x19
        /*006e*/ 	.short	0x0018


	//----- nvinfo : EIATTR_PARAM_CBANK
	.align		4
        /*0070*/ 	.byte	0x04, 0x0a
        /*0072*/ 	.short	(.L_5415 - .L_5414)
	.align		4
.L_5414:
        /*0074*/ 	.word	index@(.nv.constant0._ZN2at6native29vectorized_elementwise_kernelILi8ENS0_13BUnaryFunctorIaaaZZZNS0_15binary_internal21div_trunc_kernel_cudaERNS_18TensorIteratorBaseEENKUlvE_clEvENKUlvE0_clEvEUlaaE_EESt5arrayIPcLm2EEEEviT0_T1_)
        /*0078*/ 	.short	0x0210
        /*007a*/ 	.short	0x0018


	//----- nvinfo : EIATTR_SW_WAR
	.align		4
.L_5415:
        /*007c*/ 	.byte	0x04, 0x36
        /*007e*/ 	.short	(.L_5417 - .L_5416)
.L_5416:
        /*0080*/ 	.word	0x00000008
.L_5417:


//--------------------- .nv.info._ZN2at6native18elementwise_kernelILi128ELi4EZNS0_15gpu_kernel_implINS0_13AUnaryFunctorIaaaZZZNS0_15binary_internal21div_trunc_kernel_cudaERNS_18TensorIteratorBaseEENKUlvE_clEvENKUlvE0_clEvEUlaaE_EEEEvS6_RKT_EUliE_EEviT1_ --------------------------
	.section	.nv.info._ZN2at6native18elementwise_kernelILi128ELi4EZNS0_15gpu_kernel_implINS0_13AUnaryFunctorIaaaZZZNS0_15binary_internal21div_trunc_kernel_cudaERNS_18TensorIteratorBaseEENKUlvE_clEvENKUlvE0_clEvEUlaaE_EEEEvS6_RKT_EUliE_EEviT1_,"",@"SHT_CUDA_INFO"
	.sectionflags	@""
	.align	4


	//----- nvinfo : EIATTR_CUDA_API_VERSION
	.align		4
        /*0000*/ 	.byte	0x04, 0x37
        /*0002*/ 	.short	(.L_5419 - .L_5418)
.L_5418:
        /*0004*/ 	.word	0x00000082


	//----- nvinfo : EIATTR_KPARAM_INFO
	.align		4
.L_5419:
        /*0008*/ 	.byte	0x04, 0x17
        /*000a*/ 	.short	(.L_5421 - .L_5420)
.L_5420:
        /*000c*/ 	.word	0x00000000
        /*0010*/ 	.short	0x0001
        /*0012*/ 	.short	0x0008
        /*0014*/ 	.byte	0x00, 0xf0, 0x61, 0x08


	//----- nvinfo : EIATTR_KPARAM_INFO
	.align		4
.L_5421:
        /*0018*/ 	.byte	0x04, 0x17
        /*001a*/ 	.short	(.L_5423 - .L_5422)
.L_5422:
        /*001c*/ 	.word	0x00000000
        /*0020*/ 	.short	0x0000
        /*0022*/ 	.short	0x0000
        /*0024*/ 	.byte	0x00, 0xf0, 0x11, 0x00


	//----- nvinfo : EIATTR_SPARSE_MMA_MASK
	.align		4
.L_5423:
        /*0028*/ 	.byte	0x03, 0x50
        /*002a*/ 	.short	0x0000


	//----- nvinfo : EIATTR_MAXREG_COUNT
	.align		4
        /*002c*/ 	.byte	0x03, 0x1b
        /*002e*/ 	.short	0x0080


	//----- nvinfo : EIATTR_EXTERNS
	.align		4
        /*0030*/ 	.byte	0x04, 0x0f
        /*0032*/ 	.short	(.L_5425 - .L_5424)


	//   ....[0]....
	.align		4
.L_5424:
        /*0034*/ 	.word	index@(__assertfail)


	//----- nvinfo : EIATTR_MERCURY_ISA_VERSION
	.align		4
.L_5425:
        /*0038*/ 	.byte	0x03, 0x5f
        /*003a*/ 	.short	0x0101


	//----- nvinfo : EIATTR_SYSCALL_OFFSETS
	.align		4
        /*003c*/ 	.byte	0x04, 0x46
        /*003e*/ 	.short	(.L_5427 - .L_5426)


	//   ....[0]....
.L_5426:
        /*0040*/ 	.word	0x000021f0


	//   ....[1]....
        /*0044*/ 	.word	0x000032c0


	//   ....[2]....
        /*0048*/ 	.word	0x00005510


	//   ....[3]....
        /*004c*/ 	.word	0x000065e0


	//   ....[4]....
        /*0050*/ 	.word	0x00008820


	//   ....[5]....
        /*0054*/ 	.word	0x000098f0


	//   ....[6]....
        /*0058*/ 	.word	0x0000bb20


	//   ....[7]....
        /*005c*/ 	.word	0x0000cbf0


	//----- nvinfo : EIATTR_EXIT_INSTR_OFFSETS
	.align		4
.L_5427:
        /*0060*/ 	.byte	0x04, 0x1c
        /*0062*/ 	.short	(.L_5429 - .L_5428)


	//   ....[0]....
.L_5428:
        /*0064*/ 	.word	0x000099d0


	//   ....[1]....
        /*0068*/ 	.word	0x0000be10


	//   ....[2]....
        /*006c*/ 	.word	0x0000be30


	//   ....[3]....
        /*0070*/ 	.word	0x0000bef0


	//   ....[4]....
        /*0074*/ 	.word	0x0000bf20


	//   ....[5]....
        /*0078*/ 	.word	0x0000bf60


	//   ....[6]....
        /*007c*/ 	.word	0x0000bff0


	//   ....[7]....
        /*0080*/ 	.word	0x0000c030


	//   ....[8]....
        /*0084*/ 	.word	0x0000c0d0


	//   ....[9]....
        /*0088*/ 	.word	0x0000c120


	//   ....[10]....
        /*008c*/ 	.word	0x0000c170


	//   ....[11]....
        /*0090*/ 	.word	0x0000c230


	//   ....[12]....
        /*0094*/ 	.word	0x0000c290


	//   ....[13]....
        /*0098*/ 	.word	0x0000c420


	//   ....[14]....
        /*009c*/ 	.word	0x0000c580


	//   ....[15]....
        /*00a0*/ 	.word	0x0000c5c0


	//   ....[16]....
        /*00a4*/ 	.word	0x0000c680


	//   ....[17]....
        /*00a8*/ 	.word	0x0000c800


	//   ....[18]....
        /*00ac*/ 	.word	0x0000c980


	//   ....[19]....
        /*00b0*/ 	.word	0x0000caf0


	//   ....[20]....
        /*00b4*/ 	.word	0x0000cc00


	//   ....[21]....
        /*00b8*/ 	.word	0x0000cc60


	//   ....[22]....
        /*00bc*/ 	.word	0x0000cc90


	//----- nvinfo : EIATTR_MAX_THREADS
	.align		4
.L_5429:
        /*00c0*/ 	.byte	0x04, 0x05
        /*00c2*/ 	.short	(.L_5431 - .L_5430)
.L_5430:
        /*00c4*/ 	.word	0x00000080
        /*00c8*/ 	.word	0x00000001
        /*00cc*/ 	.word	0x00000001


	//----- nvinfo : EIATTR_CRS_STACK_SIZE
	.align		4
.L_5431:
        /*00d0*/ 	.byte	0x04, 0x1e
        /*00d2*/ 	.short	(.L_5433 - .L_5432)
.L_5432:
        /*00d4*/ 	.word	0x00000000


	//----- nvinfo : EIATTR_CBANK_PARAM_SIZE
	.align		4
.L_5433:
        /*00d8*/ 	.byte	0x03, 0x19
        /*00da*/ 	.short	0x0220


	//----- nvinfo : EIATTR_PARAM_CBANK
	.align		4
        /*00dc*/ 	.byte	0x04, 0x0a
        /*00de*/ 	.short	(.L_5435 - .L_5434)
	.align		4
.L_5434:
        /*00e0*/ 	.word	index@(.nv.constant0._ZN2at6native18elementwise_kernelILi128ELi4EZNS0_15gpu_kernel_implINS0_13AUnaryFunctorIaaaZZZNS0_15binary_internal21div_trunc_kernel_cudaERNS_18TensorIteratorBaseEENKUlvE_clEvENKUlvE0_clEvEUlaaE_EEEEvS6_RKT_EUliE_EEviT1_)
        /*00e4*/ 	.short	0x0210
        /*00e6*/ 	.short	0x0220


	//----- nvinfo : EIATTR_SW_WAR
	.align		4
.L_5435:
        /*00e8*/ 	.byte	0x04, 0x36
        /*00ea*/ 	.short	(.L_5437 - .L_5436)
.L_5436:
        /*00ec*/ 	.word	0x00000008
.L_5437:


//--------------------- .nv.info._ZN2at6native27unrolled_elementwise_kernelINS0_13AUnaryFunctorIaaaZZZNS0_15binary_internal21div_trunc_kernel_cudaERNS_18TensorIteratorBaseEENKUlvE_clEvENKUlvE0_clEvEUlaaE_EESt5arrayIPcLm2EELi4E23TrivialOffsetCalculatorILi1EjESE_NS0_6memory12LoadWithCastILi1EEENSF_13StoreWithCastILi1EEEEEviT_T0_T2_T3_T4_T5_ --------------------------
	.section	.nv.info._ZN2at6native27unrolled_elementwise_kernelINS0_13AUnaryFunctorIaaaZZZNS0_15binary_internal21div_trunc_kernel_cudaERNS_18TensorIteratorBaseEENKUlvE_clEvENKUlvE0_clEvEUlaaE_EESt5arrayIPcLm2EELi4E23TrivialOffsetCalculatorILi1EjESE_NS0_6memory12LoadWithCastILi1EEENSF_13StoreWithCastILi1EEEEEviT_T0_T2_T3_T4_T5_,"",@"SHT_CUDA_INFO"
	.sectionflags	@""
	.align	4


	//----- nvinfo : EIATTR_CUDA_API_VERSION
	.align		4
        /*0000*/ 	.byte	0x04, 0x37
        /*0002*/ 	.short	(.L_5439 - .L_5438)
.L_5438:
        /*0004*/ 	.word	0x00000082


	//----- nvinfo : EIATTR_KPARAM_INFO
	.align		4
.L_5439:
        /*0008*/ 	.byte	0x04, 0x17
        /*000a*/ 	.short	(.L_5441 - .L_5440)
.L_5440:
        /*000c*/ 	.word	0x00000000
        /*0010*/ 	.short	0x0006
        /*0012*/ 	.short	0x0024
        /*0014*/ 	.byte	0x00, 0xf0, 0x21, 0x00


	//----- nvinfo : EIATTR_KPARAM_INFO
	.align		4
.L_5441:
        /*0018*/ 	.byte	0x04, 0x17
        /*001a*/ 	.short	(.L_5443 - .L_5442)
.L_5442:
        /*001c*/ 	.word	0x00000000
        /*0020*/ 	.short	0x0005
        /*0022*/ 	.short	0x001c
        /*0024*/ 	.byte	0x00, 0xf0, 0x21, 0x00


	//----- nvinfo : EIATTR_KPARAM_INFO
	.align		4
.L_5443:
        /*0028*/ 	.byte	0x04, 0x17
        /*002a*/ 	.short	(.L_5445 - .L_5444)
.L_5444:
        /*002c*/ 	.word	0x00000000
        /*0030*/ 	.short	0x0004
        /*0032*/ 	.short	0x0019
        /*0034*/ 	.byte	0x00, 0xf0, 0x05, 0x00


	//----- nvinfo : EIATTR_KPARAM_INFO
	.align		4
.L_5445:
        /*0038*/ 	.byte	0x04, 0x17
        /*003a*/ 	.short	(.L_5447 - .L_5446)
.L_5446:
        /*003c*/ 	.word	0x00000000
        /*0040*/ 	.short	0x0003
        /*0042*/ 	.short	0x0018
        /*0044*/ 	.byte	0x00, 0xf0, 0x05, 0x00


	//----- nvinfo : EIATTR_KPARAM_INFO
	.align		4
.L_5447:
        /*0048*/ 	.byte	0x04, 0x17
        /*004a*/ 	.short	(.L_5449 - .L_5448)
.L_5448:
        /*004c*/ 	.word	0x00000000
        /*0050*/ 	.short	0x0002
        /*0052*/ 	.short	0x0008
        /*0054*/ 	.byte	0x00, 0xf0, 0x41, 0x00


	//----- nvinfo : EIATTR_KPARAM_INFO
	.align		4
.L_5449:
        /*0058*/ 	.byte	0x04, 0x17
        /*005a*/ 	.short	(.L_5451 - .L_5450)
.L_5450:
        /*005c*/ 	.word	0x00000000
        /*0060*/ 	.short	0x0001
        /*0062*/ 	.short	0x0004
        /*0064*/ 	.byte	0x00, 0xf0, 0x09, 0x00


	//----- nvinfo : EIATTR_KPARAM_INFO
	.align		4
.L_5451:
        /*0068*/ 	.byte	0x04, 0x17
        /*006a*/ 	.short	(.L_5453 - .L_5452)
.L_5452:
        /*006c*/ 	.word	0x00000000
        /*0070*/ 	.short	0x0000
        /*0072*/ 	.short	0x0000
        /*0074*/ 	.byte	0x00, 0xf0, 0x11, 0x00


	//----- nvinfo : EIATTR_SPARSE_MMA_MASK
	.align		4
.L_5453:
        /*0078*/ 	.byte	0x03, 0x50
        /*007a*/ 	.short	0x0000


	//----- nvinfo : EIATTR_MAXREG_COUNT
	.align		4
        /*007c*/ 	.byte	0x03, 0x1b
        /*007e*/ 	.short	0x00ff


	//----- nvinfo : EIATTR_EXTERNS
	.align		4
        /*0080*/ 	.byte	0x04, 0x0f
        /*0082*/ 	.short	(.L_5455 - .L_5454)


	//   ....[0]....
	.align		4
.L_5454:
        /*0084*/ 	.word	index@(__assertfail)


	//----- nvinfo : EIATTR_MERCURY_ISA_VERSION
	.align		4
.L_5455:
        /*0088*/ 	.byte	0x03, 0x5f
        /*008a*/ 	.short	0x0101


	//----- nvinfo : EIATTR_SYSCALL_OFFSETS
	.align		4
        /*008c*/ 	.byte	0x04, 0x46
        /*008e*/ 	.short	(.L_5457 - .L_5456)


	//   ....[0]....
.L_5456:
        /*0090*/ 	.word	0x00000f10


	//   ....[1]....
        /*0094*/ 	.word	0x00001e20


	//   ....[2]....
        /*0098*/ 	.word	0x00002d40


	//   ....[3]....
        /*009c*/ 	.word	0x00003c40


	//   ....[4]....
        /*00a0*/ 	.word	0x00005520


	//   ....[5]....
        /*00a4*/ 	.word	0x00006550


	//   ....[6]....
        /*00a8*/ 	.word	0x00007540


	//   ....[7]....
        /*00ac*/ 	.word	0x00008530


	//----- nvinfo : EIATTR_EXIT_INSTR_OFFSETS
	.align		4
.L_5457:
        /*00b0*/ 	.byte	0x04, 0x1c
        /*00b2*/ 	.short	(.L_5459 - .L_5458)


	//   ....[0]....
.L_5458:
        /*00b4*/ 	.word	0x00007620


	//   ....[1]....
        /*00b8*/ 	.word	0x00007750


	//   ....[2]....
        /*00bc*/ 	.word	0x00007770


	//   ....[3]....
        /*00c0*/ 	.word	0x00007830


	//   ....[4]....
        /*00c4*/ 	.word	0x00007870


	//   ....[5]....
        /*00c8*/ 	.word	0x000078b0


	//   ....[6]....
        /*00cc*/ 	.word	0x00007940


	//   ....[7]....
        /*00d0*/ 	.word	0x00007980


	//   ....[8]....
        /*00d4*/ 	.word	0x00007a20


	//   ....[9]....
        /*00d8*/ 	.word	0x00007a70


	//   ....[10]....
        /*00dc*/ 	.word	0x00007ac0


	//   ....[11]....
        /*00e0*/ 	.word	0x00007b80


	//   ....[12]....
        /*00e4*/ 	.word	0x00007be0


	//   ....[13]....
        /*00e8*/ 	.word	0x00007d70


	//   ....[14]....
        /*00ec*/ 	.word	0x00007ed0


	//   ....[15]....
        /*00f0*/ 	.word	0x00007f10


	//   ....[16]....
        /*00f4*/ 	.word	0x00007fd0


	//   ....[17]....
        /*00f8*/ 	.word	0x00008150


	//   ....[18]....
        /*00fc*/ 	.word	0x000082d0


	//   ....[19]....
        /*0100*/ 	.word	0x00008430


	//   ....[20]....
        /*0104*/ 	.word	0x00008540


	//   ....[21]....
        /*0108*/ 	.word	0x000085a0


	//   ....[22]....
        /*010c*/ 	.word	0x000085e0


	//----- nvinfo : EIATTR_MAX_THREADS
	.align		4
.L_5459:
        /*0110*/ 	.byte	0x04, 0x05
        /*0112*/ 	.short	(.L_5461 - .L_5460)
.L_5460:
        /*0114*/ 	.word	0x00000080
        /*0118*/ 	.word	0x00000001
        /*011c*/ 	.word	0x00000001


	//----- nvinfo : EIATTR_CRS_STACK_SIZE
	.align		4
.L_5461:
        /*0120*/ 	.byte	0x04, 0x1e
        /*0122*/ 	.short	(.L_5463 - .L_5462)
.L_5462:
        /*0124*/ 	.word	0x00000000


	//----- nvinfo : EIATTR_CBANK_PARAM_SIZE
	.align		4
.L_5463:
        /*0128*/ 	.byte	0x03, 0x19
        /*012a*/ 	.short	0x002c


	//----- nvinfo : EIATTR_PARAM_CBANK
	.align		4
        /*012c*/ 	.byte	0x04, 0x0a
        /*012e*/ 	.short	(.L_5465 - .L_5464)
	.align		4
.L_5464:
        /*0130*/ 	.word	index@(.nv.constant0._ZN2at6native27unrolled_elementwise_kernelINS0_13AUnaryFunctorIaaaZZZNS0_15binary_internal21div_trunc_kernel_cudaERNS_18TensorIteratorBaseEENKUlvE_clEvENKUlvE0_clEvEUlaaE_EESt5arrayIPcLm2EELi4E23TrivialOffsetCalculatorILi1EjESE_NS0_6memory12LoadWithCastILi1EEENSF_13StoreWithCastILi1EEEEEviT_T0_T2_T3_T4_T5_)
        /*0134*/ 	.short	0x0210
        /*0136*/ 	.short	0x002c


	//----- nvinfo : EIATTR_SW_WAR
	.align		4
.L_5465:
        /*0138*/ 	.byte	0x04, 0x36
        /*013a*/ 	.short	(.L_5467 - .L_5466)
.L_5466:
        /*013c*/ 	.word	0x00000008
.L_5467:


//--------------------- .nv.info._ZN2at6native18elementwise_kernelILi128ELi4EZNS0_22gpu_kernel_impl_nocastINS0_13AUnaryFunctorIaaaZZZNS0_15binary_internal21div_trunc_kernel_cudaERNS_18TensorIteratorBaseEENKUlvE_clEvENKUlvE0_clEvEUlaaE_EEEEvS6_RKT_EUliE_EEviT1_ --------------------------
	.section	.nv.info._ZN2at6native18elementwise_kernelILi128ELi4EZNS0_22gpu_kernel_impl_nocastINS0_13AUnaryFunctorIaaaZZZNS0_15binary_internal21div_trunc_kernel_cudaERNS_18TensorIteratorBaseEENKUlvE_clEvENKUlvE0_clEvEUlaaE_EEEEvS6_RKT_EUliE_EEviT1_,"",@"SHT_CUDA_INFO"
	.sectionflags	@""
	.align	4


	//----- nvinfo : EIATTR_CUDA_API_VERSION
	.align		4
        /*0000*/ 	.byte	0x04, 0x37
        /*0002*/ 	.short	(.L_5469 - .L_5468)
.L_5468:
        /*0004*/ 	.word	0x00000082


	//----- nvinfo : EIATTR_KPARAM_INFO
	.align		4
.L_5469:
        /*0008*/ 	.byte	0x04, 0x17
        /*000a*/ 	.short	(.L_5471 - .L_5470)
.L_5470:
        /*000c*/ 	.word	0x00000000
        /*0010*/ 	.short	0x0001
        /*0012*/ 	.short	0x0008
        /*0014*/ 	.byte	0x00, 0xf0, 0x61, 0x08


	//----- nvinfo : EIATTR_KPARAM_INFO
	.align		4
.L_5471:
        /*0018*/ 	.byte	0x04, 0x17
        /*001a*/ 	.short	(.L_5473 - .L_5472)
.L_5472:
        /*001c*/ 	.word	0x00000000
        /*0020*/ 	.short	0x0000
        /*0022*/ 	.short	0x0000
        /*0024*/ 	.byte	0x00, 0xf0, 0x11, 0x00


	//----- nvinfo : EIATTR_SPARSE_MMA_MASK
	.align		4
.L_5473:
        /*0028*/ 	.byte	0x03, 0x50
        /*002a*/ 	.short	0x0000


	//----- nvinfo : EIATTR_MAXREG_COUNT
	.align		4
        /*002c*/ 	.byte	0x03, 0x1b
        /*002e*/ 	.short	0x0080


	//----- nvinfo : EIATTR_MERCURY_ISA_VERSION
	.align		4
        /*0030*/ 	.byte	0x03, 0x5f
        /*0032*/ 	.short	0x0101


	//----- nvinfo : EIATTR_EXIT_INSTR_OFFSETS
	.align		4
        /*0034*/ 	.byte	0x04, 0x1c
        /*0036*/ 	.short	(.L_5475 - .L_5474)


	//   ....[0]....
.L_5474:
        /*0038*/ 	.word	0x00004050


	//   ....[1]....
        /*003c*/ 	.word	0x00005550


	//----- nvinfo : EIATTR_MAX_THREADS
	.align		4
.L_5475:
        /*0040*/ 	.byte	0x04, 0x05
        /*0042*/ 	.short	(.L_5477 - .L_5476)
.L_5476:
        /*0044*/ 	.word	0x00000080
        /*0048*/ 	.word	0x00000001
        /*004c*/ 	.word	0x00000001


	//----- nvinfo : EIATTR_CRS_STACK_SIZE
	.align		4
.L_5477:
        /*0050*/ 	.byte	0x04, 0x1e
        /*0052*/ 	.short	(.L_5479 - .L_5478)
.L_5478:
        /*0054*/ 	.word	0x00000000


	//----- nvinfo : EIATTR_CBANK_PARAM_SIZE
	.align		4
.L_5479:
        /*0058*/ 	.byte	0x03, 0x19
        /*005a*/ 	.short	0x0220


	//----- nvinfo : EIATTR_PARAM_CBANK
	.align		4
        /*005c*/ 	.byte	0x04, 0x0a
        /*005e*/ 	.short	(.L_5481 - .L_5480)
	.align		4
.L_5480:
        /*0060*/ 	.word	index@(.nv.constant0._ZN2at6native18elementwise_kernelILi128ELi4EZNS0_22gpu_kernel_impl_nocastINS0_13AUnaryFunctorIaaaZZZNS0_15binary_internal21div_trunc_kernel_cudaERNS_18TensorIteratorBaseEENKUlvE_clEvENKUlvE0_clEvEUlaaE_EEEEvS6_RKT_EUliE_EEviT1_)
        /*0064*/ 	.short	0x0210
        /*0066*/ 	.short	0x0220


	//----- nvinfo : EIATTR_SW_WAR
	.align		4
.L_5481:
        /*0068*/ 	.byte	0x04, 0x36
        /*006a*/ 	.short	(.L_5483 - .L_5482)
.L_5482:
        /*006c*/ 	.word	0x00000008
.L_5483:


//--------------------- .nv.info._ZN2at6native27unrolled_elementwise_kernelINS0_13AUnaryFunctorIaaaZZZNS0_15binary_internal21div_trunc_kernel_cudaERNS_18TensorIteratorBaseEENKUlvE_clEvENKUlvE0_clEvEUlaaE_EESt5arrayIPcLm2EELi4E23TrivialOffsetCalculatorILi1EjESE_NS0_6memory15LoadWithoutCastENSF_16StoreWithoutCastEEEviT_T0_T2_T3_T4_T5_ --------------------------
	.section	.nv.info._ZN2at6native27unrolled_elementwise_kernelINS0_13AUnaryFunctorIaaaZZZNS0_15binary_internal21div_trunc_kernel_cudaERNS_18TensorIteratorBaseEENKUlvE_clEvENKUlvE0_clEvEUlaaE_EESt5arrayIPcLm2EELi4E23TrivialOffsetCalculatorILi1EjESE_NS0_6memory15LoadWithoutCastENSF_16StoreWithoutCastEEEviT_T0_T2_T3_T4_T5_,"",@"SHT_CUDA_INFO"
	.sectionflags	@""
	.align	4


	//----- nvinfo : EIATTR_CUDA_API_VERSION
	.align		4
        /*0000*/ 	.byte	0x04, 0x37
        /*0002*/ 	.short	(.L_5485 - .L_5484)
.L_5484:
        /*0004*/ 	.word	0x00000082


	//----- nvinfo : EIATTR_KPARAM_INFO
	.align		4
.L_5485:
        /*0008*/ 	.byte	0x04, 0x17
        /*000a*/ 	.short	(.L_5487 - .L_5486)
.L_5486:
        /*000c*/ 	.word	0x00000000
        /*0010*/ 	.short	0x0006
        /*0012*/ 	.short	0x001b
        /*0014*/ 	.byte	0x00, 0xf0, 0x05, 0x00


	//----- nvinfo : EIATTR_KPARAM_INFO
	.align		4
.L_5487:
        /*0018*/ 	.byte	0x04, 0x17
        /*001a*/ 	.short	(.L_5489 - .L_5488)
.L_5488:
        /*001c*/ 	.word	0x00000000
        /*0020*/ 	.short	0x0005
        /*0022*/ 	.short	0x001a
        /*0024*/ 	.byte	0x00, 0xf0, 0x05, 0x00


	//----- nvinfo : EIATTR_KPARAM_INFO
	.align		4
.L_5489:
        /*0028*/ 	.byte	0x04, 0x17
        /*002a*/ 	.short	(.L_5491 - .L_5490)
.L_5490:
        /*002c*/ 	.word	0x00000000
        /*0030*/ 	.short	0x0004
        /*0032*/ 	.short	0x0019
        /*0034*/ 	.byte	0x00, 0xf0, 0x05, 0x00


	//----- nvinfo : EIATTR_KPARAM_INFO
	.align		4
.L_5491:
        /*0038*/ 	.byte	0x04, 0x17
        /*003a*/ 	.short	(.L_5493 - .L_5492)
.L_5492:
        /*003c*/ 	.word	0x00000000
        /*0040*/ 	.short	0x0003
        /*0042*/ 	.short	0x0018
        /*0044*/ 	.byte	0x00, 0xf0, 0x05, 0x00


	//----- nvinfo : EIATTR_KPARAM_INFO
	.align		4
.L_5493:
        /*0048*/ 	.byte	0x04, 0x17
        /*004a*/ 	.short	(.L_5495 - .L_5494)
.L_5494:
        /*004c*/ 	.word	0x00000000
        /*0050*/ 	.short	0x0002
        /*0052*/ 	.short	0x0008
        /*0054*/ 	.byte	0x00, 0xf0, 0x41, 0x00


	//----- nvinfo : EIATTR_KPARAM_INFO
	.align		4
.L_5495:
        /*0058*/ 	.byte	0x04, 0x17
        /*005a*/ 	.short	(.L_5497 - .L_5496)
.L_5496:
        /*005c*/ 	.word	0x00000000
        /*0060*/ 	.short	0x0001
        /*0062*/ 	.short	0x0004
        /*0064*/ 	.byte	0x00, 0xf0, 0x09, 0x00


	//----- nvinfo : EIATTR_KPARAM_INFO
	.align		4
.L_5497:
        /*0068*/ 	.byte	0x04, 0x17
        /*006a*/ 	.short	(.L_5499 - .L_5498)
.L_5498:
        /*006c*/ 	.word	0x00000000
        /*0070*/ 	.short	0x0000
        /*0072*/ 	.short	0x0000
        /*0074*/ 	.byte	0x00, 0xf0, 0x11, 0x00


	//----- nvinfo : EIATTR_SPARSE_MMA_MASK
	.align		4
.L_5499:
        /*0078*/ 	.byte	0x03, 0x50
        /*007a*/ 	.short	0x0000


	//----- nvinfo : EIATTR_MAXREG_COUNT
	.align		4
        /*007c*/ 	.byte	0x03, 0x1b
        /*007e*/ 	.short	0x00ff


	//----- nvinfo : EIATTR_MERCURY_ISA_VERSION
	.align		4
        /*0080*/ 	.byte	0x03, 0x5f
        /*0082*/ 	.short	0x0101


	//----- nvinfo : EIATTR_EXIT_INSTR_OFFSETS
	.align		4
        /*0084*/ 	.byte	0x04, 0x1c
        /*0086*/ 	.short	(.L_5501 - .L_5500)


	//   ....[0]....
.L_5500:
        /*0088*/ 	.word	0x00000b50


	//   ....[1]....
        /*008c*/ 	.word	0x00000bb0


	//----- nvinfo : EIATTR_MAX_THREADS
	.align		4
.L_5501:
        /*0090*/ 	.byte	0x04, 0x05
        /*0092*/ 	.short	(.L_5503 - .L_5502)
.L_5502:
        /*0094*/ 	.word	0x00000080
        /*0098*/ 	.word	0x00000001
        /*009c*/ 	.word	0x00000001


	//----- nvinfo : EIATTR_CRS_STACK_SIZE
	.align		4
.L_5503:
        /*00a0*/ 	.byte	0x04, 0x1e
        /*00a2*/ 	.short	(.L_5505 - .L_5504)
.L_5504:
        /*00a4*/ 	.word	0x00000000


	//----- nvinfo : EIATTR_CBANK_PARAM_SIZE
	.align		4
.L_5505:
        /*00a8*/ 	.byte	0x03, 0x19
        /*00aa*/ 	.short	0x001c


	//----- nvinfo : EIATTR_PARAM_CBANK
	.align		4
        /*00ac*/ 	.byte	0x04, 0x0a
        /*00ae*/ 	.short	(.L_5507 - .L_5506)
	.align		4
.L_5506:
        /*00b0*/ 	.word	index@(.nv.constant0._ZN2at6native27unrolled_elementwise_kernelINS0_13AUnaryFunctorIaaaZZZNS0_15binary_internal21div_trunc_kernel_cudaERNS_18TensorIteratorBaseEENKUlvE_clEvENKUlvE0_clEvEUlaaE_EESt5arrayIPcLm2EELi4E23TrivialOffsetCalculatorILi1EjESE_NS0_6memory15LoadWithoutCastENSF_16StoreWithoutCastEEEviT_T0_T2_T3_T4_T5_)
        /*00b4*/ 	.short	0x0210
        /*00b6*/ 	.short	0x001c


	//----- nvinfo : EIATTR_SW_WAR
	.align		4
.L_5507:
        /*00b8*/ 	.byte	0x04, 0x36
        /*00ba*/ 	.short	(.L_5509 - .L_5508)
.L_5508:
        /*00bc*/ 	.word	0x00000008
.L_5509:


//--------------------- .nv.info._ZN2at6native29vectorized_elementwise_kernelILi2ENS0_13AUnaryFunctorIaaaZZZNS0_15binary_internal21div_trunc_kernel_cudaERNS_18TensorIteratorBaseEENKUlvE_clEvENKUlvE0_clEvEUlaaE_EESt5arrayIPcLm2EEEEviT0_T1_ --------------------------
	.section	.nv.info._ZN2at6native29vectorized_elementwise_kernelILi2ENS0_13AUnaryFunctorIaaaZZZNS0_15binary_internal21div_trunc_kernel_cudaERNS_18TensorIteratorBaseEENKUlvE_clEvENKUlvE0_clEvEUlaaE_EESt5arrayIPcLm2EEEEviT0_T1_,"",@"SHT_CUDA_INFO"
	.sectionflags	@""
	.align	4


	//----- nvinfo : EIATTR_CUDA_API_VERSION
	.align		4
        /*0000*/ 	.byte	0x04, 0x37
        /*0002*/ 	.short	(.L_5511 - .L_5510)
.L_5510:
        /*0004*/ 	.word	0x00000082


	//----- nvinfo : EIATTR_KPARAM_INFO
	.align		4
.L_5511:
        /*0008*/ 	.byte	0x04, 0x17
        /*000a*/ 	.short	(.L_5513 - .L_5512)
.L_5512:
        /*000c*/ 	.word	0x00000000
        /*0010*/ 	.short	0x0002
        /*0012*/ 	.short	0x0008
        /*0014*/ 	.byte	0x00, 0xf0, 0x41, 0x00


	//----- nvinfo : EIATTR_KPARAM_INFO
	.align		4
.L_5513:
        /*0018*/ 	.byte	0x04, 0x17
        /*001a*/ 	.short	(.L_5515 - .L_5514)
.L_5514:
        /*001c*/ 	.word	0x00000000
        /*0020*/ 	.short	0x0001
        /*0022*/ 	.short	0x0004
        /*0024*/ 	.byte	0x00, 0xf0, 0x09, 0x00


	//----- nvinfo : EIATTR_KPARAM_INFO
	.align		4
.L_5515:
        /*0028*/ 	.byte	0x04, 0x17
        /*002a*/ 	.short	(.L_5517 - .L_5516)
.L_5516:
        /*002c*/ 	.word	0x00000000
        /*0030*/ 	.short	0x0000
        /*0032*/ 	.short	0x0000
        /*0034*/ 	.byte	0x00, 0xf0, 0x11, 0x00


	//----- nvinfo : EIATTR_SPARSE_MMA_MASK
	.align		4
.L_5517:
        /*0038*/ 	.byte	0x03, 0x50
        /*003a*/ 	.short	0x0000


	//----- nvinfo : EIATTR_MAXREG_COUNT
	.align		4
        /*003c*/ 	.byte	0x03, 0x1b
        /*003e*/ 	.short	0x00ff


	//----- nvinfo : EIATTR_MERCURY_ISA_VERSION
	.align		4
        /*0040*/ 	.byte	0x03, 0x5f
        /*0042*/ 	.short	0x0101


	//----- nvinfo : EIATTR_EXIT_INSTR_OFFSETS
	.align		4
        /*0044*/ 	.byte	0x04, 0x1c
        /*0046*/ 	.short	(.L_5519 - .L_5518)


	//   ....[0]....
.L_5518:
        /*0048*/ 	.word	0x00000ee0


	//   ....[1]....
        /*004c*/ 	.word	0x000025c0


	//   ....[2]....
        /*0050*/ 	.word	0x00002620


	//----- nvinfo : EIATTR_MAX_THREADS
	.align		4
.L_5519:
        /*0054*/ 	.byte	0x04, 0x05
        /*0056*/ 	.short	(.L_5521 - .L_5520)
.L_5520:
        /*0058*/ 	.word	0x00000080
        /*005c*/ 	.word	0x00000001
        /*0060*/ 	.word	0x00000001


	//----- nvinfo : EIATTR_CRS_STACK_SIZE
	.align		4
.L_5521:
        /*0064*/ 	.byte	0x04, 0x1e
        /*0066*/ 	.short	(.L_5523 - .L_5522)
.L_5522:
        /*0068*/ 	.word	0x00000000


	//----- nvinfo : EIATTR_CBANK_PARAM_SIZE
	.align		4
.L_5523:
        /*006c*/ 	.byte	0x03, 0x19
        /*006e*/ 	.short	0x0018


	//----- nvinfo : EIATTR_PARAM_CBANK
	.align		4
        /*0070*/ 	.byte	0x04, 0x0a
        /*0072*/ 	.short	(.L_5525 - .L_5524)
	.align		4
.L_5524:
        /*0074*/ 	.word	index@(.nv.constant0._ZN2at6native29vectorized_elementwise_kernelILi2ENS0_13AUnaryFunctorIaaaZZZNS0_15binary_internal21div_trunc_kernel_cudaERNS_18TensorIteratorBaseEENKUlvE_clEvENKUlvE0_clEvEUlaaE_EESt5arrayIPcLm2EEEEviT0_T1_)
        /*0078*/ 	.short	0x0210
        /*007a*/ 	.short	0x0018


	//----- nvinfo : EIATTR_SW_WAR
	.align		4
.L_5525:
        /*007c*/ 	.byte	0x04, 0x36
        /*007e*/ 	.short	(.L_5527 - .L_5526)
.L_5526:
        /*0080*/ 	.word	0x00000008
.L_5527:


//--------------------- .nv.info._ZN2at6native29vectorized_elementwise_kernelILi4ENS0_13AUnaryFunctorIaaaZZZNS0_15binary_internal21div_trunc_kernel_cudaERNS_18TensorIteratorBaseEENKUlvE_clEvENKUlvE0_clEvEUlaaE_EESt5arrayIPcLm2EEEEviT0_T1_ --------------------------
	.section	.nv.info._ZN2at6native29vectorized_elementwise_kernelILi4ENS0_13AUnaryFunctorIaaaZZZNS0_15binary_internal21div_trunc_kernel_cudaERNS_18TensorIteratorBaseEENKUlvE_clEvENKUlvE0_clEvEUlaaE_EESt5arrayIPcLm2EEEEviT0_T1_,"",@"SHT_CUDA_INFO"
	.sectionflags	@""
	.align	4


	//----- nvinfo : EIATTR_CUDA_API_VERSION
	.align		4
        /*0000*/ 	.byte	0x04, 0x37
        /*0002*/ 	.short	(.L_5529 - .L_5528)
.L_5528:
        /*0004*/ 	.word	0x00000082


	//----- nvinfo : EIATTR_KPARAM_INFO
	.align		4
.L_5529:
        /*0008*/ 	.byte	0x04, 0x17
        /*000a*/ 	.short	(.L_5531 - .L_5530)
.L_5530:
        /*000c*/ 	.word	0x00000000
        /*0010*/ 	.short	0x0002
        /*0012*/ 	.short	0x0008
        /*0014*/ 	.byte	0x00, 0xf0, 0x41, 0x00


	//----- nvinfo : EIATTR_KPARAM_INFO
	.align		4
.L_5531:
        /*0018*/ 	.byte	0x04, 0x17
        /*001a*/ 	.short	(.L_5533 - .L_5532)
.L_5532:
        /*001c*/ 	.word	0x00000000
        /*0020*/ 	.short	0x0001
        /*0022*/ 	.short	0x0004
        /*0024*/ 	.byte	0x00, 0xf0, 0x09, 0x00


	//----- nvinfo : EIATTR_KPARAM_INFO
	.align		4
.L_5533:
        /*0028*/ 	.byte	0x04, 0x17
        /*002a*/ 	.short	(.L_5535 - .L_5534)
.L_5534:
        /*002c*/ 	.word	0x00000000
        /*0030*/ 	.short	0x0000
        /*0032*/ 	.short	0x0000
        /*0034*/ 	.byte	0x00, 0xf0, 0x11, 0x00


	//----- nvinfo : EIATTR_SPARSE_MMA_MASK
	.align		4
.L_5535:
        /*0038*/ 	.byte	0x03, 0x50
        /*003a*/ 	.short	0x0000


	//----- nvinfo : EIATTR_MAXREG_COUNT
	.align		4
        /*003c*/ 	.byte	0x03, 0x1b
        /*003e*/ 	.short	0x00ff


	//----- nvinfo : EIATTR_MERCURY_ISA_VERSION
	.align		4
        /*0040*/ 	.byte	0x03, 0x5f
        /*0042*/ 	.short	0x0101


	//----- nvinfo : EIATTR_EXIT_INSTR_OFFSETS
	.align		4
        /*0044*/ 	.byte	0x04, 0x1c
        /*0046*/ 	.short	(.L_5537 - .L_5536)


	//   ....[0]....
.L_5536:
        /*0048*/ 	.word	0x00000ea0


	//   ....[1]....
        /*004c*/ 	.word	0x00002570


	//   ....[2]....
        /*0050*/ 	.word	0x000025d0


	//----- nvinfo : EIATTR_MAX_THREADS
	.align		4
.L_5537:
        /*0054*/ 	.byte	0x04, 0x05
        /*0056*/ 	.short	(.L_5539 - .L_5538)
.L_5538:
        /*0058*/ 	.word	0x00000080
        /*005c*/ 	.word	0x00000001
        /*0060*/ 	.word	0x00000001


	//----- nvinfo : EIATTR_CRS_STACK_SIZE
	.align		4
.L_5539:
        /*0064*/ 	.byte	0x04, 0x1e
        /*0066*/ 	.short	(.L_5541 - .L_5540)
.L_5540:
        /*0068*/ 	.word	0x00000000


	//----- nvinfo : EIATTR_CBANK_PARAM_SIZE
	.align		4
.L_5541:
        /*006c*/ 	.byte	0x03, 0x19
        /*006e*/ 	.short	0x0018


	//----- nvinfo : EIATTR_PARAM_CBANK
	.align		4
        /*0070*/ 	.byte	0x04, 0x0a
        /*0072*/ 	.short	(.L_5543 - .L_5542)
	.align		4
.L_5542:
        /*0074*/ 	.word	index@(.nv.constant0._ZN2at6native29vectorized_elementwise_kernelILi4ENS0_13AUnaryFunctorIaaaZZZNS0_15binary_internal21div_trunc_kernel_cudaERNS_18TensorIteratorBaseEENKUlvE_clEvENKUlvE0_clEvEUlaaE_EESt5arrayIPcLm2EEEEviT0_T1_)
        /*0078*/ 	.short	0x0210
        /*007a*/ 	.short	0x0018


	//----- nvinfo : EIATTR_SW_WAR
	.align		4
.L_5543:
        /*007c*/ 	.byte	0x04, 0x36
        /*007e*/ 	.short	(.L_5545 - .L_5544)
.L_5544:
        /*0080*/ 	.word	0x00000008
.L_5545:


//--------------------- .nv.info._ZN2at6native29vectorized_elementwise_kernelILi8ENS0_13AUnaryFunctorIaaaZZZNS0_15binary_internal21div_trunc_kernel_cudaERNS_18TensorIteratorBaseEENKUlvE_clEvENKUlvE0_clEvEUlaaE_EESt5arrayIPcLm2EEEEviT0_T1_ --------------------------
	.section	.nv.info._ZN2at6native29vectorized_elementwise_kernelILi8ENS0_13AUnaryFunctorIaaaZZZNS0_15binary_internal21div_trunc_kernel_cudaERNS_18TensorIteratorBaseEENKUlvE_clEvENKUlvE0_clEvEUlaaE_EESt5arrayIPcLm2EEEEviT0_T1_,"",@"SHT_CUDA_INFO"
	.sectionflags	@""
	.align	4


	//----- nvinfo : EIATTR_CUDA_API_VERSION
	.align		4
        /*0000*/ 	.byte	0x04, 0x37
        /*0002*/ 	.short	(.L_5547 - .L_5546)
.L_5546:
        /*0004*/ 	.word	0x00000082


	//----- nvinfo : EIATTR_KPARAM_INFO
	.align		4
.L_5547:
        /*0008*/ 	.byte	0x04, 0x17
        /*000a*/ 	.short	(.L_5549 - .L_5548)
.L_5548:
        /*000c*/ 	.word	0x00000000
        /*0010*/ 	.short	0x0002
        /*0012*/ 	.short	0x0008
        /*0014*/ 	.byte	0x00, 0xf0, 0x41, 0x00


	//----- nvinfo : EIATTR_KPARAM_INFO
	.align		4
.L_5549:
        /*0018*/ 	.byte	0x04, 0x17
        /*001a*/ 	.short	(.L_5551 - .L_5550)
.L_5550:
        /*001c*/ 	.word	0x00000000
        /*0020*/ 	.short	0x0001
        /*0022*/ 	.short	0x0004
        /*0024*/ 	.byte	0x00, 0xf0, 0x09, 0x00


	//----- nvinfo : EIATTR_KPARAM_INFO
	.align		4
.L_5551:
        /*0028*/ 	.byte	0x04, 0x17
        /*002a*/ 	.short	(.L_5553 - .L_5552)
.L_5552:
        /*002c*/ 	.word	0x00000000
        /*0030*/ 	.short	0x0000
        /*0032*/ 	.short	0x0000
        /*0034*/ 	.byte	0x00, 0xf0, 0x11, 0x00


	//----- nvinfo : EIATTR_SPARSE_MMA_MASK
	.align		4
.L_5553:
        /*0038*/ 	.byte	0x03, 0x50
        /*003a*/ 	.short	0x0000


	//----- nvinfo : EIATTR_MAXREG_COUNT
	.align		4
        /*003c*/ 	.byte	0x03, 0x1b
        /*003e*/ 	.short	0x00ff


	//----- nvinfo : EIATTR_MERCURY_ISA_VERSION
	.align		4
        /*0040*/ 	.byte	0x03, 0x5f
        /*0042*/ 	.short	0x0101


	//----- nvinfo : EIATTR_EXIT_INSTR_OFFSETS
	.align		4
        /*0044*/ 	.byte	0x04, 0x1c
        /*0046*/ 	.short	(.L_5555 - .L_5554)


	//   ....[0]....
.L_5554:
        /*0048*/ 	.word	0x00000f30


	//   ....[1]....
        /*004c*/ 	.word	0x00002600


	//   ....[2]....
        /*0050*/ 	.word	0x00002660


	//----- nvinfo : EIATTR_MAX_THREADS
	.align		4
.L_5555:
        /*0054*/ 	.byte	0x04, 0x05
        /*0056*/ 	.short	(.L_5557 - .L_5556)
.L_5556:
        /*0058*/ 	.word	0x00000080
        /*005c*/ 	.word	0x00000001
        /*0060*/ 	.word	0x00000001


	//----- nvinfo : EIATTR_CRS_STACK_SIZE
	.align		4
.L_5557:
        /*0064*/ 	.byte	0x04, 0x1e
        /*0066*/ 	.short	(.L_5559 - .L_5558)
.L_5558:
        /*0068*/ 	.word	0x00000000


	//----- nvinfo : EIATTR_CBANK_PARAM_SIZE
	.align		4
.L_5559:
        /*006c*/ 	.byte	0x03, 0x19
        /*006e*/ 	.short	0x0018


	//----- nvinfo : EIATTR_PARAM_CBANK
	.align		4
        /*0070*/ 	.byte	0x04, 0x0a
        /*0072*/ 	.short	(.L_5561 - .L_5560)
	.align		4
.L_5560:
        /*0074*/ 	.word	index@(.nv.constant0._ZN2at6native29vectorized_elementwise_kernelILi8ENS0_13AUnaryFunctorIaaaZZZNS0_15binary_internal21div_trunc_kernel_cudaERNS_18TensorIteratorBaseEENKUlvE_clEvENKUlvE0_clEvEUlaaE_EESt5arrayIPcLm2EEEEviT0_T1_)
        /*0078*/ 	.short	0x0210
        /*007a*/ 	.short	0x0018


	//----- nvinfo : EIATTR_SW_WAR
	.align		4
.L_5561:
        /*007c*/ 	.byte	0x04, 0x36
        /*007e*/ 	.short	(.L_5563 - .L_5562)
.L_5562:
        /*0080*/ 	.word	0x00000008
.L_5563:


//--------------------- .nv.info._ZN2at6native18elementwise_kernelILi128ELi4EZNS0_15gpu_kernel_implINS0_13BinaryFunctorIhhhZZZNS0_15binary_internal21div_trunc_kernel_cudaERNS_18TensorIteratorBaseEENKUlvE_clEvENKUlvE_clEvEUlhhE_EEEEvS6_RKT_EUliE_EEviT1_ --------------------------
	.section	.nv.info._ZN2at6native18elementwise_kernelILi128ELi4EZNS0_15gpu_kernel_implINS0_13BinaryFunctorIhhhZZZNS0_15binary_internal21div_trunc_kernel_cudaERNS_18TensorIteratorBaseEENKUlvE_clEvENKUlvE_clEvEUlhhE_EEEEvS6_RKT_EUliE_EEviT1_,"",@"SHT_CUDA_INFO"
	.sectionflags	@""
	.align	4


	//----- nvinfo : EIATTR_CUDA_API_VERSION
	.align		4
        /*0000*/ 	.byte	0x04, 0x37
        /*0002*/ 	.short	(.L_5565 - .L_5564)
.L_5564:
        /*0004*/ 	.word	0x00000082


	//----- nvinfo : EIATTR_KPARAM_INFO
	.align		4
.L_5565:
        /*0008*/ 	.byte	0x04, 0x17
        /*000a*/ 	.short	(.L_5567 - .L_5566)
.L_5566:
        /*000c*/ 	.word	0x00000000
        /*0010*/ 	.short	0x0001
        /*0012*/ 	.short	0x0008
        /*0014*/ 	.byte	0x00, 0xf0, 0x21, 0x0a


	//----- nvinfo : EIATTR_KPARAM_INFO
	.align		4
.L_5567:
        /*0018*/ 	.byte	0x04, 0x17
        /*001a*/ 	.short	(.L_5569 - .L_5568)
.L_5568:
        /*001c*/ 	.word	0x00000000
        /*0020*/ 	.short	0x0000
        /*0022*/ 	.short	0x0000
        /*0024*/ 	.byte	0x00, 0xf0, 0x11, 0x00


	//----- nvinfo : EIATTR_SPARSE_MMA_MASK
	.align		4
.L_5569:
        /*0028*/ 	.byte	0x03, 0x50
        /*002a*/ 	.short	0x0000


	//----- nvinfo : EIATTR_MAXREG_COUNT
	.align		4
        /*002c*/ 	.byte	0x03, 0x1b
        /*002e*/ 	.short	0x0080


	//----- nvinfo : EIATTR_EXTERNS
	.align		4
        /*0030*/ 	.byte	0x04, 0x0f
        /*0032*/ 	.short	(.L_5571 - .L_5570)


	//   ....[0]....
	.align		4
.L_5570:
        /*0034*/ 	.word	index@(__assertfail)


	//----- nvinfo : EIATTR_MERCURY_ISA_VERSION
	.align		4
.L_5571:
        /*0038*/ 	.byte	0x03, 0x5f
        /*003a*/ 	.short	0x0101


	//----- nvinfo : EIATTR_SYSCALL_OFFSETS
	.align		4
        /*003c*/ 	.byte	0x04, 0x46
        /*003e*/ 	.short	(.L_5573 - .L_5572)


	//   ....[0]....
.L_5572:
        /*0040*/ 	.word	0x00002560


	//   ....[1]....
        /*0044*/ 	.word	0x00003420


	//   ....[2]....
        /*0048*/ 	.word	0x000042d0


	//   ....[3]....
        /*004c*/ 	.word	0x00006870


	//   ....[4]....
        /*0050*/ 	.word	0x00007730


	//   ....[5]....
        /*0054*/ 	.word	0x000085e0


	//   ....[6]....
        /*0058*/ 	.word	0x0000ab70


	//   ....[7]....
        /*005c*/ 	.word	0x0000ba30


	//   ....[8]....
        /*0060*/ 	.word	0x0000c8e0


	//   ....[9]....
        /*0064*/ 	.word	0x0000ee60


	//   ....[10]....
        /*0068*/ 	.word	0x0000fd20


	//   ....[11]....
        /*006c*/ 	.word	0x00010bd0


	//----- nvinfo : EIATTR_EXIT_INSTR_OFFSETS
	.align		4
.L_5573:
        /*0070*/ 	.byte	0x04, 0x1c
        /*0072*/ 	.short	(.L_5575 - .L_5574)


	//   ....[0]....
.L_5574:
        /*0074*/ 	.word	0x0000c9a0


	//   ....[1]....
        /*0078*/ 	.word	0x0000fea0


	//   ....[2]....
        /*007c*/ 	.word	0x0000fec0


	//   ....[3]....
        /*0080*/ 	.word	0x0000ff60


	//   ....[4]....
        /*0084*/ 	.word	0x0000ff90


	//   ....[5]....
        /*0088*/ 	.word	0x0000ffb0


	//   ....[6]....
        /*008c*/ 	.word	0x00010040


	//   ....[7]....
        /*0090*/ 	.word	0x00010080


	//   ....[8]....
        /*0094*/ 	.word	0x00010120


	//   ....[9]....
        /*0098*/ 	.word	0x00010170


	//   ....[10]....
        /*009c*/ 	.word	0x000101a0


	//   ....[11]....
        /*00a0*/ 	.word	0x00010260


	//   ....[12]....
        /*00a4*/ 	.word	0x000102a0


	//   ....[13]....
        /*00a8*/ 	.word	0x00010430


	//   ....[14]....
        /*00ac*/ 	.word	0x00010590


	//   ....[15]....
        /*00b0*/ 	.word	0x000105d0


	//   ....[16]....
        /*00b4*/ 	.word	0x00010670


	//   ....[17]....
        /*00b8*/ 	.word	0x000107f0


	//   ....[18]....
        /*00bc*/ 	.word	0x00010970


	//   ....[19]....
        /*00c0*/ 	.word	0x00010ad0


	//   ....[20]....
        /*00c4*/ 	.word	0x00010be0


	//   ....[21]....
        /*00c8*/ 	.word	0x00010c20


	//   ....[22]....
        /*00cc*/ 	.word	0x00010c50


	//----- nvinfo : EIATTR_MAX_THREADS
	.align		4
.L_5575:
        /*00d0*/ 	.byte	0x04, 0x05
        /*00d2*/ 	.short	(.L_5577 - .L_5576)
.L_5576:
        /*00d4*/ 	.word	0x00000080
        /*00d8*/ 	.word	0x00000001
        /*00dc*/ 	.word	0x00000001


	//----- nvinfo : EIATTR_CRS_STACK_SIZE
	.align		4
.L_5577:
        /*00e0*/ 	.byte	0x04, 0x1e
        /*00e2*/ 	.short	(.L_5579 - .L_5578)
.L_5578:
        /*00e4*/ 	.word	0x00000000


	//----- nvinfo : EIATTR_CBANK_PARAM_SIZE
	.align		4
.L_5579:
        /*00e8*/ 	.byte	0x03, 0x19
        /*00ea*/ 	.short	0x0290


	//----- nvinfo : EIATTR_PARAM_CBANK
	.align		4
        /*00ec*/ 	.byte	0x04, 0x0a
        /*00ee*/ 	.short	(.L_5581 - .L_5580)
	.align		4
.L_5580:
        /*00f0*/ 	.word	index@(.nv.constant0._ZN2at6native18elementwise_kernelILi128ELi4EZNS0_15gpu_kernel_implINS0_13BinaryFunctorIhhhZZZNS0_15binary_internal21div_trunc_kernel_cudaERNS_18TensorIteratorBaseEENKUlvE_clEvENKUlvE_clEvEUlhhE_EEEEvS6_RKT_EUliE_EEviT1_)
        /*00f4*/ 	.short	0x0210
        /*00f6*/ 	.short	0x0290


	//----- nvinfo : EIATTR_SW_WAR
	.align		4
.L_5581:
        /*00f8*/ 	.byte	0x04, 0x36
        /*00fa*/ 	.short	(.L_5583 - .L_5582)
.L_5582:
        /*00fc*/ 	.word	0x00000008
.L_5583:


//--------------------- .nv.info._ZN2at6native27unrolled_elementwise_kernelINS0_13BinaryFunctorIhhhZZZNS0_15binary_internal21div_trunc_kernel_cudaERNS_18TensorIteratorBaseEENKUlvE_clEvENKUlvE_clEvEUlhhE_EESt5arrayIPcLm3EELi4E23TrivialOffsetCalculatorILi2EjESD_ILi1EjENS0_6memory12LoadWithCastILi2EEENSG_13StoreWithCastILi1EEEEEviT_T0_T2_T3_T4_T5_ --------------------------
	.section	.nv.info._ZN2at6native27unrolled_elementwise_kernelINS0_13BinaryFunctorIhhhZZZNS0_15binary_internal21div_trunc_kernel_cudaERNS_18TensorIteratorBaseEENKUlvE_clEvENKUlvE_clEvEUlhhE_EESt5arrayIPcLm3EELi4E23TrivialOffsetCalculatorILi2EjESD_ILi1EjENS0_6memory12LoadWithCastILi2EEENSG_13StoreWithCastILi1EEEEEviT_T0_T2_T3_T4_T5_,"",@"SHT_CUDA_INFO"
	.sectionflags	@""
	.align	4


	//----- nvinfo : EIATTR_CUDA_API_VERSION
	.align		4
        /*0000*/ 	.byte	0x04, 0x37
        /*0002*/ 	.short	(.L_5585 - .L_5584)
.L_5584:
        /*0004*/ 	.word	0x00000082


	//----- nvinfo : EIATTR_KPARAM_INFO
	.align		4
.L_5585:
        /*0008*/ 	.byte	0x04, 0x17
        /*000a*/ 	.short	(.L_5587 - .L_5586)
.L_5586:
        /*000c*/ 	.word	0x00000000
        /*0010*/ 	.short	0x0006
        /*0012*/ 	.short	0x0030
        /*0014*/ 	.byte	0x00, 0xf0, 0x21, 0x00


	//----- nvinfo : EIATTR_KPARAM_INFO
	.align		4
.L_5587:
        /*0018*/ 	.byte	0x04, 0x17
        /*001a*/ 	.short	(.L_5589 - .L_5588)
.L_5588:
        /*001c*/ 	.word	0x00000000
        /*0020*/ 	.short	0x0005
        /*0022*/ 	.short	0x0024
        /*0024*/ 	.byte	0x00, 0xf0, 0x31, 0x00


	//----- nvinfo : EIATTR_KPARAM_INFO
	.align		4
.L_5589:
        /*0028*/ 	.byte	0x04, 0x17
        /*002a*/ 	.short	(.L_5591 - .L_5590)
.L_5590:
        /*002c*/ 	.word	0x00000000
        /*0030*/ 	.short	0x0004
        /*0032*/ 	.short	0x0021
        /*0034*/ 	.byte	0x00, 0xf0, 0x05, 0x00


	//----- nvinfo : EIATTR_KPARAM_INFO
	.align		4
.L_5591:
        /*0038*/ 	.byte	0x04, 0x17
        /*003a*/ 	.short	(.L_5593 - .L_5592)
.L_5592:
        /*003c*/ 	.word	0x00000000
        /*0040*/ 	.short	0x0003
        /*0042*/ 	.short	0x0020
        /*0044*/ 	.byte	0x00, 0xf0, 0x05, 0x00


	//----- nvinfo : EIATTR_KPARAM_INFO
	.align		4
.L_5593:
        /*0048*/ 	.byte	0x04, 0x17
        /*004a*/ 	.short	(.L_5595 - .L_5594)
.L_5594:
        /*004c*/ 	.word	0x00000000
        /*0050*/ 	.short	0x0002
        /*0052*/ 	.short	0x0008
        /*0054*/ 	.byte	0x00, 0xf0, 0x61, 0x00


	//----- nvinfo : EIATTR_KPARAM_INFO
	.align		4
.L_5595:
        /*0058*/ 	.byte	0x04, 0x17
        /*005a*/ 	.short	(.L_5597 - .L_5596)
.L_5596:
        /*005c*/ 	.word	0x00000000
        /*0060*/ 	.short	0x0001
        /*0062*/ 	.short	0x0004
        /*0064*/ 	.byte	0x00, 0xf0, 0x05, 0x00


	//----- nvinfo : EIATTR_KPARAM_INFO
	.align		4
.L_5597:
        /*0068*/ 	.byte	0x04, 0x17
        /*006a*/ 	.short	(.L_5599 - .L_5598)
.L_5598:
        /*006c*/ 	.word	0x00000000
        /*0070*/ 	.short	0x0000
        /*0072*/ 	.short	0x0000
        /*0074*/ 	.byte	0x00, 0xf0, 0x11, 0x00


	//----- nvinfo : EIATTR_SPARSE_MMA_MASK
	.align		4
.L_5599:
        /*0078*/ 	.byte	0x03, 0x50
        /*007a*/ 	.short	0x0000


	//----- nvinfo : EIATTR_MAXREG_COUNT
	.align		4
        /*007c*/ 	.byte	0x03, 0x1b
        /*007e*/ 	.short	0x00ff


	//----- nvinfo : EIATTR_EXTERNS
	.align		4
        /*0080*/ 	.byte	0x04, 0x0f
        /*0082*/ 	.short	(.L_5601 - .L_5600)


	//   ....[0]....
	.align		4
.L_5600:
        /*0084*/ 	.word	index@(__assertfail)


	//----- nvinfo : EIATTR_MERCURY_ISA_VERSION
	.align		4
.L_5601:
        /*0088*/ 	.byte	0x03, 0x5f
        /*008a*/ 	.short	0x0101


	//----- nvinfo : EIATTR_SYSCALL_OFFSETS
	.align		4
        /*008c*/ 	.byte	0x04, 0x46
        /*008e*/ 	.short	(.L_5603 - .L_5602)


	//   ....[0]....
.L_5602:
        /*0090*/ 	.word	0x00000f70


	//   ....[1]....
        /*0094*/ 	.word	0x00001e40


	//   ....[2]....
        /*0098*/ 	.word	0x00002d90


	//   ....[3]....
        /*009c*/ 	.word	0x00003c60


	//   ....[4]....
        /*00a0*/ 	.word	0x00004bc0


	//   ....[5]....
        /*00a4*/ 	.word	0x00005aa0


	//   ....[6]....
        /*00a8*/ 	.word	0x000069e0


	//   ....[7]....
        /*00ac*/ 	.word	0x000078c0


	//   ....[8]....
        /*00b0*/ 	.word	0x00008c50


	//   ....[9]....
        /*00b4*/ 	.word	0x00009c80


	//   ....[10]....
        /*00b8*/ 	.word	0x0000ac70


	//   ....[11]....
        /*00bc*/ 	.word	0x0000bc60


	//----- nvinfo : EIATTR_EXIT_INSTR_OFFSETS
	.align		4
.L_5603:
        /*00c0*/ 	.byte	0x04, 0x1c
        /*00c2*/ 	.short	(.L_5605 - .L_5604)


	//   ....[0]....
.L_5604:
        /*00c4*/ 	.word	0x0000ad20


	//   ....[1]....
        /*00c8*/ 	.word	0x0000ae50


	//   ....[2]....
        /*00cc*/ 	.word	0x0000ae70


	//   ....[3]....
        /*00d0*/ 	.word	0x0000af10


	//   ....[4]....
        /*00d4*/ 	.word	0x0000af40


	//   ....[5]....
        /*00d8*/ 	.word	0x0000af70


	//   ....[6]....
        /*00dc*/ 	.word	0x0000b010


	//   ....[7]....
        /*00e0*/ 	.word	0x0000b060


	//   ....[8]....
        /*00e4*/ 	.word	0x0000b110


	//   ....[9]....
        /*00e8*/ 	.word	0x0000b170


	//   ....[10]....
        /*00ec*/ 	.word	0x0000b1b0


	//   ....[11]....
        /*00f0*/ 	.word	0x0000b270


	//   ....[12]....
        /*00f4*/ 	.word	0x0000b2c0


	//   ....[13]....
        /*00f8*/ 	.word	0x0000b460


	//   ....[14]....
        /*00fc*/ 	.word	0x0000b5d0


	//   ....[15]....
        /*0100*/ 	.word	0x0000b620


	//   ....[16]....
        /*0104*/ 	.word	0x0000b6d0


	//   ....[17]....
        /*0108*/ 	.word	0x0000b860


	//   ....[18]....
        /*010c*/ 	.word	0x0000b9f0


	//   ....[19]....
        /*0110*/ 	.word	0x0000bb60


	//   ....[20]....
        /*0114*/ 	.word	0x0000bc70


	//   ....[21]....
        /*0118*/ 	.word	0x0000bcb0


	//   ....[22]....
        /*011c*/ 	.word	0x0000bce0


	//----- nvinfo : EIATTR_MAX_THREADS
	.align		4
.L_5605:
        /*0120*/ 	.byte	0x04, 0x05
        /*0122*/ 	.short	(.L_5607 - .L_5606)
.L_5606:
        /*0124*/ 	.word	0x00000080
        /*0128*/ 	.word	0x00000001
        /*012c*/ 	.word	0x00000001


	//----- nvinfo : EIATTR_CRS_STACK_SIZE
	.align		4
.L_5607:
        /*0130*/ 	.byte	0x04, 0x1e
        /*0132*/ 	.short	(.L_5609 - .L_5608)
.L_5608:
        /*0134*/ 	.word	0x00000000


	//----- nvinfo : EIATTR_CBANK_PARAM_SIZE
	.align		4
.L_5609:
        /*0138*/ 	.byte	0x03, 0x19
        /*013a*/ 	.short	0x0038


	//----- nvinfo : EIATTR_PARAM_CBANK
	.align		4
        /*013c*/ 	.byte	0x04, 0x0a
        /*013e*/ 	.short	(.L_5611 - .L_5610)
	.align		4
.L_5610:
        /*0140*/ 	.word	index@(.nv.constant0._ZN2at6native27unrolled_elementwise_kernelINS0_13BinaryFunctorIhhhZZZNS0_15binary_internal21div_trunc_kernel_cudaERNS_18TensorIteratorBaseEENKUlvE_clEvENKUlvE_clEvEUlhhE_EESt5arrayIPcLm3EELi4E23TrivialOffsetCalculatorILi2EjESD_ILi1EjENS0_6memory12LoadWithCastILi2EEENSG_13StoreWithCastILi1EEEEEviT_T0_T2_T3_T4_T5_)
        /*0144*/ 	.short	0x0210
        /*0146*/ 	.short	0x0038


	//----- nvinfo : EIATTR_SW_WAR
	.align		4
.L_5611:
        /*0148*/ 	.byte	0x04, 0x36
        /*014a*/ 	.short	(.L_5613 - .L_5612)
.L_5612:
        /*014c*/ 	.word	0x00000008
.L_5613:


//--------------------- .nv.info._ZN2at6native18elementwise_kernelILi128ELi4EZNS0_22gpu_kernel_impl_nocastINS0_13BinaryFunctorIhhhZZZNS0_15binary_internal21div_trunc_kernel_cudaERNS_18TensorIteratorBaseEENKUlvE_clEvENKUlvE_clEvEUlhhE_EEEEvS6_RKT_EUliE_EEviT1_ --------------------------
	.section	.nv.info._ZN2at6native18elementwise_kernelILi128ELi4EZNS0_22gpu_kernel_impl_nocastINS0_13BinaryFunctorIhhhZZZNS0_15binary_internal21div_trunc_kernel_cudaERNS_18TensorIteratorBaseEENKUlvE_clEvENKUlvE_clEvEUlhhE_EEEEvS6_RKT_EUliE_EEviT1_,"",@"SHT_CUDA_INFO"
	.sectionflags	@""
	.align	4


	//----- nvinfo : EIATTR_CUDA_API_VERSION
	.align		4
        /*0000*/ 	.byte	0x04, 0x37
        /*0002*/ 	.short	(.L_5615 - .L_5614)
.L_5614:
        /*0004*/ 	.word	0x00000082


	//----- nvinfo : EIATTR_KPARAM_INFO
	.align		4
.L_5615:
        /*0008*/ 	.byte	0x04, 0x17
        /*000a*/ 	.short	(.L_5617 - .L_5616)
.L_5616:
        /*000c*/ 	.word	0x00000000
        /*0010*/ 	.short	0x0001
        /*0012*/ 	.short	0x0008
        /*0014*/ 	.byte	0x00, 0xf0, 0x21, 0x0a


	//----- nvinfo : EIATTR_KPARAM_INFO
	.align		4
.L_5617:
        /*0018*/ 	.byte	0x04, 0x17
        /*001a*/ 	.short	(.L_5619 - .L_5618)
.L_5618:
        /*001c*/ 	.word	0x00000000
        /*0020*/ 	.short	0x0000
        /*0022*/ 	.short	0x0000
        /*0024*/ 	.byte	0x00, 0xf0, 0x11, 0x00


	//----- nvinfo : EIATTR_SPARSE_MMA_MASK
	.align		4
.L_5619:
        /*0028*/ 	.byte	0x03, 0x50
        /*002a*/ 	.short	0x0000


	//----- nvinfo : EIATTR_MAXREG_COUNT
	.align		4
        /*002c*/ 	.byte	0x03, 0x1b
        /*002e*/ 	.short	0x0080


	//----- nvinfo : EIATTR_MERCURY_ISA_VERSION
	.align		4
        /*0030*/ 	.byte	0x03, 0x5f
        /*0032*/ 	.short	0x0101


	//----- nvinfo : EIATTR_EXIT_INSTR_OFFSETS
	.align		4
        /*0034*/ 	.byte	0x04, 0x1c
        /*0036*/ 	.short	(.L_5621 - .L_5620)


	//   ....[0]....
.L_5620:
        /*0038*/ 	.word	0x00004670


	//   ....[1]....
        /*003c*/ 	.word	0x00005d70


	//----- nvinfo : EIATTR_MAX_THREADS
	.align		4
.L_5621:
        /*0040*/ 	.byte	0x04, 0x05
        /*0042*/ 	.short	(.L_5623 - .L_5622)
.L_5622:
        /*0044*/ 	.word	0x00000080
        /*0048*/ 	.word	0x00000001
        /*004c*/ 	.word	0x00000001


	//----- nvinfo : EIATTR_CRS_STACK_SIZE
	.align		4
.L_5623:
        /*0050*/ 	.byte	0x04, 0x1e
        /*0052*/ 	.short	(.L_5625 - .L_5624)
.L_5624:
        /*0054*/ 	.word	0x00000000


	//----- nvinfo : EIATTR_CBANK_PARAM_SIZE
	.align		4
.L_5625:
        /*0058*/ 	.byte	0x03, 0x19
        /*005a*/ 	.short	0x0290


	//----- nvinfo : EIATTR_PARAM_CBANK
	.align		4
        /*005c*/ 	.byte	0x04, 0x0a
        /*005e*/ 	.short	(.L_5627 - .L_5626)
	.align		4
.L_5626:
        /*0060*/ 	.word	index@(.nv.constant0._ZN2at6native18elementwise_kernelILi128ELi4EZNS0_22gpu_kernel_impl_nocastINS0_13BinaryFunctorIhhhZZZNS0_15binary_internal21div_trunc_kernel_cudaERNS_18TensorIteratorBaseEENKUlvE_clEvENKUlvE_clEvEUlhhE_EEEEvS6_RKT_EUliE_EEviT1_)
        /*0064*/ 	.short	0x0210
        /*0066*/ 	.short	0x0290


	//----- nvinfo : EIATTR_SW_WAR
	.align		4
.L_5627:
        /*0068*/ 	.byte	0x04, 0x36
        /*006a*/ 	.short	(.L_5629 - .L_5628)
.L_5628:
        /*006c*/ 	.word	0x00000008
.L_5629:


//--------------------- .nv.info._ZN2at6native27unrolled_elementwise_kernelINS0_13BinaryFunctorIhhhZZZNS0_15binary_internal21div_trunc_kernel_cudaERNS_18TensorIteratorBaseEENKUlvE_clEvENKUlvE_clEvEUlhhE_EESt5arrayIPcLm3EELi4E23TrivialOffsetCalculatorILi2EjESD_ILi1EjENS0_6memory15LoadWithoutCastENSG_16StoreWithoutCastEEEviT_T0_T2_T3_T4_T5_ --------------------------
	.section	.nv.info._ZN2at6native27unrolled_elementwise_kernelINS0_13BinaryFunctorIhhhZZZNS0_15binary_internal21div_trunc_kernel_cudaERNS_18TensorIteratorBaseEENKUlvE_clEvENKUlvE_clEvEUlhhE_EESt5arrayIPcLm3EELi4E23TrivialOffsetCalculatorILi2EjESD_ILi1EjENS0_6memory15LoadWithoutCastENSG_16StoreWithoutCastEEEviT_T0_T2_T3_T4_T5_,"",@"SHT_CUDA_INFO"
	.sectionflags	@""
	.align	4


	//----- nvinfo : EIATTR_CUDA_API_VERSION
	.align		4
        /*0000*/ 	.byte	0x04, 0x37
        /*0002*/ 	.short	(.L_5631 - .L_5630)
.L_5630:
        /*0004*/ 	.word	0x00000082


	//----- nvinfo : EIATTR_KPARAM_INFO
	.align		4
.L_5631:
        /*0008*/ 	.byte	0x04, 0x17
        /*000a*/ 	.short	(.L_5633 - .L_5632)
.L_5632:
        /*000c*/ 	.word	0x00000000
        /*0010*/ 	.short	0x0006
        /*0012*/ 	.short	0x0023
        /*0014*/ 	.byte	0x00, 0xf0, 0x05, 0x00


	//----- nvinfo : EIATTR_KPARAM_INFO
	.align		4
.L_5633:
        /*0018*/ 	.byte	0x04, 0x17
        /*001a*/ 	.short	(.L_5635 - .L_5634)
.L_5634:
        /*001c*/ 	.word	0x00000000
        /*0020*/ 	.short	0x0005
        /*0022*/ 	.short	0x0022
        /*0024*/ 	.byte	0x00, 0xf0, 0x05, 0x00


	//----- nvinfo : EIATTR_KPARAM_INFO
	.align		4
.L_5635:
        /*0028*/ 	.byte	0x04, 0x17
        /*002a*/ 	.short	(.L_5637 - .L_5636)
.L_5636:
        /*002c*/ 	.word	0x00000000
        /*0030*/ 	.short	0x0004
        /*0032*/ 	.short	0x0021
        /*0034*/ 	.byte	0x00, 0xf0, 0x05, 0x00


	//----- nvinfo : EIATTR_KPARAM_INFO
	.align		4
.L_5637:
        /*0038*/ 	.byte	0x04, 0x17
        /*003a*/ 	.short	(.L_5639 - .L_5638)
.L_5638:
        /*003c*/ 	.word	0x00000000
        /*0040*/ 	.short	0x0003
        /*0042*/ 	.short	0x0020
        /*0044*/ 	.byte	0x00, 0xf0, 0x05, 0x00


	//----- nvinfo : EIATTR_KPARAM_INFO
	.align		4
.L_5639:
        /*0048*/ 	.byte	0x04, 0x17
        /*004a*/ 	.short	(.L_5641 - .L_5640)
.L_5640:
        /*004c*/ 	.word	0x00000000
        /*0050*/ 	.short	0x0002
        /*0052*/ 	.short	0x0008
        /*0054*/ 	.byte	0x00, 0xf0, 0x61, 0x00


	//----- nvinfo : EIATTR_KPARAM_INFO
	.align		4
.L_5641:
        /*0058*/ 	.byte	0x04, 0x17
        /*005a*/ 	.short	(.L_5643 - .L_5642)
.L_5642:
        /*005c*/ 	.word	0x00000000
        /*0060*/ 	.short	0x0001
        /*0062*/ 	.short	0x0004
        /*0064*/ 	.byte	0x00, 0xf0, 0x05, 0x00


	//----- nvinfo : EIATTR_KPARAM_INFO
	.align		4
.L_5643:
        /*0068*/ 	.byte	0x04, 0x17
        /*006a*/ 	.short	(.L_5645 - .L_5644)
.L_5644:
        /*006c*/ 	.word	0x00000000
        /*0070*/ 	.short	0x0000
        /*0072*/ 	.short	0x0000
        /*0074*/ 	.byte	0x00, 0xf0, 0x11, 0x00


	//----- nvinfo : EIATTR_SPARSE_MMA_MASK
	.align		4
.L_5645:
        /*0078*/ 	.byte	0x03, 0x50
        /*007a*/ 	.short	0x0000


	//----- nvinfo : EIATTR_MAXREG_COUNT
	.align		4
        /*007c*/ 	.byte	0x03, 0x1b
        /*007e*/ 	.short	0x00ff


	//----- nvinfo : EIATTR_MERCURY_ISA_VERSION
	.align		4
        /*0080*/ 	.byte	0x03, 0x5f
        /*0082*/ 	.short	0x0101


	//----- nvinfo : EIATTR_EXIT_INSTR_OFFSETS
	.align		4
        /*0084*/ 	.byte	0x04, 0x1c
        /*0086*/ 	.short	(.L_5647 - .L_5646)


	//   ....[0]....
.L_5646:
        /*0088*/ 	.word	0x00000780


	//   ....[1]....
        /*008c*/ 	.word	0x000007e0


	//----- nvinfo : EIATTR_MAX_THREADS
	.align		4
.L_5647:
        /*0090*/ 	.byte	0x04, 0x05
        /*0092*/ 	.short	(.L_5649 - .L_5648)
.L_5648:
        /*0094*/ 	.word	0x00000080
        /*0098*/ 	.word	0x00000001
        /*009c*/ 	.word	0x00000001


	//----- nvinfo : EIATTR_CRS_STACK_SIZE
	.align		4
.L_5649:
        /*00a0*/ 	.byte	0x04, 0x1e
        /*00a2*/ 	.short	(.L_5651 - .L_5650)
.L_5650:
        /*00a4*/ 	.word	0x00000000


	//----- nvinfo : EIATTR_CBANK_PARAM_SIZE
	.align		4
.L_5651:
        /*00a8*/ 	.byte	0x03, 0x19
        /*00aa*/ 	.short	0x0024


	//----- nvinfo : EIATTR_PARAM_CBANK
	.align		4
        /*00ac*/ 	.byte	0x04, 0x0a
        /*00ae*/ 	.short	(.L_5653 - .L_5652)
	.align		4
.L_5652:
        /*00b0*/ 	.word	index@(.nv.constant0._ZN2at6native27unrolled_elementwise_kernelINS0_13BinaryFunctorIhhhZZZNS0_15binary_internal21div_trunc_kernel_cudaERNS_18TensorIteratorBaseEENKUlvE_clEvENKUlvE_clEvEUlhhE_EESt5arrayIPcLm3EELi4E23TrivialOffsetCalculatorILi2EjESD_ILi1EjENS0_6memory15LoadWithoutCastENSG_16StoreWithoutCastEEEviT_T0_T2_T3_T4_T5_)
        /*00b4*/ 	.short	0x0210
        /*00b6*/ 	.short	0x0024


	//----- nvinfo : EIATTR_SW_WAR
	.align		4
.L_5653:
        /*00b8*/ 	.byte	0x04, 0x36
        /*00ba*/ 	.short	(.L_5655 - .L_5654)
.L_5654:
        /*00bc*/ 	.word	0x00000008
.L_5655:


//--------------------- .nv.info._ZN2at6native29vectorized_elementwise_kernelILi2ENS0_13BinaryFunctorIhhhZZZNS0_15binary_internal21div_trunc_kernel_cudaERNS_18TensorIteratorBaseEENKUlvE_clEvENKUlvE_clEvEUlhhE_EESt5arrayIPcLm3EEEEviT0_T1_ --------------------------
	.section	.nv.info._ZN2at6native29vectorized_elementwise_kernelILi2ENS0_13BinaryFunctorIhhhZZZNS0_15binary_internal21div_trunc_kernel_cudaERNS_18TensorIteratorBaseEENKUlvE_clEvENKUlvE_clEvEUlhhE_EESt5arrayIPcLm3EEEEviT0_T1_,"",@"SHT_CUDA_INFO"
	.sectionflags	@""
	.align	4


	//----- nvinfo : EIATTR_CUDA_API_VERSION
	.align		4
        /*0000*/ 	.byte	0x04, 0x37
        /*0002*/ 	.short	(.L_5657 - .L_5656)
.L_5656:
        /*0004*/ 	.word	0x00000082


	//----- nvinfo : EIATTR_KPARAM_INFO
	.align		4
.L_5657:
        /*0008*/ 	.byte	0x04, 0x17
        /*000a*/ 	.short	(.L_5659 - .L_5658)
.L_5658:
        /*000c*/ 	.word	0x00000000
        /*0010*/ 	.short	0x0002
        /*0012*/ 	.short	0x0008
        /*0014*/ 	.byte	0x00, 0xf0, 0x61, 0x00


	//----- nvinfo : EIATTR_KPARAM_INFO
	.align		4
.L_5659:
        /*0018*/ 	.byte	0x04, 0x17
        /*001a*/ 	.short	(.L_5661 - .L_5660)
.L_5660:
        /*001c*/ 	.word	0x00000000
        /*0020*/ 	.short	0x0001
        /*0022*/ 	.short	0x0004
        /*0024*/ 	.byte	0x00, 0xf0, 0x05, 0x00


	//----- nvinfo : EIATTR_KPARAM_INFO
	.align		4
.L_5661:
        /*0028*/ 	.byte	0x04, 0x17
        /*002a*/ 	.short	(.L_5663 - .L_5662)
.L_5662:
        /*002c*/ 	.word	0x00000000
        /*0030*/ 	.short	0x0000
        /*0032*/ 	.short	0x0000
        /*0034*/ 	.byte	0x00, 0xf0, 0x11, 0x00


	//----- nvinfo : EIATTR_SPARSE_MMA_MASK
	.align		4
.L_5663:
        /*0038*/ 	.byte	0x03, 0x50
        /*003a*/ 	.short	0x0000


	//----- nvinfo : EIATTR_MAXREG_COUNT
	.align		4
        /*003c*/ 	.byte	0x03, 0x1b
        /*003e*/ 	.short	0x00ff


	//----- nvinfo : EIATTR_MERCURY_ISA_VERSION
	.align		4
        /*0040*/ 	.byte	0x03, 0x5f
        /*0042*/ 	.short	0x0101


	//----- nvinfo : EIATTR_EXIT_INSTR_OFFSETS
	.align		4
        /*0044*/ 	.byte	0x04, 0x1c
        /*0046*/ 	.short	(.L_5665 - .L_5664)


	//   ....[0]....
.L_5664:
        /*0048*/ 	.word	0x000005e0


	//   ....[1]....
        /*004c*/ 	.word	0x00001520


	//   ....[2]....
        /*0050*/ 	.word	0x00001580


	//----- nvinfo : EIATTR_MAX_THREADS
	.align		4
.L_5665:
        /*0054*/ 	.byte	0x04, 0x05
        /*0056*/ 	.short	(.L_5667 - .L_5666)
.L_5666:
        /*0058*/ 	.word	0x00000080
        /*005c*/ 	.word	0x00000001
        /*0060*/ 	.word	0x00000001


	//----- nvinfo : EIATTR_CRS_STACK_SIZE
	.align		4
.L_5667:
        /*0064*/ 	.byte	0x04, 0x1e
        /*0066*/ 	.short	(.L_5669 - .L_5668)
.L_5668:
        /*0068*/ 	.word	0x00000000


	//----- nvinfo : EIATTR_CBANK_PARAM_SIZE
	.align		4
.L_5669:
        /*006c*/ 	.byte	0x03, 0x19
        /*006e*/ 	.short	0x0020


	//----- nvinfo : EIATTR_PARAM_CBANK
	.align		4
        /*0070*/ 	.byte	0x04, 0x0a
        /*0072*/ 	.short	(.L_5671 - .L_5670)
	.align		4
.L_5670:
        /*0074*/ 	.word	index@(.nv.constant0._ZN2at6native29vectorized_elementwise_kernelILi2ENS0_13BinaryFunctorIhhhZZZNS0_15binary_internal21div_trunc_kernel_cudaERNS_18TensorIteratorBaseEENKUlvE_clEvENKUlvE_clEvEUlhhE_EESt5arrayIPcLm3EEEEviT0_T1_)
        /*0078*/ 	.short	0x0210
        /*007a*/ 	.short	0x0020


	//----- nvinfo : EIATTR_SW_WAR
	.align		4
.L_5671:
        /*007c*/ 	.byte	0x04, 0x36
        /*007e*/ 	.short	(.L_5673 - .L_5672)
.L_5672:
        /*0080*/ 	.word	0x00000008
.L_5673:


//--------------------- .nv.info._ZN2at6native29vectorized_elementwise_kernelILi4ENS0_13BinaryFunctorIhhhZZZNS0_15binary_internal21div_trunc_kernel_cudaERNS_18TensorIteratorBaseEENKUlvE_clEvENKUlvE_clEvEUlhhE_EESt5arrayIPcLm3EEEEviT0_T1_ --------------------------
	.section	.nv.info._ZN2at6native29vectorized_elementwise_kernelILi4ENS0_13BinaryFunctorIhhhZZZNS0_15binary_internal21div_trunc_kernel_cudaERNS_18TensorIteratorBaseEENKUlvE_clEvENKUlvE_clEvEUlhhE_EESt5arrayIPcLm3EEEEviT0_T1_,"",@"SHT_CUDA_INFO"
	.sectionflags	@""
	.align	4


	//----- nvinfo : EIATTR_CUDA_API_VERSION
	.align		4
        /*0000*/ 	.byte	0x04, 0x37
        /*0002*/ 	.short	(.L_5675 - .L_5674)
.L_5674:
        /*0004*/ 	.word	0x00000082


	//----- nvinfo : EIATTR_KPARAM_INFO
	.align		4
.L_5675:
        /*0008*/ 	.byte	0x04, 0x17
        /*000a*/ 	.short	(.L_5677 - .L_5676)
.L_5676:
        /*000c*/ 	.word	0x00000000
        /*0010*/ 	.short	0x0002
        /*0012*/ 	.short	0x0008
        /*0014*/ 	.byte	0x00, 0xf0, 0x61, 0x00


	//----- nvinfo : EIATTR_KPARAM_INFO
	.align		4
.L_5677:
        /*0018*/ 	.byte	0x04, 0x17
        /*001a*/ 	.short	(.L_5679 - .L_5678)
.L_5678:
        /*001c*/ 	.word	0x00000000
        /*0020*/ 	.short	0x0001
        /*0022*/ 	.short	0x0004
        /*0024*/ 	.byte	0x00, 0xf0, 0x05, 0x00


	//----- nvinfo : EIATTR_KPARAM_INFO
	.align		4
.L_5679:
        /*0028*/ 	.byte	0x04, 0x17
        /*002a*/ 	.short	(.L_5681 - .L_5680)
.L_5680:
        /*002c*/ 	.word	0x00000000
        /*0030*/ 	.short	0x0000
        /*0032*/ 	.short	0x0000
        /*0034*/ 	.byte	0x00, 0xf0, 0x11, 0x00


	//----- nvinfo : EIATTR_SPARSE_MMA_MASK
	.align		4
.L_5681:
        /*0038*/ 	.byte	0x03, 0x50
        /*003a*/ 	.short	0x0000


	//----- nvinfo : EIATTR_MAXREG_COUNT
	.align		4
        /*003c*/ 	.byte	0x03, 0x1b
        /*003e*/ 	.short	0x00ff


	//----- nvinfo : EIATTR_MERCURY_ISA_VERSION
	.align		4
        /*0040*/ 	.byte	0x03, 0x5f
        /*0042*/ 	.short	0x0101


	//----- nvinfo : EIATTR_EXIT_INSTR_OFFSETS
	.align		4
        /*0044*/ 	.byte	0x04, 0x1c
        /*0046*/ 	.short	(.L_5683 - .L_5682)


	//   ....[0]....
.L_5682:
        /*0048*/ 	.word	0x000005c0


	//   ....[1]....
        /*004c*/ 	.word	0x00001500


	//   ....[2]....
        /*0050*/ 	.word	0x00001560


	//----- nvinfo : EIATTR_MAX_THREADS
	.align		4
.L_5683:
        /*0054*/ 	.byte	0x04, 0x05
        /*0056*/ 	.short	(.L_5685 - .L_5684)
.L_5684:
        /*0058*/ 	.word	0x00000080
        /*005c*/ 	.word	0x00000001
        /*0060*/ 	.word	0x00000001


	//----- nvinfo : EIATTR_CRS_STACK_SIZE
	.align		4
.L_5685:
        /*0064*/ 	.byte	0x04, 0x1e
        /*0066*/ 	.short	(.L_5687 - .L_5686)
.L_5686:
        /*0068*/ 	.word	0x00000000


	//----- nvinfo : EIATTR_CBANK_PARAM_SIZE
	.align		4
.L_5687:
        /*006c*/ 	.byte	0x03, 0x19
        /*006e*/ 	.short	0x0020


	//----- nvinfo : EIATTR_PARAM_CBANK
	.align		4
        /*0070*/ 	.byte	0x04, 0x0a
        /*0072*/ 	.short	(.L_5689 - .L_5688)
	.align		4
.L_5688:
        /*0074*/ 	.word	index@(.nv.constant0._ZN2at6native29vectorized_elementwise_kernelILi4ENS0_13BinaryFunctorIhhhZZZNS0_15binary_internal21div_trunc_kernel_cudaERNS_18TensorIteratorBaseEENKUlvE_clEvENKUlvE_clEvEUlhhE_EESt5arrayIPcLm3EEEEviT0_T1_)
        /*0078*/ 	.short	0x0210
        /*007a*/ 	.short	0x0020


	//----- nvinfo : EIATTR_SW_WAR
	.align		4
.L_5689:
        /*007c*/ 	.byte	0x04, 0x36
        /*007e*/ 	.short	(.L_5691 - .L_5690)
.L_5690:
        /*0080*/ 	.word	0x00000008
.L_5691:


//--------------------- .nv.info._ZN2at6native29vectorized_elementwise_kernelILi8ENS0_13BinaryFunctorIhhhZZZNS0_15binary_internal21div_trunc_kernel_cudaERNS_18TensorIteratorBaseEENKUlvE_clEvENKUlvE_clEvEUlhhE_EESt5arrayIPcLm3EEEEviT0_T1_ --------------------------
	.section	.nv.info._ZN2at6native29vectorized_elementwise_kernelILi8ENS0_13BinaryFunctorIhhhZZZNS0_15binary_internal21div_trunc_kernel_cudaERNS_18TensorIteratorBaseEENKUlvE_clEvENKUlvE_clEvEUlhhE_EESt5arrayIPcLm3EEEEviT0_T1_,"",@"SHT_CUDA_INFO"
	.sectionflags	@""
	.align	4


	//----- nvinfo : EIATTR_CUDA_API_VERSION
	.align		4
        /*0000*/ 	.byte	0x04, 0x37
        /*0002*/ 	.short	(.L_5693 - .L_5692)
.L_5692:
        /*0004*/ 	.word	0x00000082


	//----- nvinfo : EIATTR_KPARAM_INFO
	.align		4
.L_5693:
        /*0008*/ 	.byte	0x04, 0x17
        /*000a*/ 	.short	(.L_5695 - .L_5694)
.L_5694:
        /*000c*/ 	.word	0x00000000
        /*0010*/ 	.short	0x0002
        /*0012*/ 	.short	0x0008
        /*0014*/ 	.byte	0x00, 0xf0, 0x61, 0x00


	//----- nvinfo : EIATTR_KPARAM_INFO
	.align		4
.L_5695:
        /*0018*/ 	.byte	0x04, 0x17
        /*001a*/ 	.short	(.L_5697 - .L_5696)
.L_5696:
        /*001c*/ 	.word	0x00000000
        /*0020*/ 	.short	0x0001
        /*0022*/ 	.short	0x0004
        /*0024*/ 	.byte	0x00, 0xf0, 0x05, 0x00


	//----- nvinfo : EIATTR_KPARAM_INFO
	.align		4
.L_5697:
        /*0028*/ 	.byte	0x04, 0x17
        /*002a*/ 	.short	(.L_5699 - .L_5698)
.L_5698:
        /*002c*/ 	.word	0x00000000
        /*0030*/ 	.short	0x0000
        /*0032*/ 	.short	0x0000
        /*0034*/ 	.byte	0x00, 0xf0, 0x11, 0x00


	//----- nvinfo : EIATTR_SPARSE_MMA_MASK
	.align		4
.L_5699:
        /*0038*/ 	.byte	0x03, 0x50
        /*003a*/ 	.short	0x0000


	//----- nvinfo : EIATTR_MAXREG_COUNT
	.align		4
        /*003c*/ 	.byte	0x03, 0x1b
        /*003e*/ 	.short	0x00ff


	//----- nvinfo : EIATTR_MERCURY_ISA_VERSION
	.align		4
        /*0040*/ 	.byte	0x03, 0x5f
        /*0042*/ 	.short	0x0101


	//----- nvinfo : EIATTR_EXIT_INSTR_OFFSETS
	.align		4
        /*0044*/ 	.byte	0x04, 0x1c
        /*0046*/ 	.short	(.L_5701 - .L_5700)


	//   ....[0]....
.L_5700:
        /*0048*/ 	.word	0x00000690


	//   ....[1]....
        /*004c*/ 	.word	0x000015d0


	//   ....[2]....
        /*0050*/ 	.word	0x00001630


	//----- nvinfo : EIATTR_MAX_THREADS
	.align		4
.L_5701:
        /*0054*/ 	.byte	0x04, 0x05
        /*0056*/ 	.short	(.L_5703 - .L_5702)
.L_5702:
        /*0058*/ 	.word	0x00000080
        /*005c*/ 	.word	0x00000001
        /*0060*/ 	.word	0x00000001


	//----- nvinfo : EIATTR_CRS_STACK_SIZE
	.align		4
.L_5703:
        /*0064*/ 	.byte	0x04, 0x1e
        /*0066*/ 	.short	(.L_5705 - .L_5704)
.L_5704:
        /*0068*/ 	.word	0x00000000


	//----- nvinfo : EIATTR_CBANK_PARAM_SIZE
	.align		4
.L_5705:
        /*006c*/ 	.byte	0x03, 0x19
        /*006e*/ 	.short	0x0020


	//----- nvinfo : EIATTR_PARAM_CBANK
	.align		4
        /*0070*/ 	.byte	0x04, 0x0a
        /*0072*/ 	.short	(.L_5707 - .L_5706)
	.align		4
.L_5706:
        /*0074*/ 	.word	index@(.nv.constant0._ZN2at6native29vectorized_elementwise_kernelILi8ENS0_13BinaryFunctorIhhhZZZNS0_15binary_internal21div_trunc_kernel_cudaERNS_18TensorIteratorBaseEENKUlvE_clEvENKUlvE_clEvEUlhhE_EESt5arrayIPcLm3EEEEviT0_T1_)
        /*0078*/ 	.short	0x0210
        /*007a*/ 	.short	0x0020


	//----- nvinfo : EIATTR_SW_WAR
	.align		4
.L_5707:
        /*007c*/ 	.byte	0x04, 0x36
        /*007e*/ 	.short	(.L_5709 - .L_5708)
.L_5708:
        /*0080*/ 	.word	0x00000008
.L_5709:


//--------------------- .nv.info._ZN2at6native18elementwise_kernelILi128ELi4EZNS0_15gpu_kernel_implINS0_13BUnaryFunctorIhhhZZZNS0_15binary_internal21div_trunc_kernel_cudaERNS_18TensorIteratorBaseEENKUlvE_clEvENKUlvE_clEvEUlhhE_EEEEvS6_RKT_EUliE_EEviT1_ --------------------------
	.section	.nv.info._ZN2at6native18elementwise_kernelILi128ELi4EZNS0_15gpu_kernel_implINS0_13BUnaryFunctorIhhhZZZNS0_15binary_internal21div_trunc_kernel_cudaERNS_18TensorIteratorBaseEENKUlvE_clEvENKUlvE_clEvEUlhhE_EEEEvS6_RKT_EUliE_EEviT1_,"",@"SHT_CUDA_INFO"
	.sectionflags	@""
	.align	4


	//----- nvinfo : EIATTR_CUDA_API_VERSION
	.align		4
        /*0000*/ 	.byte	0x04, 0x37
        /*0002*/ 	.short	(.L_5711 - .L_5710)
.L_5710:
        /*0004*/ 	.word	0x00000082


	//----- nvinfo : EIATTR_KPARAM_INFO
	.align		4
.L_5711:
        /*0008*/ 	.byte	0x04, 0x17
        /*000a*/ 	.short	(.L_5713 - .L_5712)
.L_5712:
        /*000c*/ 	.word	0x00000000
        /*0010*/ 	.short	0x0001
        /*0012*/ 	.short	0x0008
        /*0014*/ 	.byte	0x00, 0xf0, 0x61, 0x08


	//----- nvinfo : EIATTR_KPARAM_INFO
	.align		4
.L_5713:
        /*0018*/ 	.byte	0x04, 0x17
        /*001a*/ 	.short	(.L_5715 - .L_5714)
.L_5714:
        /*001c*/ 	.word	0x00000000
        /*0020*/ 	.short	0x0000
        /*0022*/ 	.short	0x0000
        /*0024*/ 	.byte	0x00, 0xf0, 0x11, 0x00


	//----- nvinfo : EIATTR_SPARSE_MMA_MASK
	.align		4
.L_5715:
        /*0028*/ 	.byte	0x03, 0x50
        /*002a*/ 	.short	0x0000


	//----- nvinfo : EIATTR_MAXREG_COUNT
	.align		4
        /*002c*/ 	.byte	0x03, 0x1b
        /*002e*/ 	.short	0x0080


	//----- nvinfo : EIATTR_EXTERNS
	.align		4
        /*0030*/ 	.byte	0x04, 0x0f
        /*0032*/ 	.short	(.L_5717 - .L_5716)


	//   ....[0]....
	.align		4
.L_5716:
        /*0034*/ 	.word	index@(__assertfail)


	//----- nvinfo : EIATTR_MERCURY_ISA_VERSION
	.align		4
.L_5717:
        /*0038*/ 	.byte	0x03, 0x5f
        /*003a*/ 	.short	0x0101


	//----- nvinfo : EIATTR_SYSCALL_OFFSETS
	.align		4
        /*003c*/ 	.byte	0x04, 0x46
        /*003e*/ 	.short	(.L_5719 - .L_5718)


	//   ....[0]....
.L_5718:
        /*0040*/ 	.word	0x00002230


	//   ....[1]....
        /*0044*/ 	.word	0x000030e0


	//   ....[2]....
        /*0048*/ 	.word	0x00005350


	//   ....[3]....
        /*004c*/ 	.word	0x00006200


	//   ....[4]....
        /*0050*/ 	.word	0x00008460


	//   ....[5]....
        /*0054*/ 	.word	0x00009310


	//   ....[6]....
        /*0058*/ 	.word	0x0000b560


	//   ....[7]....
        /*005c*/ 	.word	0x0000c410


	//----- nvinfo : EIATTR_EXIT_INSTR_OFFSETS
	.align		4
.L_5719:
        /*0060*/ 	.byte	0x04, 0x1c
        /*0062*/ 	.short	(.L_5721 - .L_5720)


	//   ....[0]....
.L_5720:
        /*0064*/ 	.word	0x000093d0


	//   ....[1]....
        /*0068*/ 	.word	0x0000b6e0


	//   ....[2]....
        /*006c*/ 	.word	0x0000b700


	//   ....[3]....
        /*0070*/ 	.word	0x0000b7a0


	//   ....[4]....
        /*0074*/ 	.word	0x0000b7d0


	//   ....[5]....
        /*0078*/ 	.word	0x0000b7f0


	//   ....[6]....
        /*007c*/ 	.word	0x0000b880


	//   ....[7]....
        /*0080*/ 	.word	0x0000b8c0


	//   ....[8]....
        /*0084*/ 	.word	0x0000b960


	//   ....[9]....
        /*0088*/ 	.word	0x0000b9b0


	//   ....[10]....
        /*008c*/ 	.word	0x0000b9e0


	//   ....[11]....
        /*0090*/ 	.word	0x0000baa0


	//   ....[12]....
        /*0094*/ 	.word	0x0000bae0


	//   ....[13]....
        /*0098*/ 	.word	0x0000bc70


	//   ....[14]....
        /*009c*/ 	.word	0x0000bdd0


	//   ....[15]....
        /*00a0*/ 	.word	0x0000be10


	//   ....[16]....
        /*00a4*/ 	.word	0x0000beb0


	//   ....[17]....
        /*00a8*/ 	.word	0x0000c030


	//   ....[18]....
        /*00ac*/ 	.word	0x0000c1b0


	//   ....[19]....
        /*00b0*/ 	.word	0x0000c310


	//   ....[20]....
        /*00b4*/ 	.word	0x0000c420


	//   ....[21]....
        /*00b8*/ 	.word	0x0000c460


	//   ....[22]....
        /*00bc*/ 	.word	0x0000c490


	//----- nvinfo : EIATTR_MAX_THREADS
	.align		4
.L_5721:
        /*00c0*/ 	.byte	0x04, 0x05
        /*00c2*/ 	.short	(.L_5723 - .L_5722)
.L_5722:
        /*00c4*/ 	.word	0x00000080
        /*00c8*/ 	.word	0x00000001
        /*00cc*/ 	.word	0x00000001


	//----- nvinfo : EIATTR_CRS_STACK_SIZE
	.align		4
.L_5723:
        /*00d0*/ 	.byte	0x04, 0x1e
        /*00d2*/ 	.short	(.L_5725 - .L_5724)
.L_5724:
        /*00d4*/ 	.word	0x00000000


	//----- nvinfo : EIATTR_CBANK_PARAM_SIZE
	.align		4
.L_5725:
        /*00d8*/ 	.byte	0x03, 0x19
        /*00da*/ 	.short	0x0220


	//----- nvinfo : EIATTR_PARAM_CBANK
	.align		4
        /*00dc*/ 	.byte	0x04, 0x0a
        /*00de*/ 	.short	(.L_5727 - .L_5726)
	.align		4
.L_5726:
        /*00e0*/ 	.word	index@(.nv.constant0._ZN2at6native18elementwise_kernelILi128ELi4EZNS0_15gpu_kernel_implINS0_13BUnaryFunctorIhhhZZZNS0_15binary_internal21div_trunc_kernel_cudaERNS_18TensorIteratorBaseEENKUlvE_clEvENKUlvE_clEvEUlhhE_EEEEvS6_RKT_EUliE_EEviT1_)
        /*00e4*/ 	.short	0x0210
        /*00e6*/ 	.short	0x0220


	//----- nvinfo : EIATTR_SW_WAR
	.align		4
.L_5727:
        /*00e8*/ 	.byte	0x04, 0x36
        /*00ea*/ 	.short	(.L_5729 - .L_5728)
.L_5728:
        /*00ec*/ 	.word	0x00000008
.L_5729:


//--------------------- .nv.info._ZN2at6native27unrolled_elementwise_kernelINS0_13BUnaryFunctorIhhhZZZNS0_15binary_internal21div_trunc_kernel_cudaERNS_18TensorIteratorBaseEENKUlvE_clEvENKUlvE_clEvEUlhhE_EESt5arrayIPcLm2EELi4E23TrivialOffsetCalculatorILi1EjESE_NS0_6memory12LoadWithCastILi1EEENSF_13StoreWithCastILi1EEEEEviT_T0_T2_T3_T4_T5_ --------------------------
	.section	.nv.info._ZN2at6native27unrolled_elementwise_kernelINS0_13BUnaryFunctorIhhhZZZNS0_15binary_internal21div_trunc_kernel_cudaERNS_18TensorIteratorBaseEENKUlvE_clEvENKUlvE_clEvEUlhhE_EESt5arrayIPcLm2EELi4E23TrivialOffsetCalculatorILi1EjESE_NS0_6memory12LoadWithCastILi1EEENSF_13StoreWithCastILi1EEEEEviT_T0_T2_T3_T4_T5_,"",@"SHT_CUDA_INFO"
	.sectionflags	@""
	.align	4


	//----- nvinfo : EIATTR_CUDA_API_VERSION
	.align		4
        /*0000*/ 	.byte	0x04, 0x37
        /*0002*/ 	.short	(.L_5731 - .L_5730)
.L_5730:
        /*0004*/ 	.word	0x00000082


	//----- nvinfo : EIATTR_KPARAM_INFO
	.align		4
.L_5731:
        /*0008*/ 	.byte	0x04, 0x17
        /*000a*/ 	.short	(.L_5733 - .L_5732)
.L_5732:
        /*000c*/ 	.word	0x00000000
        /*0010*/ 	.short	0x0006
        /*0012*/ 	.short	0x0024
        /*0014*/ 	.byte	0x00, 0xf0, 0x21, 0x00


	//----- nvinfo : EIATTR_KPARAM_INFO
	.align		4
.L_5733:
        /*0018*/ 	.byte	0x04, 0x17
        /*001a*/ 	.short	(.L_5735 - .L_5734)
.L_5734:
        /*001c*/ 	.word	0x00000000
        /*0020*/ 	.short	0x0005
        /*0022*/ 	.short	0x001c
        /*0024*/ 	.byte	0x00, 0xf0, 0x21, 0x00


	//----- nvinfo : EIATTR_KPARAM_INFO
	.align		4
.L_5735:
        /*0028*/ 	.byte	0x04, 0x17
        /*002a*/ 	.short	(.L_5737 - .L_5736)
.L_5736:
        /*002c*/ 	.word	0x00000000
        /*0030*/ 	.short	0x0004
        /*0032*/ 	.short	0x0019
        /*0034*/ 	.byte	0x00, 0xf0, 0x05, 0x00


	//----- nvinfo : EIATTR_KPARAM_INFO
	.align		4
.L_5737:
        /*0038*/ 	.byte	0x04, 0x17
        /*003a*/ 	.short	(.L_5739 - .L_5738)
.L_5738:
        /*003c*/ 	.word	0x00000000
        /*0040*/ 	.short	0x0003
        /*0042*/ 	.short	0x0018
        /*0044*/ 	.byte	0x00, 0xf0, 0x05, 0x00


	//----- nvinfo : EIATTR_KPARAM_INFO
	.align		4
.L_5739:
        /*0048*/ 	.byte	0x04, 0x17
        /*004a*/ 	.short	(.L_5741 - .L_5740)
.L_5740:
        /*004c*/ 	.word	0x00000000
        /*0050*/ 	.short	0x0002
        /*0052*/ 	.short	0x0008
        /*0054*/ 	.byte	0x00, 0xf0, 0x41, 0x00


	//----- nvinfo : EIATTR_KPARAM_INFO
	.align		4
.L_5741:
        /*0058*/ 	.byte	0x04, 0x17
        /*005a*/ 	.short	(.L_5743 - .L_5742)
.L_5742:
        /*005c*/ 	.word	0x00000000
        /*0060*/ 	.short	0x0001
        /*0062*/ 	.short	0x0004
        /*0064*/ 	.byte	0x00, 0xf0, 0x09, 0x00


	//----- nvinfo : EIATTR_KPARAM_INFO
	.align		4
.L_5743:
        /*0068*/ 	.byte	0x04, 0x17
        /*006a*/ 	.short	(.L_5745 - .L_5744)
.L_5744:
        /*006c*/ 	.word	0x00000000
        /*0070*/ 	.short	0x0000
        /*0072*/ 	.short	0x0000
        /*0074*/ 	.byte	0x00, 0xf0, 0x11, 0x00


	//----- nvinfo : EIATTR_SPARSE_MMA_MASK
	.align		4
.L_5745:
        /*0078*/ 	.byte	0x03, 0x50
        /*007a*/ 	.short	0x0000


	//----- nvinfo : EIATTR_MAXREG_COUNT
	.align		4
        /*007c*/ 	.byte	0x03, 0x1b
        /*007e*/ 	.short	0x00ff


	//----- nvinfo : EIATTR_EXTERNS
	.align		4
        /*0080*/ 	.byte	0x04, 0x0f
        /*0082*/ 	.short	(.L_5747 - .L_5746)


	//   ....[0]....
	.align		4
.L_5746:
        /*0084*/ 	.word	index@(__assertfail)


	//----- nvinfo : EIATTR_MERCURY_ISA_VERSION
	.align		4
.L_5747:
        /*0088*/ 	.byte	0x03, 0x5f
        /*008a*/ 	.short	0x0101


	//----- nvinfo : EIATTR_SYSCALL_OFFSETS
	.align		4
        /*008c*/ 	.byte	0x04, 0x46
        /*008e*/ 	.short	(.L_5749 - .L_5748)


	//   ....[0]....
.L_5748:
        /*0090*/ 	.word	0x00000f50


	//   ....[1]....
        /*0094*/ 	.word	0x00001ea0


	//   ....[2]....
        /*0098*/ 	.word	0x00002e00


	//   ....[3]....
        /*009c*/ 	.word	0x00003d30


	//   ....[4]....
        /*00a0*/ 	.word	0x00005090


	//   ....[5]....
        /*00a4*/ 	.word	0x000060c0


	//   ....[6]....
        /*00a8*/ 	.word	0x000070b0


	//   ....[7]....
        /*00ac*/ 	.word	0x000080a0


	//----- nvinfo : EIATTR_EXIT_INSTR_OFFSETS
	.align		4
.L_5749:
        /*00b0*/ 	.byte	0x04, 0x1c
        /*00b2*/ 	.short	(.L_5751 - .L_5750)


	//   ....[0]....
.L_5750:
        /*00b4*/ 	.word	0x00007160


	//   ....[1]....
        /*00b8*/ 	.word	0x00007290


	//   ....[2]....
        /*00bc*/ 	.word	0x000072b0


	//   ....[3]....
        /*00c0*/ 	.word	0x00007350


	//   ....[4]....
        /*00c4*/ 	.word	0x00007380


	//   ....[5]....
        /*00c8*/ 	.word	0x000073b0


	//   ....[6]....
        /*00cc*/ 	.word	0x00007450


	//   ....[7]....
        /*00d0*/ 	.word	0x000074a0


	//   ....[8]....
        /*00d4*/ 	.word	0x00007550


	//   ....[9]....
        /*00d8*/ 	.word	0x000075b0


	//   ....[10]....
        /*00dc*/ 	.word	0x000075f0


	//   ....[11]....
        /*00e0*/ 	.word	0x000076b0


	//   ....[12]....
        /*00e4*/ 	.word	0x00007700


	//   ....[13]....
        /*00e8*/ 	.word	0x000078a0


	//   ....[14]....
        /*00ec*/ 	.word	0x00007a10


	//   ....[15]....
        /*00f0*/ 	.word	0x00007a60


	//   ....[16]....
        /*00f4*/ 	.word	0x00007b10


	//   ....[17]....
        /*00f8*/ 	.word	0x00007ca0


	//   ....[18]....
        /*00fc*/ 	.word	0x00007e30


	//   ....[19]....
        /*0100*/ 	.word	0x00007fa0


	//   ....[20]....
        /*0104*/ 	.word	0x000080b0


	//   ....[21]....
        /*0108*/ 	.word	0x000080f0


	//   ....[22]....
        /*010c*/ 	.word	0x00008120


	//----- nvinfo : EIATTR_MAX_THREADS
	.align		4
.L_5751:
        /*0110*/ 	.byte	0x04, 0x05
        /*0112*/ 	.short	(.L_5753 - .L_5752)
.L_5752:
        /*0114*/ 	.word	0x00000080
        /*0118*/ 	.word	0x00000001
        /*011c*/ 	.word	0x00000001


	//----- nvinfo : EIATTR_CRS_STACK_SIZE
	.align		4
.L_5753:
        /*0120*/ 	.byte	0x04, 0x1e
        /*0122*/ 	.short	(.L_5755 - .L_5754)
.L_5754:
        /*0124*/ 	.word	0x00000000


	//----- nvinfo : EIATTR_CBANK_PARAM_SIZE
	.align		4
.L_5755:
        /*0128*/ 	.byte	0x03, 0x19
        /*012a*/ 	.short	0x002c


	//----- nvinfo : EIATTR_PARAM_CBANK
	.align		4
        /*012c*/ 	.byte	0x04, 0x0a
        /*012e*/ 	.short	(.L_5757 - .L_5756)
	.align		4
.L_5756:
        /*0130*/ 	.word	index@(.nv.constant0._ZN2at6native27unrolled_elementwise_kernelINS0_13BUnaryFunctorIhhhZZZNS0_15binary_internal21div_trunc_kernel_cudaERNS_18TensorIteratorBaseEENKUlvE_clEvENKUlvE_clEvEUlhhE_EESt5arrayIPcLm2EELi4E23TrivialOffsetCalculatorILi1EjESE_NS0_6memory12LoadWithCastILi1EEENSF_13StoreWithCastILi1EEEEEviT_T0_T2_T3_T4_T5_)
        /*0134*/ 	.short	0x0210
        /*0136*/ 	.short	0x002c


	//----- nvinfo : EIATTR_SW_WAR
	.align		4
.L_5757:
        /*0138*/ 	.byte	0x04, 0x36
        /*013a*/ 	.short	(.L_5759 - .L_5758)
.L_5758:
        /*013c*/ 	.word	0x00000008
.L_5759:


//--------------------- .nv.info._ZN2at6native18elementwise_kernelILi128ELi4EZNS0_22gpu_kernel_impl_nocastINS0_13BUnaryFunctorIhhhZZZNS0_15binary_internal21div_trunc_kernel_cudaERNS_18TensorIteratorBaseEENKUlvE_clEvENKUlvE_clEvEUlhhE_EEEEvS6_RKT_EUliE_EEviT1_ --------------------------
	.section	.nv.info._ZN2at6native18elementwise_kernelILi128ELi4EZNS0_22gpu_kernel_impl_nocastINS0_13BUnaryFunctorIhhhZZZNS0_15binary_internal21div_trunc_kernel_cudaERNS_18TensorIteratorBaseEENKUlvE_clEvENKUlvE_clEvEUlhhE_EEEEvS6_RKT_EUliE_EEviT1_,"",@"SHT_CUDA_INFO"
	.sectionflags	@""
	.align	4


	//----- nvinfo : EIATTR_CUDA_API_VERSION
	.align		4
        /*0000*/ 	.byte	0x04, 0x37
        /*0002*/ 	.short	(.L_5761 - .L_5760)
.L_5760:
        /*0004*/ 	.word	0x00000082


	//----- nvinfo : EIATTR_KPARAM_INFO
	.align		4
.L_5761:
        /*0008*/ 	.byte	0x04, 0x17
        /*000a*/ 	.short	(.L_5763 - .L_5762)
.L_5762:
        /*000c*/ 	.word	0x00000000
        /*0010*/ 	.short	0x0001
        /*0012*/ 	.short	0x0008
        /*0014*/ 	.byte	0x00, 0xf0, 0x61, 0x08


	//----- nvinfo : EIATTR_KPARAM_INFO
	.align		4
.L_5763:
        /*0018*/ 	.byte	0x04, 0x17
        /*001a*/ 	.short	(.L_5765 - .L_5764)
.L_5764:
        /*001c*/ 	.word	0x00000000
        /*0020*/ 	.short	0x0000
        /*0022*/ 	.short	0x0000
        /*0024*/ 	.byte	0x00, 0xf0, 0x11, 0x00


	//----- nvinfo : EIATTR_SPARSE_MMA_MASK
	.align		4
.L_5765:
        /*0028*/ 	.byte	0x03, 0x50
        /*002a*/ 	.short	0x0000


	//----- nvinfo : EIATTR_MAXREG_COUNT
	.align		4
        /*002c*/ 	.byte	0x03, 0x1b
        /*002e*/ 	.short	0x0080


	//----- nvinfo : EIATTR_MERCURY_ISA_VERSION
	.align		4
        /*0030*/ 	.byte	0x03, 0x5f
        /*0032*/ 	.short	0x0101


	//----- nvinfo : EIATTR_EXIT_INSTR_OFFSETS
	.align		4
        /*0034*/ 	.byte	0x04, 0x1c
        /*0036*/ 	.short	(.L_5767 - .L_5766)


	//   ....[0]....
.L_5766:
        /*0038*/ 	.word	0x00003c60


	//   ....[1]....
        /*003c*/ 	.word	0x00005000


	//----- nvinfo : EIATTR_MAX_THREADS
	.align		4
.L_5767:
        /*0040*/ 	.byte	0x04, 0x05
        /*0042*/ 	.short	(.L_5769 - .L_5768)
.L_5768:
        /*0044*/ 	.word	0x00000080
        /*0048*/ 	.word	0x00000001
        /*004c*/ 	.word	0x00000001


	//----- nvinfo : EIATTR_CRS_STACK_SIZE
	.align		4
.L_5769:
        /*0050*/ 	.byte	0x04, 0x1e
        /*0052*/ 	.short	(.L_5771 - .L_5770)
.L_5770:
        /*0054*/ 	.word	0x00000000


	//----- nvinfo : EIATTR_CBANK_PARAM_SIZE
	.align		4
.L_5771:
        /*0058*/ 	.byte	0x03, 0x19
        /*005a*/ 	.short	0x0220


	//----- nvinfo : EIATTR_PARAM_CBANK
	.align		4
        /*005c*/ 	.byte	0x04, 0x0a
        /*005e*/ 	.short	(.L_5773 - .L_5772)
	.align		4
.L_5772:
        /*0060*/ 	.word	index@(.nv.constant0._ZN2at6native18elementwise_kernelILi128ELi4EZNS0_22gpu_kernel_impl_nocastINS0_13BUnaryFunctorIhhhZZZNS0_15binary_internal21div_trunc_kernel_cudaERNS_18TensorIteratorBaseEENKUlvE_clEvENKUlvE_clEvEUlhhE_EEEEvS6_RKT_EUliE_EEviT1_)
        /*0064*/ 	.short	0x0210
        /*0066*/ 	.short	0x0220


	//----- nvinfo : EIATTR_SW_WAR
	.align		4
.L_5773:
        /*0068*/ 	.byte	0x04, 0x36
        /*006a*/ 	.short	(.L_5775 - .L_5774)
.L_5774:
        /*006c*/ 	.word	0x00000008
.L_5775:


//--------------------- .nv.info._ZN2at6native27unrolled_elementwise_kernelINS0_13BUnaryFunctorIhhhZZZNS0_15binary_internal21div_trunc_kernel_cudaERNS_18TensorIteratorBaseEENKUlvE_clEvENKUlvE_clEvEUlhhE_EESt5arrayIPcLm2EELi4E23TrivialOffsetCalculatorILi1EjESE_NS0_6memory15LoadWithoutCastENSF_16StoreWithoutCastEEEviT_T0_T2_T3_T4_T5_ --------------------------
	.section	.nv.info._ZN2at6native27unrolled_elementwise_kernelINS0_13BUnaryFunctorIhhhZZZNS0_15binary_internal21div_trunc_kernel_cudaERNS_18TensorIteratorBaseEENKUlvE_clEvENKUlvE_clEvEUlhhE_EESt5arrayIPcLm2EELi4E23TrivialOffsetCalculatorILi1EjESE_NS0_6memory15LoadWithoutCastENSF_16StoreWithoutCastEEEviT_T0_T2_T3_T4_T5_,"",@"SHT_CUDA_INFO"
	.sectionflags	@""
	.align	4


	//----- nvinfo : EIATTR_CUDA_API_VERSION
	.align		4
        /*0000*/ 	.byte	0x04, 0x37
        /*0002*/ 	.short	(.L_5777 - .L_5776)
.L_5776:
        /*0004*/ 	.word	0x00000082


	//----- nvinfo : EIATTR_KPARAM_INFO
	.align		4
.L_5777:
        /*0008*/ 	.byte	0x04, 0x17
        /*000a*/ 	.short	(.L_5779 - .L_5778)
.L_5778:
        /*000c*/ 	.word	0x00000000
        /*0010*/ 	.short	0x0006
        /*0012*/ 	.short	0x001b
        /*0014*/ 	.byte	0x00, 0xf0, 0x05, 0x00


	//----- nvinfo : EIATTR_KPARAM_INFO
	.align		4
.L_5779:
        /*0018*/ 	.byte	0x04, 0x17
        /*001a*/ 	.short	(.L_5781 - .L_5780)
.L_5780:
        /*001c*/ 	.word	0x00000000
        /*0020*/ 	.short	0x0005
        /*0022*/ 	.short	0x001a
        /*0024*/ 	.byte	0x00, 0xf0, 0x05, 0x00


	//----- nvinfo : EIATTR_KPARAM_INFO
	.align		4
.L_5781:
        /*0028*/ 	.byte	0x04, 0x17
        /*002a*/ 	.short	(.L_5783 - .L_5782)
.L_5782:
        /*002c*/ 	.word	0x00000000
        /*0030*/ 	.short	0x0004
        /*0032*/ 	.short	0x0019
        /*0034*/ 	.byte	0x00, 0xf0, 0x05, 0x00


	//----- nvinfo : EIATTR_KPARAM_INFO
	.align		4
.L_5783:
        /*0038*/ 	.byte	0x04, 0x17
        /*003a*/ 	.short	(.L_5785 - .L_5784)
.L_5784:
        /*003c*/ 	.word	0x00000000
        /*0040*/ 	.short	0x0003
        /*0042*/ 	.short	0x0018
        /*0044*/ 	.byte	0x00, 0xf0, 0x05, 0x00


	//----- nvinfo : EIATTR_KPARAM_INFO
	.align		4
.L_5785:
        /*0048*/ 	.byte	0x04, 0x17
        /*004a*/ 	.short	(.L_5787 - .L_5786)
.L_5786:
        /*004c*/ 	.word	0x00000000
        /*0050*/ 	.short	0x0002
        /*0052*/ 	.short	0x0008
        /*0054*/ 	.byte	0x00, 0xf0, 0x41, 0x00


	//----- nvinfo : EIATTR_KPARAM_INFO
	.align		4
.L_5787:
        /*0058*/ 	.byte	0x04, 0x17
        /*005a*/ 	.short	(.L_5789 - .L_5788)
.L_5788:
        /*005c*/ 	.word	0x00000000
        /*0060*/ 	.short	0x0001
        /*0062*/ 	.short	0x0004
        /*0064*/ 	.byte	0x00, 0xf0, 0x09, 0x00


	//----- nvinfo : EIATTR_KPARAM_INFO
	.align		4
.L_5789:
        /*0068*/ 	.byte	0x04, 0x17
        /*006a*/ 	.short	(.L_5791 - .L_5790)
.L_5790:
        /*006c*/ 	.word	0x00000000
        /*0070*/ 	.short	0x0000
        /*0072*/ 	.short	0x0000
        /*0074*/ 	.byte	0x00, 0xf0, 0x11, 0x00


	//----- nvinfo : EIATTR_SPARSE_MMA_MASK
	.align		4
.L_5791:
        /*0078*/ 	.byte	0x03, 0x50
        /*007a*/ 	.short	0x0000


	//----- nvinfo : EIATTR_MAXREG_COUNT
	.align		4
        /*007c*/ 	.byte	0x03, 0x1b
        /*007e*/ 	.short	0x00ff


	//----- nvinfo : EIATTR_MERCURY_ISA_VERSION
	.align		4
        /*0080*/ 	.byte	0x03, 0x5f
        /*0082*/ 	.short	0x0101


	//----- nvinfo : EIATTR_EXIT_INSTR_OFFSETS
	.align		4
        /*0084*/ 	.byte	0x04, 0x1c
        /*0086*/ 	.short	(.L_5793 - .L_5792)


	//   ....[0]....
.L_5792:
        /*0088*/ 	.word	0x00000650


	//   ....[1]....
        /*008c*/ 	.word	0x000006b0


	//----- nvinfo : EIATTR_MAX_THREADS
	.align		4
.L_5793:
        /*0090*/ 	.byte	0x04, 0x05
        /*0092*/ 	.short	(.L_5795 - .L_5794)
.L_5794:
        /*0094*/ 	.word	0x00000080
        /*0098*/ 	.word	0x00000001
        /*009c*/ 	.word	0x00000001


	//----- nvinfo : EIATTR_CRS_STACK_SIZE
	.align		4
.L_5795:
        /*00a0*/ 	.byte	0x04, 0x1e
        /*00a2*/ 	.short	(.L_5797 - .L_5796)
.L_5796:
        /*00a4*/ 	.word	0x00000000


	//----- nvinfo : EIATTR_CBANK_PARAM_SIZE
	.align		4
.L_5797:
        /*00a8*/ 	.byte	0x03, 0x19
        /*00aa*/ 	.short	0x001c


	//----- nvinfo : EIATTR_PARAM_CBANK
	.align		4
        /*00ac*/ 	.byte	0x04, 0x0a
        /*00ae*/ 	.short	(.L_5799 - .L_5798)
	.align		4
.L_5798:
        /*00b0*/ 	.word	index@(.nv.constant0._ZN2at6native27unrolled_elementwise_kernelINS0_13BUnaryFunctorIhhhZZZNS0_15binary_internal21div_trunc_kernel_cudaERNS_18TensorIteratorBaseEENKUlvE_clEvENKUlvE_clEvEUlhhE_EESt5arrayIPcLm2EELi4E23TrivialOffsetCalculatorILi1EjESE_NS0_6memory15LoadWithoutCastENSF_16StoreWithoutCastEEEviT_T0_T2_T3_T4_T5_)
        /*00b4*/ 	.short	0x0210
        /*00b6*/ 	.short	0x001c


	//----- nvinfo : EIATTR_SW_WAR
	.align		4
.L_5799:
        /*00b8*/ 	.byte	0x04, 0x36
        /*00ba*/ 	.short	(.L_5801 - .L_5800)
.L_5800:
        /*00bc*/ 	.word	0x00000008
.L_5801:


//--------------------- .nv.info._ZN2at6native29vectorized_elementwise_kernelILi2ENS0_13BUnaryFunctorIhhhZZZNS0_15binary_internal21div_trunc_kernel_cudaERNS_18TensorIteratorBaseEENKUlvE_clEvENKUlvE_clEvEUlhhE_EESt5arrayIPcLm2EEEEviT0_T1_ --------------------------
	.section	.nv.info._ZN2at6native29vectorized_elementwise_kernelILi2ENS0_13BUnaryFunctorIhhhZZZNS0_15binary_internal21div_trunc_kernel_cudaERNS_18TensorIteratorBaseEENKUlvE_clEvENKUlvE_clEvEUlhhE_EESt5arrayIPcLm2EEEEviT0_T1_,"",@"SHT_CUDA_INFO"
	.sectionflags	@""
	.align	4


	//----- nvinfo : EIATTR_CUDA_API_VERSION
	.align		4
        /*0000*/ 	.byte	0x04, 0x37
        /*0002*/ 	.short	(.L_5803 - .L_5802)
.L_5802:
        /*0004*/ 	.word	0x00000082


	//----- nvinfo : EIATTR_KPARAM_INFO
	.align		4
.L_5803:
        /*0008*/ 	.byte	0x04, 0x17
        /*000a*/ 	.short	(.L_5805 - .L_5804)
.L_5804:
        /*000c*/ 	.word	0x00000000
        /*0010*/ 	.short	0x0002
        /*0012*/ 	.short	0x0008
        /*0014*/ 	.byte	0x00, 0xf0, 0x41, 0x00


	//----- nvinfo : EIATTR_KPARAM_INFO
	.align		4
.L_5805:
        /*0018*/ 	.byte	0x04, 0x17
        /*001a*/ 	.short	(.L_5807 - .L_5806)
.L_5806:
        /*001c*/ 	.word	0x00000000
        /*0020*/ 	.short	0x0001
        /*0022*/ 	.short	0x0004
        /*0024*/ 	.byte	0x00, 0xf0, 0x09, 0x00


	//----- nvinfo : EIATTR_KPARAM_INFO
	.align		4
.L_5807:
        /*0028*/ 	.byte	0x04, 0x17
        /*002a*/ 	.short	(.L_5809 - .L_5808)
.L_5808:
        /*002c*/ 	.word	0x00000000
        /*0030*/ 	.short	0x0000
        /*0032*/ 	.short	0x0000
        /*0034*/ 	.byte	0x00, 0xf0, 0x11, 0x00


	//----- nvinfo : EIATTR_SPARSE_MMA_MASK
	.align		4
.L_5809:
        /*0038*/ 	.byte	0x03, 0x50
        /*003a*/ 	.short	0x0000


	//----- nvinfo : EIATTR_MAXREG_COUNT
	.align		4
        /*003c*/ 	.byte	0x03, 0x1b
        /*003e*/ 	.short	0x00ff


	//----- nvinfo : EIATTR_MERCURY_ISA_VERSION
	.align		4
        /*0040*/ 	.byte	0x03, 0x5f
        /*0042*/ 	.short	0x0101


	//----- nvinfo : EIATTR_EXIT_INSTR_OFFSETS
	.align		4
        /*0044*/ 	.byte	0x04, 0x1c
        /*0046*/ 	.short	(.L_5811 - .L_5810)


	//   ....[0]....
.L_5810:
        /*0048*/ 	.word	0x000004d0


	//   ....[1]....
        /*004c*/ 	.word	0x00001190


	//   ....[2]....
        /*0050*/ 	.word	0x000011f0


	//----- nvinfo : EIATTR_MAX_THREADS
	.align		4
.L_5811:
        /*0054*/ 	.byte	0x04, 0x05
        /*0056*/ 	.short	(.L_5813 - .L_5812)
.L_5812:
        /*0058*/ 	.word	0x00000080
        /*005c*/ 	.word	0x00000001
        /*0060*/ 	.word	0x00000001


	//----- nvinfo : EIATTR_CRS_STACK_SIZE
	.align		4
.L_5813:
        /*0064*/ 	.byte	0x04, 0x1e
        /*0066*/ 	.short	(.L_5815 - .L_5814)
.L_5814:
        /*0068*/ 	.word	0x00000000


	//----- nvinfo : EIATTR_CBANK_PARAM_SIZE
	.align		4
.L_5815:
        /*006c*/ 	.byte	0x03, 0x19
        /*006e*/ 	.short	0x0018


	//----- nvinfo : EIATTR_PARAM_CBANK
	.align		4
        /*0070*/ 	.byte	0x04, 0x0a
        /*0072*/ 	.short	(.L_5817 - .L_5816)
	.align		4
.L_5816:
        /*0074*/ 	.word	index@(.nv.constant0._ZN2at6native29vectorized_elementwise_kernelILi2ENS0_13BUnaryFunctorIhhhZZZNS0_15binary_internal21div_trunc_kernel_cudaERNS_18TensorIteratorBaseEENKUlvE_clEvENKUlvE_clEvEUlhhE_EESt5arrayIPcLm2EEEEviT0_T1_)
        /*0078*/ 	.short	0x0210
        /*007a*/ 	.short	0x0018


	//----- nvinfo : EIATTR_SW_WAR
	.align		4
.L_5817:
        /*007c*/ 	.byte	0x04, 0x36
        /*007e*/ 	.short	(.L_5819 - .L_5818)
.L_5818:
        /*0080*/ 	.word	0x00000008
.L_5819:


//--------------------- .nv.info._ZN2at6native29vectorized_elementwise_kernelILi4ENS0_13BUnaryFunctorIhhhZZZNS0_15binary_internal21div_trunc_kernel_cudaERNS_18TensorIteratorBaseEENKUlvE_clEvENKUlvE_clEvEUlhhE_EESt5arrayIPcLm2EEEEviT0_T1_ --------------------------
	.section	.nv.info._ZN2at6native29vectorized_elementwise_kernelILi4ENS0_13BUnaryFunctorIhhhZZZNS0_15binary_internal21div_trunc_kernel_cudaERNS_18TensorIteratorBaseEENKUlvE_clEvENKUlvE_clEvEUlhhE_EESt5arrayIPcLm2EEEEviT0_T1_,"",@"SHT_CUDA_INFO"
	.sectionflags	@""
	.align	4


	//----- nvinfo : EIATTR_CUDA_API_VERSION
	.align		4
        /*0000*/ 	.byte	0x04, 0x37
        /*0002*/ 	.short	(.L_5821 - .L_5820)
.L_5820:
        /*0004*/ 	.word	0x00000082


	//----- nvinfo : EIATTR_KPARAM_INFO
	.align		4
.L_5821:
        /*0008*/ 	.byte	0x04, 0x17
        /*000a*/ 	.short	(.L_5823 - .L_5822)
.L_5822:
        /*000c*/ 	.word	0x00000000
        /*0010*/ 	.short	0x0002
        /*0012*/ 	.short	0x0008
        /*0014*/ 	.byte	0x00, 0xf0, 0x41, 0x00


	//----- nvinfo : EIATTR_KPARAM_INFO
	.align		4
.L_5823:
        /*0018*/ 	.byte	0x04, 0x17
        /*001a*/ 	.short	(.L_5825 - .L_5824)
.L_5824:
        /*001c*/ 	.word	0x00000000
        /*0020*/ 	.short	0x0001
        /*0022*/ 	.short	0x0004
        /*0024*/ 	.byte	0x00, 0xf0, 0x09, 0x00


	//----- nvinfo : EIATTR_KPARAM_INFO
	.align		4
.L_5825:
        /*0028*/ 	.byte	0x04, 0x17
        /*002a*/ 	.short	(.L_5827 - .L_5826)
.L_5826:
        /*002c*/ 	.word	0x00000000
        /*0030*/ 	.short	0x0000
        /*0032*/ 	.short	0x0000
        /*0034*/ 	.byte	0x00, 0xf0, 0x11, 0x00


	//----- nvinfo : EIATTR_SPARSE_MMA_MASK
	.align		4
.L_5827:
        /*0038*/ 	.byte	0x03, 0x50
        /*003a*/ 	.short	0x0000


	//----- nvinfo : EIATTR_MAXREG_COUNT
	.align		4
        /*003c*/ 	.byte	0x03, 0x1b
        /*003e*/ 	.short	0x00ff


	//----- nvinfo : EIATTR_MERCURY_ISA_VERSION
	.align		4
        /*0040*/ 	.byte	0x03, 0x5f
        /*0042*/ 	.short	0x0101


	//----- nvinfo : EIATTR_EXIT_INSTR_OFFSETS
	.align		4
        /*0044*/ 	.byte	0x04, 0x1c
        /*0046*/ 	.short	(.L_5829 - .L_5828)


	//   ....[0]....
.L_5828:
        /*0048*/ 	.word	0x000004d0


	//   ....[1]....
        /*004c*/ 	.word	0x00001190


	//   ....[2]....
        /*0050*/ 	.word	0x000011f0


	//----- nvinfo : EIATTR_MAX_THREADS
	.align		4
.L_5829:
        /*0054*/ 	.byte	0x04, 0x05
        /*0056*/ 	.short	(.L_5831 - .L_5830)
.L_5830:
        /*0058*/ 	.word	0x00000080
        /*005c*/ 	.word	0x00000001
        /*0060*/ 	.word	0x00000001


	//----- nvinfo : EIATTR_CRS_STACK_SIZE
	.align		4
.L_5831:
        /*0064*/ 	.byte	0x04, 0x1e
        /*0066*/ 	.short	(.L_5833 - .L_5832)
.L_5832:
        /*0068*/ 	.word	0x00000000


	//----- nvinfo : EIATTR_CBANK_PARAM_SIZE
	.align		4
.L_5833:
        /*006c*/ 	.byte	0x03, 0x19
        /*006e*/ 	.short	0x0018


	//----- nvinfo : EIATTR_PARAM_CBANK
	.align		4
        /*0070*/ 	.byte	0x04, 0x0a
        /*0072*/ 	.short	(.L_5835 - .L_5834)
	.align		4
.L_5834:
        /*0074*/ 	.word	index@(.nv.constant0._ZN2at6native29vectorized_elementwise_kernelILi4ENS0_13BUnaryFunctorIhhhZZZNS0_15binary_internal21div_trunc_kernel_cudaERNS_18TensorIteratorBaseEENKUlvE_clEvENKUlvE_clEvEUlhhE_EESt5arrayIPcLm2EEEEviT0_T1_)
        /*0078*/ 	.short	0x0210
        /*007a*/ 	.short	0x0018


	//----- nvinfo : EIATTR_SW_WAR
	.align		4
.L_5835:
        /*007c*/ 	.byte	0x04, 0x36
        /*007e*/ 	.short	(.L_5837 - .L_5836)
.L_5836:
        /*0080*/ 	.word	0x00000008
.L_5837:


//--------------------- .nv.info._ZN2at6native29vectorized_elementwise_kernelILi8ENS0_13BUnaryFunctorIhhhZZZNS0_15binary_internal21div_trunc_kernel_cudaERNS_18TensorIteratorBaseEENKUlvE_clEvENKUlvE_clEvEUlhhE_EESt5arrayIPcLm2EEEEviT0_T1_ --------------------------
	.section	.nv.info._ZN2at6native29vectorized_elementwise_kernelILi8ENS0_13BUnaryFunctorIhhhZZZNS0_15binary_internal21div_trunc_kernel_cudaERNS_18TensorIteratorBaseEENKUlvE_clEvENKUlvE_clEvEUlhhE_EESt5arrayIPcLm2EEEEviT0_T1_,"",@"SHT_CUDA_INFO"
	.sectionflags	@""
	.align	4


	//----- nvinfo : EIATTR_CUDA_API_VERSION
	.align		4
        /*0000*/ 	.byte	0x04, 0x37
        /*0002*/ 	.short	(.L_5839 - .L_5838)
.L_5838:
        /*0004*/ 	.word	0x00000082


	//----- nvinfo : EIATTR_KPARAM_INFO
	.align		4
.L_5839:
        /*0008*/ 	.byte	0x04, 0x17
        /*000a*/ 	.short	(.L_5841 - .L_5840)
.L_5840:
        /*000c*/ 	.word	0x00000000
        /*0010*/ 	.short	0x0002
        /*0012*/ 	.short	0x0008
        /*0014*/ 	.byte	0x00, 0xf0, 0x41, 0x00


	//----- nvinfo : EIATTR_KPARAM_INFO
	.align		4
.L_5841:
        /*0018*/ 	.byte	0x04, 0x17
        /*001a*/ 	.short	(.L_5843 - .L_5842)
.L_5842:
        /*001c*/ 	.word	0x00000000
        /*0020*/ 	.short	0x0001
        /*0022*/ 	.short	0x0004
        /*0024*/ 	.byte	0x00, 0xf0, 0x09, 0x00


	//----- nvinfo : EIATTR_KPARAM_INFO
	.align		4
.L_5843:
        /*0028*/ 	.byte	0x04, 0x17
        /*002a*/ 	.short	(.L_5845 - .L_5844)
.L_5844:
        /*002c*/ 	.word	0x00000000
        /*0030*/ 	.short	0x0000
        /*0032*/ 	.short	0x0000
        /*0034*/ 	.byte	0x00, 0xf0, 0x11, 0x00


	//----- nvinfo : EIATTR_SPARSE_MMA_MASK
	.align		4
.L_5845:
        /*0038*/ 	.byte	0x03, 0x50
        /*003a*/ 	.short	0x0000


	//----- nvinfo : EIATTR_MAXREG_COUNT
	.align		4
        /*003c*/ 	.byte	0x03, 0x1b
        /*003e*/ 	.short	0x00ff


	//----- nvinfo : EIATTR_MERCURY_ISA_VERSION
	.align		4
        /*0040*/ 	.byte	0x03, 0x5f
        /*0042*/ 	.short	0x0101


	//----- nvinfo : EIATTR_EXIT_INSTR_OFFSETS
	.align		4
        /*0044*/ 	.byte	0x04, 0x1c
        /*0046*/ 	.short	(.L_5847 - .L_5846)


	//   ....[0]....
.L_5846:
        /*0048*/ 	.word	0x00000530


	//   ....[1]....
        /*004c*/ 	.word	0x000011f0


	//   ....[2]....
        /*0050*/ 	.word	0x00001250


	//----- nvinfo : EIATTR_MAX_THREADS
	.align		4
.L_5847:
        /*0054*/ 	.byte	0x04, 0x05
        /*0056*/ 	.short	(.L_5849 - .L_5848)
.L_5848:
        /*0058*/ 	.word	0x00000080
        /*005c*/ 	.word	0x00000001
        /*0060*/ 	.word	0x00000001


	//----- nvinfo : EIATTR_CRS_STACK_SIZE
	.align		4
.L_5849:
        /*0064*/ 	.byte	0x04, 0x1e
        /*0066*/ 	.short	(.L_5851 - .L_5850)
.L_5850:
        /*0068*/ 	.word	0x00000000


	//----- nvinfo : EIATTR_CBANK_PARAM_SIZE
	.align		4
.L_5851:
        /*006c*/ 	.byte	0x03, 0x19
        /*006e*/ 	.short	0x0018


	//----- nvinfo : EIATTR_PARAM_CBANK
	.align		4
        /*0070*/ 	.byte	0x04, 0x0a
        /*0072*/ 	.short	(.L_5853 - .L_5852)
	.align		4
.L_5852:
        /*0074*/ 	.word	index@(.nv.constant0._ZN2at6native29vectorized_elementwise_kernelILi8ENS0_13BUnaryFunctorIhhhZZZNS0_15binary_internal21div_trunc_kernel_cudaERNS_18TensorIteratorBaseEENKUlvE_clEvENKUlvE_clEvEUlhhE_EESt5arrayIPcLm2EEEEviT0_T1_)
        /*0078*/ 	.short	0x0210
        /*007a*/ 	.short	0x0018


	//----- nvinfo : EIATTR_SW_WAR
	.align		4
.L_5853:
        /*007c*/ 	.byte	0x04, 0x36
        /*007e*/ 	.short	(.L_5855 - .L_5854)
.L_5854:
        /*0080*/ 	.word	0x00000008
.L_5855:


//--------------------- .nv.info._ZN2at6native18elementwise_kernelILi128ELi4EZNS0_15gpu_kernel_implINS0_13AUnaryFunctorIhhhZZZNS0_15binary_internal21div_trunc_kernel_cudaERNS_18TensorIteratorBaseEENKUlvE_clEvENKUlvE_clEvEUlhhE_EEEEvS6_RKT_EUliE_EEviT1_ --------------------------
	.section	.nv.info._ZN2at6native18elementwise_kernelILi128ELi4EZNS0_15gpu_kernel_implINS0_13AUnaryFunctorIhhhZZZNS0_15binary_internal21div_trunc_kernel_cudaERNS_18TensorIteratorBaseEENKUlvE_clEvENKUlvE_clEvEUlhhE_EEEEvS6_RKT_EUliE_EEviT1_,"",@"SHT_CUDA_INFO"
	.sectionflags	@""
	.align	4


	//----- nvinfo : EIATTR_CUDA_API_VERSION
	.align		4
        /*0000*/ 	.byte	0x04, 0x37
        /*0002*/ 	.short	(.L_5857 - .L_5856)
.L_5856:
        /*0004*/ 	.word	0x00000082


	//----- nvinfo : EIATTR_KPARAM_INFO
	.align		4
.L_5857:
        /*0008*/ 	.byte	0x04, 0x17
        /*000a*/ 	.short	(.L_5859 - .L_5858)
.L_5858:
        /*000c*/ 	.word	0x00000000
        /*0010*/ 	.short	0x0001
        /*0012*/ 	.short	0x0008
        /*0014*/ 	.byte	0x00, 0xf0, 0x61, 0x08


	//----- nvinfo : EIATTR_KPARAM_INFO
	.align		4
.L_5859:
        /*0018*/ 	.byte	0x04, 0x17
        /*001a*/ 	.short	(.L_5861 - .L_5860)
.L_5860:
        /*001c*/ 	.word	0x00000000
        /*0020*/ 	.short	0x0000
        /*0022*/ 	.short	0x0000
        /*0024*/ 	.byte	0x00, 0xf0, 0x11, 0x00


	//----- nvinfo : EIATTR_SPARSE_MMA_MASK
	.align		4
.L_5861:
        /*0028*/ 	.byte	0x03, 0x50
        /*002a*/ 	.short	0x0000


	//----- nvinfo : EIATTR_MAXREG_COUNT
	.align		4
        /*002c*/ 	.byte	0x03, 0x1b
        /*002e*/ 	.short	0x0080


	//----- nvinfo : EIATTR_EXTERNS
	.align		4
        /*0030*/ 	.byte	0x04, 0x0f
        /*0032*/ 	.short	(.L_5863 - .L_5862)


	//   ....[0]....
	.align		4
.L_5862:
        /*0034*/ 	.word	index@(__assertfail)


	//----- nvinfo : EIATTR_MERCURY_ISA_VERSION
	.align		4
.L_5863:
        /*0038*/ 	.byte	0x03, 0x5f
        /*003a*/ 	.short	0x0101


	//----- nvinfo : EIATTR_SYSCALL_OFFSETS
	.align		4
        /*003c*/ 	.byte	0x04, 0x46
        /*003e*/ 	.short	(.L_5865 - .L_5864)


	//   ....[0]....
.L_5864:
        /*0040*/ 	.word	0x00002230


	//   ....[1]....
        /*0044*/ 	.word	0x000030e0


	//   ....[2]....
        /*0048*/ 	.word	0x00005350


	//   ....[3]....
        /*004c*/ 	.word	0x00006200


	//   ....[4]....
        /*0050*/ 	.word	0x00008460


	//   ....[5]....
        /*0054*/ 	.word	0x00009310


	//   ....[6]....
        /*0058*/ 	.word	0x0000b560


	//   ....[7]....
        /*005c*/ 	.word	0x0000c410


	//----- nvinfo : EIATTR_EXIT_INSTR_OFFSETS
	.align		4
.L_5865:
        /*0060*/ 	.byte	0x04, 0x1c
        /*0062*/ 	.short	(.L_5867 - .L_5866)


	//   ....[0]....
.L_5866:
        /*0064*/ 	.word	0x000093d0


	//   ....[1]....
        /*0068*/ 	.word	0x0000b6e0


	//   ....[2]....
        /*006c*/ 	.word	0x0000b700


	//   ....[3]....
        /*0070*/ 	.word	0x0000b7a0


	//   ....[4]....
        /*0074*/ 	.word	0x0000b7d0


	//   ....[5]....
        /*0078*/ 	.word	0x0000b7f0


	//   ....[6]....
        /*007c*/ 	.word	0x0000b880


	//   ....[7]....
        /*0080*/ 	.word	0x0000b8c0


	//   ....[8]....
        /*0084*/ 	.word	0x0000b960


	//   ....[9]....
        /*0088*/ 	.word	0x0000b9b0


	//   ....[10]....
        /*008c*/ 	.word	0x0000b9e0


	//   ....[11]....
        /*0090*/ 	.word	0x0000baa0


	//   ....[12]....
        /*0094*/ 	.word	0x0000bae0


	//   ....[13]....
        /*0098*/ 	.word	0x0000bc70


	//   ....[14]....
        /*009c*/ 	.word	0x0000bdd0


	//   ....[15]....
        /*00a0*/ 	.word	0x0000be10


	//   ....[16]....
        /*00a4*/ 	.word	0x0000beb0


	//   ....[17]....
        /*00a8*/ 	.word	0x0000c030


	//   ....[18]....
        /*00ac*/ 	.word	0x0000c1b0


	//   ....[19]....
        /*00b0*/ 	.word	0x0000c310


	//   ....[20]....
        /*00b4*/ 	.word	0x0000c420


	//   ....[21]....
        /*00b8*/ 	.word	0x0000c460


	//   ....[22]....
        /*00bc*/ 	.word	0x0000c490


	//----- nvinfo : EIATTR_MAX_THREADS
	.align		4
.L_5867:
        /*00c0*/ 	.byte	0x04, 0x05
        /*00c2*/ 	.short	(.L_5869 - .L_5868)
.L_5868:
        /*00c4*/ 	.word	0x00000080
        /*00c8*/ 	.word	0x00000001
        /*00cc*/ 	.word	0x00000001


	//----- nvinfo : EIATTR_CRS_STACK_SIZE
	.align		4
.L_5869:
        /*00d0*/ 	.byte	0x04, 0x1e
        /*00d2*/ 	.short	(.L_5871 - .L_5870)
.L_5870:
        /*00d4*/ 	.word	0x00000000


	//----- nvinfo : EIATTR_CBANK_PARAM_SIZE
	.align		4
.L_5871:
        /*00d8*/ 	.byte	0x03, 0x19
        /*00da*/ 	.short	0x0220


	//----- nvinfo : EIATTR_PARAM_CBANK
	.align		4
        /*00dc*/ 	.byte	0x04, 0x0a
        /*00de*/ 	.short	(.L_5873 - .L_5872)
	.align		4
.L_5872:
        /*00e0*/ 	.word	index@(.nv.constant0._ZN2at6native18elementwise_kernelILi128ELi4EZNS0_15gpu_kernel_implINS0_13AUnaryFunctorIhhhZZZNS0_15binary_internal21div_trunc_kernel_cudaERNS_18TensorIteratorBaseEENKUlvE_clEvENKUlvE_clEvEUlhhE_EEEEvS6_RKT_EUliE_EEviT1_)
        /*00e4*/ 	.short	0x0210
        /*00e6*/ 	.short	0x0220


	//----- nvinfo : EIATTR_SW_WAR
	.align		4
.L_5873:
        /*00e8*/ 	.byte	0x04, 0x36
        /*00ea*/ 	.short	(.L_5875 - .L_5874)
.L_5874:
        /*00ec*/ 	.word	0x00000008
.L_5875:


//--------------------- .nv.info._ZN2at6native27unrolled_elementwise_kernelINS0_13AUnaryFunctorIhhhZZZNS0_15binary_internal21div_trunc_kernel_cudaERNS_18TensorIteratorBaseEENKUlvE_clEvENKUlvE_clEvEUlhhE_EESt5arrayIPcLm2EELi4E23TrivialOffsetCalculatorILi1EjESE_NS0_6memory12LoadWithCastILi1EEENSF_13StoreWithCastILi1EEEEEviT_T0_T2_T3_T4_T5_ --------------------------
	.section	.nv.info._ZN2at6native27unrolled_elementwise_kernelINS0_13AUnaryFunctorIhhhZZZNS0_15binary_internal21div_trunc_kernel_cudaERNS_18TensorIteratorBaseEENKUlvE_clEvENKUlvE_clEvEUlhhE_EESt5arrayIPcLm2EELi4E23TrivialOffsetCalculatorILi1EjESE_NS0_6memory12LoadWithCastILi1EEENSF_13StoreWithCastILi1EEEEEviT_T0_T2_T3_T4_T5_,"",@"SHT_CUDA_INFO"
	.sectionflags	@""
	.align	4


	//----- nvinfo : EIATTR_CUDA_API_VERSION
	.align		4
        /*0000*/ 	.byte	0x04, 0x37
        /*0002*/ 	.short	(.L_5877 - .L_5876)
.L_5876:
        /*0004*/ 	.word	0x00000082


	//----- nvinfo : EIATTR_KPARAM_INFO
	.align		4
.L_5877:
        /*0008*/ 	.byte	0x04, 0x17
        /*000a*/ 	.short	(.L_5879 - .L_5878)
.L_5878:
        /*000c*/ 	.word	0x00000000
        /*0010*/ 	.short	0x0006
        /*0012*/ 	.short	0x0024
        /*0014*/ 	.byte	0x00, 0xf0, 0x21, 0x00


	//----- nvinfo : EIATTR_KPARAM_INFO
	.align		4
.L_5879:
        /*0018*/ 	.byte	0x04, 0x17
        /*001a*/ 	.short	(.L_5881 - .L_5880)
.L_5880:
        /*001c*/ 	.word	0x00000000
        /*0020*/ 	.short	0x0005
        /*0022*/ 	.short	0x001c
        /*0024*/ 	.byte	0x00, 0xf0, 0x21, 0x00


	//----- nvinfo : EIATTR_KPARAM_INFO
	.align		4
.L_5881:
        /*0028*/ 	.byte	0x04, 0x17
        /*002a*/ 	.short	(.L_5883 - .L_5882)
.L_5882:
        /*002c*/ 	.word	0x00000000
        /*0030*/ 	.short	0x0004
        /*0032*/ 	.short	0x0019
        /*0034*/ 	.byte	0x00, 0xf0, 0x05, 0x00


	//----- nvinfo : EIATTR_KPARAM_INFO
	.align		4
.L_5883:
        /*0038*/ 	.byte	0x04, 0x17
        /*003a*/ 	.short	(.L_5885 - .L_5884)
.L_5884:
        /*003c*/ 	.word	0x00000000
        /*0040*/ 	.short	0x0003
        /*0042*/ 	.short	0x0018
        /*0044*/ 	.byte	0x00, 0xf0, 0x05, 0x00


	//----- nvinfo : EIATTR_KPARAM_INFO
	.align		4
.L_5885:
        /*0048*/ 	.byte	0x04, 0x17
        /*004a*/ 	.short	(.L_5887 - .L_5886)
.L_5886:
        /*004c*/ 	.word	0x00000000
        /*0050*/ 	.short	0x0002
        /*0052*/ 	.short	0x0008
        /*0054*/ 	.byte	0x00, 0xf0, 0x41, 0x00


	//----- nvinfo : EIATTR_KPARAM_INFO
	.align		4
.L_5887:
        /*0058*/ 	.byte	0x04, 0x17
        /*005a*/ 	.short	(.L_5889 - .L_5888)
.L_5888:
        /*005c*/ 	.word	0x00000000
        /*0060*/ 	.short	0x0001
        /*0062*/ 	.short	0x0004
        /*0064*/ 	.byte	0x00, 0xf0, 0x09, 0x00


	//----- nvinfo : EIATTR_KPARAM_INFO
	.align		4
.L_5889:
        /*0068*/ 	.byte	0x04, 0x17
        /*006a*/ 	.short	(.L_5891 - .L_5890)
.L_5890:
        /*006c*/ 	.word	0x00000000
        /*0070*/ 	.short	0x0000
        /*0072*/ 	.short	0x0000
        /*0074*/ 	.byte	0x00, 0xf0, 0x11, 0x00


	//----- nvinfo : EIATTR_SPARSE_MMA_MASK
	.align		4
.L_5891:
        /*0078*/ 	.byte	0x03, 0x50
        /*007a*/ 	.short	0x0000


	//----- nvinfo : EIATTR_MAXREG_COUNT
	.align		4
        /*007c*/ 	.byte	0x03, 0x1b
        /*007e*/ 	.short	0x00ff


	//----- nvinfo : EIATTR_EXTERNS
	.align		4
        /*0080*/ 	.byte	0x04, 0x0f
        /*0082*/ 	.short	(.L_5893 - .L_5892)


	//   ....[0]....
	.align		4
.L_5892:
        /*0084*/ 	.word	index@(__assertfail)


	//----- nvinfo : EIATTR_MERCURY_ISA_VERSION
	.align		4
.L_5893:
        /*0088*/ 	.byte	0x03, 0x5f
        /*008a*/ 	.short	0x0101


	//----- nvinfo : EIATTR_SYSCALL_OFFSETS
	.align		4
        /*008c*/ 	.byte	0x04, 0x46
        /*008e*/ 	.short	(.L_5895 - .L_5894)


	//   ....[0]....
.L_5894:
        /*0090*/ 	.word	0x00000f50


	//   ....[1]....
        /*0094*/ 	.word	0x00001ea0


	//   ....[2]....
        /*0098*/ 	.word	0x00002e00


	//   ....[3]....
        /*009c*/ 	.word	0x00003d30


	//   ....[4]....
        /*00a0*/ 	.word	0x00005090


	//   ....[5]....
        /*00a4*/ 	.word	0x000060c0


	//   ....[6]....
        /*00a8*/ 	.word	0x000070b0


	//   ....[7]....
        /*00ac*/ 	.word	0x000080a0


	//----- nvinfo : EIATTR_EXIT_INSTR_OFFSETS
	.align		4
.L_5895:
        /*00b0*/ 	.byte	0x04, 0x1c
        /*00b2*/ 	.short	(.L_5897 - .L_5896)


	//   ....[0]....
.L_5896:
        /*00b4*/ 	.word	0x00007160


	//   ....[1]....
        /*00b8*/ 	.word	0x00007290


	//   ....[2]....
        /*00bc*/ 	.word	0x000072b0


	//   ....[3]....
        /*00c0*/ 	.word	0x00007350


	//   ....[4]....
        /*00c4*/ 	.word	0x00007380


	//   ....[5]....
        /*00c8*/ 	.word	0x000073b0


	//   ....[6]....
        /*00cc*/ 	.word	0x00007450


	//   ....[7]....
        /*00d0*/ 	.word	0x000074a0


	//   ....[8]....
        /*00d4*/ 	.word	0x00007550


	//   ....[9]....
        /*00d8*/ 	.word	0x000075b0


	//   ....[10]....
        /*00dc*/ 	.word	0x000075f0


	//   ....[11]....
        /*00e0*/ 	.word	0x000076b0


	//   ....[12]....
        /*00e4*/ 	.word	0x00007700


	//   ....[13]....
        /*00e8*/ 	.word	0x000078a0


	//   ....[14]....
        /*00ec*/ 	.word	0x00007a10


	//   ....[15]....
        /*00f0*/ 	.word	0x00007a60


	//   ....[16]....
        /*00f4*/ 	.word	0x00007b10


	//   ....[17]....
        /*00f8*/ 	.word	0x00007ca0


	//   ....[18]....
        /*00fc*/ 	.word	0x00007e30


	//   ....[19]....
        /*0100*/ 	.word	0x00007fa0


	//   ....[20]....
        /*0104*/ 	.word	0x000080b0


	//   ....[21]....
        /*0108*/ 	.word	0x000080f0


	//   ....[22]....
        /*010c*/ 	.word	0x00008120


	//----- nvinfo : EIATTR_MAX_THREADS
	.align		4
.L_5897:
        /*0110*/ 	.byte	0x04, 0x05
        /*0112*/ 	.short	(.L_5899 - .L_5898)
.L_5898:
        /*0114*/ 	.word	0x00000080
        /*0118*/ 	.word	0x00000001
        /*011c*/ 	.word	0x00000001


	//----- nvinfo : EIATTR_CRS_STACK_SIZE
	.align		4
.L_5899:
        /*0120*/ 	.byte	0x04, 0x1e
        /*0122*/ 	.short	(.L_5901 - .L_5900)
.L_5900:
        /*0124*/ 	.word	0x00000000


	//----- nvinfo : EIATTR_CBANK_PARAM_SIZE
	.align		4
.L_5901:
        /*0128*/ 	.byte	0x03, 0x19
        /*012a*/ 	.short	0x002c


	//----- nvinfo : EIATTR_PARAM_CBANK
	.align		4
        /*012c*/ 	.byte	0x04, 0x0a
        /*012e*/ 	.short	(.L_5903 - .L_5902)
	.align		4
.L_5902:
        /*0130*/ 	.word	index@(.nv.constant0._ZN2at6native27unrolled_elementwise_kernelINS0_13AUnaryFunctorIhhhZZZNS0_15binary_internal21div_trunc_kernel_cudaERNS_18TensorIteratorBaseEENKUlvE_clEvENKUlvE_clEvEUlhhE_EESt5arrayIPcLm2EELi4E23TrivialOffsetCalculatorILi1EjESE_NS0_6memory12LoadWithCastILi1EEENSF_13StoreWithCastILi1EEEEEviT_T0_T2_T3_T4_T5_)
        /*0134*/ 	.short	0x0210
        /*0136*/ 	.short	0x002c


	//----- nvinfo : EIATTR_SW_WAR
	.align		4
.L_5903:
        /*0138*/ 	.byte	0x04, 0x36
        /*013a*/ 	.short	(.L_5905 - .L_5904)
.L_5904:
        /*013c*/ 	.word	0x00000008
.L_5905:


//--------------------- .nv.info._ZN2at6native18elementwise_kernelILi128ELi4EZNS0_22gpu_kernel_impl_nocastINS0_13AUnaryFunctorIhhhZZZNS0_15binary_internal21div_trunc_kernel_cudaERNS_18TensorIteratorBaseEENKUlvE_clEvENKUlvE_clEvEUlhhE_EEEEvS6_RKT_EUliE_EEviT1_ --------------------------
	.section	.nv.info._ZN2at6native18elementwise_kernelILi128ELi4EZNS0_22gpu_kernel_impl_nocastINS0_13AUnaryFunctorIhhhZZZNS0_15binary_internal21div_trunc_kernel_cudaERNS_18TensorIteratorBaseEENKUlvE_clEvENKUlvE_clEvEUlhhE_EEEEvS6_RKT_EUliE_EEviT1_,"",@"SHT_CUDA_INFO"
	.sectionflags	@""
	.align	4


	//----- nvinfo : EIATTR_CUDA_API_VERSION
	.align		4
        /*0000*/ 	.byte	0x04, 0x37
        /*0002*/ 	.short	(.L_5907 - .L_5906)
.L_5906:
        /*0004*/ 	.word	0x00000082


	//----- nvinfo : EIATTR_KPARAM_INFO
	.align		4
.L_5907:
        /*0008*/ 	.byte	0x04, 0x17
        /*000a*/ 	.short	(.L_5909 - .L_5908)
.L_5908:
        /*000c*/ 	.word	0x00000000
        /*0010*/ 	.short	0x0001
        /*0012*/ 	.short	0x0008
        /*0014*/ 	.byte	0x00, 0xf0, 0x61, 0x08


	//----- nvinfo : EIATTR_KPARAM_INFO
	.align		4
.L_5909:
        /*0018*/ 	.byte	0x04, 0x17
        /*001a*/ 	.short	(.L_5911 - .L_5910)
.L_5910:
        /*001c*/ 	.word	0x00000000
        /*0020*/ 	.short	0x0000
        /*0022*/ 	.short	0x0000
        /*0024*/ 	.byte	0x00, 0xf0, 0x11, 0x00


	//----- nvinfo : EIATTR_SPARSE_MMA_MASK
	.align		4
.L_5911:
        /*0028*/ 	.byte	0x03, 0x50
        /*002a*/ 	.short	0x0000


	//----- nvinfo : EIATTR_MAXREG_COUNT
	.align		4
        /*002c*/ 	.byte	0x03, 0x1b
        /*002e*/ 	.short	0x0080


	//----- nvinfo : EIATTR_MERCURY_ISA_VERSION
	.align		4
        /*0030*/ 	.byte	0x03, 0x5f
        /*0032*/ 	.short	0x0101


	//----- nvinfo : EIATTR_EXIT_INSTR_OFFSETS
	.align		4
        /*0034*/ 	.byte	0x04, 0x1c
        /*0036*/ 	.short	(.L_5913 - .L_5912)


	//   ....[0]....
.L_5912:
        /*0038*/ 	.word	0x00003c60


	//   ....[1]....
        /*003c*/ 	.word	0x00005000


	//----- nvinfo : EIATTR_MAX_THREADS
	.align		4
.L_5913:
        /*0040*/ 	.byte	0x04, 0x05
        /*0042*/ 	.short	(.L_5915 - .L_5914)
.L_5914:
        /*0044*/ 	.word	0x00000080
        /*0048*/ 	.word	0x00000001
        /*004c*/ 	.word	0x00000001


	//----- nvinfo : EIATTR_CRS_STACK_SIZE
	.align		4
.L_5915:
        /*0050*/ 	.byte	0x04, 0x1e
        /*0052*/ 	.short	(.L_5917 - .L_5916)
.L_5916:
        /*0054*/ 	.word	0x00000000


	//----- nvinfo : EIATTR_CBANK_PARAM_SIZE
	.align		4
.L_5917:
        /*0058*/ 	.byte	0x03, 0x19
        /*005a*/ 	.short	0x0220


	//----- nvinfo : EIATTR_PARAM_CBANK
	.align		4
        /*005c*/ 	.byte	0x04, 0x0a
        /*005e*/ 	.short	(.L_5919 - .L_5918)
	.align		4
.L_5918:
        /*0060*/ 	.word	index@(.nv.constant0._ZN2at6native18elementwise_kernelILi128ELi4EZNS0_22gpu_kernel_impl_nocastINS0_13AUnaryFunctorIhhhZZZNS0_15binary_internal21div_trunc_kernel_cudaERNS_18TensorIteratorBaseEENKUlvE_clEvENKUlvE_clEvEUlhhE_EEEEvS6_RKT_EUliE_EEviT1_)
        /*0064*/ 	.short	0x0210
        /*0066*/ 	.short	0x0220


	//----- nvinfo : EIATTR_SW_WAR
	.align		4
.L_5919:
        /*0068*/ 	.byte	0x04, 0x36
        /*006a*/ 	.short	(.L_5921 - .L_5920)
.L_5920:
        /*006c*/ 	.word	0x00000008
.L_5921:


//--------------------- .nv.info._ZN2at6native27unrolled_elementwise_kernelINS0_13AUnaryFunctorIhhhZZZNS0_15binary_internal21div_trunc_kernel_cudaERNS_18TensorIteratorBaseEENKUlvE_clEvENKUlvE_clEvEUlhhE_EESt5arrayIPcLm2EELi4E23TrivialOffsetCalculatorILi1EjESE_NS0_6memory15LoadWithoutCastENSF_16StoreWithoutCastEEEviT_T0_T2_T3_T4_T5_ --------------------------
	.section	.nv.info._ZN2at6native27unrolled_elementwise_kernelINS0_13AUnaryFunctorIhhhZZZNS0_15binary_internal21div_trunc_kernel_cudaERNS_18TensorIteratorBaseEENKUlvE_clEvENKUlvE_clEvEUlhhE_EESt5arrayIPcLm2EELi4E23TrivialOffsetCalculatorILi1EjESE_NS0_6memory15LoadWithoutCastENSF_16StoreWithoutCastEEEviT_T0_T2_T3_T4_T5_,"",@"SHT_CUDA_INFO"
	.sectionflags	@""
	.align	4


	//----- nvinfo : EIATTR_CUDA_API_VERSION
	.align		4
        /*0000*/ 	.byte	0x04, 0x37
        /*0002*/ 	.short	(.L_5923 - .L_5922)
.L_5922:
        /*0004*/ 	.word	0x00000082


	//----- nvinfo : EIATTR_KPARAM_INFO
	.align		4
.L_5923:
        /*0008*/ 	.byte	0x04, 0x17
        /*000a*/ 	.short	(.L_5925 - .L_5924)
.L_5924:
        /*000c*/ 	.word	0x00000000
        /*0010*/ 	.short	0x0006
        /*0012*/ 	.short	0x001b
        /*0014*/ 	.byte	0x00, 0xf0, 0x05, 0x00


	//----- nvinfo : EIATTR_KPARAM_INFO
	.align		4
.L_5925:
        /*0018*/ 	.byte	0x04, 0x17
        /*001a*/ 	.short	(.L_5927 - .L_5926)
.L_5926:
        /*001c*/ 	.word	0x00000000
        /*0020*/ 	.short	0x0005
        /*0022*/ 	.short	0x001a
        /*0024*/ 	.byte	0x00, 0xf0, 0x05, 0x00


	//----- nvinfo : EIATTR_KPARAM_INFO
	.align		4
.L_5927:
        /*0028*/ 	.byte	0x04, 0x17
        /*002a*/ 	.short	(.L_5929 - .L_5928)
.L_5928:
        /*002c*/ 	.word	0x00000000
        /*0030*/ 	.short	0x0004
        /*0032*/ 	.short	0x0019
        /*0034*/ 	.byte	0x00, 0xf0, 0x05, 0x00


	//----- nvinfo : EIATTR_KPARAM_INFO
	.align		4
.L_5929:
        /*0038*/ 	.byte	0x04, 0x17
        /*003a*/ 	.short	(.L_5931 - .L_5930)
.L_5930:
        /*003c*/ 	.word	0x00000000
        /*0040*/ 	.short	0x0003
        /*0042*/ 	.short	0x0018
        /*0044*/ 	.byte	0x00, 0xf0, 0x05, 0x00


	//----- nvinfo : EIATTR_KPARAM_INFO
	.align		4
.L_5931:
        /*0048*/ 	.byte	0x04, 0x17
        /*004a*/ 	.short	(.L_5933 - .L_5932)
.L_5932:
        /*004c*/ 	.word	0x00000000
        /*0050*/ 	.short	0x0002
        /*0052*/ 	.short	0x0008
        /*0054*/ 	.byte	0x00, 0xf0, 0x41, 0x00


	//----- nvinfo : EIATTR_KPARAM_INFO
	.align		4
.L_5933:
        /*0058*/ 	.byte	0x04, 0x17
        /*005a*/ 	.short	(.L_5935 - .L_5934)
.L_5934:
        /*005c*/ 	.word	0x00000000
        /*0060*/ 	.short	0x0001
        /*0062*/ 	.short	0x0004
        /*0064*/ 	.byte	0x00, 0xf0, 0x09, 0x00


	//----- nvinfo : EIATTR_KPARAM_INFO
	.align		4
.L_5935:
        /*0068*/ 	.byte	0x04, 0x17
        /*006a*/ 	.short	(.L_5937 - .L_5936)
.L_5936:
        /*006c*/ 	.word	0x00000000
        /*0070*/ 	.short	0x0000
        /*0072*/ 	.short	0x0000
        /*0074*/ 	.byte	0x00, 0xf0, 0x11, 0x00


	//----- nvinfo : EIATTR_SPARSE_MMA_MASK
	.align		4
.L_5937:
        /*0078*/ 	.byte	0x03, 0x50
        /*007a*/ 	.short	0x0000


	//----- nvinfo : EIATTR_MAXREG_COUNT
	.align		4
        /*007c*/ 	.byte	0x03, 0x1b
        /*007e*/ 	.short	0x00ff


	//----- nvinfo : EIATTR_MERCURY_ISA_VERSION
	.align		4
        /*0080*/ 	.byte	0x03, 0x5f
        /*0082*/ 	.short	0x0101


	//----- nvinfo : EIATTR_EXIT_INSTR_OFFSETS
	.align		4
        /*0084*/ 	.byte	0x04, 0x1c
        /*0086*/ 	.short	(.L_5939 - .L_5938)


	//   ....[0]....
.L_5938:
        /*0088*/ 	.word	0x00000650


	//   ....[1]....
        /*008c*/ 	.word	0x000006b0


	//----- nvinfo : EIATTR_MAX_THREADS
	.align		4
.L_5939:
        /*0090*/ 	.byte	0x04, 0x05
        /*0092*/ 	.short	(.L_5941 - .L_5940)
.L_5940:
        /*0094*/ 	.word	0x00000080
        /*0098*/ 	.word	0x00000001
        /*009c*/ 	.word	0x00000001


	//----- nvinfo : EIATTR_CRS_STACK_SIZE
	.align		4
.L_5941:
        /*00a0*/ 	.byte	0x04, 0x1e
        /*00a2*/ 	.short	(.L_5943 - .L_5942)
.L_5942:
        /*00a4*/ 	.word	0x00000000


	//----- nvinfo : EIATTR_CBANK_PARAM_SIZE
	.align		4
.L_5943:
        /*00a8*/ 	.byte	0x03, 0x19
        /*00aa*/ 	.short	0x001c


	//----- nvinfo : EIATTR_PARAM_CBANK
	.align		4
        /*00ac*/ 	.byte	0x04, 0x0a
        /*00ae*/ 	.short	(.L_5945 - .L_5944)
	.align		4
.L_5944:
        /*00b0*/ 	.word	index@(.nv.constant0._ZN2at6native27unrolled_elementwise_kernelINS0_13AUnaryFunctorIhhhZZZNS0_15binary_internal21div_trunc_kernel_cudaERNS_18TensorIteratorBaseEENKUlvE_clEvENKUlvE_clEvEUlhhE_EESt5arrayIPcLm2EELi4E23TrivialOffsetCalculatorILi1EjESE_NS0_6memory15LoadWithoutCastENSF_16StoreWithoutCastEEEviT_T0_T2_T3_T4_T5_)
        /*00b4*/ 	.short	0x0210
        /*00b6*/ 	.short	0x001c


	//----- nvinfo : EIATTR_SW_WAR
	.align		4
.L_5945:
        /*00b8*/ 	.byte	0x04, 0x36
        /*00ba*/ 	.short	(.L_5947 - .L_5946)
.L_5946:
        /*00bc*/ 	.word	0x00000008
.L_5947:


//--------------------- .nv.info._ZN2at6native29vectorized_elementwise_kernelILi2ENS0_13AUnaryFunctorIhhhZZZNS0_15binary_internal21div_trunc_kernel_cudaERNS_18TensorIteratorBaseEENKUlvE_clEvENKUlvE_clEvEUlhhE_EESt5arrayIPcLm2EEEEviT0_T1_ --------------------------
	.section	.nv.info._ZN2at6native29vectorized_elementwise_kernelILi2ENS0_13AUnaryFunctorIhhhZZZNS0_15binary_internal21div_trunc_kernel_cudaERNS_18TensorIteratorBaseEENKUlvE_clEvENKUlvE_clEvEUlhhE_EESt5arrayIPcLm2EEEEviT0_T1_,"",@"SHT_CUDA_INFO"
	.sectionflags	@""
	.align	4


	//----- nvinfo : EIATTR_CUDA_API_VERSION
	.align		4
        /*0000*/ 	.byte	0x04, 0x37
        /*0002*/ 	.short	(.L_5949 - .L_5948)
.L_5948:
        /*0004*/ 	.word	0x00000082


	//----- nvinfo : EIATTR_KPARAM_INFO
	.align		4
.L_5949:
        /*0008*/ 	.byte	0x04, 0x17
        /*000a*/ 	.short	(.L_5951 - .L_5950)
.L_5950:
        /*000c*/ 	.word	0x00000000
        /*0010*/ 	.short	0x0002
        /*0012*/ 	.short	0x0008
        /*0014*/ 	.byte	0x00, 0xf0, 0x41, 0x00


	//----- nvinfo : EIATTR_KPARAM_INFO
	.align		4
.L_5951:
        /*0018*/ 	.byte	0x04, 0x17
        /*001a*/ 	.short	(.L_5953 - .L_5952)
.L_5952:
        /*001c*/ 	.word	0x00000000
        /*0020*/ 	.short	0x0001
        /*0022*/ 	.short	0x0004
        /*0024*/ 	.byte	0x00, 0xf0, 0x09, 0x00


	//----- nvinfo : EIATTR_KPARAM_INFO
	.align		4
.L_5953:
        /*0028*/ 	.byte	0x04, 0x17
        /*002a*/ 	.short	(.L_5955 - .L_5954)
.L_5954:
        /*002c*/ 	.word	0x00000000
        /*0030*/ 	.short	0x0000
        /*0032*/ 	.short	0x0000
        /*0034*/ 	.byte	0x00, 0xf0, 0x11, 0x00


	//----- nvinfo : EIATTR_SPARSE_MMA_MASK
	.align		4
.L_5955:
        /*0038*/ 	.byte	0x03, 0x50
        /*003a*/ 	.short	0x0000


	//----- nvinfo : EIATTR_MAXREG_COUNT
	.align		4
        /*003c*/ 	.byte	0x03, 0x1b
        /*003e*/ 	.short	0x00ff


	//----- nvinfo : EIATTR_MERCURY_ISA_VERSION
	.align		4
        /*0040*/ 	.byte	0x03, 0x5f
        /*0042*/ 	.short	0x0101


	//----- nvinfo : EIATTR_EXIT_INSTR_OFFSETS
	.align		4
        /*0044*/ 	.byte	0x04, 0x1c
        /*0046*/ 	.short	(.L_5957 - .L_5956)


	//   ....[0]....
.L_5956:
        /*0048*/ 	.word	0x000004d0


	//   ....[1]....
        /*004c*/ 	.word	0x00001190


	//   ....[2]....
        /*0050*/ 	.word	0x000011f0


	//----- nvinfo : EIATTR_MAX_THREADS
	.align		4
.L_5957:
        /*0054*/ 	.byte	0x04, 0x05
        /*0056*/ 	.short	(.L_5959 - .L_5958)
.L_5958:
        /*0058*/ 	.word	0x00000080
        /*005c*/ 	.word	0x00000001
        /*0060*/ 	.word	0x00000001


	//----- nvinfo : EIATTR_CRS_STACK_SIZE
	.align		4
.L_5959:
        /*0064*/ 	.byte	0x04, 0x1e
        /*0066*/ 	.short	(.L_5961 - .L_5960)
.L_5960:
        /*0068*/ 	.word	0x00000000


	//----- nvinfo : EIATTR_CBANK_PARAM_SIZE
	.align		4
.L_5961:
        /*006c*/ 	.byte	0x03, 0x19
        /*006e*/ 	.short	0x0018


	//----- nvinfo : EIATTR_PARAM_CBANK
	.align		4
        /*0070*/ 	.byte	0x04, 0x0a
        /*0072*/ 	.short	(.L_5963 - .L_5962)
	.align		4
.L_5962:
        /*0074*/ 	.word	index@(.nv.constant0._ZN2at6native29vectorized_elementwise_kernelILi2ENS0_13AUnaryFunctorIhhhZZZNS0_15binary_internal21div_trunc_kernel_cudaERNS_18TensorIteratorBaseEENKUlvE_clEvENKUlvE_clEvEUlhhE_EESt5arrayIPcLm2EEEEviT0_T1_)
        /*0078*/ 	.short	0x0210
        /*007a*/ 	.short	0x0018


	//----- nvinfo : EIATTR_SW_WAR
	.align		4
.L_5963:
        /*007c*/ 	.byte	0x04, 0x36
        /*007e*/ 	.short	(.L_5965 - .L_5964)
.L_5964:
        /*0080*/ 	.word	0x00000008
.L_5965:


//--------------------- .nv.info._ZN2at6native29vectorized_elementwise_kernelILi4ENS0_13AUnaryFunctorIhhhZZZNS0_15binary_internal21div_trunc_kernel_cudaERNS_18TensorIteratorBaseEENKUlvE_clEvENKUlvE_clEvEUlhhE_EESt5arrayIPcLm2EEEEviT0_T1_ --------------------------
	.section	.nv.info._ZN2at6native29vectorized_elementwise_kernelILi4ENS0_13AUnaryFunctorIhhhZZZNS0_15binary_internal21div_trunc_kernel_cudaERNS_18TensorIteratorBaseEENKUlvE_clEvENKUlvE_clEvEUlhhE_EESt5arrayIPcLm2EEEEviT0_T1_,"",@"SHT_CUDA_INFO"
	.sectionflags	@""
	.align	4


	//----- nvinfo : EIATTR_CUDA_API_VERSION
	.align		4
        /*0000*/ 	.byte	0x04, 0x37
        /*0002*/ 	.short	(.L_5967 - .L_5966)
.L_5966:
        /*0004*/ 	.word	0x00000082


	//----- nvinfo : EIATTR_KPARAM_INFO
	.align		4
.L_5967:
        /*0008*/ 	.byte	0x04, 0x17
        /*000a*/ 	.short	(.L_5969 - .L_5968)
.L_5968:
        /*000c*/ 	.word	0x00000000
        /*0010*/ 	.short	0x0002
        /*0012*/ 	.short	0x0008
        /*0014*/ 	.byte	0x00, 0xf0, 0x41, 0x00


	//----- nvinfo : EIATTR_KPARAM_INFO
	.align		4
.L_5969:
        /*0018*/ 	.byte	0x04, 0x17
        /*001a*/ 	.short	(.L_5971 - .L_5970)
.L_5970:
        /*001c*/ 	.word	0x00000000
        /*0020*/ 	.short	0x0001
        /*0022*/ 	.short	0x0004
        /*0024*/ 	.byte	0x00, 0xf0, 0x09, 0x00


	//----- nvinfo : EIATTR_KPARAM_INFO
	.align		4
.L_5971:
        /*0028*/ 	.byte	0x04, 0x17
        /*002a*/ 	.short	(.L_5973 - .L_5972)
.L_5972:
        /*002c*/ 	.word	0x00000000
        /*0030*/ 	.short	0x0000
        /*0032*/ 	.short	0x0000
        /*0034*/ 	.byte	0x00, 0xf0, 0x11, 0x00


	//----- nvinfo : EIATTR_SPARSE_MMA_MASK
	.align		4
.L_5973:
        /*0038*/ 	.byte	0x03, 0x50
        /*003a*/ 	.short	0x0000


	//----- nvinfo : EIATTR_MAXREG_COUNT
	.align		4
        /*003c*/ 	.byte	0x03, 0x1b
        /*003e*/ 	.short	0x00ff


	//----- nvinfo : EIATTR_MERCURY_ISA_VERSION
	.align		4
        /*0040*/ 	.byte	0x03, 0x5f
        /*0042*/ 	.short	0x0101


	//----- nvinfo : EIATTR_EXIT_INSTR_OFFSETS
	.align		4
        /*0044*/ 	.byte	0x04, 0x1c
        /*0046*/ 	.short	(.L_5975 - .L_5974)


	//   ....[0]....
.L_5974:
        /*0048*/ 	.word	0x000004d0


	//   ....[1]....
        /*004c*/ 	.word	0x00001190


	//   ....[2]....
        /*0050*/ 	.word	0x000011f0


	//----- nvinfo : EIATTR_MAX_THREADS
	.align		4
.L_5975:
        /*0054*/ 	.byte	0x04, 0x05
        /*0056*/ 	.short	(.L_5977 - .L_5976)
.L_5976:
        /*0058*/ 	.word	0x00000080
        /*005c*/ 	.word	0x00000001
        /*0060*/ 	.word	0x00000001


	//----- nvinfo : EIATTR_CRS_STACK_SIZE
	.align		4
.L_5977:
        /*0064*/ 	.byte	0x04, 0x1e
        /*0066*/ 	.short	(.L_5979 - .L_5978)
.L_5978:
        /*0068*/ 	.word	0x00000000


	//----- nvinfo : EIATTR_CBANK_PARAM_SIZE
	.align		4
.L_5979:
        /*006c*/ 	.byte	0x03, 0x19
        /*006e*/ 	.short	0x0018


	//----- nvinfo : EIATTR_PARAM_CBANK
	.align		4
        /*0070*/ 	.byte	0x04, 0x0a
        /*0072*/ 	.short	(.L_5981 - .L_5980)
	.align		4
.L_5980:
        /*0074*/ 	.word	index@(.nv.constant0._ZN2at6native29vectorized_elementwise_kernelILi4ENS0_13AUnaryFunctorIhhhZZZNS0_15binary_internal21div_trunc_kernel_cudaERNS_18TensorIteratorBaseEENKUlvE_clEvENKUlvE_clEvEUlhhE_EESt5arrayIPcLm2EEEEviT0_T1_)
        /*0078*/ 	.short	0x0210
        /*007a*/ 	.short	0x0018


	//----- nvinfo : EIATTR_SW_WAR
	.align		4
.L_5981:
        /*007c*/ 	.byte	0x04, 0x36
        /*007e*/ 	.short	(.L_5983 - .L_5982)
.L_5982:
        /*0080*/ 	.word	0x00000008
.L_5983:


//--------------------- .nv.info._ZN2at6native29vectorized_elementwise_kernelILi8ENS0_13AUnaryFunctorIhhhZZZNS0_15binary_internal21div_trunc_kernel_cudaERNS_18TensorIteratorBaseEENKUlvE_clEvENKUlvE_clEvEUlhhE_EESt5arrayIPcLm2EEEEviT0_T1_ --------------------------
	.section	.nv.info._ZN2at6native29vectorized_elementwise_kernelILi8ENS0_13AUnaryFunctorIhhhZZZNS0_15binary_internal21div_trunc_kernel_cudaERNS_18TensorIteratorBaseEENKUlvE_clEvENKUlvE_clEvEUlhhE_EESt5arrayIPcLm2EEEEviT0_T1_,"",@"SHT_CUDA_INFO"
	.sectionflags	@""
	.align	4


	//----- nvinfo : EIATTR_CUDA_API_VERSION
	.align		4
        /*0000*/ 	.byte	0x04, 0x37
        /*0002*/ 	.short	(.L_5985 - .L_5984)
.L_5984:
        /*0004*/ 	.word	0x00000082


	//----- nvinfo : EIATTR_KPARAM_INFO
	.align		4
.L_5985:
        /*0008*/ 	.byte	0x04, 0x17
        /*000a*/ 	.short	(.L_5987 - .L_5986)
.L_5986:
        /*000c*/ 	.word	0x00000000
        /*0010*/ 	.short	0x0002
        /*0012*/ 	.short	0x0008
        /*0014*/ 	.byte	0x00, 0xf0, 0x41, 0x00


	//----- nvinfo : EIATTR_KPARAM_INFO
	.align		4
.L_5987:
        /*0018*/ 	.byte	0x04, 0x17
        /*001a*/ 	.short	(.L_5989 - .L_5988)
.L_5988:
        /*001c*/ 	.word	0x00000000
        /*0020*/ 	.short	0x0001
        /*0022*/ 	.short	0x0004
        /*0024*/ 	.byte	0x00, 0xf0, 0x09, 0x00


	//----- nvinfo : EIATTR_KPARAM_INFO
	.align		4
.L_5989:
        /*0028*/ 	.byte	0x04, 0x17
        /*002a*/ 	.short	(.L_5991 - .L_5990)
.L_5990:
        /*002c*/ 	.word	0x00000000
        /*0030*/ 	.short	0x0000
        /*0032*/ 	.short	0x0000
        /*0034*/ 	.byte	0x00, 0xf0, 0x11, 0x00


	//----- nvinfo : EIATTR_SPARSE_MMA_MASK
	.align		4
.L_5991:
        /*0038*/ 	.byte	0x03, 0x50
        /*003a*/ 	.short	0x0000


	//----- nvinfo : EIATTR_MAXREG_COUNT
	.align		4
        /*003c*/ 	.byte	0x03, 0x1b
        /*003e*/ 	.short	0x00ff


	//----- nvinfo : EIATTR_MERCURY_ISA_VERSION
	.align		4
        /*0040*/ 	.byte	0x03, 0x5f
        /*0042*/ 	.short	0x0101


	//----- nvinfo : EIATTR_EXIT_INSTR_OFFSETS
	.align		4
        /*0044*/ 	.byte	0x04, 0x1c
        /*0046*/ 	.short	(.L_5993 - .L_5992)


	//   ....[0]....
.L_5992:
        /*0048*/ 	.word	0x00000530


	//   ....[1]....
        /*004c*/ 	.word	0x000011f0


	//   ....[2]....
        /*0050*/ 	.word	0x00001250


	//----- nvinfo : EIATTR_MAX_THREADS
	.align		4
.L_5993:
        /*0054*/ 	.byte	0x04, 0x05
        /*0056*/ 	.short	(.L_5995 - .L_5994)
.L_5994:
        /*0058*/ 	.word	0x00000080
        /*005c*/ 	.word	0x00000001
        /*0060*/ 	.word	0x00000001


	//----- nvinfo : EIATTR_CRS_STACK_SIZE
	.align		4
.L_5995:
        /*0064*/ 	.byte	0x04, 0x1e
        /*0066*/ 	.short	(.L_5997 - .L_5996)
.L_5996:
        /*0068*/ 	.word	0x00000000


	//----- nvinfo : EIATTR_CBANK_PARAM_SIZE
	.align		4
.L_5997:
        /*006c*/ 	.byte	0x03, 0x19
        /*006e*/ 	.short	0x0018


	//----- nvinfo : EIATTR_PARAM_CBANK
	.align		4
        /*0070*/ 	.byte	0x04, 0x0a
        /*0072*/ 	.short	(.L_5999 - .L_5998)
	.align		4
.L_5998:
        /*0074*/ 	.word	index@(.nv.constant0._ZN2at6native29vectorized_elementwise_kernelILi8ENS0_13AUnaryFunctorIhhhZZZNS0_15binary_internal21div_trunc_kernel_cudaERNS_18TensorIteratorBaseEENKUlvE_clEvENKUlvE_clEvEUlhhE_EESt5arrayIPcLm2EEEEviT0_T1_)
        /*0078*/ 	.short	0x0210
        /*007a*/ 	.short	0x0018


	//----- nvinfo : EIATTR_SW_WAR
	.align		4
.L_5999:
        /*007c*/ 	.byte	0x04, 0x36
        /*007e*/ 	.short	(.L_6001 - .L_6000)
.L_6000:
        /*0080*/ 	.word	0x00000008
.L_6001:


//--------------------- .nv.callgraph             --------------------------
	.section	.nv.callgraph,"",@"SHT_CUDA_CALLGRAPH"
	.align	4
	.sectionentsize	8
	.align		4
        /*0000*/ 	.word	0x00000000
	.align		4
        /*0004*/ 	.word	0xffffffff
	.align		4
        /*0008*/ 	.word	index@(_ZN2at6native18elementwise_kernelILi128ELi4EZNS0_15gpu_kernel_implINS0_13BinaryFunctorIN3c108BFloat16ES5_S5_ZZZNS0_15binary_internal21div_trunc_kernel_cudaERNS_18TensorIteratorBaseEENKUlvE1_clEvENKUlvE2_clEvEUlS5_S5_E_EEEEvS8_RKT_EUliE_EEviT1_)
	.align		4
        /*000c*/ 	.word	index@(__assertfail)
	.align		4
        /*0010*/ 	.word	index@(_ZN2at6native27unrolled_elementwise_kernelINS0_13BinaryFunctorIN3c108BFloat16ES4_S4_ZZZNS0_15binary_internal21div_trunc_kernel_cudaERNS_18TensorIteratorBaseEENKUlvE1_clEvENKUlvE2_clEvEUlS4_S4_E_EESt5arrayIPcLm3EELi4E23TrivialOffsetCalculatorILi2EjESF_ILi1EjENS0_6memory12LoadWithCastILi2EEENSI_13StoreWithCastILi1EEEEEviT_T0_T2_T3_T4_T5_)
	.align		4
        /*0014*/ 	.word	index@(__assertfail)
	.align		4
        /*0018*/ 	.word	index@(_ZN2at6native18elementwise_kernelILi128ELi4EZNS0_15gpu_kernel_implINS0_13BUnaryFunctorIN3c108BFloat16ES5_S5_ZZZNS0_15binary_internal21div_trunc_kernel_cudaERNS_18TensorIteratorBaseEENKUlvE1_clEvENKUlvE2_clEvEUlS5_S5_E_EEEEvS8_RKT_EUliE_EEviT1_)
	.align		4
        /*001c*/ 	.word	index@(__assertfail)
	.align		4
        /*0020*/ 	.word	index@(_ZN2at6native27unrolled_elementwise_kernelINS0_13BUnaryFunctorIN3c108BFloat16ES4_S4_ZZZNS0_15binary_internal21div_trunc_kernel_cudaERNS_18TensorIteratorBaseEENKUlvE1_clEvENKUlvE2_clEvEUlS4_S4_E_EESt5arrayIPcLm2EELi4E23TrivialOffsetCalculatorILi1EjESG_NS0_6memory12LoadWithCastILi1EEENSH_13StoreWithCastILi1EEEEEviT_T0_T2_T3_T4_T5_)
	.align		4
        /*0024*/ 	.word	index@(__assertfail)
	.align		4
        /*0028*/ 	.word	index@(_ZN2at6native18elementwise_kernelILi128ELi4EZNS0_15gpu_kernel_implINS0_13AUnaryFunctorIN3c108BFloat16ES5_S5_ZZZNS0_15binary_internal21div_trunc_kernel_cudaERNS_18TensorIteratorBaseEENKUlvE1_clEvENKUlvE2_clEvEUlS5_S5_E_EEEEvS8_RKT_EUliE_EEviT1_)
	.align		4
        /*002c*/ 	.word	index@(__assertfail)
	.align		4
        /*0030*/ 	.word	index@(_ZN2at6native27unrolled_elementwise_kernelINS0_13AUnaryFunctorIN3c108BFloat16ES4_S4_ZZZNS0_15binary_internal21div_trunc_kernel_cudaERNS_18TensorIteratorBaseEENKUlvE1_clEvENKUlvE2_clEvEUlS4_S4_E_EESt5arrayIPcLm2EELi4E23TrivialOffsetCalculatorILi1EjESG_NS0_6memory12LoadWithCastILi1EEENSH_13StoreWithCastILi1EEEEEviT_T0_T2_T3_T4_T5_)
	.align		4
        /*0034*/ 	.word	index@(__assertfail)
	.align		4
        /*0038*/ 	.word	index@(_ZN2at6native18elementwise_kernelILi128ELi4EZNS0_15gpu_kernel_implINS0_13BinaryFunctorIN3c104HalfES5_S5_ZZZNS0_15binary_internal21div_trunc_kernel_cudaERNS_18TensorIteratorBaseEENKUlvE1_clEvENKUlvE1_clEvEUlS5_S5_E_EEEEvS8_RKT_EUliE_EEviT1_)
	.align		4
        /*003c*/ 	.word	index@(__assertfail)
	.align		4
        /*0040*/ 	.word	index@(_ZN2at6native27unrolled_elementwise_kernelINS0_13BinaryFunctorIN3c104HalfES4_S4_ZZZNS0_15binary_internal21div_trunc_kernel_cudaERNS_18TensorIteratorBaseEENKUlvE1_clEvENKUlvE1_clEvEUlS4_S4_E_EESt5arrayIPcLm3EELi4E23TrivialOffsetCalculatorILi2EjESF_ILi1EjENS0_6memory12LoadWithCastILi2EEENSI_13StoreWithCastILi1EEEEEviT_T0_T2_T3_T4_T5_)
	.align		4
        /*0044*/ 	.word	index@(__assertfail)
	.align		4
        /*0048*/ 	.word	index@(_ZN2at6native18elementwise_kernelILi128ELi4EZNS0_15gpu_kernel_implINS0_13BUnaryFunctorIN3c104HalfES5_S5_ZZZNS0_15binary_internal21div_trunc_kernel_cudaERNS_18TensorIteratorBaseEENKUlvE1_clEvENKUlvE1_clEvEUlS5_S5_E_EEEEvS8_RKT_EUliE_EEviT1_)
	.align		4
        /*004c*/ 	.word	index@(__assertfail)
	.align		4
        /*0050*/ 	.word	index@(_ZN2at6native27unrolled_elementwise_kernelINS0_13BUnaryFunctorIN3c104HalfES4_S4_ZZZNS0_15binary_internal21div_trunc_kernel_cudaERNS_18TensorIteratorBaseEENKUlvE1_clEvENKUlvE1_clEvEUlS4_S4_E_EESt5arrayIPcLm2EELi4E23TrivialOffsetCalculatorILi1EjESG_NS0_6memory12LoadWithCastILi1EEENSH_13StoreWithCastILi1EEEEEviT_T0_T2_T3_T4_T5_)
	.align		4
        /*0054*/ 	.word	index@(__assertfail)
	.align		4
        /*0058*/ 	.word	index@(_ZN2at6native18elementwise_kernelILi128ELi4EZNS0_15gpu_kernel_implINS0_13AUnaryFunctorIN3c104HalfES5_S5_ZZZNS0_15binary_internal21div_trunc_kernel_cudaERNS_18TensorIteratorBaseEENKUlvE1_clEvENKUlvE1_clEvEUlS5_S5_E_EEEEvS8_RKT_EUliE_EEviT1_)
	.align		4
        /*005c*/ 	.word	index@(__assertfail)
	.align		4
        /*0060*/ 	.word	index@(_ZN2at6native27unrolled_elementwise_kernelINS0_13AUnaryFunctorIN3c104HalfES4_S4_ZZZNS0_15binary_internal21div_trunc_kernel_cudaERNS_18TensorIteratorBaseEENKUlvE1_clEvENKUlvE1_clEvEUlS4_S4_E_EESt5arrayIPcLm2EELi4E23TrivialOffsetCalculatorILi1EjESG_NS0_6memory12LoadWithCastILi1EEENSH_13StoreWithCastILi1EEEEEviT_T0_T2_T3_T4_T5_)
	.align		4
        /*0064*/ 	.word	index@(__assertfail)
	.align		4
        /*0068*/ 	.word	index@(_ZN2at6native18elementwise_kernelILi128ELi4EZNS0_15gpu_kernel_implINS0_13BinaryFunctorIfffZZZNS0_15binary_internal21div_trunc_kernel_cudaERNS_18TensorIteratorBaseEENKUlvE1_clEvENKUlvE0_clEvEUlffE_EEEEvS6_RKT_EUliE_EEviT1_)
	.align		4
        /*006c*/ 	.word	index@(__assertfail)
	.align		4
        /*0070*/ 	.word	index@(_ZN2at6native27unrolled_elementwise_kernelINS0_13BinaryFunctorIfffZZZNS0_15binary_internal21div_trunc_kernel_cudaERNS_18TensorIteratorBaseEENKUlvE1_clEvENKUlvE0_clEvEUlffE_EESt5arrayIPcLm3EELi4E23TrivialOffsetCalculatorILi2EjESD_ILi1EjENS0_6memory12LoadWithCastILi2EEENSG_13StoreWithCastILi1EEEEEviT_T0_T2_T3_T4_T5_)
	.align		4
        /*0074*/ 	.word	index@(__assertfail)
	.align		4
        /*0078*/ 	.word	index@(_ZN2at6native18elementwise_kernelILi128ELi4EZNS0_15gpu_kernel_implINS0_13BUnaryFunctorIfffZZZNS0_15binary_internal21div_trunc_kernel_cudaERNS_18TensorIteratorBaseEENKUlvE1_clEvENKUlvE0_clEvEUlffE_EEEEvS6_RKT_EUliE_EEviT1_)
	.align		4
        /*007c*/ 	.word	index@(__assertfail)
	.align		4
        /*0080*/ 	.word	index@(_ZN2at6native27unrolled_elementwise_kernelINS0_13BUnaryFunctorIfffZZZNS0_15binary_internal21div_trunc_kernel_cudaERNS_18TensorIteratorBaseEENKUlvE1_clEvENKUlvE0_clEvEUlffE_EESt5arrayIPcLm2EELi4E23TrivialOffsetCalculatorILi1EjESE_NS0_6memory12LoadWithCastILi1EEENSF_13StoreWithCastILi1EEEEEviT_T0_T2_T3_T4_T5_)
	.align		4
        /*0084*/ 	.word	index@(__assertfail)
	.align		4
        /*0088*/ 	.word	index@(_ZN2at6native18elementwise_kernelILi128ELi4EZNS0_15gpu_kernel_implINS0_13AUnaryFunctorIfffZZZNS0_15binary_internal21div_trunc_kernel_cudaERNS_18TensorIteratorBaseEENKUlvE1_clEvENKUlvE0_clEvEUlffE_EEEEvS6_RKT_EUliE_EEviT1_)
	.align		4
        /*008c*/ 	.word	index@(__assertfail)
	.align		4
        /*0090*/ 	.word	index@(_ZN2at6native27unrolled_elementwise_kernelINS0_13AUnaryFunctorIfffZZZNS0_15binary_internal21div_trunc_kernel_cudaERNS_18TensorIteratorBaseEENKUlvE1_clEvENKUlvE0_clEvEUlffE_EESt5arrayIPcLm2EELi4E23TrivialOffsetCalculatorILi1EjESE_NS0_6memory12LoadWithCastILi1EEENSF_13StoreWithCastILi1EEEEEviT_T0_T2_T3_T4_T5_)
	.align		4
        /*0094*/ 	.word	index@(__assertfail)
	.align		4
        /*0098*/ 	.word	index@(_ZN2at6native18elementwise_kernelILi128ELi4EZNS0_15gpu_kernel_implINS0_13BinaryFunctorIdddZZZNS0_15binary_internal21div_trunc_kernel_cudaERNS_18TensorIteratorBaseEENKUlvE1_clEvENKUlvE_clEvEUlddE_EEEEvS6_RKT_EUliE_EEviT1_)
	.align		4
        /*009c*/ 	.word	index@(__assertfail)
	.align		4
        /*00a0*/ 	.word	index@(_ZN2at6native27unrolled_elementwise_kernelINS0_13BinaryFunctorIdddZZZNS0_15binary_internal21div_trunc_kernel_cudaERNS_18TensorIteratorBaseEENKUlvE1_clEvENKUlvE_clEvEUlddE_EESt5arrayIPcLm3EELi4E23TrivialOffsetCalculatorILi2EjESD_ILi1EjENS0_6memory12LoadWithCastILi2EEENSG_13StoreWithCastILi1EEEEEviT_T0_T2_T3_T4_T5_)
	.align		4
        /*00a4*/ 	.word	index@(__assertfail)
	.align		4
        /*00a8*/ 	.word	index@(_ZN2at6native18elementwise_kernelILi128ELi4EZNS0_15gpu_kernel_implINS0_13BUnaryFunctorIdddZZZNS0_15binary_internal21div_trunc_kernel_cudaERNS_18TensorIteratorBaseEENKUlvE1_clEvENKUlvE_clEvEUlddE_EEEEvS6_RKT_EUliE_EEviT1_)
	.align		4
        /*00ac*/ 	.word	index@(__assertfail)
	.align		4
        /*00b0*/ 	.word	index@(_ZN2at6native27unrolled_elementwise_kernelINS0_13BUnaryFunctorIdddZZZNS0_15binary_internal21div_trunc_kernel_cudaERNS_18TensorIteratorBaseEENKUlvE1_clEvENKUlvE_clEvEUlddE_EESt5arrayIPcLm2EELi4E23TrivialOffsetCalculatorILi1EjESE_NS0_6memory12LoadWithCastILi1EEENSF_13StoreWithCastILi1EEEEEviT_T0_T2_T3_T4_T5_)
	.align		4
        /*00b4*/ 	.word	index@(__assertfail)
	.align		4
        /*00b8*/ 	.word	index@(_ZN2at6native18elementwise_kernelILi128ELi4EZNS0_15gpu_kernel_implINS0_13AUnaryFunctorIdddZZZNS0_15binary_internal21div_trunc_kernel_cudaERNS_18TensorIteratorBaseEENKUlvE1_clEvENKUlvE_clEvEUlddE_EEEEvS6_RKT_EUliE_EEviT1_)
	.align		4
        /*00bc*/ 	.word	index@(__assertfail)
	.align		4
        /*00c0*/ 	.word	index@(_ZN2at6native27unrolled_elementwise_kernelINS0_13AUnaryFunctorIdddZZZNS0_15binary_internal21div_trunc_kernel_cudaERNS_18TensorIteratorBaseEENKUlvE1_clEvENKUlvE_clEvEUlddE_EESt5arrayIPcLm2EELi4E23TrivialOffsetCalculatorILi1EjESE_NS0_6memory12LoadWithCastILi1EEENSF_13StoreWithCastILi1EEEEEviT_T0_T2_T3_T4_T5_)
	.align		4
        /*00c4*/ 	.word	index@(__assertfail)
	.align		4
        /*00c8*/ 	.word	index@(_ZN2at6native18elementwise_kernelILi128ELi4EZNS0_15gpu_kernel_implIZZZNS0_15binary_internal21div_trunc_kernel_cudaERNS_18TensorIteratorBaseEENKUlvE0_clEvENKUlvE2_clEvEUlN3c108BFloat16EE_EEvS5_RKT_EUliE_EEviT1_)
	.align		4
        /*00cc*/ 	.word	index@(__assertfail)
	.align		4
        /*00d0*/ 	.word	index@(_ZN2at6native27unrolled_elementwise_kernelIZZZNS0_15binary_internal21div_trunc_kernel_cudaERNS_18TensorIteratorBaseEENKUlvE0_clEvENKUlvE2_clEvEUlN3c108BFloat16EE_St5arrayIPcLm2EELi4E23TrivialOffsetCalculatorILi1EjESE_NS0_6memory12LoadWithCastILi1EEENSF_13StoreWithCastILi1EEEEEviT_T0_T2_T3_T4_T5_)
	.align		4
        /*00d4*/ 	.word	index@(__assertfail)
	.align		4
        /*00d8*/ 	.word	index@(_ZN2at6native18elementwise_kernelILi128ELi4EZNS0_15gpu_kernel_implIZZZNS0_15binary_internal21div_trunc_kernel_cudaERNS_18TensorIteratorBaseEENKUlvE0_clEvENKUlvE1_clEvEUlN3c104HalfEE_EEvS5_RKT_EUliE_EEviT1_)
	.align		4
        /*00dc*/ 	.word	index@(__assertfail)
	.align		4
        /*00e0*/ 	.word	index@(_ZN2at6native27unrolled_elementwise_kernelIZZZNS0_15binary_internal21div_trunc_kernel_cudaERNS_18TensorIteratorBaseEENKUlvE0_clEvENKUlvE1_clEvEUlN3c104HalfEE_St5arrayIPcLm2EELi4E23TrivialOffsetCalculatorILi1EjESE_NS0_6memory12LoadWithCastILi1EEENSF_13StoreWithCastILi1EEEEEviT_T0_T2_T3_T4_T5_)
	.align		4
        /*00e4*/ 	.word	index@(__assertfail)
	.align		4
        /*00e8*/ 	.word	index@(_ZN2at6native18elementwise_kernelILi128ELi4EZNS0_15gpu_kernel_implIZZZNS0_15binary_internal21div_trunc_kernel_cudaERNS_18TensorIteratorBaseEENKUlvE0_clEvENKUlvE0_clEvEUlfE_EEvS5_RKT_EUliE_EEviT1_)
	.align		4
        /*00ec*/ 	.word	index@(__assertfail)
	.align		4
        /*00f0*/ 	.word	index@(_ZN2at6native27unrolled_elementwise_kernelIZZZNS0_15binary_internal21div_trunc_kernel_cudaERNS_18TensorIteratorBaseEENKUlvE0_clEvENKUlvE0_clEvEUlfE_St5arrayIPcLm2EELi4E23TrivialOffsetCalculatorILi1EjESC_NS0_6memory12LoadWithCastILi1EEENSD_13StoreWithCastILi1EEEEEviT_T0_T2_T3_T4_T5_)
	.align		4
        /*00f4*/ 	.word	index@(__assertfail)
	.align		4
        /*00f8*/ 	.word	index@(_ZN2at6native18elementwise_kernelILi128ELi4EZNS0_15gpu_kernel_implIZZZNS0_15binary_internal21div_trunc_kernel_cudaERNS_18TensorIteratorBaseEENKUlvE0_clEvENKUlvE_clEvEUldE_EEvS5_RKT_EUliE_EEviT1_)
	.align		4
        /*00fc*/ 	.word	index@(__assertfail)
	.align		4
        /*0100*/ 	.word	index@(_ZN2at6native27unrolled_elementwise_kernelIZZZNS0_15binary_internal21div_trunc_kernel_cudaERNS_18TensorIteratorBaseEENKUlvE0_clEvENKUlvE_clEvEUldE_St5arrayIPcLm2EELi4E23TrivialOffsetCalculatorILi1EjESC_NS0_6memory12LoadWithCastILi1EEENSD_13StoreWithCastILi1EEEEEviT_T0_T2_T3_T4_T5_)
	.align		4
        /*0104*/ 	.word	index@(__assertfail)
	.align		4
        /*0108*/ 	.word	index@(_ZN2at6native18elementwise_kernelILi128ELi4EZNS0_15gpu_kernel_implINS0_13BinaryFunctorIsssZZZNS0_15binary_internal21div_trunc_kernel_cudaERNS_18TensorIteratorBaseEENKUlvE_clEvENKUlvE3_clEvEUlssE_EEEEvS6_RKT_EUliE_EEviT1_)
	.align		4
        /*010c*/ 	.word	index@(__assertfail)
	.align		4
        /*0110*/ 	.word	index@(_ZN2at6native27unrolled_elementwise_kernelINS0_13BinaryFunctorIsssZZZNS0_15binary_internal21div_trunc_kernel_cudaERNS_18TensorIteratorBaseEENKUlvE_clEvENKUlvE3_clEvEUlssE_EESt5arrayIPcLm3EELi4E23TrivialOffsetCalculatorILi2EjESD_ILi1EjENS0_6memory12LoadWithCastILi2EEENSG_13StoreWithCastILi1EEEEEviT_T0_T2_T3_T4_T5_)
	.align		4
        /*0114*/ 	.word	index@(__assertfail)
	.align		4
        /*0118*/ 	.word	index@(_ZN2at6native18elementwise_kernelILi128ELi4EZNS0_15gpu_kernel_implINS0_13BUnaryFunctorIsssZZZNS0_15binary_internal21div_trunc_kernel_cudaERNS_18TensorIteratorBaseEENKUlvE_clEvENKUlvE3_clEvEUlssE_EEEEvS6_RKT_EUliE_EEviT1_)
	.align		4
        /*011c*/ 	.word	index@(__assertfail)
	.align		4
        /*0120*/ 	.word	index@(_ZN2at6native27unrolled_elementwise_kernelINS0_13BUnaryFunctorIsssZZZNS0_15binary_internal21div_trunc_kernel_cudaERNS_18TensorIteratorBaseEENKUlvE_clEvENKUlvE3_clEvEUlssE_EESt5arrayIPcLm2EELi4E23TrivialOffsetCalculatorILi1EjESE_NS0_6memory12LoadWithCastILi1EEENSF_13StoreWithCastILi1EEEEEviT_T0_T2_T3_T4_T5_)
	.align		4
        /*0124*/ 	.word	index@(__assertfail)
	.align		4
        /*0128*/ 	.word	index@(_ZN2at6native18elementwise_kernelILi128ELi4EZNS0_15gpu_kernel_implINS0_13AUnaryFunctorIsssZZZNS0_15binary_internal21div_trunc_kernel_cudaERNS_18TensorIteratorBaseEENKUlvE_clEvENKUlvE3_clEvEUlssE_EEEEvS6_RKT_EUliE_EEviT1_)
	.align		4
        /*012c*/ 	.word	index@(__assertfail)
	.align		4
        /*0130*/ 	.word	index@(_ZN2at6native27unrolled_elementwise_kernelINS0_13AUnaryFunctorIsssZZZNS0_15binary_internal21div_trunc_kernel_cudaERNS_18TensorIteratorBaseEENKUlvE_clEvENKUlvE3_clEvEUlssE_EESt5arrayIPcLm2EELi4E23TrivialOffsetCalculatorILi1EjESE_NS0_6memory12LoadWithCastILi1EEENSF_13StoreWithCastILi1EEEEEviT_T0_T2_T3_T4_T5_)
	.align		4
        /*0134*/ 	.word	index@(__assertfail)
	.align		4
        /*0138*/ 	.word	index@(_ZN2at6native18elementwise_kernelILi128ELi4EZNS0_15gpu_kernel_implINS0_13BinaryFunctorIlllZZZNS0_15binary_internal21div_trunc_kernel_cudaERNS_18TensorIteratorBaseEENKUlvE_clEvENKUlvE2_clEvEUlllE_EEEEvS6_RKT_EUliE_EEviT1_)
	.align		4
        /*013c*/ 	.word	index@(__assertfail)
	.align		4
        /*0140*/ 	.word	index@(_ZN2at6native27unrolled_elementwise_kernelINS0_13BinaryFunctorIlllZZZNS0_15binary_internal21div_trunc_kernel_cudaERNS_18TensorIteratorBaseEENKUlvE_clEvENKUlvE2_clEvEUlllE_EESt5arrayIPcLm3EELi4E23TrivialOffsetCalculatorILi2EjESD_ILi1EjENS0_6memory12LoadWithCastILi2EEENSG_13StoreWithCastILi1EEEEEviT_T0_T2_T3_T4_T5_)
	.align		4
        /*0144*/ 	.word	index@(__assertfail)
	.align		4
        /*0148*/ 	.word	index@(_ZN2at6native18elementwise_kernelILi128ELi4EZNS0_15gpu_kernel_implINS0_13BUnaryFunctorIlllZZZNS0_15binary_internal21div_trunc_kernel_cudaERNS_18TensorIteratorBaseEENKUlvE_clEvENKUlvE2_clEvEUlllE_EEEEvS6_RKT_EUliE_EEviT1_)
	.align		4
        /*014c*/ 	.word	index@(__assertfail)
	.align		4
        /*0150*/ 	.word	index@(_ZN2at6native27unrolled_elementwise_kernelINS0_13BUnaryFunctorIlllZZZNS0_15binary_internal21div_trunc_kernel_cudaERNS_18TensorIteratorBaseEENKUlvE_clEvENKUlvE2_clEvEUlllE_EESt5arrayIPcLm2EELi4E23TrivialOffsetCalculatorILi1EjESE_NS0_6memory12LoadWithCastILi1EEENSF_13StoreWithCastILi1EEEEEviT_T0_T2_T3_T4_T5_)
	.align		4
        /*0154*/ 	.word	index@(__assertfail)
	.align		4
        /*0158*/ 	.word	index@(_ZN2at6native18elementwise_kernelILi128ELi4EZNS0_15gpu_kernel_implINS0_13AUnaryFunctorIlllZZZNS0_15binary_internal21div_trunc_kernel_cudaERNS_18TensorIteratorBaseEENKUlvE_clEvENKUlvE2_clEvEUlllE_EEEEvS6_RKT_EUliE_EEviT1_)
	.align		4
        /*015c*/ 	.word	index@(__assertfail)
	.align		4
        /*0160*/ 	.word	index@(_ZN2at6native27unrolled_elementwise_kernelINS0_13AUnaryFunctorIlllZZZNS0_15binary_internal21div_trunc_kernel_cudaERNS_18TensorIteratorBaseEENKUlvE_clEvENKUlvE2_clEvEUlllE_EESt5arrayIPcLm2EELi4E23TrivialOffsetCalculatorILi1EjESE_NS0_6memory12LoadWithCastILi1EEENSF_13StoreWithCastILi1EEEEEviT_T0_T2_T3_T4_T5_)
	.align		4
        /*0164*/ 	.word	index@(__assertfail)
	.align		4
        /*0168*/ 	.word	index@(_ZN2at6native18elementwise_kernelILi128ELi4EZNS0_15gpu_kernel_implINS0_13BinaryFunctorIiiiZZZNS0_15binary_internal21div_trunc_kernel_cudaERNS_18TensorIteratorBaseEENKUlvE_clEvENKUlvE1_clEvEUliiE_EEEEvS6_RKT_EUliE_EEviT1_)
	.align		4
        /*016c*/ 	.word	index@(__assertfail)
	.align		4
        /*0170*/ 	.word	index@(_ZN2at6native27unrolled_elementwise_kernelINS0_13BinaryFunctorIiiiZZZNS0_15binary_internal21div_trunc_kernel_cudaERNS_18TensorIteratorBaseEENKUlvE_clEvENKUlvE1_clEvEUliiE_EESt5arrayIPcLm3EELi4E23TrivialOffsetCalculatorILi2EjESD_ILi1EjENS0_6memory12LoadWithCastILi2EEENSG_13StoreWithCastILi1EEEEEviT_T0_T2_T3_T4_T5_)
	.align		4
        /*0174*/ 	.word	index@(__assertfail)
	.align		4
        /*0178*/ 	.word	index@(_ZN2at6native18elementwise_kernelILi128ELi4EZNS0_15gpu_kernel_implINS0_13BUnaryFunctorIiiiZZZNS0_15binary_internal21div_trunc_kernel_cudaERNS_18TensorIteratorBaseEENKUlvE_clEvENKUlvE1_clEvEUliiE_EEEEvS6_RKT_EUliE_EEviT1_)
	.align		4
        /*017c*/ 	.word	index@(__assertfail)
	.align		4
        /*0180*/ 	.word	index@(_ZN2at6native27unrolled_elementwise_kernelINS0_13BUnaryFunctorIiiiZZZNS0_15binary_internal21div_trunc_kernel_cudaERNS_18TensorIteratorBaseEENKUlvE_clEvENKUlvE1_clEvEUliiE_EESt5arrayIPcLm2EELi4E23TrivialOffsetCalculatorILi1EjESE_NS0_6memory12LoadWithCastILi1EEENSF_13StoreWithCastILi1EEEEEviT_T0_T2_T3_T4_T5_)
	.align		4
        /*0184*/ 	.word	index@(__assertfail)
	.align		4
        /*0188*/ 	.word	index@(_ZN2at6native18elementwise_kernelILi128ELi4EZNS0_15gpu_kernel_implINS0_13AUnaryFunctorIiiiZZZNS0_15binary_internal21div_trunc_kernel_cudaERNS_18TensorIteratorBaseEENKUlvE_clEvENKUlvE1_clEvEUliiE_EEEEvS6_RKT_EUliE_EEviT1_)
	.align		4
        /*018c*/ 	.word	index@(__assertfail)
	.align		4
        /*0190*/ 	.word	index@(_ZN2at6native27unrolled_elementwise_kernelINS0_13AUnaryFunctorIiiiZZZNS0_15binary_internal21div_trunc_kernel_cudaERNS_18TensorIteratorBaseEENKUlvE_clEvENKUlvE1_clEvEUliiE_EESt5arrayIPcLm2EELi4E23TrivialOffsetCalculatorILi1EjESE_NS0_6memory12LoadWithCastILi1EEENSF_13StoreWithCastILi1EEEEEviT_T0_T2_T3_T4_T5_)
	.align		4
        /*0194*/ 	.word	index@(__assertfail)
	.align		4
        /*0198*/ 	.word	index@(_ZN2at6native18elementwise_kernelILi128ELi4EZNS0_15gpu_kernel_implINS0_13BinaryFunctorIaaaZZZNS0_15binary_internal21div_trunc_kernel_cudaERNS_18TensorIteratorBaseEENKUlvE_clEvENKUlvE0_clEvEUlaaE_EEEEvS6_RKT_EUliE_EEviT1_)
	.align		4
        /*019c*/ 	.word	index@(__assertfail)
	.align		4
        /*01a0*/ 	.word	index@(_ZN2at6native27unrolled_elementwise_kernelINS0_13BinaryFunctorIaaaZZZNS0_15binary_internal21div_trunc_kernel_cudaERNS_18TensorIteratorBaseEENKUlvE_clEvENKUlvE0_clEvEUlaaE_EESt5arrayIPcLm3EELi4E23TrivialOffsetCalculatorILi2EjESD_ILi1EjENS0_6memory12LoadWithCastILi2EEENSG_13StoreWithCastILi1EEEEEviT_T0_T2_T3_T4_T5_)
	.align		4
        /*01a4*/ 	.word	index@(__assertfail)
	.align		4
        /*01a8*/ 	.word	index@(_ZN2at6native18elementwise_kernelILi128ELi4EZNS0_15gpu_kernel_implINS0_13BUnaryFunctorIaaaZZZNS0_15binary_internal21div_trunc_kernel_cudaERNS_18TensorIteratorBaseEENKUlvE_clEvENKUlvE0_clEvEUlaaE_EEEEvS6_RKT_EUliE_EEviT1_)
	.align		4
        /*01ac*/ 	.word	index@(__assertfail)
	.align		4
        /*01b0*/ 	.word	index@(_ZN2at6native27unrolled_elementwise_kernelINS0_13BUnaryFunctorIaaaZZZNS0_15binary_internal21div_trunc_kernel_cudaERNS_18TensorIteratorBaseEENKUlvE_clEvENKUlvE0_clEvEUlaaE_EESt5arrayIPcLm2EELi4E23TrivialOffsetCalculatorILi1EjESE_NS0_6memory12LoadWithCastILi1EEENSF_13StoreWithCastILi1EEEEEviT_T0_T2_T3_T4_T5_)
	.align		4
        /*01b4*/ 	.word	index@(__assertfail)
	.align		4
        /*01b8*/ 	.word	index@(_ZN2at6native18elementwise_kernelILi128ELi4EZNS0_15gpu_kernel_implINS0_13AUnaryFunctorIaaaZZZNS0_15binary_internal21div_trunc_kernel_cudaERNS_18TensorIteratorBaseEENKUlvE_clEvENKUlvE0_clEvEUlaaE_EEEEvS6_RKT_EUliE_EEviT1_)
	.align		4
        /*01bc*/ 	.word	index@(__assertfail)
	.align		4
        /*01c0*/ 	.word	index@(_ZN2at6native27unrolled_elementwise_kernelINS0_13AUnaryFunctorIaaaZZZNS0_15binary_internal21div_trunc_kernel_cudaERNS_18TensorIteratorBaseEENKUlvE_clEvENKUlvE0_clEvEUlaaE_EESt5arrayIPcLm2EELi4E23TrivialOffsetCalculatorILi1EjESE_NS0_6memory12LoadWithCastILi1EEENSF_13StoreWithCastILi1EEEEEviT_T0_T2_T3_T4_T5_)
	.align		4
        /*01c4*/ 	.word	index@(__assertfail)
	.align		4
        /*01c8*/ 	.word	index@(_ZN2at6native18elementwise_kernelILi128ELi4EZNS0_15gpu_kernel_implINS0_13BinaryFunctorIhhhZZZNS0_15binary_internal21div_trunc_kernel_cudaERNS_18TensorIteratorBaseEENKUlvE_clEvENKUlvE_clEvEUlhhE_EEEEvS6_RKT_EUliE_EEviT1_)
	.align		4
        /*01cc*/ 	.word	index@(__assertfail)
	.align		4
        /*01d0*/ 	.word	index@(_ZN2at6native27unrolled_elementwise_kernelINS0_13BinaryFunctorIhhhZZZNS0_15binary_internal21div_trunc_kernel_cudaERNS_18TensorIteratorBaseEENKUlvE_clEvENKUlvE_clEvEUlhhE_EESt5arrayIPcLm3EELi4E23TrivialOffsetCalculatorILi2EjESD_ILi1EjENS0_6memory12LoadWithCastILi2EEENSG_13StoreWithCastILi1EEEEEviT_T0_T2_T3_T4_T5_)
	.align		4
        /*01d4*/ 	.word	index@(__assertfail)
	.align		4
        /*01d8*/ 	.word	index@(_ZN2at6native18elementwise_kernelILi128ELi4EZNS0_15gpu_kernel_implINS0_13BUnaryFunctorIhhhZZZNS0_15binary_internal21div_trunc_kernel_cudaERNS_18TensorIteratorBaseEENKUlvE_clEvENKUlvE_clEvEUlhhE_EEEEvS6_RKT_EUliE_EEviT1_)
	.align		4
        /*01dc*/ 	.word	index@(__assertfail)
	.align		4
        /*01e0*/ 	.word	index@(_ZN2at6native27unrolled_elementwise_kernelINS0_13BUnaryFunctorIhhhZZZNS0_15binary_internal21div_trunc_kernel_cudaERNS_18TensorIteratorBaseEENKUlvE_clEvENKUlvE_clEvEUlhhE_EESt5arrayIPcLm2EELi4E23TrivialOffsetCalculatorILi1EjESE_NS0_6memory12LoadWithCastILi1EEENSF_13StoreWithCastILi1EEEEEviT_T0_T2_T3_T4_T5_)
	.align		4
        /*01e4*/ 	.word	index@(__assertfail)
	.align		4
        /*01e8*/ 	.word	index@(_ZN2at6native18elementwise_kernelILi128ELi4EZNS0_15gpu_kernel_implINS0_13AUnaryFunctorIhhhZZZNS0_15binary_internal21div_trunc_kernel_cudaERNS_18TensorIteratorBaseEENKUlvE_clEvENKUlvE_clEvEUlhhE_EEEEvS6_RKT_EUliE_EEviT1_)
	.align		4
        /*01ec*/ 	.word	index@(__assertfail)
	.align		4
        /*01f0*/ 	.word	index@(_ZN2at6native27unrolled_elementwise_kernelINS0_13AUnaryFunctorIhhhZZZNS0_15binary_internal21div_trunc_kernel_cudaERNS_18TensorIteratorBaseEENKUlvE_clEvENKUlvE_clEvEUlhhE_EESt5arrayIPcLm2EELi4E23TrivialOffsetCalculatorILi1EjESE_NS0_6memory12LoadWithCastILi1EEENSF_13StoreWithCastILi1EEEEEviT_T0_T2_T3_T4_T5_)
	.align		4
        /*01f4*/ 	.word	index@(__assertfail)
	.align		4
        /*01f8*/ 	.word	0x00000000
	.align		4
        /*01fc*/ 	.word	0xfffffffe
	.align		4
        /*0200*/ 	.word	0x00000000
	.align		4
        /*0204*/ 	.word	0xfffffffd
	.align		4
        /*0208*/ 	.word	0x00000000
	.align		4
        /*020c*/ 	.word	0xfffffffc


//--------------------- .nv.constant4             --------------------------
	.section	.nv.constant4,"a",@progbits
	.align	8
	.align		8
.nv.constant4:
        /*0000*/ 	.dword	__assertfail
	.align		8
        /*0008*/ 	.dword	__unnamed_1
	.align		8
        /*0010*/ 	.dword	__unnamed_2
	.align		8
        /*0018*/ 	.dword	__unnamed_3
	.align		8
        /*0020*/ 	.dword	__unnamed_4
	.align		8
        /*0028*/ 	.dword	__unnamed_5
	.align		8
        /*0030*/ 	.dword	__unnamed_6
	.align		8
        /*0038*/ 	.dword	__unnamed_7
	.align		8
        /*0040*/ 	.dword	__unnamed_8
	.align		8
        /*0048*/ 	.dword	__unnamed_9
	.align		8
        /*0050*/ 	.dword	__unnamed_10
	.align		8
        /*0058*/ 	.dword	__unnamed_11
	.align		8
        /*0060*/ 	.dword	__unnamed_12
	.align		8
        /*0068*/ 	.dword	__unnamed_13
	.align		8
        /*0070*/ 	.dword	__unnamed_14
	.align		8
        /*0078*/ 	.dword	__unnamed_15
	.align		8
        /*0080*/ 	.dword	__unnamed_16
	.align		8
        /*0088*/ 	.dword	__unnamed_17
	.align		8
        /*0090*/ 	.dword	__unnamed_18
	.align		8
        /*0098*/ 	.dword	_ZN54_INTERNAL_5269a03e_23_BinaryDivTruncKernel_cu_888bb6954cuda3std3__45__cpo5beginE
	.align		8
        /*00a0*/ 	.dword	_ZN54_INTERNAL_5269a03e_23_BinaryDivTruncKernel_cu_888bb6954cuda3std3__45__cpo3endE
	.align		8
        /*00a8*/ 	.dword	_ZN54_INTERNAL_5269a03e_23_BinaryDivTruncKernel_cu_888bb6954cuda3std3__45__cpo6cbeginE
	.align		8
        /*00b0*/ 	.dword	_ZN54_INTERNAL_5269a03e_23_BinaryDivTruncKernel_cu_888bb6954cuda3std3__45__cpo4cendE
	.align		8
        /*00b8*/ 	.dword	_ZN54_INTERNAL_5269a03e_23_BinaryDivTruncKernel_cu_888bb6954cuda3std3__45__cpo6rbeginE
	.align		8
        /*00c0*/ 	.dword	_ZN54_INTERNAL_5269a03e_23_BinaryDivTruncKernel_cu_888bb6954cuda3std3__45__cpo4rendE
	.align		8
        /*00c8*/ 	.dword	_ZN54_INTERNAL_5269a03e_23_BinaryDivTruncKernel_cu_888bb6954cuda3std3__45__cpo7crbeginE
	.align		8
        /*00d0*/ 	.dword	_ZN54_INTERNAL_5269a03e_23_BinaryDivTruncKernel_cu_888bb6954cuda3std3__45__cpo5crendE
	.align		8
        /*00d8*/ 	.dword	_ZN54_INTERNAL_5269a03e_23_BinaryDivTruncKernel_cu_888bb6954cuda3std3__456_GLOBAL__N__5269a03e_23_BinaryDivTruncKernel_cu_888bb6956ignoreE
	.align		8
        /*00e0*/ 	.dword	_ZN54_INTERNAL_5269a03e_23_BinaryDivTruncKernel_cu_888bb6954cuda3std3__419piecewise_constructE
	.align		8
        /*00e8*/ 	.dword	_ZN54_INTERNAL_5269a03e_23_BinaryDivTruncKernel_cu_888bb6954cuda3std3__48in_placeE
	.align		8
        /*00f0*/ 	.dword	_ZN54_INTERNAL_5269a03e_23_BinaryDivTruncKernel_cu_888bb6954cuda3std3__420unreachable_sentinelE
	.align		8
        /*00f8*/ 	.dword	_ZN54_INTERNAL_5269a03e_23_BinaryDivTruncKernel_cu_888bb6954cuda3std6ranges3__45__cpo4swapE
	.align		8
        /*0100*/ 	.dword	_ZN54_INTERNAL_5269a03e_23_BinaryDivTruncKernel_cu_888bb6954cuda3std6ranges3__45__cpo9iter_moveE
	.align		8
        /*0108*/ 	.dword	_ZN54_INTERNAL_5269a03e_23_BinaryDivTruncKernel_cu_888bb6954cuda3std6ranges3__45__cpo5beginE
	.align		8
        /*0110*/ 	.dword	_ZN54_INTERNAL_5269a03e_23_BinaryDivTruncKernel_cu_888bb6954cuda3std6ranges3__45__cpo3endE
	.align		8
        /*0118*/ 	.dword	_ZN54_INTERNAL_5269a03e_23_BinaryDivTruncKernel_cu_888bb6954cuda3std6ranges3__45__cpo6cbeginE
	.align		8
        /*0120*/ 	.dword	_ZN54_INTERNAL_5269a03e_23_BinaryDivTruncKernel_cu_888bb6954cuda3std6ranges3__45__cpo4cendE
	.align		8
        /*0128*/ 	.dword	_ZN54_INTERNAL_5269a03e_23_BinaryDivTruncKernel_cu_888bb6954cuda3std6ranges3__45__cpo7advanceE
	.align		8
        /*0130*/ 	.dword	_ZN54_INTERNAL_5269a03e_23_BinaryDivTruncKernel_cu_888bb6954cuda3std6ranges3__45__cpo9iter_swapE
	.align		8
        /*0138*/ 	.dword	_ZN54_INTERNAL_5269a03e_23_BinaryDivTruncKernel_cu_888bb6954cuda3std6ranges3__45__cpo4nextE
	.align		8
        /*0140*/ 	.dword	_ZN54_INTERNAL_5269a03e_23_BinaryDivTruncKernel_cu_888bb6954cuda3std6ranges3__45__cpo4prevE
	.align		8
        /*0148*/ 	.dword	_ZN54_INTERNAL_5269a03e_23_BinaryDivTruncKernel_cu_888bb6954cuda3std6ranges3__45__cpo4dataE
	.align		8
        /*0150*/ 	.dword	_ZN54_INTERNAL_5269a03e_23_BinaryDivTruncKernel_cu_888bb6954cuda3std6ranges3__45__cpo5cdataE
	.align		8
        /*0158*/ 	.dword	_ZN54_INTERNAL_5269a03e_23_BinaryDivTruncKernel_cu_888bb6954cuda3std6ranges3__45__cpo4sizeE
	.align		8
        /*0160*/ 	.dword	_ZN54_INTERNAL_5269a03e_23_BinaryDivTruncKernel_cu_888bb6954cuda3std6ranges3__45__cpo5ssizeE
	.align		8
        /*0168*/ 	.dword	_ZN54_INTERNAL_5269a03e_23_BinaryDivTruncKernel_cu_888bb6954cuda3std6ranges3__45__cpo8distanceE
	.align		8
        /*0170*/ 	.dword	_ZN54_INTERNAL_5269a03e_23_BinaryDivTruncKernel_cu_888bb6956thrust23THRUST_300001_SM_900_NS6system6detail10sequential3seqE
	.align		8
        /*0178*/ 	.dword	$str$5
	.align		8
        /*0180*/ 	.dword	$str$6


//--------------------- .text._ZN2at6native18elementwise_kernelILi128ELi4EZNS0_15gpu_kernel_implINS0_13BinaryFunctorIN3c108BFloat16ES5_S5_ZZZNS0_15binary_internal21div_trunc_kernel_cudaERNS_18TensorIteratorBaseEENKUlvE1_clEvENKUlvE2_clEvEUlS5_S5_E_EEEEvS8_RKT_EUliE_EEviT1_ --------------------------
	.section	.text._ZN2at6native18elementwise_kernelILi128ELi4EZNS0_15gpu_kernel_implINS0_13BinaryFunctorIN3c108BFloat16ES5_S5_ZZZNS0_15binary_internal21div_trunc_kernel_cudaERNS_18TensorIteratorBaseEENKUlvE1_clEvENKUlvE2_clEvEUlS5_S5_E_EEEEvS8_RKT_EUliE_EEviT1_,"ax",@progbits
	.align	128
        .global         _ZN2at6native18elementwise_kernelILi128ELi4EZNS0_15gpu_kernel_implINS0_13BinaryFunctorIN3c108BFloat16ES5_S5_ZZZNS0_15binary_internal21div_trunc_kernel_cudaERNS_18TensorIteratorBaseEENKUlvE1_clEvENKUlvE2_clEvEUlS5_S5_E_EEEEvS8_RKT_EUliE_EEviT1_
        .type           _ZN2at6native18elementwise_kernelILi128ELi4EZNS0_15gpu_kernel_implINS0_13BinaryFunctorIN3c108BFloat16ES5_S5_ZZZNS0_15binary_internal21div_trunc_kernel_cudaERNS_18TensorIteratorBaseEENKUlvE1_clEvENKUlvE2_clEvEUlS5_S5_E_EEEEvS8_RKT_EUliE_EEviT1_,@function
        .size           _ZN2at6native18elementwise_kernelILi128ELi4EZNS0_15gpu_kernel_implINS0_13BinaryFunctorIN3c108BFloat16ES5_S5_ZZZNS0_15binary_internal21div_trunc_kernel_cudaERNS_18TensorIteratorBaseEENKUlvE1_clEvENKUlvE2_clEvEUlS5_S5_E_EEEEvS8_RKT_EUliE_EEviT1_,(.L_x_22760 - _ZN2at6native18elementwise_kernelILi128ELi4EZNS0_15gpu_kernel_implINS0_13BinaryFunctorIN3c108BFloat16ES5_S5_ZZZNS0_15binary_internal21div_trunc_kernel_cudaERNS_18TensorIteratorBaseEENKUlvE1_clEvENKUlvE2_clEvEUlS5_S5_E_EEEEvS8_RKT_EUliE_EEviT1_)
        .other          _ZN2at6native18elementwise_kernelILi128ELi4EZNS0_15gpu_kernel_implINS0_13BinaryFunctorIN3c108BFloat16ES5_S5_ZZZNS0_15binary_internal21div_trunc_kernel_cudaERNS_18TensorIteratorBaseEENKUlvE1_clEvENKUlvE2_clEvEUlS5_S5_E_EEEEvS8_RKT_EUliE_EEviT1_,@"STO_CUDA_ENTRY STV_DEFAULT"
_ZN2at6native18elementwise_kernelILi128ELi4EZNS0_15gpu_kernel_implINS0_13BinaryFunctorIN3c108BFloat16ES5_S5_ZZZNS0_15binary_internal21div_trunc_kernel_cudaERNS_18TensorIteratorBaseEENKUlvE1_clEvENKUlvE2_clEvEUlS5_S5_E_EEEEvS8_RKT_EUliE_EEviT1_:
.text._ZN2at6native18elementwise_kernelILi128ELi4EZNS0_15gpu_kernel_implINS0_13BinaryFunctorIN3c108BFloat16ES5_S5_ZZZNS0_15binary_internal21div_trunc_kernel_cudaERNS_18TensorIteratorBaseEENKUlvE1_clEvENKUlvE2_clEvEUlS5_S5_E_EEEEvS8_RKT_EUliE_EEviT1_:
[----:B------:R-:W0:Y:S01]  /*0000*/  LDC R1, c[0x0][0x28] ;  /* 0x00000a00ff017b82 */ /* 0x000e220000000800 */
[----:B------:R-:W1:Y:S01]  /*0010*/  S2R R18, SR_CTAID.X ;  /* 0x0000000000127919 */ /* 0x000e620000002500 */
[----:B------:R-:W-:Y:S01]  /*0020*/  ULDC UR4, c[0x0][0x210] ;  /* 0x0000840000047ab9 */ /* 0x000fe20000000800 */
[----:B------:R-:W-:Y:S01]  /*0030*/  ULDC.64 UR36, c[0x0][0x208] ;  /* 0x0000820000247ab9 */ /* 0x000fe20000000a00 */
[----:B------:R-:W-:Y:S01]  /*0040*/  BSSY B6, `(.L_x_0) ;  /* 0x0000471000067945 */ /* 0x000fe20003800000 */
[----:B------:R-:W1:Y:S02]  /*0050*/  S2R R23, SR_TID.X ;  /* 0x0000000000177919 */ /* 0x000e640000002100 */
[----:B-1----:R-:W-:-:S05]  /*0060*/  IMAD R19, R18, 0x200, R23 ;  /* 0x0000020012137824 */ /* 0x002fca00078e0217 */
[----:B------:R-:W-:-:S13]  /*0070*/  ISETP.GE.AND P0, PT, R19, UR4, PT ;  /* 0x0000000413007c0c */ /* 0x000fda000bf06270 */
[----:B0-----:R-:W-:Y:S05]  /*0080*/  @P0 BRA `(.L_x_1) ;  /* 0x0000004400b00947 */ /* 0x001fea0003800000 */
[----:B------:R-:W0:Y:S01]  /*0090*/  LDC R6, c[0x0][0x218] ;  /* 0x00008600ff067b82 */ /* 0x000e220000000800 */
[----:B------:R-:W-:Y:S02]  /*00a0*/  IMAD.MOV.U32 R22, RZ, RZ, RZ ;  /* 0x000000ffff167224 */ /* 0x000fe400078e00ff */
[----:B------:R-:W-:Y:S02]  /*00b0*/  IMAD.MOV.U32 R0, RZ, RZ, RZ ;  /* 0x000000ffff007224 */ /* 0x000fe400078e00ff */
[----:B------:R-:W-:Y:S01]  /*00c0*/  IMAD.MOV.U32 R16, RZ, RZ, RZ ;  /* 0x000000ffff107224 */ /* 0x000fe200078e00ff */
[----:B0-----:R-:W-:-:S13]  /*00d0*/  ISETP.NE.AND P0, PT, R6, RZ, PT ;  /* 0x000000ff0600720c */ /* 0x001fda0003f05270 */
[----:B------:R-:W-:Y:S05]  /*00e0*/  @!P0 BRA `(.L_x_2) ;  /* 0x0000001400788947 */ /* 0x000fea0003800000 */
[----:B------:R-:W-:Y:S01]  /*00f0*/  IMAD.MOV.U32 R2, RZ, RZ, RZ ;  /* 0x000000ffff027224 */ /* 0x000fe200078e00ff */
[----:B------:R-:W-:Y:S01]  /*0100*/  ULDC.64 UR4, c[0x0][0x220] ;  /* 0x0000880000047ab9 */ /* 0x000fe20000000a00 */
[----:B------:R-:W-:Y:S01]  /*0110*/  IMAD.MOV.U32 R3, RZ, RZ, R19 ;  /* 0x000000ffff037224 */ /* 0x000fe200078e0013 */
[----:B------:R-:W-:Y:S01]  /*0120*/  ISETP.NE.AND P0, PT, R6, 0x1, PT ;  /* 0x000000010600780c */ /* 0x000fe20003f05270 */
[----:B------:R-:W-:Y:S01]  /*0130*/  ULDC UR6, c[0x0][0x350] ;  /* 0x0000d40000067ab9 */ /* 0x000fe20000000800 */
[----:B------:R-:W-:Y:S01]  /*0140*/  IMAD.HI.U32 R4, R19, UR4, R2 ;  /* 0x0000000413047c27 */ /* 0x000fe2000f8e0002 */
[----:B------:R-:W-:-:S04]  /*0150*/  ULDC UR4, c[0x0][0x21c] ;  /* 0x0000870000047ab9 */ /* 0x000fc80000000800 */
[----:B------:R-:W-:-:S05]  /*0160*/  SHF.R.U32.HI R5, RZ, UR5, R4 ;  /* 0x00000005ff057c19 */ /* 0x000fca0008011604 */
[----:B------:R-:W-:-:S04]  /*0170*/  IMAD.MOV R0, RZ, RZ, -R5 ;  /* 0x000000ffff007224 */ /* 0x000fc800078e0a05 */
[----:B------:R-:W-:Y:S01]  /*0180*/  IMAD R19, R0, UR4, R19 ;  /* 0x0000000400137c24 */ /* 0x000fe2000f8e0213 */
[----:B------:R-:W-:-:S03]  /*0190*/  ULDC.64 UR4, c[0x0][0x348] ;  /* 0x0000d20000047ab9 */ /* 0x000fc60000000a00 */
[C---:B------:R-:W-:Y:S02]  /*01a0*/  IMAD R16, R19.reuse, UR4, RZ ;  /* 0x0000000413107c24 */ /* 0x040fe4000f8e02ff */
[C---:B------:R-:W-:Y:S02]  /*01b0*/  IMAD R0, R19.reuse, UR5, RZ ;  /* 0x0000000513007c24 */ /* 0x040fe4000f8e02ff */
[----:B------:R-:W-:Y:S01]  /*01c0*/  IMAD R22, R19, UR6, RZ ;  /* 0x0000000613167c24 */ /* 0x000fe2000f8e02ff */
[----:B------:R-:W-:Y:S06]  /*01d0*/  @!P0 BRA `(.L_x_2) ;  /* 0x00000014003c8947 */ /* 0x000fec0003800000 */
[----:B------:R-:W-:Y:S01]  /*01e0*/  IMAD.MOV.U32 R4, RZ, RZ, RZ ;  /* 0x000000ffff047224 */ /* 0x000fe200078e00ff */
[----:B------:R-:W-:Y:S01]  /*01f0*/  ULDC.64 UR8, c[0x0][0x228] ;  /* 0x00008a0000087ab9 */ /* 0x000fe20000000a00 */
[----:B------:R-:W-:Y:S01]  /*0200*/  ULDC UR4, c[0x0][0x230] ;  /* 0x00008c0000047ab9 */ /* 0x000fe20000000800 */
[----:B------:R-:W-:Y:S01]  /*0210*/  ISETP.NE.AND P0, PT, R6, 0x2, PT ;  /* 0x000000020600780c */ /* 0x000fe20003f05270 */
[----:B------:R-:W-:-:S05]  /*0220*/  IMAD.HI.U32 R2, R5, UR9, R4 ;  /* 0x0000000905027c27 */ /* 0x000fca000f8e0004 */
[----:B------:R-:W-:Y:S01]  /*0230*/  SHF.R.U32.HI R3, RZ, UR4, R2 ;  /* 0x00000004ff037c19 */ /* 0x000fe20008011602 */
[----:B------:R-:W-:-:S04]  /*0240*/  ULDC UR4, c[0x0][0x354] ;  /* 0x0000d50000047ab9 */ /* 0x000fc80000000800 */
[----:B------:R-:W-:-:S04]  /*0250*/  IMAD.MOV R4, RZ, RZ, -R3 ;  /* 0x000000ffff047224 */ /* 0x000fc800078e0a03 */
[----:B------:R-:W-:Y:S01]  /*0260*/  IMAD R5, R4, UR8, R5 ;  /* 0x0000000804057c24 */ /* 0x000fe2000f8e0205 */
[----:B------:R-:W-:-:S03]  /*0270*/  ULDC.64 UR8, c[0x0][0x358] ;  /* 0x0000d60000087ab9 */ /* 0x000fc60000000a00 */
[C---:B------:R-:W-:Y:S02]  /*0280*/  IMAD R22, R5.reuse, UR9, RZ ;  /* 0x0000000905167c24 */ /* 0x040fe4000f8e02ff */
[C---:B------:R-:W-:Y:S02]  /*0290*/  IMAD R16, R5.reuse, UR4, R16 ;  /* 0x0000000405107c24 */ /* 0x040fe4000f8e0210 */
[----:B------:R-:W-:Y:S02]  /*02a0*/  IMAD R0, R5, UR8, R0 ;  /* 0x0000000805007c24 */ /* 0x000fe4000f8e0200 */
[----:B------:R-:W-:Y:S01]  /*02b0*/  IMAD R22, R19, UR6, R22 ;  /* 0x0000000613167c24 */ /* 0x000fe2000f8e0216 */
[----:B------:R-:W-:Y:S06]  /*02c0*/  @!P0 BRA `(.L_x_2) ;  /* 0x0000001400008947 */ /* 0x000fec0003800000 */
[----:B------:R-:W-:Y:S01]  /*02d0*/  IMAD.MOV.U32 R2, RZ, RZ, RZ ;  /* 0x000000ffff027224 */ /* 0x000fe200078e00ff */
[----:B------:R-:W-:Y:S01]  /*02e0*/  ULDC.64 UR4, c[0x0][0x238] ;  /* 0x00008e0000047ab9 */ /* 0x000fe20000000a00 */
        /* <DEDUP_REMOVED lines=8> */
[C---:B------:R-:W-:Y:S02]  /*0370*/  IMAD R16, R3.reuse, UR4, R16 ;  /* 0x0000000403107c24 */ /* 0x040fe4000f8e0210 */
[C---:B------:R-:W-:Y:S02]  /*0380*/  IMAD R0, R3.reuse, UR5, R0 ;  /* 0x0000000503007c24 */ /* 0x040fe4000f8e0200 */
[----:B------:R-:W-:Y:S01]  /*0390*/  IMAD R22, R3, UR6, R22 ;  /* 0x0000000603167c24 */ /* 0x000fe2000f8e0216 */
        /* <DEDUP_REMOVED lines=297> */
[----:B------:R-:W-:Y:S02]  /*1630*/  ULDC UR6, c[0x0][0x470] ;  /* 0x00011c0000067ab9 */ /* 0x000fe40000000800 */
        /* <DEDUP_REMOVED lines=8> */
[----:B------:R-:W-:-:S07]  /*16c0*/  IMAD R22, R3, UR6, R22 ;  /* 0x0000000603167c24 */ /* 0x000fce000f8e0216 */
.L_x_2:
[----:B------:R-:W0:Y:S01]  /*16d0*/  LDC.U8 R5, c[0x0][0x492] ;  /* 0x00012480ff057b82 */ /* 0x000e220000000000 */
[----:B------:R-:W-:Y:S01]  /*16e0*/  ULDC.64 UR4, c[0x0][0x478] ;  /* 0x00011e0000047ab9 */ /* 0x000fe20000000a00 */
[----:B------:R-:W-:Y:S01]  /*16f0*/  ULDC.64 UR6, c[0x0][0x480] ;  /* 0x0001200000067ab9 */ /* 0x000fe20000000a00 */
[----:B------:R-:W-:Y:S02]  /*1700*/  IADD3 R16, P1, R16, UR4, RZ ;  /* 0x0000000410107c10 */ /* 0x000fe4000ff3e0ff */
[----:B------:R-:W-:-:S03]  /*1710*/  IADD3 R2, P2, R0, UR6, RZ ;  /* 0x0000000600027c10 */ /* 0x000fc6000ff5e0ff */
[----:B------:R-:W-:Y:S02]  /*1720*/  IMAD.X R17, RZ, RZ, UR5, P1 ;  /* 0x00000005ff117e24 */ /* 0x000fe400088e06ff */
[----:B------:R-:W-:Y:S01]  /*1730*/  IMAD.X R3, RZ, RZ, UR7, P2 ;  /* 0x00000007ff037e24 */ /* 0x000fe200090e06ff */
[----:B0-----:R-:W-:-:S04]  /*1740*/  PRMT R4, R5, 0x9910, RZ ;  /* 0x0000991005047816 */ /* 0x001fc800000000ff */
[----:B------:R-:W-:-:S13]  /*1750*/  ISETP.GT.AND P0, PT, R4, 0x9, PT ;  /* 0x000000090400780c */ /* 0x000fda0003f04270 */
[----:B------:R-:W-:Y:S05]  /*1760*/  @P0 BRA `(.L_x_3) ;  /* 0x0000000400300947 */ /* 0x000fea0003800000 */
[----:B------:R-:W-:-:S13]  /*1770*/  ISETP.GT.AND P0, PT, R4, 0x4, PT ;  /* 0x000000040400780c */ /* 0x000fda0003f04270 */
[----:B------:R-:W-:Y:S05]  /*1780*/  @P0 BRA `(.L_x_4) ;  /* 0x0000000000940947 */ /* 0x000fea0003800000 */
[----:B------:R-:W-:-:S13]  /*1790*/  ISETP.GT.AND P0, PT, R4, 0x1, PT ;  /* 0x000000010400780c */ /* 0x000fda0003f04270 */
[----:B------:R-:W-:Y:S05]  /*17a0*/  @P0 BRA `(.L_x_5) ;  /* 0x0000000000380947 */ /* 0x000fea0003800000 */
[----:B------:R-:W-:-:S13]  /*17b0*/  ISETP.NE.AND P0, PT, R5, RZ, PT ;  /* 0x000000ff0500720c */ /* 0x000fda0003f05270 */
[----:B------:R-:W-:Y:S05]  /*17c0*/  @!P0 BRA `(.L_x_6) ;  /* 0x00000000001c8947 */ /* 0x000fea0003800000 */
[----:B------:R-:W-:-:S13]  /*17d0*/  ISETP.NE.AND P0, PT, R4, 0x1, PT ;  /* 0x000000010400780c */ /* 0x000fda0003f05270 */
[----:B------:R-:W-:Y:S05]  /*17e0*/  @P0 BRA `(.L_x_7) ;  /* 0x0000000c00840947 */ /* 0x000fea0003800000 */
[----:B------:R-:W2:Y:S02]  /*17f0*/  LDG.E.S8 R2, desc[UR36][R2.64] ;  /* 0x0000002402027981 */ /* 0x000ea4000c1e1300 */
[----:B--2---:R-:W0:Y:S02]  /*1800*/  I2F.S16 R0, R2 ;  /* 0x0000000200007306 */ /* 0x004e240000101400 */
[----:B0-----:R-:W-:-:S04]  /*1810*/  F2FP.BF16.F32.PACK_AB R0, RZ, R0 ;  /* 0x00000000ff00723e */ /* 0x001fc800000010ff */
[----:B------:R-:W-:Y:S01]  /*1820*/  PRMT R19, R0, 0x7610, R19 ;  /* 0x0000761000137816 */ /* 0x000fe20000000013 */
[----:B------:R-:W-:Y:S06]  /*1830*/  BRA `(.L_x_8) ;  /* 0x0000000c00dc7947 */ /* 0x000fec0003800000 */
.L_x_6:
[----:B------:R-:W2:Y:S02]  /*1840*/  LDG.E.U8 R2, desc[UR36][R2.64] ;  /* 0x0000002402027981 */ /* 0x000ea4000c1e1100 */
[----:B--2---:R-:W-:-:S04]  /*1850*/  I2FP.F32.U32 R0, R2 ;  /* 0x0000000200007245 */ /* 0x004fc80000201000 */
[----:B------:R-:W-:-:S04]  /*1860*/  F2FP.BF16.F32.PACK_AB R0, RZ, R0 ;  /* 0x00000000ff00723e */ /* 0x000fc800000010ff */
[----:B------:R-:W-:Y:S01]  /*1870*/  PRMT R19, R0, 0x7610, R19 ;  /* 0x0000761000137816 */ /* 0x000fe20000000013 */
[----:B------:R-:W-:Y:S06]  /*1880*/  BRA `(.L_x_8) ;  /* 0x0000000c00c87947 */ /* 0x000fec0003800000 */
.L_x_5:
[----:B------:R-:W-:-:S13]  /*1890*/  ISETP.NE.AND P0, PT, R4, 0x2, PT ;  /* 0x000000020400780c */ /* 0x000fda0003f05270 */
[----:B------:R-:W-:Y:S05]  /*18a0*/  @!P0 BRA `(.L_x_9) ;  /* 0x0000000000388947 */ /* 0x000fea0003800000 */
[----:B------:R-:W-:-:S13]  /*18b0*/  ISETP.NE.AND P0, PT, R4, 0x3, PT ;  /* 0x000000030400780c */ /* 0x000fda0003f05270 */
[----:B------:R-:W-:Y:S05]  /*18c0*/  @!P0 BRA `(.L_x_10) ;  /* 0x00000000001c8947 */ /* 0x000fea0003800000 */
[----:B------:R-:W-:-:S13]  /*18d0*/  ISETP.NE.AND P0, PT, R4, 0x4, PT ;  /* 0x000000040400780c */ /* 0x000fda0003f05270 */
[----:B------:R-:W-:Y:S05]  /*18e0*/  @P0 BRA `(.L_x_7) ;  /* 0x0000000c00440947 */ /* 0x000fea0003800000 */
[----:B------:R-:W2:Y:S02]  /*18f0*/  LDG.E.64 R2, desc[UR36][R2.64] ;  /* 0x0000002402027981 */ /* 0x000ea4000c1e1b00 */
[----:B--2---:R-:W0:Y:S02]  /*1900*/  I2F.S64 R0, R2 ;  /* 0x0000000200007312 */ /* 0x004e240000301400 */
[----:B0-----:R-:W-:-:S04]  /*1910*/  F2FP.BF16.F32.PACK_AB R0, RZ, R0 ;  /* 0x00000000ff00723e */ /* 0x001fc800000010ff */
[----:B------:R-:W-:Y:S01]  /*1920*/  PRMT R19, R0, 0x7610, R19 ;  /* 0x0000761000137816 */ /* 0x000fe20000000013 */
[----:B------:R-:W-:Y:S06]  /*1930*/  BRA `(.L_x_8) ;  /* 0x0000000c009c7947 */ /* 0x000fec0003800000 */
.L_x_10:
[----:B------:R-:W2:Y:S02]  /*1940*/  LDG.E R2, desc[UR36][R2.64] ;  /* 0x0000002402027981 */ /* 0x000ea4000c1e1900 */
[----:B--2---:R-:W-:-:S04]  /*1950*/  I2FP.F32.S32 R0, R2 ;  /* 0x0000000200007245 */ /* 0x004fc80000201400 */
[----:B------:R-:W-:-:S04]  /*1960*/  F2FP.BF16.F32.PACK_AB R0, RZ, R0 ;  /* 0x00000000ff00723e */ /* 0x000fc800000010ff */
[----:B------:R-:W-:Y:S01]  /*1970*/  PRMT R19, R0, 0x7610, R19 ;  /* 0x0000761000137816 */ /* 0x000fe20000000013 */
[----:B------:R-:W-:Y:S06]  /*1980*/  BRA `(.L_x_8) ;  /* 0x0000000c00887947 */ /* 0x000fec0003800000 */
.L_x_9:
[----:B------:R-:W2:Y:S02]  /*1990*/  LDG.E.U16 R2, desc[UR36][R2.64] ;  /* 0x0000002402027981 */ /* 0x000ea4000c1e1500 */
[----:B--2---:R-:W0:Y:S02]  /*19a0*/  I2F.S16 R0, R2 ;  /* 0x0000000200007306 */ /* 0x004e240000101400 */
[----:B0-----:R-:W-:-:S04]  /*19b0*/  F2FP.BF16.F32.PACK_AB R0, RZ, R0 ;  /* 0x00000000ff00723e */ /* 0x001fc800000010ff */
[----:B------:R-:W-:Y:S01]  /*19c0*/  PRMT R19, R0, 0x7610, R19 ;  /* 0x0000761000137816 */ /* 0x000fe20000000013 */
[----:B------:R-:W-:Y:S06]  /*19d0*/  BRA `(.L_x_8) ;  /* 0x0000000c00747947 */ /* 0x000fec0003800000 */
.L_x_4:
[----:B------:R-:W-:-:S13]  /*19e0*/  ISETP.GT.AND P0, PT, R4, 0x6, PT ;  /* 0x000000060400780c */ /* 0x000fda0003f04270 */
[----:B------:R-:W-:Y:S05]  /*19f0*/  @P0 BRA `(.L_x_11) ;  /* 0x0000000000300947 */ /* 0x000fea0003800000 */
[----:B------:R-:W-:-:S13]  /*1a00*/  ISETP.NE.AND P0, PT, R4, 0x5, PT ;  /* 0x000000050400780c */ /* 0x000fda0003f05270 */
[----:B------:R-:W-:Y:S05]  /*1a10*/  @!P0 BRA `(.L_x_12) ;  /* 0x0000000000148947 */ /* 0x000fea0003800000 */
[----:B------:R-:W-:-:S13]  /*1a20*/  ISETP.NE.AND P0, PT, R4, 0x6, PT ;  /* 0x000000060400780c */ /* 0x000fda0003f05270 */
[----:B------:R-:W-:Y:S05]  /*1a30*/  @P0 BRA `(.L_x_7) ;  /* 0x0000000800f00947 */ /* 0x000fea0003800000 */
[----:B------:R-:W2:Y:S02]  /*1a40*/  LDG.E R2, desc[UR36][R2.64] ;  /* 0x0000002402027981 */ /* 0x000ea4000c1e1900 */
[----:B--2---:R-:W-:Y:S01]  /*1a50*/  F2FP.BF16.F32.PACK_AB R19, RZ, R2 ;  /* 0x00000002ff13723e */ /* 0x004fe200000010ff */
[----:B------:R-:W-:Y:S06]  /*1a60*/  BRA `(.L_x_8) ;  /* 0x0000000c00507947 */ /* 0x000fec0003800000 */
.L_x_12:
[----:B------:R-:W2:Y:S02]  /*1a70*/  LDG.E.U16 R0, desc[UR36][R2.64] ;  /* 0x0000002402007981 */ /* 0x000ea4000c1e1500 */
[----:B--2---:R-:W-:-:S05]  /*1a80*/  HADD2.F32 R0, -RZ, R0.H0_H0 ;  /* 0x20000000ff007230 */ /* 0x004fca0000004100 */
[----:B------:R-:W-:-:S04]  /*1a90*/  F2FP.BF16.F32.PACK_AB R0, RZ, R0 ;  /* 0x00000000ff00723e */ /* 0x000fc800000010ff */
[----:B------:R-:W-:Y:S01]  /*1aa0*/  PRMT R19, R0, 0x7610, R19 ;  /* 0x0000761000137816 */ /* 0x000fe20000000013 */
[----:B------:R-:W-:Y:S06]  /*1ab0*/  BRA `(.L_x_8) ;  /* 0x0000000c003c7947 */ /* 0x000fec0003800000 */
.L_x_11:
[----:B------:R-:W-:-:S13]  /*1ac0*/  ISETP.NE.AND P0, PT, R4, 0x7, PT ;  /* 0x000000070400780c */ /* 0x000fda0003f05270 */
[----:B------:R-:W-:Y:S05]  /*1ad0*/  @!P0 BRA `(.L_x_13) ;  /* 0x0000000000308947 */ /* 0x000fea0003800000 */
[----:B------:R-:W-:-:S13]  /*1ae0*/  ISETP.NE.AND P0, PT, R4, 0x8, PT ;  /* 0x000000080400780c */ /* 0x000fda0003f05270 */
[----:B------:R-:W-:Y:S05]  /*1af0*/  @!P0 BRA `(.L_x_14) ;  /* 0x0000000000148947 */ /* 0x000fea0003800000 */
[----:B------:R-:W-:-:S13]  /*1b00*/  ISETP.NE.AND P0, PT, R4, 0x9, PT ;  /* 0x000000090400780c */ /* 0x000fda0003f05270 */
[----:B------:R-:W-:Y:S05]  /*1b10*/  @P0 BRA `(.L_x_7) ;  /* 0x0000000800b80947 */ /* 0x000fea0003800000 */
[----:B------:R-:W2:Y:S02]  /*1b20*/  LDG.E R2, desc[UR36][R2.64] ;  /* 0x0000002402027981 */ /* 0x000ea4000c1e1900 */
[----:B--2---:R-:W-:Y:S01]  /*1b30*/  F2FP.BF16.F32.PACK_AB R19, RZ, R2 ;  /* 0x00000002ff13723e */ /* 0x004fe200000010ff */
[----:B------:R-:W-:Y:S06]  /*1b40*/  BRA `(.L_x_8) ;  /* 0x0000000c00187947 */ /* 0x000fec0003800000 */
.L_x_14:
[----:B------:R-:W2:Y:S02]  /*1b50*/  LDG.E.U16 R2, desc[UR36][R2.64] ;  /* 0x0000002402027981 */ /* 0x000ea4000c1e1500 */
[----:B--2---:R-:W-:-:S05]  /*1b60*/  HADD2.F32 R0, -RZ, R2.H0_H0 ;  /* 0x20000002ff007230 */ /* 0x004fca0000004100 */
[----:B------:R-:W-:-:S04]  /*1b70*/  F2FP.BF16.F32.PACK_AB R0, RZ, R0 ;  /* 0x00000000ff00723e */ /* 0x000fc800000010ff */
[----:B------:R-:W-:Y:S01]  /*1b80*/  PRMT R19, R0, 0x7610, R19 ;  /* 0x0000761000137816 */ /* 0x000fe20000000013 */
[----:B------:R-:W-:Y:S06]  /*1b90*/  BRA `(.L_x_8) ;  /* 0x0000000c00047947 */ /* 0x000fec0003800000 */
.L_x_13:
[----:B------:R-:W2:Y:S01]  /*1ba0*/  LDG.E.64 R2, desc[UR36][R2.64] ;  /* 0x0000002402027981 */ /* 0x000ea2000c1e1b00 */
[----:B------:R-:W-:Y:S01]  /*1bb0*/  UMOV UR4, 0xf0000000 ;  /* 0xf000000000047882 */ /* 0x000fe20000000000 */
[----:B------:R-:W-:Y:S01]  /*1bc0*/  UMOV UR5, 0x380fffff ;  /* 0x380fffff00057882 */ /* 0x000fe20000000000 */
[----:B--2---:R-:W0:Y:S01]  /*1bd0*/  F2F.F32.F64 R0, R2 ;  /* 0x0000000200007310 */ /* 0x004e220000301000 */
[----:B------:R-:W-:-:S14]  /*1be0*/  DSETP.GEU.AND P0, PT, |R2|, UR4, PT ;  /* 0x0000000402007e2a */ /* 0x000fdc000bf0e200 */
[----:B0-----:R-:W-:-:S05]  /*1bf0*/  @!P0 FMUL R0, R0, 1.175494350822287508e-38 ;  /* 0x0080000000008820 */ /* 0x001fca0000400000 */
[----:B------:R-:W-:-:S04]  /*1c00*/  F2FP.BF16.F32.PACK_AB R0, RZ, R0 ;  /* 0x00000000ff00723e */ /* 0x000fc800000010ff */
[----:B------:R-:W-:Y:S01]  /*1c10*/  PRMT R19, R0, 0x7610, R19 ;  /* 0x0000761000137816 */ /* 0x000fe20000000013 */
[----:B------:R-:W-:Y:S06]  /*1c20*/  BRA `(.L_x_8) ;  /* 0x0000000800e07947 */ /* 0x000fec0003800000 */
.L_x_3:
[----:B------:R-:W-:-:S13]  /*1c30*/  ISETP.GT.AND P0, PT, R4, 0x18, PT ;  /* 0x000000180400780c */ /* 0x000fda0003f04270 */
[----:B------:R-:W-:Y:S05]  /*1c40*/  @P0 BRA `(.L_x_15) ;  /* 0x0000000400080947 */ /* 0x000fea0003800000 */
[----:B------:R-:W-:-:S13]  /*1c50*/  ISETP.GT.AND P0, PT, R4, 0xe, PT ;  /* 0x0000000e0400780c */ /* 0x000fda0003f04270 */
[----:B------:R-:W-:Y:S05]  /*1c60*/  @P0 BRA `(.L_x_16) ;  /* 0x00000000004c0947 */ /* 0x000fea0003800000 */
[----:B------:R-:W-:-:S13]  /*1c70*/  ISETP.NE.AND P0, PT, R4, 0xa, PT ;  /* 0x0000000a0400780c */ /* 0x000fda0003f05270 */
[----:B------:R-:W-:Y:S05]  /*1c80*/  @!P0 BRA `(.L_x_17) ;  /* 0x0000000000208947 */ /* 0x000fea0003800000 */
[----:B------:R-:W-:-:S13]  /*1c90*/  ISETP.NE.AND P0, PT, R4, 0xb, PT ;  /* 0x0000000b0400780c */ /* 0x000fda0003f05270 */
[----:B------:R-:W-:Y:S05]  /*1ca0*/  @P0 BRA `(.L_x_7) ;  /* 0x0000000800540947 */ /* 0x000fea0003800000 */
[----:B------:R-:W2:Y:S02]  /*1cb0*/  LDG.E.U8 R2, desc[UR36][R2.64] ;  /* 0x0000002402027981 */ /* 0x000ea4000c1e1100 */
[----:B--2---:R-:W-:-:S04]  /*1cc0*/  ISETP.NE.AND P0, PT, R2, RZ, PT ;  /* 0x000000ff0200720c */ /* 0x004fc80003f05270 */
[----:B------:R-:W-:-:S04]  /*1cd0*/  FSEL R0, RZ, 1, !P0 ;  /* 0x3f800000ff007808 */ /* 0x000fc80004000000 */
[----:B------:R-:W-:-:S04]  /*1ce0*/  F2FP.BF16.F32.PACK_AB R0, RZ, R0 ;  /* 0x00000000ff00723e */ /* 0x000fc800000010ff */
[----:B------:R-:W-:Y:S01]  /*1cf0*/  PRMT R19, R0, 0x7610, R19 ;  /* 0x0000761000137816 */ /* 0x000fe20000000013 */
[----:B------:R-:W-:Y:S06]  /*1d00*/  BRA `(.L_x_8) ;  /* 0x0000000800a87947 */ /* 0x000fec0003800000 */
.L_x_17:
        /* <DEDUP_REMOVED lines=9> */
.L_x_16:
[----:B------:R-:W-:-:S13]  /*1da0*/  ISETP.NE.AND P0, PT, R4, 0xf, PT ;  /* 0x0000000f0400780c */ /* 0x000fda0003f05270 */
[----:B------:R-:W-:Y:S05]  /*1db0*/  @!P0 BRA `(.L_x_18) ;  /* 0x0000000000a48947 */ /* 0x000fea0003800000 */
[----:B------:R-:W-:-:S13]  /*1dc0*/  ISETP.NE.AND P0, PT, R4, 0x17, PT ;  /* 0x000000170400780c */ /* 0x000fda0003f05270 */
[----:B------:R-:W-:Y:S05]  /*1dd0*/  @!P0 BRA `(.L_x_19) ;  /* 0x0000000000608947 */ /* 0x000fea0003800000 */
[----:B------:R-:W-:-:S13]  /*1de0*/  ISETP.NE.AND P0, PT, R4, 0x18, PT ;  /* 0x000000180400780c */ /* 0x000fda0003f05270 */
[----:B------:R-:W-:Y:S05]  /*1df0*/  @P0 BRA `(.L_x_7) ;  /* 0x0000000800000947 */ /* 0x000fea0003800000 */
[----:B------:R-:W2:Y:S01]  /*1e00*/  LDG.E.U8 R0, desc[UR36][R2.64] ;  /* 0x0000002402007981 */ /* 0x000ea2000c1e1100 */
[----:B------:R-:W-:Y:S02]  /*1e10*/  IMAD.MOV.U32 R8, RZ, RZ, -0x800000 ;  /* 0xff800000ff087424 */ /* 0x000fe400078e00ff */
[----:B--2---:R-:W-:-:S05]  /*1e20*/  IMAD.SHL.U32 R0, R0, 0x1000000, RZ ;  /* 0x0100000000007824 */ /* 0x004fca00078e00ff */
[----:B------:R-:W-:-:S04]  /*1e30*/  LOP3.LUT R4, R0, 0x7f000000, RZ, 0xc0, !PT ;  /* 0x7f00000000047812 */ /* 0x000fc800078ec0ff */
[----:B------:R-:W0:Y:S01]  /*1e40*/  FLO.U32 R5, R4 ;  /* 0x0000000400057300 */ /* 0x000e2200000e0000 */
[C---:B------:R-:W-:Y:S02]  /*1e50*/  VIADD R6, R4.reuse, 0x1000000 ;  /* 0x0100000004067836 */ /* 0x040fe40000000000 */
[----:B------:R-:W-:-:S03]  /*1e60*/  VIADD R2, R4, 0xffffffff ;  /* 0xffffffff04027836 */ /* 0x000fc60000000000 */
[----:B------:R-:W-:Y:S02]  /*1e70*/  SHF.R.S32.HI R6, RZ, 0x8, R6 ;  /* 0x00000008ff067819 */ /* 0x000fe40000011406 */
[----:B------:R-:W-:Y:S02]  /*1e80*/  SHF.R.S32.HI R2, RZ, 0x1f, R2 ;  /* 0x0000001fff027819 */ /* 0x000fe40000011402 */
[----:B0-----:R-:W-:-:S04]  /*1e90*/  IADD3 R5, -R5, 0x1f, RZ ;  /* 0x0000001f05057810 */ /* 0x001fc80007ffe1ff */
[C---:B------:R-:W-:Y:S01]  /*1ea0*/  ISETP.GT.U32.AND P0, PT, R5.reuse, 0x4, PT ;  /* 0x000000040500780c */ /* 0x040fe20003f04070 */
[----:B------:R-:W-:-:S05]  /*1eb0*/  VIADD R5, R5, 0xfffffffc ;  /* 0xfffffffc05057836 */ /* 0x000fca0000000000 */
[----:B------:R-:W-:-:S05]  /*1ec0*/  SEL R5, R5, RZ, P0 ;  /* 0x000000ff05057207 */ /* 0x000fca0000000000 */
[----:B------:R-:W-:Y:S01]  /*1ed0*/  IMAD R8, R5, R8, 0x3c000000 ;  /* 0x3c00000005087424 */ /* 0x000fe200078e0208 */
[----:B------:R-:W-:-:S04]  /*1ee0*/  SHF.L.U32 R5, R4, R5, RZ ;  /* 0x0000000504057219 */ /* 0x000fc800000006ff */
[----:B------:R-:W-:-:S04]  /*1ef0*/  LEA.HI R5, R5, R8, RZ, 0x1c ;  /* 0x0000000805057211 */ /* 0x000fc800078fe0ff */
[----:B------:R-:W-:-:S04]  /*1f00*/  LOP3.LUT R5, R5, 0x7f800000, R6, 0xf8, !PT ;  /* 0x7f80000005057812 */ /* 0x000fc800078ef806 */
[----:B------:R-:W-:-:S04]  /*1f10*/  LOP3.LUT R5, R5, R2, RZ, 0x30, !PT ;  /* 0x0000000205057212 */ /* 0x000fc800078e30ff */
[----:B------:R-:W-:-:S04]  /*1f20*/  LOP3.LUT R5, R5, 0x80000000, R0, 0xf8, !PT ;  /* 0x8000000005057812 */ /* 0x000fc800078ef800 */
[----:B------:R-:W-:-:S04]  /*1f30*/  F2FP.BF16.F32.PACK_AB R5, RZ, R5 ;  /* 0x00000005ff05723e */ /* 0x000fc800000010ff */
[----:B------:R-:W-:Y:S01]  /*1f40*/  PRMT R19, R5, 0x7610, R19 ;  /* 0x0000761005137816 */ /* 0x000fe20000000013 */
[----:B------:R-:W-:Y:S06]  /*1f50*/  BRA `(.L_x_8) ;  /* 0x0000000800147947 */ /* 0x000fec0003800000 */
.L_x_19:
[----:B------:R-:W2:Y:S02]  /*1f60*/  LDG.E.U8 R2, desc[UR36][R2.64] ;  /* 0x0000002402027981 */ /* 0x000ea4000c1e1100 */
[C---:B--2---:R-:W-:Y:S02]  /*1f70*/  IMAD.SHL.U32 R0, R2.reuse, 0x2000000, RZ ;  /* 0x0200000002007824 */ /* 0x044fe400078e00ff */
[----:B------:R-:W-:-:S03]  /*1f80*/  IMAD.SHL.U32 R5, R2, 0x1000000, RZ ;  /* 0x0100000002057824 */ /* 0x000fc600078e00ff */
[----:B------:R-:W-:-:S13]  /*1f90*/  ISETP.GE.U32.AND P0, PT, R0, 0x8000000, PT ;  /* 0x080000000000780c */ /* 0x000fda0003f06070 */
[C---:B------:R-:W-:Y:S02]  /*1fa0*/  @!P0 IMAD.SHL.U32 R0, R2.reuse, 0x100, RZ ;  /* 0x0000010002008824 */ /* 0x040fe400078e00ff */
[----:B------:R-:W-:-:S03]  /*1fb0*/  @P0 IMAD.SHL.U32 R4, R2, 0x200000, RZ ;  /* 0x0020000002040824 */ /* 0x000fc600078e00ff */
[----:B------:R-:W-:Y:S02]  /*1fc0*/  @!P0 LOP3.LUT R0, R0, 0x7f00, RZ, 0xc0, !PT ;  /* 0x00007f0000008812 */ /* 0x000fe400078ec0ff */
[----:B------:R-:W-:Y:S02]  /*1fd0*/  @P0 LOP3.LUT R4, R4, 0x70000000, RZ, 0xfc, !PT ;  /* 0x7000000004040812 */ /* 0x000fe400078efcff */
[----:B------:R-:W-:-:S03]  /*1fe0*/  @!P0 LOP3.LUT R0, R0, 0x3f000000, RZ, 0xfc, !PT ;  /* 0x3f00000000008812 */ /* 0x000fc600078efcff */
[----:B------:R-:W-:Y:S02]  /*1ff0*/  @P0 FMUL.FTZ R4, R4, 1.9259299443872358531e-34 ;  /* 0x0780000004040820 */ /* 0x000fe40000410000 */
[----:B------:R-:W-:-:S05]  /*2000*/  @!P0 FADD.FTZ R4, R0, -0.5 ;  /* 0xbf00000000048421 */ /* 0x000fca0000010000 */
[----:B------:R-:W-:-:S04]  /*2010*/  LOP3.LUT R4, R4, 0x80000000, R5, 0xf8, !PT ;  /* 0x8000000004047812 */ /* 0x000fc800078ef805 */
[----:B------:R-:W-:-:S04]  /*2020*/  F2FP.BF16.F32.PACK_AB R4, RZ, R4 ;  /* 0x00000004ff04723e */ /* 0x000fc800000010ff */
[----:B------:R-:W-:Y:S01]  /*2030*/  PRMT R19, R4, 0x7610, R19 ;  /* 0x0000761004137816 */ /* 0x000fe20000000013 */
[----:B------:R-:W-:Y:S06]  /*2040*/  BRA `(.L_x_8) ;  /* 0x0000000400d87947 */ /* 0x000fec0003800000 */
.L_x_18:
[----:B------:R0:W5:Y:S01]  /*2050*/  LDG.E.U16 R19, desc[UR36][R2.64] ;  /* 0x0000002402137981 */ /* 0x000162000c1e1500 */
[----:B------:R-:W-:Y:S05]  /*2060*/  BRA `(.L_x_8) ;  /* 0x0000000400d07947 */ /* 0x000fea0003800000 */
.L_x_15:
[----:B------:R-:W-:-:S13]  /*2070*/  ISETP.GT.AND P0, PT, R4, 0x1b, PT ;  /* 0x0000001b0400780c */ /* 0x000fda0003f04270 */
[----:B------:R-:W-:Y:S05]  /*2080*/  @P0 BRA `(.L_x_20) ;  /* 0x0000000400140947 */ /* 0x000fea0003800000 */
[----:B------:R-:W-:-:S13]  /*2090*/  ISETP.NE.AND P0, PT, R4, 0x19, PT ;  /* 0x000000190400780c */ /* 0x000fda0003f05270 */
[----:B------:R-:W-:Y:S05]  /*20a0*/  @!P0 BRA `(.L_x_21) ;  /* 0x0000000000988947 */ /* 0x000fea0003800000 */
[----:B------:R-:W-:-:S13]  /*20b0*/  ISETP.NE.AND P0, PT, R4, 0x1a, PT ;  /* 0x0000001a0400780c */ /* 0x000fda0003f05270 */
[----:B------:R-:W-:Y:S05]  /*20c0*/  @!P0 BRA `(.L_x_22) ;  /* 0x00000000001c8947 */ /* 0x000fea0003800000 */
[----:B------:R-:W-:-:S13]  /*20d0*/  ISETP.NE.AND P0, PT, R4, 0x1b, PT ;  /* 0x0000001b0400780c */ /* 0x000fda0003f05270 */
[----:B------:R-:W-:Y:S05]  /*20e0*/  @P0 BRA `(.L_x_7) ;  /* 0x0000000400440947 */ /* 0x000fea0003800000 */
[----:B------:R-:W2:Y:S02]  /*20f0*/  LDG.E.U16 R0, desc[UR36][R2.64] ;  /* 0x0000002402007981 */ /* 0x000ea4000c1e1500 */
[----:B--2---:R-:W-:-:S04]  /*2100*/  I2FP.F32.U32 R0, R0 ;  /* 0x0000000000007245 */ /* 0x004fc80000201000 */
[----:B------:R-:W-:-:S04]  /*2110*/  F2FP.BF16.F32.PACK_AB R0, RZ, R0 ;  /* 0x00000000ff00723e */ /* 0x000fc800000010ff */
[----:B------:R-:W-:Y:S01]  /*2120*/  PRMT R19, R0, 0x7610, R19 ;  /* 0x0000761000137816 */ /* 0x000fe20000000013 */
[----:B------:R-:W-:Y:S06]  /*2130*/  BRA `(.L_x_8) ;  /* 0x00000004009c7947 */ /* 0x000fec0003800000 */
.L_x_22:
[----:B------:R-:W2:Y:S01]  /*2140*/  LDG.E.U8 R2, desc[UR36][R2.64] ;  /* 0x0000002402027981 */ /* 0x000ea2000c1e1100 */
[----:B------:R-:W-:Y:S01]  /*2150*/  BSSY B0, `(.L_x_23) ;  /* 0x0000018000007945 */ /* 0x000fe20003800000 */
[----:B------:R-:W-:Y:S01]  /*2160*/  IMAD.MOV.U32 R0, RZ, RZ, RZ ;  /* 0x000000ffff007224 */ /* 0x000fe200078e00ff */
[----:B--2---:R-:W-:-:S13]  /*2170*/  ISETP.NE.AND P0, PT, R2, RZ, PT ;  /* 0x000000ff0200720c */ /* 0x004fda0003f05270 */
[----:B------:R-:W-:Y:S05]  /*2180*/  @!P0 BRA `(.L_x_24) ;  /* 0x0000000000508947 */ /* 0x000fea0003800000 */
[----:B------:R-:W-:-:S13]  /*2190*/  ISETP.NE.AND P0, PT, R2, 0x80, PT ;  /* 0x000000800200780c */ /* 0x000fda0003f05270 */
[----:B------:R-:W-:Y:S01]  /*21a0*/  @!P0 IMAD.MOV.U32 R0, RZ, RZ, 0x7f800001 ;  /* 0x7f800001ff008424 */ /* 0x000fe200078e00ff */
[----:B------:R-:W-:Y:S06]  /*21b0*/  @!P0 BRA `(.L_x_24) ;  /* 0x0000000000448947 */ /* 0x000fec0003800000 */
[C---:B------:R-:W-:Y:S01]  /*21c0*/  LOP3.LUT P0, R0, R2.reuse, 0x78, RZ, 0xc0, !PT ;  /* 0x0000007802007812 */ /* 0x040fe2000780c0ff */
[----:B------:R-:W-:Y:S01]  /*21d0*/  BSSY B1, `(.L_x_25) ;  /* 0x000000c000017945 */ /* 0x000fe20003800000 */
[----:B------:R-:W-:Y:S02]  /*21e0*/  SHF.R.U32.HI R3, RZ, 0x7, R2 ;  /* 0x00000007ff037819 */ /* 0x000fe40000011602 */
[----:B------:R-:W-:Y:S02]  /*21f0*/  LOP3.LUT R2, R2, 0x7, RZ, 0xc0, !PT ;  /* 0x0000000702027812 */ /* 0x000fe400078ec0ff */
[----:B------:R-:W-:Y:S01]  /*2200*/  SHF.R.U32.HI R0, RZ, 0x3, R0 ;  /* 0x00000003ff007819 */ /* 0x000fe20000011600 */
[----:B------:R-:W-:-:S06]  /*2210*/  IMAD.U32 R4, R3, -0x80000000, RZ ;  /* 0x8000000003047824 */ /* 0x000fcc00078e00ff */
[----:B------:R-:W-:Y:S05]  /*2220*/  @P0 BRA `(.L_x_26) ;  /* 0x0000000000180947 */ /* 0x000fea0003800000 */
[----:B------:R-:W0:Y:S02]  /*2230*/  FLO.U32 R3, R2 ;  /* 0x0000000200037300 */ /* 0x000e2400000e0000 */
[----:B0-----:R-:W-:-:S04]  /*2240*/  IADD3 R3, -R3, 0x1f, RZ ;  /* 0x0000001f03037810 */ /* 0x001fc80007ffe1ff */
[----:B------:R-:W-:Y:S01]  /*2250*/  IADD3 R0, R0, 0x1d, -R3 ;  /* 0x0000001d00007810 */ /* 0x000fe20007ffe803 */
[----:B------:R-:W-:-:S05]  /*2260*/  VIADD R5, R3, 0xffffffe4 ;  /* 0xffffffe403057836 */ /* 0x000fca0000000000 */
[----:B------:R-:W-:-:S04]  /*2270*/  SHF.L.U32 R5, R2, R5, RZ ;  /* 0x0000000502057219 */ /* 0x000fc800000006ff */
[----:B------:R-:W-:-:S07]  /*2280*/  LOP3.LUT R2, R5, 0x7, RZ, 0xc0, !PT ;  /* 0x0000000705027812 */ /* 0x000fce00078ec0ff */
.L_x_26:
[----:B------:R-:W-:Y:S05]  /*2290*/  BSYNC B1 ;  /* 0x0000000000017941 */ /* 0x000fea0003800000 */
.L_x_25:
[----:B------:R-:W-:Y:S01]  /*22a0*/  LEA R3, R0, 0x3b800000, 0x17 ;  /* 0x3b80000000037811 */ /* 0x000fe200078eb8ff */
[----:B------:R-:W-:-:S05]  /*22b0*/  IMAD.SHL.U32 R0, R2, 0x100000, RZ ;  /* 0x0010000002007824 */ /* 0x000fca00078e00ff */
[----:B------:R-:W-:-:S07]  /*22c0*/  LOP3.LUT R0, R3, R0, R4, 0xfe, !PT ;  /* 0x0000000003007212 */ /* 0x000fce00078efe04 */
.L_x_24:
[----:B------:R-:W-:Y:S05]  /*22d0*/  BSYNC B0 ;  /* 0x0000000000007941 */ /* 0x000fea0003800000 */
.L_x_23:
[----:B------:R-:W-:-:S04]  /*22e0*/  F2FP.BF16.F32.PACK_AB R0, RZ, R0 ;  /* 0x00000000ff00723e */ /* 0x000fc800000010ff */
[----:B------:R-:W-:Y:S01]  /*22f0*/  PRMT R19, R0, 0x7610, R19 ;  /* 0x0000761000137816 */ /* 0x000fe20000000013 */
[----:B------:R-:W-:Y:S06]  /*2300*/  BRA `(.L_x_8) ;  /* 0x0000000400287947 */ /* 0x000fec0003800000 */
.L_x_21:
        /* <DEDUP_REMOVED lines=21> */
.L_x_30:
[----:B------:R-:W-:Y:S05]  /*2460*/  BSYNC B1 ;  /* 0x0000000000017941 */ /* 0x000fea0003800000 */
.L_x_29:
[----:B------:R-:W-:Y:S01]  /*2470*/  LEA R3, R0, 0x37800000, 0x17 ;  /* 0x3780000000037811 */ /* 0x000fe200078eb8ff */
[----:B------:R-:W-:-:S05]  /*2480*/  IMAD.SHL.U32 R0, R2, 0x200000, RZ ;  /* 0x0020000002007824 */ /* 0x000fca00078e00ff */
[----:B------:R-:W-:-:S07]  /*2490*/  LOP3.LUT R0, R3, R0, R4, 0xfe, !PT ;  /* 0x0000000003007212 */ /* 0x000fce00078efe04 */
.L_x_28:
[----:B------:R-:W-:Y:S05]  /*24a0*/  BSYNC B0 ;  /* 0x0000000000007941 */ /* 0x000fea0003800000 */
.L_x_27:
[----:B------:R-:W-:-:S04]  /*24b0*/  F2FP.BF16.F32.PACK_AB R0, RZ, R0 ;  /* 0x00000000ff00723e */ /* 0x000fc800000010ff */
[----:B------:R-:W-:Y:S01]  /*24c0*/  PRMT R19, R0, 0x7610, R19 ;  /* 0x0000761000137816 */ /* 0x000fe20000000013 */
[----:B------:R-:W-:Y:S06]  /*24d0*/  BRA `(.L_x_8) ;  /* 0x0000000000b47947 */ /* 0x000fec0003800000 */
.L_x_20:
[----:B------:R-:W-:-:S13]  /*24e0*/  ISETP.NE.AND P0, PT, R4, 0x1c, PT ;  /* 0x0000001c0400780c */ /* 0x000fda0003f05270 */
[----:B------:R-:W-:Y:S05]  /*24f0*/  @!P0 BRA `(.L_x_31) ;  /* 0x00000000009c8947 */ /* 0x000fea0003800000 */
[----:B------:R-:W-:-:S13]  /*2500*/  ISETP.NE.AND P0, PT, R4, 0x1d, PT ;  /* 0x0000001d0400780c */ /* 0x000fda0003f05270 */
[----:B------:R-:W-:Y:S05]  /*2510*/  @!P0 BRA `(.L_x_32) ;  /* 0x0000000000808947 */ /* 0x000fea0003800000 */
[----:B------:R-:W-:-:S13]  /*2520*/  ISETP.NE.AND P0, PT, R4, 0x2c, PT ;  /* 0x0000002c0400780c */ /* 0x000fda0003f05270 */
[----:B------:R-:W-:Y:S05]  /*2530*/  @P0 BRA `(.L_x_7) ;  /* 0x0000000000300947 */ /* 0x000fea0003800000 */
[----:B------:R-:W2:Y:S01]  /*2540*/  LDG.E.U8 R2, desc[UR36][R2.64] ;  /* 0x0000002402027981 */ /* 0x000ea2000c1e1100 */
[----:B------:R-:W-:Y:S01]  /*2550*/  BSSY B0, `(.L_x_33) ;  /* 0x0000007000007945 */ /* 0x000fe20003800000 */
[----:B------:R-:W-:Y:S01]  /*2560*/  IMAD.MOV.U32 R0, RZ, RZ, 0x400000 ;  /* 0x00400000ff007424 */ /* 0x000fe200078e00ff */
[----:B--2---:R-:W-:-:S13]  /*2570*/  ISETP.NE.AND P0, PT, R2, RZ, PT ;  /* 0x000000ff0200720c */ /* 0x004fda0003f05270 */
[----:B------:R-:W-:Y:S05]  /*2580*/  @!P0 BRA `(.L_x_34) ;  /* 0x00000000000c8947 */ /* 0x000fea0003800000 */
[----:B------:R-:W-:-:S13]  /*2590*/  ISETP.NE.AND P0, PT, R2, 0xff, PT ;  /* 0x000000ff0200780c */ /* 0x000fda0003f05270 */
[----:B------:R-:W-:Y:S02]  /*25a0*/  @!P0 IMAD.MOV.U32 R0, RZ, RZ, 0x7f800001 ;  /* 0x7f800001ff008424 */ /* 0x000fe400078e00ff */
[----:B------:R-:W-:-:S07]  /*25b0*/  @P0 IMAD.SHL.U32 R0, R2, 0x800000, RZ ;  /* 0x0080000002000824 */ /* 0x000fce00078e00ff */
.L_x_34:
[----:B------:R-:W-:Y:S05]  /*25c0*/  BSYNC B0 ;  /* 0x0000000000007941 */ /* 0x000fea0003800000 */
.L_x_33:
[----:B------:R-:W-:-:S04]  /*25d0*/  F2FP.BF16.F32.PACK_AB R0, RZ, R0 ;  /* 0x00000000ff00723e */ /* 0x000fc800000010ff */
[----:B------:R-:W-:Y:S01]  /*25e0*/  PRMT R19, R0, 0x7610, R19 ;  /* 0x0000761000137816 */ /* 0x000fe20000000013 */
[----:B------:R-:W-:Y:S06]  /*25f0*/  BRA `(.L_x_8) ;  /* 0x00000000006c7947 */ /* 0x000fec0003800000 */
.L_x_7:
[----:B------:R-:W-:Y:S01]  /*2600*/  MOV R2, 0x0 ;  /* 0x0000000000027802 */ /* 0x000fe20000000f00 */
[----:B------:R-:W-:Y:S01]  /*2610*/  ULDC.64 UR4, c[0x4][0x178] ;  /* 0x01005e0000047ab9 */ /* 0x000fe20000000a00 */
[----:B------:R-:W-:Y:S01]  /*2620*/  ULDC.64 UR6, c[0x4][0x88] ;  /* 0x0100220000067ab9 */ /* 0x000fe20000000a00 */
[----:B------:R-:W-:Y:S02]  /*2630*/  IMAD.U32 R4, RZ, RZ, UR4 ;  /* 0x00000004ff047e24 */ /* 0x000fe4000f8e00ff */
[----:B------:R-:W-:Y:S01]  /*2640*/  IMAD.U32 R5, RZ, RZ, UR5 ;  /* 0x00000005ff057e24 */ /* 0x000fe2000f8e00ff */
[----:B------:R-:W0:Y:S01]  /*2650*/  LDC.64 R2, c[0x4][R2] ;  /* 0x0100000002027b82 */ /* 0x000e220000000a00 */
[----:B------:R-:W-:Y:S01]  /*2660*/  ULDC.64 UR4, c[0x4][0x180] ;  /* 0x0100600000047ab9 */ /* 0x000fe20000000a00 */
[----:B------:R-:W-:Y:S02]  /*2670*/  IMAD.U32 R10, RZ, RZ, UR6 ;  /* 0x00000006ff0a7e24 */ /* 0x000fe4000f8e00ff */
[----:B------:R-:W-:-:S02]  /*2680*/  IMAD.U32 R6, RZ, RZ, UR4 ;  /* 0x00000004ff067e24 */ /* 0x000fc4000f8e00ff */
[----:B------:R-:W-:Y:S02]  /*2690*/  IMAD.U32 R7, RZ, RZ, UR5 ;  /* 0x00000005ff077e24 */ /* 0x000fe4000f8e00ff */
[----:B------:R-:W-:Y:S02]  /*26a0*/  IMAD.U32 R11, RZ, RZ, UR7 ;  /* 0x00000007ff0b7e24 */ /* 0x000fe4000f8e00ff */
[----:B------:R-:W-:Y:S02]  /*26b0*/  IMAD.MOV.U32 R8, RZ, RZ, 0x4e ;  /* 0x0000004eff087424 */ /* 0x000fe400078e00ff */
[----:B------:R-:W-:Y:S02]  /*26c0*/  IMAD.MOV.U32 R12, RZ, RZ, 0x1 ;  /* 0x00000001ff0c7424 */ /* 0x000fe400078e00ff */
[----:B------:R-:W-:-:S07]  /*26d0*/  IMAD.MOV.U32 R13, RZ, RZ, RZ ;  /* 0x000000ffff0d7224 */ /* 0x000fce00078e00ff */
[----:B------:R-:W-:-:S07]  /*26e0*/  LEPC R20, `(.L_x_35) ;  /* 0x000000001014794e */ /* 0x000fce0000000000 */
[----:B0-----:R-:W-:Y:S05]  /*26f0*/  CALL.ABS.NOINC R2 ;  /* 0x0000000002007343 */ /* 0x001fea0003c00000 */
.L_x_35:
[----:B------:R-:W-:Y:S01]  /*2700*/  PRMT R19, RZ, 0x7610, R19 ;  /* 0x00007610ff137816 */ /* 0x000fe20000000013 */
[----:B------:R-:W-:Y:S06]  /*2710*/  BRA `(.L_x_8) ;  /* 0x0000000000247947 */ /* 0x000fec0003800000 */
.L_x_32:
[----:B------:R-:W2:Y:S02]  /*2720*/  LDG.E.64 R2, desc[UR36][R2.64] ;  /* 0x0000002402027981 */ /* 0x000ea4000c1e1b00 */
[----:B--2---:R-:W0:Y:S02]  /*2730*/  I2F.U64 R0, R2 ;  /* 0x0000000200007312 */ /* 0x004e240000301000 */
[----:B0-----:R-:W-:-:S04]  /*2740*/  F2FP.BF16.F32.PACK_AB R0, RZ, R0 ;  /* 0x00000000ff00723e */ /* 0x001fc800000010ff */
[----:B------:R-:W-:Y:S01]  /*2750*/  PRMT R19, R0, 0x7610, R19 ;  /* 0x0000761000137816 */ /* 0x000fe20000000013 */
[----:B------:R-:W-:Y:S06]  /*2760*/  BRA `(.L_x_8) ;  /* 0x0000000000107947 */ /* 0x000fec0003800000 */
.L_x_31:
[----:B------:R-:W2:Y:S02]  /*2770*/  LDG.E R2, desc[UR36][R2.64] ;  /* 0x0000002402027981 */ /* 0x000ea4000c1e1900 */
[----:B--2---:R-:W-:-:S04]  /*2780*/  I2FP.F32.U32 R0, R2 ;  /* 0x0000000200007245 */ /* 0x004fc80000201000 */
[----:B------:R-:W-:-:S04]  /*2790*/  F2FP.BF16.F32.PACK_AB R0, RZ, R0 ;  /* 0x00000000ff00723e */ /* 0x000fc800000010ff */
[----:B------:R-:W-:-:S07]  /*27a0*/  PRMT R19, R0, 0x7610, R19 ;  /* 0x0000761000137816 */ /* 0x000fce0000000013 */
.L_x_8:
[----:B------:R-:W1:Y:S01]  /*27b0*/  LDC.U8 R4, c[0x0][0x493] ;  /* 0x000124c0ff047b82 */ /* 0x000e620000000000 */
[----:B------:R-:W-:Y:S02]  /*27c0*/  ULDC.64 UR4, c[0x0][0x488] ;  /* 0x0001220000047ab9 */ /* 0x000fe40000000a00 */
[----:B0-----:R-:W-:-:S05]  /*27d0*/  IADD3 R2, P1, R22, UR4, RZ ;  /* 0x0000000416027c10 */ /* 0x001fca000ff3e0ff */
[----:B------:R-:W-:Y:S01]  /*27e0*/  IMAD.X R3, RZ, RZ, UR5, P1 ;  /* 0x00000005ff037e24 */ /* 0x000fe200088e06ff */
[----:B-1----:R-:W-:-:S04]  /*27f0*/  PRMT R0, R4, 0x9910, RZ ;  /* 0x0000991004007816 */ /* 0x002fc800000000ff */
        /* <DEDUP_REMOVED lines=12> */
[----:B0-----:R-:W-:Y:S01]  /*28c0*/  F2FP.BF16.F32.PACK_AB R0, RZ, R0 ;  /* 0x00000000ff00723e */ /* 0x001fe200000010ff */
[----:B------:R-:W-:Y:S06]  /*28d0*/  BRA `(.L_x_41) ;  /* 0x0000000c00a07947 */ /* 0x000fec0003800000 */
.L_x_39:
[----:B------:R-:W2:Y:S02]  /*28e0*/  LDG.E.U8 R2, desc[UR36][R2.64] ;  /* 0x0000002402027981 */ /* 0x000ea4000c1e1100 */
[----:B--2---:R-:W-:-:S04]  /*28f0*/  I2FP.F32.U32 R0, R2 ;  /* 0x0000000200007245 */ /* 0x004fc80000201000 */
[----:B------:R-:W-:Y:S01]  /*2900*/  F2FP.BF16.F32.PACK_AB R0, RZ, R0 ;  /* 0x00000000ff00723e */ /* 0x000fe200000010ff */
[----:B------:R-:W-:Y:S06]  /*2910*/  BRA `(.L_x_41) ;  /* 0x0000000c00907947 */ /* 0x000fec0003800000 */
.L_x_38:
        /* <DEDUP_REMOVED lines=8> */
[----:B0-----:R-:W-:Y:S01]  /*29a0*/  F2FP.BF16.F32.PACK_AB R0, RZ, R0 ;  /* 0x00000000ff00723e */ /* 0x001fe200000010ff */
[----:B------:R-:W-:Y:S06]  /*29b0*/  BRA `(.L_x_41) ;  /* 0x0000000c00687947 */ /* 0x000fec0003800000 */
.L_x_43:
[----:B------:R-:W2:Y:S02]  /*29c0*/  LDG.E R2, desc[UR36][R2.64] ;  /* 0x0000002402027981 */ /* 0x000ea4000c1e1900 */
[----:B--2---:R-:W-:-:S04]  /*29d0*/  I2FP.F32.S32 R0, R2 ;  /* 0x0000000200007245 */ /* 0x004fc80000201400 */
[----:B------:R-:W-:Y:S01]  /*29e0*/  F2FP.BF16.F32.PACK_AB R0, RZ, R0 ;  /* 0x00000000ff00723e */ /* 0x000fe200000010ff */
[----:B------:R-:W-:Y:S06]  /*29f0*/  BRA `(.L_x_41) ;  /* 0x0000000c00587947 */ /* 0x000fec0003800000 */
.L_x_42:
[----:B------:R-:W2:Y:S02]  /*2a00*/  LDG.E.U16 R2, desc[UR36][R2.64] ;  /* 0x0000002402027981 */ /* 0x000ea4000c1e1500 */
[----:B--2---:R-:W0:Y:S02]  /*2a10*/  I2F.S16 R0, R2 ;  /* 0x0000000200007306 */ /* 0x004e240000101400 */
[----:B0-----:R-:W-:Y:S01]  /*2a20*/  F2FP.BF16.F32.PACK_AB R0, RZ, R0 ;  /* 0x00000000ff00723e */ /* 0x001fe200000010ff */
[----:B------:R-:W-:Y:S06]  /*2a30*/  BRA `(.L_x_41) ;  /* 0x0000000c00487947 */ /* 0x000fec0003800000 */
.L_x_37:
        /* <DEDUP_REMOVED lines=9> */
.L_x_45:
[----:B------:R-:W2:Y:S02]  /*2ad0*/  LDG.E.U16 R0, desc[UR36][R2.64] ;  /* 0x0000002402007981 */ /* 0x000ea4000c1e1500 */
[----:B--2---:R-:W-:-:S05]  /*2ae0*/  HADD2.F32 R0, -RZ, R0.H0_H0 ;  /* 0x20000000ff007230 */ /* 0x004fca0000004100 */
[----:B------:R-:W-:Y:S01]  /*2af0*/  F2FP.BF16.F32.PACK_AB R0, RZ, R0 ;  /* 0x00000000ff00723e */ /* 0x000fe200000010ff */
[----:B------:R-:W-:Y:S06]  /*2b00*/  BRA `(.L_x_41) ;  /* 0x0000000c00147947 */ /* 0x000fec0003800000 */
.L_x_44:
        /* <DEDUP_REMOVED lines=9> */
.L_x_47:
[----:B------:R-:W2:Y:S02]  /*2ba0*/  LDG.E.U16 R2, desc[UR36][R2.64] ;  /* 0x0000002402027981 */ /* 0x000ea4000c1e1500 */
[----:B--2---:R-:W-:-:S05]  /*2bb0*/  HADD2.F32 R0, -RZ, R2.H0_H0 ;  /* 0x20000002ff007230 */ /* 0x004fca0000004100 */
[----:B------:R-:W-:Y:S01]  /*2bc0*/  F2FP.BF16.F32.PACK_AB R0, RZ, R0 ;  /* 0x00000000ff00723e */ /* 0x000fe200000010ff */
[----:B------:R-:W-:Y:S06]  /*2bd0*/  BRA `(.L_x_41) ;  /* 0x0000000800e07947 */ /* 0x000fec0003800000 */
.L_x_46:
[----:B------:R-:W2:Y:S01]  /*2be0*/  LDG.E.64 R2, desc[UR36][R2.64] ;  /* 0x0000002402027981 */ /* 0x000ea2000c1e1b00 */
[----:B------:R-:W-:Y:S01]  /*2bf0*/  UMOV UR4, 0xf0000000 ;  /* 0xf000000000047882 */ /* 0x000fe20000000000 */
[----:B------:R-:W-:Y:S01]  /*2c00*/  UMOV UR5, 0x380fffff ;  /* 0x380fffff00057882 */ /* 0x000fe20000000000 */
[----:B--2---:R-:W0:Y:S01]  /*2c10*/  F2F.F32.F64 R0, R2 ;  /* 0x0000000200007310 */ /* 0x004e220000301000 */
[----:B------:R-:W-:-:S14]  /*2c20*/  DSETP.GEU.AND P0, PT, |R2|, UR4, PT ;  /* 0x0000000402007e2a */ /* 0x000fdc000bf0e200 */
[----:B0-----:R-:W-:-:S05]  /*2c30*/  @!P0 FMUL R0, R0, 1.175494350822287508e-38 ;  /* 0x0080000000008820 */ /* 0x001fca0000400000 */
[----:B------:R-:W-:Y:S01]  /*2c40*/  F2FP.BF16.F32.PACK_AB R0, RZ, R0 ;  /* 0x00000000ff00723e */ /* 0x000fe200000010ff */
[----:B------:R-:W-:Y:S06]  /*2c50*/  BRA `(.L_x_41) ;  /* 0x0000000800c07947 */ /* 0x000fec0003800000 */
.L_x_36:
        /* <DEDUP_REMOVED lines=11> */
[----:B------:R-:W-:Y:S01]  /*2d10*/  F2FP.BF16.F32.PACK_AB R0, RZ, R0 ;  /* 0x00000000ff00723e */ /* 0x000fe200000010ff */
[----:B------:R-:W-:Y:S06]  /*2d20*/  BRA `(.L_x_41) ;  /* 0x00000008008c7947 */ /* 0x000fec0003800000 */
.L_x_50:
        /* <DEDUP_REMOVED lines=8> */
.L_x_49:
        /* <DEDUP_REMOVED lines=28> */
.L_x_52:
        /* <DEDUP_REMOVED lines=15> */
.L_x_51:
[----:B------:R0:W5:Y:S01]  /*3060*/  LDG.E.U16 R0, desc[UR36][R2.64] ;  /* 0x0000002402007981 */ /* 0x000162000c1e1500 */
[----:B------:R-:W-:Y:S05]  /*3070*/  BRA `(.L_x_41) ;  /* 0x0000000400b87947 */ /* 0x000fea0003800000 */
.L_x_48:
        /* <DEDUP_REMOVED lines=10> */
[----:B------:R-:W-:Y:S01]  /*3120*/  F2FP.BF16.F32.PACK_AB R0, RZ, R0 ;  /* 0x00000000ff00723e */ /* 0x000fe200000010ff */
[----:B------:R-:W-:Y:S06]  /*3130*/  BRA `(.L_x_41) ;  /* 0x0000000400887947 */ /* 0x000fec0003800000 */
.L_x_55:
        /* <DEDUP_REMOVED lines=21> */
.L_x_59:
[----:B------:R-:W-:Y:S05]  /*3290*/  BSYNC B1 ;  /* 0x0000000000017941 */ /* 0x000fea0003800000 */
.L_x_58:
[----:B------:R-:W-:Y:S01]  /*32a0*/  LEA R3, R0, 0x3b800000, 0x17 ;  /* 0x3b80000000037811 */ /* 0x000fe200078eb8ff */
[----:B------:R-:W-:-:S05]  /*32b0*/  IMAD.SHL.U32 R0, R2, 0x100000, RZ ;  /* 0x0010000002007824 */ /* 0x000fca00078e00ff */
[----:B------:R-:W-:-:S07]  /*32c0*/  LOP3.LUT R0, R3, R0, R4, 0xfe, !PT ;  /* 0x0000000003007212 */ /* 0x000fce00078efe04 */
.L_x_57:
[----:B------:R-:W-:Y:S05]  /*32d0*/  BSYNC B0 ;  /* 0x0000000000007941 */ /* 0x000fea0003800000 */
.L_x_56:
[----:B------:R-:W-:Y:S01]  /*32e0*/  F2FP.BF16.F32.PACK_AB R0, RZ, R0 ;  /* 0x00000000ff00723e */ /* 0x000fe200000010ff */
[----:B------:R-:W-:Y:S06]  /*32f0*/  BRA `(.L_x_41) ;  /* 0x0000000400187947 */ /* 0x000fec0003800000 */
.L_x_54:
        /* <DEDUP_REMOVED lines=21> */
.L_x_63:
[----:B------:R-:W-:Y:S05]  /*3450*/  BSYNC B1 ;  /* 0x0000000000017941 */ /* 0x000fea0003800000 */
.L_x_62:
[----:B------:R-:W-:Y:S01]  /*3460*/  LEA R3, R0, 0x37800000, 0x17 ;  /* 0x3780000000037811 */ /* 0x000fe200078eb8ff */
[----:B------:R-:W-:-:S05]  /*3470*/  IMAD.SHL.U32 R0, R2, 0x200000, RZ ;  /* 0x0020000002007824 */ /* 0x000fca00078e00ff */
[----:B------:R-:W-:-:S07]  /*3480*/  LOP3.LUT R0, R3, R0, R4, 0xfe, !PT ;  /* 0x0000000003007212 */ /* 0x000fce00078efe04 */
.L_x_61:
[----:B------:R-:W-:Y:S05]  /*3490*/  BSYNC B0 ;  /* 0x0000000000007941 */ /* 0x000fea0003800000 */
.L_x_60:
[----:B------:R-:W-:Y:S01]  /*34a0*/  F2FP.BF16.F32.PACK_AB R0, RZ, R0 ;  /* 0x00000000ff00723e */ /* 0x000fe200000010ff */
[----:B------:R-:W-:Y:S06]  /*34b0*/  BRA `(.L_x_41) ;  /* 0x0000000000a87947 */ /* 0x000fec0003800000 */
.L_x_53:
        /* <DEDUP_REMOVED lines=14> */
.L_x_67:
[----:B------:R-:W-:Y:S05]  /*35a0*/  BSYNC B0 ;  /* 0x0000000000007941 */ /* 0x000fea0003800000 */
.L_x_66:
[----:B------:R-:W-:Y:S01]  /*35b0*/  F2FP.BF16.F32.PACK_AB R0, RZ, R0 ;  /* 0x00000000ff00723e */ /* 0x000fe200000010ff */
[----:B------:R-:W-:Y:S06]  /*35c0*/  BRA `(.L_x_41) ;  /* 0x0000000000647947 */ /* 0x000fec0003800000 */
.L_x_40:
        /* <DEDUP_REMOVED lines=15> */
[----:B0----5:R-:W-:Y:S05]  /*36c0*/  CALL.ABS.NOINC R2 ;  /* 0x0000000002007343 */ /* 0x021fea0003c00000 */
.L_x_68:
[----:B------:R-:W-:Y:S01]  /*36d0*/  PRMT R0, RZ, 0x7610, R0 ;  /* 0x00007610ff007816 */ /* 0x000fe20000000000 */
[----:B------:R-:W-:Y:S06]  /*36e0*/  BRA `(.L_x_41) ;  /* 0x00000000001c7947 */ /* 0x000fec0003800000 */
.L_x_65:
[----:B------:R-:W2:Y:S02]  /*36f0*/  LDG.E.64 R2, desc[UR36][R2.64] ;  /* 0x0000002402027981 */ /* 0x000ea4000c1e1b00 */
[----:B--2---:R-:W0:Y:S02]  /*3700*/  I2F.U64 R0, R2 ;  /* 0x0000000200007312 */ /* 0x004e240000301000 */
[----:B0-----:R-:W-:Y:S01]  /*3710*/  F2FP.BF16.F32.PACK_AB R0, RZ, R0 ;  /* 0x00000000ff00723e */ /* 0x001fe200000010ff */
[----:B------:R-:W-:Y:S06]  /*3720*/  BRA `(.L_x_41) ;  /* 0x00000000000c7947 */ /* 0x000fec0003800000 */
.L_x_64:
[----:B------:R-:W2:Y:S02]  /*3730*/  LDG.E R2, desc[UR36][R2.64] ;  /* 0x0000002402027981 */ /* 0x000ea4000c1e1900 */
[----:B--2---:R-:W-:-:S04]  /*3740*/  I2FP.F32.U32 R0, R2 ;  /* 0x0000000200007245 */ /* 0x004fc80000201000 */
[----:B------:R-:W-:-:S07]  /*3750*/  F2FP.BF16.F32.PACK_AB R0, RZ, R0 ;  /* 0x00000000ff00723e */ /* 0x000fce00000010ff */
.L_x_41:
[----:B-----5:R-:W-:Y:S01]  /*3760*/  IMAD.U32 R0, R0, 0x10000, RZ ;  /* 0x0001000000007824 */ /* 0x020fe200078e00ff */
[----:B------:R-:W0:Y:S01]  /*3770*/  LDC.U8 R4, c[0x0][0x491] ;  /* 0x00012440ff047b82 */ /* 0x000e220000000000 */
[----:B------:R-:W-:-:S04]  /*3780*/  IMAD.U32 R19, R19, 0x10000, RZ ;  /* 0x0001000013137824 */ /* 0x000fc800078e00ff */
[----:B------:R-:W1:Y:S02]  /*3790*/  MUFU.RCP R0, R0 ;  /* 0x0000000000007308 */ /* 0x000e640000001000 */
[----:B-1----:R-:W-:Y:S01]  /*37a0*/  FMUL.FTZ R19, R19, R0 ;  /* 0x0000000013137220 */ /* 0x002fe20000410000 */
[----:B0-----:R-:W-:-:S05]  /*37b0*/  PRMT R3, R4, 0x9910, RZ ;  /* 0x0000991004037816 */ /* 0x001fca00000000ff */
[----:B------:R-:W0:Y:S01]  /*37c0*/  F2F.BF16.F32 R19, R19 ;  /* 0x0000001300137304 */ /* 0x000e220000202000 */
[----:B------:R-:W-:Y:S01]  /*37d0*/  ISETP.GT.AND P0, PT, R3, 0x9, PT ;  /* 0x000000090300780c */ /* 0x000fe20003f04270 */
[----:B0-----:R-:W-:-:S06]  /*37e0*/  IMAD.U32 R2, R19, 0x10000, RZ ;  /* 0x0001000013027824 */ /* 0x001fcc00078e00ff */
[----:B------:R-:W0:Y:S08]  /*37f0*/  FRND.TRUNC R2, R2 ;  /* 0x0000000200027307 */ /* 0x000e30000020d000 */
[----:B0-----:R0:W1:Y:S01]  /*3800*/  F2F.BF16.F32 R5, R2 ;  /* 0x0000000200057304 */ /* 0x0010620000202000 */
        /* <DEDUP_REMOVED lines=9> */
[----:B-1----:R-:W-:-:S04]  /*38a0*/  IMAD.U32 R0, R5, 0x10000, RZ ;  /* 0x0001000005007824 */ /* 0x002fc800078e00ff */
[----:B------:R-:W1:Y:S02]  /*38b0*/  F2I.FTZ.TRUNC.NTZ R3, R0 ;  /* 0x0000000000037305 */ /* 0x000e64000021f100 */
[----:B-1----:R1:W-:Y:S01]  /*38c0*/  STG.E.U8 desc[UR36][R16.64], R3 ;  /* 0x0000000310007986 */ /* 0x0023e2000c101124 */
[----:B------:R-:W-:Y:S05]  /*38d0*/  BRA `(.L_x_74) ;  /* 0x0000000c00947947 */ /* 0x000fea0003800000 */
.L_x_72:
[----:B-1----:R-:W-:-:S06]  /*38e0*/  IMAD.U32 R3, R5, 0x10000, RZ ;  /* 0x0001000005037824 */ /* 0x002fcc00078e00ff */
[----:B0-----:R-:W0:Y:S02]  /*38f0*/  F2I.S64.TRUNC R2, R3 ;  /* 0x0000000300027311 */ /* 0x001e24000020d900 */
[----:B0-----:R2:W-:Y:S01]  /*3900*/  STG.E.U8 desc[UR36][R16.64], R2 ;  /* 0x0000000210007986 */ /* 0x0015e2000c101124 */
[----:B------:R-:W-:Y:S05]  /*3910*/  BRA `(.L_x_74) ;  /* 0x0000000c00847947 */ /* 0x000fea0003800000 */
.L_x_71:
[----:B------:R-:W-:-:S13]  /*3920*/  ISETP.NE.AND P0, PT, R3, 0x2, PT ;  /* 0x000000020300780c */ /* 0x000fda0003f05270 */
[----:B------:R-:W-:Y:S05]  /*3930*/  @!P0 BRA `(.L_x_75) ;  /* 0x0000000000308947 */ /* 0x000fea0003800000 */
[----:B------:R-:W-:-:S13]  /*3940*/  ISETP.NE.AND P0, PT, R3, 0x3, PT ;  /* 0x000000030300780c */ /* 0x000fda0003f05270 */
[----:B------:R-:W-:Y:S05]  /*3950*/  @!P0 BRA `(.L_x_76) ;  /* 0x0000000000188947 */ /* 0x000fea0003800000 */
[----:B------:R-:W-:-:S13]  /*3960*/  ISETP.NE.AND P0, PT, R3, 0x4, PT ;  /* 0x000000040300780c */ /* 0x000fda0003f05270 */
[----:B------:R-:W-:Y:S05]  /*3970*/  @P0 BRA `(.L_x_73) ;  /* 0x0000000c000c0947 */ /* 0x000fea0003800000 */
[----:B01----:R-:W-:-:S06]  /*3980*/  IMAD.U32 R2, R5, 0x10000, RZ ;  /* 0x0001000005027824 */ /* 0x003fcc00078e00ff */
[----:B------:R-:W0:Y:S02]  /*3990*/  F2I.S64.TRUNC R2, R2 ;  /* 0x0000000200027311 */ /* 0x000e24000020d900 */
[----:B0-----:R0:W-:Y:S01]  /*39a0*/  STG.E.64 desc[UR36][R16.64], R2 ;  /* 0x0000000210007986 */ /* 0x0011e2000c101b24 */
[----:B------:R-:W-:Y:S05]  /*39b0*/  BRA `(.L_x_74) ;  /* 0x0000000c005c7947 */ /* 0x000fea0003800000 */
.L_x_76:
[----:B-1----:R-:W-:-:S06]  /*39c0*/  IMAD.U32 R5, R5, 0x10000, RZ ;  /* 0x0001000005057824 */ /* 0x002fcc00078e00ff */
[----:B------:R-:W1:Y:S02]  /*39d0*/  F2I.FTZ.TRUNC.NTZ R5, R5 ;  /* 0x0000000500057305 */ /* 0x000e64000021f100 */
[----:B-1----:R4:W-:Y:S01]  /*39e0*/  STG.E desc[UR36][R16.64], R5 ;  /* 0x0000000510007986 */ /* 0x0029e2000c101924 */
[----:B------:R-:W-:Y:S05]  /*39f0*/  BRA `(.L_x_74) ;  /* 0x0000000c004c7947 */ /* 0x000fea0003800000 */
.L_x_75:
[----:B-1----:R-:W-:-:S06]  /*3a00*/  IMAD.U32 R5, R5, 0x10000, RZ ;  /* 0x0001000005057824 */ /* 0x002fcc00078e00ff */
[----:B------:R-:W1:Y:S02]  /*3a10*/  F2I.FTZ.TRUNC.NTZ R5, R5 ;  /* 0x0000000500057305 */ /* 0x000e64000021f100 */
[----:B-1----:R3:W-:Y:S01]  /*3a20*/  STG.E.U16 desc[UR36][R16.64], R5 ;  /* 0x0000000510007986 */ /* 0x0027e2000c101524 */
[----:B------:R-:W-:Y:S05]  /*3a30*/  BRA `(.L_x_74) ;  /* 0x0000000c003c7947 */ /* 0x000fea0003800000 */
.L_x_70:
[----:B------:R-:W-:-:S13]  /*3a40*/  ISETP.GT.AND P0, PT, R3, 0x6, PT ;  /* 0x000000060300780c */ /* 0x000fda0003f04270 */
[----:B------:R-:W-:Y:S05]  /*3a50*/  @P0 BRA `(.L_x_77) ;  /* 0x00000000002c0947 */ /* 0x000fea0003800000 */
[----:B------:R-:W-:-:S13]  /*3a60*/  ISETP.NE.AND P0, PT, R3, 0x5, PT ;  /* 0x000000050300780c */ /* 0x000fda0003f05270 */
[----:B------:R-:W-:Y:S05]  /*3a70*/  @!P0 BRA `(.L_x_78) ;  /* 0x0000000000148947 */ /* 0x000fea0003800000 */
[----:B------:R-:W-:-:S13]  /*3a80*/  ISETP.NE.AND P0, PT, R3, 0x6, PT ;  /* 0x000000060300780c */ /* 0x000fda0003f05270 */
[----:B------:R-:W-:Y:S05]  /*3a90*/  @P0 BRA `(.L_x_73) ;  /* 0x0000000800c40947 */ /* 0x000fea0003800000 */
[----:B-1----:R-:W-:-:S05]  /*3aa0*/  IMAD.U32 R5, R5, 0x10000, RZ ;  /* 0x0001000005057824 */ /* 0x002fca00078e00ff */
[----:B------:R1:W-:Y:S01]  /*3ab0*/  STG.E desc[UR36][R16.64], R5 ;  /* 0x0000000510007986 */ /* 0x0003e2000c101924 */
[----:B------:R-:W-:Y:S05]  /*3ac0*/  BRA `(.L_x_74) ;  /* 0x0000000c00187947 */ /* 0x000fea0003800000 */
.L_x_78:
[----:B-1----:R-:W-:-:S05]  /*3ad0*/  IMAD.U32 R0, R5, 0x10000, RZ ;  /* 0x0001000005007824 */ /* 0x002fca00078e00ff */
[----:B------:R-:W-:-:S05]  /*3ae0*/  F2FP.F16.F32.PACK_AB R0, RZ, R0 ;  /* 0x00000000ff00723e */ /* 0x000fca00000000ff */
[----:B------:R1:W-:Y:S01]  /*3af0*/  STG.E.U16 desc[UR36][R16.64], R0 ;  /* 0x0000000010007986 */ /* 0x0003e2000c101524 */
[----:B------:R-:W-:Y:S05]  /*3b00*/  BRA `(.L_x_74) ;  /* 0x0000000c00087947 */ /* 0x000fea0003800000 */
.L_x_77:
[----:B------:R-:W-:-:S13]  /*3b10*/  ISETP.NE.AND P0, PT, R3, 0x7, PT ;  /* 0x000000070300780c */ /* 0x000fda0003f05270 */
[----:B------:R-:W-:Y:S05]  /*3b20*/  @!P0 BRA `(.L_x_79) ;  /* 0x0000000000348947 */ /* 0x000fea0003800000 */
[----:B------:R-:W-:-:S13]  /*3b30*/  ISETP.NE.AND P0, PT, R3, 0x8, PT ;  /* 0x000000080300780c */ /* 0x000fda0003f05270 */
[----:B------:R-:W-:Y:S05]  /*3b40*/  @!P0 BRA `(.L_x_80) ;  /* 0x0000000000188947 */ /* 0x000fea0003800000 */
[----:B------:R-:W-:-:S13]  /*3b50*/  ISETP.NE.AND P0, PT, R3, 0x9, PT ;  /* 0x000000090300780c */ /* 0x000fda0003f05270 */
[----:B------:R-:W-:Y:S05]  /*3b60*/  @P0 BRA `(.L_x_73) ;  /* 0x0000000800900947 */ /* 0x000fea0003800000 */
[----:B01----:R-:W-:Y:S02]  /*3b70*/  IMAD.U32 R2, R5, 0x10000, RZ ;  /* 0x0001000005027824 */ /* 0x003fe400078e00ff */
[----:B------:R-:W-:-:S05]  /*3b80*/  IMAD.MOV.U32 R3, RZ, RZ, RZ ;  /* 0x000000ffff037224 */ /* 0x000fca00078e00ff */
[----:B------:R0:W-:Y:S01]  /*3b90*/  STG.E.64 desc[UR36][R16.64], R2 ;  /* 0x0000000210007986 */ /* 0x0001e2000c101b24 */
[----:B------:R-:W-:Y:S05]  /*3ba0*/  BRA `(.L_x_74) ;  /* 0x0000000800e07947 */ /* 0x000fea0003800000 */
.L_x_80:
[----:B-1----:R-:W-:-:S05]  /*3bb0*/  IMAD.U32 R5, R5, 0x10000, RZ ;  /* 0x0001000005057824 */ /* 0x002fca00078e00ff */
[----:B------:R-:W-:-:S04]  /*3bc0*/  F2FP.F16.F32.PACK_AB R3, RZ, R5 ;  /* 0x00000005ff03723e */ /* 0x000fc800000000ff */
[----:B------:R-:W-:-:S05]  /*3bd0*/  PRMT R3, R3, 0x5410, RZ ;  /* 0x0000541003037816 */ /* 0x000fca00000000ff */
[----:B------:R1:W-:Y:S01]  /*3be0*/  STG.E desc[UR36][R16.64], R3 ;  /* 0x0000000310007986 */ /* 0x0003e2000c101924 */
[----:B------:R-:W-:Y:S05]  /*3bf0*/  BRA `(.L_x_74) ;  /* 0x0000000800cc7947 */ /* 0x000fea0003800000 */
.L_x_79:
[----:B01----:R-:W-:-:S04]  /*3c00*/  IMAD.U32 R2, R5, 0x10000, RZ ;  /* 0x0001000005027824 */ /* 0x003fc800078e00ff */
[----:B------:R-:W-:-:S06]  /*3c10*/  FMUL.FTZ R2, R2, 1 ;  /* 0x3f80000002027820 */ /* 0x000fcc0000410000 */
[----:B------:R-:W0:Y:S02]  /*3c20*/  F2F.F64.F32 R2, R2 ;  /* 0x0000000200027310 */ /* 0x000e240000201800 */
[----:B0-----:R0:W-:Y:S01]  /*3c30*/  STG.E.64 desc[UR36][R16.64], R2 ;  /* 0x0000000210007986 */ /* 0x0011e2000c101b24 */
[----:B------:R-:W-:Y:S05]  /*3c40*/  BRA `(.L_x_74) ;  /* 0x0000000800b87947 */ /* 0x000fea0003800000 */
.L_x_69:
        /* <DEDUP_REMOVED lines=8> */
[----:B-1----:R-:W-:-:S05]  /*3cd0*/  IMAD.U32 R5, R5, 0x10000, RZ ;  /* 0x0001000005057824 */ /* 0x002fca00078e00ff */
[----:B------:R-:W-:-:S04]  /*3ce0*/  FSETP.NEU.FTZ.AND P0, PT, R5, RZ, PT ;  /* 0x000000ff0500720b */ /* 0x000fc80003f1d000 */
[----:B------:R-:W-:-:S05]  /*3cf0*/  SEL R3, RZ, 0x1, !P0 ;  /* 0x00000001ff037807 */ /* 0x000fca0004000000 */
[----:B------:R1:W-:Y:S01]  /*3d00*/  STG.E.U8 desc[UR36][R16.64], R3 ;  /* 0x0000000310007986 */ /* 0x0003e2000c101124 */
[----:B------:R-:W-:Y:S05]  /*3d10*/  BRA `(.L_x_74) ;  /* 0x0000000800847947 */ /* 0x000fea0003800000 */
.L_x_83:
[----:B-1----:R-:W-:Y:S01]  /*3d20*/  IMAD.U32 R5, R5, 0x10000, RZ ;  /* 0x0001000005057824 */ /* 0x002fe200078e00ff */
[----:B------:R-:W-:-:S03]  /*3d30*/  CS2R R6, SRZ ;  /* 0x0000000000067805 */ /* 0x000fc6000001ff00 */
[----:B------:R-:W-:-:S06]  /*3d40*/  FMUL.FTZ R5, R5, 1 ;  /* 0x3f80000005057820 */ /* 0x000fcc0000410000 */
[----:B------:R-:W1:Y:S02]  /*3d50*/  F2F.F64.F32 R4, R5 ;  /* 0x0000000500047310 */ /* 0x000e640000201800 */
[----:B-1----:R1:W-:Y:S01]  /*3d60*/  STG.E.128 desc[UR36][R16.64], R4 ;  /* 0x0000000410007986 */ /* 0x0023e2000c101d24 */
[----:B------:R-:W-:Y:S05]  /*3d70*/  BRA `(.L_x_74) ;  /* 0x00000008006c7947 */ /* 0x000fea0003800000 */
.L_x_82:
[----:B------:R-:W-:-:S13]  /*3d80*/  ISETP.NE.AND P0, PT, R3, 0xf, PT ;  /* 0x0000000f0300780c */ /* 0x000fda0003f05270 */
[----:B------:R-:W-:Y:S05]  /*3d90*/  @!P0 BRA `(.L_x_84) ;  /* 0x0000000000b48947 */ /* 0x000fea0003800000 */
[----:B------:R-:W-:-:S13]  /*3da0*/  ISETP.NE.AND P0, PT, R3, 0x17, PT ;  /* 0x000000170300780c */ /* 0x000fda0003f05270 */
[----:B------:R-:W-:Y:S05]  /*3db0*/  @!P0 BRA `(.L_x_85) ;  /* 0x0000000000548947 */ /* 0x000fea0003800000 */
[----:B------:R-:W-:-:S13]  /*3dc0*/  ISETP.NE.AND P0, PT, R3, 0x18, PT ;  /* 0x000000180300780c */ /* 0x000fda0003f05270 */
[----:B------:R-:W-:Y:S05]  /*3dd0*/  @P0 BRA `(.L_x_73) ;  /* 0x0000000400f40947 */ /* 0x000fea0003800000 */
[----:B-1----:R-:W-:Y:S01]  /*3de0*/  IMAD.U32 R5, R5, 0x10000, RZ ;  /* 0x0001000005057824 */ /* 0x002fe200078e00ff */
[----:B------:R-:W-:Y:S04]  /*3df0*/  BSSY B0, `(.L_x_86) ;  /* 0x000000e000007945 */ /* 0x000fe80003800000 */
[C---:B0-----:R-:W-:Y:S02]  /*3e00*/  LOP3.LUT R2, R5.reuse, 0x7fffffff, RZ, 0xc0, !PT ;  /* 0x7fffffff05027812 */ /* 0x041fe400078ec0ff */
[----:B------:R-:W-:Y:S02]  /*3e10*/  LOP3.LUT R0, R5, 0x80000000, RZ, 0xc0, !PT ;  /* 0x8000000005007812 */ /* 0x000fe400078ec0ff */
[----:B------:R-:W-:Y:S02]  /*3e20*/  ISETP.GT.U32.AND P0, PT, R2, 0x43efffff, PT ;  /* 0x43efffff0200780c */ /* 0x000fe40003f04070 */
[----:B------:R-:W-:Y:S01]  /*3e30*/  SHF.R.U32.HI R3, RZ, 0x18, R0 ;  /* 0x00000018ff037819 */ /* 0x000fe20000011600 */
[----:B------:R-:W-:-:S10]  /*3e40*/  IMAD.MOV.U32 R0, RZ, RZ, 0x7f ;  /* 0x0000007fff007424 */ /* 0x000fd400078e00ff */
[----:B------:R-:W-:Y:S05]  /*3e50*/  @P0 BRA `(.L_x_87) ;  /* 0x00000000001c0947 */ /* 0x000fea0003800000 */
[----:B------:R-:W-:-:S13]  /*3e60*/  ISETP.GE.U32.AND P0, PT, R2, 0x3c800000, PT ;  /* 0x3c8000000200780c */ /* 0x000fda0003f06070 */
[----:B------:R-:W-:Y:S01]  /*3e70*/  @P0 SHF.R.U32.HI R0, RZ, 0x14, R5 ;  /* 0x00000014ff000819 */ /* 0x000fe20000011605 */
[----:B------:R-:W-:-:S03]  /*3e80*/  @!P0 FADD.FTZ R2, R2, 16384 ;  /* 0x4680000002028421 */ /* 0x000fc60000010000 */
[----:B------:R-:W-:-:S04]  /*3e90*/  @P0 LOP3.LUT R0, R0, 0x1, RZ, 0xc0, !PT ;  /* 0x0000000100000812 */ /* 0x000fc800078ec0ff */
[----:B------:R-:W-:-:S04]  /*3ea0*/  @P0 IADD3 R0, R5, 0x407ffff, R0 ;  /* 0x0407ffff05000810 */ /* 0x000fc80007ffe000 */
[----:B------:R-:W-:Y:S01]  /*3eb0*/  @P0 SHF.R.U32.HI R0, RZ, 0x14, R0 ;  /* 0x00000014ff000819 */ /* 0x000fe20000011600 */
[----:B------:R-:W-:-:S07]  /*3ec0*/  @!P0 VIADD R0, R2, 0xb9800000 ;  /* 0xb980000002008836 */ /* 0x000fce0000000000 */
.L_x_87:
[----:B------:R-:W-:Y:S05]  /*3ed0*/  BSYNC B0 ;  /* 0x0000000000007941 */ /* 0x000fea0003800000 */
.L_x_86:
[----:B------:R-:W-:-:S05]  /*3ee0*/  LOP3.LUT R3, R0, R3, RZ, 0xfc, !PT ;  /* 0x0000000300037212 */ /* 0x000fca00078efcff */
[----:B------:R0:W-:Y:S01]  /*3ef0*/  STG.E.U8 desc[UR36][R16.64], R3 ;  /* 0x0000000310007986 */ /* 0x0001e2000c101124 */
[----:B------:R-:W-:Y:S05]  /*3f00*/  BRA `(.L_x_74) ;  /* 0x0000000800087947 */ /* 0x000fea0003800000 */
.L_x_85:
[----:B-1----:R-:W-:Y:S01]  /*3f10*/  IMAD.U32 R5, R5, 0x10000, RZ ;  /* 0x0001000005057824 */ /* 0x002fe200078e00ff */
[----:B------:R-:W-:Y:S04]  /*3f20*/  BSSY B0, `(.L_x_88) ;  /* 0x000000f000007945 */ /* 0x000fe80003800000 */
[----:B0-----:R-:W-:-:S04]  /*3f30*/  LOP3.LUT R2, R5, 0x7fffffff, RZ, 0xc0, !PT ;  /* 0x7fffffff05027812 */ /* 0x001fc800078ec0ff */
[----:B------:R-:W-:-:S13]  /*3f40*/  ISETP.GT.U32.AND P0, PT, R2, 0x477fffff, PT ;  /* 0x477fffff0200780c */ /* 0x000fda0003f04070 */
[----:B------:R-:W-:Y:S05]  /*3f50*/  @P0 BRA `(.L_x_89) ;  /* 0x0000000000200947 */ /* 0x000fea0003800000 */
[----:B------:R-:W-:-:S13]  /*3f60*/  ISETP.GE.U32.AND P0, PT, R2, 0x38800000, PT ;  /* 0x388000000200780c */ /* 0x000fda0003f06070 */
[----:B------:R-:W-:Y:S01]  /*3f70*/  @P0 SHF.R.U32.HI R0, RZ, 0x15, R5 ;  /* 0x00000015ff000819 */ /* 0x000fe20000011605 */
[----:B------:R-:W-:-:S03]  /*3f80*/  @!P0 FADD.FTZ R2, R2, 128 ;  /* 0x4300000002028421 */ /* 0x000fc60000010000 */
[----:B------:R-:W-:-:S04]  /*3f90*/  @P0 LOP3.LUT R0, R0, 0x1, RZ, 0xc0, !PT ;  /* 0x0000000100000812 */ /* 0x000fc800078ec0ff */
[----:B------:R-:W-:-:S04]  /*3fa0*/  @P0 IADD3 R0, R5, 0x80fffff, R0 ;  /* 0x080fffff05000810 */ /* 0x000fc80007ffe000 */
[----:B------:R-:W-:Y:S01]  /*3fb0*/  @P0 SHF.R.U32.HI R0, RZ, 0x15, R0 ;  /* 0x00000015ff000819 */ /* 0x000fe20000011600 */
[----:B------:R-:W-:Y:S01]  /*3fc0*/  @!P0 VIADD R0, R2, 0xbd000000 ;  /* 0xbd00000002008836 */ /* 0x000fe20000000000 */
[----:B------:R-:W-:Y:S06]  /*3fd0*/  BRA `(.L_x_90) ;  /* 0x00000000000c7947 */ /* 0x000fec0003800000 */
.L_x_89:
[----:B------:R-:W-:Y:S01]  /*3fe0*/  IMAD.MOV.U32 R0, RZ, RZ, 0x7f ;  /* 0x0000007fff007424 */ /* 0x000fe200078e00ff */
[----:B------:R-:W-:-:S04]  /*3ff0*/  ISETP.GT.U32.AND P0, PT, R2, 0x7f800000, PT ;  /* 0x7f8000000200780c */ /* 0x000fc80003f04070 */
[----:B------:R-:W-:-:S09]  /*4000*/  SEL R0, R0, 0x7c, P0 ;  /* 0x0000007c00007807 */ /* 0x000fd20000000000 */
.L_x_90:
[----:B------:R-:W-:Y:S05]  /*4010*/  BSYNC B0 ;  /* 0x0000000000007941 */ /* 0x000fea0003800000 */
.L_x_88:
[----:B------:R-:W-:-:S04]  /*4020*/  LOP3.LUT R2, R5, 0x80000000, RZ, 0xc0, !PT ;  /* 0x8000000005027812 */ /* 0x000fc800078ec0ff */
[----:B------:R-:W-:-:S04]  /*4030*/  SHF.R.U32.HI R3, RZ, 0x18, R2 ;  /* 0x00000018ff037819 */ /* 0x000fc80000011602 */
[----:B------:R-:W-:-:S05]  /*4040*/  LOP3.LUT R3, R0, R3, RZ, 0xfc, !PT ;  /* 0x0000000300037212 */ /* 0x000fca00078efcff */
[----:B------:R0:W-:Y:S01]  /*4050*/  STG.E.U8 desc[UR36][R16.64], R3 ;  /* 0x0000000310007986 */ /* 0x0001e2000c101124 */
[----:B------:R-:W-:Y:S05]  /*4060*/  BRA `(.L_x_74) ;  /* 0x0000000400b07947 */ /* 0x000fea0003800000 */
.L_x_84:
[----:B-1----:R1:W-:Y:S01]  /*4070*/  STG.E.U16 desc[UR36][R16.64], R5 ;  /* 0x0000000510007986 */ /* 0x0023e2000c101524 */
[----:B------:R-:W-:Y:S05]  /*4080*/  BRA `(.L_x_74) ;  /* 0x0000000400a87947 */ /* 0x000fea0003800000 */
.L_x_81:
        /* <DEDUP_REMOVED lines=8> */
[----:B-1----:R-:W-:-:S06]  /*4110*/  IMAD.U32 R3, R5, 0x10000, RZ ;  /* 0x0001000005037824 */ /* 0x002fcc00078e00ff */
[----:B------:R-:W1:Y:S02]  /*4120*/  F2I.FTZ.U32.TRUNC.NTZ R3, R3 ;  /* 0x0000000300037305 */ /* 0x000e64000021f000 */
[----:B-1----:R1:W-:Y:S01]  /*4130*/  STG.E.U16 desc[UR36][R16.64], R3 ;  /* 0x0000000310007986 */ /* 0x0023e2000c101524 */
[----:B------:R-:W-:Y:S05]  /*4140*/  BRA `(.L_x_74) ;  /* 0x0000000400787947 */ /* 0x000fea0003800000 */
.L_x_93:
[----:B-1----:R-:W-:Y:S01]  /*4150*/  IMAD.U32 R5, R5, 0x10000, RZ ;  /* 0x0001000005057824 */ /* 0x002fe200078e00ff */
[----:B------:R-:W-:Y:S01]  /*4160*/  BSSY B0, `(.L_x_94) ;  /* 0x0000014000007945 */ /* 0x000fe20003800000 */
[----:B------:R-:W-:-:S03]  /*4170*/  IMAD.MOV.U32 R8, RZ, RZ, 0x80 ;  /* 0x00000080ff087424 */ /* 0x000fc600078e00ff */
[----:B0-----:R-:W-:-:S04]  /*4180*/  LOP3.LUT R2, R5, 0x7fffffff, RZ, 0xc0, !PT ;  /* 0x7fffffff05027812 */ /* 0x001fc800078ec0ff */
[----:B------:R-:W-:-:S13]  /*4190*/  ISETP.GT.U32.AND P0, PT, R2, 0x437fffff, PT ;  /* 0x437fffff0200780c */ /* 0x000fda0003f04070 */
[----:B------:R-:W-:Y:S05]  /*41a0*/  @P0 BRA `(.L_x_95) ;  /* 0x00000000003c0947 */ /* 0x000fea0003800000 */
[----:B------:R-:W-:-:S13]  /*41b0*/  ISETP.GE.U32.AND P0, PT, R2, 0x3c000000, PT ;  /* 0x3c0000000200780c */ /* 0x000fda0003f06070 */
[----:B------:R-:W-:-:S04]  /*41c0*/  @P0 SHF.R.U32.HI R0, RZ, 0x14, R5 ;  /* 0x00000014ff000819 */ /* 0x000fc80000011605 */
[----:B------:R-:W-:-:S04]  /*41d0*/  @P0 LOP3.LUT R0, R0, 0x1, RZ, 0xc0, !PT ;  /* 0x0000000100000812 */ /* 0x000fc800078ec0ff */
[----:B------:R-:W-:-:S04]  /*41e0*/  @P0 IADD3 R0, R5, 0x487ffff, R0 ;  /* 0x0487ffff05000810 */ /* 0x000fc80007ffe000 */
[----:B------:R-:W-:-:S04]  /*41f0*/  @P0 SHF.R.U32.HI R0, RZ, 0x14, R0 ;  /* 0x00000014ff000819 */ /* 0x000fc80000011600 */
[----:B------:R-:W-:Y:S01]  /*4200*/  @P0 LOP3.LUT R0, R0, 0xff, RZ, 0xc0, !PT ;  /* 0x000000ff00000812 */ /* 0x000fe200078ec0ff */
[----:B------:R-:W-:Y:S06]  /*4210*/  @P0 BRA `(.L_x_96) ;  /* 0x0000000000100947 */ /* 0x000fec0003800000 */
[----:B------:R-:W-:Y:S01]  /*4220*/  FADD.FTZ R0, R2, 8192 ;  /* 0x4600000002007421 */ /* 0x000fe20000010000 */
[----:B------:R-:W-:-:S04]  /*4230*/  PRMT R8, RZ, 0x7610, R8 ;  /* 0x00007610ff087816 */ /* 0x000fc80000000008 */
[----:B------:R-:W-:-:S13]  /*4240*/  LOP3.LUT P0, R0, R0, 0xff, RZ, 0xc0, !PT ;  /* 0x000000ff00007812 */ /* 0x000fda000780c0ff */
[----:B------:R-:W-:Y:S05]  /*4250*/  @!P0 BRA `(.L_x_95) ;  /* 0x0000000000108947 */ /* 0x000fea0003800000 */
.L_x_96:
[----:B------:R-:W-:-:S04]  /*4260*/  LOP3.LUT R2, R5, 0x80000000, RZ, 0xc0, !PT ;  /* 0x8000000005027812 */ /* 0x000fc800078ec0ff */
[----:B------:R-:W-:-:S04]  /*4270*/  SHF.R.U32.HI R3, RZ, 0x18, R2 ;  /* 0x00000018ff037819 */ /* 0x000fc80000011602 */
[----:B------:R-:W-:-:S04]  /*4280*/  LOP3.LUT R0, R0, R3, RZ, 0xfc, !PT ;  /* 0x0000000300007212 */ /* 0x000fc800078efcff */
[----:B------:R-:W-:-:S07]  /*4290*/  PRMT R8, R0, 0x7610, R8 ;  /* 0x0000761000087816 */ /* 0x000fce0000000008 */
.L_x_95:
[----:B------:R-:W-:Y:S05]  /*42a0*/  BSYNC B0 ;  /* 0x0000000000007941 */ /* 0x000fea0003800000 */
.L_x_94:
[----:B------:R0:W-:Y:S01]  /*42b0*/  STG.E.U8 desc[UR36][R16.64], R8 ;  /* 0x0000000810007986 */ /* 0x0001e2000c101124 */
[----:B------:R-:W-:Y:S05]  /*42c0*/  BRA `(.L_x_74) ;  /* 0x0000000400187947 */ /* 0x000fea0003800000 */
.L_x_92:
        /* <DEDUP_REMOVED lines=17> */
.L_x_99:
[----:B------:R-:W-:-:S04]  /*43e0*/  LOP3.LUT R2, R5, 0x80000000, RZ, 0xc0, !PT ;  /* 0x8000000005027812 */ /* 0x000fc800078ec0ff */
[----:B------:R-:W-:-:S04]  /*43f0*/  SHF.R.U32.HI R3, RZ, 0x18, R2 ;  /* 0x00000018ff037819 */ /* 0x000fc80000011602 */
[----:B------:R-:W-:-:S04]  /*4400*/  LOP3.LUT R0, R0, R3, RZ, 0xfc, !PT ;  /* 0x0000000300007212 */ /* 0x000fc800078efcff */
[----:B------:R-:W-:-:S07]  /*4410*/  PRMT R8, R0, 0x7610, R8 ;  /* 0x0000761000087816 */ /* 0x000fce0000000008 */
.L_x_98:
[----:B------:R-:W-:Y:S05]  /*4420*/  BSYNC B0 ;  /* 0x0000000000007941 */ /* 0x000fea0003800000 */
.L_x_97:
[----:B------:R0:W-:Y:S01]  /*4430*/  STG.E.U8 desc[UR36][R16.64], R8 ;  /* 0x0000000810007986 */ /* 0x0001e2000c101124 */
[----:B------:R-:W-:Y:S05]  /*4440*/  BRA `(.L_x_74) ;  /* 0x0000000000b87947 */ /* 0x000fea0003800000 */
.L_x_91:
[----:B------:R-:W-:-:S13]  /*4450*/  ISETP.NE.AND P0, PT, R3, 0x1c, PT ;  /* 0x0000001c0300780c */ /* 0x000fda0003f05270 */
[----:B------:R-:W-:Y:S05]  /*4460*/  @!P0 BRA `(.L_x_100) ;  /* 0x0000000000a48947 */ /* 0x000fea0003800000 */
[----:B------:R-:W-:-:S13]  /*4470*/  ISETP.NE.AND P0, PT, R3, 0x1d, PT ;  /* 0x0000001d0300780c */ /* 0x000fda0003f05270 */
[----:B------:R-:W-:Y:S05]  /*4480*/  @!P0 BRA `(.L_x_101) ;  /* 0x00000000008c8947 */ /* 0x000fea0003800000 */
[----:B------:R-:W-:-:S13]  /*4490*/  ISETP.NE.AND P0, PT, R3, 0x2c, PT ;  /* 0x0000002c0300780c */ /* 0x000fda0003f05270 */
[----:B------:R-:W-:Y:S05]  /*44a0*/  @P0 BRA `(.L_x_73) ;  /* 0x0000000000400947 */ /* 0x000fea0003800000 */
[----:B-1----:R-:W-:Y:S02]  /*44b0*/  IMAD.U32 R5, R5, 0x10000, RZ ;  /* 0x0001000005057824 */ /* 0x002fe400078e00ff */
[----:B------:R-:W-:-:S03]  /*44c0*/  IMAD.MOV.U32 R3, RZ, RZ, 0xff ;  /* 0x000000ffff037424 */ /* 0x000fc600078e00ff */
[----:B------:R-:W-:-:S04]  /*44d0*/  SHF.R.U32.HI R4, RZ, 0x17, R5 ;  /* 0x00000017ff047819 */ /* 0x000fc80000011605 */
[----:B0-----:R-:W-:-:S04]  /*44e0*/  LOP3.LUT R2, R4, 0xff, RZ, 0xc0, !PT ;  /* 0x000000ff04027812 */ /* 0x001fc800078ec0ff */
[----:B------:R-:W-:-:S13]  /*44f0*/  ISETP.NE.AND P1, PT, R2, 0xff, PT ;  /* 0x000000ff0200780c */ /* 0x000fda0003f25270 */
[--C-:B------:R-:W-:Y:S02]  /*4500*/  @P1 SHF.R.U32.HI R0, RZ, 0x16, R5.reuse ;  /* 0x00000016ff001819 */ /* 0x100fe40000011605 */
[----:B------:R-:W-:Y:S02]  /*4510*/  @P1 LOP3.LUT P0, RZ, R2, 0x3fffff, R5, 0xf8, !PT ;  /* 0x003fffff02ff1812 */ /* 0x000fe4000780f805 */
[----:B------:R-:W-:-:S04]  /*4520*/  @P1 LOP3.LUT R0, R0, 0x1, RZ, 0xc0, !PT ;  /* 0x0000000100001812 */ /* 0x000fc800078ec0ff */
[----:B------:R-:W-:Y:S01]  /*4530*/  @P1 ISETP.EQ.U32.AND P2, PT, R0, 0x1, P0 ;  /* 0x000000010000180c */ /* 0x000fe20000742070 */
[----:B------:R-:W-:Y:S01]  /*4540*/  @P1 VIADD R0, R4, 0x1 ;  /* 0x0000000104001836 */ /* 0x000fe20000000000 */
[----:B------:R-:W-:Y:S02]  /*4550*/  PLOP3.LUT P0, PT, PT, PT, PT, 0x80, 0x0 ;  /* 0x000000000000781c */ /* 0x000fe40003f0f070 */
[----:B------:R-:W-:-:S13]  /*4560*/  @P1 PLOP3.LUT P0, PT, P2, PT, PT, 0x80, 0x0 ;  /* 0x000000000000181c */ /* 0x000fda000170f070 */
[----:B------:R-:W-:-:S04]  /*4570*/  @!P0 IMAD.MOV R0, RZ, RZ, R4 ;  /* 0x000000ffff008224 */ /* 0x000fc800078e0204 */
[----:B------:R-:W-:-:S05]  /*4580*/  @P1 IMAD.MOV.U32 R3, RZ, RZ, R0 ;  /* 0x000000ffff031224 */ /* 0x000fca00078e0000 */
[----:B------:R0:W-:Y:S01]  /*4590*/  STG.E.U8 desc[UR36][R16.64], R3 ;  /* 0x0000000310007986 */ /* 0x0001e2000c101124 */
[----:B------:R-:W-:Y:S05]  /*45a0*/  BRA `(.L_x_74) ;  /* 0x0000000000607947 */ /* 0x000fea0003800000 */
.L_x_73:
[----:B0-----:R-:W-:Y:S01]  /*45b0*/  MOV R2, 0x0 ;  /* 0x0000000000027802 */ /* 0x001fe20000000f00 */
[----:B------:R-:W-:Y:S01]  /*45c0*/  ULDC.64 UR4, c[0x4][0x178] ;  /* 0x01005e0000047ab9 */ /* 0x000fe20000000a00 */
[----:B------:R-:W-:Y:S01]  /*45d0*/  ULDC.64 UR6, c[0x4][0x180] ;  /* 0x0100600000067ab9 */ /* 0x000fe20000000a00 */
[----:B------:R-:W-:Y:S02]  /*45e0*/  IMAD.U32 R4, RZ, RZ, UR4 ;  /* 0x00000004ff047e24 */ /* 0x000fe4000f8e00ff */
[----:B-1----:R-:W-:Y:S01]  /*45f0*/  IMAD.U32 R5, RZ, RZ, UR5 ;  /* 0x00000005ff057e24 */ /* 0x002fe2000f8e00ff */
        /* <DEDUP_REMOVED lines=11> */
.L_x_102:
[----:B------:R-:W-:Y:S05]  /*46b0*/  BRA `(.L_x_74) ;  /* 0x00000000001c7947 */ /* 0x000fea0003800000 */
.L_x_101:
[----:B01----:R-:W-:-:S06]  /*46c0*/  IMAD.U32 R2, R5, 0x10000, RZ ;  /* 0x0001000005027824 */ /* 0x003fcc00078e00ff */
[----:B------:R-:W0:Y:S02]  /*46d0*/  F2I.U64.TRUNC R2, R2 ;  /* 0x0000000200027311 */ /* 0x000e24000020d800 */
[----:B0-----:R0:W-:Y:S01]  /*46e0*/  STG.E.64 desc[UR36][R16.64], R2 ;  /* 0x0000000210007986 */ /* 0x0011e2000c101b24 */
[----:B------:R-:W-:Y:S05]  /*46f0*/  BRA `(.L_x_74) ;  /* 0x00000000000c7947 */ /* 0x000fea0003800000 */
.L_x_100:
[----:B-1----:R-:W-:-:S06]  /*4700*/  IMAD.U32 R5, R5, 0x10000, RZ ;  /* 0x0001000005057824 */ /* 0x002fcc00078e00ff */
[----:B------:R-:W1:Y:S02]  /*4710*/  F2I.FTZ.U32.TRUNC.NTZ R5, R5 ;  /* 0x0000000500057305 */ /* 0x000e64000021f000 */
[----:B-1----:R1:W-:Y:S02]  /*4720*/  STG.E desc[UR36][R16.64], R5 ;  /* 0x0000000510007986 */ /* 0x0023e4000c101924 */
.L_x_74:
[----:B------:R-:W-:-:S04]  /*4730*/  IMAD R18, R18, 0x200, R23 ;  /* 0x0000020012127824 */ /* 0x000fc800078e0217 */
[----:B------:R-:W-:-:S07]  /*4740*/  VIADD R19, R18, 0x80 ;  /* 0x0000008012137836 */ /* 0x000fce0000000000 */
.L_x_1:
[----:B------:R-:W-:Y:S05]  /*4750*/  BSYNC B6 ;  /* 0x0000000000067941 */ /* 0x000fea0003800000 */
.L_x_0:
[----:B------:R-:W-:Y:S01]  /*4760*/  ULDC UR4, c[0x0][0x210] ;  /* 0x0000840000047ab9 */ /* 0x000fe20000000800 */
[----:B------:R-:W-:Y:S01]  /*4770*/  BSSY B6, `(.L_x_103) ;  /* 0x000046c000067945 */ /* 0x000fe20003800000 */
[----:B------:R-:W-:-:S13]  /*4780*/  ISETP.GE.AND P0, PT, R19, UR4, PT ;  /* 0x0000000413007c0c */ /* 0x000fda000bf06270 */
[----:B------:R-:W-:Y:S05]  /*4790*/  @P0 BRA `(.L_x_104) ;  /* 0x0000004400a40947 */ /* 0x000fea0003800000 */
[----:B-1----:R-:W1:Y:S01]  /*47a0*/  LDC R6, c[0x0][0x218] ;  /* 0x00008600ff067b82 */ /* 0x002e620000000800 */
[----:B------:R-:W-:Y:S02]  /*47b0*/  IMAD.MOV.U32 R18, RZ, RZ, RZ ;  /* 0x000000ffff127224 */ /* 0x000fe400078e00ff */
[----:B------:R-:W-:Y:S02]  /*47c0*/  IMAD.MOV.U32 R0, RZ, RZ, RZ ;  /* 0x000000ffff007224 */ /* 0x000fe400078e00ff */
[----:B0-234-:R-:W-:Y:S01]  /*47d0*/  IMAD.MOV.U32 R16, RZ, RZ, RZ ;  /* 0x000000ffff107224 */ /* 0x01dfe200078e00ff */
[----:B-1----:R-:W-:-:S13]  /*47e0*/  ISETP.NE.AND P0, PT, R6, RZ, PT ;  /* 0x000000ff0600720c */ /* 0x002fda0003f05270 */
[----:B------:R-:W-:Y:S05]  /*47f0*/  @!P0 BRA `(.L_x_105) ;  /* 0x0000001400708947 */ /* 0x000fea0003800000 */
        /* <DEDUP_REMOVED lines=348> */
.L_x_105:
        /* <DEDUP_REMOVED lines=23> */
.L_x_109:
[----:B------:R-:W2:Y:S02]  /*5f30*/  LDG.E.U8 R2, desc[UR36][R2.64] ;  /* 0x0000002402027981 */ /* 0x000ea4000c1e1100 */
[----:B--2---:R-:W-:-:S04]  /*5f40*/  I2FP.F32.U32 R0, R2 ;  /* 0x0000000200007245 */ /* 0x004fc80000201000 */
[----:B------:R-:W-:-:S04]  /*5f50*/  F2FP.BF16.F32.PACK_AB R0, RZ, R0 ;  /* 0x00000000ff00723e */ /* 0x000fc800000010ff */
[----:B------:R-:W-:Y:S01]  /*5f60*/  PRMT R22, R0, 0x7610, R22 ;  /* 0x0000761000167816 */ /* 0x000fe20000000016 */
[----:B------:R-:W-:Y:S06]  /*5f70*/  BRA `(.L_x_111) ;  /* 0x0000000c00c87947 */ /* 0x000fec0003800000 */
.L_x_108:
        /* <DEDUP_REMOVED lines=11> */
.L_x_113:
[----:B------:R-:W2:Y:S02]  /*6030*/  LDG.E R2, desc[UR36][R2.64] ;  /* 0x0000002402027981 */ /* 0x000ea4000c1e1900 */
[----:B--2---:R-:W-:-:S04]  /*6040*/  I2FP.F32.S32 R0, R2 ;  /* 0x0000000200007245 */ /* 0x004fc80000201400 */
[----:B------:R-:W-:-:S04]  /*6050*/  F2FP.BF16.F32.PACK_AB R0, RZ, R0 ;  /* 0x00000000ff00723e */ /* 0x000fc800000010ff */
[----:B------:R-:W-:Y:S01]  /*6060*/  PRMT R22, R0, 0x7610, R22 ;  /* 0x0000761000167816 */ /* 0x000fe20000000016 */
[----:B------:R-:W-:Y:S06]  /*6070*/  BRA `(.L_x_111) ;  /* 0x0000000c00887947 */ /* 0x000fec0003800000 */
.L_x_112:
[----:B------:R-:W2:Y:S02]  /*6080*/  LDG.E.U16 R2, desc[UR36][R2.64] ;  /* 0x0000002402027981 */ /* 0x000ea4000c1e1500 */
[----:B--2---:R-:W0:Y:S02]  /*6090*/  I2F.S16 R0, R2 ;  /* 0x0000000200007306 */ /* 0x004e240000101400 */
[----:B0-----:R-:W-:-:S04]  /*60a0*/  F2FP.BF16.F32.PACK_AB R0, RZ, R0 ;  /* 0x00000000ff00723e */ /* 0x001fc800000010ff */
[----:B------:R-:W-:Y:S01]  /*60b0*/  PRMT R22, R0, 0x7610, R22 ;  /* 0x0000761000167816 */ /* 0x000fe20000000016 */
[----:B------:R-:W-:Y:S06]  /*60c0*/  BRA `(.L_x_111) ;  /* 0x0000000c00747947 */ /* 0x000fec0003800000 */
.L_x_107:
        /* <DEDUP_REMOVED lines=9> */
.L_x_115:
[----:B------:R-:W2:Y:S02]  /*6160*/  LDG.E.U16 R0, desc[UR36][R2.64] ;  /* 0x0000002402007981 */ /* 0x000ea4000c1e1500 */
[----:B--2---:R-:W-:-:S05]  /*6170*/  HADD2.F32 R0, -RZ, R0.H0_H0 ;  /* 0x20000000ff007230 */ /* 0x004fca0000004100 */
[----:B------:R-:W-:-:S04]  /*6180*/  F2FP.BF16.F32.PACK_AB R0, RZ, R0 ;  /* 0x00000000ff00723e */ /* 0x000fc800000010ff */
[----:B------:R-:W-:Y:S01]  /*6190*/  PRMT R22, R0, 0x7610, R22 ;  /* 0x0000761000167816 */ /* 0x000fe20000000016 */
[----:B------:R-:W-:Y:S06]  /*61a0*/  BRA `(.L_x_111) ;  /* 0x0000000c003c7947 */ /* 0x000fec0003800000 */
.L_x_114:
        /* <DEDUP_REMOVED lines=9> */
.L_x_117:
[----:B------:R-:W2:Y:S02]  /*6240*/  LDG.E.U16 R2, desc[UR36][R2.64] ;  /* 0x0000002402027981 */ /* 0x000ea4000c1e1500 */
[----:B--2---:R-:W-:-:S05]  /*6250*/  HADD2.F32 R0, -RZ, R2.H0_H0 ;  /* 0x20000002ff007230 */ /* 0x004fca0000004100 */
[----:B------:R-:W-:-:S04]  /*6260*/  F2FP.BF16.F32.PACK_AB R0, RZ, R0 ;  /* 0x00000000ff00723e */ /* 0x000fc800000010ff */
[----:B------:R-:W-:Y:S01]  /*6270*/  PRMT R22, R0, 0x7610, R22 ;  /* 0x0000761000167816 */ /* 0x000fe20000000016 */
[----:B------:R-:W-:Y:S06]  /*6280*/  BRA `(.L_x_111) ;  /* 0x0000000c00047947 */ /* 0x000fec0003800000 */
.L_x_116:
        /* <DEDUP_REMOVED lines=9> */
.L_x_106:
        /* <DEDUP_REMOVED lines=14> */
.L_x_120:
        /* <DEDUP_REMOVED lines=9> */
.L_x_119:
        /* <DEDUP_REMOVED lines=28> */
.L_x_122:
        /* <DEDUP_REMOVED lines=15> */
.L_x_121:
[----:B------:R0:W5:Y:S01]  /*6740*/  LDG.E.U16 R22, desc[UR36][R2.64] ;  /* 0x0000002402167981 */ /* 0x000162000c1e1500 */
[----:B------:R-:W-:Y:S05]  /*6750*/  BRA `(.L_x_111) ;  /* 0x0000000400d07947 */ /* 0x000fea0003800000 */
.L_x_118:
        /* <DEDUP_REMOVED lines=13> */
.L_x_125:
        /* <DEDUP_REMOVED lines=21> */
.L_x_129:
[----:B------:R-:W-:Y:S05]  /*6980*/  BSYNC B1 ;  /* 0x0000000000017941 */ /* 0x000fea0003800000 */
.L_x_128:
[----:B------:R-:W-:Y:S01]  /*6990*/  LEA R3, R0, 0x3b800000, 0x17 ;  /* 0x3b80000000037811 */ /* 0x000fe200078eb8ff */
[----:B------:R-:W-:-:S05]  /*69a0*/  IMAD.SHL.U32 R0, R2, 0x100000, RZ ;  /* 0x0010000002007824 */ /* 0x000fca00078e00ff */
[----:B------:R-:W-:-:S07]  /*69b0*/  LOP3.LUT R0, R3, R0, R4, 0xfe, !PT ;  /* 0x0000000003007212 */ /* 0x000fce00078efe04 */
.L_x_127:
[----:B------:R-:W-:Y:S05]  /*69c0*/  BSYNC B0 ;  /* 0x0000000000007941 */ /* 0x000fea0003800000 */
.L_x_126:
[----:B------:R-:W-:-:S04]  /*69d0*/  F2FP.BF16.F32.PACK_AB R0, RZ, R0 ;  /* 0x00000000ff00723e */ /* 0x000fc800000010ff */
[----:B------:R-:W-:Y:S01]  /*69e0*/  PRMT R22, R0, 0x7610, R22 ;  /* 0x0000761000167816 */ /* 0x000fe20000000016 */
[----:B------:R-:W-:Y:S06]  /*69f0*/  BRA `(.L_x_111) ;  /* 0x0000000400287947 */ /* 0x000fec0003800000 */
.L_x_124:
        /* <DEDUP_REMOVED lines=21> */
.L_x_133:
[----:B------:R-:W-:Y:S05]  /*6b50*/  BSYNC B1 ;  /* 0x0000000000017941 */ /* 0x000fea0003800000 */
.L_x_132:
[----:B------:R-:W-:Y:S01]  /*6b60*/  LEA R3, R0, 0x37800000, 0x17 ;  /* 0x3780000000037811 */ /* 0x000fe200078eb8ff */
[----:B------:R-:W-:-:S05]  /*6b70*/  IMAD.SHL.U32 R0, R2, 0x200000, RZ ;  /* 0x0020000002007824 */ /* 0x000fca00078e00ff */
[----:B------:R-:W-:-:S07]  /*6b80*/  LOP3.LUT R0, R3, R0, R4, 0xfe, !PT ;  /* 0x0000000003007212 */ /* 0x000fce00078efe04 */
.L_x_131:
[----:B------:R-:W-:Y:S05]  /*6b90*/  BSYNC B0 ;  /* 0x0000000000007941 */ /* 0x000fea0003800000 */
.L_x_130:
[----:B------:R-:W-:-:S04]  /*6ba0*/  F2FP.BF16.F32.PACK_AB R0, RZ, R0 ;  /* 0x00000000ff00723e */ /* 0x000fc800000010ff */
[----:B------:R-:W-:Y:S01]  /*6bb0*/  PRMT R22, R0, 0x7610, R22 ;  /* 0x0000761000167816 */ /* 0x000fe20000000016 */
[----:B------:R-:W-:Y:S06]  /*6bc0*/  BRA `(.L_x_111) ;  /* 0x0000000000b47947 */ /* 0x000fec0003800000 */
.L_x_123:
        /* <DEDUP_REMOVED lines=14> */
.L_x_137:
[----:B------:R-:W-:Y:S05]  /*6cb0*/  BSYNC B0 ;  /* 0x0000000000007941 */ /* 0x000fea0003800000 */
.L_x_136:
[----:B------:R-:W-:-:S04]  /*6cc0*/  F2FP.BF16.F32.PACK_AB R0, RZ, R0 ;  /* 0x00000000ff00723e */ /* 0x000fc800000010ff */
[----:B------:R-:W-:Y:S01]  /*6cd0*/  PRMT R22, R0, 0x7610, R22 ;  /* 0x0000761000167816 */ /* 0x000fe20000000016 */
[----:B------:R-:W-:Y:S06]  /*6ce0*/  BRA `(.L_x_111) ;  /* 0x00000000006c7947 */ /* 0x000fec0003800000 */
.L_x_110:
        /* <DEDUP_REMOVED lines=16> */
.L_x_138:
[----:B------:R-:W-:Y:S01]  /*6df0*/  PRMT R22, RZ, 0x7610, R22 ;  /* 0x00007610ff167816 */ /* 0x000fe20000000016 */
[----:B------:R-:W-:Y:S06]  /*6e00*/  BRA `(.L_x_111) ;  /* 0x0000000000247947 */ /* 0x000fec0003800000 */
.L_x_135:
[----:B------:R-:W2:Y:S02]  /*6e10*/  LDG.E.64 R2, desc[UR36][R2.64] ;  /* 0x0000002402027981 */ /* 0x000ea4000c1e1b00 */
[----:B--2---:R-:W0:Y:S02]  /*6e20*/  I2F.U64 R0, R2 ;  /* 0x0000000200007312 */ /* 0x004e240000301000 */
[----:B0-----:R-:W-:-:S04]  /*6e30*/  F2FP.BF16.F32.PACK_AB R0, RZ, R0 ;  /* 0x00000000ff00723e */ /* 0x001fc800000010ff */
[----:B------:R-:W-:Y:S01]  /*6e40*/  PRMT R22, R0, 0x7610, R22 ;  /* 0x0000761000167816 */ /* 0x000fe20000000016 */
[----:B------:R-:W-:Y:S06]  /*6e50*/  BRA `(.L_x_111) ;  /* 0x0000000000107947 */ /* 0x000fec0003800000 */
.L_x_134:
[----:B------:R-:W2:Y:S02]  /*6e60*/  LDG.E R2, desc[UR36][R2.64] ;  /* 0x0000002402027981 */ /* 0x000ea4000c1e1900 */
[----:B--2---:R-:W-:-:S04]  /*6e70*/  I2FP.F32.U32 R0, R2 ;  /* 0x0000000200007245 */ /* 0x004fc80000201000 */
[----:B------:R-:W-:-:S04]  /*6e80*/  F2FP.BF16.F32.PACK_AB R0, RZ, R0 ;  /* 0x00000000ff00723e */ /* 0x000fc800000010ff */
[----:B------:R-:W-:-:S07]  /*6e90*/  PRMT R22, R0, 0x7610, R22 ;  /* 0x0000761000167816 */ /* 0x000fce0000000016 */
.L_x_111:
        /* <DEDUP_REMOVED lines=19> */
.L_x_142:
[----:B------:R-:W2:Y:S02]  /*6fd0*/  LDG.E.U8 R2, desc[UR36][R2.64] ;  /* 0x0000002402027981 */ /* 0x000ea4000c1e1100 */
[----:B--2---:R-:W-:-:S04]  /*6fe0*/  I2FP.F32.U32 R0, R2 ;  /* 0x0000000200007245 */ /* 0x004fc80000201000 */
[----:B------:R-:W-:Y:S01]  /*6ff0*/  F2FP.BF16.F32.PACK_AB R0, RZ, R0 ;  /* 0x00000000ff00723e */ /* 0x000fe200000010ff */
[----:B------:R-:W-:Y:S06]  /*7000*/  BRA `(.L_x_144) ;  /* 0x0000000c00907947 */ /* 0x000fec0003800000 */
.L_x_141:
        /* <DEDUP_REMOVED lines=10> */
.L_x_146:
[----:B------:R-:W2:Y:S02]  /*70b0*/  LDG.E R2, desc[UR36][R2.64] ;  /* 0x0000002402027981 */ /* 0x000ea4000c1e1900 */
[----:B--2---:R-:W-:-:S04]  /*70c0*/  I2FP.F32.S32 R0, R2 ;  /* 0x0000000200007245 */ /* 0x004fc80000201400 */
[----:B------:R-:W-:Y:S01]  /*70d0*/  F2FP.BF16.F32.PACK_AB R0, RZ, R0 ;  /* 0x00000000ff00723e */ /* 0x000fe200000010ff */
[----:B------:R-:W-:Y:S06]  /*70e0*/  BRA `(.L_x_144) ;  /* 0x0000000c00587947 */ /* 0x000fec0003800000 */
.L_x_145:
[----:B------:R-:W2:Y:S02]  /*70f0*/  LDG.E.U16 R2, desc[UR36][R2.64] ;  /* 0x0000002402027981 */ /* 0x000ea4000c1e1500 */
[----:B--2---:R-:W0:Y:S02]  /*7100*/  I2F.S16 R0, R2 ;  /* 0x0000000200007306 */ /* 0x004e240000101400 */
[----:B0-----:R-:W-:Y:S01]  /*7110*/  F2FP.BF16.F32.PACK_AB R0, RZ, R0 ;  /* 0x00000000ff00723e */ /* 0x001fe200000010ff */
[----:B------:R-:W-:Y:S06]  /*7120*/  BRA `(.L_x_144) ;  /* 0x0000000c00487947 */ /* 0x000fec0003800000 */
.L_x_140:
        /* <DEDUP_REMOVED lines=9> */
.L_x_148:
[----:B------:R-:W2:Y:S02]  /*71c0*/  LDG.E.U16 R0, desc[UR36][R2.64] ;  /* 0x0000002402007981 */ /* 0x000ea4000c1e1500 */
[----:B--2---:R-:W-:-:S05]  /*71d0*/  HADD2.F32 R0, -RZ, R0.H0_H0 ;  /* 0x20000000ff007230 */ /* 0x004fca0000004100 */
[----:B------:R-:W-:Y:S01]  /*71e0*/  F2FP.BF16.F32.PACK_AB R0, RZ, R0 ;  /* 0x00000000ff00723e */ /* 0x000fe200000010ff */
[----:B------:R-:W-:Y:S06]  /*71f0*/  BRA `(.L_x_144) ;  /* 0x0000000c00147947 */ /* 0x000fec0003800000 */
.L_x_147:
        /* <DEDUP_REMOVED lines=9> */
.L_x_150:
[----:B------:R-:W2:Y:S02]  /*7290*/  LDG.E.U16 R2, desc[UR36][R2.64] ;  /* 0x0000002402027981 */ /* 0x000ea4000c1e1500 */
[----:B--2---:R-:W-:-:S05]  /*72a0*/  HADD2.F32 R0, -RZ, R2.H0_H0 ;  /* 0x20000002ff007230 */ /* 0x004fca0000004100 */
[----:B------:R-:W-:Y:S01]  /*72b0*/  F2FP.BF16.F32.PACK_AB R0, RZ, R0 ;  /* 0x00000000ff00723e */ /* 0x000fe200000010ff */
[----:B------:R-:W-:Y:S06]  /*72c0*/  BRA `(.L_x_144) ;  /* 0x0000000800e07947 */ /* 0x000fec0003800000 */
.L_x_149:
        /* <DEDUP_REMOVED lines=8> */
.L_x_139:
        /* <DEDUP_REMOVED lines=13> */
.L_x_153:
        /* <DEDUP_REMOVED lines=8> */
.L_x_152:
        /* <DEDUP_REMOVED lines=28> */
.L_x_155:
        /* <DEDUP_REMOVED lines=15> */
.L_x_154:
[----:B------:R0:W5:Y:S01]  /*7750*/  LDG.E.U16 R0, desc[UR36][R2.64] ;  /* 0x0000002402007981 */ /* 0x000162000c1e1500 */
[----:B------:R-:W-:Y:S05]  /*7760*/  BRA `(.L_x_144) ;  /* 0x0000000400b87947 */ /* 0x000fea0003800000 */
.L_x_151:
        /* <DEDUP_REMOVED lines=12> */
.L_x_158:
        /* <DEDUP_REMOVED lines=21> */
.L_x_162:
[----:B------:R-:W-:Y:S05]  /*7980*/  BSYNC B1 ;  /* 0x0000000000017941 */ /* 0x000fea0003800000 */
.L_x_161:
[----:B------:R-:W-:Y:S01]  /*7990*/  LEA R3, R0, 0x3b800000, 0x17 ;  /* 0x3b80000000037811 */ /* 0x000fe200078eb8ff */
[----:B------:R-:W-:-:S05]  /*79a0*/  IMAD.SHL.U32 R0, R2, 0x100000, RZ ;  /* 0x0010000002007824 */ /* 0x000fca00078e00ff */
[----:B------:R-:W-:-:S07]  /*79b0*/  LOP3.LUT R0, R3, R0, R4, 0xfe, !PT ;  /* 0x0000000003007212 */ /* 0x000fce00078efe04 */
.L_x_160:
[----:B------:R-:W-:Y:S05]  /*79c0*/  BSYNC B0 ;  /* 0x0000000000007941 */ /* 0x000fea0003800000 */
.L_x_159:
[----:B------:R-:W-:Y:S01]  /*79d0*/  F2FP.BF16.F32.PACK_AB R0, RZ, R0 ;  /* 0x00000000ff00723e */ /* 0x000fe200000010ff */
[----:B------:R-:W-:Y:S06]  /*79e0*/  BRA `(.L_x_144) ;  /* 0x0000000400187947 */ /* 0x000fec0003800000 */
.L_x_157:
        /* <DEDUP_REMOVED lines=21> */
.L_x_166:
[----:B------:R-:W-:Y:S05]  /*7b40*/  BSYNC B1 ;  /* 0x0000000000017941 */ /* 0x000fea0003800000 */
.L_x_165:
[----:B------:R-:W-:Y:S01]  /*7b50*/  LEA R3, R0, 0x37800000, 0x17 ;  /* 0x3780000000037811 */ /* 0x000fe200078eb8ff */
[----:B------:R-:W-:-:S05]  /*7b60*/  IMAD.SHL.U32 R0, R2, 0x200000, RZ ;  /* 0x0020000002007824 */ /* 0x000fca00078e00ff */
[----:B------:R-:W-:-:S07]  /*7b70*/  LOP3.LUT R0, R3, R0, R4, 0xfe, !PT ;  /* 0x0000000003007212 */ /* 0x000fce00078efe04 */
.L_x_164:
[----:B------:R-:W-:Y:S05]  /*7b80*/  BSYNC B0 ;  /* 0x0000000000007941 */ /* 0x000fea0003800000 */
.L_x_163:
[----:B------:R-:W-:Y:S01]  /*7b90*/  F2FP.BF16.F32.PACK_AB R0, RZ, R0 ;  /* 0x00000000ff00723e */ /* 0x000fe200000010ff */
[----:B------:R-:W-:Y:S06]  /*7ba0*/  BRA `(.L_x_144) ;  /* 0x0000000000a87947 */ /* 0x000fec0003800000 */
.L_x_156:
        /* <DEDUP_REMOVED lines=14> */
.L_x_170:
[----:B------:R-:W-:Y:S05]  /*7c90*/  BSYNC B0 ;  /* 0x0000000000007941 */ /* 0x000fea0003800000 */
.L_x_169:
[----:B------:R-:W-:Y:S01]  /*7ca0*/  F2FP.BF16.F32.PACK_AB R0, RZ, R0 ;  /* 0x00000000ff00723e */ /* 0x000fe200000010ff */
[----:B------:R-:W-:Y:S06]  /*7cb0*/  BRA `(.L_x_144) ;  /* 0x0000000000647947 */ /* 0x000fec0003800000 */
.L_x_143:
        /* <DEDUP_REMOVED lines=16> */
.L_x_171:
[----:B------:R-:W-:Y:S01]  /*7dc0*/  PRMT R0, RZ, 0x7610, R0 ;  /* 0x00007610ff007816 */ /* 0x000fe20000000000 */
[----:B------:R-:W-:Y:S06]  /*7dd0*/  BRA `(.L_x_144) ;  /* 0x00000000001c7947 */ /* 0x000fec0003800000 */
.L_x_168:
[----:B------:R-:W2:Y:S02]  /*7de0*/  LDG.E.64 R2, desc[UR36][R2.64] ;  /* 0x0000002402027981 */ /* 0x000ea4000c1e1b00 */
[----:B--2---:R-:W0:Y:S02]  /*7df0*/  I2F.U64 R0, R2 ;  /* 0x0000000200007312 */ /* 0x004e240000301000 */
[----:B0-----:R-:W-:Y:S01]  /*7e00*/  F2FP.BF16.F32.PACK_AB R0, RZ, R0 ;  /* 0x00000000ff00723e */ /* 0x001fe200000010ff */
[----:B------:R-:W-:Y:S06]  /*7e10*/  BRA `(.L_x_144) ;  /* 0x00000000000c7947 */ /* 0x000fec0003800000 */
.L_x_167:
[----:B------:R-:W2:Y:S02]  /*7e20*/  LDG.E R2, desc[UR36][R2.64] ;  /* 0x0000002402027981 */ /* 0x000ea4000c1e1900 */
[----:B--2---:R-:W-:-:S04]  /*7e30*/  I2FP.F32.U32 R0, R2 ;  /* 0x0000000200007245 */ /* 0x004fc80000201000 */
[----:B------:R-:W-:-:S07]  /*7e40*/  F2FP.BF16.F32.PACK_AB R0, RZ, R0 ;  /* 0x00000000ff00723e */ /* 0x000fce00000010ff */
.L_x_144:
[----:B-----5:R-:W-:Y:S01]  /*7e50*/  IMAD.U32 R0, R0, 0x10000, RZ ;  /* 0x0001000000007824 */ /* 0x020fe200078e00ff */
[----:B------:R-:W1:Y:S01]  /*7e60*/  LDC.U8 R4, c[0x0][0x491] ;  /* 0x00012440ff047b82 */ /* 0x000e620000000000 */
[----:B------:R-:W-:Y:S02]  /*7e70*/  IMAD.U32 R22, R22, 0x10000, RZ ;  /* 0x0001000016167824 */ /* 0x000fe400078e00ff */
[----:B0-----:R-:W0:Y:S02]  /*7e80*/  MUFU.RCP R3, R0 ;  /* 0x0000000000037308 */ /* 0x001e240000001000 */
[----:B0-----:R-:W-:Y:S01]  /*7e90*/  FMUL.FTZ R22, R22, R3 ;  /* 0x0000000316167220 */ /* 0x001fe20000410000 */
[----:B-1----:R-:W-:-:S05]  /*7ea0*/  PRMT R5, R4, 0x9910, RZ ;  /* 0x0000991004057816 */ /* 0x002fca00000000ff */
        /* <DEDUP_REMOVED lines=18> */
.L_x_175:
[----:B-1----:R-:W-:-:S06]  /*7fd0*/  IMAD.U32 R3, R3, 0x10000, RZ ;  /* 0x0001000003037824 */ /* 0x002fcc00078e00ff */
[----:B0-----:R-:W0:Y:S02]  /*7fe0*/  F2I.S64.TRUNC R2, R3 ;  /* 0x0000000300027311 */ /* 0x001e24000020d900 */
[----:B0-----:R0:W-:Y:S01]  /*7ff0*/  STG.E.U8 desc[UR36][R16.64], R2 ;  /* 0x0000000210007986 */ /* 0x0011e2000c101124 */
[----:B------:R-:W-:Y:S05]  /*8000*/  BRA `(.L_x_177) ;  /* 0x0000000c00847947 */ /* 0x000fea0003800000 */
.L_x_174:
[----:B------:R-:W-:-:S13]  /*8010*/  ISETP.NE.AND P0, PT, R5, 0x2, PT ;  /* 0x000000020500780c */ /* 0x000fda0003f05270 */
[----:B------:R-:W-:Y:S05]  /*8020*/  @!P0 BRA `(.L_x_178) ;  /* 0x0000000000308947 */ /* 0x000fea0003800000 */
[----:B------:R-:W-:-:S13]  /*8030*/  ISETP.NE.AND P0, PT, R5, 0x3, PT ;  /* 0x000000030500780c */ /* 0x000fda0003f05270 */
[----:B------:R-:W-:Y:S05]  /*8040*/  @!P0 BRA `(.L_x_179) ;  /* 0x0000000000188947 */ /* 0x000fea0003800000 */
[----:B------:R-:W-:-:S13]  /*8050*/  ISETP.NE.AND P0, PT, R5, 0x4, PT ;  /* 0x000000040500780c */ /* 0x000fda0003f05270 */
[----:B------:R-:W-:Y:S05]  /*8060*/  @P0 BRA `(.L_x_176) ;  /* 0x0000000c000c0947 */ /* 0x000fea0003800000 */
[----:B-1----:R-:W-:-:S06]  /*8070*/  IMAD.U32 R3, R3, 0x10000, RZ ;  /* 0x0001000003037824 */ /* 0x002fcc00078e00ff */
[----:B0-----:R-:W0:Y:S02]  /*8080*/  F2I.S64.TRUNC R2, R3 ;  /* 0x0000000300027311 */ /* 0x001e24000020d900 */
[----:B0-----:R4:W-:Y:S01]  /*8090*/  STG.E.64 desc[UR36][R16.64], R2 ;  /* 0x0000000210007986 */ /* 0x0019e2000c101b24 */
[----:B------:R-:W-:Y:S05]  /*80a0*/  BRA `(.L_x_177) ;  /* 0x0000000c005c7947 */ /* 0x000fea0003800000 */
.L_x_179:
[----:B-1----:R-:W-:-:S06]  /*80b0*/  IMAD.U32 R3, R3, 0x10000, RZ ;  /* 0x0001000003037824 */ /* 0x002fcc00078e00ff */
[----:B------:R-:W1:Y:S02]  /*80c0*/  F2I.FTZ.TRUNC.NTZ R3, R3 ;  /* 0x0000000300037305 */ /* 0x000e64000021f100 */
[----:B-1----:R3:W-:Y:S01]  /*80d0*/  STG.E desc[UR36][R16.64], R3 ;  /* 0x0000000310007986 */ /* 0x0027e2000c101924 */
[----:B------:R-:W-:Y:S05]  /*80e0*/  BRA `(.L_x_177) ;  /* 0x0000000c004c7947 */ /* 0x000fea0003800000 */
.L_x_178:
[----:B-1----:R-:W-:-:S06]  /*80f0*/  IMAD.U32 R3, R3, 0x10000, RZ ;  /* 0x0001000003037824 */ /* 0x002fcc00078e00ff */
[----:B------:R-:W1:Y:S02]  /*8100*/  F2I.FTZ.TRUNC.NTZ R3, R3 ;  /* 0x0000000300037305 */ /* 0x000e64000021f100 */
[----:B-1----:R2:W-:Y:S01]  /*8110*/  STG.E.U16 desc[UR36][R16.64], R3 ;  /* 0x0000000310007986 */ /* 0x0025e2000c101524 */
[----:B------:R-:W-:Y:S05]  /*8120*/  BRA `(.L_x_177) ;  /* 0x0000000c003c7947 */ /* 0x000fea0003800000 */
.L_x_173:
        /* <DEDUP_REMOVED lines=9> */
.L_x_181:
[----:B-1----:R-:W-:-:S05]  /*81c0*/  IMAD.U32 R0, R3, 0x10000, RZ ;  /* 0x0001000003007824 */ /* 0x002fca00078e00ff */
[----:B------:R-:W-:-:S05]  /*81d0*/  F2FP.F16.F32.PACK_AB R0, RZ, R0 ;  /* 0x00000000ff00723e */ /* 0x000fca00000000ff */
[----:B------:R1:W-:Y:S01]  /*81e0*/  STG.E.U16 desc[UR36][R16.64], R0 ;  /* 0x0000000010007986 */ /* 0x0003e2000c101524 */
[----:B------:R-:W-:Y:S05]  /*81f0*/  BRA `(.L_x_177) ;  /* 0x0000000c00087947 */ /* 0x000fea0003800000 */
.L_x_180:
        /* <DEDUP_REMOVED lines=10> */
.L_x_183:
[----:B-1----:R-:W-:-:S05]  /*82a0*/  IMAD.U32 R3, R3, 0x10000, RZ ;  /* 0x0001000003037824 */ /* 0x002fca00078e00ff */
[----:B------:R-:W-:-:S04]  /*82b0*/  F2FP.F16.F32.PACK_AB R3, RZ, R3 ;  /* 0x00000003ff03723e */ /* 0x000fc800000000ff */
[----:B------:R-:W-:-:S05]  /*82c0*/  PRMT R3, R3, 0x5410, RZ ;  /* 0x0000541003037816 */ /* 0x000fca00000000ff */
[----:B------:R1:W-:Y:S01]  /*82d0*/  STG.E desc[UR36][R16.64], R3 ;  /* 0x0000000310007986 */ /* 0x0003e2000c101924 */
[----:B------:R-:W-:Y:S05]  /*82e0*/  BRA `(.L_x_177) ;  /* 0x0000000800cc7947 */ /* 0x000fea0003800000 */
.L_x_182:
[----:B01----:R-:W-:-:S04]  /*82f0*/  IMAD.U32 R2, R3, 0x10000, RZ ;  /* 0x0001000003027824 */ /* 0x003fc800078e00ff */
[----:B------:R-:W-:-:S06]  /*8300*/  FMUL.FTZ R2, R2, 1 ;  /* 0x3f80000002027820 */ /* 0x000fcc0000410000 */
[----:B------:R-:W0:Y:S02]  /*8310*/  F2F.F64.F32 R2, R2 ;  /* 0x0000000200027310 */ /* 0x000e240000201800 */
[----:B0-----:R0:W-:Y:S01]  /*8320*/  STG.E.64 desc[UR36][R16.64], R2 ;  /* 0x0000000210007986 */ /* 0x0011e2000c101b24 */
[----:B------:R-:W-:Y:S05]  /*8330*/  BRA `(.L_x_177) ;  /* 0x0000000800b87947 */ /* 0x000fea0003800000 */
.L_x_172:
        /* <DEDUP_REMOVED lines=13> */
.L_x_186:
[----:B-1----:R-:W-:Y:S01]  /*8410*/  IMAD.U32 R3, R3, 0x10000, RZ ;  /* 0x0001000003037824 */ /* 0x002fe200078e00ff */
[----:B------:R-:W-:-:S03]  /*8420*/  CS2R R6, SRZ ;  /* 0x0000000000067805 */ /* 0x000fc6000001ff00 */
[----:B------:R-:W-:-:S04]  /*8430*/  FMUL.FTZ R3, R3, 1 ;  /* 0x3f80000003037820 */ /* 0x000fc80000410000 */
[----:B------:R-:W1:Y:S02]  /*8440*/  F2F.F64.F32 R4, R3 ;  /* 0x0000000300047310 */ /* 0x000e640000201800 */
[----:B-1----:R1:W-:Y:S01]  /*8450*/  STG.E.128 desc[UR36][R16.64], R4 ;  /* 0x0000000410007986 */ /* 0x0023e2000c101d24 */
[----:B------:R-:W-:Y:S05]  /*8460*/  BRA `(.L_x_177) ;  /* 0x00000008006c7947 */ /* 0x000fea0003800000 */
.L_x_185:
        /* <DEDUP_REMOVED lines=21> */
.L_x_190:
[----:B------:R-:W-:Y:S05]  /*85c0*/  BSYNC B0 ;  /* 0x0000000000007941 */ /* 0x000fea0003800000 */
.L_x_189:
[----:B------:R-:W-:-:S05]  /*85d0*/  LOP3.LUT R3, R0, R3, RZ, 0xfc, !PT ;  /* 0x0000000300037212 */ /* 0x000fca00078efcff */
[----:B------:R0:W-:Y:S01]  /*85e0*/  STG.E.U8 desc[UR36][R16.64], R3 ;  /* 0x0000000310007986 */ /* 0x0001e2000c101124 */
[----:B------:R-:W-:Y:S05]  /*85f0*/  BRA `(.L_x_177) ;  /* 0x0000000800087947 */ /* 0x000fea0003800000 */
.L_x_188:
        /* <DEDUP_REMOVED lines=13> */
.L_x_192:
[----:B------:R-:W-:Y:S01]  /*86d0*/  IMAD.MOV.U32 R0, RZ, RZ, 0x7f ;  /* 0x0000007fff007424 */ /* 0x000fe200078e00ff */
[----:B------:R-:W-:-:S04]  /*86e0*/  ISETP.GT.U32.AND P0, PT, R2, 0x7f800000, PT ;  /* 0x7f8000000200780c */ /* 0x000fc80003f04070 */
[----:B------:R-:W-:-:S09]  /*86f0*/  SEL R0, R0, 0x7c, P0 ;  /* 0x0000007c00007807 */ /* 0x000fd20000000000 */
.L_x_193:
[----:B------:R-:W-:Y:S05]  /*8700*/  BSYNC B0 ;  /* 0x0000000000007941 */ /* 0x000fea0003800000 */
.L_x_191:
[----:B------:R-:W-:-:S04]  /*8710*/  LOP3.LUT R2, R3, 0x80000000, RZ, 0xc0, !PT ;  /* 0x8000000003027812 */ /* 0x000fc800078ec0ff */
[----:B------:R-:W-:-:S04]  /*8720*/  SHF.R.U32.HI R3, RZ, 0x18, R2 ;  /* 0x00000018ff037819 */ /* 0x000fc80000011602 */
[----:B------:R-:W-:-:S05]  /*8730*/  LOP3.LUT R3, R0, R3, RZ, 0xfc, !PT ;  /* 0x0000000300037212 */ /* 0x000fca00078efcff */
[----:B------:R0:W-:Y:S01]  /*8740*/  STG.E.U8 desc[UR36][R16.64], R3 ;  /* 0x0000000310007986 */ /* 0x0001e2000c101124 */
[----:B------:R-:W-:Y:S05]  /*8750*/  BRA `(.L_x_177) ;  /* 0x0000000400b07947 */ /* 0x000fea0003800000 */
.L_x_187:
[----:B-1----:R1:W-:Y:S01]  /*8760*/  STG.E.U16 desc[UR36][R16.64], R3 ;  /* 0x0000000310007986 */ /* 0x0023e2000c101524 */
[----:B------:R-:W-:Y:S05]  /*8770*/  BRA `(.L_x_177) ;  /* 0x0000000400a87947 */ /* 0x000fea0003800000 */
.L_x_184:
        /* <DEDUP_REMOVED lines=12> */
.L_x_196:
        /* <DEDUP_REMOVED lines=17> */
.L_x_199:
[----:B------:R-:W-:-:S04]  /*8950*/  LOP3.LUT R2, R3, 0x80000000, RZ, 0xc0, !PT ;  /* 0x8000000003027812 */ /* 0x000fc800078ec0ff */
[----:B------:R-:W-:-:S04]  /*8960*/  SHF.R.U32.HI R3, RZ, 0x18, R2 ;  /* 0x00000018ff037819 */ /* 0x000fc80000011602 */
[----:B------:R-:W-:-:S04]  /*8970*/  LOP3.LUT R0, R0, R3, RZ, 0xfc, !PT ;  /* 0x0000000300007212 */ /* 0x000fc800078efcff */
[----:B------:R-:W-:-:S07]  /*8980*/  PRMT R8, R0, 0x7610, R8 ;  /* 0x0000761000087816 */ /* 0x000fce0000000008 */
.L_x_198:
[----:B------:R-:W-:Y:S05]  /*8990*/  BSYNC B0 ;  /* 0x0000000000007941 */ /* 0x000fea0003800000 */
.L_x_197:
[----:B------:R0:W-:Y:S01]  /*89a0*/  STG.E.U8 desc[UR36][R16.64], R8 ;  /* 0x0000000810007986 */ /* 0x0001e2000c101124 */
[----:B------:R-:W-:Y:S05]  /*89b0*/  BRA `(.L_x_177) ;  /* 0x0000000400187947 */ /* 0x000fea0003800000 */
.L_x_195:
        /* <DEDUP_REMOVED lines=17> */
.L_x_202:
[----:B------:R-:W-:-:S04]  /*8ad0*/  LOP3.LUT R2, R3, 0x80000000, RZ, 0xc0, !PT ;  /* 0x8000000003027812 */ /* 0x000fc800078ec0ff */
[----:B------:R-:W-:-:S04]  /*8ae0*/  SHF.R.U32.HI R3, RZ, 0x18, R2 ;  /* 0x00000018ff037819 */ /* 0x000fc80000011602 */
[----:B------:R-:W-:-:S04]  /*8af0*/  LOP3.LUT R0, R0, R3, RZ, 0xfc, !PT ;  /* 0x0000000300007212 */ /* 0x000fc800078efcff */
[----:B------:R-:W-:-:S07]  /*8b00*/  PRMT R8, R0, 0x7610, R8 ;  /* 0x0000761000087816 */ /* 0x000fce0000000008 */
.L_x_201:
[----:B------:R-:W-:Y:S05]  /*8b10*/  BSYNC B0 ;  /* 0x0000000000007941 */ /* 0x000fea0003800000 */
.L_x_200:
[----:B------:R0:W-:Y:S01]  /*8b20*/  STG.E.U8 desc[UR36][R16.64], R8 ;  /* 0x0000000810007986 */ /* 0x0001e2000c101124 */
[----:B------:R-:W-:Y:S05]  /*8b30*/  BRA `(.L_x_177) ;  /* 0x0000000000b87947 */ /* 0x000fea0003800000 */
.L_x_194:
[----:B------:R-:W-:-:S13]  /*8b40*/  ISETP.NE.AND P0, PT, R5, 0x1c, PT ;  /* 0x0000001c0500780c */ /* 0x000fda0003f05270 */
[----:B------:R-:W-:Y:S05]  /*8b50*/  @!P0 BRA `(.L_x_203) ;  /* 0x0000000000a48947 */ /* 0x000fea0003800000 */
[----:B------:R-:W-:-:S13]  /*8b60*/  ISETP.NE.AND P0, PT, R5, 0x1d, PT ;  /* 0x0000001d0500780c */ /* 0x000fda0003f05270 */
[----:B------:R-:W-:Y:S05]  /*8b70*/  @!P0 BRA `(.L_x_204) ;  /* 0x00000000008c8947 */ /* 0x000fea0003800000 */
[----:B------:R-:W-:-:S13]  /*8b80*/  ISETP.NE.AND P0, PT, R5, 0x2c, PT ;  /* 0x0000002c0500780c */ /* 0x000fda0003f05270 */
[----:B------:R-:W-:Y:S05]  /*8b90*/  @P0 BRA `(.L_x_176) ;  /* 0x0000000000400947 */ /* 0x000fea0003800000 */
[----:B-1----:R-:W-:-:S05]  /*8ba0*/  IMAD.U32 R3, R3, 0x10000, RZ ;  /* 0x0001000003037824 */ /* 0x002fca00078e00ff */
[----:B------:R-:W-:-:S04]  /*8bb0*/  SHF.R.U32.HI R4, RZ, 0x17, R3 ;  /* 0x00000017ff047819 */ /* 0x000fc80000011603 */
[----:B0-----:R-:W-:-:S04]  /*8bc0*/  LOP3.LUT R2, R4, 0xff, RZ, 0xc0, !PT ;  /* 0x000000ff04027812 */ /* 0x001fc800078ec0ff */
[----:B------:R-:W-:-:S13]  /*8bd0*/  ISETP.NE.AND P1, PT, R2, 0xff, PT ;  /* 0x000000ff0200780c */ /* 0x000fda0003f25270 */
[--C-:B------:R-:W-:Y:S02]  /*8be0*/  @P1 SHF.R.U32.HI R0, RZ, 0x16, R3.reuse ;  /* 0x00000016ff001819 */ /* 0x100fe40000011603 */
[----:B------:R-:W-:Y:S01]  /*8bf0*/  @P1 LOP3.LUT P0, RZ, R2, 0x3fffff, R3, 0xf8, !PT ;  /* 0x003fffff02ff1812 */ /* 0x000fe2000780f803 */
[----:B------:R-:W-:Y:S01]  /*8c00*/  IMAD.MOV.U32 R3, RZ, RZ, 0xff ;  /* 0x000000ffff037424 */ /* 0x000fe200078e00ff */
        /* <DEDUP_REMOVED lines=9> */
.L_x_176:
[----:B------:R-:W-:Y:S01]  /*8ca0*/  MOV R0, 0x0 ;  /* 0x0000000000007802 */ /* 0x000fe20000000f00 */
[----:B------:R-:W-:Y:S01]  /*8cb0*/  ULDC.64 UR4, c[0x4][0x178] ;  /* 0x01005e0000047ab9 */ /* 0x000fe20000000a00 */
[----:B------:R-:W-:Y:S01]  /*8cc0*/  ULDC.64 UR6, c[0x4][0x90] ;  /* 0x0100240000067ab9 */ /* 0x000fe20000000a00 */
[----:B------:R-:W-:Y:S01]  /*8cd0*/  IMAD.U32 R4, RZ, RZ, UR4 ;  /* 0x00000004ff047e24 */ /* 0x000fe2000f8e00ff */
[----:B01----:R0:W1:Y:S01]  /*8ce0*/  LDC.64 R2, c[0x4][R0] ;  /* 0x0100000000027b82 */ /* 0x0030620000000a00 */
[----:B------:R-:W-:Y:S01]  /*8cf0*/  IMAD.U32 R5, RZ, RZ, UR5 ;  /* 0x00000005ff057e24 */ /* 0x000fe2000f8e00ff */
[----:B------:R-:W-:Y:S01]  /*8d00*/  ULDC.64 UR4, c[0x4][0x180] ;  /* 0x0100600000047ab9 */ /* 0x000fe20000000a00 */
[----:B------:R-:W-:Y:S02]  /*8d10*/  IMAD.U32 R10, RZ, RZ, UR6 ;  /* 0x00000006ff0a7e24 */ /* 0x000fe4000f8e00ff */
[----:B------:R-:W-:Y:S02]  /*8d20*/  IMAD.U32 R6, RZ, RZ, UR4 ;  /* 0x00000004ff067e24 */ /* 0x000fe4000f8e00ff */
[----:B------:R-:W-:-:S02]  /*8d30*/  IMAD.U32 R7, RZ, RZ, UR5 ;  /* 0x00000005ff077e24 */ /* 0x000fc4000f8e00ff */
[----:B------:R-:W-:Y:S02]  /*8d40*/  IMAD.U32 R11, RZ, RZ, UR7 ;  /* 0x00000007ff0b7e24 */ /* 0x000fe4000f8e00ff */
[----:B------:R-:W-:Y:S02]  /*8d50*/  IMAD.MOV.U32 R8, RZ, RZ, 0x65 ;  /* 0x00000065ff087424 */ /* 0x000fe400078e00ff */
[----:B------:R-:W-:Y:S02]  /*8d60*/  IMAD.MOV.U32 R12, RZ, RZ, 0x1 ;  /* 0x00000001ff0c7424 */ /* 0x000fe400078e00ff */
[----:B0-----:R-:W-:-:S07]  /*8d70*/  IMAD.MOV.U32 R13, RZ, RZ, RZ ;  /* 0x000000ffff0d7224 */ /* 0x001fce00078e00ff */
[----:B------:R-:W-:-:S07]  /*8d80*/  LEPC R20, `(.L_x_205) ;  /* 0x000000001014794e */ /* 0x000fce0000000000 */
[----:B-1----:R-:W-:Y:S05]  /*8d90*/  CALL.ABS.NOINC R2 ;  /* 0x0000000002007343 */ /* 0x002fea0003c00000 */
.L_x_205:
[----:B------:R-:W-:Y:S05]  /*8da0*/  BRA `(.L_x_177) ;  /* 0x00000000001c7947 */ /* 0x000fea0003800000 */
.L_x_204:
[----:B-1----:R-:W-:-:S06]  /*8db0*/  IMAD.U32 R3, R3, 0x10000, RZ ;  /* 0x0001000003037824 */ /* 0x002fcc00078e00ff */
[----:B0-----:R-:W0:Y:S02]  /*8dc0*/  F2I.U64.TRUNC R2, R3 ;  /* 0x0000000300027311 */ /* 0x001e24000020d800 */
[----:B0-----:R0:W-:Y:S01]  /*8dd0*/  STG.E.64 desc[UR36][R16.64], R2 ;  /* 0x0000000210007986 */ /* 0x0011e2000c101b24 */
[----:B------:R-:W-:Y:S05]  /*8de0*/  BRA `(.L_x_177) ;  /* 0x00000000000c7947 */ /* 0x000fea0003800000 */
.L_x_203:
[----:B-1----:R-:W-:-:S06]  /*8df0*/  IMAD.U32 R3, R3, 0x10000, RZ ;  /* 0x0001000003037824 */ /* 0x002fcc00078e00ff */
[----:B------:R-:W1:Y:S02]  /*8e00*/  F2I.FTZ.U32.TRUNC.NTZ R3, R3 ;  /* 0x0000000300037305 */ /* 0x000e64000021f000 */
[----:B-1----:R1:W-:Y:S02]  /*8e10*/  STG.E desc[UR36][R16.64], R3 ;  /* 0x0000000310007986 */ /* 0x0023e4000c101924 */
.L_x_177:
[----:B------:R-:W-:-:S07]  /*8e20*/  VIADD R19, R19, 0x80 ;  /* 0x0000008013137836 */ /* 0x000fce0000000000 */
.L_x_104:
[----:B------:R-:W-:Y:S05]  /*8e30*/  BSYNC B6 ;  /* 0x0000000000067941 */ /* 0x000fea0003800000 */
.L_x_103:
        /* <DEDUP_REMOVED lines=358> */
.L_x_208:
        /* <DEDUP_REMOVED lines=23> */
.L_x_212:
[----:B------:R-:W2:Y:S02]  /*a610*/  LDG.E.U8 R2, desc[UR36][R2.64] ;  /* 0x0000002402027981 */ /* 0x000ea4000c1e1100 */
[----:B--2---:R-:W-:-:S04]  /*a620*/  I2FP.F32.U32 R0, R2 ;  /* 0x0000000200007245 */ /* 0x004fc80000201000 */
[----:B------:R-:W-:-:S04]  /*a630*/  F2FP.BF16.F32.PACK_AB R0, RZ, R0 ;  /* 0x00000000ff00723e */ /* 0x000fc800000010ff */
[----:B------:R-:W-:Y:S01]  /*a640*/  PRMT R22, R0, 0x7610, R22 ;  /* 0x0000761000167816 */ /* 0x000fe20000000016 */
[----:B------:R-:W-:Y:S06]  /*a650*/  BRA `(.L_x_214) ;  /* 0x0000000c00c87947 */ /* 0x000fec0003800000 */
.L_x_211:
        /* <DEDUP_REMOVED lines=11> */
.L_x_216:
[----:B------:R-:W2:Y:S02]  /*a710*/  LDG.E R2, desc[UR36][R2.64] ;  /* 0x0000002402027981 */ /* 0x000ea4000c1e1900 */
[----:B--2---:R-:W-:-:S04]  /*a720*/  I2FP.F32.S32 R0, R2 ;  /* 0x0000000200007245 */ /* 0x004fc80000201400 */
[----:B------:R-:W-:-:S04]  /*a730*/  F2FP.BF16.F32.PACK_AB R0, RZ, R0 ;  /* 0x00000000ff00723e */ /* 0x000fc800000010ff */
[----:B------:R-:W-:Y:S01]  /*a740*/  PRMT R22, R0, 0x7610, R22 ;  /* 0x0000761000167816 */ /* 0x000fe20000000016 */
[----:B------:R-:W-:Y:S06]  /*a750*/  BRA `(.L_x_214) ;  /* 0x0000000c00887947 */ /* 0x000fec0003800000 */
.L_x_215:
[----:B------:R-:W2:Y:S02]  /*a760*/  LDG.E.U16 R2, desc[UR36][R2.64] ;  /* 0x0000002402027981 */ /* 0x000ea4000c1e1500 */
[----:B--2---:R-:W0:Y:S02]  /*a770*/  I2F.S16 R0, R2 ;  /* 0x0000000200007306 */ /* 0x004e240000101400 */
[----:B0-----:R-:W-:-:S04]  /*a780*/  F2FP.BF16.F32.PACK_AB R0, RZ, R0 ;  /* 0x00000000ff00723e */ /* 0x001fc800000010ff */
[----:B------:R-:W-:Y:S01]  /*a790*/  PRMT R22, R0, 0x7610, R22 ;  /* 0x0000761000167816 */ /* 0x000fe20000000016 */
[----:B------:R-:W-:Y:S06]  /*a7a0*/  BRA `(.L_x_214) ;  /* 0x0000000c00747947 */ /* 0x000fec0003800000 */
.L_x_210:
        /* <DEDUP_REMOVED lines=9> */
.L_x_218:
[----:B------:R-:W2:Y:S02]  /*a840*/  LDG.E.U16 R0, desc[UR36][R2.64] ;  /* 0x0000002402007981 */ /* 0x000ea4000c1e1500 */
[----:B--2---:R-:W-:-:S05]  /*a850*/  HADD2.F32 R0, -RZ, R0.H0_H0 ;  /* 0x20000000ff007230 */ /* 0x004fca0000004100 */
[----:B------:R-:W-:-:S04]  /*a860*/  F2FP.BF16.F32.PACK_AB R0, RZ, R0 ;  /* 0x00000000ff00723e */ /* 0x000fc800000010ff */
[----:B------:R-:W-:Y:S01]  /*a870*/  PRMT R22, R0, 0x7610, R22 ;  /* 0x0000761000167816 */ /* 0x000fe20000000016 */
[----:B------:R-:W-:Y:S06]  /*a880*/  BRA `(.L_x_214) ;  /* 0x0000000c003c7947 */ /* 0x000fec0003800000 */
.L_x_217:
        /* <DEDUP_REMOVED lines=9> */
.L_x_220:
[----:B------:R-:W2:Y:S02]  /*a920*/  LDG.E.U16 R2, desc[UR36][R2.64] ;  /* 0x0000002402027981 */ /* 0x000ea4000c1e1500 */
[----:B--2---:R-:W-:-:S05]  /*a930*/  HADD2.F32 R0, -RZ, R2.H0_H0 ;  /* 0x20000002ff007230 */ /* 0x004fca0000004100 */
[----:B------:R-:W-:-:S04]  /*a940*/  F2FP.BF16.F32.PACK_AB R0, RZ, R0 ;  /* 0x00000000ff00723e */ /* 0x000fc800000010ff */
[----:B------:R-:W-:Y:S01]  /*a950*/  PRMT R22, R0, 0x7610, R22 ;  /* 0x0000761000167816 */ /* 0x000fe20000000016 */
[----:B------:R-:W-:Y:S06]  /*a960*/  BRA `(.L_x_214) ;  /* 0x0000000c00047947 */ /* 0x000fec0003800000 */
.L_x_219:
        /* <DEDUP_REMOVED lines=9> */
.L_x_209:
        /* <DEDUP_REMOVED lines=14> */
.L_x_223:
        /* <DEDUP_REMOVED lines=9> */
.L_x_222:
        /* <DEDUP_REMOVED lines=28> */
.L_x_225:
        /* <DEDUP_REMOVED lines=15> */
.L_x_224:
[----:B------:R0:W5:Y:S01]  /*ae20*/  LDG.E.U16 R22, desc[UR36][R2.64] ;  /* 0x0000002402167981 */ /* 0x000162000c1e1500 */
[----:B------:R-:W-:Y:S05]  /*ae30*/  BRA `(.L_x_214) ;  /* 0x0000000400d07947 */ /* 0x000fea0003800000 */
.L_x_221:
        /* <DEDUP_REMOVED lines=13> */
.L_x_228:
        /* <DEDUP_REMOVED lines=21> */
.L_x_232:
[----:B------:R-:W-:Y:S05]  /*b060*/  BSYNC B1 ;  /* 0x0000000000017941 */ /* 0x000fea0003800000 */
.L_x_231:
[----:B------:R-:W-:Y:S01]  /*b070*/  LEA R3, R0, 0x3b800000, 0x17 ;  /* 0x3b80000000037811 */ /* 0x000fe200078eb8ff */
[----:B------:R-:W-:-:S05]  /*b080*/  IMAD.SHL.U32 R0, R2, 0x100000, RZ ;  /* 0x0010000002007824 */ /* 0x000fca00078e00ff */
[----:B------:R-:W-:-:S07]  /*b090*/  LOP3.LUT R0, R3, R0, R4, 0xfe, !PT ;  /* 0x0000000003007212 */ /* 0x000fce00078efe04 */
.L_x_230:
[----:B------:R-:W-:Y:S05]  /*b0a0*/  BSYNC B0 ;  /* 0x0000000000007941 */ /* 0x000fea0003800000 */
.L_x_229:
[----:B------:R-:W-:-:S04]  /*b0b0*/  F2FP.BF16.F32.PACK_AB R0, RZ, R0 ;  /* 0x00000000ff00723e */ /* 0x000fc800000010ff */
[----:B------:R-:W-:Y:S01]  /*b0c0*/  PRMT R22, R0, 0x7610, R22 ;  /* 0x0000761000167816 */ /* 0x000fe20000000016 */
[----:B------:R-:W-:Y:S06]  /*b0d0*/  BRA `(.L_x_214) ;  /* 0x0000000400287947 */ /* 0x000fec0003800000 */
.L_x_227:
        /* <DEDUP_REMOVED lines=21> */
.L_x_236:
[----:B------:R-:W-:Y:S05]  /*b230*/  BSYNC B1 ;  /* 0x0000000000017941 */ /* 0x000fea0003800000 */
.L_x_235:
[----:B------:R-:W-:Y:S01]  /*b240*/  LEA R3, R0, 0x37800000, 0x17 ;  /* 0x3780000000037811 */ /* 0x000fe200078eb8ff */
[----:B------:R-:W-:-:S05]  /*b250*/  IMAD.SHL.U32 R0, R2, 0x200000, RZ ;  /* 0x0020000002007824 */ /* 0x000fca00078e00ff */
[----:B------:R-:W-:-:S07]  /*b260*/  LOP3.LUT R0, R3, R0, R4, 0xfe, !PT ;  /* 0x0000000003007212 */ /* 0x000fce00078efe04 */
.L_x_234:
[----:B------:R-:W-:Y:S05]  /*b270*/  BSYNC B0 ;  /* 0x0000000000007941 */ /* 0x000fea0003800000 */
.L_x_233:
[----:B------:R-:W-:-:S04]  /*b280*/  F2FP.BF16.F32.PACK_AB R0, RZ, R0 ;  /* 0x00000000ff00723e */ /* 0x000fc800000010ff */
[----:B------:R-:W-:Y:S01]  /*b290*/  PRMT R22, R0, 0x7610, R22 ;  /* 0x0000761000167816 */ /* 0x000fe20000000016 */
[----:B------:R-:W-:Y:S06]  /*b2a0*/  BRA `(.L_x_214) ;  /* 0x0000000000b47947 */ /* 0x000fec0003800000 */
.L_x_226:
        /* <DEDUP_REMOVED lines=14> */
.L_x_240:
[----:B------:R-:W-:Y:S05]  /*b390*/  BSYNC B0 ;  /* 0x0000000000007941 */ /* 0x000fea0003800000 */
.L_x_239:
[----:B------:R-:W-:-:S04]  /*b3a0*/  F2FP.BF16.F32.PACK_AB R0, RZ, R0 ;  /* 0x00000000ff00723e */ /* 0x000fc800000010ff */
[----:B------:R-:W-:Y:S01]  /*b3b0*/  PRMT R22, R0, 0x7610, R22 ;  /* 0x0000761000167816 */ /* 0x000fe20000000016 */
[----:B------:R-:W-:Y:S06]  /*b3c0*/  BRA `(.L_x_214) ;  /* 0x00000000006c7947 */ /* 0x000fec0003800000 */
.L_x_213:
        /* <DEDUP_REMOVED lines=16> */
.L_x_241:
[----:B------:R-:W-:Y:S01]  /*b4d0*/  PRMT R22, RZ, 0x7610, R22 ;  /* 0x00007610ff167816 */ /* 0x000fe20000000016 */
[----:B------:R-:W-:Y:S06]  /*b4e0*/  BRA `(.L_x_214) ;  /* 0x0000000000247947 */ /* 0x000fec0003800000 */
.L_x_238:
[----:B------:R-:W2:Y:S02]  /*b4f0*/  LDG.E.64 R2, desc[UR36][R2.64] ;  /* 0x0000002402027981 */ /* 0x000ea4000c1e1b00 */
[----:B--2---:R-:W0:Y:S02]  /*b500*/  I2F.U64 R0, R2 ;  /* 0x0000000200007312 */ /* 0x004e240000301000 */
[----:B0-----:R-:W-:-:S04]  /*b510*/  F2FP.BF16.F32.PACK_AB R0, RZ, R0 ;  /* 0x00000000ff00723e */ /* 0x001fc800000010ff */
[----:B------:R-:W-:Y:S01]  /*b520*/  PRMT R22, R0, 0x7610, R22 ;  /* 0x0000761000167816 */ /* 0x000fe20000000016 */
[----:B------:R-:W-:Y:S06]  /*b530*/  BRA `(.L_x_214) ;  /* 0x0000000000107947 */ /* 0x000fec0003800000 */
.L_x_237:
[----:B------:R-:W2:Y:S02]  /*b540*/  LDG.E R2, desc[UR36][R2.64] ;  /* 0x0000002402027981 */ /* 0x000ea4000c1e1900 */
[----:B--2---:R-:W-:-:S04]  /*b550*/  I2FP.F32.U32 R0, R2 ;  /* 0x0000000200007245 */ /* 0x004fc80000201000 */
[----:B------:R-:W-:-:S04]  /*b560*/  F2FP.BF16.F32.PACK_AB R0, RZ, R0 ;  /* 0x00000000ff00723e */ /* 0x000fc800000010ff */
[----:B------:R-:W-:-:S07]  /*b570*/  PRMT R22, R0, 0x7610, R22 ;  /* 0x0000761000167816 */ /* 0x000fce0000000016 */
.L_x_214:
        /* <DEDUP_REMOVED lines=19> */
.L_x_245:
[----:B------:R-:W2:Y:S02]  /*b6b0*/  LDG.E.U8 R2, desc[UR36][R2.64] ;  /* 0x0000002402027981 */ /* 0x000ea4000c1e1100 */
[----:B--2---:R-:W-:-:S04]  /*b6c0*/  I2FP.F32.U32 R0, R2 ;  /* 0x0000000200007245 */ /* 0x004fc80000201000 */
[----:B------:R-:W-:Y:S01]  /*b6d0*/  F2FP.BF16.F32.PACK_AB R0, RZ, R0 ;  /* 0x00000000ff00723e */ /* 0x000fe200000010ff */
[----:B------:R-:W-:Y:S06]  /*b6e0*/  BRA `(.L_x_247) ;  /* 0x0000000c00907947 */ /* 0x000fec0003800000 */
.L_x_244:
        /* <DEDUP_REMOVED lines=10> */
.L_x_249:
[----:B------:R-:W2:Y:S02]  /*b790*/  LDG.E R2, desc[UR36][R2.64] ;  /* 0x0000002402027981 */ /* 0x000ea4000c1e1900 */
[----:B--2---:R-:W-:-:S04]  /*b7a0*/  I2FP.F32.S32 R0, R2 ;  /* 0x0000000200007245 */ /* 0x004fc80000201400 */
[----:B------:R-:W-:Y:S01]  /*b7b0*/  F2FP.BF16.F32.PACK_AB R0, RZ, R0 ;  /* 0x00000000ff00723e */ /* 0x000fe200000010ff */
[----:B------:R-:W-:Y:S06]  /*b7c0*/  BRA `(.L_x_247) ;  /* 0x0000000c00587947 */ /* 0x000fec0003800000 */
.L_x_248:
[----:B------:R-:W2:Y:S02]  /*b7d0*/  LDG.E.U16 R2, desc[UR36][R2.64] ;  /* 0x0000002402027981 */ /* 0x000ea4000c1e1500 */
[----:B--2---:R-:W0:Y:S02]  /*b7e0*/  I2F.S16 R0, R2 ;  /* 0x0000000200007306 */ /* 0x004e240000101400 */
[----:B0-----:R-:W-:Y:S01]  /*b7f0*/  F2FP.BF16.F32.PACK_AB R0, RZ, R0 ;  /* 0x00000000ff00723e */ /* 0x001fe200000010ff */
[----:B------:R-:W-:Y:S06]  /*b800*/  BRA `(.L_x_247) ;  /* 0x0000000c00487947 */ /* 0x000fec0003800000 */
.L_x_243:
        /* <DEDUP_REMOVED lines=9> */
.L_x_251:
[----:B------:R-:W2:Y:S02]  /*b8a0*/  LDG.E.U16 R0, desc[UR36][R2.64] ;  /* 0x0000002402007981 */ /* 0x000ea4000c1e1500 */
[----:B--2---:R-:W-:-:S05]  /*b8b0*/  HADD2.F32 R0, -RZ, R0.H0_H0 ;  /* 0x20000000ff007230 */ /* 0x004fca0000004100 */
[----:B------:R-:W-:Y:S01]  /*b8c0*/  F2FP.BF16.F32.PACK_AB R0, RZ, R0 ;  /* 0x00000000ff00723e */ /* 0x000fe200000010ff */
[----:B------:R-:W-:Y:S06]  /*b8d0*/  BRA `(.L_x_247) ;  /* 0x0000000c00147947 */ /* 0x000fec0003800000 */
.L_x_250:
        /* <DEDUP_REMOVED lines=9> */
.L_x_253:
[----:B------:R-:W2:Y:S02]  /*b970*/  LDG.E.U16 R2, desc[UR36][R2.64] ;  /* 0x0000002402027981 */ /* 0x000ea4000c1e1500 */
[----:B--2---:R-:W-:-:S05]  /*b980*/  HADD2.F32 R0, -RZ, R2.H0_H0 ;  /* 0x20000002ff007230 */ /* 0x004fca0000004100 */
[----:B------:R-:W-:Y:S01]  /*b990*/  F2FP.BF16.F32.PACK_AB R0, RZ, R0 ;  /* 0x00000000ff00723e */ /* 0x000fe200000010ff */
[----:B------:R-:W-:Y:S06]  /*b9a0*/  BRA `(.L_x_247) ;  /* 0x0000000800e07947 */ /* 0x000fec0003800000 */
.L_x_252:
        /* <DEDUP_REMOVED lines=8> */
.L_x_242:
        /* <DEDUP_REMOVED lines=13> */
.L_x_256:
        /* <DEDUP_REMOVED lines=8> */
.L_x_255:
        /* <DEDUP_REMOVED lines=28> */
.L_x_258:
        /* <DEDUP_REMOVED lines=15> */
.L_x_257:
[----:B------:R0:W5:Y:S01]  /*be30*/  LDG.E.U16 R0, desc[UR36][R2.64] ;  /* 0x0000002402007981 */ /* 0x000162000c1e1500 */
[----:B------:R-:W-:Y:S05]  /*be40*/  BRA `(.L_x_247) ;  /* 0x0000000400b87947 */ /* 0x000fea0003800000 */
.L_x_254:
        /* <DEDUP_REMOVED lines=12> */
.L_x_261:
        /* <DEDUP_REMOVED lines=21> */
.L_x_265:
[----:B------:R-:W-:Y:S05]  /*c060*/  BSYNC B1 ;  /* 0x0000000000017941 */ /* 0x000fea0003800000 */
.L_x_264:
[----:B------:R-:W-:Y:S01]  /*c070*/  LEA R3, R0, 0x3b800000, 0x17 ;  /* 0x3b80000000037811 */ /* 0x000fe200078eb8ff */
[----:B------:R-:W-:-:S05]  /*c080*/  IMAD.SHL.U32 R0, R2, 0x100000, RZ ;  /* 0x0010000002007824 */ /* 0x000fca00078e00ff */
[----:B------:R-:W-:-:S07]  /*c090*/  LOP3.LUT R0, R3, R0, R4, 0xfe, !PT ;  /* 0x0000000003007212 */ /* 0x000fce00078efe04 */
.L_x_263:
[----:B------:R-:W-:Y:S05]  /*c0a0*/  BSYNC B0 ;  /* 0x0000000000007941 */ /* 0x000fea0003800000 */
.L_x_262:
[----:B------:R-:W-:Y:S01]  /*c0b0*/  F2FP.BF16.F32.PACK_AB R0, RZ, R0 ;  /* 0x00000000ff00723e */ /* 0x000fe200000010ff */
[----:B------:R-:W-:Y:S06]  /*c0c0*/  BRA `(.L_x_247) ;  /* 0x0000000400187947 */ /* 0x000fec0003800000 */
.L_x_260:
        /* <DEDUP_REMOVED lines=21> */
.L_x_269:
[----:B------:R-:W-:Y:S05]  /*c220*/  BSYNC B1 ;  /* 0x0000000000017941 */ /* 0x000fea0003800000 */
.L_x_268:
[----:B------:R-:W-:Y:S01]  /*c230*/  LEA R3, R0, 0x37800000, 0x17 ;  /* 0x3780000000037811 */ /* 0x000fe200078eb8ff */
[----:B------:R-:W-:-:S05]  /*c240*/  IMAD.SHL.U32 R0, R2, 0x200000, RZ ;  /* 0x0020000002007824 */ /* 0x000fca00078e00ff */
[----:B------:R-:W-:-:S07]  /*c250*/  LOP3.LUT R0, R3, R0, R4, 0xfe, !PT ;  /* 0x0000000003007212 */ /* 0x000fce00078efe04 */
.L_x_267:
[----:B------:R-:W-:Y:S05]  /*c260*/  BSYNC B0 ;  /* 0x0000000000007941 */ /* 0x000fea0003800000 */
.L_x_266:
[----:B------:R-:W-:Y:S01]  /*c270*/  F2FP.BF16.F32.PACK_AB R0, RZ, R0 ;  /* 0x00000000ff00723e */ /* 0x000fe200000010ff */
[----:B------:R-:W-:Y:S06]  /*c280*/  BRA `(.L_x_247) ;  /* 0x0000000000a87947 */ /* 0x000fec0003800000 */
.L_x_259:
        /* <DEDUP_REMOVED lines=14> */
.L_x_273:
[----:B------:R-:W-:Y:S05]  /*c370*/  BSYNC B0 ;  /* 0x0000000000007941 */ /* 0x000fea0003800000 */
.L_x_272:
[----:B------:R-:W-:Y:S01]  /*c380*/  F2FP.BF16.F32.PACK_AB R0, RZ, R0 ;  /* 0x00000000ff00723e */ /* 0x000fe200000010ff */
[----:B------:R-:W-:Y:S06]  /*c390*/  BRA `(.L_x_247) ;  /* 0x0000000000647947 */ /* 0x000fec0003800000 */
.L_x_246:
        /* <DEDUP_REMOVED lines=16> */
.L_x_274:
[----:B------:R-:W-:Y:S01]  /*c4a0*/  PRMT R0, RZ, 0x7610, R0 ;  /* 0x00007610ff007816 */ /* 0x000fe20000000000 */
[----:B------:R-:W-:Y:S06]  /*c4b0*/  BRA `(.L_x_247) ;  /* 0x00000000001c7947 */ /* 0x000fec0003800000 */
.L_x_271:
[----:B------:R-:W2:Y:S02]  /*c4c0*/  LDG.E.64 R2, desc[UR36][R2.64] ;  /* 0x0000002402027981 */ /* 0x000ea4000c1e1b00 */
[----:B--2---:R-:W0:Y:S02]  /*c4d0*/  I2F.U64 R0, R2 ;  /* 0x0000000200007312 */ /* 0x004e240000301000 */
[----:B0-----:R-:W-:Y:S01]  /*c4e0*/  F2FP.BF16.F32.PACK_AB R0, RZ, R0 ;  /* 0x00000000ff00723e */ /* 0x001fe200000010ff */
[----:B------:R-:W-:Y:S06]  /*c4f0*/  BRA `(.L_x_247) ;  /* 0x00000000000c7947 */ /* 0x000fec0003800000 */
.L_x_270:
[----:B------:R-:W2:Y:S02]  /*c500*/  LDG.E R2, desc[UR36][R2.64] ;  /* 0x0000002402027981 */ /* 0x000ea4000c1e1900 */
[----:B--2---:R-:W-:-:S04]  /*c510*/  I2FP.F32.U32 R0, R2 ;  /* 0x0000000200007245 */ /* 0x004fc80000201000 */
[----:B------:R-:W-:-:S07]  /*c520*/  F2FP.BF16.F32.PACK_AB R0, RZ, R0 ;  /* 0x00000000ff00723e */ /* 0x000fce00000010ff */
.L_x_247:
        /* <DEDUP_REMOVED lines=24> */
.L_x_278:
[----:B-1----:R-:W-:-:S06]  /*c6b0*/  IMAD.U32 R3, R3, 0x10000, RZ ;  /* 0x0001000003037824 */ /* 0x002fcc00078e00ff */
[----:B0-----:R-:W0:Y:S02]  /*c6c0*/  F2I.S64.TRUNC R2, R3 ;  /* 0x0000000300027311 */ /* 0x001e24000020d900 */
[----:B0-----:R0:W-:Y:S01]  /*c6d0*/  STG.E.U8 desc[UR36][R16.64], R2 ;  /* 0x0000000210007986 */ /* 0x0011e2000c101124 */
[----:B------:R-:W-:Y:S05]  /*c6e0*/  BRA `(.L_x_280) ;  /* 0x0000000c00847947 */ /* 0x000fea0003800000 */
.L_x_277:
        /* <DEDUP_REMOVED lines=10> */
.L_x_282:
[----:B-1----:R-:W-:-:S06]  /*c790*/  IMAD.U32 R3, R3, 0x10000, RZ ;  /* 0x0001000003037824 */ /* 0x002fcc00078e00ff */
[----:B------:R-:W1:Y:S02]  /*c7a0*/  F2I.FTZ.TRUNC.NTZ R3, R3 ;  /* 0x0000000300037305 */ /* 0x000e64000021f100 */
[----:B-1----:R1:W-:Y:S01]  /*c7b0*/  STG.E desc[UR36][R16.64], R3 ;  /* 0x0000000310007986 */ /* 0x0023e2000c101924 */
[----:B------:R-:W-:Y:S05]  /*c7c0*/  BRA `(.L_x_280) ;  /* 0x0000000c004c7947 */ /* 0x000fea0003800000 */
.L_x_281:
[----:B-1----:R-:W-:-:S06]  /*c7d0*/  IMAD.U32 R3, R3, 0x10000, RZ ;  /* 0x0001000003037824 */ /* 0x002fcc00078e00ff */
[----:B------:R-:W1:Y:S02]  /*c7e0*/  F2I.FTZ.TRUNC.NTZ R3, R3 ;  /* 0x0000000300037305 */ /* 0x000e64000021f100 */
[----:B-1----:R1:W-:Y:S01]  /*c7f0*/  STG.E.U16 desc[UR36][R16.64], R3 ;  /* 0x0000000310007986 */ /* 0x0023e2000c101524 */
[----:B------:R-:W-:Y:S05]  /*c800*/  BRA `(.L_x_280) ;  /* 0x0000000c003c7947 */ /* 0x000fea0003800000 */
.L_x_276:
        /* <DEDUP_REMOVED lines=9> */
.L_x_284:
[----:B-1----:R-:W-:-:S05]  /*c8a0*/  IMAD.U32 R0, R3, 0x10000, RZ ;  /* 0x0001000003007824 */ /* 0x002fca00078e00ff */
[----:B------:R-:W-:-:S05]  /*c8b0*/  F2FP.F16.F32.PACK_AB R0, RZ, R0 ;  /* 0x00000000ff00723e */ /* 0x000fca00000000ff */
[----:B------:R1:W-:Y:S01]  /*c8c0*/  STG.E.U16 desc[UR36][R16.64], R0 ;  /* 0x0000000010007986 */ /* 0x0003e2000c101524 */
[----:B------:R-:W-:Y:S05]  /*c8d0*/  BRA `(.L_x_280) ;  /* 0x0000000c00087947 */ /* 0x000fea0003800000 */
.L_x_283:
        /* <DEDUP_REMOVED lines=10> */
.L_x_286:
[----:B-1----:R-:W-:-:S05]  /*c980*/  IMAD.U32 R3, R3, 0x10000, RZ ;  /* 0x0001000003037824 */ /* 0x002fca00078e00ff */
[----:B------:R-:W-:-:S04]  /*c990*/  F2FP.F16.F32.PACK_AB R3, RZ, R3 ;  /* 0x00000003ff03723e */ /* 0x000fc800000000ff */
[----:B------:R-:W-:-:S05]  /*c9a0*/  PRMT R3, R3, 0x5410, RZ ;  /* 0x0000541003037816 */ /* 0x000fca00000000ff */
[----:B------:R1:W-:Y:S01]  /*c9b0*/  STG.E desc[UR36][R16.64], R3 ;  /* 0x0000000310007986 */ /* 0x0003e2000c101924 */
[----:B------:R-:W-:Y:S05]  /*c9c0*/  BRA `(.L_x_280) ;  /* 0x0000000800cc7947 */ /* 0x000fea0003800000 */
.L_x_285:
[----:B01----:R-:W-:-:S04]  /*c9d0*/  IMAD.U32 R2, R3, 0x10000, RZ ;  /* 0x0001000003027824 */ /* 0x003fc800078e00ff */
[----:B------:R-:W-:-:S06]  /*c9e0*/  FMUL.FTZ R2, R2, 1 ;  /* 0x3f80000002027820 */ /* 0x000fcc0000410000 */
[----:B------:R-:W0:Y:S02]  /*c9f0*/  F2F.F64.F32 R2, R2 ;  /* 0x0000000200027310 */ /* 0x000e240000201800 */
[----:B0-----:R0:W-:Y:S01]  /*ca00*/  STG.E.64 desc[UR36][R16.64], R2 ;  /* 0x0000000210007986 */ /* 0x0011e2000c101b24 */
[----:B------:R-:W-:Y:S05]  /*ca10*/  BRA `(.L_x_280) ;  /* 0x0000000800b87947 */ /* 0x000fea0003800000 */
.L_x_275:
        /* <DEDUP_REMOVED lines=13> */
.L_x_289:
[----:B-1----:R-:W-:Y:S01]  /*caf0*/  IMAD.U32 R3, R3, 0x10000, RZ ;  /* 0x0001000003037824 */ /* 0x002fe200078e00ff */
[----:B------:R-:W-:-:S03]  /*cb00*/  CS2R R6, SRZ ;  /* 0x0000000000067805 */ /* 0x000fc6000001ff00 */
[----:B------:R-:W-:-:S04]  /*cb10*/  FMUL.FTZ R3, R3, 1 ;  /* 0x3f80000003037820 */ /* 0x000fc80000410000 */
[----:B------:R-:W1:Y:S02]  /*cb20*/  F2F.F64.F32 R4, R3 ;  /* 0x0000000300047310 */ /* 0x000e640000201800 */
[----:B-1----:R1:W-:Y:S01]  /*cb30*/  STG.E.128 desc[UR36][R16.64], R4 ;  /* 0x0000000410007986 */ /* 0x0023e2000c101d24 */
[----:B------:R-:W-:Y:S05]  /*cb40*/  BRA `(.L_x_280) ;  /* 0x00000008006c7947 */ /* 0x000fea0003800000 */
.L_x_288:
        /* <DEDUP_REMOVED lines=21> */
.L_x_293:
[----:B------:R-:W-:Y:S05]  /*cca0*/  BSYNC B0 ;  /* 0x0000000000007941 */ /* 0x000fea0003800000 */
.L_x_292:
[----:B------:R-:W-:-:S05]  /*ccb0*/  LOP3.LUT R3, R0, R3, RZ, 0xfc, !PT ;  /* 0x0000000300037212 */ /* 0x000fca00078efcff */
[----:B------:R0:W-:Y:S01]  /*ccc0*/  STG.E.U8 desc[UR36][R16.64], R3 ;  /* 0x0000000310007986 */ /* 0x0001e2000c101124 */
[----:B------:R-:W-:Y:S05]  /*ccd0*/  BRA `(.L_x_280) ;  /* 0x0000000800087947 */ /* 0x000fea0003800000 */
.L_x_291:
        /* <DEDUP_REMOVED lines=13> */
.L_x_295:
[----:B------:R-:W-:Y:S01]  /*cdb0*/  IMAD.MOV.U32 R0, RZ, RZ, 0x7f ;  /* 0x0000007fff007424 */ /* 0x000fe200078e00ff */
[----:B------:R-:W-:-:S04]  /*cdc0*/  ISETP.GT.U32.AND P0, PT, R2, 0x7f800000, PT ;  /* 0x7f8000000200780c */ /* 0x000fc80003f04070 */
[----:B------:R-:W-:-:S09]  /*cdd0*/  SEL R0, R0, 0x7c, P0 ;  /* 0x0000007c00007807 */ /* 0x000fd20000000000 */
.L_x_296:
[----:B------:R-:W-:Y:S05]  /*cde0*/  BSYNC B0 ;  /* 0x0000000000007941 */ /* 0x000fea0003800000 */
.L_x_294:
[----:B------:R-:W-:-:S04]  /*cdf0*/  LOP3.LUT R2, R3, 0x80000000, RZ, 0xc0, !PT ;  /* 0x8000000003027812 */ /* 0x000fc800078ec0ff */
[----:B------:R-:W-:-:S04]  /*ce00*/  SHF.R.U32.HI R3, RZ, 0x18, R2 ;  /* 0x00000018ff037819 */ /* 0x000fc80000011602 */
[----:B------:R-:W-:-:S05]  /*ce10*/  LOP3.LUT R3, R0, R3, RZ, 0xfc, !PT ;  /* 0x0000000300037212 */ /* 0x000fca00078efcff */
[----:B------:R0:W-:Y:S01]  /*ce20*/  STG.E.U8 desc[UR36][R16.64], R3 ;  /* 0x0000000310007986 */ /* 0x0001e2000c101124 */
[----:B------:R-:W-:Y:S05]  /*ce30*/  BRA `(.L_x_280) ;  /* 0x0000000400b07947 */ /* 0x000fea0003800000 */
.L_x_290:
[----:B-1----:R1:W-:Y:S01]  /*ce40*/  STG.E.U16 desc[UR36][R16.64], R3 ;  /* 0x0000000310007986 */ /* 0x0023e2000c101524 */
[----:B------:R-:W-:Y:S05]  /*ce50*/  BRA `(.L_x_280) ;  /* 0x0000000400a87947 */ /* 0x000fea0003800000 */
.L_x_287:
        /* <DEDUP_REMOVED lines=12> */
.L_x_299:
        /* <DEDUP_REMOVED lines=17> */
.L_x_302:
[----:B------:R-:W-:-:S04]  /*d030*/  LOP3.LUT R2, R3, 0x80000000, RZ, 0xc0, !PT ;  /* 0x8000000003027812 */ /* 0x000fc800078ec0ff */
[----:B------:R-:W-:-:S04]  /*d040*/  SHF.R.U32.HI R3, RZ, 0x18, R2 ;  /* 0x00000018ff037819 */ /* 0x000fc80000011602 */
[----:B------:R-:W-:-:S04]  /*d050*/  LOP3.LUT R0, R0, R3, RZ, 0xfc, !PT ;  /* 0x0000000300007212 */ /* 0x000fc800078efcff */
[----:B------:R-:W-:-:S07]  /*d060*/  PRMT R8, R0, 0x7610, R8 ;  /* 0x0000761000087816 */ /* 0x000fce0000000008 */
.L_x_301:
[----:B------:R-:W-:Y:S05]  /*d070*/  BSYNC B0 ;  /* 0x0000000000007941 */ /* 0x000fea0003800000 */
.L_x_300:
[----:B------:R4:W-:Y:S01]  /*d080*/  STG.E.U8 desc[UR36][R16.64], R8 ;  /* 0x0000000810007986 */ /* 0x0009e2000c101124 */
[----:B------:R-:W-:Y:S05]  /*d090*/  BRA `(.L_x_280) ;  /* 0x0000000400187947 */ /* 0x000fea0003800000 */
.L_x_298:
        /* <DEDUP_REMOVED lines=17> */
.L_x_305:
[----:B------:R-:W-:-:S04]  /*d1b0*/  LOP3.LUT R2, R3, 0x80000000, RZ, 0xc0, !PT ;  /* 0x8000000003027812 */ /* 0x000fc800078ec0ff */
[----:B------:R-:W-:-:S04]  /*d1c0*/  SHF.R.U32.HI R3, RZ, 0x18, R2 ;  /* 0x00000018ff037819 */ /* 0x000fc80000011602 */
[----:B------:R-:W-:-:S04]  /*d1d0*/  LOP3.LUT R0, R0, R3, RZ, 0xfc, !PT ;  /* 0x0000000300007212 */ /* 0x000fc800078efcff */
[----:B------:R-:W-:-:S07]  /*d1e0*/  PRMT R8, R0, 0x7610, R8 ;  /* 0x0000761000087816 */ /* 0x000fce0000000008 */
.L_x_304:
[----:B------:R-:W-:Y:S05]  /*d1f0*/  BSYNC B0 ;  /* 0x0000000000007941 */ /* 0x000fea0003800000 */
.L_x_303:
[----:B------:R0:W-:Y:S01]  /*d200*/  STG.E.U8 desc[UR36][R16.64], R8 ;  /* 0x0000000810007986 */ /* 0x0001e2000c101124 */
[----:B------:R-:W-:Y:S05]  /*d210*/  BRA `(.L_x_280) ;  /* 0x0000000000b87947 */ /* 0x000fea0003800000 */
.L_x_297:
        /* <DEDUP_REMOVED lines=22> */
.L_x_279:
        /* <DEDUP_REMOVED lines=16> */
.L_x_308:
[----:B------:R-:W-:Y:S05]  /*d480*/  BRA `(.L_x_280) ;  /* 0x00000000001c7947 */ /* 0x000fea0003800000 */
.L_x_307:
[----:B-1----:R-:W-:-:S06]  /*d490*/  IMAD.U32 R3, R3, 0x10000, RZ ;  /* 0x0001000003037824 */ /* 0x002fcc00078e00ff */
[----:B0-----:R-:W0:Y:S02]  /*d4a0*/  F2I.U64.TRUNC R2, R3 ;  /* 0x0000000300027311 */ /* 0x001e24000020d800 */
[----:B0-----:R2:W-:Y:S01]  /*d4b0*/  STG.E.64 desc[UR36][R16.64], R2 ;  /* 0x0000000210007986 */ /* 0x0015e2000c101b24 */
[----:B------:R-:W-:Y:S05]  /*d4c0*/  BRA `(.L_x_280) ;  /* 0x00000000000c7947 */ /* 0x000fea0003800000 */
.L_x_306:
[----:B-1----:R-:W-:-:S06]  /*d4d0*/  IMAD.U32 R3, R3, 0x10000, RZ ;  /* 0x0001000003037824 */ /* 0x002fcc00078e00ff */
[----:B------:R-:W1:Y:S02]  /*d4e0*/  F2I.FTZ.U32.TRUNC.NTZ R3, R3 ;  /* 0x0000000300037305 */ /* 0x000e64000021f000 */
[----:B-1----:R1:W-:Y:S02]  /*d4f0*/  STG.E desc[UR36][R16.64], R3 ;  /* 0x0000000310007986 */ /* 0x0023e4000c101924 */
.L_x_280:
[----:B------:R-:W-:-:S07]  /*d500*/  VIADD R19, R19, 0x80 ;  /* 0x0000008013137836 */ /* 0x000fce0000000000 */
.L_x_207:
[----:B------:R-:W-:Y:S05]  /*d510*/  BSYNC B6 ;  /* 0x0000000000067941 */ /* 0x000fea0003800000 */
.L_x_206:
[----:B------:R-:W-:Y:S02]  /*d520*/  ULDC UR4, c[0x0][0x210] ;  /* 0x0000840000047ab9 */ /* 0x000fe40000000800 */
[----:B------:R-:W-:-:S13]  /*d530*/  ISETP.GE.AND P0, PT, R19, UR4, PT ;  /* 0x0000000413007c0c */ /* 0x000fda000bf06270 */
[----:B------:R-:W-:Y:S05]  /*d540*/  @P0 EXIT ;  /* 0x000000000000094d */ /* 0x000fea0003800000 */
        /* <DEDUP_REMOVED lines=354> */
.L_x_309:
        /* <DEDUP_REMOVED lines=23> */
.L_x_313:
[----:B------:R-:W2:Y:S02]  /*ece0*/  LDG.E.U8 R2, desc[UR36][R2.64] ;  /* 0x0000002402027981 */ /* 0x000ea4000c1e1100 */
[----:B--2---:R-:W-:-:S04]  /*ecf0*/  I2FP.F32.U32 R0, R2 ;  /* 0x0000000200007245 */ /* 0x004fc80000201000 */
[----:B------:R-:W-:-:S04]  /*ed00*/  F2FP.BF16.F32.PACK_AB R0, RZ, R0 ;  /* 0x00000000ff00723e */ /* 0x000fc800000010ff */
[----:B------:R-:W-:Y:S01]  /*ed10*/  PRMT R19, R0, 0x7610, R19 ;  /* 0x0000761000137816 */ /* 0x000fe20000000013 */
[----:B------:R-:W-:Y:S06]  /*ed20*/  BRA `(.L_x_315) ;  /* 0x0000000c00c87947 */ /* 0x000fec0003800000 */
.L_x_312:
        /* <DEDUP_REMOVED lines=11> */
.L_x_317:
[----:B------:R-:W2:Y:S02]  /*ede0*/  LDG.E R2, desc[UR36][R2.64] ;  /* 0x0000002402027981 */ /* 0x000ea4000c1e1900 */
[----:B--2---:R-:W-:-:S04]  /*edf0*/  I2FP.F32.S32 R0, R2 ;  /* 0x0000000200007245 */ /* 0x004fc80000201400 */
[----:B------:R-:W-:-:S04]  /*ee00*/  F2FP.BF16.F32.PACK_AB R0, RZ, R0 ;  /* 0x00000000ff00723e */ /* 0x000fc800000010ff */
[----:B------:R-:W-:Y:S01]  /*ee10*/  PRMT R19, R0, 0x7610, R19 ;  /* 0x0000761000137816 */ /* 0x000fe20000000013 */
[----:B------:R-:W-:Y:S06]  /*ee20*/  BRA `(.L_x_315) ;  /* 0x0000000c00887947 */ /* 0x000fec0003800000 */
.L_x_316:
[----:B------:R-:W2:Y:S02]  /*ee30*/  LDG.E.U16 R2, desc[UR36][R2.64] ;  /* 0x0000002402027981 */ /* 0x000ea4000c1e1500 */
[----:B--2---:R-:W0:Y:S02]  /*ee40*/  I2F.S16 R0, R2 ;  /* 0x0000000200007306 */ /* 0x004e240000101400 */
[----:B0-----:R-:W-:-:S04]  /*ee50*/  F2FP.BF16.F32.PACK_AB R0, RZ, R0 ;  /* 0x00000000ff00723e */ /* 0x001fc800000010ff */
[----:B------:R-:W-:Y:S01]  /*ee60*/  PRMT R19, R0, 0x7610, R19 ;  /* 0x0000761000137816 */ /* 0x000fe20000000013 */
[----:B------:R-:W-:Y:S06]  /*ee70*/  BRA `(.L_x_315) ;  /* 0x0000000c00747947 */ /* 0x000fec0003800000 */
.L_x_311:
        /* <DEDUP_REMOVED lines=9> */
.L_x_319:
[----:B------:R-:W2:Y:S02]  /*ef10*/  LDG.E.U16 R0, desc[UR36][R2.64] ;  /* 0x0000002402007981 */ /* 0x000ea4000c1e1500 */
[----:B--2---:R-:W-:-:S05]  /*ef20*/  HADD2.F32 R0, -RZ, R0.H0_H0 ;  /* 0x20000000ff007230 */ /* 0x004fca0000004100 */
[----:B------:R-:W-:-:S04]  /*ef30*/  F2FP.BF16.F32.PACK_AB R0, RZ, R0 ;  /* 0x00000000ff00723e */ /* 0x000fc800000010ff */
[----:B------:R-:W-:Y:S01]  /*ef40*/  PRMT R19, R0, 0x7610, R19 ;  /* 0x0000761000137816 */ /* 0x000fe20000000013 */
[----:B------:R-:W-:Y:S06]  /*ef50*/  BRA `(.L_x_315) ;  /* 0x0000000c003c7947 */ /* 0x000fec0003800000 */
.L_x_318:
        /* <DEDUP_REMOVED lines=9> */
.L_x_321:
[----:B------:R-:W2:Y:S02]  /*eff0*/  LDG.E.U16 R2, desc[UR36][R2.64] ;  /* 0x0000002402027981 */ /* 0x000ea4000c1e1500 */
[----:B--2---:R-:W-:-:S05]  /*f000*/  HADD2.F32 R0, -RZ, R2.H0_H0 ;  /* 0x20000002ff007230 */ /* 0x004fca0000004100 */
[----:B------:R-:W-:-:S04]  /*f010*/  F2FP.BF16.F32.PACK_AB R0, RZ, R0 ;  /* 0x00000000ff00723e */ /* 0x000fc800000010ff */
[----:B------:R-:W-:Y:S01]  /*f020*/  PRMT R19, R0, 0x7610, R19 ;  /* 0x0000761000137816 */ /* 0x000fe20000000013 */
[----:B------:R-:W-:Y:S06]  /*f030*/  BRA `(.L_x_315) ;  /* 0x0000000c00047947 */ /* 0x000fec0003800000 */
.L_x_320:
        /* <DEDUP_REMOVED lines=9> */
.L_x_310:
        /* <DEDUP_REMOVED lines=14> */
.L_x_324:
        /* <DEDUP_REMOVED lines=9> */
.L_x_323:
        /* <DEDUP_REMOVED lines=28> */
.L_x_326:
        /* <DEDUP_REMOVED lines=15> */
.L_x_325:
[----:B------:R0:W5:Y:S01]  /*f4f0*/  LDG.E.U16 R19, desc[UR36][R2.64] ;  /* 0x0000002402137981 */ /* 0x000162000c1e1500 */
[----:B------:R-:W-:Y:S05]  /*f500*/  BRA `(.L_x_315) ;  /* 0x0000000400d07947 */ /* 0x000fea0003800000 */
.L_x_322:
        /* <DEDUP_REMOVED lines=13> */
.L_x_329:
        /* <DEDUP_REMOVED lines=21> */
.L_x_333:
[----:B------:R-:W-:Y:S05]  /*f730*/  BSYNC B1 ;  /* 0x0000000000017941 */ /* 0x000fea0003800000 */
.L_x_332:
[----:B------:R-:W-:Y:S01]  /*f740*/  LEA R3, R0, 0x3b800000, 0x17 ;  /* 0x3b80000000037811 */ /* 0x000fe200078eb8ff */
[----:B------:R-:W-:-:S05]  /*f750*/  IMAD.SHL.U32 R0, R2, 0x100000, RZ ;  /* 0x0010000002007824 */ /* 0x000fca00078e00ff */
[----:B------:R-:W-:-:S07]  /*f760*/  LOP3.LUT R0, R3, R0, R4, 0xfe, !PT ;  /* 0x0000000003007212 */ /* 0x000fce00078efe04 */
.L_x_331:
[----:B------:R-:W-:Y:S05]  /*f770*/  BSYNC B0 ;  /* 0x0000000000007941 */ /* 0x000fea0003800000 */
.L_x_330:
[----:B------:R-:W-:-:S04]  /*f780*/  F2FP.BF16.F32.PACK_AB R0, RZ, R0 ;  /* 0x00000000ff00723e */ /* 0x000fc800000010ff */
[----:B------:R-:W-:Y:S01]  /*f790*/  PRMT R19, R0, 0x7610, R19 ;  /* 0x0000761000137816 */ /* 0x000fe20000000013 */
[----:B------:R-:W-:Y:S06]  /*f7a0*/  BRA `(.L_x_315) ;  /* 0x0000000400287947 */ /* 0x000fec0003800000 */
.L_x_328:
        /* <DEDUP_REMOVED lines=21> */
.L_x_337:
[----:B------:R-:W-:Y:S05]  /*f900*/  BSYNC B1 ;  /* 0x0000000000017941 */ /* 0x000fea0003800000 */
.L_x_336:
[----:B------:R-:W-:Y:S01]  /*f910*/  LEA R3, R0, 0x37800000, 0x17 ;  /* 0x3780000000037811 */ /* 0x000fe200078eb8ff */
[----:B------:R-:W-:-:S05]  /*f920*/  IMAD.SHL.U32 R0, R2, 0x200000, RZ ;  /* 0x0020000002007824 */ /* 0x000fca00078e00ff */
[----:B------:R-:W-:-:S07]  /*f930*/  LOP3.LUT R0, R3, R0, R4, 0xfe, !PT ;  /* 0x0000000003007212 */ /* 0x000fce00078efe04 */
.L_x_335:
[----:B------:R-:W-:Y:S05]  /*f940*/  BSYNC B0 ;  /* 0x0000000000007941 */ /* 0x000fea0003800000 */
.L_x_334:
[----:B------:R-:W-:-:S04]  /*f950*/  F2FP.BF16.F32.PACK_AB R0, RZ, R0 ;  /* 0x00000000ff00723e */ /* 0x000fc800000010ff */
[----:B------:R-:W-:Y:S01]  /*f960*/  PRMT R19, R0, 0x7610, R19 ;  /* 0x0000761000137816 */ /* 0x000fe20000000013 */
[----:B------:R-:W-:Y:S06]  /*f970*/  BRA `(.L_x_315) ;  /* 0x0000000000b47947 */ /* 0x000fec0003800000 */
.L_x_327:
        /* <DEDUP_REMOVED lines=14> */
.L_x_341:
[----:B------:R-:W-:Y:S05]  /*fa60*/  BSYNC B0 ;  /* 0x0000000000007941 */ /* 0x000fea0003800000 */
.L_x_340:
[----:B------:R-:W-:-:S04]  /*fa70*/  F2FP.BF16.F32.PACK_AB R0, RZ, R0 ;  /* 0x00000000ff00723e */ /* 0x000fc800000010ff */
[----:B------:R-:W-:Y:S01]  /*fa80*/  PRMT R19, R0, 0x7610, R19 ;  /* 0x0000761000137816 */ /* 0x000fe20000000013 */
[----:B------:R-:W-:Y:S06]  /*fa90*/  BRA `(.L_x_315) ;  /* 0x00000000006c7947 */ /* 0x000fec0003800000 */
.L_x_314:
        /* <DEDUP_REMOVED lines=16> */
.L_x_342:
[----:B------:R-:W-:Y:S01]  /*fba0*/  PRMT R19, RZ, 0x7610, R19 ;  /* 0x00007610ff137816 */ /* 0x000fe20000000013 */
[----:B------:R-:W-:Y:S06]  /*fbb0*/  BRA `(.L_x_315) ;  /* 0x0000000000247947 */ /* 0x000fec0003800000 */
.L_x_339:
[----:B------:R-:W2:Y:S02]  /*fbc0*/  LDG.E.64 R2, desc[UR36][R2.64] ;  /* 0x0000002402027981 */ /* 0x000ea4000c1e1b00 */
[----:B--2---:R-:W0:Y:S02]  /*fbd0*/  I2F.U64 R0, R2 ;  /* 0x0000000200007312 */ /* 0x004e240000301000 */
[----:B0-----:R-:W-:-:S04]  /*fbe0*/  F2FP.BF16.F32.PACK_AB R0, RZ, R0 ;  /* 0x00000000ff00723e */ /* 0x001fc800000010ff */
[----:B------:R-:W-:Y:S01]  /*fbf0*/  PRMT R19, R0, 0x7610, R19 ;  /* 0x0000761000137816 */ /* 0x000fe20000000013 */
[----:B------:R-:W-:Y:S06]  /*fc00*/  BRA `(.L_x_315) ;  /* 0x0000000000107947 */ /* 0x000fec0003800000 */
.L_x_338:
[----:B------:R-:W2:Y:S02]  /*fc10*/  LDG.E R2, desc[UR36][R2.64] ;  /* 0x0000002402027981 */ /* 0x000ea4000c1e1900 */
[----:B--2---:R-:W-:-:S04]  /*fc20*/  I2FP.F32.U32 R0, R2 ;  /* 0x0000000200007245 */ /* 0x004fc80000201000 */
[----:B------:R-:W-:-:S04]  /*fc30*/  F2FP.BF16.F32.PACK_AB R0, RZ, R0 ;  /* 0x00000000ff00723e */ /* 0x000fc800000010ff */
[----:B------:R-:W-:-:S07]  /*fc40*/  PRMT R19, R0, 0x7610, R19 ;  /* 0x0000761000137816 */ /* 0x000fce0000000013 */
.L_x_315:
        /* <DEDUP_REMOVED lines=19> */
.L_x_346:
[----:B------:R-:W2:Y:S02]  /*fd80*/  LDG.E.U8 R2, desc[UR36][R2.64] ;  /* 0x0000002402027981 */ /* 0x000ea4000c1e1100 */
[----:B--2---:R-:W-:-:S04]  /*fd90*/  I2FP.F32.U32 R0, R2 ;  /* 0x0000000200007245 */ /* 0x004fc80000201000 */
[----:B------:R-:W-:Y:S01]  /*fda0*/  F2FP.BF16.F32.PACK_AB R0, RZ, R0 ;  /* 0x00000000ff00723e */ /* 0x000fe200000010ff */
[----:B------:R-:W-:Y:S06]  /*fdb0*/  BRA `(.L_x_348) ;  /* 0x0000000c00907947 */ /* 0x000fec0003800000 */
.L_x_345:
        /* <DEDUP_REMOVED lines=10> */
.L_x_350:
[----:B------:R-:W2:Y:S02]  /*fe60*/  LDG.E R2, desc[UR36][R2.64] ;  /* 0x0000002402027981 */ /* 0x000ea4000c1e1900 */
[----:B--2---:R-:W-:-:S04]  /*fe70*/  I2FP.F32.S32 R0, R2 ;  /* 0x0000000200007245 */ /* 0x004fc80000201400 */
[----:B------:R-:W-:Y:S01]  /*fe80*/  F2FP.BF16.F32.PACK_AB R0, RZ, R0 ;  /* 0x00000000ff00723e */ /* 0x000fe200000010ff */
[----:B------:R-:W-:Y:S06]  /*fe90*/  BRA `(.L_x_348) ;  /* 0x0000000c00587947 */ /* 0x000fec0003800000 */
.L_x_349:
[----:B------:R-:W2:Y:S02]  /*fea0*/  LDG.E.U16 R2, desc[UR36][R2.64] ;  /* 0x0000002402027981 */ /* 0x000ea4000c1e1500 */
[----:B--2---:R-:W0:Y:S02]  /*feb0*/  I2F.S16 R0, R2 ;  /* 0x0000000200007306 */ /* 0x004e240000101400 */
[----:B0-----:R-:W-:Y:S01]  /*fec0*/  F2FP.BF16.F32.PACK_AB R0, RZ, R0 ;  /* 0x00000000ff00723e */ /* 0x001fe200000010ff */
[----:B------:R-:W-:Y:S06]  /*fed0*/  BRA `(.L_x_348) ;  /* 0x0000000c00487947 */ /* 0x000fec0003800000 */
.L_x_344:
        /* <DEDUP_REMOVED lines=9> */
.L_x_352:
[----:B------:R-:W2:Y:S02]  /*ff70*/  LDG.E.U16 R0, desc[UR36][R2.64] ;  /* 0x0000002402007981 */ /* 0x000ea4000c1e1500 */
[----:B--2---:R-:W-:-:S05]  /*ff80*/  HADD2.F32 R0, -RZ, R0.H0_H0 ;  /* 0x20000000ff007230 */ /* 0x004fca0000004100 */
[----:B------:R-:W-:Y:S01]  /*ff90*/  F2FP.BF16.F32.PACK_AB R0, RZ, R0 ;  /* 0x00000000ff00723e */ /* 0x000fe200000010ff */
[----:B------:R-:W-:Y:S06]  /*ffa0*/  BRA `(.L_x_348) ;  /* 0x0000000c00147947 */ /* 0x000fec0003800000 */
.L_x_351:
        /* <DEDUP_REMOVED lines=9> */
.L_x_354:
[----:B------:R-:W2:Y:S02]  /*10040*/  LDG.E.U16 R2, desc[UR36][R2.64] ;  /* 0x0000002402027981 */ /* 0x000ea4000c1e1500 */
[----:B--2---:R-:W-:-:S05]  /*10050*/  HADD2.F32 R0, -RZ, R2.H0_H0 ;  /* 0x20000002ff007230 */ /* 0x004fca0000004100 */
[----:B------:R-:W-:Y:S01]  /*10060*/  F2FP.BF16.F32.PACK_AB R0, RZ, R0 ;  /* 0x00000000ff00723e */ /* 0x000fe200000010ff */
[----:B------:R-:W-:Y:S06]  /*10070*/  BRA `(.L_x_348) ;  /* 0x0000000800e07947 */ /* 0x000fec0003800000 */
.L_x_353:
        /* <DEDUP_REMOVED lines=8> */
.L_x_343:
        /* <DEDUP_REMOVED lines=13> */
.L_x_357:
        /* <DEDUP_REMOVED lines=8> */
.L_x_356:
        /* <DEDUP_REMOVED lines=28> */
.L_x_359:
        /* <DEDUP_REMOVED lines=15> */
.L_x_358:
[----:B------:R0:W5:Y:S01]  /*10500*/  LDG.E.U16 R0, desc[UR36][R2.64] ;  /* 0x0000002402007981 */ /* 0x000162000c1e1500 */
[----:B------:R-:W-:Y:S05]  /*10510*/  BRA `(.L_x_348) ;  /* 0x0000000400b87947 */ /* 0x000fea0003800000 */
.L_x_355:
        /* <DEDUP_REMOVED lines=12> */
.L_x_362:
        /* <DEDUP_REMOVED lines=21> */
.L_x_366:
[----:B------:R-:W-:Y:S05]  /*10730*/  BSYNC B1 ;  /* 0x0000000000017941 */ /* 0x000fea0003800000 */
.L_x_365:
[----:B------:R-:W-:Y:S01]  /*10740*/  LEA R3, R0, 0x3b800000, 0x17 ;  /* 0x3b80000000037811 */ /* 0x000fe200078eb8ff */
[----:B------:R-:W-:-:S05]  /*10750*/  IMAD.SHL.U32 R0, R2, 0x100000, RZ ;  /* 0x0010000002007824 */ /* 0x000fca00078e00ff */
[----:B------:R-:W-:-:S07]  /*10760*/  LOP3.LUT R0, R3, R0, R4, 0xfe, !PT ;  /* 0x0000000003007212 */ /* 0x000fce00078efe04 */
.L_x_364:
[----:B------:R-:W-:Y:S05]  /*10770*/  BSYNC B0 ;  /* 0x0000000000007941 */ /* 0x000fea0003800000 */
.L_x_363:
[----:B------:R-:W-:Y:S01]  /*10780*/  F2FP.BF16.F32.PACK_AB R0, RZ, R0 ;  /* 0x00000000ff00723e */ /* 0x000fe200000010ff */
[----:B------:R-:W-:Y:S06]  /*10790*/  BRA `(.L_x_348) ;  /* 0x0000000400187947 */ /* 0x000fec0003800000 */
.L_x_361:
        /* <DEDUP_REMOVED lines=21> */
.L_x_370:
[----:B------:R-:W-:Y:S05]  /*108f0*/  BSYNC B1 ;  /* 0x0000000000017941 */ /* 0x000fea0003800000 */
.L_x_369:
[----:B------:R-:W-:Y:S01]  /*10900*/  LEA R3, R0, 0x37800000, 0x17 ;  /* 0x3780000000037811 */ /* 0x000fe200078eb8ff */
[----:B------:R-:W-:-:S05]  /*10910*/  IMAD.SHL.U32 R0, R2, 0x200000, RZ ;  /* 0x0020000002007824 */ /* 0x000fca00078e00ff */
[----:B------:R-:W-:-:S07]  /*10920*/  LOP3.LUT R0, R3, R0, R4, 0xfe, !PT ;  /* 0x0000000003007212 */ /* 0x000fce00078efe04 */
.L_x_368:
[----:B------:R-:W-:Y:S05]  /*10930*/  BSYNC B0 ;  /* 0x0000000000007941 */ /* 0x000fea0003800000 */
.L_x_367:
[----:B------:R-:W-:Y:S01]  /*10940*/  F2FP.BF16.F32.PACK_AB R0, RZ, R0 ;  /* 0x00000000ff00723e */ /* 0x000fe200000010ff */
[----:B------:R-:W-:Y:S06]  /*10950*/  BRA `(.L_x_348) ;  /* 0x0000000000a87947 */ /* 0x000fec0003800000 */
.L_x_360:
        /* <DEDUP_REMOVED lines=14> */
.L_x_374:
[----:B------:R-:W-:Y:S05]  /*10a40*/  BSYNC B0 ;  /* 0x0000000000007941 */ /* 0x000fea0003800000 */
.L_x_373:
[----:B------:R-:W-:Y:S01]  /*10a50*/  F2FP.BF16.F32.PACK_AB R0, RZ, R0 ;  /* 0x00000000ff00723e */ /* 0x000fe200000010ff */
[----:B------:R-:W-:Y:S06]  /*10a60*/  BRA `(.L_x_348) ;  /* 0x0000000000647947 */ /* 0x000fec0003800000 */
.L_x_347:
        /* <DEDUP_REMOVED lines=16> */
.L_x_375:
[----:B------:R-:W-:Y:S01]  /*10b70*/  PRMT R0, RZ, 0x7610, R0 ;  /* 0x00007610ff007816 */ /* 0x000fe20000000000 */
[----:B------:R-:W-:Y:S06]  /*10b80*/  BRA `(.L_x_348) ;  /* 0x00000000001c7947 */ /* 0x000fec0003800000 */
.L_x_372:
[----:B------:R-:W2:Y:S02]  /*10b90*/  LDG.E.64 R2, desc[UR36][R2.64] ;  /* 0x0000002402027981 */ /* 0x000ea4000c1e1b00 */
[----:B--2---:R-:W0:Y:S02]  /*10ba0*/  I2F.U64 R0, R2 ;  /* 0x0000000200007312 */ /* 0x004e240000301000 */
[----:B0-----:R-:W-:Y:S01]  /*10bb0*/  F2FP.BF16.F32.PACK_AB R0, RZ, R0 ;  /* 0x00000000ff00723e */ /* 0x001fe200000010ff */
[----:B------:R-:W-:Y:S06]  /*10bc0*/  BRA `(.L_x_348) ;  /* 0x00000000000c7947 */ /* 0x000fec0003800000 */
.L_x_371:
[----:B------:R-:W2:Y:S02]  /*10bd0*/  LDG.E R2, desc[UR36][R2.64] ;  /* 0x0000002402027981 */ /* 0x000ea4000c1e1900 */
[----:B--2---:R-:W-:-:S04]  /*10be0*/  I2FP.F32.U32 R0, R2 ;  /* 0x0000000200007245 */ /* 0x004fc80000201000 */
[----:B------:R-:W-:-:S07]  /*10bf0*/  F2FP.BF16.F32.PACK_AB R0, RZ, R0 ;  /* 0x00000000ff00723e */ /* 0x000fce00000010ff */
.L_x_348:
[----:B-----5:R-:W-:Y:S01]  /*10c00*/  IMAD.U32 R0, R0, 0x10000, RZ ;  /* 0x0001000000007824 */ /* 0x020fe200078e00ff */
[----:B------:R-:W1:Y:S01]  /*10c10*/  LDC.U8 R4, c[0x0][0x491] ;  /* 0x00012440ff047b82 */ /* 0x000e620000000000 */
[----:B------:R-:W-:-:S04]  /*10c20*/  IMAD.U32 R19, R19, 0x10000, RZ ;  /* 0x0001000013137824 */ /* 0x000fc800078e00ff */
[----:B------:R-:W2:Y:S02]  /*10c30*/  MUFU.RCP R0, R0 ;  /* 0x0000000000007308 */ /* 0x000ea40000001000 */
[----:B--2---:R-:W-:Y:S01]  /*10c40*/  FMUL.FTZ R19, R19, R0 ;  /* 0x0000000013137220 */ /* 0x004fe20000410000 */
        /* <DEDUP_REMOVED lines=17> */
[----:B-1----:R-:W-:Y:S01]  /*10d60*/  STG.E.U8 desc[UR36][R16.64], R3 ;  /* 0x0000000310007986 */ /* 0x002fe2000c101124 */
[----:B------:R-:W-:Y:S05]  /*10d70*/  EXIT ;  /* 0x000000000000794d */ /* 0x000fea0003800000 */
.L_x_379:
[----:B-1----:R-:W-:-:S06]  /*10d80*/  IMAD.U32 R3, R3, 0x10000, RZ ;  /* 0x0001000003037824 */ /* 0x002fcc00078e00ff */
[----:B0-----:R-:W0:Y:S02]  /*10d90*/  F2I.S64.TRUNC R2, R3 ;  /* 0x0000000300027311 */ /* 0x001e24000020d900 */
[----:B0-----:R-:W-:Y:S01]  /*10da0*/  STG.E.U8 desc[UR36][R16.64], R2 ;  /* 0x0000000210007986 */ /* 0x001fe2000c101124 */
[----:B------:R-:W-:Y:S05]  /*10db0*/  EXIT ;  /* 0x000000000000794d */ /* 0x000fea0003800000 */
.L_x_378:
        /* <DEDUP_REMOVED lines=8> */
[----:B0-----:R-:W-:Y:S01]  /*10e40*/  STG.E.64 desc[UR36][R16.64], R2 ;  /* 0x0000000210007986 */ /* 0x001fe2000c101b24 */
[----:B------:R-:W-:Y:S05]  /*10e50*/  EXIT ;  /* 0x000000000000794d */ /* 0x000fea0003800000 */
.L_x_382:
[----:B-1----:R-:W-:-:S06]  /*10e60*/  IMAD.U32 R3, R3, 0x10000, RZ ;  /* 0x0001000003037824 */ /* 0x002fcc00078e00ff */
[----:B------:R-:W1:Y:S02]  /*10e70*/  F2I.FTZ.TRUNC.NTZ R3, R3 ;  /* 0x0000000300037305 */ /* 0x000e64000021f100 */
[----:B-1----:R-:W-:Y:S01]  /*10e80*/  STG.E desc[UR36][R16.64], R3 ;  /* 0x0000000310007986 */ /* 0x002fe2000c101924 */
[----:B------:R-:W-:Y:S05]  /*10e90*/  EXIT ;  /* 0x000000000000794d */ /* 0x000fea0003800000 */
.L_x_381:
[----:B-1----:R-:W-:-:S06]  /*10ea0*/  IMAD.U32 R3, R3, 0x10000, RZ ;  /* 0x0001000003037824 */ /* 0x002fcc00078e00ff */
[----:B------:R-:W1:Y:S02]  /*10eb0*/  F2I.FTZ.TRUNC.NTZ R3, R3 ;  /* 0x0000000300037305 */ /* 0x000e64000021f100 */
[----:B-1----:R-:W-:Y:S01]  /*10ec0*/  STG.E.U16 desc[UR36][R16.64], R3 ;  /* 0x0000000310007986 */ /* 0x002fe2000c101524 */
[----:B------:R-:W-:Y:S05]  /*10ed0*/  EXIT ;  /* 0x000000000000794d */ /* 0x000fea0003800000 */
.L_x_377:
[----:B------:R-:W-:-:S13]  /*10ee0*/  ISETP.GT.AND P0, PT, R5, 0x6, PT ;  /* 0x000000060500780c */ /* 0x000fda0003f04270 */
[----:B------:R-:W-:Y:S05]  /*10ef0*/  @P0 BRA `(.L_x_383) ;  /* 0x00000000002c0947 */ /* 0x000fea0003800000 */
[----:B------:R-:W-:-:S13]  /*10f00*/  ISETP.NE.AND P0, PT, R5, 0x5, PT ;  /* 0x000000050500780c */ /* 0x000fda0003f05270 */
[----:B------:R-:W-:Y:S05]  /*10f10*/  @!P0 BRA `(.L_x_384) ;  /* 0x0000000000148947 */ /* 0x000fea0003800000 */
[----:B------:R-:W-:-:S13]  /*10f20*/  ISETP.NE.AND P0, PT, R5, 0x6, PT ;  /* 0x000000060500780c */ /* 0x000fda0003f05270 */
[----:B------:R-:W-:Y:S05]  /*10f30*/  @P0 BRA `(.L_x_380) ;  /* 0x0000000800c40947 */ /* 0x000fea0003800000 */
[----:B-1----:R-:W-:-:S05]  /*10f40*/  IMAD.U32 R3, R3, 0x10000, RZ ;  /* 0x0001000003037824 */ /* 0x002fca00078e00ff */
[----:B------:R-:W-:Y:S01]  /*10f50*/  STG.E desc[UR36][R16.64], R3 ;  /* 0x0000000310007986 */ /* 0x000fe2000c101924 */
[----:B------:R-:W-:Y:S05]  /*10f60*/  EXIT ;  /* 0x000000000000794d */ /* 0x000fea0003800000 */
.L_x_384:
[----:B-1----:R-:W-:-:S05]  /*10f70*/  IMAD.U32 R0, R3, 0x10000, RZ ;  /* 0x0001000003007824 */ /* 0x002fca00078e00ff */
[----:B------:R-:W-:-:S05]  /*10f80*/  F2FP.F16.F32.PACK_AB R0, RZ, R0 ;  /* 0x00000000ff00723e */ /* 0x000fca00000000ff */
[----:B------:R-:W-:Y:S01]  /*10f90*/  STG.E.U16 desc[UR36][R16.64], R0 ;  /* 0x0000000010007986 */ /* 0x000fe2000c101524 */
[----:B------:R-:W-:Y:S05]  /*10fa0*/  EXIT ;  /* 0x000000000000794d */ /* 0x000fea0003800000 */
.L_x_383:
        /* <DEDUP_REMOVED lines=8> */
[----:B------:R-:W-:Y:S01]  /*11030*/  STG.E.64 desc[UR36][R16.64], R2 ;  /* 0x0000000210007986 */ /* 0x000fe2000c101b24 */
[----:B------:R-:W-:Y:S05]  /*11040*/  EXIT ;  /* 0x000000000000794d */ /* 0x000fea0003800000 */
.L_x_386:
[----:B-1----:R-:W-:-:S05]  /*11050*/  IMAD.U32 R3, R3, 0x10000, RZ ;  /* 0x0001000003037824 */ /* 0x002fca00078e00ff */
[----:B------:R-:W-:-:S04]  /*11060*/  F2FP.F16.F32.PACK_AB R3, RZ, R3 ;  /* 0x00000003ff03723e */ /* 0x000fc800000000ff */
[----:B------:R-:W-:-:S05]  /*11070*/  PRMT R3, R3, 0x5410, RZ ;  /* 0x0000541003037816 */ /* 0x000fca00000000ff */
[----:B------:R-:W-:Y:S01]  /*11080*/  STG.E desc[UR36][R16.64], R3 ;  /* 0x0000000310007986 */ /* 0x000fe2000c101924 */
[----:B------:R-:W-:Y:S05]  /*11090*/  EXIT ;  /* 0x000000000000794d */ /* 0x000fea0003800000 */
.L_x_385:
[----:B01----:R-:W-:-:S04]  /*110a0*/  IMAD.U32 R2, R3, 0x10000, RZ ;  /* 0x0001000003027824 */ /* 0x003fc800078e00ff */
[----:B------:R-:W-:-:S06]  /*110b0*/  FMUL.FTZ R2, R2, 1 ;  /* 0x3f80000002027820 */ /* 0x000fcc0000410000 */
[----:B------:R-:W0:Y:S02]  /*110c0*/  F2F.F64.F32 R2, R2 ;  /* 0x0000000200027310 */ /* 0x000e240000201800 */
[----:B0-----:R-:W-:Y:S01]  /*110d0*/  STG.E.64 desc[UR36][R16.64], R2 ;  /* 0x0000000210007986 */ /* 0x001fe2000c101b24 */
[----:B------:R-:W-:Y:S05]  /*110e0*/  EXIT ;  /* 0x000000000000794d */ /* 0x000fea0003800000 */
.L_x_376:
        /* <DEDUP_REMOVED lines=11> */
[----:B------:R-:W-:Y:S01]  /*111a0*/  STG.E.U8 desc[UR36][R16.64], R3 ;  /* 0x0000000310007986 */ /* 0x000fe2000c101124 */
[----:B------:R-:W-:Y:S05]  /*111b0*/  EXIT ;  /* 0x000000000000794d */ /* 0x000fea0003800000 */
.L_x_389:
[----:B-1----:R-:W-:Y:S01]  /*111c0*/  IMAD.U32 R3, R3, 0x10000, RZ ;  /* 0x0001000003037824 */ /* 0x002fe200078e00ff */
[----:B------:R-:W-:-:S03]  /*111d0*/  CS2R R6, SRZ ;  /* 0x0000000000067805 */ /* 0x000fc6000001ff00 */
[----:B------:R-:W-:-:S04]  /*111e0*/  FMUL.FTZ R3, R3, 1 ;  /* 0x3f80000003037820 */ /* 0x000fc80000410000 */
[----:B------:R-:W1:Y:S02]  /*111f0*/  F2F.F64.F32 R4, R3 ;  /* 0x0000000300047310 */ /* 0x000e640000201800 */
[----:B-1----:R-:W-:Y:S01]  /*11200*/  STG.E.128 desc[UR36][R16.64], R4 ;  /* 0x0000000410007986 */ /* 0x002fe2000c101d24 */
[----:B------:R-:W-:Y:S05]  /*11210*/  EXIT ;  /* 0x000000000000794d */ /* 0x000fea0003800000 */
.L_x_388:
        /* <DEDUP_REMOVED lines=21> */
.L_x_393:
[----:B------:R-:W-:Y:S05]  /*11370*/  BSYNC B0 ;  /* 0x0000000000007941 */ /* 0x000fea0003800000 */
.L_x_392:
[----:B------:R-:W-:-:S05]  /*11380*/  LOP3.LUT R3, R0, R3, RZ, 0xfc, !PT ;  /* 0x0000000300037212 */ /* 0x000fca00078efcff */
[----:B------:R-:W-:Y:S01]  /*11390*/  STG.E.U8 desc[UR36][R16.64], R3 ;  /* 0x0000000310007986 */ /* 0x000fe2000c101124 */
[----:B------:R-:W-:Y:S05]  /*113a0*/  EXIT ;  /* 0x000000000000794d */ /* 0x000fea0003800000 */
.L_x_391:
        /* <DEDUP_REMOVED lines=13> */
.L_x_395:
[----:B------:R-:W-:Y:S01]  /*11480*/  IMAD.MOV.U32 R0, RZ, RZ, 0x7f ;  /* 0x0000007fff007424 */ /* 0x000fe200078e00ff */
[----:B------:R-:W-:-:S04]  /*11490*/  ISETP.GT.U32.AND P0, PT, R2, 0x7f800000, PT ;  /* 0x7f8000000200780c */ /* 0x000fc80003f04070 */
[----:B------:R-:W-:-:S09]  /*114a0*/  SEL R0, R0, 0x7c, P0 ;  /* 0x0000007c00007807 */ /* 0x000fd20000000000 */
.L_x_396:
[----:B------:R-:W-:Y:S05]  /*114b0*/  BSYNC B0 ;  /* 0x0000000000007941 */ /* 0x000fea0003800000 */
.L_x_394:
[----:B------:R-:W-:-:S04]  /*114c0*/  LOP3.LUT R2, R3, 0x80000000, RZ, 0xc0, !PT ;  /* 0x8000000003027812 */ /* 0x000fc800078ec0ff */
[----:B------:R-:W-:-:S04]  /*114d0*/  SHF.R.U32.HI R3, RZ, 0x18, R2 ;  /* 0x00000018ff037819 */ /* 0x000fc80000011602 */
[----:B------:R-:W-:-:S05]  /*114e0*/  LOP3.LUT R3, R0, R3, RZ, 0xfc, !PT ;  /* 0x0000000300037212 */ /* 0x000fca00078efcff */
[----:B------:R-:W-:Y:S01]  /*114f0*/  STG.E.U8 desc[UR36][R16.64], R3 ;  /* 0x0000000310007986 */ /* 0x000fe2000c101124 */
[----:B------:R-:W-:Y:S05]  /*11500*/  EXIT ;  /* 0x000000000000794d */ /* 0x000fea0003800000 */
.L_x_390:
[----:B-1----:R-:W-:Y:S01]  /*11510*/  STG.E.U16 desc[UR36][R16.64], R3 ;  /* 0x0000000310007986 */ /* 0x002fe2000c101524 */
[----:B------:R-:W-:Y:S05]  /*11520*/  EXIT ;  /* 0x000000000000794d */ /* 0x000fea0003800000 */
.L_x_387:
        /* <DEDUP_REMOVED lines=10> */
[----:B-1----:R-:W-:Y:S01]  /*115d0*/  STG.E.U16 desc[UR36][R16.64], R3 ;  /* 0x0000000310007986 */ /* 0x002fe2000c101524 */
[----:B------:R-:W-:Y:S05]  /*115e0*/  EXIT ;  /* 0x000000000000794d */ /* 0x000fea0003800000 */
.L_x_399:
        /* <DEDUP_REMOVED lines=17> */
.L_x_402:
[----:B------:R-:W-:-:S04]  /*11700*/  LOP3.LUT R2, R3, 0x80000000, RZ, 0xc0, !PT ;  /* 0x8000000003027812 */ /* 0x000fc800078ec0ff */
[----:B------:R-:W-:-:S04]  /*11710*/  SHF.R.U32.HI R3, RZ, 0x18, R2 ;  /* 0x00000018ff037819 */ /* 0x000fc80000011602 */
[----:B------:R-:W-:-:S04]  /*11720*/  LOP3.LUT R0, R0, R3, RZ, 0xfc, !PT ;  /* 0x0000000300007212 */ /* 0x000fc800078efcff */
[----:B------:R-:W-:-:S07]  /*11730*/  PRMT R8, R0, 0x7610, R8 ;  /* 0x0000761000087816 */ /* 0x000fce0000000008 */
.L_x_401:
[----:B------:R-:W-:Y:S05]  /*11740*/  BSYNC B0 ;  /* 0x0000000000007941 */ /* 0x000fea0003800000 */
.L_x_400:
[----:B------:R-:W-:Y:S01]  /*11750*/  STG.E.U8 desc[UR36][R16.64], R8 ;  /* 0x0000000810007986 */ /* 0x000fe2000c101124 */
[----:B------:R-:W-:Y:S05]  /*11760*/  EXIT ;  /* 0x000000000000794d */ /* 0x000fea0003800000 */
.L_x_398:
        /* <DEDUP_REMOVED lines=17> */
.L_x_405:
[----:B------:R-:W-:-:S04]  /*11880*/  LOP3.LUT R2, R3, 0x80000000, RZ, 0xc0, !PT ;  /* 0x8000000003027812 */ /* 0x000fc800078ec0ff */
[----:B------:R-:W-:-:S04]  /*11890*/  SHF.R.U32.HI R3, RZ, 0x18, R2 ;  /* 0x00000018ff037819 */ /* 0x000fc80000011602 */
[----:B------:R-:W-:-:S04]  /*118a0*/  LOP3.LUT R0, R0, R3, RZ, 0xfc, !PT ;  /* 0x0000000300007212 */ /* 0x000fc800078efcff */
[----:B------:R-:W-:-:S07]  /*118b0*/  PRMT R8, R0, 0x7610, R8 ;  /* 0x0000761000087816 */ /* 0x000fce0000000008 */
.L_x_404:
[----:B------:R-:W-:Y:S05]  /*118c0*/  BSYNC B0 ;  /* 0x0000000000007941 */ /* 0x000fea0003800000 */
.L_x_403:
[----:B------:R-:W-:Y:S01]  /*118d0*/  STG.E.U8 desc[UR36][R16.64], R8 ;  /* 0x0000000810007986 */ /* 0x000fe2000c101124 */
[----:B------:R-:W-:Y:S05]  /*118e0*/  EXIT ;  /* 0x000000000000794d */ /* 0x000fea0003800000 */
.L_x_397:
        /* <DEDUP_REMOVED lines=20> */
[----:B------:R-:W-:Y:S01]  /*11a30*/  STG.E.U8 desc[UR36][R16.64], R3 ;  /* 0x0000000310007986 */ /* 0x000fe2000c101124 */
[----:B------:R-:W-:Y:S05]  /*11a40*/  EXIT ;  /* 0x000000000000794d */ /* 0x000fea0003800000 */
.L_x_380:
        /* <DEDUP_REMOVED lines=16> */
.L_x_408:
[----:B------:R-:W-:Y:S05]  /*11b50*/  EXIT ;  /* 0x000000000000794d */ /* 0x000fea0003800000 */
.L_x_407:
[----:B-1----:R-:W-:-:S06]  /*11b60*/  IMAD.U32 R3, R3, 0x10000, RZ ;  /* 0x0001000003037824 */ /* 0x002fcc00078e00ff */
[----:B0-----:R-:W0:Y:S02]  /*11b70*/  F2I.U64.TRUNC R2, R3 ;  /* 0x0000000300027311 */ /* 0x001e24000020d800 */
[----:B0-----:R-:W-:Y:S01]  /*11b80*/  STG.E.64 desc[UR36][R16.64], R2 ;  /* 0x0000000210007986 */ /* 0x001fe2000c101b24 */
[----:B------:R-:W-:Y:S05]  /*11b90*/  EXIT ;  /* 0x000000000000794d */ /* 0x000fea0003800000 */
.L_x_406:
[----:B-1----:R-:W-:-:S06]  /*11ba0*/  IMAD.U32 R3, R3, 0x10000, RZ ;  /* 0x0001000003037824 */ /* 0x002fcc00078e00ff */
[----:B------:R-:W1:Y:S02]  /*11bb0*/  F2I.FTZ.U32.TRUNC.NTZ R3, R3 ;  /* 0x0000000300037305 */ /* 0x000e64000021f000 */
[----:B-1----:R-:W-:Y:S01]  /*11bc0*/  STG.E desc[UR36][R16.64], R3 ;  /* 0x0000000310007986 */ /* 0x002fe2000c101924 */
[----:B------:R-:W-:Y:S05]  /*11bd0*/  EXIT ;  /* 0x000000000000794d */ /* 0x000fea0003800000 */
.L_x_409:
[----:B------:R-:W-:-:S00]  /*11be0*/  BRA `(.L_x_409) ;  /* 0xfffffffc00fc7947 */ /* 0x000fc0000383ffff */
[----:B------:R-:W-:-:S00]  /*11bf0*/  NOP ;  /* 0x0000000000007918 */ /* 0x000fc00000000000 */
        /* <DEDUP_REMOVED lines=8> */
.L_x_22760:


//--------------------- .text._ZN2at6native27unrolled_elementwise_kernelINS0_13BinaryFunctorIN3c108BFloat16ES4_S4_ZZZNS0_15binary_internal21div_trunc_kernel_cudaERNS_18TensorIteratorBaseEENKUlvE1_clEvENKUlvE2_clEvEUlS4_S4_E_EESt5arrayIPcLm3EELi4E23TrivialOffsetCalculatorILi2EjESF_ILi1EjENS0_6memory12LoadWithCastILi2EEENSI_13StoreWithCastILi1EEEEEviT_T0_T2_T3_T4_T5_ --------------------------
	.section	.text._ZN2at6native27unrolled_elementwise_kernelINS0_13BinaryFunctorIN3c108BFloat16ES4_S4_ZZZNS0_15binary_internal21div_trunc_kernel_cudaERNS_18TensorIteratorBaseEENKUlvE1_clEvENKUlvE2_clEvEUlS4_S4_E_EESt5arrayIPcLm3EELi4E23TrivialOffsetCalculatorILi2EjESF_ILi1EjENS0_6memory12LoadWithCastILi2EEENSI_13StoreWithCastILi1EEEEEviT_T0_T2_T3_T4_T5_,"ax",@progbits
	.align	128
        .global         _ZN2at6native27unrolled_elementwise_kernelINS0_13BinaryFunctorIN3c108BFloat16ES4_S4_ZZZNS0_15binary_internal21div_trunc_kernel_cudaERNS_18TensorIteratorBaseEENKUlvE1_clEvENKUlvE2_clEvEUlS4_S4_E_EESt5arrayIPcLm3EELi4E23TrivialOffsetCalculatorILi2EjESF_ILi1EjENS0_6memory12LoadWithCastILi2EEENSI_13StoreWithCastILi1EEEEEviT_T0_T2_T3_T4_T5_
        .type           _ZN2at6native27unrolled_elementwise_kernelINS0_13BinaryFunctorIN3c108BFloat16ES4_S4_ZZZNS0_15binary_internal21div_trunc_kernel_cudaERNS_18TensorIteratorBaseEENKUlvE1_clEvENKUlvE2_clEvEUlS4_S4_E_EESt5arrayIPcLm3EELi4E23TrivialOffsetCalculatorILi2EjESF_ILi1EjENS0_6memory12LoadWithCastILi2EEENSI_13StoreWithCastILi1EEEEEviT_T0_T2_T3_T4_T5_,@function
        .size           _ZN2at6native27unrolled_elementwise_kernelINS0_13BinaryFunctorIN3c108BFloat16ES4_S4_ZZZNS0_15binary_internal21div_trunc_kernel_cudaERNS_18TensorIteratorBaseEENKUlvE1_clEvENKUlvE2_clEvEUlS4_S4_E_EESt5arrayIPcLm3EELi4E23TrivialOffsetCalculatorILi2EjESF_ILi1EjENS0_6memory12LoadWithCastILi2EEENSI_13StoreWithCastILi1EEEEEviT_T0_T2_T3_T4_T5_,(.L_x_22761 - _ZN2at6native27unrolled_elementwise_kernelINS0_13BinaryFunctorIN3c108BFloat16ES4_S4_ZZZNS0_15binary_internal21div_trunc_kernel_cudaERNS_18TensorIteratorBaseEENKUlvE1_clEvENKUlvE2_clEvEUlS4_S4_E_EESt5arrayIPcLm3EELi4E23TrivialOffsetCalculatorILi2EjESF_ILi1EjENS0_6memory12LoadWithCastILi2EEENSI_13StoreWithCastILi1EEEEEviT_T0_T2_T3_T4_T5_)
        .other          _ZN2at6native27unrolled_elementwise_kernelINS0_13BinaryFunctorIN3c108BFloat16ES4_S4_ZZZNS0_15binary_internal21div_trunc_kernel_cudaERNS_18TensorIteratorBaseEENKUlvE1_clEvENKUlvE2_clEvEUlS4_S4_E_EESt5arrayIPcLm3EELi4E23TrivialOffsetCalculatorILi2EjESF_ILi1EjENS0_6memory12LoadWithCastILi2EEENSI_13StoreWithCastILi1EEEEEviT_T0_T2_T3_T4_T5_,@"STO_CUDA_ENTRY STV_DEFAULT"
_ZN2at6native27unrolled_elementwise_kernelINS0_13BinaryFunctorIN3c108BFloat16ES4_S4_ZZZNS0_15binary_internal21div_trunc_kernel_cudaERNS_18TensorIteratorBaseEENKUlvE1_clEvENKUlvE2_clEvEUlS4_S4_E_EESt5arrayIPcLm3EELi4E23TrivialOffsetCalculatorILi2EjESF_ILi1EjENS0_6memory12LoadWithCastILi2EEENSI_13StoreWithCastILi1EEEEEviT_T0_T2_T3_T4_T5_:
.text._ZN2at6native27unrolled_elementwise_kernelINS0_13BinaryFunctorIN3c108BFloat16ES4_S4_ZZZNS0_15binary_internal21div_trunc_kernel_cudaERNS_18TensorIteratorBaseEENKUlvE1_clEvENKUlvE2_clEvEUlS4_S4_E_EESt5arrayIPcLm3EELi4E23TrivialOffsetCalculatorILi2EjESF_ILi1EjENS0_6memory12LoadWithCastILi2EEENSI_13StoreWithCastILi1EEEEEviT_T0_T2_T3_T4_T5_:
[----:B------:R-:W0:Y:S01]  /*0000*/  LDC R1, c[0x0][0x28] ;  /* 0x00000a00ff017b82 */ /* 0x000e220000000800 */
[----:B------:R-:W1:Y:S07]  /*0010*/  S2R R2, SR_CTAID.X ;  /* 0x0000000000027919 */ /* 0x000e6e0000002500 */
[----:B------:R-:W1:Y:S01]  /*0020*/  LDC R3, c[0x0][0x210] ;  /* 0x00008400ff037b82 */ /* 0x000e620000000800 */
[----:B------:R-:W-:Y:S01]  /*0030*/  ULDC.64 UR36, c[0x0][0x208] ;  /* 0x0000820000247ab9 */ /* 0x000fe20000000a00 */
[----:B------:R-:W-:Y:S01]  /*0040*/  BSSY B6, `(.L_x_410) ;  /* 0x0000224000067945 */ /* 0x000fe20003800000 */
[----:B------:R-:W2:Y:S01]  /*0050*/  S2R R27, SR_TID.X ;  /* 0x00000000001b7919 */ /* 0x000ea20000002100 */
[----:B------:R-:W-:-:S02]  /*0060*/  PRMT R17, RZ, 0x7610, R17 ;  /* 0x00007610ff117816 */ /* 0x000fc40000000011 */
[----:B------:R-:W-:Y:S02]  /*0070*/  PRMT R23, RZ, 0x7610, R23 ;  /* 0x00007610ff177816 */ /* 0x000fe40000000017 */
[----:B------:R-:W3:Y:S01]  /*0080*/  LDC.U8 R26, c[0x0][0x234] ;  /* 0x00008d00ff1a7b82 */ /* 0x000ee20000000000 */
[----:B------:R-:W-:-:S07]  /*0090*/  PRMT R25, RZ, 0x7610, R25 ;  /* 0x00007610ff197816 */ /* 0x000fce0000000019 */
[----:B------:R-:W4:Y:S01]  /*00a0*/  LDC.U8 R19, c[0x0][0x235] ;  /* 0x00008d40ff137b82 */ /* 0x000f220000000000 */
[----:B-1----:R-:W-:-:S05]  /*00b0*/  IMAD R16, R2, -0x200, R3 ;  /* 0xfffffe0002107824 */ /* 0x002fca00078e0203 */
[----:B--2---:R-:W-:-:S13]  /*00c0*/  ISETP.GE.AND P0, PT, R27, R16, PT ;  /* 0x000000101b00720c */ /* 0x004fda0003f06270 */
[----:B0--34-:R-:W-:Y:S05]  /*00d0*/  @P0 BRA `(.L_x_411) ;  /* 0x0000002000680947 */ /* 0x019fea0003800000 */
[----:B------:R-:W0:Y:S01]  /*00e0*/  LDC.64 R4, c[0x0][0x220] ;  /* 0x00008800ff047b82 */ /* 0x000e220000000a00 */
[----:B------:R-:W-:Y:S01]  /*00f0*/  PRMT R0, R26, 0x9910, RZ ;  /* 0x000099101a007816 */ /* 0x000fe200000000ff */
[----:B------:R-:W-:Y:S01]  /*0100*/  IMAD R18, R2, 0x200, R27 ;  /* 0x0000020002127824 */ /* 0x000fe200078e021b */
[----:B------:R-:W-:Y:S02]  /*0110*/  ULDC UR4, c[0x0][0x238] ;  /* 0x00008e0000047ab9 */ /* 0x000fe40000000800 */
[----:B------:R-:W-:Y:S01]  /*0120*/  ISETP.GT.AND P0, PT, R0, 0x9, PT ;  /* 0x000000090000780c */ /* 0x000fe20003f04270 */
[----:B------:R-:W-:-:S05]  /*0130*/  IMAD R3, R18, UR4, RZ ;  /* 0x0000000412037c24 */ /* 0x000fca000f8e02ff */
[----:B0-----:R-:W-:-:S05]  /*0140*/  IADD3 R4, P1, R3, R4, RZ ;  /* 0x0000000403047210 */ /* 0x001fca0007f3e0ff */
[----:B------:R-:W-:Y:S02]  /*0150*/  IMAD.X R5, RZ, RZ, R5, P1 ;  /* 0x000000ffff057224 */ /* 0x000fe400008e0605 */
[----:B------:R-:W-:Y:S06]  /*0160*/  @P0 BRA `(.L_x_412) ;  /* 0x0000000400300947 */ /* 0x000fec0003800000 */
        /* <DEDUP_REMOVED lines=13> */
.L_x_415:
[----:B------:R-:W2:Y:S02]  /*0240*/  LDG.E.U8 R4, desc[UR36][R4.64] ;  /* 0x0000002404047981 */ /* 0x000ea4000c1e1100 */
[----:B--2---:R-:W-:-:S04]  /*0250*/  I2FP.F32.U32 R0, R4 ;  /* 0x0000000400007245 */ /* 0x004fc80000201000 */
[----:B------:R-:W-:-:S04]  /*0260*/  F2FP.BF16.F32.PACK_AB R0, RZ, R0 ;  /* 0x00000000ff00723e */ /* 0x000fc800000010ff */
[----:B------:R-:W-:Y:S01]  /*0270*/  PRMT R23, R0, 0x7610, R23 ;  /* 0x0000761000177816 */ /* 0x000fe20000000017 */
[----:B------:R-:W-:Y:S06]  /*0280*/  BRA `(.L_x_417) ;  /* 0x0000000c00c87947 */ /* 0x000fec0003800000 */
.L_x_414:
        /* <DEDUP_REMOVED lines=11> */
.L_x_419:
[----:B------:R-:W2:Y:S02]  /*0340*/  LDG.E R4, desc[UR36][R4.64] ;  /* 0x0000002404047981 */ /* 0x000ea4000c1e1900 */
[----:B--2---:R-:W-:-:S04]  /*0350*/  I2FP.F32.S32 R0, R4 ;  /* 0x0000000400007245 */ /* 0x004fc80000201400 */
[----:B------:R-:W-:-:S04]  /*0360*/  F2FP.BF16.F32.PACK_AB R0, RZ, R0 ;  /* 0x00000000ff00723e */ /* 0x000fc800000010ff */
[----:B------:R-:W-:Y:S01]  /*0370*/  PRMT R23, R0, 0x7610, R23 ;  /* 0x0000761000177816 */ /* 0x000fe20000000017 */
[----:B------:R-:W-:Y:S06]  /*0380*/  BRA `(.L_x_417) ;  /* 0x0000000c00887947 */ /* 0x000fec0003800000 */
.L_x_418:
[----:B------:R-:W2:Y:S02]  /*0390*/  LDG.E.U16 R4, desc[UR36][R4.64] ;  /* 0x0000002404047981 */ /* 0x000ea4000c1e1500 */
[----:B--2---:R-:W0:Y:S02]  /*03a0*/  I2F.S16 R0, R4 ;  /* 0x0000000400007306 */ /* 0x004e240000101400 */
[----:B0-----:R-:W-:-:S04]  /*03b0*/  F2FP.BF16.F32.PACK_AB R0, RZ, R0 ;  /* 0x00000000ff00723e */ /* 0x001fc800000010ff */
[----:B------:R-:W-:Y:S01]  /*03c0*/  PRMT R23, R0, 0x7610, R23 ;  /* 0x0000761000177816 */ /* 0x000fe20000000017 */
[----:B------:R-:W-:Y:S06]  /*03d0*/  BRA `(.L_x_417) ;  /* 0x0000000c00747947 */ /* 0x000fec0003800000 */
.L_x_413:
        /* <DEDUP_REMOVED lines=9> */
.L_x_421:
[----:B------:R-:W2:Y:S02]  /*0470*/  LDG.E.U16 R0, desc[UR36][R4.64] ;  /* 0x0000002404007981 */ /* 0x000ea4000c1e1500 */
[----:B--2---:R-:W-:-:S05]  /*0480*/  HADD2.F32 R0, -RZ, R0.H0_H0 ;  /* 0x20000000ff007230 */ /* 0x004fca0000004100 */
[----:B------:R-:W-:-:S04]  /*0490*/  F2FP.BF16.F32.PACK_AB R0, RZ, R0 ;  /* 0x00000000ff00723e */ /* 0x000fc800000010ff */
[----:B------:R-:W-:Y:S01]  /*04a0*/  PRMT R23, R0, 0x7610, R23 ;  /* 0x0000761000177816 */ /* 0x000fe20000000017 */
[----:B------:R-:W-:Y:S06]  /*04b0*/  BRA `(.L_x_417) ;  /* 0x0000000c003c7947 */ /* 0x000fec0003800000 */
.L_x_420:
        /* <DEDUP_REMOVED lines=9> */
.L_x_423:
[----:B------:R-:W2:Y:S02]  /*0550*/  LDG.E.U16 R4, desc[UR36][R4.64] ;  /* 0x0000002404047981 */ /* 0x000ea4000c1e1500 */
[----:B--2---:R-:W-:-:S05]  /*0560*/  HADD2.F32 R0, -RZ, R4.H0_H0 ;  /* 0x20000004ff007230 */ /* 0x004fca0000004100 */
[----:B------:R-:W-:-:S04]  /*0570*/  F2FP.BF16.F32.PACK_AB R0, RZ, R0 ;  /* 0x00000000ff00723e */ /* 0x000fc800000010ff */
[----:B------:R-:W-:Y:S01]  /*0580*/  PRMT R23, R0, 0x7610, R23 ;  /* 0x0000761000177816 */ /* 0x000fe20000000017 */
[----:B------:R-:W-:Y:S06]  /*0590*/  BRA `(.L_x_417) ;  /* 0x0000000c00047947 */ /* 0x000fec0003800000 */
.L_x_422:
        /* <DEDUP_REMOVED lines=9> */
.L_x_412:
        /* <DEDUP_REMOVED lines=14> */
.L_x_426:
        /* <DEDUP_REMOVED lines=9> */
.L_x_425:
        /* <DEDUP_REMOVED lines=28> */
.L_x_428:
[----:B------:R-:W2:Y:S02]  /*0960*/  LDG.E.U8 R4, desc[UR36][R4.64] ;  /* 0x0000002404047981 */ /* 0x000ea4000c1e1100 */
[----:B--2---:R-:W-:-:S05]  /*0970*/  IMAD.SHL.U32 R0, R4, 0x2000000, RZ ;  /* 0x0200000004007824 */ /* 0x004fca00078e00ff */
[----:B------:R-:W-:-:S13]  /*0980*/  ISETP.GE.U32.AND P0, PT, R0, 0x8000000, PT ;  /* 0x080000000000780c */ /* 0x000fda0003f06070 */
[C---:B------:R-:W-:Y:S02]  /*0990*/  @!P0 IMAD.SHL.U32 R0, R4.reuse, 0x100, RZ ;  /* 0x0000010004008824 */ /* 0x040fe400078e00ff */
[----:B------:R-:W-:-:S03]  /*09a0*/  @P0 IMAD.SHL.U32 R3, R4, 0x200000, RZ ;  /* 0x0020000004030824 */ /* 0x000fc600078e00ff */
[----:B------:R-:W-:Y:S02]  /*09b0*/  @!P0 LOP3.LUT R0, R0, 0x7f00, RZ, 0xc0, !PT ;  /* 0x00007f0000008812 */ /* 0x000fe400078ec0ff */
[----:B------:R-:W-:Y:S02]  /*09c0*/  @P0 LOP3.LUT R3, R3, 0x70000000, RZ, 0xfc, !PT ;  /* 0x7000000003030812 */ /* 0x000fe400078efcff */
[----:B------:R-:W-:-:S03]  /*09d0*/  @!P0 LOP3.LUT R0, R0, 0x3f000000, RZ, 0xfc, !PT ;  /* 0x3f00000000008812 */ /* 0x000fc600078efcff */
[----:B------:R-:W-:Y:S02]  /*09e0*/  @P0 FMUL.FTZ R3, R3, 1.9259299443872358531e-34 ;  /* 0x0780000003030820 */ /* 0x000fe40000410000 */
[----:B------:R-:W-:Y:S01]  /*09f0*/  @!P0 FADD.FTZ R3, R0, -0.5 ;  /* 0xbf00000000038421 */ /* 0x000fe20000010000 */
[----:B------:R-:W-:-:S05]  /*0a00*/  IMAD.SHL.U32 R0, R4, 0x1000000, RZ ;  /* 0x0100000004007824 */ /* 0x000fca00078e00ff */
[----:B------:R-:W-:-:S04]  /*0a10*/  LOP3.LUT R0, R3, 0x80000000, R0, 0xf8, !PT ;  /* 0x8000000003007812 */ /* 0x000fc800078ef800 */
[----:B------:R-:W-:-:S04]  /*0a20*/  F2FP.BF16.F32.PACK_AB R0, RZ, R0 ;  /* 0x00000000ff00723e */ /* 0x000fc800000010ff */
[----:B------:R-:W-:Y:S01]  /*0a30*/  PRMT R23, R0, 0x7610, R23 ;  /* 0x0000761000177816 */ /* 0x000fe20000000017 */
[----:B------:R-:W-:Y:S06]  /*0a40*/  BRA `(.L_x_417) ;  /* 0x0000000400d87947 */ /* 0x000fec0003800000 */
.L_x_427:
[----:B------:R0:W5:Y:S01]  /*0a50*/  LDG.E.U16 R23, desc[UR36][R4.64] ;  /* 0x0000002404177981 */ /* 0x000162000c1e1500 */
[----:B------:R-:W-:Y:S05]  /*0a60*/  BRA `(.L_x_417) ;  /* 0x0000000400d07947 */ /* 0x000fea0003800000 */
.L_x_424:
        /* <DEDUP_REMOVED lines=13> */
.L_x_431:
        /* <DEDUP_REMOVED lines=21> */
.L_x_435:
[----:B------:R-:W-:Y:S05]  /*0c90*/  BSYNC B1 ;  /* 0x0000000000017941 */ /* 0x000fea0003800000 */
.L_x_434:
[----:B------:R-:W-:Y:S01]  /*0ca0*/  LEA R5, R0, 0x3b800000, 0x17 ;  /* 0x3b80000000057811 */ /* 0x000fe200078eb8ff */
[----:B------:R-:W-:-:S05]  /*0cb0*/  IMAD.SHL.U32 R0, R3, 0x100000, RZ ;  /* 0x0010000003007824 */ /* 0x000fca00078e00ff */
[----:B------:R-:W-:-:S07]  /*0cc0*/  LOP3.LUT R0, R5, R0, R6, 0xfe, !PT ;  /* 0x0000000005007212 */ /* 0x000fce00078efe06 */
.L_x_433:
[----:B------:R-:W-:Y:S05]  /*0cd0*/  BSYNC B0 ;  /* 0x0000000000007941 */ /* 0x000fea0003800000 */
.L_x_432:
[----:B------:R-:W-:-:S04]  /*0ce0*/  F2FP.BF16.F32.PACK_AB R0, RZ, R0 ;  /* 0x00000000ff00723e */ /* 0x000fc800000010ff */
[----:B------:R-:W-:Y:S01]  /*0cf0*/  PRMT R23, R0, 0x7610, R23 ;  /* 0x0000761000177816 */ /* 0x000fe20000000017 */
[----:B------:R-:W-:Y:S06]  /*0d00*/  BRA `(.L_x_417) ;  /* 0x0000000400287947 */ /* 0x000fec0003800000 */
.L_x_430:
        /* <DEDUP_REMOVED lines=21> */
.L_x_439:
[----:B------:R-:W-:Y:S05]  /*0e60*/  BSYNC B1 ;  /* 0x0000000000017941 */ /* 0x000fea0003800000 */
.L_x_438:
[----:B------:R-:W-:Y:S01]  /*0e70*/  LEA R5, R0, 0x37800000, 0x17 ;  /* 0x3780000000057811 */ /* 0x000fe200078eb8ff */
[----:B------:R-:W-:-:S05]  /*0e80*/  IMAD.SHL.U32 R0, R3, 0x200000, RZ ;  /* 0x0020000003007824 */ /* 0x000fca00078e00ff */
[----:B------:R-:W-:-:S07]  /*0e90*/  LOP3.LUT R0, R5, R0, R6, 0xfe, !PT ;  /* 0x0000000005007212 */ /* 0x000fce00078efe06 */
.L_x_437:
[----:B------:R-:W-:Y:S05]  /*0ea0*/  BSYNC B0 ;  /* 0x0000000000007941 */ /* 0x000fea0003800000 */
.L_x_436:
[----:B------:R-:W-:-:S04]  /*0eb0*/  F2FP.BF16.F32.PACK_AB R0, RZ, R0 ;  /* 0x00000000ff00723e */ /* 0x000fc800000010ff */
[----:B------:R-:W-:Y:S01]  /*0ec0*/  PRMT R23, R0, 0x7610, R23 ;  /* 0x0000761000177816 */ /* 0x000fe20000000017 */
[----:B------:R-:W-:Y:S06]  /*0ed0*/  BRA `(.L_x_417) ;  /* 0x0000000000b47947 */ /* 0x000fec0003800000 */
.L_x_429:
        /* <DEDUP_REMOVED lines=14> */
.L_x_443:
[----:B------:R-:W-:Y:S05]  /*0fc0*/  BSYNC B0 ;  /* 0x0000000000007941 */ /* 0x000fea0003800000 */
.L_x_442:
[----:B------:R-:W-:-:S04]  /*0fd0*/  F2FP.BF16.F32.PACK_AB R0, RZ, R0 ;  /* 0x00000000ff00723e */ /* 0x000fc800000010ff */
[----:B------:R-:W-:Y:S01]  /*0fe0*/  PRMT R23, R0, 0x7610, R23 ;  /* 0x0000761000177816 */ /* 0x000fe20000000017 */
[----:B------:R-:W-:Y:S06]  /*0ff0*/  BRA `(.L_x_417) ;  /* 0x00000000006c7947 */ /* 0x000fec0003800000 */
.L_x_416:
        /* <DEDUP_REMOVED lines=16> */
.L_x_444:
[----:B------:R-:W-:Y:S01]  /*1100*/  PRMT R23, RZ, 0x7610, R23 ;  /* 0x00007610ff177816 */ /* 0x000fe20000000017 */
[----:B------:R-:W-:Y:S06]  /*1110*/  BRA `(.L_x_417) ;  /* 0x0000000000247947 */ /* 0x000fec0003800000 */
.L_x_441:
[----:B------:R-:W2:Y:S02]  /*1120*/  LDG.E.64 R4, desc[UR36][R4.64] ;  /* 0x0000002404047981 */ /* 0x000ea4000c1e1b00 */
[----:B--2---:R-:W0:Y:S02]  /*1130*/  I2F.U64 R0, R4 ;  /* 0x0000000400007312 */ /* 0x004e240000301000 */
[----:B0-----:R-:W-:-:S04]  /*1140*/  F2FP.BF16.F32.PACK_AB R0, RZ, R0 ;  /* 0x00000000ff00723e */ /* 0x001fc800000010ff */
[----:B------:R-:W-:Y:S01]  /*1150*/  PRMT R23, R0, 0x7610, R23 ;  /* 0x0000761000177816 */ /* 0x000fe20000000017 */
[----:B------:R-:W-:Y:S06]  /*1160*/  BRA `(.L_x_417) ;  /* 0x0000000000107947 */ /* 0x000fec0003800000 */
.L_x_440:
[----:B------:R-:W2:Y:S02]  /*1170*/  LDG.E R4, desc[UR36][R4.64] ;  /* 0x0000002404047981 */ /* 0x000ea4000c1e1900 */
[----:B--2---:R-:W-:-:S04]  /*1180*/  I2FP.F32.U32 R0, R4 ;  /* 0x0000000400007245 */ /* 0x004fc80000201000 */
[----:B------:R-:W-:-:S04]  /*1190*/  F2FP.BF16.F32.PACK_AB R0, RZ, R0 ;  /* 0x00000000ff00723e */ /* 0x000fc800000010ff */
[----:B------:R-:W-:-:S07]  /*11a0*/  PRMT R23, R0, 0x7610, R23 ;  /* 0x0000761000177816 */ /* 0x000fce0000000017 */
.L_x_417:
[----:B0-----:R-:W0:Y:S01]  /*11b0*/  LDC.64 R4, c[0x0][0x228] ;  /* 0x00008a00ff047b82 */ /* 0x001e220000000a00 */
[----:B------:R-:W-:Y:S01]  /*11c0*/  PRMT R0, R19, 0x9910, RZ ;  /* 0x0000991013007816 */ /* 0x000fe200000000ff */
[----:B------:R-:W-:Y:S02]  /*11d0*/  ULDC UR4, c[0x0][0x23c] ;  /* 0x00008f0000047ab9 */ /* 0x000fe40000000800 */
[----:B------:R-:W-:Y:S01]  /*11e0*/  IMAD R3, R18, UR4, RZ ;  /* 0x0000000412037c24 */ /* 0x000fe2000f8e02ff */
[----:B------:R-:W-:-:S04]  /*11f0*/  ISETP.GT.AND P0, PT, R0, 0x9, PT ;  /* 0x000000090000780c */ /* 0x000fc80003f04270 */
[----:B0-----:R-:W-:-:S05]  /*1200*/  IADD3 R4, P1, R3, R4, RZ ;  /* 0x0000000403047210 */ /* 0x001fca0007f3e0ff */
[----:B------:R-:W-:-:S04]  /*1210*/  IMAD.X R5, RZ, RZ, R5, P1 ;  /* 0x000000ffff057224 */ /* 0x000fc800008e0605 */
        /* <DEDUP_REMOVED lines=14> */
.L_x_448:
[----:B------:R-:W2:Y:S02]  /*1300*/  LDG.E.U8 R4, desc[UR36][R4.64] ;  /* 0x0000002404047981 */ /* 0x000ea4000c1e1100 */
[----:B--2---:R-:W-:-:S04]  /*1310*/  I2FP.F32.U32 R0, R4 ;  /* 0x0000000400007245 */ /* 0x004fc80000201000 */
[----:B------:R-:W-:-:S04]  /*1320*/  F2FP.BF16.F32.PACK_AB R0, RZ, R0 ;  /* 0x00000000ff00723e */ /* 0x000fc800000010ff */
[----:B------:R-:W-:Y:S01]  /*1330*/  PRMT R25, R0, 0x7610, R25 ;  /* 0x0000761000197816 */ /* 0x000fe20000000019 */
[----:B------:R-:W-:Y:S06]  /*1340*/  BRA `(.L_x_450) ;  /* 0x0000000c00c87947 */ /* 0x000fec0003800000 */
.L_x_447:
        /* <DEDUP_REMOVED lines=11> */
.L_x_452:
[----:B------:R-:W2:Y:S02]  /*1400*/  LDG.E R4, desc[UR36][R4.64] ;  /* 0x0000002404047981 */ /* 0x000ea4000c1e1900 */
[----:B--2---:R-:W-:-:S04]  /*1410*/  I2FP.F32.S32 R0, R4 ;  /* 0x0000000400007245 */ /* 0x004fc80000201400 */
[----:B------:R-:W-:-:S04]  /*1420*/  F2FP.BF16.F32.PACK_AB R0, RZ, R0 ;  /* 0x00000000ff00723e */ /* 0x000fc800000010ff */
[----:B------:R-:W-:Y:S01]  /*1430*/  PRMT R25, R0, 0x7610, R25 ;  /* 0x0000761000197816 */ /* 0x000fe20000000019 */
[----:B------:R-:W-:Y:S06]  /*1440*/  BRA `(.L_x_450) ;  /* 0x0000000c00887947 */ /* 0x000fec0003800000 */
.L_x_451:
[----:B------:R-:W2:Y:S02]  /*1450*/  LDG.E.U16 R4, desc[UR36][R4.64] ;  /* 0x0000002404047981 */ /* 0x000ea4000c1e1500 */
[----:B--2---:R-:W0:Y:S02]  /*1460*/  I2F.S16 R0, R4 ;  /* 0x0000000400007306 */ /* 0x004e240000101400 */
[----:B0-----:R-:W-:-:S04]  /*1470*/  F2FP.BF16.F32.PACK_AB R0, RZ, R0 ;  /* 0x00000000ff00723e */ /* 0x001fc800000010ff */
[----:B------:R-:W-:Y:S01]  /*1480*/  PRMT R25, R0, 0x7610, R25 ;  /* 0x0000761000197816 */ /* 0x000fe20000000019 */
[----:B------:R-:W-:Y:S06]  /*1490*/  BRA `(.L_x_450) ;  /* 0x0000000c00747947 */ /* 0x000fec0003800000 */
.L_x_446:
        /* <DEDUP_REMOVED lines=9> */
.L_x_454:
[----:B------:R-:W2:Y:S02]  /*1530*/  LDG.E.U16 R0, desc[UR36][R4.64] ;  /* 0x0000002404007981 */ /* 0x000ea4000c1e1500 */
[----:B--2---:R-:W-:-:S05]  /*1540*/  HADD2.F32 R0, -RZ, R0.H0_H0 ;  /* 0x20000000ff007230 */ /* 0x004fca0000004100 */
[----:B------:R-:W-:-:S04]  /*1550*/  F2FP.BF16.F32.PACK_AB R0, RZ, R0 ;  /* 0x00000000ff00723e */ /* 0x000fc800000010ff */
[----:B------:R-:W-:Y:S01]  /*1560*/  PRMT R25, R0, 0x7610, R25 ;  /* 0x0000761000197816 */ /* 0x000fe20000000019 */
[----:B------:R-:W-:Y:S06]  /*1570*/  BRA `(.L_x_450) ;  /* 0x0000000c003c7947 */ /* 0x000fec0003800000 */
.L_x_453:
        /* <DEDUP_REMOVED lines=9> */
.L_x_456:
[----:B------:R-:W2:Y:S02]  /*1610*/  LDG.E.U16 R4, desc[UR36][R4.64] ;  /* 0x0000002404047981 */ /* 0x000ea4000c1e1500 */
[----:B--2---:R-:W-:-:S05]  /*1620*/  HADD2.F32 R0, -RZ, R4.H0_H0 ;  /* 0x20000004ff007230 */ /* 0x004fca0000004100 */
[----:B------:R-:W-:-:S04]  /*1630*/  F2FP.BF16.F32.PACK_AB R0, RZ, R0 ;  /* 0x00000000ff00723e */ /* 0x000fc800000010ff */
[----:B------:R-:W-:Y:S01]  /*1640*/  PRMT R25, R0, 0x7610, R25 ;  /* 0x0000761000197816 */ /* 0x000fe20000000019 */
[----:B------:R-:W-:Y:S06]  /*1650*/  BRA `(.L_x_450) ;  /* 0x0000000c00047947 */ /* 0x000fec0003800000 */
.L_x_455:
        /* <DEDUP_REMOVED lines=9> */
.L_x_445:
        /* <DEDUP_REMOVED lines=14> */
.L_x_459:
        /* <DEDUP_REMOVED lines=9> */
.L_x_458:
        /* <DEDUP_REMOVED lines=28> */
.L_x_461:
        /* <DEDUP_REMOVED lines=15> */
.L_x_460:
[----:B------:R0:W5:Y:S01]  /*1b10*/  LDG.E.U16 R25, desc[UR36][R4.64] ;  /* 0x0000002404197981 */ /* 0x000162000c1e1500 */
[----:B------:R-:W-:Y:S05]  /*1b20*/  BRA `(.L_x_450) ;  /* 0x0000000400d07947 */ /* 0x000fea0003800000 */
.L_x_457:
        /* <DEDUP_REMOVED lines=13> */
.L_x_464:
        /* <DEDUP_REMOVED lines=21> */
.L_x_468:
[----:B------:R-:W-:Y:S05]  /*1d50*/  BSYNC B1 ;  /* 0x0000000000017941 */ /* 0x000fea0003800000 */
.L_x_467:
[----:B------:R-:W-:Y:S01]  /*1d60*/  LEA R5, R0, 0x3b800000, 0x17 ;  /* 0x3b80000000057811 */ /* 0x000fe200078eb8ff */
[----:B------:R-:W-:-:S05]  /*1d70*/  IMAD.SHL.U32 R0, R3, 0x100000, RZ ;  /* 0x0010000003007824 */ /* 0x000fca00078e00ff */
[----:B------:R-:W-:-:S07]  /*1d80*/  LOP3.LUT R0, R5, R0, R6, 0xfe, !PT ;  /* 0x0000000005007212 */ /* 0x000fce00078efe06 */
.L_x_466:
[----:B------:R-:W-:Y:S05]  /*1d90*/  BSYNC B0 ;  /* 0x0000000000007941 */ /* 0x000fea0003800000 */
.L_x_465:
[----:B------:R-:W-:-:S04]  /*1da0*/  F2FP.BF16.F32.PACK_AB R0, RZ, R0 ;  /* 0x00000000ff00723e */ /* 0x000fc800000010ff */
[----:B------:R-:W-:Y:S01]  /*1db0*/  PRMT R25, R0, 0x7610, R25 ;  /* 0x0000761000197816 */ /* 0x000fe20000000019 */
[----:B------:R-:W-:Y:S06]  /*1dc0*/  BRA `(.L_x_450) ;  /* 0x0000000400287947 */ /* 0x000fec0003800000 */
.L_x_463:
        /* <DEDUP_REMOVED lines=21> */
.L_x_472:
[----:B------:R-:W-:Y:S05]  /*1f20*/  BSYNC B1 ;  /* 0x0000000000017941 */ /* 0x000fea0003800000 */
.L_x_471:
[----:B------:R-:W-:Y:S01]  /*1f30*/  LEA R5, R0, 0x37800000, 0x17 ;  /* 0x3780000000057811 */ /* 0x000fe200078eb8ff */
[----:B------:R-:W-:-:S05]  /*1f40*/  IMAD.SHL.U32 R0, R3, 0x200000, RZ ;  /* 0x0020000003007824 */ /* 0x000fca00078e00ff */
[----:B------:R-:W-:-:S07]  /*1f50*/  LOP3.LUT R0, R5, R0, R6, 0xfe, !PT ;  /* 0x0000000005007212 */ /* 0x000fce00078efe06 */
.L_x_470:
[----:B------:R-:W-:Y:S05]  /*1f60*/  BSYNC B0 ;  /* 0x0000000000007941 */ /* 0x000fea0003800000 */
.L_x_469:
[----:B------:R-:W-:-:S04]  /*1f70*/  F2FP.BF16.F32.PACK_AB R0, RZ, R0 ;  /* 0x00000000ff00723e */ /* 0x000fc800000010ff */
[----:B------:R-:W-:Y:S01]  /*1f80*/  PRMT R25, R0, 0x7610, R25 ;  /* 0x0000761000197816 */ /* 0x000fe20000000019 */
[----:B------:R-:W-:Y:S06]  /*1f90*/  BRA `(.L_x_450) ;  /* 0x0000000000b47947 */ /* 0x000fec0003800000 */
.L_x_462:
        /* <DEDUP_REMOVED lines=14> */
.L_x_476:
[----:B------:R-:W-:Y:S05]  /*2080*/  BSYNC B0 ;  /* 0x0000000000007941 */ /* 0x000fea0003800000 */
.L_x_475:
[----:B------:R-:W-:-:S04]  /*2090*/  F2FP.BF16.F32.PACK_AB R0, RZ, R0 ;  /* 0x00000000ff00723e */ /* 0x000fc800000010ff */
[----:B------:R-:W-:Y:S01]  /*20a0*/  PRMT R25, R0, 0x7610, R25 ;  /* 0x0000761000197816 */ /* 0x000fe20000000019 */
[----:B------:R-:W-:Y:S06]  /*20b0*/  BRA `(.L_x_450) ;  /* 0x00000000006c7947 */ /* 0x000fec0003800000 */
.L_x_449:
        /* <DEDUP_REMOVED lines=16> */
.L_x_477:
[----:B------:R-:W-:Y:S01]  /*21c0*/  PRMT R25, RZ, 0x7610, R25 ;  /* 0x00007610ff197816 */ /* 0x000fe20000000019 */
[----:B------:R-:W-:Y:S06]  /*21d0*/  BRA `(.L_x_450) ;  /* 0x0000000000247947 */ /* 0x000fec0003800000 */
.L_x_474:
[----:B------:R-:W2:Y:S02]  /*21e0*/  LDG.E.64 R4, desc[UR36][R4.64] ;  /* 0x0000002404047981 */ /* 0x000ea4000c1e1b00 */
[----:B--2---:R-:W0:Y:S02]  /*21f0*/  I2F.U64 R0, R4 ;  /* 0x0000000400007312 */ /* 0x004e240000301000 */
[----:B0-----:R-:W-:-:S04]  /*2200*/  F2FP.BF16.F32.PACK_AB R0, RZ, R0 ;  /* 0x00000000ff00723e */ /* 0x001fc800000010ff */
[----:B------:R-:W-:Y:S01]  /*2210*/  PRMT R25, R0, 0x7610, R25 ;  /* 0x0000761000197816 */ /* 0x000fe20000000019 */
[----:B------:R-:W-:Y:S06]  /*2220*/  BRA `(.L_x_450) ;  /* 0x0000000000107947 */ /* 0x000fec0003800000 */
.L_x_473:
[----:B------:R-:W2:Y:S02]  /*2230*/  LDG.E R4, desc[UR36][R4.64] ;  /* 0x0000002404047981 */ /* 0x000ea4000c1e1900 */
[----:B--2---:R-:W-:-:S04]  /*2240*/  I2FP.F32.U32 R0, R4 ;  /* 0x0000000400007245 */ /* 0x004fc80000201000 */
[----:B------:R-:W-:-:S04]  /*2250*/  F2FP.BF16.F32.PACK_AB R0, RZ, R0 ;  /* 0x00000000ff00723e */ /* 0x000fc800000010ff */
[----:B------:R-:W-:-:S07]  /*2260*/  PRMT R25, R0, 0x7610, R25 ;  /* 0x0000761000197816 */ /* 0x000fce0000000019 */
.L_x_450:
[----:B------:R-:W-:-:S07]  /*2270*/  VIADD R27, R27, 0x80 ;  /* 0x000000801b1b7836 */ /* 0x000fce0000000000 */
.L_x_411:
[----:B------:R-:W-:Y:S05]  /*2280*/  BSYNC B6 ;  /* 0x0000000000067941 */ /* 0x000fea0003800000 */
.L_x_410:
[----:B------:R-:W-:Y:S01]  /*2290*/  ISETP.GE.AND P0, PT, R27, R16, PT ;  /* 0x000000101b00720c */ /* 0x000fe20003f06270 */
[----:B------:R-:W-:Y:S01]  /*22a0*/  BSSY B6, `(.L_x_478) ;  /* 0x000021e000067945 */ /* 0x000fe20003800000 */
[----:B------:R-:W-:-:S11]  /*22b0*/  PRMT R18, RZ, 0x7610, R18 ;  /* 0x00007610ff127816 */ /* 0x000fd60000000012 */
[----:B------:R-:W-:Y:S05]  /*22c0*/  @P0 BRA `(.L_x_479) ;  /* 0x00000020006c0947 */ /* 0x000fea0003800000 */
[----:B0-----:R-:W0:Y:S01]  /*22d0*/  LDC.64 R4, c[0x0][0x220] ;  /* 0x00008800ff047b82 */ /* 0x001e220000000a00 */
        /* <DEDUP_REMOVED lines=21> */
.L_x_483:
[----:B------:R-:W2:Y:S02]  /*2430*/  LDG.E.U8 R4, desc[UR36][R4.64] ;  /* 0x0000002404047981 */ /* 0x000ea4000c1e1100 */
[----:B--2---:R-:W-:-:S04]  /*2440*/  I2FP.F32.U32 R0, R4 ;  /* 0x0000000400007245 */ /* 0x004fc80000201000 */
[----:B------:R-:W-:-:S04]  /*2450*/  F2FP.BF16.F32.PACK_AB R0, RZ, R0 ;  /* 0x00000000ff00723e */ /* 0x000fc800000010ff */
[----:B------:R-:W-:Y:S01]  /*2460*/  PRMT R17, R0, 0x7610, R17 ;  /* 0x0000761000117816 */ /* 0x000fe20000000011 */
[----:B------:R-:W-:Y:S06]  /*2470*/  BRA `(.L_x_485) ;  /* 0x0000000c00cc7947 */ /* 0x000fec0003800000 */
.L_x_482:
        /* <DEDUP_REMOVED lines=11> */
.L_x_487:
[----:B------:R-:W2:Y:S02]  /*2530*/  LDG.E R4, desc[UR36][R4.64] ;  /* 0x0000002404047981 */ /* 0x000ea4000c1e1900 */
[----:B--2---:R-:W-:-:S04]  /*2540*/  I2FP.F32.S32 R0, R4 ;  /* 0x0000000400007245 */ /* 0x004fc80000201400 */
[----:B------:R-:W-:-:S04]  /*2550*/  F2FP.BF16.F32.PACK_AB R0, RZ, R0 ;  /* 0x00000000ff00723e */ /* 0x000fc800000010ff */
[----:B------:R-:W-:Y:S01]  /*2560*/  PRMT R17, R0, 0x7610, R17 ;  /* 0x0000761000117816 */ /* 0x000fe20000000011 */
[----:B------:R-:W-:Y:S06]  /*2570*/  BRA `(.L_x_485) ;  /* 0x0000000c008c7947 */ /* 0x000fec0003800000 */
.L_x_486:
[----:B------:R-:W2:Y:S02]  /*2580*/  LDG.E.U16 R4, desc[UR36][R4.64] ;  /* 0x0000002404047981 */ /* 0x000ea4000c1e1500 */
[----:B--2---:R-:W0:Y:S02]  /*2590*/  I2F.S16 R0, R4 ;  /* 0x0000000400007306 */ /* 0x004e240000101400 */
[----:B0-----:R-:W-:-:S04]  /*25a0*/  F2FP.BF16.F32.PACK_AB R0, RZ, R0 ;  /* 0x00000000ff00723e */ /* 0x001fc800000010ff */
[----:B------:R-:W-:Y:S01]  /*25b0*/  PRMT R17, R0, 0x7610, R17 ;  /* 0x0000761000117816 */ /* 0x000fe20000000011 */
[----:B------:R-:W-:Y:S06]  /*25c0*/  BRA `(.L_x_485) ;  /* 0x0000000c00787947 */ /* 0x000fec0003800000 */
.L_x_481:
        /* <DEDUP_REMOVED lines=9> */
.L_x_489:
[----:B------:R-:W2:Y:S02]  /*2660*/  LDG.E.U16 R0, desc[UR36][R4.64] ;  /* 0x0000002404007981 */ /* 0x000ea4000c1e1500 */
[----:B--2---:R-:W-:-:S05]  /*2670*/  HADD2.F32 R0, -RZ, R0.H0_H0 ;  /* 0x20000000ff007230 */ /* 0x004fca0000004100 */
[----:B------:R-:W-:-:S04]  /*2680*/  F2FP.BF16.F32.PACK_AB R0, RZ, R0 ;  /* 0x00000000ff00723e */ /* 0x000fc800000010ff */
[----:B------:R-:W-:Y:S01]  /*2690*/  PRMT R17, R0, 0x7610, R17 ;  /* 0x0000761000117816 */ /* 0x000fe20000000011 */
[----:B------:R-:W-:Y:S06]  /*26a0*/  BRA `(.L_x_485) ;  /* 0x0000000c00407947 */ /* 0x000fec0003800000 */
.L_x_488:
        /* <DEDUP_REMOVED lines=9> */
.L_x_491:
[----:B------:R-:W2:Y:S02]  /*2740*/  LDG.E.U16 R4, desc[UR36][R4.64] ;  /* 0x0000002404047981 */ /* 0x000ea4000c1e1500 */
[----:B--2---:R-:W-:-:S05]  /*2750*/  HADD2.F32 R0, -RZ, R4.H0_H0 ;  /* 0x20000004ff007230 */ /* 0x004fca0000004100 */
[----:B------:R-:W-:-:S04]  /*2760*/  F2FP.BF16.F32.PACK_AB R0, RZ, R0 ;  /* 0x00000000ff00723e */ /* 0x000fc800000010ff */
[----:B------:R-:W-:Y:S01]  /*2770*/  PRMT R17, R0, 0x7610, R17 ;  /* 0x0000761000117816 */ /* 0x000fe20000000011 */
[----:B------:R-:W-:Y:S06]  /*2780*/  BRA `(.L_x_485) ;  /* 0x0000000c00087947 */ /* 0x000fec0003800000 */
.L_x_490:
        /* <DEDUP_REMOVED lines=9> */
.L_x_480:
        /* <DEDUP_REMOVED lines=14> */
.L_x_494:
        /* <DEDUP_REMOVED lines=9> */
.L_x_493:
        /* <DEDUP_REMOVED lines=28> */
.L_x_496:
[----:B------:R-:W2:Y:S02]  /*2b50*/  LDG.E.U8 R4, desc[UR36][R4.64] ;  /* 0x0000002404047981 */ /* 0x000ea4000c1e1100 */
[----:B--2---:R-:W-:-:S05]  /*2b60*/  IMAD.SHL.U32 R0, R4, 0x2000000, RZ ;  /* 0x0200000004007824 */ /* 0x004fca00078e00ff */
[----:B------:R-:W-:-:S13]  /*2b70*/  ISETP.GE.U32.AND P0, PT, R0, 0x8000000, PT ;  /* 0x080000000000780c */ /* 0x000fda0003f06070 */
[C---:B------:R-:W-:Y:S02]  /*2b80*/  @P0 IMAD.SHL.U32 R3, R4.reuse, 0x200000, RZ ;  /* 0x0020000004030824 */ /* 0x040fe400078e00ff */
[----:B------:R-:W-:-:S03]  /*2b90*/  @!P0 IMAD.SHL.U32 R0, R4, 0x100, RZ ;  /* 0x0000010004008824 */ /* 0x000fc600078e00ff */
[----:B------:R-:W-:Y:S02]  /*2ba0*/  @P0 LOP3.LUT R3, R3, 0xfe00000, RZ, 0xc0, !PT ;  /* 0x0fe0000003030812 */ /* 0x000fe400078ec0ff */
        /* <DEDUP_REMOVED lines=10> */
.L_x_495:
[----:B------:R0:W5:Y:S01]  /*2c50*/  LDG.E.U16 R17, desc[UR36][R4.64] ;  /* 0x0000002404117981 */ /* 0x000162000c1e1500 */
[----:B------:R-:W-:Y:S05]  /*2c60*/  BRA `(.L_x_485) ;  /* 0x0000000400d07947 */ /* 0x000fea0003800000 */
.L_x_492:
        /* <DEDUP_REMOVED lines=13> */
.L_x_499:
        /* <DEDUP_REMOVED lines=21> */
.L_x_503:
[----:B------:R-:W-:Y:S05]  /*2e90*/  BSYNC B1 ;  /* 0x0000000000017941 */ /* 0x000fea0003800000 */
.L_x_502:
[----:B------:R-:W-:Y:S01]  /*2ea0*/  LEA R5, R0, 0x3b800000, 0x17 ;  /* 0x3b80000000057811 */ /* 0x000fe200078eb8ff */
[----:B------:R-:W-:-:S05]  /*2eb0*/  IMAD.SHL.U32 R0, R3, 0x100000, RZ ;  /* 0x0010000003007824 */ /* 0x000fca00078e00ff */
[----:B------:R-:W-:-:S07]  /*2ec0*/  LOP3.LUT R0, R5, R0, R6, 0xfe, !PT ;  /* 0x0000000005007212 */ /* 0x000fce00078efe06 */
.L_x_501:
[----:B------:R-:W-:Y:S05]  /*2ed0*/  BSYNC B0 ;  /* 0x0000000000007941 */ /* 0x000fea0003800000 */
.L_x_500:
[----:B------:R-:W-:-:S04]  /*2ee0*/  F2FP.BF16.F32.PACK_AB R0, RZ, R0 ;  /* 0x00000000ff00723e */ /* 0x000fc800000010ff */
[----:B------:R-:W-:Y:S01]  /*2ef0*/  PRMT R17, R0, 0x7610, R17 ;  /* 0x0000761000117816 */ /* 0x000fe20000000011 */
[----:B------:R-:W-:Y:S06]  /*2f00*/  BRA `(.L_x_485) ;  /* 0x0000000400287947 */ /* 0x000fec0003800000 */
.L_x_498:
        /* <DEDUP_REMOVED lines=21> */
.L_x_507:
[----:B------:R-:W-:Y:S05]  /*3060*/  BSYNC B1 ;  /* 0x0000000000017941 */ /* 0x000fea0003800000 */
.L_x_506:
[----:B------:R-:W-:Y:S01]  /*3070*/  LEA R5, R0, 0x37800000, 0x17 ;  /* 0x3780000000057811 */ /* 0x000fe200078eb8ff */
[----:B------:R-:W-:-:S05]  /*3080*/  IMAD.SHL.U32 R0, R3, 0x200000, RZ ;  /* 0x0020000003007824 */ /* 0x000fca00078e00ff */
[----:B------:R-:W-:-:S07]  /*3090*/  LOP3.LUT R0, R5, R0, R6, 0xfe, !PT ;  /* 0x0000000005007212 */ /* 0x000fce00078efe06 */
.L_x_505:
[----:B------:R-:W-:Y:S05]  /*30a0*/  BSYNC B0 ;  /* 0x0000000000007941 */ /* 0x000fea0003800000 */
.L_x_504:
[----:B------:R-:W-:-:S04]  /*30b0*/  F2FP.BF16.F32.PACK_AB R0, RZ, R0 ;  /* 0x00000000ff00723e */ /* 0x000fc800000010ff */
[----:B------:R-:W-:Y:S01]  /*30c0*/  PRMT R17, R0, 0x7610, R17 ;  /* 0x0000761000117816 */ /* 0x000fe20000000011 */
[----:B------:R-:W-:Y:S06]  /*30d0*/  BRA `(.L_x_485) ;  /* 0x0000000000b47947 */ /* 0x000fec0003800000 */
.L_x_497:
        /* <DEDUP_REMOVED lines=14> */
.L_x_511:
[----:B------:R-:W-:Y:S05]  /*31c0*/  BSYNC B0 ;  /* 0x0000000000007941 */ /* 0x000fea0003800000 */
.L_x_510:
[----:B------:R-:W-:-:S04]  /*31d0*/  F2FP.BF16.F32.PACK_AB R0, RZ, R0 ;  /* 0x00000000ff00723e */ /* 0x000fc800000010ff */
[----:B------:R-:W-:Y:S01]  /*31e0*/  PRMT R17, R0, 0x7610, R17 ;  /* 0x0000761000117816 */ /* 0x000fe20000000011 */
[----:B------:R-:W-:Y:S06]  /*31f0*/  BRA `(.L_x_485) ;  /* 0x00000000006c7947 */ /* 0x000fec0003800000 */
.L_x_484:
        /* <DEDUP_REMOVED lines=16> */
.L_x_512:
[----:B------:R-:W-:Y:S01]  /*3300*/  PRMT R17, RZ, 0x7610, R17 ;  /* 0x00007610ff117816 */ /* 0x000fe20000000011 */
[----:B------:R-:W-:Y:S06]  /*3310*/  BRA `(.L_x_485) ;  /* 0x0000000000247947 */ /* 0x000fec0003800000 */
.L_x_509:
[----:B------:R-:W2:Y:S02]  /*3320*/  LDG.E.64 R4, desc[UR36][R4.64] ;  /* 0x0000002404047981 */ /* 0x000ea4000c1e1b00 */
[----:B--2---:R-:W0:Y:S02]  /*3330*/  I2F.U64 R0, R4 ;  /* 0x0000000400007312 */ /* 0x004e240000301000 */
[----:B0-----:R-:W-:-:S04]  /*3340*/  F2FP.BF16.F32.PACK_AB R0, RZ, R0 ;  /* 0x00000000ff00723e */ /* 0x001fc800000010ff */
[----:B------:R-:W-:Y:S01]  /*3350*/  PRMT R17, R0, 0x7610, R17 ;  /* 0x0000761000117816 */ /* 0x000fe20000000011 */
[----:B------:R-:W-:Y:S06]  /*3360*/  BRA `(.L_x_485) ;  /* 0x0000000000107947 */ /* 0x000fec0003800000 */
.L_x_508:
[----:B------:R-:W2:Y:S02]  /*3370*/  LDG.E R4, desc[UR36][R4.64] ;  /* 0x0000002404047981 */ /* 0x000ea4000c1e1900 */
[----:B--2---:R-:W-:-:S04]  /*3380*/  I2FP.F32.U32 R0, R4 ;  /* 0x0000000400007245 */ /* 0x004fc80000201000 */
[----:B------:R-:W-:-:S04]  /*3390*/  F2FP.BF16.F32.PACK_AB R0, RZ, R0 ;  /* 0x00000000ff00723e */ /* 0x000fc800000010ff */
[----:B------:R-:W-:-:S07]  /*33a0*/  PRMT R17, R0, 0x7610, R17 ;  /* 0x0000761000117816 */ /* 0x000fce0000000011 */
.L_x_485:
        /* <DEDUP_REMOVED lines=21> */
.L_x_516:
[----:B------:R-:W2:Y:S02]  /*3500*/  LDG.E.U8 R4, desc[UR36][R4.64] ;  /* 0x0000002404047981 */ /* 0x000ea4000c1e1100 */
[----:B--2---:R-:W-:-:S04]  /*3510*/  I2FP.F32.U32 R0, R4 ;  /* 0x0000000400007245 */ /* 0x004fc80000201000 */
[----:B------:R-:W-:-:S04]  /*3520*/  F2FP.BF16.F32.PACK_AB R0, RZ, R0 ;  /* 0x00000000ff00723e */ /* 0x000fc800000010ff */
[----:B------:R-:W-:Y:S01]  /*3530*/  PRMT R18, R0, 0x7610, R18 ;  /* 0x0000761000127816 */ /* 0x000fe20000000012 */
[----:B------:R-:W-:Y:S06]  /*3540*/  BRA `(.L_x_518) ;  /* 0x0000000c00c87947 */ /* 0x000fec0003800000 */
.L_x_515:
        /* <DEDUP_REMOVED lines=11> */
.L_x_520:
[----:B------:R-:W2:Y:S02]  /*3600*/  LDG.E R4, desc[UR36][R4.64] ;  /* 0x0000002404047981 */ /* 0x000ea4000c1e1900 */
[----:B--2---:R-:W-:-:S04]  /*3610*/  I2FP.F32.S32 R0, R4 ;  /* 0x0000000400007245 */ /* 0x004fc80000201400 */
[----:B------:R-:W-:-:S04]  /*3620*/  F2FP.BF16.F32.PACK_AB R0, RZ, R0 ;  /* 0x00000000ff00723e */ /* 0x000fc800000010ff */
[----:B------:R-:W-:Y:S01]  /*3630*/  PRMT R18, R0, 0x7610, R18 ;  /* 0x0000761000127816 */ /* 0x000fe20000000012 */
[----:B------:R-:W-:Y:S06]  /*3640*/  BRA `(.L_x_518) ;  /* 0x0000000c00887947 */ /* 0x000fec0003800000 */
.L_x_519:
[----:B------:R-:W2:Y:S02]  /*3650*/  LDG.E.U16 R4, desc[UR36][R4.64] ;  /* 0x0000002404047981 */ /* 0x000ea4000c1e1500 */
[----:B--2---:R-:W0:Y:S02]  /*3660*/  I2F.S16 R0, R4 ;  /* 0x0000000400007306 */ /* 0x004e240000101400 */
[----:B0-----:R-:W-:-:S04]  /*3670*/  F2FP.BF16.F32.PACK_AB R0, RZ, R0 ;  /* 0x00000000ff00723e */ /* 0x001fc800000010ff */
[----:B------:R-:W-:Y:S01]  /*3680*/  PRMT R18, R0, 0x7610, R18 ;  /* 0x0000761000127816 */ /* 0x000fe20000000012 */
[----:B------:R-:W-:Y:S06]  /*3690*/  BRA `(.L_x_518) ;  /* 0x0000000c00747947 */ /* 0x000fec0003800000 */
.L_x_514:
        /* <DEDUP_REMOVED lines=9> */
.L_x_522:
[----:B------:R-:W2:Y:S02]  /*3730*/  LDG.E.U16 R0, desc[UR36][R4.64] ;  /* 0x0000002404007981 */ /* 0x000ea4000c1e1500 */
[----:B--2---:R-:W-:-:S05]  /*3740*/  HADD2.F32 R0, -RZ, R0.H0_H0 ;  /* 0x20000000ff007230 */ /* 0x004fca0000004100 */
[----:B------:R-:W-:-:S04]  /*3750*/  F2FP.BF16.F32.PACK_AB R0, RZ, R0 ;  /* 0x00000000ff00723e */ /* 0x000fc800000010ff */
[----:B------:R-:W-:Y:S01]  /*3760*/  PRMT R18, R0, 0x7610, R18 ;  /* 0x0000761000127816 */ /* 0x000fe20000000012 */
[----:B------:R-:W-:Y:S06]  /*3770*/  BRA `(.L_x_518) ;  /* 0x0000000c003c7947 */ /* 0x000fec0003800000 */
.L_x_521:
        /* <DEDUP_REMOVED lines=9> */
.L_x_524:
[----:B------:R-:W2:Y:S02]  /*3810*/  LDG.E.U16 R4, desc[UR36][R4.64] ;  /* 0x0000002404047981 */ /* 0x000ea4000c1e1500 */
[----:B--2---:R-:W-:-:S05]  /*3820*/  HADD2.F32 R0, -RZ, R4.H0_H0 ;  /* 0x20000004ff007230 */ /* 0x004fca0000004100 */
[----:B------:R-:W-:-:S04]  /*3830*/  F2FP.BF16.F32.PACK_AB R0, RZ, R0 ;  /* 0x00000000ff00723e */ /* 0x000fc800000010ff */
[----:B------:R-:W-:Y:S01]  /*3840*/  PRMT R18, R0, 0x7610, R18 ;  /* 0x0000761000127816 */ /* 0x000fe20000000012 */
[----:B------:R-:W-:Y:S06]  /*3850*/  BRA `(.L_x_518) ;  /* 0x0000000c00047947 */ /* 0x000fec0003800000 */
.L_x_523:
        /* <DEDUP_REMOVED lines=9> */
.L_x_513:
        /* <DEDUP_REMOVED lines=14> */
.L_x_527:
        /* <DEDUP_REMOVED lines=9> */
.L_x_526:
        /* <DEDUP_REMOVED lines=28> */
.L_x_529:
        /* <DEDUP_REMOVED lines=15> */
.L_x_528:
[----:B------:R0:W5:Y:S01]  /*3d10*/  LDG.E.U16 R18, desc[UR36][R4.64] ;  /* 0x0000002404127981 */ /* 0x000162000c1e1500 */
[----:B------:R-:W-:Y:S05]  /*3d20*/  BRA `(.L_x_518) ;  /* 0x0000000400d07947 */ /* 0x000fea0003800000 */
.L_x_525:
        /* <DEDUP_REMOVED lines=13> */
.L_x_532:
        /* <DEDUP_REMOVED lines=21> */
.L_x_536:
[----:B------:R-:W-:Y:S05]  /*3f50*/  BSYNC B1 ;  /* 0x0000000000017941 */ /* 0x000fea0003800000 */
.L_x_535:
[----:B------:R-:W-:Y:S01]  /*3f60*/  LEA R5, R0, 0x3b800000, 0x17 ;  /* 0x3b80000000057811 */ /* 0x000fe200078eb8ff */
[----:B------:R-:W-:-:S05]  /*3f70*/  IMAD.SHL.U32 R0, R3, 0x100000, RZ ;  /* 0x0010000003007824 */ /* 0x000fca00078e00ff */
[----:B------:R-:W-:-:S07]  /*3f80*/  LOP3.LUT R0, R5, R0, R6, 0xfe, !PT ;  /* 0x0000000005007212 */ /* 0x000fce00078efe06 */
.L_x_534:
[----:B------:R-:W-:Y:S05]  /*3f90*/  BSYNC B0 ;  /* 0x0000000000007941 */ /* 0x000fea0003800000 */
.L_x_533:
[----:B------:R-:W-:-:S04]  /*3fa0*/  F2FP.BF16.F32.PACK_AB R0, RZ, R0 ;  /* 0x00000000ff00723e */ /* 0x000fc800000010ff */
[----:B------:R-:W-:Y:S01]  /*3fb0*/  PRMT R18, R0, 0x7610, R18 ;  /* 0x0000761000127816 */ /* 0x000fe20000000012 */
[----:B------:R-:W-:Y:S06]  /*3fc0*/  BRA `(.L_x_518) ;  /* 0x0000000400287947 */ /* 0x000fec0003800000 */
.L_x_531:
        /* <DEDUP_REMOVED lines=21> */
.L_x_540:
[----:B------:R-:W-:Y:S05]  /*4120*/  BSYNC B1 ;  /* 0x0000000000017941 */ /* 0x000fea0003800000 */
.L_x_539:
[----:B------:R-:W-:Y:S01]  /*4130*/  LEA R5, R0, 0x37800000, 0x17 ;  /* 0x3780000000057811 */ /* 0x000fe200078eb8ff */
[----:B------:R-:W-:-:S05]  /*4140*/  IMAD.SHL.U32 R0, R3, 0x200000, RZ ;  /* 0x0020000003007824 */ /* 0x000fca00078e00ff */
[----:B------:R-:W-:-:S07]  /*4150*/  LOP3.LUT R0, R5, R0, R6, 0xfe, !PT ;  /* 0x0000000005007212 */ /* 0x000fce00078efe06 */
.L_x_538:
[----:B------:R-:W-:Y:S05]  /*4160*/  BSYNC B0 ;  /* 0x0000000000007941 */ /* 0x000fea0003800000 */
.L_x_537:
[----:B------:R-:W-:-:S04]  /*4170*/  F2FP.BF16.F32.PACK_AB R0, RZ, R0 ;  /* 0x00000000ff00723e */ /* 0x000fc800000010ff */
[----:B------:R-:W-:Y:S01]  /*4180*/  PRMT R18, R0, 0x7610, R18 ;  /* 0x0000761000127816 */ /* 0x000fe20000000012 */
[----:B------:R-:W-:Y:S06]  /*4190*/  BRA `(.L_x_518) ;  /* 0x0000000000b47947 */ /* 0x000fec0003800000 */
.L_x_530:
        /* <DEDUP_REMOVED lines=14> */
.L_x_544:
[----:B------:R-:W-:Y:S05]  /*4280*/  BSYNC B0 ;  /* 0x0000000000007941 */ /* 0x000fea0003800000 */
.L_x_543:
[----:B------:R-:W-:-:S04]  /*4290*/  F2FP.BF16.F32.PACK_AB R0, RZ, R0 ;  /* 0x00000000ff00723e */ /* 0x000fc800000010ff */
[----:B------:R-:W-:Y:S01]  /*42a0*/  PRMT R18, R0, 0x7610, R18 ;  /* 0x0000761000127816 */ /* 0x000fe20000000012 */
[----:B------:R-:W-:Y:S06]  /*42b0*/  BRA `(.L_x_518) ;  /* 0x00000000006c7947 */ /* 0x000fec0003800000 */
.L_x_517:
        /* <DEDUP_REMOVED lines=16> */
.L_x_545:
[----:B------:R-:W-:Y:S01]  /*43c0*/  PRMT R18, RZ, 0x7610, R18 ;  /* 0x00007610ff127816 */ /* 0x000fe20000000012 */
[----:B------:R-:W-:Y:S06]  /*43d0*/  BRA `(.L_x_518) ;  /* 0x0000000000247947 */ /* 0x000fec0003800000 */
.L_x_542:
[----:B------:R-:W2:Y:S02]  /*43e0*/  LDG.E.64 R4, desc[UR36][R4.64] ;  /* 0x0000002404047981 */ /* 0x000ea4000c1e1b00 */
[----:B--2---:R-:W0:Y:S02]  /*43f0*/  I2F.U64 R0, R4 ;  /* 0x0000000400007312 */ /* 0x004e240000301000 */
[----:B0-----:R-:W-:-:S04]  /*4400*/  F2FP.BF16.F32.PACK_AB R0, RZ, R0 ;  /* 0x00000000ff00723e */ /* 0x001fc800000010ff */
[----:B------:R-:W-:Y:S01]  /*4410*/  PRMT R18, R0, 0x7610, R18 ;  /* 0x0000761000127816 */ /* 0x000fe20000000012 */
[----:B------:R-:W-:Y:S06]  /*4420*/  BRA `(.L_x_518) ;  /* 0x0000000000107947 */ /* 0x000fec0003800000 */
.L_x_541:
[----:B------:R-:W2:Y:S02]  /*4430*/  LDG.E R4, desc[UR36][R4.64] ;  /* 0x0000002404047981 */ /* 0x000ea4000c1e1900 */
[----:B--2---:R-:W-:-:S04]  /*4440*/  I2FP.F32.U32 R0, R4 ;  /* 0x0000000400007245 */ /* 0x004fc80000201000 */
[----:B------:R-:W-:-:S04]  /*4450*/  F2FP.BF16.F32.PACK_AB R0, RZ, R0 ;  /* 0x00000000ff00723e */ /* 0x000fc800000010ff */
[----:B------:R-:W-:-:S07]  /*4460*/  PRMT R18, R0, 0x7610, R18 ;  /* 0x0000761000127816 */ /* 0x000fce0000000012 */
.L_x_518:
[----:B------:R-:W-:-:S07]  /*4470*/  VIADD R27, R27, 0x80 ;  /* 0x000000801b1b7836 */ /* 0x000fce0000000000 */
.L_x_479:
[----:B------:R-:W-:Y:S05]  /*4480*/  BSYNC B6 ;  /* 0x0000000000067941 */ /* 0x000fea0003800000 */
.L_x_478:
[----:B------:R-:W-:Y:S01]  /*4490*/  ISETP.GE.AND P0, PT, R27, R16, PT ;  /* 0x000000101b00720c */ /* 0x000fe20003f06270 */
[----:B------:R-:W-:Y:S01]  /*44a0*/  BSSY B6, `(.L_x_546) ;  /* 0x0000220000067945 */ /* 0x000fe20003800000 */
[----:B------:R-:W-:Y:S02]  /*44b0*/  PRMT R19, RZ, 0x7610, R19 ;  /* 0x00007610ff137816 */ /* 0x000fe40000000013 */
[----:B------:R-:W-:Y:S02]  /*44c0*/  PRMT R22, RZ, 0x7610, R22 ;  /* 0x00007610ff167816 */ /* 0x000fe40000000016 */
[----:B------:R-:W-:-:S07]  /*44d0*/  PRMT R24, RZ, 0x7610, R24 ;  /* 0x00007610ff187816 */ /* 0x000fce0000000018 */
        /* <DEDUP_REMOVED lines=23> */
.L_x_551:
[----:B------:R-:W2:Y:S02]  /*4650*/  LDG.E.U8 R4, desc[UR36][R4.64] ;  /* 0x0000002404047981 */ /* 0x000ea4000c1e1100 */
[----:B--2---:R-:W-:-:S04]  /*4660*/  I2FP.F32.U32 R0, R4 ;  /* 0x0000000400007245 */ /* 0x004fc80000201000 */
[----:B------:R-:W-:-:S04]  /*4670*/  F2FP.BF16.F32.PACK_AB R0, RZ, R0 ;  /* 0x00000000ff00723e */ /* 0x000fc800000010ff */
[----:B------:R-:W-:Y:S01]  /*4680*/  PRMT R22, R0, 0x7610, R22 ;  /* 0x0000761000167816 */ /* 0x000fe20000000016 */
[----:B------:R-:W-:Y:S06]  /*4690*/  BRA `(.L_x_553) ;  /* 0x0000000c00c87947 */ /* 0x000fec0003800000 */
.L_x_550:
        /* <DEDUP_REMOVED lines=11> */
.L_x_555:
[----:B------:R-:W2:Y:S02]  /*4750*/  LDG.E R4, desc[UR36][R4.64] ;  /* 0x0000002404047981 */ /* 0x000ea4000c1e1900 */
[----:B--2---:R-:W-:-:S04]  /*4760*/  I2FP.F32.S32 R0, R4 ;  /* 0x0000000400007245 */ /* 0x004fc80000201400 */
[----:B------:R-:W-:-:S04]  /*4770*/  F2FP.BF16.F32.PACK_AB R0, RZ, R0 ;  /* 0x00000000ff00723e */ /* 0x000fc800000010ff */
[----:B------:R-:W-:Y:S01]  /*4780*/  PRMT R22, R0, 0x7610, R22 ;  /* 0x0000761000167816 */ /* 0x000fe20000000016 */
[----:B------:R-:W-:Y:S06]  /*4790*/  BRA `(.L_x_553) ;  /* 0x0000000c00887947 */ /* 0x000fec0003800000 */
.L_x_554:
[----:B------:R-:W2:Y:S02]  /*47a0*/  LDG.E.U16 R4, desc[UR36][R4.64] ;  /* 0x0000002404047981 */ /* 0x000ea4000c1e1500 */
[----:B--2---:R-:W0:Y:S02]  /*47b0*/  I2F.S16 R0, R4 ;  /* 0x0000000400007306 */ /* 0x004e240000101400 */
[----:B0-----:R-:W-:-:S04]  /*47c0*/  F2FP.BF16.F32.PACK_AB R0, RZ, R0 ;  /* 0x00000000ff00723e */ /* 0x001fc800000010ff */
[----:B------:R-:W-:Y:S01]  /*47d0*/  PRMT R22, R0, 0x7610, R22 ;  /* 0x0000761000167816 */ /* 0x000fe20000000016 */
[----:B------:R-:W-:Y:S06]  /*47e0*/  BRA `(.L_x_553) ;  /* 0x0000000c00747947 */ /* 0x000fec0003800000 */
.L_x_549:
        /* <DEDUP_REMOVED lines=9> */
.L_x_557:
[----:B------:R-:W2:Y:S02]  /*4880*/  LDG.E.U16 R0, desc[UR36][R4.64] ;  /* 0x0000002404007981 */ /* 0x000ea4000c1e1500 */
[----:B--2---:R-:W-:-:S05]  /*4890*/  HADD2.F32 R0, -RZ, R0.H0_H0 ;  /* 0x20000000ff007230 */ /* 0x004fca0000004100 */
[----:B------:R-:W-:-:S04]  /*48a0*/  F2FP.BF16.F32.PACK_AB R0, RZ, R0 ;  /* 0x00000000ff00723e */ /* 0x000fc800000010ff */
[----:B------:R-:W-:Y:S01]  /*48b0*/  PRMT R22, R0, 0x7610, R22 ;  /* 0x0000761000167816 */ /* 0x000fe20000000016 */
[----:B------:R-:W-:Y:S06]  /*48c0*/  BRA `(.L_x_553) ;  /* 0x0000000c003c7947 */ /* 0x000fec0003800000 */
.L_x_556:
        /* <DEDUP_REMOVED lines=9> */
.L_x_559:
[----:B------:R-:W2:Y:S02]  /*4960*/  LDG.E.U16 R4, desc[UR36][R4.64] ;  /* 0x0000002404047981 */ /* 0x000ea4000c1e1500 */
[----:B--2---:R-:W-:-:S05]  /*4970*/  HADD2.F32 R0, -RZ, R4.H0_H0 ;  /* 0x20000004ff007230 */ /* 0x004fca0000004100 */
[----:B------:R-:W-:-:S04]  /*4980*/  F2FP.BF16.F32.PACK_AB R0, RZ, R0 ;  /* 0x00000000ff00723e */ /* 0x000fc800000010ff */
[----:B------:R-:W-:Y:S01]  /*4990*/  PRMT R22, R0, 0x7610, R22 ;  /* 0x0000761000167816 */ /* 0x000fe20000000016 */
[----:B------:R-:W-:Y:S06]  /*49a0*/  BRA `(.L_x_553) ;  /* 0x0000000c00047947 */ /* 0x000fec0003800000 */
.L_x_558:
        /* <DEDUP_REMOVED lines=9> */
.L_x_548:
        /* <DEDUP_REMOVED lines=14> */
.L_x_562:
        /* <DEDUP_REMOVED lines=9> */
.L_x_561:
        /* <DEDUP_REMOVED lines=28> */
.L_x_564:
        /* <DEDUP_REMOVED lines=15> */
.L_x_563:
[----:B------:R0:W5:Y:S01]  /*4e60*/  LDG.E.U16 R22, desc[UR36][R4.64] ;  /* 0x0000002404167981 */ /* 0x000162000c1e1500 */
[----:B------:R-:W-:Y:S05]  /*4e70*/  BRA `(.L_x_553) ;  /* 0x0000000400d07947 */ /* 0x000fea0003800000 */
.L_x_560:
        /* <DEDUP_REMOVED lines=13> */
.L_x_567:
        /* <DEDUP_REMOVED lines=21> */
.L_x_571:
[----:B------:R-:W-:Y:S05]  /*50a0*/  BSYNC B1 ;  /* 0x0000000000017941 */ /* 0x000fea0003800000 */
.L_x_570:
[----:B------:R-:W-:Y:S01]  /*50b0*/  LEA R5, R0, 0x3b800000, 0x17 ;  /* 0x3b80000000057811 */ /* 0x000fe200078eb8ff */
[----:B------:R-:W-:-:S05]  /*50c0*/  IMAD.SHL.U32 R0, R3, 0x100000, RZ ;  /* 0x0010000003007824 */ /* 0x000fca00078e00ff */
[----:B------:R-:W-:-:S07]  /*50d0*/  LOP3.LUT R0, R5, R0, R6, 0xfe, !PT ;  /* 0x0000000005007212 */ /* 0x000fce00078efe06 */
.L_x_569:
[----:B------:R-:W-:Y:S05]  /*50e0*/  BSYNC B0 ;  /* 0x0000000000007941 */ /* 0x000fea0003800000 */
.L_x_568:
[----:B------:R-:W-:-:S04]  /*50f0*/  F2FP.BF16.F32.PACK_AB R0, RZ, R0 ;  /* 0x00000000ff00723e */ /* 0x000fc800000010ff */
[----:B------:R-:W-:Y:S01]  /*5100*/  PRMT R22, R0, 0x7610, R22 ;  /* 0x0000761000167816 */ /* 0x000fe20000000016 */
[----:B------:R-:W-:Y:S06]  /*5110*/  BRA `(.L_x_553) ;  /* 0x0000000400287947 */ /* 0x000fec0003800000 */
.L_x_566:
        /* <DEDUP_REMOVED lines=21> */
.L_x_575:
[----:B------:R-:W-:Y:S05]  /*5270*/  BSYNC B1 ;  /* 0x0000000000017941 */ /* 0x000fea0003800000 */
.L_x_574:
[----:B------:R-:W-:Y:S01]  /*5280*/  LEA R5, R0, 0x37800000, 0x17 ;  /* 0x3780000000057811 */ /* 0x000fe200078eb8ff */
[----:B------:R-:W-:-:S05]  /*5290*/  IMAD.SHL.U32 R0, R3, 0x200000, RZ ;  /* 0x0020000003007824 */ /* 0x000fca00078e00ff */
[----:B------:R-:W-:-:S07]  /*52a0*/  LOP3.LUT R0, R5, R0, R6, 0xfe, !PT ;  /* 0x0000000005007212 */ /* 0x000fce00078efe06 */
.L_x_573:
[----:B------:R-:W-:Y:S05]  /*52b0*/  BSYNC B0 ;  /* 0x0000000000007941 */ /* 0x000fea0003800000 */
.L_x_572:
[----:B------:R-:W-:-:S04]  /*52c0*/  F2FP.BF16.F32.PACK_AB R0, RZ, R0 ;  /* 0x00000000ff00723e */ /* 0x000fc800000010ff */
[----:B------:R-:W-:Y:S01]  /*52d0*/  PRMT R22, R0, 0x7610, R22 ;  /* 0x0000761000167816 */ /* 0x000fe20000000016 */
[----:B------:R-:W-:Y:S06]  /*52e0*/  BRA `(.L_x_553) ;  /* 0x0000000000b47947 */ /* 0x000fec0003800000 */
.L_x_565:
        /* <DEDUP_REMOVED lines=14> */
.L_x_579:
[----:B------:R-:W-:Y:S05]  /*53d0*/  BSYNC B0 ;  /* 0x0000000000007941 */ /* 0x000fea0003800000 */
.L_x_578:
[----:B------:R-:W-:-:S04]  /*53e0*/  F2FP.BF16.F32.PACK_AB R0, RZ, R0 ;  /* 0x00000000ff00723e */ /* 0x000fc800000010ff */
[----:B------:R-:W-:Y:S01]  /*53f0*/  PRMT R22, R0, 0x7610, R22 ;  /* 0x0000761000167816 */ /* 0x000fe20000000016 */
[----:B------:R-:W-:Y:S06]  /*5400*/  BRA `(.L_x_553) ;  /* 0x00000000006c7947 */ /* 0x000fec0003800000 */
.L_x_552:
        /* <DEDUP_REMOVED lines=16> */
.L_x_580:
[----:B------:R-:W-:Y:S01]  /*5510*/  PRMT R22, RZ, 0x7610, R22 ;  /* 0x00007610ff167816 */ /* 0x000fe20000000016 */
[----:B------:R-:W-:Y:S06]  /*5520*/  BRA `(.L_x_553) ;  /* 0x0000000000247947 */ /* 0x000fec0003800000 */
.L_x_577:
[----:B------:R-:W2:Y:S02]  /*5530*/  LDG.E.64 R4, desc[UR36][R4.64] ;  /* 0x0000002404047981 */ /* 0x000ea4000c1e1b00 */
[----:B--2---:R-:W0:Y:S02]  /*5540*/  I2F.U64 R0, R4 ;  /* 0x0000000400007312 */ /* 0x004e240000301000 */
[----:B0-----:R-:W-:-:S04]  /*5550*/  F2FP.BF16.F32.PACK_AB R0, RZ, R0 ;  /* 0x00000000ff00723e */ /* 0x001fc800000010ff */
[----:B------:R-:W-:Y:S01]  /*5560*/  PRMT R22, R0, 0x7610, R22 ;  /* 0x0000761000167816 */ /* 0x000fe20000000016 */
[----:B------:R-:W-:Y:S06]  /*5570*/  BRA `(.L_x_553) ;  /* 0x0000000000107947 */ /* 0x000fec0003800000 */
.L_x_576:
[----:B------:R-:W2:Y:S02]  /*5580*/  LDG.E R4, desc[UR36][R4.64] ;  /* 0x0000002404047981 */ /* 0x000ea4000c1e1900 */
[----:B--2---:R-:W-:-:S04]  /*5590*/  I2FP.F32.U32 R0, R4 ;  /* 0x0000000400007245 */ /* 0x004fc80000201000 */
[----:B------:R-:W-:-:S04]  /*55a0*/  F2FP.BF16.F32.PACK_AB R0, RZ, R0 ;  /* 0x00000000ff00723e */ /* 0x000fc800000010ff */
[----:B------:R-:W-:-:S07]  /*55b0*/  PRMT R22, R0, 0x7610, R22 ;  /* 0x0000761000167816 */ /* 0x000fce0000000016 */
.L_x_553:
[----:B------:R-:W1:Y:S01]  /*55c0*/  LDC.U8 R6, c[0x0][0x235] ;  /* 0x00008d40ff067b82 */ /* 0x000e620000000000 */
[----:B------:R-:W-:Y:S02]  /*55d0*/  ULDC UR4, c[0x0][0x23c] ;  /* 0x00008f0000047ab9 */ /* 0x000fe40000000800 */
[----:B------:R-:W-:-:S05]  /*55e0*/  IMAD R3, R24, UR4, RZ ;  /* 0x0000000418037c24 */ /* 0x000fca000f8e02ff */
[----:B0-----:R-:W0:Y:S01]  /*55f0*/  LDC.64 R4, c[0x0][0x228] ;  /* 0x00008a00ff047b82 */ /* 0x001e220000000a00 */
[----:B-1----:R-:W-:-:S04]  /*5600*/  PRMT R0, R6, 0x9910, RZ ;  /* 0x0000991006007816 */ /* 0x002fc800000000ff */
[----:B------:R-:W-:Y:S02]  /*5610*/  ISETP.GT.AND P1, PT, R0, 0x9, PT ;  /* 0x000000090000780c */ /* 0x000fe40003f24270 */
[----:B0-----:R-:W-:-:S05]  /*5620*/  IADD3 R4, P0, R3, R4, RZ ;  /* 0x0000000403047210 */ /* 0x001fca0007f1e0ff */
[----:B------:R-:W-:-:S06]  /*5630*/  IMAD.X R5, RZ, RZ, R5, P0 ;  /* 0x000000ffff057224 */ /* 0x000fcc00000e0605 */
        /* <DEDUP_REMOVED lines=14> */
.L_x_584:
[----:B------:R-:W2:Y:S02]  /*5720*/  LDG.E.U8 R4, desc[UR36][R4.64] ;  /* 0x0000002404047981 */ /* 0x000ea4000c1e1100 */
[----:B--2---:R-:W-:-:S04]  /*5730*/  I2FP.F32.U32 R0, R4 ;  /* 0x0000000400007245 */ /* 0x004fc80000201000 */
[----:B------:R-:W-:-:S04]  /*5740*/  F2FP.BF16.F32.PACK_AB R0, RZ, R0 ;  /* 0x00000000ff00723e */ /* 0x000fc800000010ff */
[----:B------:R-:W-:Y:S01]  /*5750*/  PRMT R24, R0, 0x7610, R24 ;  /* 0x0000761000187816 */ /* 0x000fe20000000018 */
[----:B------:R-:W-:Y:S06]  /*5760*/  BRA `(.L_x_586) ;  /* 0x0000000c00c87947 */ /* 0x000fec0003800000 */
.L_x_583:
        /* <DEDUP_REMOVED lines=11> */
.L_x_588:
[----:B------:R-:W2:Y:S02]  /*5820*/  LDG.E R4, desc[UR36][R4.64] ;  /* 0x0000002404047981 */ /* 0x000ea4000c1e1900 */
[----:B--2---:R-:W-:-:S04]  /*5830*/  I2FP.F32.S32 R0, R4 ;  /* 0x0000000400007245 */ /* 0x004fc80000201400 */
[----:B------:R-:W-:-:S04]  /*5840*/  F2FP.BF16.F32.PACK_AB R0, RZ, R0 ;  /* 0x00000000ff00723e */ /* 0x000fc800000010ff */
[----:B------:R-:W-:Y:S01]  /*5850*/  PRMT R24, R0, 0x7610, R24 ;  /* 0x0000761000187816 */ /* 0x000fe20000000018 */
[----:B------:R-:W-:Y:S06]  /*5860*/  BRA `(.L_x_586) ;  /* 0x0000000c00887947 */ /* 0x000fec0003800000 */
.L_x_587:
[----:B------:R-:W2:Y:S02]  /*5870*/  LDG.E.U16 R4, desc[UR36][R4.64] ;  /* 0x0000002404047981 */ /* 0x000ea4000c1e1500 */
[----:B--2---:R-:W0:Y:S02]  /*5880*/  I2F.S16 R0, R4 ;  /* 0x0000000400007306 */ /* 0x004e240000101400 */
[----:B0-----:R-:W-:-:S04]  /*5890*/  F2FP.BF16.F32.PACK_AB R0, RZ, R0 ;  /* 0x00000000ff00723e */ /* 0x001fc800000010ff */
[----:B------:R-:W-:Y:S01]  /*58a0*/  PRMT R24, R0, 0x7610, R24 ;  /* 0x0000761000187816 */ /* 0x000fe20000000018 */
[----:B------:R-:W-:Y:S06]  /*58b0*/  BRA `(.L_x_586) ;  /* 0x0000000c00747947 */ /* 0x000fec0003800000 */
.L_x_582:
        /* <DEDUP_REMOVED lines=9> */
.L_x_590:
[----:B------:R-:W2:Y:S02]  /*5950*/  LDG.E.U16 R0, desc[UR36][R4.64] ;  /* 0x0000002404007981 */ /* 0x000ea4000c1e1500 */
[----:B--2---:R-:W-:-:S05]  /*5960*/  HADD2.F32 R0, -RZ, R0.H0_H0 ;  /* 0x20000000ff007230 */ /* 0x004fca0000004100 */
[----:B------:R-:W-:-:S04]  /*5970*/  F2FP.BF16.F32.PACK_AB R0, RZ, R0 ;  /* 0x00000000ff00723e */ /* 0x000fc800000010ff */
[----:B------:R-:W-:Y:S01]  /*5980*/  PRMT R24, R0, 0x7610, R24 ;  /* 0x0000761000187816 */ /* 0x000fe20000000018 */
[----:B------:R-:W-:Y:S06]  /*5990*/  BRA `(.L_x_586) ;  /* 0x0000000c003c7947 */ /* 0x000fec0003800000 */
.L_x_589:
        /* <DEDUP_REMOVED lines=9> */
.L_x_592:
[----:B------:R-:W2:Y:S02]  /*5a30*/  LDG.E.U16 R4, desc[UR36][R4.64] ;  /* 0x0000002404047981 */ /* 0x000ea4000c1e1500 */
[----:B--2---:R-:W-:-:S05]  /*5a40*/  HADD2.F32 R0, -RZ, R4.H0_H0 ;  /* 0x20000004ff007230 */ /* 0x004fca0000004100 */
[----:B------:R-:W-:-:S04]  /*5a50*/  F2FP.BF16.F32.PACK_AB R0, RZ, R0 ;  /* 0x00000000ff00723e */ /* 0x000fc800000010ff */
[----:B------:R-:W-:Y:S01]  /*5a60*/  PRMT R24, R0, 0x7610, R24 ;  /* 0x0000761000187816 */ /* 0x000fe20000000018 */
[----:B------:R-:W-:Y:S06]  /*5a70*/  BRA `(.L_x_586) ;  /* 0x0000000c00047947 */ /* 0x000fec0003800000 */
.L_x_591:
        /* <DEDUP_REMOVED lines=9> */
.L_x_581:
        /* <DEDUP_REMOVED lines=14> */
.L_x_595:
        /* <DEDUP_REMOVED lines=9> */
.L_x_594:
        /* <DEDUP_REMOVED lines=28> */
.L_x_597:
        /* <DEDUP_REMOVED lines=15> */
.L_x_596:
[----:B------:R0:W5:Y:S01]  /*5f30*/  LDG.E.U16 R24, desc[UR36][R4.64] ;  /* 0x0000002404187981 */ /* 0x000162000c1e1500 */
[----:B------:R-:W-:Y:S05]  /*5f40*/  BRA `(.L_x_586) ;  /* 0x0000000400d07947 */ /* 0x000fea0003800000 */
.L_x_593:
        /* <DEDUP_REMOVED lines=13> */
.L_x_600:
        /* <DEDUP_REMOVED lines=21> */
.L_x_604:
[----:B------:R-:W-:Y:S05]  /*6170*/  BSYNC B1 ;  /* 0x0000000000017941 */ /* 0x000fea0003800000 */
.L_x_603:
[----:B------:R-:W-:Y:S01]  /*6180*/  LEA R5, R0, 0x3b800000, 0x17 ;  /* 0x3b80000000057811 */ /* 0x000fe200078eb8ff */
[----:B------:R-:W-:-:S05]  /*6190*/  IMAD.SHL.U32 R0, R3, 0x100000, RZ ;  /* 0x0010000003007824 */ /* 0x000fca00078e00ff */
[----:B------:R-:W-:-:S07]  /*61a0*/  LOP3.LUT R0, R5, R0, R6, 0xfe, !PT ;  /* 0x0000000005007212 */ /* 0x000fce00078efe06 */
.L_x_602:
[----:B------:R-:W-:Y:S05]  /*61b0*/  BSYNC B0 ;  /* 0x0000000000007941 */ /* 0x000fea0003800000 */
.L_x_601:
[----:B------:R-:W-:-:S04]  /*61c0*/  F2FP.BF16.F32.PACK_AB R0, RZ, R0 ;  /* 0x00000000ff00723e */ /* 0x000fc800000010ff */
[----:B------:R-:W-:Y:S01]  /*61d0*/  PRMT R24, R0, 0x7610, R24 ;  /* 0x0000761000187816 */ /* 0x000fe20000000018 */
[----:B------:R-:W-:Y:S06]  /*61e0*/  BRA `(.L_x_586) ;  /* 0x0000000400287947 */ /* 0x000fec0003800000 */
.L_x_599:
        /* <DEDUP_REMOVED lines=21> */
.L_x_608:
[----:B------:R-:W-:Y:S05]  /*6340*/  BSYNC B1 ;  /* 0x0000000000017941 */ /* 0x000fea0003800000 */
.L_x_607:
[----:B------:R-:W-:Y:S01]  /*6350*/  LEA R5, R0, 0x37800000, 0x17 ;  /* 0x3780000000057811 */ /* 0x000fe200078eb8ff */
[----:B------:R-:W-:-:S05]  /*6360*/  IMAD.SHL.U32 R0, R3, 0x200000, RZ ;  /* 0x0020000003007824 */ /* 0x000fca00078e00ff */
[----:B------:R-:W-:-:S07]  /*6370*/  LOP3.LUT R0, R5, R0, R6, 0xfe, !PT ;  /* 0x0000000005007212 */ /* 0x000fce00078efe06 */
.L_x_606:
[----:B------:R-:W-:Y:S05]  /*6380*/  BSYNC B0 ;  /* 0x0000000000007941 */ /* 0x000fea0003800000 */
.L_x_605:
[----:B------:R-:W-:-:S04]  /*6390*/  F2FP.BF16.F32.PACK_AB R0, RZ, R0 ;  /* 0x00000000ff00723e */ /* 0x000fc800000010ff */
[----:B------:R-:W-:Y:S01]  /*63a0*/  PRMT R24, R0, 0x7610, R24 ;  /* 0x0000761000187816 */ /* 0x000fe20000000018 */
[----:B------:R-:W-:Y:S06]  /*63b0*/  BRA `(.L_x_586) ;  /* 0x0000000000b47947 */ /* 0x000fec0003800000 */
.L_x_598:
        /* <DEDUP_REMOVED lines=14> */
.L_x_612:
[----:B------:R-:W-:Y:S05]  /*64a0*/  BSYNC B0 ;  /* 0x0000000000007941 */ /* 0x000fea0003800000 */
.L_x_611:
[----:B------:R-:W-:-:S04]  /*64b0*/  F2FP.BF16.F32.PACK_AB R0, RZ, R0 ;  /* 0x00000000ff00723e */ /* 0x000fc800000010ff */
[----:B------:R-:W-:Y:S01]  /*64c0*/  PRMT R24, R0, 0x7610, R24 ;  /* 0x0000761000187816 */ /* 0x000fe20000000018 */
[----:B------:R-:W-:Y:S06]  /*64d0*/  BRA `(.L_x_586) ;  /* 0x00000000006c7947 */ /* 0x000fec0003800000 */
.L_x_585:
        /* <DEDUP_REMOVED lines=16> */
.L_x_613:
[----:B------:R-:W-:Y:S01]  /*65e0*/  PRMT R24, RZ, 0x7610, R24 ;  /* 0x00007610ff187816 */ /* 0x000fe20000000018 */
[----:B------:R-:W-:Y:S06]  /*65f0*/  BRA `(.L_x_586) ;  /* 0x0000000000247947 */ /* 0x000fec0003800000 */
.L_x_610:
[----:B------:R-:W2:Y:S02]  /*6600*/  LDG.E.64 R4, desc[UR36][R4.64] ;  /* 0x0000002404047981 */ /* 0x000ea4000c1e1b00 */
[----:B--2---:R-:W0:Y:S02]  /*6610*/  I2F.U64 R0, R4 ;  /* 0x0000000400007312 */ /* 0x004e240000301000 */
[----:B0-----:R-:W-:-:S04]  /*6620*/  F2FP.BF16.F32.PACK_AB R0, RZ, R0 ;  /* 0x00000000ff00723e */ /* 0x001fc800000010ff */
[----:B------:R-:W-:Y:S01]  /*6630*/  PRMT R24, R0, 0x7610, R24 ;  /* 0x0000761000187816 */ /* 0x000fe20000000018 */
[----:B------:R-:W-:Y:S06]  /*6640*/  BRA `(.L_x_586) ;  /* 0x0000000000107947 */ /* 0x000fec0003800000 */
.L_x_609:
[----:B------:R-:W2:Y:S02]  /*6650*/  LDG.E R4, desc[UR36][R4.64] ;  /* 0x0000002404047981 */ /* 0x000ea4000c1e1900 */
[----:B--2---:R-:W-:-:S04]  /*6660*/  I2FP.F32.U32 R0, R4 ;  /* 0x0000000400007245 */ /* 0x004fc80000201000 */
[----:B------:R-:W-:-:S04]  /*6670*/  F2FP.BF16.F32.PACK_AB R0, RZ, R0 ;  /* 0x00000000ff00723e */ /* 0x000fc800000010ff */
[----:B------:R-:W-:-:S07]  /*6680*/  PRMT R24, R0, 0x7610, R24 ;  /* 0x0000761000187816 */ /* 0x000fce0000000018 */
.L_x_586:
[----:B------:R-:W-:-:S07]  /*6690*/  VIADD R27, R27, 0x80 ;  /* 0x000000801b1b7836 */ /* 0x000fce0000000000 */
.L_x_547:
[----:B------:R-:W-:Y:S05]  /*66a0*/  BSYNC B6 ;  /* 0x0000000000067941 */ /* 0x000fea0003800000 */
.L_x_546:
        /* <DEDUP_REMOVED lines=26> */
.L_x_619:
[----:B------:R-:W2:Y:S02]  /*6850*/  LDG.E.U8 R4, desc[UR36][R4.64] ;  /* 0x0000002404047981 */ /* 0x000ea4000c1e1100 */
[----:B--2---:R-:W-:-:S04]  /*6860*/  I2FP.F32.U32 R0, R4 ;  /* 0x0000000400007245 */ /* 0x004fc80000201000 */
[----:B------:R-:W-:-:S04]  /*6870*/  F2FP.BF16.F32.PACK_AB R0, RZ, R0 ;  /* 0x00000000ff00723e */ /* 0x000fc800000010ff */
[----:B------:R-:W-:Y:S01]  /*6880*/  PRMT R19, R0, 0x7610, R19 ;  /* 0x0000761000137816 */ /* 0x000fe20000000013 */
[----:B------:R-:W-:Y:S06]  /*6890*/  BRA `(.L_x_621) ;  /* 0x0000000c00c87947 */ /* 0x000fec0003800000 */
.L_x_618:
        /* <DEDUP_REMOVED lines=11> */
.L_x_623:
[----:B------:R-:W2:Y:S02]  /*6950*/  LDG.E R4, desc[UR36][R4.64] ;  /* 0x0000002404047981 */ /* 0x000ea4000c1e1900 */
[----:B--2---:R-:W-:-:S04]  /*6960*/  I2FP.F32.S32 R0, R4 ;  /* 0x0000000400007245 */ /* 0x004fc80000201400 */
[----:B------:R-:W-:-:S04]  /*6970*/  F2FP.BF16.F32.PACK_AB R0, RZ, R0 ;  /* 0x00000000ff00723e */ /* 0x000fc800000010ff */
[----:B------:R-:W-:Y:S01]  /*6980*/  PRMT R19, R0, 0x7610, R19 ;  /* 0x0000761000137816 */ /* 0x000fe20000000013 */
[----:B------:R-:W-:Y:S06]  /*6990*/  BRA `(.L_x_621) ;  /* 0x0000000c00887947 */ /* 0x000fec0003800000 */
.L_x_622:
[----:B------:R-:W2:Y:S02]  /*69a0*/  LDG.E.U16 R4, desc[UR36][R4.64] ;  /* 0x0000002404047981 */ /* 0x000ea4000c1e1500 */
[----:B--2---:R-:W0:Y:S02]  /*69b0*/  I2F.S16 R0, R4 ;  /* 0x0000000400007306 */ /* 0x004e240000101400 */
[----:B0-----:R-:W-:-:S04]  /*69c0*/  F2FP.BF16.F32.PACK_AB R0, RZ, R0 ;  /* 0x00000000ff00723e */ /* 0x001fc800000010ff */
[----:B------:R-:W-:Y:S01]  /*69d0*/  PRMT R19, R0, 0x7610, R19 ;  /* 0x0000761000137816 */ /* 0x000fe20000000013 */
[----:B------:R-:W-:Y:S06]  /*69e0*/  BRA `(.L_x_621) ;  /* 0x0000000c00747947 */ /* 0x000fec0003800000 */
.L_x_617:
        /* <DEDUP_REMOVED lines=9> */
.L_x_625:
[----:B------:R-:W2:Y:S02]  /*6a80*/  LDG.E.U16 R0, desc[UR36][R4.64] ;  /* 0x0000002404007981 */ /* 0x000ea4000c1e1500 */
[----:B--2---:R-:W-:-:S05]  /*6a90*/  HADD2.F32 R0, -RZ, R0.H0_H0 ;  /* 0x20000000ff007230 */ /* 0x004fca0000004100 */
[----:B------:R-:W-:-:S04]  /*6aa0*/  F2FP.BF16.F32.PACK_AB R0, RZ, R0 ;  /* 0x00000000ff00723e */ /* 0x000fc800000010ff */
[----:B------:R-:W-:Y:S01]  /*6ab0*/  PRMT R19, R0, 0x7610, R19 ;  /* 0x0000761000137816 */ /* 0x000fe20000000013 */
[----:B------:R-:W-:Y:S06]  /*6ac0*/  BRA `(.L_x_621) ;  /* 0x0000000c003c7947 */ /* 0x000fec0003800000 */
.L_x_624:
        /* <DEDUP_REMOVED lines=9> */
.L_x_627:
[----:B------:R-:W2:Y:S02]  /*6b60*/  LDG.E.U16 R4, desc[UR36][R4.64] ;  /* 0x0000002404047981 */ /* 0x000ea4000c1e1500 */
[----:B--2---:R-:W-:-:S05]  /*6b70*/  HADD2.F32 R0, -RZ, R4.H0_H0 ;  /* 0x20000004ff007230 */ /* 0x004fca0000004100 */
[----:B------:R-:W-:-:S04]  /*6b80*/  F2FP.BF16.F32.PACK_AB R0, RZ, R0 ;  /* 0x00000000ff00723e */ /* 0x000fc800000010ff */
[----:B------:R-:W-:Y:S01]  /*6b90*/  PRMT R19, R0, 0x7610, R19 ;  /* 0x0000761000137816 */ /* 0x000fe20000000013 */
[----:B------:R-:W-:Y:S06]  /*6ba0*/  BRA `(.L_x_621) ;  /* 0x0000000c00047947 */ /* 0x000fec0003800000 */
.L_x_626:
        /* <DEDUP_REMOVED lines=9> */
.L_x_616:
        /* <DEDUP_REMOVED lines=14> */
.L_x_630:
        /* <DEDUP_REMOVED lines=9> */
.L_x_629:
        /* <DEDUP_REMOVED lines=28> */
.L_x_632:
        /* <DEDUP_REMOVED lines=15> */
.L_x_631:
[----:B------:R0:W5:Y:S01]  /*7060*/  LDG.E.U16 R19, desc[UR36][R4.64] ;  /* 0x0000002404137981 */ /* 0x000162000c1e1500 */
[----:B------:R-:W-:Y:S05]  /*7070*/  BRA `(.L_x_621) ;  /* 0x0000000400d07947 */ /* 0x000fea0003800000 */
.L_x_628:
        /* <DEDUP_REMOVED lines=13> */
.L_x_635:
        /* <DEDUP_REMOVED lines=21> */
.L_x_639:
[----:B------:R-:W-:Y:S05]  /*72a0*/  BSYNC B1 ;  /* 0x0000000000017941 */ /* 0x000fea0003800000 */
.L_x_638:
[----:B------:R-:W-:Y:S01]  /*72b0*/  LEA R5, R0, 0x3b800000, 0x17 ;  /* 0x3b80000000057811 */ /* 0x000fe200078eb8ff */
[----:B------:R-:W-:-:S05]  /*72c0*/  IMAD.SHL.U32 R0, R3, 0x100000, RZ ;  /* 0x0010000003007824 */ /* 0x000fca00078e00ff */
[----:B------:R-:W-:-:S07]  /*72d0*/  LOP3.LUT R0, R5, R0, R6, 0xfe, !PT ;  /* 0x0000000005007212 */ /* 0x000fce00078efe06 */
.L_x_637:
[----:B------:R-:W-:Y:S05]  /*72e0*/  BSYNC B0 ;  /* 0x0000000000007941 */ /* 0x000fea0003800000 */
.L_x_636:
[----:B------:R-:W-:-:S04]  /*72f0*/  F2FP.BF16.F32.PACK_AB R0, RZ, R0 ;  /* 0x00000000ff00723e */ /* 0x000fc800000010ff */
[----:B------:R-:W-:Y:S01]  /*7300*/  PRMT R19, R0, 0x7610, R19 ;  /* 0x0000761000137816 */ /* 0x000fe20000000013 */
[----:B------:R-:W-:Y:S06]  /*7310*/  BRA `(.L_x_621) ;  /* 0x0000000400287947 */ /* 0x000fec0003800000 */
.L_x_634:
        /* <DEDUP_REMOVED lines=21> */
.L_x_643:
[----:B------:R-:W-:Y:S05]  /*7470*/  BSYNC B1 ;  /* 0x0000000000017941 */ /* 0x000fea0003800000 */
.L_x_642:
[----:B------:R-:W-:Y:S01]  /*7480*/  LEA R5, R0, 0x37800000, 0x17 ;  /* 0x3780000000057811 */ /* 0x000fe200078eb8ff */
[----:B------:R-:W-:-:S05]  /*7490*/  IMAD.SHL.U32 R0, R3, 0x200000, RZ ;  /* 0x0020000003007824 */ /* 0x000fca00078e00ff */
[----:B------:R-:W-:-:S07]  /*74a0*/  LOP3.LUT R0, R5, R0, R6, 0xfe, !PT ;  /* 0x0000000005007212 */ /* 0x000fce00078efe06 */
.L_x_641:
[----:B------:R-:W-:Y:S05]  /*74b0*/  BSYNC B0 ;  /* 0x0000000000007941 */ /* 0x000fea0003800000 */
.L_x_640:
[----:B------:R-:W-:-:S04]  /*74c0*/  F2FP.BF16.F32.PACK_AB R0, RZ, R0 ;  /* 0x00000000ff00723e */ /* 0x000fc800000010ff */
[----:B------:R-:W-:Y:S01]  /*74d0*/  PRMT R19, R0, 0x7610, R19 ;  /* 0x0000761000137816 */ /* 0x000fe20000000013 */
[----:B------:R-:W-:Y:S06]  /*74e0*/  BRA `(.L_x_621) ;  /* 0x0000000000b47947 */ /* 0x000fec0003800000 */
.L_x_633:
        /* <DEDUP_REMOVED lines=14> */
.L_x_647:
[----:B------:R-:W-:Y:S05]  /*75d0*/  BSYNC B0 ;  /* 0x0000000000007941 */ /* 0x000fea0003800000 */
.L_x_646:
[----:B------:R-:W-:-:S04]  /*75e0*/  F2FP.BF16.F32.PACK_AB R0, RZ, R0 ;  /* 0x00000000ff00723e */ /* 0x000fc800000010ff */
[----:B------:R-:W-:Y:S01]  /*75f0*/  PRMT R19, R0, 0x7610, R19 ;  /* 0x0000761000137816 */ /* 0x000fe20000000013 */
[----:B------:R-:W-:Y:S06]  /*7600*/  BRA `(.L_x_621) ;  /* 0x00000000006c7947 */ /* 0x000fec0003800000 */
.L_x_620:
        /* <DEDUP_REMOVED lines=16> */
.L_x_648:
[----:B------:R-:W-:Y:S01]  /*7710*/  PRMT R19, RZ, 0x7610, R19 ;  /* 0x00007610ff137816 */ /* 0x000fe20000000013 */
[----:B------:R-:W-:Y:S06]  /*7720*/  BRA `(.L_x_621) ;  /* 0x0000000000247947 */ /* 0x000fec0003800000 */
.L_x_645:
[----:B------:R-:W2:Y:S02]  /*7730*/  LDG.E.64 R4, desc[UR36][R4.64] ;  /* 0x0000002404047981 */ /* 0x000ea4000c1e1b00 */
[----:B--2---:R-:W0:Y:S02]  /*7740*/  I2F.U64 R0, R4 ;  /* 0x0000000400007312 */ /* 0x004e240000301000 */
[----:B0-----:R-:W-:-:S04]  /*7750*/  F2FP.BF16.F32.PACK_AB R0, RZ, R0 ;  /* 0x00000000ff00723e */ /* 0x001fc800000010ff */
[----:B------:R-:W-:Y:S01]  /*7760*/  PRMT R19, R0, 0x7610, R19 ;  /* 0x0000761000137816 */ /* 0x000fe20000000013 */
[----:B------:R-:W-:Y:S06]  /*7770*/  BRA `(.L_x_621) ;  /* 0x0000000000107947 */ /* 0x000fec0003800000 */
.L_x_644:
[----:B------:R-:W2:Y:S02]  /*7780*/  LDG.E R4, desc[UR36][R4.64] ;  /* 0x0000002404047981 */ /* 0x000ea4000c1e1900 */
[----:B--2---:R-:W-:-:S04]  /*7790*/  I2FP.F32.U32 R0, R4 ;  /* 0x0000000400007245 */ /* 0x004fc80000201000 */
[----:B------:R-:W-:-:S04]  /*77a0*/  F2FP.BF16.F32.PACK_AB R0, RZ, R0 ;  /* 0x00000000ff00723e */ /* 0x000fc800000010ff */
[----:B------:R-:W-:-:S07]  /*77b0*/  PRMT R19, R0, 0x7610, R19 ;  /* 0x0000761000137816 */ /* 0x000fce0000000013 */
.L_x_621:
        /* <DEDUP_REMOVED lines=21> */
.L_x_652:
[----:B------:R-:W2:Y:S02]  /*7910*/  LDG.E.U8 R4, desc[UR36][R4.64] ;  /* 0x0000002404047981 */ /* 0x000ea4000c1e1100 */
[----:B--2---:R-:W-:-:S04]  /*7920*/  I2FP.F32.U32 R0, R4 ;  /* 0x0000000400007245 */ /* 0x004fc80000201000 */
[----:B------:R-:W-:Y:S01]  /*7930*/  F2FP.BF16.F32.PACK_AB R0, RZ, R0 ;  /* 0x00000000ff00723e */ /* 0x000fe200000010ff */
[----:B------:R-:W-:Y:S06]  /*7940*/  BRA `(.L_x_615) ;  /* 0x0000000c008c7947 */ /* 0x000fec0003800000 */
.L_x_651:
        /* <DEDUP_REMOVED lines=10> */
.L_x_655:
[----:B------:R-:W2:Y:S02]  /*79f0*/  LDG.E R4, desc[UR36][R4.64] ;  /* 0x0000002404047981 */ /* 0x000ea4000c1e1900 */
[----:B--2---:R-:W-:-:S04]  /*7a00*/  I2FP.F32.S32 R0, R4 ;  /* 0x0000000400007245 */ /* 0x004fc80000201400 */
[----:B------:R-:W-:Y:S01]  /*7a10*/  F2FP.BF16.F32.PACK_AB R0, RZ, R0 ;  /* 0x00000000ff00723e */ /* 0x000fe200000010ff */
[----:B------:R-:W-:Y:S06]  /*7a20*/  BRA `(.L_x_615) ;  /* 0x0000000c00547947 */ /* 0x000fec0003800000 */
.L_x_654:
[----:B------:R-:W2:Y:S02]  /*7a30*/  LDG.E.U16 R4, desc[UR36][R4.64] ;  /* 0x0000002404047981 */ /* 0x000ea4000c1e1500 */
[----:B--2---:R-:W0:Y:S02]  /*7a40*/  I2F.S16 R0, R4 ;  /* 0x0000000400007306 */ /* 0x004e240000101400 */
[----:B0-----:R-:W-:Y:S01]  /*7a50*/  F2FP.BF16.F32.PACK_AB R0, RZ, R0 ;  /* 0x00000000ff00723e */ /* 0x001fe200000010ff */
[----:B------:R-:W-:Y:S06]  /*7a60*/  BRA `(.L_x_615) ;  /* 0x0000000c00447947 */ /* 0x000fec0003800000 */
.L_x_650:
        /* <DEDUP_REMOVED lines=9> */
.L_x_657:
[----:B------:R-:W2:Y:S02]  /*7b00*/  LDG.E.U16 R0, desc[UR36][R4.64] ;  /* 0x0000002404007981 */ /* 0x000ea4000c1e1500 */
[----:B--2---:R-:W-:-:S05]  /*7b10*/  HADD2.F32 R0, -RZ, R0.H0_H0 ;  /* 0x20000000ff007230 */ /* 0x004fca0000004100 */
[----:B------:R-:W-:Y:S01]  /*7b20*/  F2FP.BF16.F32.PACK_AB R0, RZ, R0 ;  /* 0x00000000ff00723e */ /* 0x000fe200000010ff */
[----:B------:R-:W-:Y:S06]  /*7b30*/  BRA `(.L_x_615) ;  /* 0x0000000c00107947 */ /* 0x000fec0003800000 */
.L_x_656:
        /* <DEDUP_REMOVED lines=9> */
.L_x_659:
[----:B------:R-:W2:Y:S02]  /*7bd0*/  LDG.E.U16 R4, desc[UR36][R4.64] ;  /* 0x0000002404047981 */ /* 0x000ea4000c1e1500 */
[----:B--2---:R-:W-:-:S05]  /*7be0*/  HADD2.F32 R0, -RZ, R4.H0_H0 ;  /* 0x20000004ff007230 */ /* 0x004fca0000004100 */
[----:B------:R-:W-:Y:S01]  /*7bf0*/  F2FP.BF16.F32.PACK_AB R0, RZ, R0 ;  /* 0x00000000ff00723e */ /* 0x000fe200000010ff */
[----:B------:R-:W-:Y:S06]  /*7c00*/  BRA `(.L_x_615) ;  /* 0x0000000800dc7947 */ /* 0x000fec0003800000 */
.L_x_658:
        /* <DEDUP_REMOVED lines=8> */
.L_x_649:
        /* <DEDUP_REMOVED lines=13> */
.L_x_662:
        /* <DEDUP_REMOVED lines=8> */
.L_x_661:
        /* <DEDUP_REMOVED lines=28> */
.L_x_664:
        /* <DEDUP_REMOVED lines=12> */
[----:B------:R-:W-:Y:S01]  /*8060*/  F2FP.BF16.F32.PACK_AB R0, RZ, R0 ;  /* 0x00000000ff00723e */ /* 0x000fe200000010ff */
[----:B------:R-:W-:Y:S06]  /*8070*/  BRA `(.L_x_615) ;  /* 0x0000000400c07947 */ /* 0x000fec0003800000 */
.L_x_663:
[----:B------:R1:W5:Y:S01]  /*8080*/  LDG.E.U16 R0, desc[UR36][R4.64] ;  /* 0x0000002404007981 */ /* 0x000362000c1e1500 */
[----:B------:R-:W-:Y:S05]  /*8090*/  BRA `(.L_x_615) ;  /* 0x0000000400b87947 */ /* 0x000fea0003800000 */
.L_x_660:
        /* <DEDUP_REMOVED lines=12> */
.L_x_667:
        /* <DEDUP_REMOVED lines=21> */
.L_x_671:
[----:B------:R-:W-:Y:S05]  /*82b0*/  BSYNC B1 ;  /* 0x0000000000017941 */ /* 0x000fea0003800000 */
.L_x_670:
[----:B------:R-:W-:Y:S01]  /*82c0*/  LEA R5, R0, 0x3b800000, 0x17 ;  /* 0x3b80000000057811 */ /* 0x000fe200078eb8ff */
[----:B------:R-:W-:-:S05]  /*82d0*/  IMAD.SHL.U32 R0, R3, 0x100000, RZ ;  /* 0x0010000003007824 */ /* 0x000fca00078e00ff */
[----:B------:R-:W-:-:S07]  /*82e0*/  LOP3.LUT R0, R5, R0, R6, 0xfe, !PT ;  /* 0x0000000005007212 */ /* 0x000fce00078efe06 */
.L_x_669:
[----:B------:R-:W-:Y:S05]  /*82f0*/  BSYNC B0 ;  /* 0x0000000000007941 */ /* 0x000fea0003800000 */
.L_x_668:
[----:B------:R-:W-:Y:S01]  /*8300*/  F2FP.BF16.F32.PACK_AB R0, RZ, R0 ;  /* 0x00000000ff00723e */ /* 0x000fe200000010ff */
[----:B------:R-:W-:Y:S06]  /*8310*/  BRA `(.L_x_615) ;  /* 0x0000000400187947 */ /* 0x000fec0003800000 */
.L_x_666:
        /* <DEDUP_REMOVED lines=21> */
.L_x_675:
[----:B------:R-:W-:Y:S05]  /*8470*/  BSYNC B1 ;  /* 0x0000000000017941 */ /* 0x000fea0003800000 */
.L_x_674:
[----:B------:R-:W-:Y:S01]  /*8480*/  LEA R5, R0, 0x37800000, 0x17 ;  /* 0x3780000000057811 */ /* 0x000fe200078eb8ff */
[----:B------:R-:W-:-:S05]  /*8490*/  IMAD.SHL.U32 R0, R3, 0x200000, RZ ;  /* 0x0020000003007824 */ /* 0x000fca00078e00ff */
[----:B------:R-:W-:-:S07]  /*84a0*/  LOP3.LUT R0, R5, R0, R6, 0xfe, !PT ;  /* 0x0000000005007212 */ /* 0x000fce00078efe06 */
.L_x_673:
[----:B------:R-:W-:Y:S05]  /*84b0*/  BSYNC B0 ;  /* 0x0000000000007941 */ /* 0x000fea0003800000 */
.L_x_672:
[----:B------:R-:W-:Y:S01]  /*84c0*/  F2FP.BF16.F32.PACK_AB R0, RZ, R0 ;  /* 0x00000000ff00723e */ /* 0x000fe200000010ff */
[----:B------:R-:W-:Y:S06]  /*84d0*/  BRA `(.L_x_615) ;  /* 0x0000000000a87947 */ /* 0x000fec0003800000 */
.L_x_665:
        /* <DEDUP_REMOVED lines=14> */
.L_x_679:
[----:B------:R-:W-:Y:S05]  /*85c0*/  BSYNC B0 ;  /* 0x0000000000007941 */ /* 0x000fea0003800000 */
.L_x_678:
[----:B------:R-:W-:Y:S01]  /*85d0*/  F2FP.BF16.F32.PACK_AB R0, RZ, R0 ;  /* 0x00000000ff00723e */ /* 0x000fe200000010ff */
[----:B------:R-:W-:Y:S06]  /*85e0*/  BRA `(.L_x_615) ;  /* 0x0000000000647947 */ /* 0x000fec0003800000 */
.L_x_653:
        /* <DEDUP_REMOVED lines=16> */
.L_x_680:
[----:B------:R-:W-:Y:S01]  /*86f0*/  PRMT R0, RZ, 0x7610, R0 ;  /* 0x00007610ff007816 */ /* 0x000fe20000000000 */
[----:B------:R-:W-:Y:S06]  /*8700*/  BRA `(.L_x_615) ;  /* 0x00000000001c7947 */ /* 0x000fec0003800000 */
.L_x_677:
[----:B------:R-:W2:Y:S02]  /*8710*/  LDG.E.64 R4, desc[UR36][R4.64] ;  /* 0x0000002404047981 */ /* 0x000ea4000c1e1b00 */
[----:B--2---:R-:W0:Y:S02]  /*8720*/  I2F.U64 R0, R4 ;  /* 0x0000000400007312 */ /* 0x004e240000301000 */
[----:B0-----:R-:W-:Y:S01]  /*8730*/  F2FP.BF16.F32.PACK_AB R0, RZ, R0 ;  /* 0x00000000ff00723e */ /* 0x001fe200000010ff */
[----:B------:R-:W-:Y:S06]  /*8740*/  BRA `(.L_x_615) ;  /* 0x00000000000c7947 */ /* 0x000fec0003800000 */
.L_x_676:
[----:B------:R-:W2:Y:S02]  /*8750*/  LDG.E R4, desc[UR36][R4.64] ;  /* 0x0000002404047981 */ /* 0x000ea4000c1e1900 */
[----:B--2---:R-:W-:-:S04]  /*8760*/  I2FP.F32.U32 R0, R4 ;  /* 0x0000000400007245 */ /* 0x004fc80000201000 */
[----:B------:R-:W-:-:S07]  /*8770*/  F2FP.BF16.F32.PACK_AB R0, RZ, R0 ;  /* 0x00000000ff00723e */ /* 0x000fce00000010ff */
.L_x_615:
[----:B------:R-:W-:Y:S05]  /*8780*/  BSYNC B6 ;  /* 0x0000000000067941 */ /* 0x000fea0003800000 */
.L_x_614:
[----:B------:R-:W2:Y:S01]  /*8790*/  S2R R3, SR_TID.X ;  /* 0x0000000000037919 */ /* 0x000ea20000002100 */
[----:B------:R-:W-:Y:S01]  /*87a0*/  BSSY B6, `(.L_x_681) ;  /* 0x000013b000067945 */ /* 0x000fe20003800000 */
[----:B--2---:R-:W-:-:S13]  /*87b0*/  ISETP.GE.AND P3, PT, R3, R16, PT ;  /* 0x000000100300720c */ /* 0x004fda0003f66270 */
[----:B01---5:R-:W-:Y:S02]  /*87c0*/  @!P3 IMAD.U32 R4, R25, 0x10000, RZ ;  /* 0x000100001904b824 */ /* 0x023fe400078e00ff */
[----:B------:R-:W-:Y:S02]  /*87d0*/  IMAD.MOV.U32 R25, RZ, RZ, R3 ;  /* 0x000000ffff197224 */ /* 0x000fe400078e0003 */
[----:B------:R-:W-:Y:S02]  /*87e0*/  @!P3 IMAD.U32 R23, R23, 0x10000, RZ ;  /* 0x000100001717b824 */ /* 0x000fe400078e00ff */
[----:B------:R-:W0:Y:S01]  /*87f0*/  @!P3 MUFU.RCP R4, R4 ;  /* 0x000000040004b308 */ /* 0x000e220000001000 */
[----:B------:R-:W-:-:S05]  /*8800*/  VIADD R7, R25, 0x100 ;  /* 0x0000010019077836 */ /* 0x000fca0000000000 */
[----:B------:R-:W-:Y:S01]  /*8810*/  ISETP.GE.AND P1, PT, R7, R16, PT ;  /* 0x000000100700720c */ /* 0x000fe20003f26270 */
[----:B------:R-:W-:-:S05]  /*8820*/  VIADD R7, R25, 0x180 ;  /* 0x0000018019077836 */ /* 0x000fca0000000000 */
[----:B------:R-:W-:Y:S01]  /*8830*/  ISETP.GE.AND P2, PT, R7, R16, PT ;  /* 0x000000100700720c */ /* 0x000fe20003f46270 */
[----:B0-----:R-:W-:Y:S01]  /*8840*/  @!P3 FMUL.FTZ R6, R23, R4 ;  /* 0x000000041706b220 */ /* 0x001fe20000410000 */
[----:B------:R-:W-:-:S05]  /*8850*/  VIADD R23, R25, 0x80 ;  /* 0x0000008019177836 */ /* 0x000fca0000000000 */
[----:B------:R-:W-:Y:S02]  /*8860*/  @!P1 IMAD.U32 R24, R24, 0x10000, RZ ;  /* 0x0001000018189824 */ /* 0x000fe400078e00ff */
[----:B------:R-:W-:Y:S01]  /*8870*/  @!P1 IMAD.U32 R4, R22, 0x10000, RZ ;  /* 0x0001000016049824 */ /* 0x000fe200078e00ff */
[----:B------:R-:W-:Y:S01]  /*8880*/  ISETP.GE.AND P0, PT, R23, R16, PT ;  /* 0x000000101700720c */ /* 0x000fe20003f06270 */
[----:B------:R-:W-:Y:S02]  /*8890*/  @!P1 MUFU.RCP R11, R24 ;  /* 0x00000018000b9308 */ /* 0x000fe40000001000 */
[----:B------:R-:W-:-:S06]  /*88a0*/  @!P2 IMAD.U32 R7, R0, 0x10000, RZ ;  /* 0x000100000007a824 */ /* 0x000fcc00078e00ff */
[----:B------:R-:W0:Y:S04]  /*88b0*/  @!P3 F2F.BF16.F32 R6, R6 ;  /* 0x000000060006b304 */ /* 0x000e280000202000 */
[----:B------:R-:W-:-:S04]  /*88c0*/  @!P0 IMAD.U32 R18, R18, 0x10000, RZ ;  /* 0x0001000012128824 */ /* 0x000fc800078e00ff */
[----:B------:R-:W1:Y:S01]  /*88d0*/  @!P2 MUFU.RCP R7, R7 ;  /* 0x000000070007a308 */ /* 0x000e620000001000 */
[----:B0-----:R-:W-:-:S07]  /*88e0*/  @!P3 IMAD.U32 R0, R6, 0x10000, RZ ;  /* 0x000100000600b824 */ /* 0x001fce00078e00ff */
[----:B------:R0:W2:Y:S01]  /*88f0*/  @!P0 MUFU.RCP R9, R18 ;  /* 0x0000001200098308 */ /* 0x0000a20000001000 */
[----:B------:R-:W-:Y:S01]  /*8900*/  @!P1 FMUL.FTZ R6, R4, R11 ;  /* 0x0000000b04069220 */ /* 0x000fe20000410000 */
[----:B------:R-:W-:-:S06]  /*8910*/  @!P2 IMAD.U32 R4, R19, 0x10000, RZ ;  /* 0x000100001304a824 */ /* 0x000fcc00078e00ff */
[----:B------:R-:W3:Y:S01]  /*8920*/  @!P1 F2F.BF16.F32 R6, R6 ;  /* 0x0000000600069304 */ /* 0x000ee20000202000 */
[----:B-1----:R-:W-:Y:S01]  /*8930*/  @!P2 FMUL.FTZ R8, R4, R7 ;  /* 0x000000070408a220 */ /* 0x002fe20000410000 */
[----:B------:R-:W-:Y:S01]  /*8940*/  @!P0 IMAD.U32 R4, R17, 0x10000, RZ ;  /* 0x0001000011048824 */ /* 0x000fe200078e00ff */
[----:B0-----:R-:W0:Y:S05]  /*8950*/  LDC.U8 R18, c[0x0][0x240] ;  /* 0x00009000ff127b82 */ /* 0x001e2a0000000000 */
[----:B------:R-:W1:Y:S01]  /*8960*/  @!P2 F2F.BF16.F32 R8, R8 ;  /* 0x000000080008a304 */ /* 0x000e620000202000 */
[----:B--2---:R-:W-:Y:S01]  /*8970*/  @!P0 FMUL.FTZ R4, R4, R9 ;  /* 0x0000000904048220 */ /* 0x004fe20000410000 */
[----:B---3--:R-:W-:-:S06]  /*8980*/  @!P1 IMAD.U32 R7, R6, 0x10000, RZ ;  /* 0x0001000006079824 */ /* 0x008fcc00078e00ff */
[----:B------:R-:W2:Y:S01]  /*8990*/  @!P0 F2F.BF16.F32 R4, R4 ;  /* 0x0000000400048304 */ /* 0x000ea20000202000 */
[----:B-1----:R-:W-:-:S07]  /*89a0*/  @!P2 IMAD.U32 R9, R8, 0x10000, RZ ;  /* 0x000100000809a824 */ /* 0x002fce00078e00ff */
[----:B------:R-:W1:Y:S01]  /*89b0*/  @!P3 FRND.TRUNC R0, R0 ;  /* 0x000000000000b307 */ /* 0x000e62000020d000 */
[----:B--2---:R-:W-:-:S07]  /*89c0*/  @!P0 IMAD.U32 R6, R4, 0x10000, RZ ;  /* 0x0001000004068824 */ /* 0x004fce00078e00ff */
[----:B------:R-:W2:Y:S08]  /*89d0*/  @!P1 FRND.TRUNC R7, R7 ;  /* 0x0000000700079307 */ /* 0x000eb0000020d000 */
[----:B------:R-:W3:Y:S08]  /*89e0*/  @!P2 FRND.TRUNC R9, R9 ;  /* 0x000000090009a307 */ /* 0x000ef0000020d000 */
[----:B------:R-:W4:Y:S08]  /*89f0*/  @!P0 FRND.TRUNC R6, R6 ;  /* 0x0000000600068307 */ /* 0x000f30000020d000 */
[----:B-1----:R1:W0:Y:S08]  /*8a00*/  @!P3 F2F.BF16.F32 R5, R0 ;  /* 0x000000000005b304 */ /* 0x0022300000202000 */
[----:B--2---:R1:W2:Y:S08]  /*8a10*/  @!P1 F2F.BF16.F32 R17, R7 ;  /* 0x0000000700119304 */ /* 0x0042b00000202000 */
[----:B---3--:R1:W3:Y:S08]  /*8a20*/  @!P2 F2F.BF16.F32 R19, R9 ;  /* 0x000000090013a304 */ /* 0x0082f00000202000 */
[----:B----4-:R1:W4:Y:S01]  /*8a30*/  @!P0 F2F.BF16.F32 R22, R6 ;  /* 0x0000000600168304 */ /* 0x0103220000202000 */
[----:B0-2---:R-:W-:Y:S05]  /*8a40*/  @P3 BRA `(.L_x_682) ;  /* 0x0000001000403947 */ /* 0x005fea0003800000 */
[----:B-1----:R-:W0:Y:S01]  /*8a50*/  LDC.64 R8, c[0x0][0x218] ;  /* 0x00008600ff087b82 */ /* 0x002e220000000a00 */
        /* <DEDUP_REMOVED lines=16> */
[----:B------:R-:W-:Y:S02]  /*8b60*/  IMAD.U32 R5, R5, 0x10000, RZ ;  /* 0x0001000005057824 */ /* 0x000fe400078e00ff */
[----:B------:R-:W-:-:S04]  /*8b70*/  IMAD.MOV.U32 R25, RZ, RZ, R23 ;  /* 0x000000ffff197224 */ /* 0x000fc800078e0017 */
[----:B------:R-:W0:Y:S02]  /*8b80*/  F2I.FTZ.TRUNC.NTZ R5, R5 ;  /* 0x0000000500057305 */ /* 0x000e24000021f100 */
[----:B0-----:R0:W-:Y:S01]  /*8b90*/  STG.E.U8 desc[UR36][R8.64], R5 ;  /* 0x0000000508007986 */ /* 0x0011e2000c101124 */
[----:B------:R-:W-:Y:S05]  /*8ba0*/  BRA `(.L_x_682) ;  /* 0x0000000c00e87947 */ /* 0x000fea0003800000 */
.L_x_686:
[----:B------:R-:W-:Y:S02]  /*8bb0*/  IMAD.U32 R5, R5, 0x10000, RZ ;  /* 0x0001000005057824 */ /* 0x000fe400078e00ff */
[----:B------:R-:W-:-:S04]  /*8bc0*/  IMAD.MOV.U32 R25, RZ, RZ, R23 ;  /* 0x000000ffff197224 */ /* 0x000fc800078e0017 */
[----:B------:R-:W0:Y:S02]  /*8bd0*/  F2I.S64.TRUNC R4, R5 ;  /* 0x0000000500047311 */ /* 0x000e24000020d900 */
[----:B0-----:R0:W-:Y:S01]  /*8be0*/  STG.E.U8 desc[UR36][R8.64], R4 ;  /* 0x0000000408007986 */ /* 0x0011e2000c101124 */
[----:B------:R-:W-:Y:S05]  /*8bf0*/  BRA `(.L_x_682) ;  /* 0x0000000c00d47947 */ /* 0x000fea0003800000 */
.L_x_685:
[----:B------:R-:W-:-:S13]  /*8c00*/  ISETP.NE.AND P0, PT, R0, 0x2, PT ;  /* 0x000000020000780c */ /* 0x000fda0003f05270 */
[----:B------:R-:W-:Y:S05]  /*8c10*/  @!P0 BRA `(.L_x_688) ;  /* 0x0000000000388947 */ /* 0x000fea0003800000 */
[----:B------:R-:W-:-:S13]  /*8c20*/  ISETP.NE.AND P0, PT, R0, 0x3, PT ;  /* 0x000000030000780c */ /* 0x000fda0003f05270 */
[----:B------:R-:W-:Y:S05]  /*8c30*/  @!P0 BRA `(.L_x_689) ;  /* 0x00000000001c8947 */ /* 0x000fea0003800000 */
[----:B------:R-:W-:-:S13]  /*8c40*/  ISETP.NE.AND P0, PT, R0, 0x4, PT ;  /* 0x000000040000780c */ /* 0x000fda0003f05270 */
[----:B------:R-:W-:Y:S05]  /*8c50*/  @P0 BRA `(.L_x_687) ;  /* 0x0000000c00500947 */ /* 0x000fea0003800000 */
[----:B------:R-:W-:Y:S02]  /*8c60*/  IMAD.U32 R5, R5, 0x10000, RZ ;  /* 0x0001000005057824 */ /* 0x000fe400078e00ff */
[----:B------:R-:W-:-:S04]  /*8c70*/  IMAD.MOV.U32 R25, RZ, RZ, R23 ;  /* 0x000000ffff197224 */ /* 0x000fc800078e0017 */
[----:B------:R-:W0:Y:S02]  /*8c80*/  F2I.S64.TRUNC R4, R5 ;  /* 0x0000000500047311 */ /* 0x000e24000020d900 */
[----:B0-----:R0:W-:Y:S01]  /*8c90*/  STG.E.64 desc[UR36][R8.64], R4 ;  /* 0x0000000408007986 */ /* 0x0011e2000c101b24 */
[----:B------:R-:W-:Y:S05]  /*8ca0*/  BRA `(.L_x_682) ;  /* 0x0000000c00a87947 */ /* 0x000fea0003800000 */
.L_x_689:
[----:B------:R-:W-:Y:S02]  /*8cb0*/  IMAD.U32 R5, R5, 0x10000, RZ ;  /* 0x0001000005057824 */ /* 0x000fe400078e00ff */
[----:B------:R-:W-:-:S04]  /*8cc0*/  IMAD.MOV.U32 R25, RZ, RZ, R23 ;  /* 0x000000ffff197224 */ /* 0x000fc800078e0017 */
[----:B------:R-:W0:Y:S02]  /*8cd0*/  F2I.FTZ.TRUNC.NTZ R5, R5 ;  /* 0x0000000500057305 */ /* 0x000e24000021f100 */
[----:B0-----:R0:W-:Y:S01]  /*8ce0*/  STG.E desc[UR36][R8.64], R5 ;  /* 0x0000000508007986 */ /* 0x0011e2000c101924 */
[----:B------:R-:W-:Y:S05]  /*8cf0*/  BRA `(.L_x_682) ;  /* 0x0000000c00947947 */ /* 0x000fea0003800000 */
.L_x_688:
[----:B------:R-:W-:Y:S02]  /*8d00*/  IMAD.U32 R5, R5, 0x10000, RZ ;  /* 0x0001000005057824 */ /* 0x000fe400078e00ff */
[----:B------:R-:W-:-:S04]  /*8d10*/  IMAD.MOV.U32 R25, RZ, RZ, R23 ;  /* 0x000000ffff197224 */ /* 0x000fc800078e0017 */
[----:B------:R-:W0:Y:S02]  /*8d20*/  F2I.FTZ.TRUNC.NTZ R5, R5 ;  /* 0x0000000500057305 */ /* 0x000e24000021f100 */
[----:B0-----:R0:W-:Y:S01]  /*8d30*/  STG.E.U16 desc[UR36][R8.64], R5 ;  /* 0x0000000508007986 */ /* 0x0011e2000c101524 */
[----:B------:R-:W-:Y:S05]  /*8d40*/  BRA `(.L_x_682) ;  /* 0x0000000c00807947 */ /* 0x000fea0003800000 */
.L_x_684:
[----:B------:R-:W-:-:S13]  /*8d50*/  ISETP.GT.AND P0, PT, R0, 0x6, PT ;  /* 0x000000060000780c */ /* 0x000fda0003f04270 */
[----:B------:R-:W-:Y:S05]  /*8d60*/  @P0 BRA `(.L_x_690) ;  /* 0x0000000000340947 */ /* 0x000fea0003800000 */
[----:B------:R-:W-:-:S13]  /*8d70*/  ISETP.NE.AND P0, PT, R0, 0x5, PT ;  /* 0x000000050000780c */ /* 0x000fda0003f05270 */
[----:B------:R-:W-:Y:S05]  /*8d80*/  @!P0 BRA `(.L_x_691) ;  /* 0x0000000000188947 */ /* 0x000fea0003800000 */
[----:B------:R-:W-:-:S13]  /*8d90*/  ISETP.NE.AND P0, PT, R0, 0x6, PT ;  /* 0x000000060000780c */ /* 0x000fda0003f05270 */
[----:B------:R-:W-:Y:S05]  /*8da0*/  @P0 BRA `(.L_x_687) ;  /* 0x0000000800fc0947 */ /* 0x000fea0003800000 */
[----:B------:R-:W-:Y:S02]  /*8db0*/  IMAD.U32 R5, R5, 0x10000, RZ ;  /* 0x0001000005057824 */ /* 0x000fe400078e00ff */
[----:B------:R-:W-:-:S03]  /*8dc0*/  IMAD.MOV.U32 R25, RZ, RZ, R23 ;  /* 0x000000ffff197224 */ /* 0x000fc600078e0017 */
[----:B------:R2:W-:Y:S01]  /*8dd0*/  STG.E desc[UR36][R8.64], R5 ;  /* 0x0000000508007986 */ /* 0x0005e2000c101924 */
[----:B------:R-:W-:Y:S05]  /*8de0*/  BRA `(.L_x_682) ;  /* 0x0000000c00587947 */ /* 0x000fea0003800000 */
.L_x_691:
[----:B------:R-:W-:Y:S02]  /*8df0*/  IMAD.U32 R0, R5, 0x10000, RZ ;  /* 0x0001000005007824 */ /* 0x000fe400078e00ff */
[----:B------:R-:W-:-:S03]  /*8e00*/  IMAD.MOV.U32 R25, RZ, RZ, R23 ;  /* 0x000000ffff197224 */ /* 0x000fc600078e0017 */
[----:B------:R-:W-:-:S05]  /*8e10*/  F2FP.F16.F32.PACK_AB R0, RZ, R0 ;  /* 0x00000000ff00723e */ /* 0x000fca00000000ff */
[----:B------:R0:W-:Y:S01]  /*8e20*/  STG.E.U16 desc[UR36][R8.64], R0 ;  /* 0x0000000008007986 */ /* 0x0001e2000c101524 */
[----:B------:R-:W-:Y:S05]  /*8e30*/  BRA `(.L_x_682) ;  /* 0x0000000c00447947 */ /* 0x000fea0003800000 */
.L_x_690:
[----:B------:R-:W-:-:S13]  /*8e40*/  ISETP.NE.AND P0, PT, R0, 0x7, PT ;  /* 0x000000070000780c */ /* 0x000fda0003f05270 */
[----:B------:R-:W-:Y:S05]  /*8e50*/  @!P0 BRA `(.L_x_692) ;  /* 0x00000000003c8947 */ /* 0x000fea0003800000 */
[----:B------:R-:W-:-:S13]  /*8e60*/  ISETP.NE.AND P0, PT, R0, 0x8, PT ;  /* 0x000000080000780c */ /* 0x000fda0003f05270 */
[----:B------:R-:W-:Y:S05]  /*8e70*/  @!P0 BRA `(.L_x_693) ;  /* 0x00000000001c8947 */ /* 0x000fea0003800000 */
[----:B------:R-:W-:-:S13]  /*8e80*/  ISETP.NE.AND P0, PT, R0, 0x9, PT ;  /* 0x000000090000780c */ /* 0x000fda0003f05270 */
[----:B------:R-:W-:Y:S05]  /*8e90*/  @P0 BRA `(.L_x_687) ;  /* 0x0000000800c00947 */ /* 0x000fea0003800000 */
[----:B------:R-:W-:Y:S02]  /*8ea0*/  IMAD.U32 R4, R5, 0x10000, RZ ;  /* 0x0001000005047824 */ /* 0x000fe400078e00ff */
[----:B------:R-:W-:Y:S02]  /*8eb0*/  IMAD.MOV.U32 R5, RZ, RZ, RZ ;  /* 0x000000ffff057224 */ /* 0x000fe400078e00ff */
[----:B------:R-:W-:-:S03]  /*8ec0*/  IMAD.MOV.U32 R25, RZ, RZ, R23 ;  /* 0x000000ffff197224 */ /* 0x000fc600078e0017 */
[----:B------:R0:W-:Y:S01]  /*8ed0*/  STG.E.64 desc[UR36][R8.64], R4 ;  /* 0x0000000408007986 */ /* 0x0001e2000c101b24 */
[----:B------:R-:W-:Y:S05]  /*8ee0*/  BRA `(.L_x_682) ;  /* 0x0000000c00187947 */ /* 0x000fea0003800000 */
.L_x_693:
[----:B------:R-:W-:Y:S02]  /*8ef0*/  IMAD.U32 R5, R5, 0x10000, RZ ;  /* 0x0001000005057824 */ /* 0x000fe400078e00ff */
[----:B------:R-:W-:-:S03]  /*8f00*/  IMAD.MOV.U32 R25, RZ, RZ, R23 ;  /* 0x000000ffff197224 */ /* 0x000fc600078e0017 */
[----:B------:R-:W-:-:S04]  /*8f10*/  F2FP.F16.F32.PACK_AB R3, RZ, R5 ;  /* 0x00000005ff03723e */ /* 0x000fc800000000ff */
[----:B------:R-:W-:-:S05]  /*8f20*/  PRMT R3, R3, 0x5410, RZ ;  /* 0x0000541003037816 */ /* 0x000fca00000000ff */
[----:B------:R0:W-:Y:S01]  /*8f30*/  STG.E desc[UR36][R8.64], R3 ;  /* 0x0000000308007986 */ /* 0x0001e2000c101924 */
[----:B------:R-:W-:Y:S05]  /*8f40*/  BRA `(.L_x_682) ;  /* 0x0000000c00007947 */ /* 0x000fea0003800000 */
.L_x_692:
[----:B------:R-:W-:Y:S02]  /*8f50*/  IMAD.U32 R4, R5, 0x10000, RZ ;  /* 0x0001000005047824 */ /* 0x000fe400078e00ff */
[----:B------:R-:W-:Y:S02]  /*8f60*/  IMAD.MOV.U32 R25, RZ, RZ, R23 ;  /* 0x000000ffff197224 */ /* 0x000fe400078e0017 */
[----:B------:R-:W-:-:S06]  /*8f70*/  FMUL.FTZ R4, R4, 1 ;  /* 0x3f80000004047820 */ /* 0x000fcc0000410000 */
[----:B------:R-:W0:Y:S02]  /*8f80*/  F2F.F64.F32 R4, R4 ;  /* 0x0000000400047310 */ /* 0x000e240000201800 */
[----:B0-----:R0:W-:Y:S01]  /*8f90*/  STG.E.64 desc[UR36][R8.64], R4 ;  /* 0x0000000408007986 */ /* 0x0011e2000c101b24 */
[----:B------:R-:W-:Y:S05]  /*8fa0*/  BRA `(.L_x_682) ;  /* 0x0000000800e87947 */ /* 0x000fea0003800000 */
.L_x_683:
        /* <DEDUP_REMOVED lines=10> */
[----:B------:R-:W-:-:S04]  /*9050*/  FSETP.NEU.FTZ.AND P0, PT, R5, RZ, PT ;  /* 0x000000ff0500720b */ /* 0x000fc80003f1d000 */
[----:B------:R-:W-:-:S05]  /*9060*/  SEL R3, RZ, 0x1, !P0 ;  /* 0x00000001ff037807 */ /* 0x000fca0004000000 */
[----:B------:R0:W-:Y:S01]  /*9070*/  STG.E.U8 desc[UR36][R8.64], R3 ;  /* 0x0000000308007986 */ /* 0x0001e2000c101124 */
[----:B------:R-:W-:Y:S05]  /*9080*/  BRA `(.L_x_682) ;  /* 0x0000000800b07947 */ /* 0x000fea0003800000 */
.L_x_696:
[----:B------:R-:W-:Y:S01]  /*9090*/  IMAD.U32 R5, R5, 0x10000, RZ ;  /* 0x0001000005057824 */ /* 0x000fe200078e00ff */
[----:B------:R-:W-:Y:S01]  /*90a0*/  CS2R R6, SRZ ;  /* 0x0000000000067805 */ /* 0x000fe2000001ff00 */
[----:B------:R-:W-:Y:S02]  /*90b0*/  IMAD.MOV.U32 R25, RZ, RZ, R23 ;  /* 0x000000ffff197224 */ /* 0x000fe400078e0017 */
[----:B------:R-:W-:-:S06]  /*90c0*/  FMUL.FTZ R5, R5, 1 ;  /* 0x3f80000005057820 */ /* 0x000fcc0000410000 */
[----:B------:R-:W0:Y:S02]  /*90d0*/  F2F.F64.F32 R4, R5 ;  /* 0x0000000500047310 */ /* 0x000e240000201800 */
[----:B0-----:R0:W-:Y:S01]  /*90e0*/  STG.E.128 desc[UR36][R8.64], R4 ;  /* 0x0000000408007986 */ /* 0x0011e2000c101d24 */
[----:B------:R-:W-:Y:S05]  /*90f0*/  BRA `(.L_x_682) ;  /* 0x0000000800947947 */ /* 0x000fea0003800000 */
.L_x_695:
[----:B------:R-:W-:-:S13]  /*9100*/  ISETP.NE.AND P0, PT, R0, 0xf, PT ;  /* 0x0000000f0000780c */ /* 0x000fda0003f05270 */
[----:B------:R-:W-:Y:S05]  /*9110*/  @!P0 BRA `(.L_x_697) ;  /* 0x0000000000bc8947 */ /* 0x000fea0003800000 */
[----:B------:R-:W-:-:S13]  /*9120*/  ISETP.NE.AND P0, PT, R0, 0x17, PT ;  /* 0x000000170000780c */ /* 0x000fda0003f05270 */
[----:B------:R-:W-:Y:S05]  /*9130*/  @!P0 BRA `(.L_x_698) ;  /* 0x0000000000588947 */ /* 0x000fea0003800000 */
[----:B------:R-:W-:-:S13]  /*9140*/  ISETP.NE.AND P0, PT, R0, 0x18, PT ;  /* 0x000000180000780c */ /* 0x000fda0003f05270 */
[----:B------:R-:W-:Y:S05]  /*9150*/  @P0 BRA `(.L_x_687) ;  /* 0x0000000800100947 */ /* 0x000fea0003800000 */
[----:B------:R-:W-:Y:S01]  /*9160*/  IMAD.U32 R7, R5, 0x10000, RZ ;  /* 0x0001000005077824 */ /* 0x000fe200078e00ff */
[----:B------:R-:W-:Y:S04]  /*9170*/  BSSY B0, `(.L_x_699) ;  /* 0x000000e000007945 */ /* 0x000fe80003800000 */
[C---:B------:R-:W-:Y:S02]  /*9180*/  LOP3.LUT R3, R7.reuse, 0x7fffffff, RZ, 0xc0, !PT ;  /* 0x7fffffff07037812 */ /* 0x040fe400078ec0ff */
        /* <DEDUP_REMOVED lines=12> */
.L_x_700:
[----:B------:R-:W-:Y:S05]  /*9250*/  BSYNC B0 ;  /* 0x0000000000007941 */ /* 0x000fea0003800000 */
.L_x_699:
[----:B------:R-:W-:Y:S01]  /*9260*/  LOP3.LUT R5, R0, R5, RZ, 0xfc, !PT ;  /* 0x0000000500057212 */ /* 0x000fe200078efcff */
[----:B------:R-:W-:-:S04]  /*9270*/  IMAD.MOV.U32 R25, RZ, RZ, R23 ;  /* 0x000000ffff197224 */ /* 0x000fc800078e0017 */
[----:B------:R0:W-:Y:S01]  /*9280*/  STG.E.U8 desc[UR36][R8.64], R5 ;  /* 0x0000000508007986 */ /* 0x0001e2000c101124 */
[----:B------:R-:W-:Y:S05]  /*9290*/  BRA `(.L_x_682) ;  /* 0x00000008002c7947 */ /* 0x000fea0003800000 */
.L_x_698:
[----:B------:R-:W-:Y:S01]  /*92a0*/  IMAD.U32 R5, R5, 0x10000, RZ ;  /* 0x0001000005057824 */ /* 0x000fe200078e00ff */
[----:B------:R-:W-:Y:S04]  /*92b0*/  BSSY B0, `(.L_x_701) ;  /* 0x000000f000007945 */ /* 0x000fe80003800000 */
[----:B------:R-:W-:-:S04]  /*92c0*/  LOP3.LUT R3, R5, 0x7fffffff, RZ, 0xc0, !PT ;  /* 0x7fffffff05037812 */ /* 0x000fc800078ec0ff */
        /* <DEDUP_REMOVED lines=10> */
.L_x_702:
[----:B------:R-:W-:Y:S01]  /*9370*/  IMAD.MOV.U32 R0, RZ, RZ, 0x7f ;  /* 0x0000007fff007424 */ /* 0x000fe200078e00ff */
[----:B------:R-:W-:-:S04]  /*9380*/  ISETP.GT.U32.AND P0, PT, R3, 0x7f800000, PT ;  /* 0x7f8000000300780c */ /* 0x000fc80003f04070 */
[----:B------:R-:W-:-:S09]  /*9390*/  SEL R0, R0, 0x7c, P0 ;  /* 0x0000007c00007807 */ /* 0x000fd20000000000 */
.L_x_703:
[----:B------:R-:W-:Y:S05]  /*93a0*/  BSYNC B0 ;  /* 0x0000000000007941 */ /* 0x000fea0003800000 */
.L_x_701:
[----:B------:R-:W-:Y:S01]  /*93b0*/  LOP3.LUT R3, R5, 0x80000000, RZ, 0xc0, !PT ;  /* 0x8000000005037812 */ /* 0x000fe200078ec0ff */
[----:B------:R-:W-:-:S03]  /*93c0*/  IMAD.MOV.U32 R25, RZ, RZ, R23 ;  /* 0x000000ffff197224 */ /* 0x000fc600078e0017 */
[----:B------:R-:W-:-:S04]  /*93d0*/  SHF.R.U32.HI R3, RZ, 0x18, R3 ;  /* 0x00000018ff037819 */ /* 0x000fc80000011603 */
[----:B------:R-:W-:-:S05]  /*93e0*/  LOP3.LUT R3, R0, R3, RZ, 0xfc, !PT ;  /* 0x0000000300037212 */ /* 0x000fca00078efcff */
[----:B------:R0:W-:Y:S01]  /*93f0*/  STG.E.U8 desc[UR36][R8.64], R3 ;  /* 0x0000000308007986 */ /* 0x0001e2000c101124 */
[----:B------:R-:W-:Y:S05]  /*9400*/  BRA `(.L_x_682) ;  /* 0x0000000400d07947 */ /* 0x000fea0003800000 */
.L_x_697:
[----:B------:R0:W-:Y:S01]  /*9410*/  STG.E.U16 desc[UR36][R8.64], R5 ;  /* 0x0000000508007986 */ /* 0x0001e2000c101524 */
[----:B------:R-:W-:Y:S01]  /*9420*/  IMAD.MOV.U32 R25, RZ, RZ, R23 ;  /* 0x000000ffff197224 */ /* 0x000fe200078e0017 */
[----:B------:R-:W-:Y:S06]  /*9430*/  BRA `(.L_x_682) ;  /* 0x0000000400c47947 */ /* 0x000fec0003800000 */
.L_x_694:
        /* <DEDUP_REMOVED lines=10> */
[----:B------:R-:W0:Y:S02]  /*94e0*/  F2I.FTZ.U32.TRUNC.NTZ R3, R3 ;  /* 0x0000000300037305 */ /* 0x000e24000021f000 */
[----:B0-----:R0:W-:Y:S01]  /*94f0*/  STG.E.U16 desc[UR36][R8.64], R3 ;  /* 0x0000000308007986 */ /* 0x0011e2000c101524 */
[----:B------:R-:W-:Y:S05]  /*9500*/  BRA `(.L_x_682) ;  /* 0x0000000400907947 */ /* 0x000fea0003800000 */
.L_x_706:
[----:B------:R-:W-:Y:S01]  /*9510*/  IMAD.U32 R5, R5, 0x10000, RZ ;  /* 0x0001000005057824 */ /* 0x000fe200078e00ff */
[----:B------:R-:W-:Y:S01]  /*9520*/  BSSY B0, `(.L_x_707) ;  /* 0x0000014000007945 */ /* 0x000fe20003800000 */
[----:B------:R-:W-:-:S03]  /*9530*/  IMAD.MOV.U32 R4, RZ, RZ, 0x80 ;  /* 0x00000080ff047424 */ /* 0x000fc600078e00ff */
[----:B------:R-:W-:-:S04]  /*9540*/  LOP3.LUT R3, R5, 0x7fffffff, RZ, 0xc0, !PT ;  /* 0x7fffffff05037812 */ /* 0x000fc800078ec0ff */
        /* <DEDUP_REMOVED lines=13> */
.L_x_709:
[----:B------:R-:W-:-:S04]  /*9620*/  LOP3.LUT R3, R5, 0x80000000, RZ, 0xc0, !PT ;  /* 0x8000000005037812 */ /* 0x000fc800078ec0ff */
[----:B------:R-:W-:-:S04]  /*9630*/  SHF.R.U32.HI R3, RZ, 0x18, R3 ;  /* 0x00000018ff037819 */ /* 0x000fc80000011603 */
[----:B------:R-:W-:-:S04]  /*9640*/  LOP3.LUT R0, R0, R3, RZ, 0xfc, !PT ;  /* 0x0000000300007212 */ /* 0x000fc800078efcff */
[----:B------:R-:W-:-:S07]  /*9650*/  PRMT R4, R0, 0x7610, R4 ;  /* 0x0000761000047816 */ /* 0x000fce0000000004 */
.L_x_708:
[----:B------:R-:W-:Y:S05]  /*9660*/  BSYNC B0 ;  /* 0x0000000000007941 */ /* 0x000fea0003800000 */
.L_x_707:
[----:B------:R0:W-:Y:S01]  /*9670*/  STG.E.U8 desc[UR36][R8.64], R4 ;  /* 0x0000000408007986 */ /* 0x0001e2000c101124 */
[----:B------:R-:W-:Y:S01]  /*9680*/  IMAD.MOV.U32 R25, RZ, RZ, R23 ;  /* 0x000000ffff197224 */ /* 0x000fe200078e0017 */
[----:B------:R-:W-:Y:S06]  /*9690*/  BRA `(.L_x_682) ;  /* 0x00000004002c7947 */ /* 0x000fec0003800000 */
.L_x_705:
        /* <DEDUP_REMOVED lines=17> */
.L_x_712:
[----:B------:R-:W-:-:S04]  /*97b0*/  LOP3.LUT R3, R5, 0x80000000, RZ, 0xc0, !PT ;  /* 0x8000000005037812 */ /* 0x000fc800078ec0ff */
[----:B------:R-:W-:-:S04]  /*97c0*/  SHF.R.U32.HI R3, RZ, 0x18, R3 ;  /* 0x00000018ff037819 */ /* 0x000fc80000011603 */
[----:B------:R-:W-:-:S04]  /*97d0*/  LOP3.LUT R0, R0, R3, RZ, 0xfc, !PT ;  /* 0x0000000300007212 */ /* 0x000fc800078efcff */
[----:B------:R-:W-:-:S07]  /*97e0*/  PRMT R4, R0, 0x7610, R4 ;  /* 0x0000761000047816 */ /* 0x000fce0000000004 */
.L_x_711:
[----:B------:R-:W-:Y:S05]  /*97f0*/  BSYNC B0 ;  /* 0x0000000000007941 */ /* 0x000fea0003800000 */
.L_x_710:
[----:B------:R0:W-:Y:S01]  /*9800*/  STG.E.U8 desc[UR36][R8.64], R4 ;  /* 0x0000000408007986 */ /* 0x0001e2000c101124 */
[----:B------:R-:W-:Y:S01]  /*9810*/  IMAD.MOV.U32 R25, RZ, RZ, R23 ;  /* 0x000000ffff197224 */ /* 0x000fe200078e0017 */
[----:B------:R-:W-:Y:S06]  /*9820*/  BRA `(.L_x_682) ;  /* 0x0000000000c87947 */ /* 0x000fec0003800000 */
.L_x_704:
[----:B------:R-:W-:-:S13]  /*9830*/  ISETP.NE.AND P0, PT, R0, 0x1c, PT ;  /* 0x0000001c0000780c */ /* 0x000fda0003f05270 */
[----:B------:R-:W-:Y:S05]  /*9840*/  @!P0 BRA `(.L_x_713) ;  /* 0x0000000000b08947 */ /* 0x000fea0003800000 */
[----:B------:R-:W-:-:S13]  /*9850*/  ISETP.NE.AND P0, PT, R0, 0x1d, PT ;  /* 0x0000001d0000780c */ /* 0x000fda0003f05270 */
[----:B------:R-:W-:Y:S05]  /*9860*/  @!P0 BRA `(.L_x_714) ;  /* 0x0000000000948947 */ /* 0x000fea0003800000 */
[----:B------:R-:W-:-:S13]  /*9870*/  ISETP.NE.AND P0, PT, R0, 0x2c, PT ;  /* 0x0000002c0000780c */ /* 0x000fda0003f05270 */
[----:B------:R-:W-:Y:S05]  /*9880*/  @P0 BRA `(.L_x_687) ;  /* 0x0000000000440947 */ /* 0x000fea0003800000 */
[----:B------:R-:W-:Y:S02]  /*9890*/  IMAD.U32 R4, R5, 0x10000, RZ ;  /* 0x0001000005047824 */ /* 0x000fe400078e00ff */
[----:B------:R-:W-:-:S03]  /*98a0*/  IMAD.MOV.U32 R25, RZ, RZ, R23 ;  /* 0x000000ffff197224 */ /* 0x000fc600078e0017 */
[----:B------:R-:W-:-:S04]  /*98b0*/  SHF.R.U32.HI R5, RZ, 0x17, R4 ;  /* 0x00000017ff057819 */ /* 0x000fc80000011604 */
[----:B------:R-:W-:-:S04]  /*98c0*/  LOP3.LUT R3, R5, 0xff, RZ, 0xc0, !PT ;  /* 0x000000ff05037812 */ /* 0x000fc800078ec0ff */
        /* <DEDUP_REMOVED lines=13> */
.L_x_687:
        /* <DEDUP_REMOVED lines=15> */
[----:B0--34-:R-:W-:Y:S05]  /*9a90*/  CALL.ABS.NOINC R14 ;  /* 0x000000000e007343 */ /* 0x019fea0003c00000 */
.L_x_715:
[----:B------:R-:W-:Y:S01]  /*9aa0*/  IMAD.MOV.U32 R25, RZ, RZ, R23 ;  /* 0x000000ffff197224 */ /* 0x000fe200078e0017 */
[----:B------:R-:W-:Y:S06]  /*9ab0*/  BRA `(.L_x_682) ;  /* 0x0000000000247947 */ /* 0x000fec0003800000 */
.L_x_714:
[----:B------:R-:W-:Y:S02]  /*9ac0*/  IMAD.U32 R5, R5, 0x10000, RZ ;  /* 0x0001000005057824 */ /* 0x000fe400078e00ff */
[----:B------:R-:W-:-:S04]  /*9ad0*/  IMAD.MOV.U32 R25, RZ, RZ, R23 ;  /* 0x000000ffff197224 */ /* 0x000fc800078e0017 */
[----:B------:R-:W0:Y:S02]  /*9ae0*/  F2I.U64.TRUNC R4, R5 ;  /* 0x0000000500047311 */ /* 0x000e24000020d800 */
[----:B0-----:R0:W-:Y:S01]  /*9af0*/  STG.E.64 desc[UR36][R8.64], R4 ;  /* 0x0000000408007986 */ /* 0x0011e2000c101b24 */
[----:B------:R-:W-:Y:S05]  /*9b00*/  BRA `(.L_x_682) ;  /* 0x0000000000107947 */ /* 0x000fea0003800000 */
.L_x_713:
[----:B------:R-:W-:Y:S02]  /*9b10*/  IMAD.U32 R5, R5, 0x10000, RZ ;  /* 0x0001000005057824 */ /* 0x000fe400078e00ff */
[----:B------:R-:W-:-:S04]  /*9b20*/  IMAD.MOV.U32 R25, RZ, RZ, R23 ;  /* 0x000000ffff197224 */ /* 0x000fc800078e0017 */
[----:B------:R-:W0:Y:S02]  /*9b30*/  F2I.FTZ.U32.TRUNC.NTZ R5, R5 ;  /* 0x0000000500057305 */ /* 0x000e24000021f000 */
[----:B0-----:R0:W-:Y:S02]  /*9b40*/  STG.E desc[UR36][R8.64], R5 ;  /* 0x0000000508007986 */ /* 0x0011e4000c101924 */
.L_x_682:
[----:B------:R-:W-:Y:S05]  /*9b50*/  BSYNC B6 ;  /* 0x0000000000067941 */ /* 0x000fea0003800000 */
.L_x_681:
[----:B------:R-:W-:Y:S01]  /*9b60*/  ISETP.GE.AND P0, PT, R25, R16, PT ;  /* 0x000000101900720c */ /* 0x000fe20003f06270 */
[----:B------:R-:W-:-:S12]  /*9b70*/  BSSY B6, `(.L_x_716) ;  /* 0x00001fc000067945 */ /* 0x000fd80003800000 */
[----:B------:R-:W-:Y:S05]  /*9b80*/  @P0 BRA `(.L_x_717) ;  /* 0x0000001c00e80947 */ /* 0x000fea0003800000 */
[----:B012---:R-:W0:Y:S01]  /*9b90*/  LDC.64 R8, c[0x0][0x218] ;  /* 0x00008600ff087b82 */ /* 0x007e220000000a00 */
[----:B------:R-:W-:Y:S01]  /*9ba0*/  IMAD R0, R2, 0x200, R25 ;  /* 0x0000020002007824 */ /* 0x000fe200078e0219 */
[----:B------:R-:W-:Y:S01]  /*9bb0*/  PRMT R4, R18, 0x9910, RZ ;  /* 0x0000991012047816 */ /* 0x000fe200000000ff */
[----:B------:R-:W-:Y:S02]  /*9bc0*/  ULDC UR4, c[0x0][0x244] ;  /* 0x0000910000047ab9 */ /* 0x000fe40000000800 */
[----:B------:R-:W-:Y:S02]  /*9bd0*/  IMAD R3, R0, UR4, RZ ;  /* 0x0000000400037c24 */ /* 0x000fe4000f8e02ff */
[----:B------:R-:W-:-:S05]  /*9be0*/  IMAD.MOV.U32 R0, RZ, RZ, R4 ;  /* 0x000000ffff007224 */ /* 0x000fca00078e0004 */
        /* <DEDUP_REMOVED lines=12> */
[----:B----4-:R-:W-:-:S04]  /*9cb0*/  IMAD.U32 R22, R22, 0x10000, RZ ;  /* 0x0001000016167824 */ /* 0x010fc800078e00ff */
[----:B------:R-:W0:Y:S02]  /*9cc0*/  F2I.FTZ.TRUNC.NTZ R3, R22 ;  /* 0x0000001600037305 */ /* 0x000e24000021f100 */
[----:B0-----:R0:W-:Y:S01]  /*9cd0*/  STG.E.U8 desc[UR36][R8.64], R3 ;  /* 0x0000000308007986 */ /* 0x0011e2000c101124 */
[----:B------:R-:W-:Y:S05]  /*9ce0*/  BRA `(.L_x_723) ;  /* 0x0000000c00947947 */ /* 0x000fea0003800000 */
.L_x_721:
[----:B----4-:R-:W-:-:S06]  /*9cf0*/  IMAD.U32 R5, R22, 0x10000, RZ ;  /* 0x0001000016057824 */ /* 0x010fcc00078e00ff */
[----:B------:R-:W0:Y:S02]  /*9d00*/  F2I.S64.TRUNC R4, R5 ;  /* 0x0000000500047311 */ /* 0x000e24000020d900 */
[----:B0-----:R0:W-:Y:S01]  /*9d10*/  STG.E.U8 desc[UR36][R8.64], R4 ;  /* 0x0000000408007986 */ /* 0x0011e2000c101124 */
[----:B------:R-:W-:Y:S05]  /*9d20*/  BRA `(.L_x_723) ;  /* 0x0000000c00847947 */ /* 0x000fea0003800000 */
.L_x_720:
[----:B------:R-:W-:-:S13]  /*9d30*/  ISETP.NE.AND P0, PT, R0, 0x2, PT ;  /* 0x000000020000780c */ /* 0x000fda0003f05270 */
[----:B------:R-:W-:Y:S05]  /*9d40*/  @!P0 BRA `(.L_x_724) ;  /* 0x0000000000308947 */ /* 0x000fea0003800000 */
[----:B------:R-:W-:-:S13]  /*9d50*/  ISETP.NE.AND P0, PT, R0, 0x3, PT ;  /* 0x000000030000780c */ /* 0x000fda0003f05270 */
[----:B------:R-:W-:Y:S05]  /*9d60*/  @!P0 BRA `(.L_x_725) ;  /* 0x0000000000188947 */ /* 0x000fea0003800000 */
[----:B------:R-:W-:-:S13]  /*9d70*/  ISETP.NE.AND P0, PT, R0, 0x4, PT ;  /* 0x000000040000780c */ /* 0x000fda0003f05270 */
[----:B------:R-:W-:Y:S05]  /*9d80*/  @P0 BRA `(.L_x_722) ;  /* 0x0000000c000c0947 */ /* 0x000fea0003800000 */
[----:B----4-:R-:W-:-:S06]  /*9d90*/  IMAD.U32 R4, R22, 0x10000, RZ ;  /* 0x0001000016047824 */ /* 0x010fcc00078e00ff */
[----:B------:R-:W0:Y:S02]  /*9da0*/  F2I.S64.TRUNC R4, R4 ;  /* 0x0000000400047311 */ /* 0x000e24000020d900 */
[----:B0-----:R0:W-:Y:S01]  /*9db0*/  STG.E.64 desc[UR36][R8.64], R4 ;  /* 0x0000000408007986 */ /* 0x0011e2000c101b24 */
[----:B------:R-:W-:Y:S05]  /*9dc0*/  BRA `(.L_x_723) ;  /* 0x0000000c005c7947 */ /* 0x000fea0003800000 */
.L_x_725:
[----:B----4-:R-:W-:-:S04]  /*9dd0*/  IMAD.U32 R22, R22, 0x10000, RZ ;  /* 0x0001000016167824 */ /* 0x010fc800078e00ff */
[----:B------:R-:W0:Y:S02]  /*9de0*/  F2I.FTZ.TRUNC.NTZ R3, R22 ;  /* 0x0000001600037305 */ /* 0x000e24000021f100 */
[----:B0-----:R0:W-:Y:S01]  /*9df0*/  STG.E desc[UR36][R8.64], R3 ;  /* 0x0000000308007986 */ /* 0x0011e2000c101924 */
[----:B------:R-:W-:Y:S05]  /*9e00*/  BRA `(.L_x_723) ;  /* 0x0000000c004c7947 */ /* 0x000fea0003800000 */
.L_x_724:
[----:B----4-:R-:W-:-:S04]  /*9e10*/  IMAD.U32 R22, R22, 0x10000, RZ ;  /* 0x0001000016167824 */ /* 0x010fc800078e00ff */
[----:B------:R-:W0:Y:S02]  /*9e20*/  F2I.FTZ.TRUNC.NTZ R3, R22 ;  /* 0x0000001600037305 */ /* 0x000e24000021f100 */
[----:B0-----:R0:W-:Y:S01]  /*9e30*/  STG.E.U16 desc[UR36][R8.64], R3 ;  /* 0x0000000308007986 */ /* 0x0011e2000c101524 */
[----:B------:R-:W-:Y:S05]  /*9e40*/  BRA `(.L_x_723) ;  /* 0x0000000c003c7947 */ /* 0x000fea0003800000 */
.L_x_719:
[----:B------:R-:W-:-:S13]  /*9e50*/  ISETP.GT.AND P0, PT, R0, 0x6, PT ;  /* 0x000000060000780c */ /* 0x000fda0003f04270 */
[----:B------:R-:W-:Y:S05]  /*9e60*/  @P0 BRA `(.L_x_726) ;  /* 0x00000000002c0947 */ /* 0x000fea0003800000 */
[----:B------:R-:W-:-:S13]  /*9e70*/  ISETP.NE.AND P0, PT, R0, 0x5, PT ;  /* 0x000000050000780c */ /* 0x000fda0003f05270 */
[----:B------:R-:W-:Y:S05]  /*9e80*/  @!P0 BRA `(.L_x_727) ;  /* 0x0000000000148947 */ /* 0x000fea0003800000 */
[----:B------:R-:W-:-:S13]  /*9e90*/  ISETP.NE.AND P0, PT, R0, 0x6, PT ;  /* 0x000000060000780c */ /* 0x000fda0003f05270 */
[----:B------:R-:W-:Y:S05]  /*9ea0*/  @P0 BRA `(.L_x_722) ;  /* 0x0000000800c40947 */ /* 0x000fea0003800000 */
[----:B----4-:R-:W-:-:S05]  /*9eb0*/  IMAD.U32 R3, R22, 0x10000, RZ ;  /* 0x0001000016037824 */ /* 0x010fca00078e00ff */
[----:B------:R1:W-:Y:S01]  /*9ec0*/  STG.E desc[UR36][R8.64], R3 ;  /* 0x0000000308007986 */ /* 0x0003e2000c101924 */
[----:B------:R-:W-:Y:S05]  /*9ed0*/  BRA `(.L_x_723) ;  /* 0x0000000c00187947 */ /* 0x000fea0003800000 */
.L_x_727:
[----:B----4-:R-:W-:-:S05]  /*9ee0*/  IMAD.U32 R0, R22, 0x10000, RZ ;  /* 0x0001000016007824 */ /* 0x010fca00078e00ff */
[----:B------:R-:W-:-:S05]  /*9ef0*/  F2FP.F16.F32.PACK_AB R0, RZ, R0 ;  /* 0x00000000ff00723e */ /* 0x000fca00000000ff */
[----:B------:R0:W-:Y:S01]  /*9f00*/  STG.E.U16 desc[UR36][R8.64], R0 ;  /* 0x0000000008007986 */ /* 0x0001e2000c101524 */
[----:B------:R-:W-:Y:S05]  /*9f10*/  BRA `(.L_x_723) ;  /* 0x0000000c00087947 */ /* 0x000fea0003800000 */
.L_x_726:
[----:B------:R-:W-:-:S13]  /*9f20*/  ISETP.NE.AND P0, PT, R0, 0x7, PT ;  /* 0x000000070000780c */ /* 0x000fda0003f05270 */
[----:B------:R-:W-:Y:S05]  /*9f30*/  @!P0 BRA `(.L_x_728) ;  /* 0x0000000000348947 */ /* 0x000fea0003800000 */
[----:B------:R-:W-:-:S13]  /*9f40*/  ISETP.NE.AND P0, PT, R0, 0x8, PT ;  /* 0x000000080000780c */ /* 0x000fda0003f05270 */
[----:B------:R-:W-:Y:S05]  /*9f50*/  @!P0 BRA `(.L_x_729) ;  /* 0x0000000000188947 */ /* 0x000fea0003800000 */
[----:B------:R-:W-:-:S13]  /*9f60*/  ISETP.NE.AND P0, PT, R0, 0x9, PT ;  /* 0x000000090000780c */ /* 0x000fda0003f05270 */
[----:B------:R-:W-:Y:S05]  /*9f70*/  @P0 BRA `(.L_x_722) ;  /* 0x0000000800900947 */ /* 0x000fea0003800000 */
[----:B----4-:R-:W-:Y:S02]  /*9f80*/  IMAD.U32 R22, R22, 0x10000, RZ ;  /* 0x0001000016167824 */ /* 0x010fe400078e00ff */
[----:B------:R-:W-:-:S05]  /*9f90*/  IMAD.MOV.U32 R23, RZ, RZ, RZ ;  /* 0x000000ffff177224 */ /* 0x000fca00078e00ff */
[----:B------:R2:W-:Y:S01]  /*9fa0*/  STG.E.64 desc[UR36][R8.64], R22 ;  /* 0x0000001608007986 */ /* 0x0005e2000c101b24 */
[----:B------:R-:W-:Y:S05]  /*9fb0*/  BRA `(.L_x_723) ;  /* 0x0000000800e07947 */ /* 0x000fea0003800000 */
.L_x_729:
[----:B----4-:R-:W-:-:S05]  /*9fc0*/  IMAD.U32 R22, R22, 0x10000, RZ ;  /* 0x0001000016167824 */ /* 0x010fca00078e00ff */
[----:B------:R-:W-:-:S04]  /*9fd0*/  F2FP.F16.F32.PACK_AB R3, RZ, R22 ;  /* 0x00000016ff03723e */ /* 0x000fc800000000ff */
[----:B------:R-:W-:-:S05]  /*9fe0*/  PRMT R3, R3, 0x5410, RZ ;  /* 0x0000541003037816 */ /* 0x000fca00000000ff */
[----:B------:R4:W-:Y:S01]  /*9ff0*/  STG.E desc[UR36][R8.64], R3 ;  /* 0x0000000308007986 */ /* 0x0009e2000c101924 */
[----:B------:R-:W-:Y:S05]  /*a000*/  BRA `(.L_x_723) ;  /* 0x0000000800cc7947 */ /* 0x000fea0003800000 */
.L_x_728:
[----:B----4-:R-:W-:-:S04]  /*a010*/  IMAD.U32 R4, R22, 0x10000, RZ ;  /* 0x0001000016047824 */ /* 0x010fc800078e00ff */
[----:B------:R-:W-:-:S06]  /*a020*/  FMUL.FTZ R4, R4, 1 ;  /* 0x3f80000004047820 */ /* 0x000fcc0000410000 */
[----:B------:R-:W0:Y:S02]  /*a030*/  F2F.F64.F32 R4, R4 ;  /* 0x0000000400047310 */ /* 0x000e240000201800 */
[----:B0-----:R0:W-:Y:S01]  /*a040*/  STG.E.64 desc[UR36][R8.64], R4 ;  /* 0x0000000408007986 */ /* 0x0011e2000c101b24 */
[----:B------:R-:W-:Y:S05]  /*a050*/  BRA `(.L_x_723) ;  /* 0x0000000800b87947 */ /* 0x000fea0003800000 */
.L_x_718:
        /* <DEDUP_REMOVED lines=8> */
[----:B----4-:R-:W-:-:S05]  /*a0e0*/  IMAD.U32 R22, R22, 0x10000, RZ ;  /* 0x0001000016167824 */ /* 0x010fca00078e00ff */
[----:B------:R-:W-:-:S04]  /*a0f0*/  FSETP.NEU.FTZ.AND P0, PT, R22, RZ, PT ;  /* 0x000000ff1600720b */ /* 0x000fc80003f1d000 */
[----:B------:R-:W-:-:S05]  /*a100*/  SEL R3, RZ, 0x1, !P0 ;  /* 0x00000001ff037807 */ /* 0x000fca0004000000 */
[----:B------:R0:W-:Y:S01]  /*a110*/  STG.E.U8 desc[UR36][R8.64], R3 ;  /* 0x0000000308007986 */ /* 0x0001e2000c101124 */
[----:B------:R-:W-:Y:S05]  /*a120*/  BRA `(.L_x_723) ;  /* 0x0000000800847947 */ /* 0x000fea0003800000 */
.L_x_732:
[----:B----4-:R-:W-:Y:S01]  /*a130*/  IMAD.U32 R22, R22, 0x10000, RZ ;  /* 0x0001000016167824 */ /* 0x010fe200078e00ff */
[----:B------:R-:W-:-:S03]  /*a140*/  CS2R R6, SRZ ;  /* 0x0000000000067805 */ /* 0x000fc6000001ff00 */
[----:B------:R-:W-:-:S06]  /*a150*/  FMUL.FTZ R4, R22, 1 ;  /* 0x3f80000016047820 */ /* 0x000fcc0000410000 */
[----:B------:R-:W0:Y:S02]  /*a160*/  F2F.F64.F32 R4, R4 ;  /* 0x0000000400047310 */ /* 0x000e240000201800 */
[----:B0-----:R0:W-:Y:S01]  /*a170*/  STG.E.128 desc[UR36][R8.64], R4 ;  /* 0x0000000408007986 */ /* 0x0011e2000c101d24 */
[----:B------:R-:W-:Y:S05]  /*a180*/  BRA `(.L_x_723) ;  /* 0x00000008006c7947 */ /* 0x000fea0003800000 */
.L_x_731:
[----:B------:R-:W-:-:S13]  /*a190*/  ISETP.NE.AND P0, PT, R0, 0xf, PT ;  /* 0x0000000f0000780c */ /* 0x000fda0003f05270 */
[----:B------:R-:W-:Y:S05]  /*a1a0*/  @!P0 BRA `(.L_x_733) ;  /* 0x0000000000b48947 */ /* 0x000fea0003800000 */
[----:B------:R-:W-:-:S13]  /*a1b0*/  ISETP.NE.AND P0, PT, R0, 0x17, PT ;  /* 0x000000170000780c */ /* 0x000fda0003f05270 */
[----:B------:R-:W-:Y:S05]  /*a1c0*/  @!P0 BRA `(.L_x_734) ;  /* 0x0000000000548947 */ /* 0x000fea0003800000 */
[----:B------:R-:W-:-:S13]  /*a1d0*/  ISETP.NE.AND P0, PT, R0, 0x18, PT ;  /* 0x000000180000780c */ /* 0x000fda0003f05270 */
[----:B------:R-:W-:Y:S05]  /*a1e0*/  @P0 BRA `(.L_x_722) ;  /* 0x0000000400f40947 */ /* 0x000fea0003800000 */
[----:B----4-:R-:W-:Y:S01]  /*a1f0*/  IMAD.U32 R7, R22, 0x10000, RZ ;  /* 0x0001000016077824 */ /* 0x010fe200078e00ff */
        /* <DEDUP_REMOVED lines=14> */
.L_x_736:
[----:B------:R-:W-:Y:S05]  /*a2e0*/  BSYNC B0 ;  /* 0x0000000000007941 */ /* 0x000fea0003800000 */
.L_x_735:
[----:B------:R-:W-:-:S05]  /*a2f0*/  LOP3.LUT R5, R0, R5, RZ, 0xfc, !PT ;  /* 0x0000000500057212 */ /* 0x000fca00078efcff */
[----:B------:R0:W-:Y:S01]  /*a300*/  STG.E.U8 desc[UR36][R8.64], R5 ;  /* 0x0000000508007986 */ /* 0x0001e2000c101124 */
[----:B------:R-:W-:Y:S05]  /*a310*/  BRA `(.L_x_723) ;  /* 0x0000000800087947 */ /* 0x000fea0003800000 */
.L_x_734:
[----:B----4-:R-:W-:Y:S01]  /*a320*/  IMAD.U32 R5, R22, 0x10000, RZ ;  /* 0x0001000016057824 */ /* 0x010fe200078e00ff */
        /* <DEDUP_REMOVED lines=12> */
.L_x_738:
[----:B------:R-:W-:Y:S01]  /*a3f0*/  IMAD.MOV.U32 R0, RZ, RZ, 0x7f ;  /* 0x0000007fff007424 */ /* 0x000fe200078e00ff */
[----:B------:R-:W-:-:S04]  /*a400*/  ISETP.GT.U32.AND P0, PT, R3, 0x7f800000, PT ;  /* 0x7f8000000300780c */ /* 0x000fc80003f04070 */
[----:B------:R-:W-:-:S09]  /*a410*/  SEL R0, R0, 0x7c, P0 ;  /* 0x0000007c00007807 */ /* 0x000fd20000000000 */
.L_x_739:
[----:B------:R-:W-:Y:S05]  /*a420*/  BSYNC B0 ;  /* 0x0000000000007941 */ /* 0x000fea0003800000 */
.L_x_737:
[----:B------:R-:W-:-:S04]  /*a430*/  LOP3.LUT R3, R5, 0x80000000, RZ, 0xc0, !PT ;  /* 0x8000000005037812 */ /* 0x000fc800078ec0ff */
[----:B------:R-:W-:-:S04]  /*a440*/  SHF.R.U32.HI R3, RZ, 0x18, R3 ;  /* 0x00000018ff037819 */ /* 0x000fc80000011603 */
[----:B------:R-:W-:-:S05]  /*a450*/  LOP3.LUT R3, R0, R3, RZ, 0xfc, !PT ;  /* 0x0000000300037212 */ /* 0x000fca00078efcff */
[----:B------:R0:W-:Y:S01]  /*a460*/  STG.E.U8 desc[UR36][R8.64], R3 ;  /* 0x0000000308007986 */ /* 0x0001e2000c101124 */
[----:B------:R-:W-:Y:S05]  /*a470*/  BRA `(.L_x_723) ;  /* 0x0000000400b07947 */ /* 0x000fea0003800000 */
.L_x_733:
[----:B----4-:R0:W-:Y:S01]  /*a480*/  STG.E.U16 desc[UR36][R8.64], R22 ;  /* 0x0000001608007986 */ /* 0x0101e2000c101524 */
[----:B------:R-:W-:Y:S05]  /*a490*/  BRA `(.L_x_723) ;  /* 0x0000000400a87947 */ /* 0x000fea0003800000 */
.L_x_730:
        /* <DEDUP_REMOVED lines=8> */
[----:B----4-:R-:W-:-:S06]  /*a520*/  IMAD.U32 R3, R22, 0x10000, RZ ;  /* 0x0001000016037824 */ /* 0x010fcc00078e00ff */
[----:B------:R-:W0:Y:S02]  /*a530*/  F2I.FTZ.U32.TRUNC.NTZ R3, R3 ;  /* 0x0000000300037305 */ /* 0x000e24000021f000 */
[----:B0-----:R0:W-:Y:S01]  /*a540*/  STG.E.U16 desc[UR36][R8.64], R3 ;  /* 0x0000000308007986 */ /* 0x0011e2000c101524 */
[----:B------:R-:W-:Y:S05]  /*a550*/  BRA `(.L_x_723) ;  /* 0x0000000400787947 */ /* 0x000fea0003800000 */
.L_x_742:
[----:B----4-:R-:W-:Y:S01]  /*a560*/  IMAD.U32 R5, R22, 0x10000, RZ ;  /* 0x0001000016057824 */ /* 0x010fe200078e00ff */
        /* <DEDUP_REMOVED lines=16> */
.L_x_745:
[----:B------:R-:W-:-:S04]  /*a670*/  LOP3.LUT R3, R5, 0x80000000, RZ, 0xc0, !PT ;  /* 0x8000000005037812 */ /* 0x000fc800078ec0ff */
[----:B------:R-:W-:-:S04]  /*a680*/  SHF.R.U32.HI R3, RZ, 0x18, R3 ;  /* 0x00000018ff037819 */ /* 0x000fc80000011603 */
[----:B------:R-:W-:-:S04]  /*a690*/  LOP3.LUT R0, R0, R3, RZ, 0xfc, !PT ;  /* 0x0000000300007212 */ /* 0x000fc800078efcff */
[----:B------:R-:W-:-:S07]  /*a6a0*/  PRMT R4, R0, 0x7610, R4 ;  /* 0x0000761000047816 */ /* 0x000fce0000000004 */
.L_x_744:
[----:B------:R-:W-:Y:S05]  /*a6b0*/  BSYNC B0 ;  /* 0x0000000000007941 */ /* 0x000fea0003800000 */
.L_x_743:
[----:B------:R0:W-:Y:S01]  /*a6c0*/  STG.E.U8 desc[UR36][R8.64], R4 ;  /* 0x0000000408007986 */ /* 0x0001e2000c101124 */
[----:B------:R-:W-:Y:S05]  /*a6d0*/  BRA `(.L_x_723) ;  /* 0x0000000400187947 */ /* 0x000fea0003800000 */
.L_x_741:
        /* <DEDUP_REMOVED lines=17> */
.L_x_748:
[----:B------:R-:W-:-:S04]  /*a7f0*/  LOP3.LUT R3, R5, 0x80000000, RZ, 0xc0, !PT ;  /* 0x8000000005037812 */ /* 0x000fc800078ec0ff */
[----:B------:R-:W-:-:S04]  /*a800*/  SHF.R.U32.HI R3, RZ, 0x18, R3 ;  /* 0x00000018ff037819 */ /* 0x000fc80000011603 */
[----:B------:R-:W-:-:S04]  /*a810*/  LOP3.LUT R0, R0, R3, RZ, 0xfc, !PT ;  /* 0x0000000300007212 */ /* 0x000fc800078efcff */
[----:B------:R-:W-:-:S07]  /*a820*/  PRMT R4, R0, 0x7610, R4 ;  /* 0x0000761000047816 */ /* 0x000fce0000000004 */
.L_x_747:
[----:B------:R-:W-:Y:S05]  /*a830*/  BSYNC B0 ;  /* 0x0000000000007941 */ /* 0x000fea0003800000 */
.L_x_746:
[----:B------:R0:W-:Y:S01]  /*a840*/  STG.E.U8 desc[UR36][R8.64], R4 ;  /* 0x0000000408007986 */ /* 0x0001e2000c101124 */
[----:B------:R-:W-:Y:S05]  /*a850*/  BRA `(.L_x_723) ;  /* 0x0000000000b87947 */ /* 0x000fea0003800000 */
.L_x_740:
[----:B------:R-:W-:-:S13]  /*a860*/  ISETP.NE.AND P0, PT, R0, 0x1c, PT ;  /* 0x0000001c0000780c */ /* 0x000fda0003f05270 */
[----:B------:R-:W-:Y:S05]  /*a870*/  @!P0 BRA `(.L_x_749) ;  /* 0x0000000000a48947 */ /* 0x000fea0003800000 */
[----:B------:R-:W-:-:S13]  /*a880*/  ISETP.NE.AND P0, PT, R0, 0x1d, PT ;  /* 0x0000001d0000780c */ /* 0x000fda0003f05270 */
[----:B------:R-:W-:Y:S05]  /*a890*/  @!P0 BRA `(.L_x_750) ;  /* 0x00000000008c8947 */ /* 0x000fea0003800000 */
[----:B------:R-:W-:-:S13]  /*a8a0*/  ISETP.NE.AND P0, PT, R0, 0x2c, PT ;  /* 0x0000002c0000780c */ /* 0x000fda0003f05270 */
[----:B------:R-:W-:Y:S05]  /*a8b0*/  @P0 BRA `(.L_x_722) ;  /* 0x0000000000400947 */ /* 0x000fea0003800000 */
[----:B----4-:R-:W-:-:S05]  /*a8c0*/  IMAD.U32 R22, R22, 0x10000, RZ ;  /* 0x0001000016167824 */ /* 0x010fca00078e00ff */
        /* <DEDUP_REMOVED lines=15> */
.L_x_722:
        /* <DEDUP_REMOVED lines=16> */
.L_x_751:
[----:B------:R-:W-:Y:S05]  /*aac0*/  BRA `(.L_x_723) ;  /* 0x00000000001c7947 */ /* 0x000fea0003800000 */
.L_x_750:
[----:B----4-:R-:W-:-:S06]  /*aad0*/  IMAD.U32 R4, R22, 0x10000, RZ ;  /* 0x0001000016047824 */ /* 0x010fcc00078e00ff */
[----:B------:R-:W0:Y:S02]  /*aae0*/  F2I.U64.TRUNC R4, R4 ;  /* 0x0000000400047311 */ /* 0x000e24000020d800 */
[----:B0-----:R0:W-:Y:S01]  /*aaf0*/  STG.E.64 desc[UR36][R8.64], R4 ;  /* 0x0000000408007986 */ /* 0x0011e2000c101b24 */
[----:B------:R-:W-:Y:S05]  /*ab00*/  BRA `(.L_x_723) ;  /* 0x00000000000c7947 */ /* 0x000fea0003800000 */
.L_x_749:
[----:B----4-:R-:W-:-:S04]  /*ab10*/  IMAD.U32 R22, R22, 0x10000, RZ ;  /* 0x0001000016167824 */ /* 0x010fc800078e00ff */
[----:B------:R-:W0:Y:S02]  /*ab20*/  F2I.FTZ.U32.TRUNC.NTZ R3, R22 ;  /* 0x0000001600037305 */ /* 0x000e24000021f000 */
[----:B0-----:R0:W-:Y:S02]  /*ab30*/  STG.E desc[UR36][R8.64], R3 ;  /* 0x0000000308007986 */ /* 0x0011e4000c101924 */
.L_x_723:
[----:B------:R-:W-:-:S05]  /*ab40*/  VIADD R25, R25, 0x80 ;  /* 0x0000008019197836 */ /* 0x000fca0000000000 */
[----:B------:R-:W-:-:S13]  /*ab50*/  ISETP.GE.AND P0, PT, R25, R16, PT ;  /* 0x000000101900720c */ /* 0x000fda0003f06270 */
[----:B------:R-:W-:Y:S05]  /*ab60*/  @P0 BRA `(.L_x_717) ;  /* 0x0000000c00f00947 */ /* 0x000fea0003800000 */
[----:B012-4-:R-:W0:Y:S01]  /*ab70*/  LDC.64 R8, c[0x0][0x218] ;  /* 0x00008600ff087b82 */ /* 0x017e220000000a00 */
        /* <DEDUP_REMOVED lines=17> */
[----:B------:R-:W-:-:S06]  /*ac90*/  IMAD.U32 R17, R17, 0x10000, RZ ;  /* 0x0001000011117824 */ /* 0x000fcc00078e00ff */
[----:B------:R-:W0:Y:S02]  /*aca0*/  F2I.FTZ.TRUNC.NTZ R17, R17 ;  /* 0x0000001100117305 */ /* 0x000e24000021f100 */
[----:B0-----:R0:W-:Y:S01]  /*acb0*/  STG.E.U8 desc[UR36][R8.64], R17 ;  /* 0x0000001108007986 */ /* 0x0011e2000c101124 */
[----:B------:R-:W-:Y:S05]  /*acc0*/  BRA `(.L_x_757) ;  /* 0x0000000c00947947 */ /* 0x000fea0003800000 */
.L_x_755:
[----:B------:R-:W-:-:S06]  /*acd0*/  IMAD.U32 R5, R17, 0x10000, RZ ;  /* 0x0001000011057824 */ /* 0x000fcc00078e00ff */
[----:B------:R-:W0:Y:S02]  /*ace0*/  F2I.S64.TRUNC R4, R5 ;  /* 0x0000000500047311 */ /* 0x000e24000020d900 */
[----:B0-----:R0:W-:Y:S01]  /*acf0*/  STG.E.U8 desc[UR36][R8.64], R4 ;  /* 0x0000000408007986 */ /* 0x0011e2000c101124 */
[----:B------:R-:W-:Y:S05]  /*ad00*/  BRA `(.L_x_757) ;  /* 0x0000000c00847947 */ /* 0x000fea0003800000 */
.L_x_754:
[----:B------:R-:W-:-:S13]  /*ad10*/  ISETP.NE.AND P0, PT, R0, 0x2, PT ;  /* 0x000000020000780c */ /* 0x000fda0003f05270 */
[----:B------:R-:W-:Y:S05]  /*ad20*/  @!P0 BRA `(.L_x_758) ;  /* 0x0000000000308947 */ /* 0x000fea0003800000 */
[----:B------:R-:W-:-:S13]  /*ad30*/  ISETP.NE.AND P0, PT, R0, 0x3, PT ;  /* 0x000000030000780c */ /* 0x000fda0003f05270 */
[----:B------:R-:W-:Y:S05]  /*ad40*/  @!P0 BRA `(.L_x_759) ;  /* 0x0000000000188947 */ /* 0x000fea0003800000 */
[----:B------:R-:W-:-:S13]  /*ad50*/  ISETP.NE.AND P0, PT, R0, 0x4, PT ;  /* 0x000000040000780c */ /* 0x000fda0003f05270 */
[----:B------:R-:W-:Y:S05]  /*ad60*/  @P0 BRA `(.L_x_756) ;  /* 0x0000000c000c0947 */ /* 0x000fea0003800000 */
[----:B------:R-:W-:-:S06]  /*ad70*/  IMAD.U32 R4, R17, 0x10000, RZ ;  /* 0x0001000011047824 */ /* 0x000fcc00078e00ff */
[----:B------:R-:W0:Y:S02]  /*ad80*/  F2I.S64.TRUNC R4, R4 ;  /* 0x0000000400047311 */ /* 0x000e24000020d900 */
[----:B0-----:R0:W-:Y:S01]  /*ad90*/  STG.E.64 desc[UR36][R8.64], R4 ;  /* 0x0000000408007986 */ /* 0x0011e2000c101b24 */
[----:B------:R-:W-:Y:S05]  /*ada0*/  BRA `(.L_x_757) ;  /* 0x0000000c005c7947 */ /* 0x000fea0003800000 */
.L_x_759:
[----:B------:R-:W-:-:S06]  /*adb0*/  IMAD.U32 R17, R17, 0x10000, RZ ;  /* 0x0001000011117824 */ /* 0x000fcc00078e00ff */
[----:B------:R-:W0:Y:S02]  /*adc0*/  F2I.FTZ.TRUNC.NTZ R17, R17 ;  /* 0x0000001100117305 */ /* 0x000e24000021f100 */
[----:B0-----:R0:W-:Y:S01]  /*add0*/  STG.E desc[UR36][R8.64], R17 ;  /* 0x0000001108007986 */ /* 0x0011e2000c101924 */
[----:B------:R-:W-:Y:S05]  /*ade0*/  BRA `(.L_x_757) ;  /* 0x0000000c004c7947 */ /* 0x000fea0003800000 */
.L_x_758:
[----:B------:R-:W-:-:S06]  /*adf0*/  IMAD.U32 R17, R17, 0x10000, RZ ;  /* 0x0001000011117824 */ /* 0x000fcc00078e00ff */
[----:B------:R-:W0:Y:S02]  /*ae00*/  F2I.FTZ.TRUNC.NTZ R17, R17 ;  /* 0x0000001100117305 */ /* 0x000e24000021f100 */
[----:B0-----:R0:W-:Y:S01]  /*ae10*/  STG.E.U16 desc[UR36][R8.64], R17 ;  /* 0x0000001108007986 */ /* 0x0011e2000c101524 */
[----:B------:R-:W-:Y:S05]  /*ae20*/  BRA `(.L_x_757) ;  /* 0x0000000c003c7947 */ /* 0x000fea0003800000 */
.L_x_753:
[----:B------:R-:W-:-:S13]  /*ae30*/  ISETP.GT.AND P0, PT, R0, 0x6, PT ;  /* 0x000000060000780c */ /* 0x000fda0003f04270 */
[----:B------:R-:W-:Y:S05]  /*ae40*/  @P0 BRA `(.L_x_760) ;  /* 0x00000000002c0947 */ /* 0x000fea0003800000 */
[----:B------:R-:W-:-:S13]  /*ae50*/  ISETP.NE.AND P0, PT, R0, 0x5, PT ;  /* 0x000000050000780c */ /* 0x000fda0003f05270 */
[----:B------:R-:W-:Y:S05]  /*ae60*/  @!P0 BRA `(.L_x_761) ;  /* 0x0000000000148947 */ /* 0x000fea0003800000 */
[----:B------:R-:W-:-:S13]  /*ae70*/  ISETP.NE.AND P0, PT, R0, 0x6, PT ;  /* 0x000000060000780c */ /* 0x000fda0003f05270 */
[----:B------:R-:W-:Y:S05]  /*ae80*/  @P0 BRA `(.L_x_756) ;  /* 0x0000000800c40947 */ /* 0x000fea0003800000 */
[----:B------:R-:W-:-:S05]  /*ae90*/  IMAD.U32 R17, R17, 0x10000, RZ ;  /* 0x0001000011117824 */ /* 0x000fca00078e00ff */
[----:B------:R4:W-:Y:S01]  /*aea0*/  STG.E desc[UR36][R8.64], R17 ;  /* 0x0000001108007986 */ /* 0x0009e2000c101924 */
[----:B------:R-:W-:Y:S05]  /*aeb0*/  BRA `(.L_x_757) ;  /* 0x0000000c00187947 */ /* 0x000fea0003800000 */
.L_x_761:
[----:B------:R-:W-:-:S05]  /*aec0*/  IMAD.U32 R0, R17, 0x10000, RZ ;  /* 0x0001000011007824 */ /* 0x000fca00078e00ff */
[----:B------:R-:W-:-:S05]  /*aed0*/  F2FP.F16.F32.PACK_AB R0, RZ, R0 ;  /* 0x00000000ff00723e */ /* 0x000fca00000000ff */
[----:B------:R0:W-:Y:S01]  /*aee0*/  STG.E.U16 desc[UR36][R8.64], R0 ;  /* 0x0000000008007986 */ /* 0x0001e2000c101524 */
[----:B------:R-:W-:Y:S05]  /*aef0*/  BRA `(.L_x_757) ;  /* 0x0000000c00087947 */ /* 0x000fea0003800000 */
.L_x_760:
[----:B------:R-:W-:-:S13]  /*af00*/  ISETP.NE.AND P0, PT, R0, 0x7, PT ;  /* 0x000000070000780c */ /* 0x000fda0003f05270 */
[----:B------:R-:W-:Y:S05]  /*af10*/  @!P0 BRA `(.L_x_762) ;  /* 0x0000000000348947 */ /* 0x000fea0003800000 */
[----:B------:R-:W-:-:S13]  /*af20*/  ISETP.NE.AND P0, PT, R0, 0x8, PT ;  /* 0x000000080000780c */ /* 0x000fda0003f05270 */
[----:B------:R-:W-:Y:S05]  /*af30*/  @!P0 BRA `(.L_x_763) ;  /* 0x0000000000188947 */ /* 0x000fea0003800000 */
[----:B------:R-:W-:-:S13]  /*af40*/  ISETP.NE.AND P0, PT, R0, 0x9, PT ;  /* 0x000000090000780c */ /* 0x000fda0003f05270 */
[----:B------:R-:W-:Y:S05]  /*af50*/  @P0 BRA `(.L_x_756) ;  /* 0x0000000800900947 */ /* 0x000fea0003800000 */
[----:B------:R-:W-:Y:S02]  /*af60*/  IMAD.U32 R4, R17, 0x10000, RZ ;  /* 0x0001000011047824 */ /* 0x000fe400078e00ff */
[----:B------:R-:W-:-:S05]  /*af70*/  IMAD.MOV.U32 R5, RZ, RZ, RZ ;  /* 0x000000ffff057224 */ /* 0x000fca00078e00ff */
[----:B------:R1:W-:Y:S01]  /*af80*/  STG.E.64 desc[UR36][R8.64], R4 ;  /* 0x0000000408007986 */ /* 0x0003e2000c101b24 */
[----:B------:R-:W-:Y:S05]  /*af90*/  BRA `(.L_x_757) ;  /* 0x0000000800e07947 */ /* 0x000fea0003800000 */
.L_x_763:
[----:B------:R-:W-:-:S05]  /*afa0*/  IMAD.U32 R17, R17, 0x10000, RZ ;  /* 0x0001000011117824 */ /* 0x000fca00078e00ff */
[----:B------:R-:W-:-:S04]  /*afb0*/  F2FP.F16.F32.PACK_AB R3, RZ, R17 ;  /* 0x00000011ff03723e */ /* 0x000fc800000000ff */
[----:B------:R-:W-:-:S05]  /*afc0*/  PRMT R3, R3, 0x5410, RZ ;  /* 0x0000541003037816 */ /* 0x000fca00000000ff */
[----:B------:R2:W-:Y:S01]  /*afd0*/  STG.E desc[UR36][R8.64], R3 ;  /* 0x0000000308007986 */ /* 0x0005e2000c101924 */
[----:B------:R-:W-:Y:S05]  /*afe0*/  BRA `(.L_x_757) ;  /* 0x0000000800cc7947 */ /* 0x000fea0003800000 */
.L_x_762:
[----:B------:R-:W-:-:S04]  /*aff0*/  IMAD.U32 R4, R17, 0x10000, RZ ;  /* 0x0001000011047824 */ /* 0x000fc800078e00ff */
[----:B------:R-:W-:-:S06]  /*b000*/  FMUL.FTZ R4, R4, 1 ;  /* 0x3f80000004047820 */ /* 0x000fcc0000410000 */
[----:B------:R-:W0:Y:S02]  /*b010*/  F2F.F64.F32 R4, R4 ;  /* 0x0000000400047310 */ /* 0x000e240000201800 */
[----:B0-----:R0:W-:Y:S01]  /*b020*/  STG.E.64 desc[UR36][R8.64], R4 ;  /* 0x0000000408007986 */ /* 0x0011e2000c101b24 */
[----:B------:R-:W-:Y:S05]  /*b030*/  BRA `(.L_x_757) ;  /* 0x0000000800b87947 */ /* 0x000fea0003800000 */
.L_x_752:
        /* <DEDUP_REMOVED lines=8> */
[----:B------:R-:W-:-:S05]  /*b0c0*/  IMAD.U32 R17, R17, 0x10000, RZ ;  /* 0x0001000011117824 */ /* 0x000fca00078e00ff */
[----:B------:R-:W-:-:S04]  /*b0d0*/  FSETP.NEU.FTZ.AND P0, PT, R17, RZ, PT ;  /* 0x000000ff1100720b */ /* 0x000fc80003f1d000 */
[----:B------:R-:W-:-:S05]  /*b0e0*/  SEL R3, RZ, 0x1, !P0 ;  /* 0x00000001ff037807 */ /* 0x000fca0004000000 */
[----:B------:R0:W-:Y:S01]  /*b0f0*/  STG.E.U8 desc[UR36][R8.64], R3 ;  /* 0x0000000308007986 */ /* 0x0001e2000c101124 */
[----:B------:R-:W-:Y:S05]  /*b100*/  BRA `(.L_x_757) ;  /* 0x0000000800847947 */ /* 0x000fea0003800000 */
.L_x_766:
[----:B------:R-:W-:Y:S01]  /*b110*/  IMAD.U32 R17, R17, 0x10000, RZ ;  /* 0x0001000011117824 */ /* 0x000fe200078e00ff */
[----:B------:R-:W-:-:S03]  /*b120*/  CS2R R6, SRZ ;  /* 0x0000000000067805 */ /* 0x000fc6000001ff00 */
[----:B------:R-:W-:-:S06]  /*b130*/  FMUL.FTZ R4, R17, 1 ;  /* 0x3f80000011047820 */ /* 0x000fcc0000410000 */
[----:B------:R-:W0:Y:S02]  /*b140*/  F2F.F64.F32 R4, R4 ;  /* 0x0000000400047310 */ /* 0x000e240000201800 */
[----:B0-----:R0:W-:Y:S01]  /*b150*/  STG.E.128 desc[UR36][R8.64], R4 ;  /* 0x0000000408007986 */ /* 0x0011e2000c101d24 */
[----:B------:R-:W-:Y:S05]  /*b160*/  BRA `(.L_x_757) ;  /* 0x00000008006c7947 */ /* 0x000fea0003800000 */
.L_x_765:
        /* <DEDUP_REMOVED lines=21> */
.L_x_770:
[----:B------:R-:W-:Y:S05]  /*b2c0*/  BSYNC B0 ;  /* 0x0000000000007941 */ /* 0x000fea0003800000 */
.L_x_769:
[----:B------:R-:W-:-:S05]  /*b2d0*/  LOP3.LUT R5, R0, R5, RZ, 0xfc, !PT ;  /* 0x0000000500057212 */ /* 0x000fca00078efcff */
[----:B------:R0:W-:Y:S01]  /*b2e0*/  STG.E.U8 desc[UR36][R8.64], R5 ;  /* 0x0000000508007986 */ /* 0x0001e2000c101124 */
[----:B------:R-:W-:Y:S05]  /*b2f0*/  BRA `(.L_x_757) ;  /* 0x0000000800087947 */ /* 0x000fea0003800000 */
.L_x_768:
        /* <DEDUP_REMOVED lines=13> */
.L_x_772:
[----:B------:R-:W-:Y:S01]  /*b3d0*/  IMAD.MOV.U32 R0, RZ, RZ, 0x7f ;  /* 0x0000007fff007424 */ /* 0x000fe200078e00ff */
[----:B------:R-:W-:-:S04]  /*b3e0*/  ISETP.GT.U32.AND P0, PT, R3, 0x7f800000, PT ;  /* 0x7f8000000300780c */ /* 0x000fc80003f04070 */
[----:B------:R-:W-:-:S09]  /*b3f0*/  SEL R0, R0, 0x7c, P0 ;  /* 0x0000007c00007807 */ /* 0x000fd20000000000 */
.L_x_773:
[----:B------:R-:W-:Y:S05]  /*b400*/  BSYNC B0 ;  /* 0x0000000000007941 */ /* 0x000fea0003800000 */
.L_x_771:
[----:B------:R-:W-:-:S04]  /*b410*/  LOP3.LUT R3, R17, 0x80000000, RZ, 0xc0, !PT ;  /* 0x8000000011037812 */ /* 0x000fc800078ec0ff */
[----:B------:R-:W-:-:S04]  /*b420*/  SHF.R.U32.HI R3, RZ, 0x18, R3 ;  /* 0x00000018ff037819 */ /* 0x000fc80000011603 */
[----:B------:R-:W-:-:S05]  /*b430*/  LOP3.LUT R3, R0, R3, RZ, 0xfc, !PT ;  /* 0x0000000300037212 */ /* 0x000fca00078efcff */
[----:B------:R0:W-:Y:S01]  /*b440*/  STG.E.U8 desc[UR36][R8.64], R3 ;  /* 0x0000000308007986 */ /* 0x0001e2000c101124 */
[----:B------:R-:W-:Y:S05]  /*b450*/  BRA `(.L_x_757) ;  /* 0x0000000400b07947 */ /* 0x000fea0003800000 */
.L_x_767:
[----:B------:R0:W-:Y:S01]  /*b460*/  STG.E.U16 desc[UR36][R8.64], R17 ;  /* 0x0000001108007986 */ /* 0x0001e2000c101524 */
[----:B------:R-:W-:Y:S05]  /*b470*/  BRA `(.L_x_757) ;  /* 0x0000000400a87947 */ /* 0x000fea0003800000 */
.L_x_764:
        /* <DEDUP_REMOVED lines=8> */
[----:B------:R-:W-:-:S06]  /*b500*/  IMAD.U32 R3, R17, 0x10000, RZ ;  /* 0x0001000011037824 */ /* 0x000fcc00078e00ff */
[----:B------:R-:W0:Y:S02]  /*b510*/  F2I.FTZ.U32.TRUNC.NTZ R3, R3 ;  /* 0x0000000300037305 */ /* 0x000e24000021f000 */
[----:B0-----:R0:W-:Y:S01]  /*b520*/  STG.E.U16 desc[UR36][R8.64], R3 ;  /* 0x0000000308007986 */ /* 0x0011e2000c101524 */
[----:B------:R-:W-:Y:S05]  /*b530*/  BRA `(.L_x_757) ;  /* 0x0000000400787947 */ /* 0x000fea0003800000 */
.L_x_776:
        /* <DEDUP_REMOVED lines=17> */
.L_x_779:
[----:B------:R-:W-:-:S04]  /*b650*/  LOP3.LUT R3, R17, 0x80000000, RZ, 0xc0, !PT ;  /* 0x8000000011037812 */ /* 0x000fc800078ec0ff */
[----:B------:R-:W-:-:S04]  /*b660*/  SHF.R.U32.HI R3, RZ, 0x18, R3 ;  /* 0x00000018ff037819 */ /* 0x000fc80000011603 */
[----:B------:R-:W-:-:S04]  /*b670*/  LOP3.LUT R0, R0, R3, RZ, 0xfc, !PT ;  /* 0x0000000300007212 */ /* 0x000fc800078efcff */
[----:B------:R-:W-:-:S07]  /*b680*/  PRMT R4, R0, 0x7610, R4 ;  /* 0x0000761000047816 */ /* 0x000fce0000000004 */
.L_x_778:
[----:B------:R-:W-:Y:S05]  /*b690*/  BSYNC B0 ;  /* 0x0000000000007941 */ /* 0x000fea0003800000 */
.L_x_777:
[----:B------:R0:W-:Y:S01]  /*b6a0*/  STG.E.U8 desc[UR36][R8.64], R4 ;  /* 0x0000000408007986 */ /* 0x0001e2000c101124 */
[----:B------:R-:W-:Y:S05]  /*b6b0*/  BRA `(.L_x_757) ;  /* 0x0000000400187947 */ /* 0x000fea0003800000 */
.L_x_775:
        /* <DEDUP_REMOVED lines=17> */
.L_x_782:
[----:B------:R-:W-:-:S04]  /*b7d0*/  LOP3.LUT R3, R17, 0x80000000, RZ, 0xc0, !PT ;  /* 0x8000000011037812 */ /* 0x000fc800078ec0ff */
[----:B------:R-:W-:-:S04]  /*b7e0*/  SHF.R.U32.HI R3, RZ, 0x18, R3 ;  /* 0x00000018ff037819 */ /* 0x000fc80000011603 */
[----:B------:R-:W-:-:S04]  /*b7f0*/  LOP3.LUT R0, R0, R3, RZ, 0xfc, !PT ;  /* 0x0000000300007212 */ /* 0x000fc800078efcff */
[----:B------:R-:W-:-:S07]  /*b800*/  PRMT R4, R0, 0x7610, R4 ;  /* 0x0000761000047816 */ /* 0x000fce0000000004 */
.L_x_781:
[----:B------:R-:W-:Y:S05]  /*b810*/  BSYNC B0 ;  /* 0x0000000000007941 */ /* 0x000fea0003800000 */
.L_x_780:
[----:B------:R0:W-:Y:S01]  /*b820*/  STG.E.U8 desc[UR36][R8.64], R4 ;  /* 0x0000000408007986 */ /* 0x0001e2000c101124 */
[----:B------:R-:W-:Y:S05]  /*b830*/  BRA `(.L_x_757) ;  /* 0x0000000000b87947 */ /* 0x000fea0003800000 */
.L_x_774:
[----:B------:R-:W-:-:S13]  /*b840*/  ISETP.NE.AND P0, PT, R0, 0x1c, PT ;  /* 0x0000001c0000780c */ /* 0x000fda0003f05270 */
[----:B------:R-:W-:Y:S05]  /*b850*/  @!P0 BRA `(.L_x_783) ;  /* 0x0000000000a48947 */ /* 0x000fea0003800000 */
[----:B------:R-:W-:-:S13]  /*b860*/  ISETP.NE.AND P0, PT, R0, 0x1d, PT ;  /* 0x0000001d0000780c */ /* 0x000fda0003f05270 */
[----:B------:R-:W-:Y:S05]  /*b870*/  @!P0 BRA `(.L_x_784) ;  /* 0x00000000008c8947 */ /* 0x000fea0003800000 */
[----:B------:R-:W-:-:S13]  /*b880*/  ISETP.NE.AND P0, PT, R0, 0x2c, PT ;  /* 0x0000002c0000780c */ /* 0x000fda0003f05270 */
[----:B------:R-:W-:Y:S05]  /*b890*/  @P0 BRA `(.L_x_756) ;  /* 0x0000000000400947 */ /* 0x000fea0003800000 */
[----:B------:R-:W-:-:S05]  /*b8a0*/  IMAD.U32 R4, R17, 0x10000, RZ ;  /* 0x0001000011047824 */ /* 0x000fca00078e00ff */
        /* <DEDUP_REMOVED lines=15> */
.L_x_756:
        /* <DEDUP_REMOVED lines=15> */
[----:B0--3--:R-:W-:Y:S05]  /*ba90*/  CALL.ABS.NOINC R14 ;  /* 0x000000000e007343 */ /* 0x009fea0003c00000 */
.L_x_785:
[----:B------:R-:W-:Y:S05]  /*baa0*/  BRA `(.L_x_757) ;  /* 0x00000000001c7947 */ /* 0x000fea0003800000 */
.L_x_784:
[----:B------:R-:W-:-:S06]  /*bab0*/  IMAD.U32 R4, R17, 0x10000, RZ ;  /* 0x0001000011047824 */ /* 0x000fcc00078e00ff */
[----:B------:R-:W0:Y:S02]  /*bac0*/  F2I.U64.TRUNC R4, R4 ;  /* 0x0000000400047311 */ /* 0x000e24000020d800 */
[----:B0-----:R0:W-:Y:S01]  /*bad0*/  STG.E.64 desc[UR36][R8.64], R4 ;  /* 0x0000000408007986 */ /* 0x0011e2000c101b24 */
[----:B------:R-:W-:Y:S05]  /*bae0*/  BRA `(.L_x_757) ;  /* 0x00000000000c7947 */ /* 0x000fea0003800000 */
.L_x_783:
[----:B------:R-:W-:-:S06]  /*baf0*/  IMAD.U32 R17, R17, 0x10000, RZ ;  /* 0x0001000011117824 */ /* 0x000fcc00078e00ff */
[----:B------:R-:W0:Y:S02]  /*bb00*/  F2I.FTZ.U32.TRUNC.NTZ R17, R17 ;  /* 0x0000001100117305 */ /* 0x000e24000021f000 */
[----:B0-----:R0:W-:Y:S02]  /*bb10*/  STG.E desc[UR36][R8.64], R17 ;  /* 0x0000001108007986 */ /* 0x0011e4000c101924 */
.L_x_757:
[----:B------:R-:W-:-:S07]  /*bb20*/  VIADD R25, R25, 0x80 ;  /* 0x0000008019197836 */ /* 0x000fce0000000000 */
.L_x_717:
[----:B------:R-:W-:Y:S05]  /*bb30*/  BSYNC B6 ;  /* 0x0000000000067941 */ /* 0x000fea0003800000 */
.L_x_716:
[----:B------:R-:W-:-:S13]  /*bb40*/  ISETP.GE.AND P0, PT, R25, R16, PT ;  /* 0x000000101900720c */ /* 0x000fda0003f06270 */
[----:B------:R-:W-:Y:S05]  /*bb50*/  @P0 EXIT ;  /* 0x000000000000094d */ /* 0x000fea0003800000 */
[----:B012---:R-:W0:Y:S01]  /*bb60*/  LDC.64 R4, c[0x0][0x218] ;  /* 0x00008600ff047b82 */ /* 0x007e220000000a00 */
[----:B------:R-:W-:Y:S01]  /*bb70*/  PRMT R0, R18, 0x9910, RZ ;  /* 0x0000991012007816 */ /* 0x000fe200000000ff */
[----:B------:R-:W-:Y:S01]  /*bb80*/  IMAD R2, R2, 0x200, R25 ;  /* 0x0000020002027824 */ /* 0x000fe200078e0219 */
[----:B------:R-:W-:Y:S02]  /*bb90*/  ULDC UR4, c[0x0][0x244] ;  /* 0x0000910000047ab9 */ /* 0x000fe40000000800 */
[----:B------:R-:W-:Y:S01]  /*bba0*/  ISETP.GT.AND P1, PT, R0, 0x9, PT ;  /* 0x000000090000780c */ /* 0x000fe20003f24270 */
[----:B----4-:R-:W-:-:S05]  /*bbb0*/  IMAD R3, R2, UR4, RZ ;  /* 0x0000000402037c24 */ /* 0x010fca000f8e02ff */
        /* <DEDUP_REMOVED lines=11> */
[----:B---3--:R-:W-:-:S06]  /*bc70*/  IMAD.U32 R19, R19, 0x10000, RZ ;  /* 0x0001000013137824 */ /* 0x008fcc00078e00ff */
[----:B------:R-:W0:Y:S02]  /*bc80*/  F2I.FTZ.TRUNC.NTZ R19, R19 ;  /* 0x0000001300137305 */ /* 0x000e24000021f100 */
[----:B0-----:R-:W-:Y:S01]  /*bc90*/  STG.E.U8 desc[UR36][R2.64], R19 ;  /* 0x0000001302007986 */ /* 0x001fe2000c101124 */
[----:B------:R-:W-:Y:S05]  /*bca0*/  EXIT ;  /* 0x000000000000794d */ /* 0x000fea0003800000 */
.L_x_789:
[----:B---3--:R-:W-:-:S06]  /*bcb0*/  IMAD.U32 R5, R19, 0x10000, RZ ;  /* 0x0001000013057824 */ /* 0x008fcc00078e00ff */
[----:B------:R-:W0:Y:S02]  /*bcc0*/  F2I.S64.TRUNC R4, R5 ;  /* 0x0000000500047311 */ /* 0x000e24000020d900 */
[----:B0-----:R-:W-:Y:S01]  /*bcd0*/  STG.E.U8 desc[UR36][R2.64], R4 ;  /* 0x0000000402007986 */ /* 0x001fe2000c101124 */
[----:B------:R-:W-:Y:S05]  /*bce0*/  EXIT ;  /* 0x000000000000794d */ /* 0x000fea0003800000 */
.L_x_788:
[----:B------:R-:W-:-:S13]  /*bcf0*/  ISETP.NE.AND P0, PT, R0, 0x2, PT ;  /* 0x000000020000780c */ /* 0x000fda0003f05270 */
[----:B------:R-:W-:Y:S05]  /*bd00*/  @!P0 BRA `(.L_x_791) ;  /* 0x0000000000308947 */ /* 0x000fea0003800000 */
[----:B------:R-:W-:-:S13]  /*bd10*/  ISETP.NE.AND P0, PT, R0, 0x3, PT ;  /* 0x000000030000780c */ /* 0x000fda0003f05270 */
[----:B------:R-:W-:Y:S05]  /*bd20*/  @!P0 BRA `(.L_x_792) ;  /* 0x0000000000188947 */ /* 0x000fea0003800000 */
[----:B------:R-:W-:-:S13]  /*bd30*/  ISETP.NE.AND P0, PT, R0, 0x4, PT ;  /* 0x000000040000780c */ /* 0x000fda0003f05270 */
[----:B------:R-:W-:Y:S05]  /*bd40*/  @P0 BRA `(.L_x_790) ;  /* 0x0000000c000c0947 */ /* 0x000fea0003800000 */
[----:B---3--:R-:W-:-:S06]  /*bd50*/  IMAD.U32 R4, R19, 0x10000, RZ ;  /* 0x0001000013047824 */ /* 0x008fcc00078e00ff */
[----:B------:R-:W0:Y:S02]  /*bd60*/  F2I.S64.TRUNC R4, R4 ;  /* 0x0000000400047311 */ /* 0x000e24000020d900 */
[----:B0-----:R-:W-:Y:S01]  /*bd70*/  STG.E.64 desc[UR36][R2.64], R4 ;  /* 0x0000000402007986 */ /* 0x001fe2000c101b24 */
[----:B------:R-:W-:Y:S05]  /*bd80*/  EXIT ;  /* 0x000000000000794d */ /* 0x000fea0003800000 */
.L_x_792:
[----:B---3--:R-:W-:-:S06]  /*bd90*/  IMAD.U32 R19, R19, 0x10000, RZ ;  /* 0x0001000013137824 */ /* 0x008fcc00078e00ff */
[----:B------:R-:W0:Y:S02]  /*bda0*/  F2I.FTZ.TRUNC.NTZ R19, R19 ;  /* 0x0000001300137305 */ /* 0x000e24000021f100 */
[----:B0-----:R-:W-:Y:S01]  /*bdb0*/  STG.E desc[UR36][R2.64], R19 ;  /* 0x0000001302007986 */ /* 0x001fe2000c101924 */
[----:B------:R-:W-:Y:S05]  /*bdc0*/  EXIT ;  /* 0x000000000000794d */ /* 0x000fea0003800000 */
.L_x_791:
[----:B---3--:R-:W-:-:S06]  /*bdd0*/  IMAD.U32 R19, R19, 0x10000, RZ ;  /* 0x0001000013137824 */ /* 0x008fcc00078e00ff */
[----:B------:R-:W0:Y:S02]  /*bde0*/  F2I.FTZ.TRUNC.NTZ R19, R19 ;  /* 0x0000001300137305 */ /* 0x000e24000021f100 */
[----:B0-----:R-:W-:Y:S01]  /*bdf0*/  STG.E.U16 desc[UR36][R2.64], R19 ;  /* 0x0000001302007986 */ /* 0x001fe2000c101524 */
[----:B------:R-:W-:Y:S05]  /*be00*/  EXIT ;  /* 0x000000000000794d */ /* 0x000fea0003800000 */
.L_x_787:
[----:B------:R-:W-:-:S13]  /*be10*/  ISETP.GT.AND P0, PT, R0, 0x6, PT ;  /* 0x000000060000780c */ /* 0x000fda0003f04270 */
[----:B------:R-:W-:Y:S05]  /*be20*/  @P0 BRA `(.L_x_793) ;  /* 0x00000000002c0947 */ /* 0x000fea0003800000 */
[----:B------:R-:W-:-:S13]  /*be30*/  ISETP.NE.AND P0, PT, R0, 0x5, PT ;  /* 0x000000050000780c */ /* 0x000fda0003f05270 */
[----:B------:R-:W-:Y:S05]  /*be40*/  @!P0 BRA `(.L_x_794) ;  /* 0x0000000000148947 */ /* 0x000fea0003800000 */
[----:B------:R-:W-:-:S13]  /*be50*/  ISETP.NE.AND P0, PT, R0, 0x6, PT ;  /* 0x000000060000780c */ /* 0x000fda0003f05270 */
[----:B------:R-:W-:Y:S05]  /*be60*/  @P0 BRA `(.L_x_790) ;  /* 0x0000000800c40947 */ /* 0x000fea0003800000 */
[----:B---3--:R-:W-:-:S05]  /*be70*/  IMAD.U32 R19, R19, 0x10000, RZ ;  /* 0x0001000013137824 */ /* 0x008fca00078e00ff */
[----:B------:R-:W-:Y:S01]  /*be80*/  STG.E desc[UR36][R2.64], R19 ;  /* 0x0000001302007986 */ /* 0x000fe2000c101924 */
[----:B------:R-:W-:Y:S05]  /*be90*/  EXIT ;  /* 0x000000000000794d */ /* 0x000fea0003800000 */
.L_x_794:
[----:B---3--:R-:W-:-:S05]  /*bea0*/  IMAD.U32 R0, R19, 0x10000, RZ ;  /* 0x0001000013007824 */ /* 0x008fca00078e00ff */
[----:B------:R-:W-:-:S05]  /*beb0*/  F2FP.F16.F32.PACK_AB R0, RZ, R0 ;  /* 0x00000000ff00723e */ /* 0x000fca00000000ff */
[----:B------:R-:W-:Y:S01]  /*bec0*/  STG.E.U16 desc[UR36][R2.64], R0 ;  /* 0x0000000002007986 */ /* 0x000fe2000c101524 */
[----:B------:R-:W-:Y:S05]  /*bed0*/  EXIT ;  /* 0x000000000000794d */ /* 0x000fea0003800000 */
.L_x_793:
[----:B------:R-:W-:-:S13]  /*bee0*/  ISETP.NE.AND P0, PT, R0, 0x7, PT ;  /* 0x000000070000780c */ /* 0x000fda0003f05270 */
[----:B------:R-:W-:Y:S05]  /*bef0*/  @!P0 BRA `(.L_x_795) ;  /* 0x0000000000348947 */ /* 0x000fea0003800000 */
[----:B------:R-:W-:-:S13]  /*bf00*/  ISETP.NE.AND P0, PT, R0, 0x8, PT ;  /* 0x000000080000780c */ /* 0x000fda0003f05270 */
[----:B------:R-:W-:Y:S05]  /*bf10*/  @!P0 BRA `(.L_x_796) ;  /* 0x0000000000188947 */ /* 0x000fea0003800000 */
[----:B------:R-:W-:-:S13]  /*bf20*/  ISETP.NE.AND P0, PT, R0, 0x9, PT ;  /* 0x000000090000780c */ /* 0x000fda0003f05270 */
[----:B------:R-:W-:Y:S05]  /*bf30*/  @P0 BRA `(.L_x_790) ;  /* 0x0000000800900947 */ /* 0x000fea0003800000 */
[----:B---3--:R-:W-:Y:S02]  /*bf40*/  IMAD.U32 R4, R19, 0x10000, RZ ;  /* 0x0001000013047824 */ /* 0x008fe400078e00ff */
[----:B------:R-:W-:-:S05]  /*bf50*/  IMAD.MOV.U32 R5, RZ, RZ, RZ ;  /* 0x000000ffff057224 */ /* 0x000fca00078e00ff */
[----:B------:R-:W-:Y:S01]  /*bf60*/  STG.E.64 desc[UR36][R2.64], R4 ;  /* 0x0000000402007986 */ /* 0x000fe2000c101b24 */
[----:B------:R-:W-:Y:S05]  /*bf70*/  EXIT ;  /* 0x000000000000794d */ /* 0x000fea0003800000 */
.L_x_796:
[----:B---3--:R-:W-:-:S05]  /*bf80*/  IMAD.U32 R19, R19, 0x10000, RZ ;  /* 0x0001000013137824 */ /* 0x008fca00078e00ff */
[----:B------:R-:W-:-:S04]  /*bf90*/  F2FP.F16.F32.PACK_AB R5, RZ, R19 ;  /* 0x00000013ff05723e */ /* 0x000fc800000000ff */
[----:B------:R-:W-:-:S05]  /*bfa0*/  PRMT R5, R5, 0x5410, RZ ;  /* 0x0000541005057816 */ /* 0x000fca00000000ff */
[----:B------:R-:W-:Y:S01]  /*bfb0*/  STG.E desc[UR36][R2.64], R5 ;  /* 0x0000000502007986 */ /* 0x000fe2000c101924 */
[----:B------:R-:W-:Y:S05]  /*bfc0*/  EXIT ;  /* 0x000000000000794d */ /* 0x000fea0003800000 */
.L_x_795:
[----:B---3--:R-:W-:-:S04]  /*bfd0*/  IMAD.U32 R4, R19, 0x10000, RZ ;  /* 0x0001000013047824 */ /* 0x008fc800078e00ff */
[----:B------:R-:W-:-:S06]  /*bfe0*/  FMUL.FTZ R4, R4, 1 ;  /* 0x3f80000004047820 */ /* 0x000fcc0000410000 */
[----:B------:R-:W0:Y:S02]  /*bff0*/  F2F.F64.F32 R4, R4 ;  /* 0x0000000400047310 */ /* 0x000e240000201800 */
[----:B0-----:R-:W-:Y:S01]  /*c000*/  STG.E.64 desc[UR36][R2.64], R4 ;  /* 0x0000000402007986 */ /* 0x001fe2000c101b24 */
[----:B------:R-:W-:Y:S05]  /*c010*/  EXIT ;  /* 0x000000000000794d */ /* 0x000fea0003800000 */
.L_x_786:
        /* <DEDUP_REMOVED lines=8> */
[----:B---3--:R-:W-:-:S05]  /*c0a0*/  IMAD.U32 R19, R19, 0x10000, RZ ;  /* 0x0001000013137824 */ /* 0x008fca00078e00ff */
[----:B------:R-:W-:-:S04]  /*c0b0*/  FSETP.NEU.FTZ.AND P0, PT, R19, RZ, PT ;  /* 0x000000ff1300720b */ /* 0x000fc80003f1d000 */
[----:B------:R-:W-:-:S05]  /*c0c0*/  SEL R5, RZ, 0x1, !P0 ;  /* 0x00000001ff057807 */ /* 0x000fca0004000000 */
[----:B------:R-:W-:Y:S01]  /*c0d0*/  STG.E.U8 desc[UR36][R2.64], R5 ;  /* 0x0000000502007986 */ /* 0x000fe2000c101124 */
[----:B------:R-:W-:Y:S05]  /*c0e0*/  EXIT ;  /* 0x000000000000794d */ /* 0x000fea0003800000 */
.L_x_799:
[----:B---3--:R-:W-:Y:S01]  /*c0f0*/  IMAD.U32 R19, R19, 0x10000, RZ ;  /* 0x0001000013137824 */ /* 0x008fe200078e00ff */
[----:B------:R-:W-:-:S03]  /*c100*/  CS2R R6, SRZ ;  /* 0x0000000000067805 */ /* 0x000fc6000001ff00 */
[----:B------:R-:W-:-:S06]  /*c110*/  FMUL.FTZ R4, R19, 1 ;  /* 0x3f80000013047820 */ /* 0x000fcc0000410000 */
[----:B------:R-:W0:Y:S02]  /*c120*/  F2F.F64.F32 R4, R4 ;  /* 0x0000000400047310 */ /* 0x000e240000201800 */
[----:B0-----:R-:W-:Y:S01]  /*c130*/  STG.E.128 desc[UR36][R2.64], R4 ;  /* 0x0000000402007986 */ /* 0x001fe2000c101d24 */
[----:B------:R-:W-:Y:S05]  /*c140*/  EXIT ;  /* 0x000000000000794d */ /* 0x000fea0003800000 */
.L_x_798:
[----:B------:R-:W-:-:S13]  /*c150*/  ISETP.NE.AND P0, PT, R0, 0xf, PT ;  /* 0x0000000f0000780c */ /* 0x000fda0003f05270 */
[----:B------:R-:W-:Y:S05]  /*c160*/  @!P0 BRA `(.L_x_800) ;  /* 0x0000000000b48947 */ /* 0x000fea0003800000 */
[----:B------:R-:W-:-:S13]  /*c170*/  ISETP.NE.AND P0, PT, R0, 0x17, PT ;  /* 0x000000170000780c */ /* 0x000fda0003f05270 */
[----:B------:R-:W-:Y:S05]  /*c180*/  @!P0 BRA `(.L_x_801) ;  /* 0x0000000000548947 */ /* 0x000fea0003800000 */
[----:B------:R-:W-:-:S13]  /*c190*/  ISETP.NE.AND P0, PT, R0, 0x18, PT ;  /* 0x000000180000780c */ /* 0x000fda0003f05270 */
[----:B------:R-:W-:Y:S05]  /*c1a0*/  @P0 BRA `(.L_x_790) ;  /* 0x0000000400f40947 */ /* 0x000fea0003800000 */
[----:B---3--:R-:W-:Y:S01]  /*c1b0*/  IMAD.U32 R19, R19, 0x10000, RZ ;  /* 0x0001000013137824 */ /* 0x008fe200078e00ff */
        /* <DEDUP_REMOVED lines=14> */
.L_x_803:
[----:B------:R-:W-:Y:S05]  /*c2a0*/  BSYNC B0 ;  /* 0x0000000000007941 */ /* 0x000fea0003800000 */
.L_x_802:
[----:B------:R-:W-:-:S05]  /*c2b0*/  LOP3.LUT R5, R0, R5, RZ, 0xfc, !PT ;  /* 0x0000000500057212 */ /* 0x000fca00078efcff */
[----:B------:R-:W-:Y:S01]  /*c2c0*/  STG.E.U8 desc[UR36][R2.64], R5 ;  /* 0x0000000502007986 */ /* 0x000fe2000c101124 */
[----:B------:R-:W-:Y:S05]  /*c2d0*/  EXIT ;  /* 0x000000000000794d */ /* 0x000fea0003800000 */
.L_x_801:
[----:B---3--:R-:W-:Y:S01]  /*c2e0*/  IMAD.U32 R19, R19, 0x10000, RZ ;  /* 0x0001000013137824 */ /* 0x008fe200078e00ff */
        /* <DEDUP_REMOVED lines=12> */
.L_x_805:
[----:B------:R-:W-:Y:S01]  /*c3b0*/  IMAD.MOV.U32 R0, RZ, RZ, 0x7f ;  /* 0x0000007fff007424 */ /* 0x000fe200078e00ff */
[----:B------:R-:W-:-:S04]  /*c3c0*/  ISETP.GT.U32.AND P0, PT, R4, 0x7f800000, PT ;  /* 0x7f8000000400780c */ /* 0x000fc80003f04070 */
[----:B------:R-:W-:-:S09]  /*c3d0*/  SEL R0, R0, 0x7c, P0 ;  /* 0x0000007c00007807 */ /* 0x000fd20000000000 */
.L_x_806:
[----:B------:R-:W-:Y:S05]  /*c3e0*/  BSYNC B0 ;  /* 0x0000000000007941 */ /* 0x000fea0003800000 */
.L_x_804:
[----:B------:R-:W-:-:S04]  /*c3f0*/  LOP3.LUT R4, R19, 0x80000000, RZ, 0xc0, !PT ;  /* 0x8000000013047812 */ /* 0x000fc800078ec0ff */
[----:B------:R-:W-:-:S04]  /*c400*/  SHF.R.U32.HI R5, RZ, 0x18, R4 ;  /* 0x00000018ff057819 */ /* 0x000fc80000011604 */
[----:B------:R-:W-:-:S05]  /*c410*/  LOP3.LUT R5, R0, R5, RZ, 0xfc, !PT ;  /* 0x0000000500057212 */ /* 0x000fca00078efcff */
[----:B------:R-:W-:Y:S01]  /*c420*/  STG.E.U8 desc[UR36][R2.64], R5 ;  /* 0x0000000502007986 */ /* 0x000fe2000c101124 */
[----:B------:R-:W-:Y:S05]  /*c430*/  EXIT ;  /* 0x000000000000794d */ /* 0x000fea0003800000 */
.L_x_800:
[----:B---3--:R-:W-:Y:S01]  /*c440*/  STG.E.U16 desc[UR36][R2.64], R19 ;  /* 0x0000001302007986 */ /* 0x008fe2000c101524 */
[----:B------:R-:W-:Y:S05]  /*c450*/  EXIT ;  /* 0x000000000000794d */ /* 0x000fea0003800000 */
.L_x_797:
        /* <DEDUP_REMOVED lines=8> */
[----:B---3--:R-:W-:-:S06]  /*c4e0*/  IMAD.U32 R5, R19, 0x10000, RZ ;  /* 0x0001000013057824 */ /* 0x008fcc00078e00ff */
[----:B------:R-:W0:Y:S02]  /*c4f0*/  F2I.FTZ.U32.TRUNC.NTZ R5, R5 ;  /* 0x0000000500057305 */ /* 0x000e24000021f000 */
[----:B0-----:R-:W-:Y:S01]  /*c500*/  STG.E.U16 desc[UR36][R2.64], R5 ;  /* 0x0000000502007986 */ /* 0x001fe2000c101524 */
[----:B------:R-:W-:Y:S05]  /*c510*/  EXIT ;  /* 0x000000000000794d */ /* 0x000fea0003800000 */
.L_x_809:
[----:B---3--:R-:W-:Y:S01]  /*c520*/  IMAD.U32 R19, R19, 0x10000, RZ ;  /* 0x0001000013137824 */ /* 0x008fe200078e00ff */
        /* <DEDUP_REMOVED lines=12> */
[----:B------:R-:W-:-:S05]  /*c5f0*/  FADD.FTZ R0, R5, 8192 ;  /* 0x4600000005007421 */ /* 0x000fca0000010000 */
[----:B------:R-:W-:Y:S02]  /*c600*/  LOP3.LUT P0, R4, R0, 0xff, RZ, 0xc0, !PT ;  /* 0x000000ff00047812 */ /* 0x000fe4000780c0ff */
[----:B------:R-:W-:-:S11]  /*c610*/  PRMT R0, RZ, 0x7610, R0 ;  /* 0x00007610ff007816 */ /* 0x000fd60000000000 */
[----:B------:R-:W-:Y:S05]  /*c620*/  @!P0 BRA `(.L_x_811) ;  /* 0x0000000000108947 */ /* 0x000fea0003800000 */
.L_x_812:
[----:B------:R-:W-:-:S04]  /*c630*/  LOP3.LUT R0, R19, 0x80000000, RZ, 0xc0, !PT ;  /* 0x8000000013007812 */ /* 0x000fc800078ec0ff */
[----:B------:R-:W-:-:S04]  /*c640*/  SHF.R.U32.HI R5, RZ, 0x18, R0 ;  /* 0x00000018ff057819 */ /* 0x000fc80000011600 */
[----:B------:R-:W-:-:S04]  /*c650*/  LOP3.LUT R4, R4, R5, RZ, 0xfc, !PT ;  /* 0x0000000504047212 */ /* 0x000fc800078efcff */
[----:B------:R-:W-:-:S07]  /*c660*/  PRMT R0, R4, 0x7610, R0 ;  /* 0x0000761004007816 */ /* 0x000fce0000000000 */
.L_x_811:
[----:B------:R-:W-:Y:S05]  /*c670*/  BSYNC B0 ;  /* 0x0000000000007941 */ /* 0x000fea0003800000 */
.L_x_810:
[----:B------:R-:W-:Y:S01]  /*c680*/  STG.E.U8 desc[UR36][R2.64], R0 ;  /* 0x0000000002007986 */ /* 0x000fe2000c101124 */
[----:B------:R-:W-:Y:S05]  /*c690*/  EXIT ;  /* 0x000000000000794d */ /* 0x000fea0003800000 */
.L_x_808:
        /* <DEDUP_REMOVED lines=17> */
.L_x_815:
[----:B------:R-:W-:-:S04]  /*c7b0*/  LOP3.LUT R0, R19, 0x80000000, RZ, 0xc0, !PT ;  /* 0x8000000013007812 */ /* 0x000fc800078ec0ff */
[----:B------:R-:W-:-:S04]  /*c7c0*/  SHF.R.U32.HI R5, RZ, 0x18, R0 ;  /* 0x00000018ff057819 */ /* 0x000fc80000011600 */
[----:B------:R-:W-:-:S04]  /*c7d0*/  LOP3.LUT R4, R4, R5, RZ, 0xfc, !PT ;  /* 0x0000000504047212 */ /* 0x000fc800078efcff */
[----:B------:R-:W-:-:S07]  /*c7e0*/  PRMT R0, R4, 0x7610, R0 ;  /* 0x0000761004007816 */ /* 0x000fce0000000000 */
.L_x_814:
[----:B------:R-:W-:Y:S05]  /*c7f0*/  BSYNC B0 ;  /* 0x0000000000007941 */ /* 0x000fea0003800000 */
.L_x_813:
[----:B------:R-:W-:Y:S01]  /*c800*/  STG.E.U8 desc[UR36][R2.64], R0 ;  /* 0x0000000002007986 */ /* 0x000fe2000c101124 */
[----:B------:R-:W-:Y:S05]  /*c810*/  EXIT ;  /* 0x000000000000794d */ /* 0x000fea0003800000 */
.L_x_807:
[----:B------:R-:W-:-:S13]  /*c820*/  ISETP.NE.AND P0, PT, R0, 0x1c, PT ;  /* 0x0000001c0000780c */ /* 0x000fda0003f05270 */
[----:B------:R-:W-:Y:S05]  /*c830*/  @!P0 BRA `(.L_x_816) ;  /* 0x0000000000a48947 */ /* 0x000fea0003800000 */
[----:B------:R-:W-:-:S13]  /*c840*/  ISETP.NE.AND P0, PT, R0, 0x1d, PT ;  /* 0x0000001d0000780c */ /* 0x000fda0003f05270 */
[----:B------:R-:W-:Y:S05]  /*c850*/  @!P0 BRA `(.L_x_817) ;  /* 0x00000000008c8947 */ /* 0x000fea0003800000 */
[----:B------:R-:W-:-:S13]  /*c860*/  ISETP.NE.AND P0, PT, R0, 0x2c, PT ;  /* 0x0000002c0000780c */ /* 0x000fda0003f05270 */
[----:B------:R-:W-:Y:S05]  /*c870*/  @P0 BRA `(.L_x_790) ;  /* 0x0000000000400947 */ /* 0x000fea0003800000 */
[----:B---3--:R-:W-:Y:S02]  /*c880*/  IMAD.U32 R19, R19, 0x10000, RZ ;  /* 0x0001000013137824 */ /* 0x008fe400078e00ff */
[----:B------:R-:W-:-:S03]  /*c890*/  IMAD.MOV.U32 R5, RZ, RZ, 0xff ;  /* 0x000000ffff057424 */ /* 0x000fc600078e00ff */
[----:B------:R-:W-:-:S04]  /*c8a0*/  SHF.R.U32.HI R6, RZ, 0x17, R19 ;  /* 0x00000017ff067819 */ /* 0x000fc80000011613 */
[----:B------:R-:W-:-:S04]  /*c8b0*/  LOP3.LUT R4, R6, 0xff, RZ, 0xc0, !PT ;  /* 0x000000ff06047812 */ /* 0x000fc800078ec0ff */
        /* <DEDUP_REMOVED lines=12> */
.L_x_790:
[----:B------:R-:W-:Y:S01]  /*c980*/  MOV R0, 0x0 ;  /* 0x0000000000007802 */ /* 0x000fe20000000f00 */
[----:B------:R-:W-:Y:S01]  /*c990*/  ULDC.64 UR4, c[0x4][0x178] ;  /* 0x01005e0000047ab9 */ /* 0x000fe20000000a00 */
[----:B------:R-:W-:Y:S01]  /*c9a0*/  ULDC.64 UR6, c[0x4][0x90] ;  /* 0x0100240000067ab9 */ /* 0x000fe20000000a00 */
[----:B------:R-:W-:Y:S01]  /*c9b0*/  IMAD.U32 R4, RZ, RZ, UR4 ;  /* 0x00000004ff047e24 */ /* 0x000fe2000f8e00ff */
[----:B------:R0:W1:Y:S01]  /*c9c0*/  LDC.64 R2, c[0x4][R0] ;  /* 0x0100000000027b82 */ /* 0x0000620000000a00 */
        /* <DEDUP_REMOVED lines=10> */
[----:B-1-3--:R-:W-:Y:S05]  /*ca70*/  CALL.ABS.NOINC R2 ;  /* 0x0000000002007343 */ /* 0x00afea0003c00000 */
.L_x_818:
[----:B------:R-:W-:Y:S05]  /*ca80*/  EXIT ;  /* 0x000000000000794d */ /* 0x000fea0003800000 */
.L_x_817:
[----:B---3--:R-:W-:-:S06]  /*ca90*/  IMAD.U32 R4, R19, 0x10000, RZ ;  /* 0x0001000013047824 */ /* 0x008fcc00078e00ff */
[----:B------:R-:W0:Y:S02]  /*caa0*/  F2I.U64.TRUNC R4, R4 ;  /* 0x0000000400047311 */ /* 0x000e24000020d800 */
[----:B0-----:R-:W-:Y:S01]  /*cab0*/  STG.E.64 desc[UR36][R2.64], R4 ;  /* 0x0000000402007986 */ /* 0x001fe2000c101b24 */
[----:B------:R-:W-:Y:S05]  /*cac0*/  EXIT ;  /* 0x000000000000794d */ /* 0x000fea0003800000 */
.L_x_816:
[----:B---3--:R-:W-:-:S06]  /*cad0*/  IMAD.U32 R19, R19, 0x10000, RZ ;  /* 0x0001000013137824 */ /* 0x008fcc00078e00ff */
[----:B------:R-:W0:Y:S02]  /*cae0*/  F2I.FTZ.U32.TRUNC.NTZ R19, R19 ;  /* 0x0000001300137305 */ /* 0x000e24000021f000 */
[----:B0-----:R-:W-:Y:S01]  /*caf0*/  STG.E desc[UR36][R2.64], R19 ;  /* 0x0000001302007986 */ /* 0x001fe2000c101924 */
[----:B------:R-:W-:Y:S05]  /*cb00*/  EXIT ;  /* 0x000000000000794d */ /* 0x000fea0003800000 */
.L_x_819:
        /* <DEDUP_REMOVED lines=15> */
.L_x_22761:


//--------------------- .text._ZN2at6native18elementwise_kernelILi128ELi4EZNS0_22gpu_kernel_impl_nocastINS0_13BinaryFunctorIN3c108BFloat16ES5_S5_ZZZNS0_15binary_internal21div_trunc_kernel_cudaERNS_18TensorIteratorBaseEENKUlvE1_clEvENKUlvE2_clEvEUlS5_S5_E_EEEEvS8_RKT_EUliE_EEviT1_ --------------------------
	.section	.text._ZN2at6native18elementwise_kernelILi128ELi4EZNS0_22gpu_kernel_impl_nocastINS0_13BinaryFunctorIN3c108BFloat16ES5_S5_ZZZNS0_15binary_internal21div_trunc_kernel_cudaERNS_18TensorIteratorBaseEENKUlvE1_clEvENKUlvE2_clEvEUlS5_S5_E_EEEEvS8_RKT_EUliE_EEviT1_,"ax",@progbits
	.align	128
        .global         _ZN2at6native18elementwise_kernelILi128ELi4EZNS0_22gpu_kernel_impl_nocastINS0_13BinaryFunctorIN3c108BFloat16ES5_S5_ZZZNS0_15binary_internal21div_trunc_kernel_cudaERNS_18TensorIteratorBaseEENKUlvE1_clEvENKUlvE2_clEvEUlS5_S5_E_EEEEvS8_RKT_EUliE_EEviT1_
        .type           _ZN2at6native18elementwise_kernelILi128ELi4EZNS0_22gpu_kernel_impl_nocastINS0_13BinaryFunctorIN3c108BFloat16ES5_S5_ZZZNS0_15binary_internal21div_trunc_kernel_cudaERNS_18TensorIteratorBaseEENKUlvE1_clEvENKUlvE2_clEvEUlS5_S5_E_EEEEvS8_RKT_EUliE_EEviT1_,@function
        .size           _ZN2at6native18elementwise_kernelILi128ELi4EZNS0_22gpu_kernel_impl_nocastINS0_13BinaryFunctorIN3c108BFloat16ES5_S5_ZZZNS0_15binary_internal21div_trunc_kernel_cudaERNS_18TensorIteratorBaseEENKUlvE1_clEvENKUlvE2_clEvEUlS5_S5_E_EEEEvS8_RKT_EUliE_EEviT1_,(.L_x_22762 - _ZN2at6native18elementwise_kernelILi128ELi4EZNS0_22gpu_kernel_impl_nocastINS0_13BinaryFunctorIN3c108BFloat16ES5_S5_ZZZNS0_15binary_internal21div_trunc_kernel_cudaERNS_18TensorIteratorBaseEENKUlvE1_clEvENKUlvE2_clEvEUlS5_S5_E_EEEEvS8_RKT_EUliE_EEviT1_)
        .other          _ZN2at6native18elementwise_kernelILi128ELi4EZNS0_22gpu_kernel_impl_nocastINS0_13BinaryFunctorIN3c108BFloat16ES5_S5_ZZZNS0_15binary_internal21div_trunc_kernel_cudaERNS_18TensorIteratorBaseEENKUlvE1_clEvENKUlvE2_clEvEUlS5_S5_E_EEEEvS8_RKT_EUliE_EEviT1_,@"STO_CUDA_ENTRY STV_DEFAULT"
_ZN2at6native18elementwise_kernelILi128ELi4EZNS0_22gpu_kernel_impl_nocastINS0_13BinaryFunctorIN3c108BFloat16ES5_S5_ZZZNS0_15binary_internal21div_trunc_kernel_cudaERNS_18TensorIteratorBaseEENKUlvE1_clEvENKUlvE2_clEvEUlS5_S5_E_EEEEvS8_RKT_EUliE_EEviT1_:
.text._ZN2at6native18elementwise_kernelILi128ELi4EZNS0_22gpu_kernel_impl_nocastINS0_13BinaryFunctorIN3c108BFloat16ES5_S5_ZZZNS0_15binary_internal21div_trunc_kernel_cudaERNS_18TensorIteratorBaseEENKUlvE1_clEvENKUlvE2_clEvEUlS5_S5_E_EEEEvS8_RKT_EUliE_EEviT1_:
[----:B------:R-:W-:Y:S01]  /*0000*/  LDC R1, c[0x0][0x28] ;  /* 0x00000a00ff017b82 */ /* 0x000fe20000000800 */
[----:B------:R-:W0:Y:S01]  /*0010*/  S2R R3, SR_CTAID.X ;  /* 0x0000000000037919 */ /* 0x000e220000002500 */
[----:B------:R-:W-:Y:S01]  /*0020*/  ULDC UR6, c[0x0][0x210] ;  /* 0x0000840000067ab9 */ /* 0x000fe20000000800 */
[----:B------:R-:W-:Y:S01]  /*0030*/  ULDC.64 UR4, c[0x0][0x208] ;  /* 0x0000820000047ab9 */ /* 0x000fe20000000a00 */
[----:B------:R-:W-:Y:S01]  /*0040*/  BSSY B0, `(.L_x_820) ;  /* 0x000017c000007945 */ /* 0x000fe20003800000 */
[----:B------:R-:W0:Y:S02]  /*0050*/  S2R R0, SR_TID.X ;  /* 0x0000000000007919 */ /* 0x000e240000002100 */
[----:B0-----:R-:W-:-:S04]  /*0060*/  LEA R3, R3, R0, 0x9 ;  /* 0x0000000003037211 */ /* 0x001fc800078e48ff */
[----:B------:R-:W-:-:S13]  /*0070*/  ISETP.GE.AND P0, PT, R3, UR6, PT ;  /* 0x0000000603007c0c */ /* 0x000fda000bf06270 */
[----:B------:R-:W-:Y:S05]  /*0080*/  @P0 BRA `(.L_x_821) ;  /* 0x0000001400dc0947 */ /* 0x000fea0003800000 */
[----:B------:R-:W0:Y:S01]  /*0090*/  LDC R10, c[0x0][0x218] ;  /* 0x00008600ff0a7b82 */ /* 0x000e220000000800 */
[----:B------:R-:W-:Y:S01]  /*00a0*/  HFMA2.MMA R2, -RZ, RZ, 0, 0 ;  /* 0x00000000ff027435 */ /* 0x000fe200000001ff */
[----:B------:R-:W-:Y:S01]  /*00b0*/  MOV R0, RZ ;  /* 0x000000ff00007202 */ /* 0x000fe20000000f00 */
[----:B------:R-:W-:Y:S01]  /*00c0*/  HFMA2.MMA R5, -RZ, RZ, 0, 0 ;  /* 0x00000000ff057435 */ /* 0x000fe200000001ff */
[----:B0-----:R-:W-:-:S13]  /*00d0*/  ISETP.NE.AND P0, PT, R10, RZ, PT ;  /* 0x000000ff0a00720c */ /* 0x001fda0003f05270 */
[----:B------:R-:W-:Y:S05]  /*00e0*/  @!P0 BRA `(.L_x_822) ;  /* 0x0000001400708947 */ /* 0x000fea0003800000 */
[----:B------:R-:W-:Y:S01]  /*00f0*/  MOV R4, RZ ;  /* 0x000000ff00047202 */ /* 0x000fe20000000f00 */
[----:B------:R-:W-:Y:S01]  /*0100*/  ULDC.64 UR8, c[0x0][0x220] ;  /* 0x0000880000087ab9 */ /* 0x000fe20000000a00 */
[----:B------:R-:W-:Y:S01]  /*0110*/  MOV R5, R3 ;  /* 0x0000000300057202 */ /* 0x000fe20000000f00 */
[----:B------:R-:W-:Y:S01]  /*0120*/  ULDC UR7, c[0x0][0x21c] ;  /* 0x0000870000077ab9 */ /* 0x000fe20000000800 */
[----:B------:R-:W-:Y:S01]  /*0130*/  ISETP.NE.AND P0, PT, R10, 0x1, PT ;  /* 0x000000010a00780c */ /* 0x000fe20003f05270 */
[----:B------:R-:W-:-:S05]  /*0140*/  IMAD.HI.U32 R6, R3, UR8, R4 ;  /* 0x0000000803067c27 */ /* 0x000fca000f8e0004 */
[----:B------:R-:W-:Y:S01]  /*0150*/  SHF.R.U32.HI R7, RZ, UR9, R6 ;  /* 0x00000009ff077c19 */ /* 0x000fe20008011606 */
[----:B------:R-:W-:-:S03]  /*0160*/  ULDC.64 UR8, c[0x0][0x348] ;  /* 0x0000d20000087ab9 */ /* 0x000fc60000000a00 */
[----:B------:R-:W-:-:S05]  /*0170*/  IADD3 R2, -R7, RZ, RZ ;  /* 0x000000ff07027210 */ /* 0x000fca0007ffe1ff */
[----:B------:R-:W-:Y:S01]  /*0180*/  IMAD R2, R2, UR7, R3 ;  /* 0x0000000702027c24 */ /* 0x000fe2000f8e0203 */
[----:B------:R-:W-:-:S03]  /*0190*/  ULDC UR7, c[0x0][0x350] ;  /* 0x0000d40000077ab9 */ /* 0x000fc60000000800 */
[C---:B------:R-:W-:Y:S02]  /*01a0*/  IMAD R5, R2.reuse, UR8, RZ ;  /* 0x0000000802057c24 */ /* 0x040fe4000f8e02ff */
[C---:B------:R-:W-:Y:S02]  /*01b0*/  IMAD R0, R2.reuse, UR9, RZ ;  /* 0x0000000902007c24 */ /* 0x040fe4000f8e02ff */
[----:B------:R-:W-:Y:S01]  /*01c0*/  IMAD R2, R2, UR7, RZ ;  /* 0x0000000702027c24 */ /* 0x000fe2000f8e02ff */
[----:B------:R-:W-:Y:S06]  /*01d0*/  @!P0 BRA `(.L_x_822) ;  /* 0x0000001400348947 */ /* 0x000fec0003800000 */
[----:B------:R-:W-:Y:S01]  /*01e0*/  MOV R6, RZ ;  /* 0x000000ff00067202 */ /* 0x000fe20000000f00 */
[----:B------:R-:W-:Y:S01]  /*01f0*/  ULDC.64 UR8, c[0x0][0x228] ;  /* 0x00008a0000087ab9 */ /* 0x000fe20000000a00 */
[----:B------:R-:W-:Y:S01]  /*0200*/  ULDC UR7, c[0x0][0x230] ;  /* 0x00008c0000077ab9 */ /* 0x000fe20000000800 */
[----:B------:R-:W-:Y:S02]  /*0210*/  ISETP.NE.AND P0, PT, R10, 0x2, PT ;  /* 0x000000020a00780c */ /* 0x000fe40003f05270 */
[----:B------:R-:W-:-:S05]  /*0220*/  IMAD.HI.U32 R8, R7, UR9, R6 ;  /* 0x0000000907087c27 */ /* 0x000fca000f8e0006 */
[----:B------:R-:W-:Y:S01]  /*0230*/  SHF.R.U32.HI R9, RZ, UR7, R8 ;  /* 0x00000007ff097c19 */ /* 0x000fe20008011608 */
[----:B------:R-:W-:-:S03]  /*0240*/  ULDC UR7, c[0x0][0x354] ;  /* 0x0000d50000077ab9 */ /* 0x000fc60000000800 */
[----:B------:R-:W-:-:S05]  /*0250*/  IADD3 R6, -R9, RZ, RZ ;  /* 0x000000ff09067210 */ /* 0x000fca0007ffe1ff */
[----:B------:R-:W-:Y:S01]  /*0260*/  IMAD R7, R6, UR8, R7 ;  /* 0x0000000806077c24 */ /* 0x000fe2000f8e0207 */
[----:B------:R-:W-:-:S03]  /*0270*/  ULDC.64 UR8, c[0x0][0x358] ;  /* 0x0000d60000087ab9 */ /* 0x000fc60000000a00 */
[C---:B------:R-:W-:Y:S02]  /*0280*/  IMAD R5, R7.reuse, UR7, R5 ;  /* 0x0000000707057c24 */ /* 0x040fe4000f8e0205 */
[C---:B------:R-:W-:Y:S02]  /*0290*/  IMAD R0, R7.reuse, UR8, R0 ;  /* 0x0000000807007c24 */ /* 0x040fe4000f8e0200 */
[----:B------:R-:W-:Y:S01]  /*02a0*/  IMAD R2, R7, UR9, R2 ;  /* 0x0000000907027c24 */ /* 0x000fe2000f8e0202 */
[----:B------:R-:W-:Y:S06]  /*02b0*/  @!P0 BRA `(.L_x_822) ;  /* 0x0000001000fc8947 */ /* 0x000fec0003800000 */
[----:B------:R-:W-:Y:S01]  /*02c0*/  HFMA2.MMA R8, -RZ, RZ, 0, 0 ;  /* 0x00000000ff087435 */ /* 0x000fe200000001ff */
[----:B------:R-:W-:Y:S01]  /*02d0*/  ULDC.64 UR8, c[0x0][0x238] ;  /* 0x00008e0000087ab9 */ /* 0x000fe20000000a00 */
[----:B------:R-:W-:Y:S01]  /*02e0*/  ISETP.NE.AND P0, PT, R10, 0x3, PT ;  /* 0x000000030a00780c */ /* 0x000fe20003f05270 */
[----:B------:R-:W-:-:S07]  /*02f0*/  ULDC UR7, c[0x0][0x234] ;  /* 0x00008d0000077ab9 */ /* 0x000fce0000000800 */
[----:B------:R-:W-:-:S05]  /*0300*/  IMAD.HI.U32 R6, R9, UR8, R8 ;  /* 0x0000000809067c27 */ /* 0x000fca000f8e0008 */
[----:B------:R-:W-:Y:S01]  /*0310*/  SHF.R.U32.HI R7, RZ, UR9, R6 ;  /* 0x00000009ff077c19 */ /* 0x000fe20008011606 */
[----:B------:R-:W-:-:S03]  /*0320*/  ULDC.64 UR8, c[0x0][0x360] ;  /* 0x0000d80000087ab9 */ /* 0x000fc60000000a00 */
[----:B------:R-:W-:-:S05]  /*0330*/  IADD3 R8, -R7, RZ, RZ ;  /* 0x000000ff07087210 */ /* 0x000fca0007ffe1ff */
[----:B------:R-:W-:Y:S01]  /*0340*/  IMAD R9, R8, UR7, R9 ;  /* 0x0000000708097c24 */ /* 0x000fe2000f8e0209 */
[----:B------:R-:W-:-:S03]  /*0350*/  ULDC UR7, c[0x0][0x368] ;  /* 0x0000da0000077ab9 */ /* 0x000fc60000000800 */
[C---:B------:R-:W-:Y:S02]  /*0360*/  IMAD R5, R9.reuse, UR8, R5 ;  /* 0x0000000809057c24 */ /* 0x040fe4000f8e0205 */
[C---:B------:R-:W-:Y:S02]  /*0370*/  IMAD R0, R9.reuse, UR9, R0 ;  /* 0x0000000909007c24 */ /* 0x040fe4000f8e0200 */
[----:B------:R-:W-:Y:S01]  /*0380*/  IMAD R2, R9, UR7, R2 ;  /* 0x0000000709027c24 */ /* 0x000fe2000f8e0202 */
        /* <DEDUP_REMOVED lines=15> */
[----:B------:R-:W-:Y:S01]  /*0480*/  MOV R8, RZ ;  /* 0x000000ff00087202 */ /* 0x000fe20000000f00 */
[----:B------:R-:W-:Y:S01]  /*0490*/  ULDC.64 UR8, c[0x0][0x250] ;  /* 0x0000940000087ab9 */ /* 0x000fe20000000a00 */
[----:B------:R-:W-:Y:S01]  /*04a0*/  ISETP.NE.AND P0, PT, R10, 0x5, PT ;  /* 0x000000050a00780c */ /* 0x000fe20003f05270 */
[----:B------:R-:W-:Y:S02]  /*04b0*/  ULDC UR7, c[0x0][0x24c] ;  /* 0x0000930000077ab9 */ /* 0x000fe40000000800 */
        /* <DEDUP_REMOVED lines=10> */
[----:B------:R-:W-:Y:S01]  /*0560*/  HFMA2.MMA R6, -RZ, RZ, 0, 0 ;  /* 0x00000000ff067435 */ /* 0x000fe200000001ff */
[----:B------:R-:W-:Y:S01]  /*0570*/  ULDC.64 UR8, c[0x0][0x258] ;  /* 0x0000960000087ab9 */ /* 0x000fe20000000a00 */
[----:B------:R-:W-:Y:S01]  /*0580*/  ULDC UR7, c[0x0][0x260] ;  /* 0x0000980000077ab9 */ /* 0x000fe20000000800 */
[----:B------:R-:W-:-:S07]  /*0590*/  ISETP.NE.AND P0, PT, R10, 0x6, PT ;  /* 0x000000060a00780c */ /* 0x000fce0003f05270 */
        /* <DEDUP_REMOVED lines=248> */
[----:B------:R-:W-:Y:S01]  /*1520*/  ISETP.NE.AND P0, PT, R10, 0x18, PT ;  /* 0x000000180a00780c */ /* 0x000fe20003f05270 */
[----:B------:R-:W-:Y:S01]  /*1530*/  HFMA2.MMA R6, -RZ, RZ, 0, 0 ;  /* 0x00000000ff067435 */ /* 0x000fe200000001ff */
[----:B------:R-:W-:Y:S01]  /*1540*/  ULDC.64 UR8, c[0x0][0x330] ;  /* 0x0000cc0000087ab9 */ /* 0x000fe20000000a00 */
[----:B------:R-:W-:-:S08]  /*1550*/  ULDC UR7, c[0x0][0x338] ;  /* 0x0000ce0000077ab9 */ /* 0x000fd00000000800 */
[----:B------:R-:W-:Y:S02]  /*1560*/  IMAD.HI.U32 R10, R7, UR9, R6 ;  /* 0x00000009070a7c27 */ /* 0x000fe4000f8e0006 */
[----:B------:R-:W0:Y:S03]  /*1570*/  @P0 LDC.64 R12, c[0x0][0x340] ;  /* 0x0000d000ff0c0b82 */ /* 0x000e260000000a00 */
[----:B------:R-:W-:Y:S01]  /*1580*/  SHF.R.U32.HI R11, RZ, UR7, R10 ;  /* 0x00000007ff0b7c19 */ /* 0x000fe2000801160a */
[----:B------:R-:W-:Y:S01]  /*1590*/  ULDC UR7, c[0x0][0x45c] ;  /* 0x0001170000077ab9 */ /* 0x000fe20000000800 */
[----:B------:R-:W-:Y:S02]  /*15a0*/  @P0 MOV R10, RZ ;  /* 0x000000ff000a0202 */ /* 0x000fe40000000f00 */
[----:B------:R-:W-:Y:S01]  /*15b0*/  IADD3 R6, -R11, RZ, RZ ;  /* 0x000000ff0b067210 */ /* 0x000fe20007ffe1ff */
[----:B------:R-:W1:Y:S04]  /*15c0*/  @P0 LDC R15, c[0x0][0x33c] ;  /* 0x0000cf00ff0f0b82 */ /* 0x000e680000000800 */
[----:B------:R-:W-:Y:S01]  /*15d0*/  IMAD R7, R6, UR8, R7 ;  /* 0x0000000806077c24 */ /* 0x000fe2000f8e0207 */
[----:B------:R-:W-:-:S03]  /*15e0*/  ULDC.64 UR8, c[0x0][0x460] ;  /* 0x0001180000087ab9 */ /* 0x000fc60000000a00 */
[----:B------:R-:W2:Y:S01]  /*15f0*/  @P0 LDC.64 R8, c[0x0][0x468] ;  /* 0x00011a00ff080b82 */ /* 0x000ea20000000a00 */
[C---:B------:R-:W-:Y:S02]  /*1600*/  IMAD R5, R7.reuse, UR7, R5 ;  /* 0x0000000707057c24 */ /* 0x040fe4000f8e0205 */
[C---:B------:R-:W-:Y:S02]  /*1610*/  IMAD R0, R7.reuse, UR8, R0 ;  /* 0x0000000807007c24 */ /* 0x040fe4000f8e0200 */
[----:B------:R-:W-:-:S03]  /*1620*/  IMAD R2, R7, UR9, R2 ;  /* 0x0000000907027c24 */ /* 0x000fc6000f8e0202 */
[----:B------:R-:W3:Y:S01]  /*1630*/  @P0 LDC R14, c[0x0][0x470] ;  /* 0x00011c00ff0e0b82 */ /* 0x000ee20000000800 */
[----:B0-----:R-:W-:-:S05]  /*1640*/  @P0 IMAD.HI.U32 R4, R11, R12, R10 ;  /* 0x0000000c0b040227 */ /* 0x001fca00078e000a */
[----:B------:R-:W-:-:S04]  /*1650*/  @P0 SHF.R.U32.HI R4, RZ, R13, R4 ;  /* 0x0000000dff040219 */ /* 0x000fc80000011604 */
[----:B------:R-:W-:-:S05]  /*1660*/  @P0 IADD3 R10, -R4, RZ, RZ ;  /* 0x000000ff040a0210 */ /* 0x000fca0007ffe1ff */
[----:B-1----:R-:W-:-:S04]  /*1670*/  @P0 IMAD R11, R10, R15, R11 ;  /* 0x0000000f0a0b0224 */ /* 0x002fc800078e020b */
[C---:B--2---:R-:W-:Y:S02]  /*1680*/  @P0 IMAD R5, R11.reuse, R8, R5 ;  /* 0x000000080b050224 */ /* 0x044fe400078e0205 */
[C---:B------:R-:W-:Y:S02]  /*1690*/  @P0 IMAD R0, R11.reuse, R9, R0 ;  /* 0x000000090b000224 */ /* 0x040fe400078e0200 */
[----:B---3--:R-:W-:-:S07]  /*16a0*/  @P0 IMAD R2, R11, R14, R2 ;  /* 0x0000000e0b020224 */ /* 0x008fce00078e0202 */
.L_x_822:
[----:B------:R-:W-:Y:S02]  /*16b0*/  ULDC.64 UR8, c[0x0][0x488] ;  /* 0x0001220000087ab9 */ /* 0x000fe40000000a00 */
[----:B------:R-:W-:-:S04]  /*16c0*/  IADD3 R8, P0, R2, UR8, RZ ;  /* 0x0000000802087c10 */ /* 0x000fc8000ff1e0ff */
[----:B------:R-:W-:Y:S01]  /*16d0*/  IADD3.X R9, RZ, UR9, RZ, P0, !PT ;  /* 0x00000009ff097c10 */ /* 0x000fe200087fe4ff */
[----:B------:R-:W-:-:S04]  /*16e0*/  ULDC.64 UR8, c[0x0][0x480] ;  /* 0x0001200000087ab9 */ /* 0x000fc80000000a00 */
[----:B------:R-:W2:Y:S01]  /*16f0*/  LDG.E.U16 R8, desc[UR4][R8.64] ;  /* 0x0000000408087981 */ /* 0x000ea2000c1e1500 */
[----:B------:R-:W-:-:S04]  /*1700*/  IADD3 R6, P0, R0, UR8, RZ ;  /* 0x0000000800067c10 */ /* 0x000fc8000ff1e0ff */
[----:B------:R-:W-:Y:S01]  /*1710*/  IADD3.X R7, RZ, UR9, RZ, P0, !PT ;  /* 0x00000009ff077c10 */ /* 0x000fe200087fe4ff */
[----:B------:R-:W-:-:S04]  /*1720*/  ULDC.64 UR8, c[0x0][0x478] ;  /* 0x00011e0000087ab9 */ /* 0x000fc80000000a00 */
[----:B------:R-:W3:Y:S01]  /*1730*/  LDG.E.U16 R6, desc[UR4][R6.64] ;  /* 0x0000000406067981 */ /* 0x000ee2000c1e1500 */
[----:B------:R-:W-:Y:S02]  /*1740*/  IADD3 R4, P0, R5, UR8, RZ ;  /* 0x0000000805047c10 */ /* 0x000fe4000ff1e0ff */
[----:B------:R-:W-:Y:S02]  /*1750*/  IADD3 R3, R3, 0x80, RZ ;  /* 0x0000008003037810 */ /* 0x000fe40007ffe0ff */
[----:B------:R-:W-:Y:S02]  /*1760*/  IADD3.X R5, RZ, UR9, RZ, P0, !PT ;  /* 0x00000009ff057c10 */ /* 0x000fe400087fe4ff */
[----:B--2---:R-:W-:-:S04]  /*1770*/  SHF.L.U32 R2, R8, 0x10, RZ ;  /* 0x0000001008027819 */ /* 0x004fc800000006ff */
[----:B------:R-:W0:Y:S01]  /*1780*/  MUFU.RCP R11, R2 ;  /* 0x00000002000b7308 */ /* 0x000e220000001000 */
[----:B---3--:R-:W-:-:S05]  /*1790*/  SHF.L.U32 R0, R6, 0x10, RZ ;  /* 0x0000001006007819 */ /* 0x008fca00000006ff */
[----:B0-----:R-:W-:-:S06]  /*17a0*/  FMUL.FTZ R0, R0, R11 ;  /* 0x0000000b00007220 */ /* 0x001fcc0000410000 */
[----:B------:R-:W0:Y:S02]  /*17b0*/  F2F.BF16.F32 R0, R0 ;  /* 0x0000000000007304 */ /* 0x000e240000202000 */
[----:B0-----:R-:W-:-:S06]  /*17c0*/  SHF.L.U32 R10, R0, 0x10, RZ ;  /* 0x00000010000a7819 */ /* 0x001fcc00000006ff */
[----:B------:R-:W0:Y:S02]  /*17d0*/  FRND.TRUNC R10, R10 ;  /* 0x0000000a000a7307 */ /* 0x000e24000020d000 */
[----:B0-----:R-:W-:-:S05]  /*17e0*/  F2FP.BF16.F32.PACK_AB R7, RZ, R10 ;  /* 0x0000000aff07723e */ /* 0x001fca00000010ff */
[----:B------:R0:W-:Y:S02]  /*17f0*/  STG.E.U16 desc[UR4][R4.64], R7 ;  /* 0x0000000704007986 */ /* 0x0001e4000c101504 */
.L_x_821:
[----:B------:R-:W-:Y:S05]  /*1800*/  BSYNC B0 ;  /* 0x0000000000007941 */ /* 0x000fea0003800000 */
.L_x_820:
[----:B------:R-:W-:Y:S01]  /*1810*/  ISETP.GE.AND P0, PT, R3, UR6, PT ;  /* 0x0000000603007c0c */ /* 0x000fe2000bf06270 */
[----:B------:R-:W-:-:S12]  /*1820*/  BSSY B0, `(.L_x_823) ;  /* 0x00002f0000007945 */ /* 0x000fd80003800000 */
[----:B------:R-:W-:Y:S05]  /*1830*/  @P0 BRA `(.L_x_824) ;  /* 0x0000002c00b80947 */ /* 0x000fea0003800000 */
[----:B0-----:R-:W0:Y:S01]  /*1840*/  LDC R4, c[0x0][0x218] ;  /* 0x00008600ff047b82 */ /* 0x001e220000000800 */
[----:B------:R-:W-:Y:S01]  /*1850*/  HFMA2.MMA R2, -RZ, RZ, 0, 0 ;  /* 0x00000000ff027435 */ /* 0x000fe200000001ff */
[----:B------:R-:W-:Y:S01]  /*1860*/  MOV R0, RZ ;  /* 0x000000ff00007202 */ /* 0x000fe20000000f00 */
[----:B------:R-:W-:Y:S01]  /*1870*/  HFMA2.MMA R5, -RZ, RZ, 0, 0 ;  /* 0x00000000ff057435 */ /* 0x000fe200000001ff */
[----:B0-----:R-:W-:-:S13]  /*1880*/  ISETP.NE.AND P0, PT, R4, RZ, PT ;  /* 0x000000ff0400720c */ /* 0x001fda0003f05270 */
[----:B------:R-:W-:Y:S05]  /*1890*/  @!P0 BRA `(.L_x_825) ;  /* 0x00000014006c8947 */ /* 0x000fea0003800000 */
        /* <DEDUP_REMOVED lines=347> */
.L_x_825:
        /* <DEDUP_REMOVED lines=12> */
[----:B------:R-:W-:Y:S02]  /*2f10*/  ISETP.GE.AND P0, PT, R3, UR6, PT ;  /* 0x0000000603007c0c */ /* 0x000fe4000bf06270 */
        /* <DEDUP_REMOVED lines=8> */
[----:B------:R1:W-:Y:S01]  /*2fa0*/  STG.E.U16 desc[UR4][R4.64], R7 ;  /* 0x0000000704007986 */ /* 0x0003e2000c101504 */
[----:B------:R-:W-:Y:S05]  /*2fb0*/  @P0 BRA `(.L_x_824) ;  /* 0x0000001400d80947 */ /* 0x000fea0003800000 */
[----:B-1----:R-:W0:Y:S01]  /*2fc0*/  LDC R4, c[0x0][0x218] ;  /* 0x00008600ff047b82 */ /* 0x002e220000000800 */
        /* <DEDUP_REMOVED lines=352> */
.L_x_826:
        /* <DEDUP_REMOVED lines=21> */
.L_x_824:
[----:B------:R-:W-:Y:S05]  /*4720*/  BSYNC B0 ;  /* 0x0000000000007941 */ /* 0x000fea0003800000 */
.L_x_823:
[----:B------:R-:W-:-:S13]  /*4730*/  ISETP.GE.AND P0, PT, R3, UR6, PT ;  /* 0x0000000603007c0c */ /* 0x000fda000bf06270 */
[----:B------:R-:W-:Y:S05]  /*4740*/  @P0 EXIT ;  /* 0x000000000000094d */ /* 0x000fea0003800000 */
[----:B012---:R-:W0:Y:S01]  /*4750*/  LDC R4, c[0x0][0x218] ;  /* 0x00008600ff047b82 */ /* 0x007e220000000800 */
        /* <DEDUP_REMOVED lines=9> */
[----:B------:R-:W-:Y:S01]  /*47f0*/  IMAD.HI.U32 R6, R3, UR6, R2 ;  /* 0x0000000603067c27 */ /* 0x000fe2000f8e0002 */
[----:B------:R-:W-:-:S04]  /*4800*/  ULDC UR6, c[0x0][0x21c] ;  /* 0x0000870000067ab9 */ /* 0x000fc80000000800 */
[----:B------:R-:W-:-:S04]  /*4810*/  SHF.R.U32.HI R7, RZ, UR7, R6 ;  /* 0x00000007ff077c19 */ /* 0x000fc80008011606 */
[----:B------:R-:W-:-:S05]  /*4820*/  IADD3 R2, -R7, RZ, RZ ;  /* 0x000000ff07027210 */ /* 0x000fca0007ffe1ff */
[----:B------:R-:W-:Y:S01]  /*4830*/  IMAD R2, R2, UR6, R3 ;  /* 0x0000000602027c24 */ /* 0x000fe2000f8e0203 */
[----:B------:R-:W-:-:S03]  /*4840*/  ULDC.64 UR6, c[0x0][0x348] ;  /* 0x0000d20000067ab9 */ /* 0x000fc60000000a00 */
        /* <DEDUP_REMOVED lines=22> */
[----:B------:R-:W-:Y:S01]  /*49b0*/  IMAD.HI.U32 R6, R9, UR6, R8 ;  /* 0x0000000609067c27 */ /* 0x000fe2000f8e0008 */
[----:B------:R-:W-:-:S04]  /*49c0*/  ULDC UR6, c[0x0][0x234] ;  /* 0x00008d0000067ab9 */ /* 0x000fc80000000800 */
[----:B------:R-:W-:-:S04]  /*49d0*/  SHF.R.U32.HI R7, RZ, UR7, R6 ;  /* 0x00000007ff077c19 */ /* 0x000fc80008011606 */
        /* <DEDUP_REMOVED lines=312> */
.L_x_827:
        /* <DEDUP_REMOVED lines=9> */
[----:B------:R-:W-:-:S04]  /*5df0*/  IADD3 R4, P0, R5, UR6, RZ ;  /* 0x0000000605047c10 */ /* 0x000fc8000ff1e0ff */
        /* <DEDUP_REMOVED lines=9> */
[----:B------:R-:W-:Y:S01]  /*5e90*/  STG.E.U16 desc[UR4][R4.64], R3 ;  /* 0x0000000304007986 */ /* 0x000fe2000c101504 */
[----:B------:R-:W-:Y:S05]  /*5ea0*/  EXIT ;  /* 0x000000000000794d */ /* 0x000fea0003800000 */
.L_x_828:
        /* <DEDUP_REMOVED lines=13> */
.L_x_22762:


//--------------------- .text._ZN2at6native27unrolled_elementwise_kernelINS0_13BinaryFunctorIN3c108BFloat16ES4_S4_ZZZNS0_15binary_internal21div_trunc_kernel_cudaERNS_18TensorIteratorBaseEENKUlvE1_clEvENKUlvE2_clEvEUlS4_S4_E_EESt5arrayIPcLm3EELi4E23TrivialOffsetCalculatorILi2EjESF_ILi1EjENS0_6memory15LoadWithoutCastENSI_16StoreWithoutCastEEEviT_T0_T2_T3_T4_T5_ --------------------------
	.section	.text._ZN2at6native27unrolled_elementwise_kernelINS0_13BinaryFunctorIN3c108BFloat16ES4_S4_ZZZNS0_15binary_internal21div_trunc_kernel_cudaERNS_18TensorIteratorBaseEENKUlvE1_clEvENKUlvE2_clEvEUlS4_S4_E_EESt5arrayIPcLm3EELi4E23TrivialOffsetCalculatorILi2EjESF_ILi1EjENS0_6memory15LoadWithoutCastENSI_16StoreWithoutCastEEEviT_T0_T2_T3_T4_T5_,"ax",@progbits
	.align	128
        .global         _ZN2at6native27unrolled_elementwise_kernelINS0_13BinaryFunctorIN3c108BFloat16ES4_S4_ZZZNS0_15binary_internal21div_trunc_kernel_cudaERNS_18TensorIteratorBaseEENKUlvE1_clEvENKUlvE2_clEvEUlS4_S4_E_EESt5arrayIPcLm3EELi4E23TrivialOffsetCalculatorILi2EjESF_ILi1EjENS0_6memory15LoadWithoutCastENSI_16StoreWithoutCastEEEviT_T0_T2_T3_T4_T5_
        .type           _ZN2at6native27unrolled_elementwise_kernelINS0_13BinaryFunctorIN3c108BFloat16ES4_S4_ZZZNS0_15binary_internal21div_trunc_kernel_cudaERNS_18TensorIteratorBaseEENKUlvE1_clEvENKUlvE2_clEvEUlS4_S4_E_EESt5arrayIPcLm3EELi4E23TrivialOffsetCalculatorILi2EjESF_ILi1EjENS0_6memory15LoadWithoutCastENSI_16StoreWithoutCastEEEviT_T0_T2_T3_T4_T5_,@function
        .size           _ZN2at6native27unrolled_elementwise_kernelINS0_13BinaryFunctorIN3c108BFloat16ES4_S4_ZZZNS0_15binary_internal21div_trunc_kernel_cudaERNS_18TensorIteratorBaseEENKUlvE1_clEvENKUlvE2_clEvEUlS4_S4_E_EESt5arrayIPcLm3EELi4E23TrivialOffsetCalculatorILi2EjESF_ILi1EjENS0_6memory15LoadWithoutCastENSI_16StoreWithoutCastEEEviT_T0_T2_T3_T4_T5_,(.L_x_22763 - _ZN2at6native27unrolled_elementwise_kernelINS0_13BinaryFunctorIN3c108BFloat16ES4_S4_ZZZNS0_15binary_internal21div_trunc_kernel_cudaERNS_18TensorIteratorBaseEENKUlvE1_clEvENKUlvE2_clEvEUlS4_S4_E_EESt5arrayIPcLm3EELi4E23TrivialOffsetCalculatorILi2EjESF_ILi1EjENS0_6memory15LoadWithoutCastENSI_16StoreWithoutCastEEEviT_T0_T2_T3_T4_T5_)
        .other          _ZN2at6native27unrolled_elementwise_kernelINS0_13BinaryFunctorIN3c108BFloat16ES4_S4_ZZZNS0_15binary_internal21div_trunc_kernel_cudaERNS_18TensorIteratorBaseEENKUlvE1_clEvENKUlvE2_clEvEUlS4_S4_E_EESt5arrayIPcLm3EELi4E23TrivialOffsetCalculatorILi2EjESF_ILi1EjENS0_6memory15LoadWithoutCastENSI_16StoreWithoutCastEEEviT_T0_T2_T3_T4_T5_,@"STO_CUDA_ENTRY STV_DEFAULT"
_ZN2at6native27unrolled_elementwise_kernelINS0_13BinaryFunctorIN3c108BFloat16ES4_S4_ZZZNS0_15binary_internal21div_trunc_kernel_cudaERNS_18TensorIteratorBaseEENKUlvE1_clEvENKUlvE2_clEvEUlS4_S4_E_EESt5arrayIPcLm3EELi4E23TrivialOffsetCalculatorILi2EjESF_ILi1EjENS0_6memory15LoadWithoutCastENSI_16StoreWithoutCastEEEviT_T0_T2_T3_T4_T5_:
.text._ZN2at6native27unrolled_elementwise_kernelINS0_13BinaryFunctorIN3c108BFloat16ES4_S4_ZZZNS0_15binary_internal21div_trunc_kernel_cudaERNS_18TensorIteratorBaseEENKUlvE1_clEvENKUlvE2_clEvEUlS4_S4_E_EESt5arrayIPcLm3EELi4E23TrivialOffsetCalculatorILi2EjESF_ILi1EjENS0_6memory15LoadWithoutCastENSI_16StoreWithoutCastEEEviT_T0_T2_T3_T4_T5_:
[----:B------:R-:W-:Y:S01]  /*0000*/  LDC R1, c[0x0][0x28] ;  /* 0x00000a00ff017b82 */ /* 0x000fe20000000800 */
[----:B------:R-:W0:Y:S07]  /*0010*/  S2R R0, SR_CTAID.X ;  /* 0x0000000000007919 */ /* 0x000e2e0000002500 */
[----:B------:R-:W0:Y:S01]  /*0020*/  LDC R9, c[0x0][0x210] ;  /* 0x00008400ff097b82 */ /* 0x000e220000000800 */
[----:B------:R-:W-:Y:S01]  /*0030*/  PRMT R6, RZ, 0x7610, R6 ;  /* 0x00007610ff067816 */ /* 0x000fe20000000006 */
[----:B------:R-:W-:Y:S01]  /*0040*/  ULDC.64 UR4, c[0x0][0x208] ;  /* 0x0000820000047ab9 */ /* 0x000fe20000000a00 */
[----:B------:R-:W1:Y:S01]  /*0050*/  S2R R7, SR_TID.X ;  /* 0x0000000000077919 */ /* 0x000e620000002100 */
[----:B0-----:R-:W-:-:S02]  /*0060*/  IMAD R2, R0, -0x200, R9 ;  /* 0xfffffe0000027824 */ /* 0x001fc400078e0209 */
[----:B-1----:R-:W-:-:S03]  /*0070*/  IMAD.MOV.U32 R9, RZ, RZ, R7 ;  /* 0x000000ffff097224 */ /* 0x002fc600078e0007 */
[----:B------:R-:W-:-:S13]  /*0080*/  ISETP.GE.AND P0, PT, R7, R2, PT ;  /* 0x000000020700720c */ /* 0x000fda0003f06270 */
[----:B------:R-:W-:Y:S01]  /*0090*/  @!P0 IMAD R27, R0, 0x200, R9 ;  /* 0x00000200001b8824 */ /* 0x000fe200078e0209 */
[----:B------:R-:W-:Y:S01]  /*00a0*/  @!P0 IADD3 R9, R9, 0x80, RZ ;  /* 0x0000008009098810 */ /* 0x000fe20007ffe0ff */
[----:B------:R-:W0:Y:S03]  /*00b0*/  @!P0 LDC.64 R18, c[0x0][0x228] ;  /* 0x00008a00ff128b82 */ /* 0x000e260000000a00 */
[----:B------:R-:W-:-:S05]  /*00c0*/  ISETP.GE.AND P1, PT, R9, R2, PT ;  /* 0x000000020900720c */ /* 0x000fca0003f26270 */
[----:B------:R-:W1:Y:S08]  /*00d0*/  @!P0 LDC.64 R10, c[0x0][0x220] ;  /* 0x00008800ff0a8b82 */ /* 0x000e700000000a00 */
[----:B------:R-:W-:Y:S01]  /*00e0*/  @!P1 IMAD R25, R0, 0x200, R9 ;  /* 0x0000020000199824 */ /* 0x000fe200078e0209 */
[----:B------:R-:W2:Y:S01]  /*00f0*/  @!P1 LDC.64 R16, c[0x0][0x228] ;  /* 0x00008a00ff109b82 */ /* 0x000ea20000000a00 */
[----:B------:R-:W-:-:S05]  /*0100*/  @!P1 VIADD R9, R9, 0x80 ;  /* 0x0000008009099836 */ /* 0x000fca0000000000 */
[----:B------:R-:W-:Y:S01]  /*0110*/  ISETP.GE.AND P3, PT, R9, R2, PT ;  /* 0x000000020900720c */ /* 0x000fe20003f66270 */
[----:B0-----:R-:W-:Y:S01]  /*0120*/  @!P0 IMAD.WIDE.U32 R18, R27, 0x2, R18 ;  /* 0x000000021b128825 */ /* 0x001fe200078e0012 */
[----:B------:R-:W-:Y:S01]  /*0130*/  PRMT R24, RZ, 0x7610, R24 ;  /* 0x00007610ff187816 */ /* 0x000fe20000000018 */
[----:B------:R-:W0:Y:S03]  /*0140*/  @!P1 LDC.64 R12, c[0x0][0x220] ;  /* 0x00008800ff0c9b82 */ /* 0x000e260000000a00 */
[----:B------:R3:W4:Y:S07]  /*0150*/  @!P0 LDG.E.U16 R6, desc[UR4][R18.64] ;  /* 0x0000000412068981 */ /* 0x00072e000c1e1500 */
[----:B------:R-:W5:Y:S01]  /*0160*/  @!P3 LDC.64 R14, c[0x0][0x228] ;  /* 0x00008a00ff0ebb82 */ /* 0x000f620000000a00 */
[----:B------:R-:W-:Y:S01]  /*0170*/  @!P3 LEA R23, R0, R9, 0x9 ;  /* 0x000000090017b211 */ /* 0x000fe200078e48ff */
[----:B------:R-:W-:-:S05]  /*0180*/  @!P3 VIADD R9, R9, 0x80 ;  /* 0x000000800909b836 */ /* 0x000fca0000000000 */
[----:B------:R-:W-:Y:S01]  /*0190*/  ISETP.GE.AND P2, PT, R9, R2, PT ;  /* 0x000000020900720c */ /* 0x000fe20003f46270 */
[----:B------:R-:W3:Y:S01]  /*01a0*/  @!P3 LDC.64 R20, c[0x0][0x220] ;  /* 0x00008800ff14bb82 */ /* 0x000ee20000000a00 */
[----:B-1----:R-:W-:Y:S01]  /*01b0*/  @!P0 IMAD.WIDE.U32 R10, R27, 0x2, R10 ;  /* 0x000000021b0a8825 */ /* 0x002fe200078e000a */
[----:B------:R-:W-:-:S04]  /*01c0*/  PRMT R22, RZ, 0x7610, R22 ;  /* 0x00007610ff167816 */ /* 0x000fc80000000016 */
[----:B------:R-:W4:Y:S01]  /*01d0*/  @!P0 LDG.E.U16 R24, desc[UR4][R10.64] ;  /* 0x000000040a188981 */ /* 0x000f22000c1e1500 */
[----:B-----5:R-:W-:-:S05]  /*01e0*/  @!P3 IMAD.WIDE.U32 R26, R23, 0x2, R14 ;  /* 0x00000002171ab825 */ /* 0x020fca00078e000e */
[----:B------:R-:W1:Y:S01]  /*01f0*/  @!P2 LDC.64 R14, c[0x0][0x228] ;  /* 0x00008a00ff0eab82 */ /* 0x000e620000000a00 */
[----:B------:R-:W-:Y:S01]  /*0200*/  PRMT R8, RZ, 0x7610, R8 ;  /* 0x00007610ff087816 */ /* 0x000fe20000000008 */
[----:B--2---:R-:W-:Y:S01]  /*0210*/  @!P1 IMAD.WIDE.U32 R16, R25, 0x2, R16 ;  /* 0x0000000219109825 */ /* 0x004fe200078e0010 */
[----:B------:R-:W2:Y:S04]  /*0220*/  @!P3 LDG.E.U16 R22, desc[UR4][R26.64] ;  /* 0x000000041a16b981 */ /* 0x000ea8000c1e1500 */
[----:B------:R5:W2:Y:S01]  /*0230*/  @!P1 LDG.E.U16 R8, desc[UR4][R16.64] ;  /* 0x0000000410089981 */ /* 0x000aa2000c1e1500 */
[----:B---3--:R-:W-:Y:S01]  /*0240*/  @!P3 IMAD.WIDE.U32 R20, R23, 0x2, R20 ;  /* 0x000000021714b825 */ /* 0x008fe200078e0014 */
[----:B------:R-:W-:Y:S02]  /*0250*/  @!P2 LEA R23, R0, R9, 0x9 ;  /* 0x000000090017a211 */ /* 0x000fe400078e48ff */
[----:B------:R-:W-:Y:S01]  /*0260*/  PRMT R9, RZ, 0x7610, R9 ;  /* 0x00007610ff097816 */ /* 0x000fe20000000009 */
[----:B0-----:R-:W-:Y:S01]  /*0270*/  @!P1 IMAD.WIDE.U32 R12, R25, 0x2, R12 ;  /* 0x00000002190c9825 */ /* 0x001fe200078e000c */
[----:B------:R-:W-:-:S02]  /*0280*/  PRMT R18, RZ, 0x7610, R18 ;  /* 0x00007610ff127816 */ /* 0x000fc40000000012 */
[----:B------:R-:W-:Y:S01]  /*0290*/  PRMT R19, RZ, 0x7610, R19 ;  /* 0x00007610ff137816 */ /* 0x000fe20000000013 */
[----:B-----5:R-:W0:Y:S03]  /*02a0*/  @!P2 LDC.64 R16, c[0x0][0x220] ;  /* 0x00008800ff10ab82 */ /* 0x020e260000000a00 */
[----:B------:R3:W5:Y:S04]  /*02b0*/  @!P1 LDG.E.U16 R18, desc[UR4][R12.64] ;  /* 0x000000040c129981 */ /* 0x000768000c1e1500 */
[----:B------:R-:W5:Y:S01]  /*02c0*/  @!P3 LDG.E.U16 R19, desc[UR4][R20.64] ;  /* 0x000000041413b981 */ /* 0x000f62000c1e1500 */
[----:B-1----:R-:W-:-:S05]  /*02d0*/  @!P2 IMAD.WIDE.U32 R14, R23, 0x2, R14 ;  /* 0x00000002170ea825 */ /* 0x002fca00078e000e */
[----:B------:R1:W5:Y:S01]  /*02e0*/  @!P2 LDG.E.U16 R9, desc[UR4][R14.64] ;  /* 0x000000040e09a981 */ /* 0x000362000c1e1500 */
[----:B------:R-:W-:Y:S01]  /*02f0*/  PRMT R10, RZ, 0x7610, R10 ;  /* 0x00007610ff0a7816 */ /* 0x000fe2000000000a */
[----:B0-----:R-:W-:-:S05]  /*0300*/  @!P2 IMAD.WIDE.U32 R16, R23, 0x2, R16 ;  /* 0x000000021710a825 */ /* 0x001fca00078e0010 */
[----:B------:R0:W5:Y:S01]  /*0310*/  @!P2 LDG.E.U16 R10, desc[UR4][R16.64] ;  /* 0x00000004100aa981 */ /* 0x000162000c1e1500 */
[----:B---3--:R-:W-:-:S04]  /*0320*/  IADD3 R13, R7, 0x100, RZ ;  /* 0x00000100070d7810 */ /* 0x008fc80007ffe0ff */
[----:B------:R-:W-:Y:S01]  /*0330*/  ISETP.GE.AND P3, PT, R13, R2, PT ;  /* 0x000000020d00720c */ /* 0x000fe20003f66270 */
[----:B------:R-:W-:-:S05]  /*0340*/  VIADD R11, R7, 0x80 ;  /* 0x00000080070b7836 */ /* 0x000fca0000000000 */
[----:B------:R-:W-:Y:S01]  /*0350*/  ISETP.GE.AND P2, PT, R11, R2, PT ;  /* 0x000000020b00720c */ /* 0x000fe20003f46270 */
[----:B------:R-:W-:Y:S01]  /*0360*/  BSSY B0, `(.L_x_829) ;  /* 0x0000031000007945 */ /* 0x000fe20003800000 */
[----:B----4-:R-:W-:-:S04]  /*0370*/  @!P0 IMAD.U32 R6, R6, 0x10000, RZ ;  /* 0x0001000006068824 */ /* 0x010fc800078e00ff */
[----:B------:R-:W3:Y:S01]  /*0380*/  @!P0 MUFU.RCP R13, R6 ;  /* 0x00000006000d8308 */ /* 0x000ee20000001000 */
[----:B------:R-:W-:-:S05]  /*0390*/  @!P0 SHF.L.U32 R24, R24, 0x10, RZ ;  /* 0x0000001018188819 */ /* 0x000fca00000006ff */
[----:B---3--:R-:W-:Y:S01]  /*03a0*/  @!P0 FMUL.FTZ R24, R24, R13 ;  /* 0x0000000d18188220 */ /* 0x008fe20000410000 */
[----:B------:R-:W-:-:S05]  /*03b0*/  VIADD R13, R7, 0x180 ;  /* 0x00000180070d7836 */ /* 0x000fca0000000000 */
[----:B------:R-:W-:Y:S01]  /*03c0*/  ISETP.GE.AND P1, PT, R13, R2, PT ;  /* 0x000000020d00720c */ /* 0x000fe20003f26270 */
[----:B--2---:R-:W-:Y:S01]  /*03d0*/  @!P3 IMAD.U32 R22, R22, 0x10000, RZ ;  /* 0x000100001616b824 */ /* 0x004fe200078e00ff */
[----:B------:R-:W2:Y:S01]  /*03e0*/  @!P0 F2F.BF16.F32 R24, R24 ;  /* 0x0000001800188304 */ /* 0x000ea20000202000 */
[----:B------:R-:W-:-:S07]  /*03f0*/  @!P2 SHF.L.U32 R8, R8, 0x10, RZ ;  /* 0x000000100808a819 */ /* 0x000fce00000006ff */
[----:B-1----:R1:W3:Y:S08]  /*0400*/  @!P2 MUFU.RCP R15, R8 ;  /* 0x00000008000fa308 */ /* 0x0022f00000001000 */
[----:B------:R-:W4:Y:S01]  /*0410*/  @!P3 MUFU.RCP R22, R22 ;  /* 0x000000160016b308 */ /* 0x000f220000001000 */
[----:B-----5:R-:W-:Y:S01]  /*0420*/  @!P2 SHF.L.U32 R18, R18, 0x10, RZ ;  /* 0x000000101212a819 */ /* 0x020fe200000006ff */
[----:B--2---:R-:W-:-:S02]  /*0430*/  @!P0 IMAD.U32 R6, R24, 0x10000, RZ ;  /* 0x0001000018068824 */ /* 0x004fc400078e00ff */
[----:B------:R-:W-:Y:S01]  /*0440*/  @!P3 IMAD.U32 R19, R19, 0x10000, RZ ;  /* 0x000100001313b824 */ /* 0x000fe200078e00ff */
[----:B------:R-:W-:Y:S02]  /*0450*/  @!P1 SHF.L.U32 R14, R9, 0x10, RZ ;  /* 0x00000010090e9819 */ /* 0x000fe400000006ff */
[----:B-1----:R-:W1:Y:S01]  /*0460*/  @!P0 LDC.64 R8, c[0x0][0x218] ;  /* 0x00008600ff088b82 */ /* 0x002e620000000a00 */
[----:B---3--:R-:W-:Y:S01]  /*0470*/  @!P2 FMUL.FTZ R18, R18, R15 ;  /* 0x0000000f1212a220 */ /* 0x008fe20000410000 */
[----:B------:R-:W2:Y:S01]  /*0480*/  @!P0 FRND.TRUNC R6, R6 ;  /* 0x0000000600068307 */ /* 0x000ea2000020d000 */
[----:B----4-:R-:W-:-:S07]  /*0490*/  @!P3 FMUL.FTZ R19, R19, R22 ;  /* 0x000000161313b220 */ /* 0x010fce0000410000 */
[----:B------:R-:W3:Y:S01]  /*04a0*/  @!P2 F2F.BF16.F32 R18, R18 ;  /* 0x000000120012a304 */ /* 0x000ee20000202000 */
[----:B------:R-:W-:-:S07]  /*04b0*/  @!P0 IMAD R15, R0, 0x200, R7 ;  /* 0x00000200000f8824 */ /* 0x000fce00078e0207 */
[----:B------:R-:W4:Y:S08]  /*04c0*/  @!P3 F2F.BF16.F32 R19, R19 ;  /* 0x000000130013b304 */ /* 0x000f300000202000 */
[----:B0-----:R-:W0:Y:S01]  /*04d0*/  @!P1 MUFU.RCP R17, R14 ;  /* 0x0000000e00119308 */ /* 0x001e220000001000 */
[----:B--2---:R-:W-:Y:S01]  /*04e0*/  @!P0 F2FP.BF16.F32.PACK_AB R3, RZ, R6 ;  /* 0x00000006ff03823e */ /* 0x004fe200000010ff */
[----:B-1----:R-:W-:Y:S01]  /*04f0*/  @!P0 IMAD.WIDE.U32 R8, R15, 0x2, R8 ;  /* 0x000000020f088825 */ /* 0x002fe200078e0008 */
[----:B---3--:R-:W-:-:S02]  /*0500*/  @!P2 SHF.L.U32 R12, R18, 0x10, RZ ;  /* 0x00000010120ca819 */ /* 0x008fc400000006ff */
[----:B------:R-:W-:Y:S01]  /*0510*/  @!P1 SHF.L.U32 R10, R10, 0x10, RZ ;  /* 0x000000100a0a9819 */ /* 0x000fe200000006ff */
[----:B----4-:R-:W-:Y:S01]  /*0520*/  @!P3 IMAD.U32 R13, R19, 0x10000, RZ ;  /* 0x00010000130db824 */ /* 0x010fe200078e00ff */
[----:B------:R1:W-:Y:S01]  /*0530*/  @!P0 STG.E.U16 desc[UR4][R8.64], R3 ;  /* 0x0000000308008986 */ /* 0x0003e2000c101504 */
[----:B------:R-:W-:Y:S01]  /*0540*/  @!P0 MOV R7, R11 ;  /* 0x0000000b00078202 */ /* 0x000fe20000000f00 */
[----:B------:R-:W2:Y:S03]  /*0550*/  @!P2 FRND.TRUNC R12, R12 ;  /* 0x0000000c000ca307 */ /* 0x000ea6000020d000 */
[----:B------:R-:W-:Y:S01]  /*0560*/  ISETP.GE.AND P4, PT, R7, R2, PT ;  /* 0x000000020700720c */ /* 0x000fe20003f86270 */
[----:B0-----:R-:W-:-:S04]  /*0570*/  @!P1 FMUL.FTZ R10, R10, R17 ;  /* 0x000000110a0a9220 */ /* 0x001fc80000410000 */
[----:B------:R-:W0:Y:S08]  /*0580*/  @!P3 FRND.TRUNC R13, R13 ;  /* 0x0000000d000db307 */ /* 0x000e30000020d000 */
[----:B------:R1:W3:Y:S01]  /*0590*/  @!P1 F2F.BF16.F32 R6, R10 ;  /* 0x0000000a00069304 */ /* 0x0002e20000202000 */
[----:B--2---:R-:W-:Y:S02]  /*05a0*/  @!P2 F2FP.BF16.F32.PACK_AB R4, RZ, R12 ;  /* 0x0000000cff04a23e */ /* 0x004fe400000010ff */
[----:B0-----:R-:W-:Y:S01]  /*05b0*/  @!P3 F2FP.BF16.F32.PACK_AB R5, RZ, R13 ;  /* 0x0000000dff05b23e */ /* 0x001fe200000010ff */
[----:B------:R-:W-:Y:S06]  /*05c0*/  @P4 BRA `(.L_x_830) ;  /* 0x0000000000284947 */ /* 0x000fec0003800000 */
[----:B-1----:R-:W0:Y:S01]  /*05d0*/  LDC.64 R10, c[0x0][0x218] ;  /* 0x00008600ff0a7b82 */ /* 0x002e220000000a00 */
[----:B------:R-:W-:Y:S01]  /*05e0*/  IMAD R9, R0, 0x200, R7 ;  /* 0x0000020000097824 */ /* 0x000fe200078e0207 */
[----:B------:R-:W-:-:S04]  /*05f0*/  IADD3 R7, R7, 0x80, RZ ;  /* 0x0000008007077810 */ /* 0x000fc80007ffe0ff */
[----:B------:R-:W-:-:S13]  /*0600*/  ISETP.GE.AND P0, PT, R7, R2, PT ;  /* 0x000000020700720c */ /* 0x000fda0003f06270 */
[----:B------:R-:W-:Y:S01]  /*0610*/  @!P0 IMAD R3, R0, 0x200, R7 ;  /* 0x0000020000038824 */ /* 0x000fe200078e0207 */
[----:B------:R-:W-:Y:S01]  /*0620*/  @!P0 IADD3 R7, R7, 0x80, RZ ;  /* 0x0000008007078810 */ /* 0x000fe20007ffe0ff */
[----:B0-----:R-:W-:-:S04]  /*0630*/  IMAD.WIDE.U32 R8, R9, 0x2, R10 ;  /* 0x0000000209087825 */ /* 0x001fc800078e000a */
[----:B------:R-:W-:Y:S01]  /*0640*/  @!P0 IMAD.WIDE.U32 R10, R3, 0x2, R10 ;  /* 0x00000002030a8825 */ /* 0x000fe200078e000a */
[----:B------:R0:W-:Y:S04]  /*0650*/  STG.E.U16 desc[UR4][R8.64], R4 ;  /* 0x0000000408007986 */ /* 0x0001e8000c101504 */
[----:B------:R0:W-:Y:S02]  /*0660*/  @!P0 STG.E.U16 desc[UR4][R10.64], R5 ;  /* 0x000000050a008986 */ /* 0x0001e4000c101504 */
.L_x_830:
[----:B------:R-:W-:Y:S05]  /*0670*/  BSYNC B0 ;  /* 0x0000000000007941 */ /* 0x000fea0003800000 */
.L_x_829:
[----:B------:R-:W-:Y:S01]  /*0680*/  ISETP.GE.AND P0, PT, R7, R2, PT ;  /* 0x000000020700720c */ /* 0x000fe20003f06270 */
[----:B---3--:R-:W-:-:S12]  /*0690*/  @!P1 IMAD.U32 R6, R6, 0x10000, RZ ;  /* 0x0001000006069824 */ /* 0x008fd800078e00ff */
[----:B------:R-:W-:Y:S05]  /*06a0*/  @P0 EXIT ;  /* 0x000000000000094d */ /* 0x000fea0003800000 */
[----:B-1----:R-:W1:Y:S01]  /*06b0*/  LDC.64 R2, c[0x0][0x218] ;  /* 0x00008600ff027b82 */ /* 0x002e620000000a00 */
[----:B------:R-:W0:Y:S01]  /*06c0*/  @!P1 FRND.TRUNC R6, R6 ;  /* 0x0000000600069307 */ /* 0x000e22000020d000 */
[----:B------:R-:W-:Y:S02]  /*06d0*/  LEA R7, R0, R7, 0x9 ;  /* 0x0000000700077211 */ /* 0x000fe400078e48ff */
[----:B0-----:R-:W-:-:S03]  /*06e0*/  @!P1 F2FP.BF16.F32.PACK_AB R4, RZ, R6 ;  /* 0x00000006ff04923e */ /* 0x001fc600000010ff */
[----:B-1----:R-:W-:-:S05]  /*06f0*/  IMAD.WIDE.U32 R2, R7, 0x2, R2 ;  /* 0x0000000207027825 */ /* 0x002fca00078e0002 */
[----:B------:R-:W-:Y:S01]  /*0700*/  STG.E.U16 desc[UR4][R2.64], R4 ;  /* 0x0000000402007986 */ /* 0x000fe2000c101504 */
[----:B------:R-:W-:Y:S05]  /*0710*/  EXIT ;  /* 0x000000000000794d */ /* 0x000fea0003800000 */
.L_x_831:
        /* <DEDUP_REMOVED lines=14> */
.L_x_22763:


//--------------------- .text._ZN2at6native29vectorized_elementwise_kernelILi2ENS0_13BinaryFunctorIN3c108BFloat16ES4_S4_ZZZNS0_15binary_internal21div_trunc_kernel_cudaERNS_18TensorIteratorBaseEENKUlvE1_clEvENKUlvE2_clEvEUlS4_S4_E_EESt5arrayIPcLm3EEEEviT0_T1_ --------------------------
	.section	.text._ZN2at6native29vectorized_elementwise_kernelILi2ENS0_13BinaryFunctorIN3c108BFloat16ES4_S4_ZZZNS0_15binary_internal21div_trunc_kernel_cudaERNS_18TensorIteratorBaseEENKUlvE1_clEvENKUlvE2_clEvEUlS4_S4_E_EESt5arrayIPcLm3EEEEviT0_T1_,"ax",@progbits
	.align	128
        .global         _ZN2at6native29vectorized_elementwise_kernelILi2ENS0_13BinaryFunctorIN3c108BFloat16ES4_S4_ZZZNS0_15binary_internal21div_trunc_kernel_cudaERNS_18TensorIteratorBaseEENKUlvE1_clEvENKUlvE2_clEvEUlS4_S4_E_EESt5arrayIPcLm3EEEEviT0_T1_
        .type           _ZN2at6native29vectorized_elementwise_kernelILi2ENS0_13BinaryFunctorIN3c108BFloat16ES4_S4_ZZZNS0_15binary_internal21div_trunc_kernel_cudaERNS_18TensorIteratorBaseEENKUlvE1_clEvENKUlvE2_clEvEUlS4_S4_E_EESt5arrayIPcLm3EEEEviT0_T1_,@function
        .size           _ZN2at6native29vectorized_elementwise_kernelILi2ENS0_13BinaryFunctorIN3c108BFloat16ES4_S4_ZZZNS0_15binary_internal21div_trunc_kernel_cudaERNS_18TensorIteratorBaseEENKUlvE1_clEvENKUlvE2_clEvEUlS4_S4_E_EESt5arrayIPcLm3EEEEviT0_T1_,(.L_x_22764 - _ZN2at6native29vectorized_elementwise_kernelILi2ENS0_13BinaryFunctorIN3c108BFloat16ES4_S4_ZZZNS0_15binary_internal21div_trunc_kernel_cudaERNS_18TensorIteratorBaseEENKUlvE1_clEvENKUlvE2_clEvEUlS4_S4_E_EESt5arrayIPcLm3EEEEviT0_T1_)
        .other          _ZN2at6native29vectorized_elementwise_kernelILi2ENS0_13BinaryFunctorIN3c108BFloat16ES4_S4_ZZZNS0_15binary_internal21div_trunc_kernel_cudaERNS_18TensorIteratorBaseEENKUlvE1_clEvENKUlvE2_clEvEUlS4_S4_E_EESt5arrayIPcLm3EEEEviT0_T1_,@"STO_CUDA_ENTRY STV_DEFAULT"
_ZN2at6native29vectorized_elementwise_kernelILi2ENS0_13BinaryFunctorIN3c108BFloat16ES4_S4_ZZZNS0_15binary_internal21div_trunc_kernel_cudaERNS_18TensorIteratorBaseEENKUlvE1_clEvENKUlvE2_clEvEUlS4_S4_E_EESt5arrayIPcLm3EEEEviT0_T1_:
.text._ZN2at6native29vectorized_elementwise_kernelILi2ENS0_13BinaryFunctorIN3c108BFloat16ES4_S4_ZZZNS0_15binary_internal21div_trunc_kernel_cudaERNS_18TensorIteratorBaseEENKUlvE1_clEvENKUlvE2_clEvEUlS4_S4_E_EESt5arrayIPcLm3EEEEviT0_T1_:
[----:B------:R-:W-:Y:S01]  /*0000*/  LDC R1, c[0x0][0x28] ;  /* 0x00000a00ff017b82 */ /* 0x000fe20000000800 */
[----:B------:R-:W0:Y:S01]  /*0010*/  S2R R2, SR_CTAID.X ;  /* 0x0000000000027919 */ /* 0x000e220000002500 */
[----:B------:R-:W-:Y:S01]  /*0020*/  ULDC UR4, c[0x0][0x210] ;  /* 0x0000840000047ab9 */ /* 0x000fe20000000800 */
[----:B0-----:R-:W-:-:S05]  /*0030*/  IMAD.SHL.U32 R2, R2, 0x400, RZ ;  /* 0x0000040002027824 */ /* 0x001fca00078e00ff */
[----:B------:R-:W-:Y:S01]  /*0040*/  IADD3 R3, -R2, UR4, RZ ;  /* 0x0000000402037c10 */ /* 0x000fe2000fffe1ff */
[----:B------:R-:W-:-:S03]  /*0050*/  ULDC.64 UR4, c[0x0][0x208] ;  /* 0x0000820000047ab9 */ /* 0x000fc60000000a00 */
[----:B------:R-:W-:-:S13]  /*0060*/  ISETP.GE.U32.AND P0, PT, R3, 0x400, PT ;  /* 0x000004000300780c */ /* 0x000fda0003f06070 */
[----:B------:R-:W-:Y:S05]  /*0070*/  @!P0 BRA `(.L_x_832) ;  /* 0x00000004006c8947 */ /* 0x000fea0003800000 */
[----:B------:R-:W0:Y:S01]  /*0080*/  S2R R0, SR_TID.X ;  /* 0x0000000000007919 */ /* 0x000e220000002100 */
[----:B------:R-:W1:Y:S02]  /*0090*/  LDC.64 R4, c[0x0][0x228] ;  /* 0x00008a00ff047b82 */ /* 0x000e640000000a00 */
[----:B-1----:R-:W-:-:S04]  /*00a0*/  IMAD.WIDE R4, R2, 0x2, R4 ;  /* 0x0000000202047825 */ /* 0x002fc800078e0204 */
[----:B0-----:R-:W-:Y:S02]  /*00b0*/  IMAD.WIDE.U32 R14, R0, 0x4, R4 ;  /* 0x00000004000e7825 */ /* 0x001fe400078e0004 */
[----:B------:R-:W0:Y:S03]  /*00c0*/  LDC.64 R4, c[0x0][0x220] ;  /* 0x00008800ff047b82 */ /* 0x000e260000000a00 */
[----:B------:R-:W2:Y:S04]  /*00d0*/  LDG.E R8, desc[UR4][R14.64] ;  /* 0x000000040e087981 */ /* 0x000ea8000c1e1900 */
[----:B------:R-:W3:Y:S04]  /*00e0*/  LDG.E R17, desc[UR4][R14.64+0x400] ;  /* 0x000400040e117981 */ /* 0x000ee8000c1e1900 */
[----:B------:R-:W4:Y:S04]  /*00f0*/  LDG.E R16, desc[UR4][R14.64+0x200] ;  /* 0x000200040e107981 */ /* 0x000f28000c1e1900 */
[----:B------:R3:W5:Y:S01]  /*0100*/  LDG.E R18, desc[UR4][R14.64+0x600] ;  /* 0x000600040e127981 */ /* 0x000762000c1e1900 */
[----:B0-----:R-:W-:-:S04]  /*0110*/  IMAD.WIDE R4, R2, 0x2, R4 ;  /* 0x0000000202047825 */ /* 0x001fc800078e0204 */
[----:B------:R-:W-:-:S05]  /*0120*/  IMAD.WIDE.U32 R6, R0, 0x4, R4 ;  /* 0x0000000400067825 */ /* 0x000fca00078e0004 */
[----:B------:R-:W5:Y:S04]  /*0130*/  LDG.E R9, desc[UR4][R6.64] ;  /* 0x0000000406097981 */ /* 0x000f68000c1e1900 */
[----:B------:R-:W5:Y:S04]  /*0140*/  LDG.E R3, desc[UR4][R6.64+0x400] ;  /* 0x0004000406037981 */ /* 0x000f68000c1e1900 */
[----:B------:R-:W5:Y:S04]  /*0150*/  LDG.E R5, desc[UR4][R6.64+0x200] ;  /* 0x0002000406057981 */ /* 0x000f68000c1e1900 */
[----:B------:R0:W5:Y:S01]  /*0160*/  LDG.E R4, desc[UR4][R6.64+0x600] ;  /* 0x0006000406047981 */ /* 0x000162000c1e1900 */
[----:B--2---:R-:W-:-:S02]  /*0170*/  IMAD.U32 R10, R8, 0x10000, RZ ;  /* 0x00010000080a7824 */ /* 0x004fc400078e00ff */
[----:B---3--:R-:W-:-:S04]  /*0180*/  IMAD.U32 R14, R17, 0x10000, RZ ;  /* 0x00010000110e7824 */ /* 0x008fc800078e00ff */
[----:B------:R-:W1:Y:S01]  /*0190*/  MUFU.RCP R10, R10 ;  /* 0x0000000a000a7308 */ /* 0x000e620000001000 */
[----:B----4-:R-:W-:Y:S01]  /*01a0*/  SHF.L.U32 R13, R16, 0x10, RZ ;  /* 0x00000010100d7819 */ /* 0x010fe200000006ff */
[----:B-----5:R-:W-:-:S06]  /*01b0*/  IMAD.U32 R12, R18, 0x10000, RZ ;  /* 0x00010000120c7824 */ /* 0x020fcc00078e00ff */
[----:B------:R-:W2:Y:S01]  /*01c0*/  MUFU.RCP R14, R14 ;  /* 0x0000000e000e7308 */ /* 0x000ea20000001000 */
[----:B0-----:R-:W-:-:S07]  /*01d0*/  PRMT R6, R16, 0x7632, R6 ;  /* 0x0000763210067816 */ /* 0x001fce0000000006 */
[----:B------:R-:W0:Y:S01]  /*01e0*/  MUFU.RCP R13, R13 ;  /* 0x0000000d000d7308 */ /* 0x000e220000001000 */
[----:B------:R-:W-:Y:S01]  /*01f0*/  IMAD.U32 R7, R6, 0x10000, RZ ;  /* 0x0001000006077824 */ /* 0x000fe200078e00ff */
[----:B------:R-:W-:-:S06]  /*0200*/  PRMT R8, R8, 0x7632, R8 ;  /* 0x0000763208087816 */ /* 0x000fcc0000000008 */
[----:B------:R-:W3:Y:S01]  /*0210*/  MUFU.RCP R12, R12 ;  /* 0x0000000c000c7308 */ /* 0x000ee20000001000 */
[----:B------:R-:W-:Y:S02]  /*0220*/  SHF.L.U32 R15, R9, 0x10, RZ ;  /* 0x00000010090f7819 */ /* 0x000fe400000006ff */
[----:B------:R-:W-:-:S03]  /*0230*/  PRMT R6, R17, 0x7632, R6 ;  /* 0x0000763211067816 */ /* 0x000fc60000000006 */
[----:B-1----:R-:W-:Y:S01]  /*0240*/  FMUL.FTZ R10, R15, R10 ;  /* 0x0000000a0f0a7220 */ /* 0x002fe20000410000 */
[----:B------:R-:W-:Y:S01]  /*0250*/  SHF.L.U32 R15, R3, 0x10, RZ ;  /* 0x00000010030f7819 */ /* 0x000fe200000006ff */
[----:B------:R-:W-:Y:S01]  /*0260*/  IMAD.U32 R6, R6, 0x10000, RZ ;  /* 0x0001000006067824 */ /* 0x000fe200078e00ff */
[----:B------:R-:W-:Y:S02]  /*0270*/  SHF.L.U32 R11, R8, 0x10, RZ ;  /* 0x00000010080b7819 */ /* 0x000fe400000006ff */
[----:B------:R-:W-:Y:S01]  /*0280*/  PRMT R8, R18, 0x7632, R8 ;  /* 0x0000763212087816 */ /* 0x000fe20000000008 */
[----:B------:R-:W-:Y:S02]  /*0290*/  IMAD.U32 R16, R5, 0x10000, RZ ;  /* 0x0001000005107824 */ /* 0x000fe400078e00ff */
[----:B--2---:R-:W-:Y:S01]  /*02a0*/  FMUL.FTZ R14, R15, R14 ;  /* 0x0000000e0f0e7220 */ /* 0x004fe20000410000 */
[----:B------:R-:W-:Y:S01]  /*02b0*/  IMAD.U32 R15, R4, 0x10000, RZ ;  /* 0x00010000040f7824 */ /* 0x000fe200078e00ff */
[----:B------:R-:W-:Y:S01]  /*02c0*/  PRMT R3, R9, 0x7632, R3 ;  /* 0x0000763209037816 */ /* 0x000fe20000000003 */
[----:B------:R-:W-:Y:S01]  /*02d0*/  IMAD.U32 R8, R8, 0x10000, RZ ;  /* 0x0001000008087824 */ /* 0x000fe200078e00ff */
[----:B------:R-:W1:Y:S01]  /*02e0*/  MUFU.RCP R6, R6 ;  /* 0x0000000600067308 */ /* 0x000e620000001000 */
[----:B0-----:R-:W-:Y:S01]  /*02f0*/  FMUL.FTZ R13, R16, R13 ;  /* 0x0000000d100d7220 */ /* 0x001fe20000410000 */
[----:B---3--:R-:W-:Y:S01]  /*0300*/  FMUL.FTZ R16, R15, R12 ;  /* 0x0000000c0f107220 */ /* 0x008fe20000410000 */
[----:B------:R-:W-:Y:S01]  /*0310*/  IMAD.U32 R12, R3, 0x10000, RZ ;  /* 0x00010000030c7824 */ /* 0x000fe200078e00ff */
[----:B------:R-:W-:-:S04]  /*0320*/  PRMT R3, R5, 0x7632, R3 ;  /* 0x0000763205037816 */ /* 0x000fc80000000003 */
[----:B------:R-:W0:Y:S01]  /*0330*/  MUFU.RCP R11, R11 ;  /* 0x0000000b000b7308 */ /* 0x000e220000001000 */
[----:B------:R-:W-:-:S07]  /*0340*/  PRMT R4, R3, 0x7632, R4 ;  /* 0x0000763203047816 */ /* 0x000fce0000000004 */
[----:B------:R-:W2:Y:S01]  /*0350*/  MUFU.RCP R8, R8 ;  /* 0x0000000800087308 */ /* 0x000ea20000001000 */
[C---:B------:R-:W-:Y:S01]  /*0360*/  IMAD.U32 R15, R4.reuse, 0x10000, RZ ;  /* 0x00010000040f7824 */ /* 0x040fe200078e00ff */
[----:B------:R-:W-:-:S06]  /*0370*/  PRMT R4, R4, 0x7632, R4 ;  /* 0x0000763204047816 */ /* 0x000fcc0000000004 */
[----:B------:R-:W3:Y:S01]  /*0380*/  MUFU.RCP R7, R7 ;  /* 0x0000000700077308 */ /* 0x000ee20000001000 */
[----:B-1----:R-:W-:Y:S01]  /*0390*/  FMUL.FTZ R6, R15, R6 ;  /* 0x000000060f067220 */ /* 0x002fe20000410000 */
[----:B0-----:R-:W-:Y:S01]  /*03a0*/  FMUL.FTZ R11, R12, R11 ;  /* 0x0000000b0c0b7220 */ /* 0x001fe20000410000 */
[----:B------:R-:W-:Y:S01]  /*03b0*/  IMAD.U32 R15, R4, 0x10000, RZ ;  /* 0x00010000040f7824 */ /* 0x000fe200078e00ff */
[----:B------:R-:W-:-:S04]  /*03c0*/  SHF.L.U32 R12, R3, 0x10, RZ ;  /* 0x00000010030c7819 */ /* 0x000fc800000006ff */
[----:B------:R-:W0:Y:S01]  /*03d0*/  F2F.BF16.F32 R5, R16 ;  /* 0x0000001000057304 */ /* 0x000e220000202000 */
[----:B--2---:R-:W-:Y:S01]  /*03e0*/  FMUL.FTZ R15, R15, R8 ;  /* 0x000000080f0f7220 */ /* 0x004fe20000410000 */
[----:B---3--:R-:W-:-:S06]  /*03f0*/  FMUL.FTZ R7, R12, R7 ;  /* 0x000000070c077220 */ /* 0x008fcc0000410000 */
[----:B------:R-:W1:Y:S08]  /*0400*/  F2F.BF16.F32 R10, R10 ;  /* 0x0000000a000a7304 */ /* 0x000e700000202000 */
[----:B------:R-:W2:Y:S01]  /*0410*/  F2F.BF16.F32 R3, R11 ;  /* 0x0000000b00037304 */ /* 0x000ea20000202000 */
[----:B0-----:R-:W-:Y:S02]  /*0420*/  SHF.L.U32 R8, R5, 0x10, RZ ;  /* 0x0000001005087819 */ /* 0x001fe400000006ff */
[----:B------:R-:W0:Y:S05]  /*0430*/  LDC.64 R4, c[0x0][0x218] ;  /* 0x00008600ff047b82 */ /* 0x000e2a0000000a00 */
[----:B------:R-:W-:Y:S08]  /*0440*/  F2F.BF16.F32 R13, R13 ;  /* 0x0000000d000d7304 */ /* 0x000ff00000202000 */
[----:B------:R-:W-:Y:S08]  /*0450*/  F2F.BF16.F32 R9, R14 ;  /* 0x0000000e00097304 */ /* 0x000ff00000202000 */
[----:B------:R-:W3:Y:S08]  /*0460*/  F2F.BF16.F32 R12, R6 ;  /* 0x00000006000c7304 */ /* 0x000ef00000202000 */
[----:B------:R-:W4:Y:S08]  /*0470*/  F2F.BF16.F32 R15, R15 ;  /* 0x0000000f000f7304 */ /* 0x000f300000202000 */
[----:B------:R-:W5:Y:S01]  /*0480*/  F2F.BF16.F32 R7, R7 ;  /* 0x0000000700077304 */ /* 0x000f620000202000 */
[----:B-1----:R-:W-:Y:S01]  /*0490*/  SHF.L.U32 R10, R10, 0x10, RZ ;  /* 0x000000100a0a7819 */ /* 0x002fe200000006ff */
[----:B--2---:R-:W-:Y:S01]  /*04a0*/  IMAD.U32 R3, R3, 0x10000, RZ ;  /* 0x0001000003037824 */ /* 0x004fe200078e00ff */
[----:B---3--:R-:W-:Y:S01]  /*04b0*/  SHF.L.U32 R12, R12, 0x10, RZ ;  /* 0x000000100c0c7819 */ /* 0x008fe200000006ff */
[----:B------:R-:W-:-:S02]  /*04c0*/  IMAD.U32 R13, R13, 0x10000, RZ ;  /* 0x000100000d0d7824 */ /* 0x000fc400078e00ff */
[----:B------:R-:W-:Y:S02]  /*04d0*/  IMAD.U32 R9, R9, 0x10000, RZ ;  /* 0x0001000009097824 */ /* 0x000fe400078e00ff */
[----:B----4-:R-:W-:Y:S01]  /*04e0*/  IMAD.U32 R15, R15, 0x10000, RZ ;  /* 0x000100000f0f7824 */ /* 0x010fe200078e00ff */
[----:B------:R-:W-:Y:S01]  /*04f0*/  FRND.TRUNC R10, R10 ;  /* 0x0000000a000a7307 */ /* 0x000fe2000020d000 */
[----:B-----5:R-:W-:-:S07]  /*0500*/  IMAD.U32 R7, R7, 0x10000, RZ ;  /* 0x0001000007077824 */ /* 0x020fce00078e00ff */
[----:B------:R-:W1:Y:S08]  /*0510*/  FRND.TRUNC R3, R3 ;  /* 0x0000000300037307 */ /* 0x000e70000020d000 */
[----:B------:R-:W-:Y:S08]  /*0520*/  FRND.TRUNC R13, R13 ;  /* 0x0000000d000d7307 */ /* 0x000ff0000020d000 */
[----:B------:R-:W-:Y:S08]  /*0530*/  FRND.TRUNC R9, R9 ;  /* 0x0000000900097307 */ /* 0x000ff0000020d000 */
[----:B------:R-:W-:Y:S08]  /*0540*/  FRND.TRUNC R8, R8 ;  /* 0x0000000800087307 */ /* 0x000ff0000020d000 */
[----:B------:R-:W2:Y:S08]  /*0550*/  FRND.TRUNC R6, R7 ;  /* 0x0000000700067307 */ /* 0x000eb0000020d000 */
[----:B------:R-:W3:Y:S08]  /*0560*/  FRND.TRUNC R12, R12 ;  /* 0x0000000c000c7307 */ /* 0x000ef0000020d000 */
[----:B------:R-:W4:Y:S01]  /*0570*/  FRND.TRUNC R15, R15 ;  /* 0x0000000f000f7307 */ /* 0x000f22000020d000 */
[----:B0-----:R-:W-:Y:S01]  /*0580*/  IMAD.WIDE.U32 R4, R2, 0x2, R4 ;  /* 0x0000000202047825 */ /* 0x001fe200078e0004 */
[----:B-1----:R-:W-:-:S02]  /*0590*/  F2FP.BF16.F32.PACK_AB R11, R3, R10 ;  /* 0x0000000a030b723e */ /* 0x002fc400000010ff */
[----:B--2---:R-:W-:Y:S01]  /*05a0*/  F2FP.BF16.F32.PACK_AB R13, R6, R13 ;  /* 0x0000000d060d723e */ /* 0x004fe200000010ff */
[----:B------:R-:W-:Y:S01]  /*05b0*/  IMAD.WIDE R4, R0, 0x4, R4 ;  /* 0x0000000400047825 */ /* 0x000fe200078e0204 */
[----:B---3--:R-:W-:Y:S02]  /*05c0*/  F2FP.BF16.F32.PACK_AB R9, R12, R9 ;  /* 0x000000090c09723e */ /* 0x008fe400000010ff */
[----:B----4-:R-:W-:Y:S02]  /*05d0*/  F2FP.BF16.F32.PACK_AB R3, R15, R8 ;  /* 0x000000080f03723e */ /* 0x010fe400000010ff */
[----:B------:R-:W-:Y:S04]  /*05e0*/  STG.E desc[UR4][R4.64], R11 ;  /* 0x0000000b04007986 */ /* 0x000fe8000c101904 */
[----:B------:R-:W-:Y:S04]  /*05f0*/  STG.E desc[UR4][R4.64+0x200], R13 ;  /* 0x0002000d04007986 */ /* 0x000fe8000c101904 */
[----:B------:R-:W-:Y:S04]  /*0600*/  STG.E desc[UR4][R4.64+0x400], R9 ;  /* 0x0004000904007986 */ /* 0x000fe8000c101904 */
[----:B------:R-:W-:Y:S01]  /*0610*/  STG.E desc[UR4][R4.64+0x600], R3 ;  /* 0x0006000304007986 */ /* 0x000fe2000c101904 */
[----:B------:R-:W-:Y:S05]  /*0620*/  EXIT ;  /* 0x000000000000794d */ /* 0x000fea0003800000 */
.L_x_832:
[----:B------:R-:W0:Y:S01]  /*0630*/  S2R R27, SR_TID.X ;  /* 0x00000000001b7919 */ /* 0x000e220000002100 */
[----:B------:R-:W-:Y:S02]  /*0640*/  PRMT R19, RZ, 0x7610, R19 ;  /* 0x00007610ff137816 */ /* 0x000fe40000000013 */
[----:B------:R-:W-:Y:S02]  /*0650*/  PRMT R20, RZ, 0x7610, R20 ;  /* 0x00007610ff147816 */ /* 0x000fe40000000014 */
[----:B0-----:R-:W-:-:S13]  /*0660*/  ISETP.GE.AND P0, PT, R27, R3, PT ;  /* 0x000000031b00720c */ /* 0x001fda0003f06270 */
[----:B------:R-:W-:Y:S01]  /*0670*/  @!P0 IMAD.IADD R13, R2, 0x1, R27 ;  /* 0x00000001020d8824 */ /* 0x000fe200078e021b */
[----:B------:R-:W-:Y:S01]  /*0680*/  @!P0 IADD3 R27, R27, 0x80, RZ ;  /* 0x000000801b1b8810 */ /* 0x000fe20007ffe0ff */
[----:B------:R-:W0:Y:S03]  /*0690*/  @!P0 LDC.64 R14, c[0x0][0x228] ;  /* 0x00008a00ff0e8b82 */ /* 0x000e260000000a00 */
[----:B------:R-:W-:-:S05]  /*06a0*/  ISETP.GE.AND P1, PT, R27, R3, PT ;  /* 0x000000031b00720c */ /* 0x000fca0003f26270 */
[----:B------:R-:W1:Y:S08]  /*06b0*/  @!P0 LDC.64 R34, c[0x0][0x220] ;  /* 0x00008800ff228b82 */ /* 0x000e700000000a00 */
[----:B------:R-:W-:Y:S01]  /*06c0*/  @!P1 IMAD.IADD R21, R2, 0x1, R27 ;  /* 0x0000000102159824 */ /* 0x000fe200078e021b */
[----:B------:R-:W2:Y:S01]  /*06d0*/  @!P1 LDC.64 R30, c[0x0][0x220] ;  /* 0x00008800ff1e9b82 */ /* 0x000ea20000000a00 */
[----:B------:R-:W-:-:S05]  /*06e0*/  @!P1 VIADD R27, R27, 0x80 ;  /* 0x000000801b1b9836 */ /* 0x000fca0000000000 */
[----:B------:R-:W-:Y:S01]  /*06f0*/  ISETP.GE.AND P2, PT, R27, R3, PT ;  /* 0x000000031b00720c */ /* 0x000fe20003f46270 */
[C---:B0-----:R-:W-:Y:S01]  /*0700*/  @!P0 IMAD.WIDE.U32 R14, R13.reuse, 0x2, R14 ;  /* 0x000000020d0e8825 */ /* 0x041fe200078e000e */
[----:B------:R-:W0:Y:S04]  /*0710*/  @!P1 LDC.64 R22, c[0x0][0x228] ;  /* 0x00008a00ff169b82 */ /* 0x000e280000000a00 */
[----:B------:R3:W4:Y:S01]  /*0720*/  @!P0 LDG.E.U16 R19, desc[UR4][R14.64] ;  /* 0x000000040e138981 */ /* 0x000722000c1e1500 */
[----:B-1----:R-:W-:-:S06]  /*0730*/  @!P0 IMAD.WIDE.U32 R34, R13, 0x2, R34 ;  /* 0x000000020d228825 */ /* 0x002fcc00078e0022 */
[----:B------:R-:W-:Y:S01]  /*0740*/  @!P2 IADD3 R25, R2, R27, RZ ;  /* 0x0000001b0219a210 */ /* 0x000fe20007ffe0ff */
[----:B------:R-:W-:Y:S01]  /*0750*/  @!P2 VIADD R27, R27, 0x80 ;  /* 0x000000801b1ba836 */ /* 0x000fe20000000000 */
[----:B------:R1:W5:Y:S01]  /*0760*/  @!P0 LDG.E.U16 R20, desc[UR4][R34.64] ;  /* 0x0000000422148981 */ /* 0x000362000c1e1500 */
[----:B------:R-:W1:Y:S03]  /*0770*/  @!P2 LDC.64 R36, c[0x0][0x220] ;  /* 0x00008800ff24ab82 */ /* 0x000e660000000a00 */
[----:B------:R-:W-:-:S05]  /*0780*/  ISETP.GE.AND P3, PT, R27, R3, PT ;  /* 0x000000031b00720c */ /* 0x000fca0003f66270 */
[----:B------:R-:W1:Y:S08]  /*0790*/  @!P2 LDC.64 R32, c[0x0][0x228] ;  /* 0x00008a00ff20ab82 */ /* 0x000e700000000a00 */
[----:B------:R-:W-:Y:S01]  /*07a0*/  @!P3 IMAD.IADD R13, R2, 0x1, R27 ;  /* 0x00000001020db824 */ /* 0x000fe200078e021b */
[----:B------:R-:W-:Y:S01]  /*07b0*/  @!P3 IADD3 R27, R27, 0x80, RZ ;  /* 0x000000801b1bb810 */ /* 0x000fe20007ffe0ff */
[----:B---3--:R-:W3:Y:S03]  /*07c0*/  @!P3 LDC.64 R14, c[0x0][0x220] ;  /* 0x00008800ff0ebb82 */ /* 0x008ee60000000a00 */
[----:B------:R-:W-:Y:S01]  /*07d0*/  ISETP.GE.AND P4, PT, R27, R3, PT ;  /* 0x000000031b00720c */ /* 0x000fe20003f86270 */
[----:B--2---:R-:W-:Y:S01]  /*07e0*/  @!P1 IMAD.WIDE.U32 R30, R21, 0x2, R30 ;  /* 0x00000002151e9825 */ /* 0x004fe200078e001e */
[----:B------:R-:W-:-:S02]  /*07f0*/  PRMT R17, RZ, 0x7610, R17 ;  /* 0x00007610ff117816 */ /* 0x000fc40000000011 */
[----:B------:R-:W-:Y:S01]  /*0800*/  PRMT R10, RZ, 0x7610, R10 ;  /* 0x00007610ff0a7816 */ /* 0x000fe2000000000a */
[----:B0-----:R-:W-:Y:S01]  /*0810*/  @!P1 IMAD.WIDE.U32 R22, R21, 0x2, R22 ;  /* 0x0000000215169825 */ /* 0x001fe200078e0016 */
[----:B-1----:R-:W0:Y:S02]  /*0820*/  @!P3 LDC.64 R34, c[0x0][0x228] ;  /* 0x00008a00ff22bb82 */ /* 0x002e240000000a00 */
[----:B------:R1:W2:Y:S04]  /*0830*/  @!P1 LDG.E.U16 R17, desc[UR4][R30.64] ;  /* 0x000000041e119981 */ /* 0x0002a8000c1e1500 */
[----:B------:R3:W2:Y:S01]  /*0840*/  @!P1 LDG.E.U16 R10, desc[UR4][R22.64] ;  /* 0x00000004160a9981 */ /* 0x0006a2000c1e1500 */
[----:B------:R-:W-:Y:S02]  /*0850*/  @!P4 IMAD.IADD R21, R2, 0x1, R27 ;  /* 0x000000010215c824 */ /* 0x000fe400078e021b */
[----:B------:R-:W-:Y:S01]  /*0860*/  @!P4 VIADD R27, R27, 0x80 ;  /* 0x000000801b1bc836 */ /* 0x000fe20000000000 */
[----:B-1----:R-:W1:Y:S04]  /*0870*/  @!P4 LDC.64 R30, c[0x0][0x220] ;  /* 0x00008800ff1ecb82 */ /* 0x002e680000000a00 */
[----:B------:R-:W-:Y:S01]  /*0880*/  ISETP.GE.AND P1, PT, R27, R3, PT ;  /* 0x000000031b00720c */ /* 0x000fe20003f26270 */
[----:B---3--:R-:W-:Y:S01]  /*0890*/  @!P3 IMAD.WIDE.U32 R14, R13, 0x2, R14 ;  /* 0x000000020d0eb825 */ /* 0x008fe200078e000e */
[----:B------:R-:W-:-:S02]  /*08a0*/  PRMT R23, RZ, 0x7610, R23 ;  /* 0x00007610ff177816 */ /* 0x000fc40000000017 */
[----:B------:R-:W-:Y:S01]  /*08b0*/  PRMT R18, RZ, 0x7610, R18 ;  /* 0x00007610ff127816 */ /* 0x000fe20000000012 */
[C---:B------:R-:W-:Y:S01]  /*08c0*/  @!P2 IMAD.WIDE.U32 R36, R25.reuse, 0x2, R36 ;  /* 0x000000021924a825 */ /* 0x040fe200078e0024 */
[----:B------:R-:W-:Y:S02]  /*08d0*/  PRMT R12, RZ, 0x7610, R12 ;  /* 0x00007610ff0c7816 */ /* 0x000fe4000000000c */
[----:B------:R3:W2:Y:S01]  /*08e0*/  @!P3 LDG.E.U16 R23, desc[UR4][R14.64] ;  /* 0x000000040e17b981 */ /* 0x0006a2000c1e1500 */
[----:B------:R-:W-:Y:S02]  /*08f0*/  @!P2 IMAD.WIDE.U32 R32, R25, 0x2, R32 ;  /* 0x000000021920a825 */ /* 0x000fe400078e0020 */
[----:B------:R-:W0:Y:S01]  /*0900*/  @!P4 LDC.64 R24, c[0x0][0x228] ;  /* 0x00008a00ff18cb82 */ /* 0x000e220000000a00 */
[----:B------:R3:W2:Y:S04]  /*0910*/  @!P2 LDG.E.U16 R18, desc[UR4][R36.64] ;  /* 0x000000042412a981 */ /* 0x0006a8000c1e1500 */
[----:B------:R1:W2:Y:S01]  /*0920*/  @!P2 LDG.E.U16 R12, desc[UR4][R32.64] ;  /* 0x00000004200ca981 */ /* 0x0002a2000c1e1500 */
[----:B---3--:R-:W-:Y:S01]  /*0930*/  @!P1 IADD3 R15, R2, R27, RZ ;  /* 0x0000001b020f9210 */ /* 0x008fe20007ffe0ff */
[----:B------:R-:W-:Y:S01]  /*0940*/  @!P1 VIADD R27, R27, 0x80 ;  /* 0x000000801b1b9836 */ /* 0x000fe20000000000 */
[----:B------:R-:W3:Y:S04]  /*0950*/  @!P1 LDC.64 R36, c[0x0][0x220] ;  /* 0x00008800ff249b82 */ /* 0x000ee80000000a00 */
[----:B------:R-:W-:-:S04]  /*0960*/  ISETP.GE.AND P2, PT, R27, R3, PT ;  /* 0x000000031b00720c */ /* 0x000fc80003f46270 */
[----:B-1----:R-:W1:Y:S01]  /*0970*/  @!P1 LDC.64 R32, c[0x0][0x228] ;  /* 0x00008a00ff209b82 */ /* 0x002e620000000a00 */
[----:B------:R-:W-:Y:S01]  /*0980*/  PRMT R22, RZ, 0x7610, R22 ;  /* 0x00007610ff167816 */ /* 0x000fe20000000016 */
[----:B------:R-:W-:-:S04]  /*0990*/  @!P4 IMAD.WIDE.U32 R30, R21, 0x2, R30 ;  /* 0x00000002151ec825 */ /* 0x000fc800078e001e */
[----:B0-----:R-:W-:Y:S01]  /*09a0*/  @!P3 IMAD.WIDE.U32 R34, R13, 0x2, R34 ;  /* 0x000000020d22b825 */ /* 0x001fe200078e0022 */
[----:B------:R-:W-:Y:S01]  /*09b0*/  PRMT R13, RZ, 0x7610, R13 ;  /* 0x00007610ff0d7816 */ /* 0x000fe2000000000d */
[----:B------:R0:W2:Y:S05]  /*09c0*/  @!P4 LDG.E.U16 R22, desc[UR4][R30.64] ;  /* 0x000000041e16c981 */ /* 0x0000aa000c1e1500 */
[----:B------:R3:W2:Y:S01]  /*09d0*/  @!P3 LDG.E.U16 R13, desc[UR4][R34.64] ;  /* 0x00000004220db981 */ /* 0x0006a2000c1e1500 */
[----:B0-----:R-:W0:Y:S01]  /*09e0*/  @!P2 LDC.64 R30, c[0x0][0x220] ;  /* 0x00008800ff1eab82 */ /* 0x001e220000000a00 */
[----:B------:R-:W-:Y:S01]  /*09f0*/  PRMT R16, RZ, 0x7610, R16 ;  /* 0x00007610ff107816 */ /* 0x000fe20000000010 */
[----:B---3--:R-:W-:-:S06]  /*0a00*/  @!P1 IMAD.WIDE.U32 R36, R15, 0x2, R36 ;  /* 0x000000020f249825 */ /* 0x008fcc00078e0024 */
[----:B------:R-:W3:Y:S01]  /*0a10*/  @!P2 LDC.64 R34, c[0x0][0x228] ;  /* 0x00008a00ff22ab82 */ /* 0x000ee20000000a00 */
[----:B-1----:R-:W-:Y:S01]  /*0a20*/  @!P1 IMAD.WIDE.U32 R32, R15, 0x2, R32 ;  /* 0x000000020f209825 */ /* 0x002fe200078e0020 */
[----:B------:R-:W-:-:S03]  /*0a30*/  @!P2 IADD3 R15, R2, R27, RZ ;  /* 0x0000001b020fa210 */ /* 0x000fc60007ffe0ff */
[----:B------:R-:W-:-:S04]  /*0a40*/  @!P4 IMAD.WIDE.U32 R24, R21, 0x2, R24 ;  /* 0x000000021518c825 */ /* 0x000fc800078e0018 */
[----:B------:R-:W-:Y:S01]  /*0a50*/  @!P2 VIADD R27, R27, 0x80 ;  /* 0x000000801b1ba836 */ /* 0x000fe20000000000 */
[----:B------:R1:W2:Y:S04]  /*0a60*/  @!P4 LDG.E.U16 R16, desc[UR4][R24.64] ;  /* 0x000000041810c981 */ /* 0x0002a8000c1e1500 */
[----:B------:R-:W-:Y:S01]  /*0a70*/  ISETP.GE.AND P3, PT, R27, R3, PT ;  /* 0x000000031b00720c */ /* 0x000fe20003f66270 */
[----:B0-----:R-:W-:Y:S01]  /*0a80*/  @!P2 IMAD.WIDE.U32 R30, R15, 0x2, R30 ;  /* 0x000000020f1ea825 */ /* 0x001fe200078e001e */
[----:B-1----:R-:W-:-:S03]  /*0a90*/  PRMT R24, RZ, 0x7610, R24 ;  /* 0x00007610ff187816 */ /* 0x002fc60000000018 */
[----:B---3--:R-:W-:-:S03]  /*0aa0*/  @!P2 IMAD.WIDE.U32 R34, R15, 0x2, R34 ;  /* 0x000000020f22a825 */ /* 0x008fc600078e0022 */
[----:B------:R0:W3:Y:S05]  /*0ab0*/  @!P2 LDG.E.U16 R24, desc[UR4][R30.64] ;  /* 0x000000041e18a981 */ /* 0x0000ea000c1e1500 */
[----:B------:R-:W1:Y:S01]  /*0ac0*/  @!P3 LDC.64 R14, c[0x0][0x220] ;  /* 0x00008800ff0ebb82 */ /* 0x000e620000000a00 */
[----:B------:R-:W-:-:S06]  /*0ad0*/  PRMT R0, RZ, 0x7610, R0 ;  /* 0x00007610ff007816 */ /* 0x000fcc0000000000 */
[----:B------:R1:W3:Y:S01]  /*0ae0*/  @!P1 LDG.E.U16 R0, desc[UR4][R32.64] ;  /* 0x0000000420009981 */ /* 0x0002e2000c1e1500 */
[----:B0-----:R-:W0:Y:S01]  /*0af0*/  @!P3 LDC.64 R30, c[0x0][0x228] ;  /* 0x00008a00ff1ebb82 */ /* 0x001e220000000a00 */
[----:B------:R-:W-:Y:S01]  /*0b00*/  @!P3 IMAD.IADD R27, R2, 0x1, R27 ;  /* 0x00000001021bb824 */ /* 0x000fe200078e021b */
[----:B------:R-:W-:-:S06]  /*0b10*/  PRMT R25, RZ, 0x7610, R25 ;  /* 0x00007610ff197816 */ /* 0x000fcc0000000019 */
[----:B------:R-:W3:Y:S01]  /*0b20*/  @!P2 LDG.E.U16 R25, desc[UR4][R34.64] ;  /* 0x000000042219a981 */ /* 0x000ee2000c1e1500 */
[----:B-1----:R-:W-:Y:S01]  /*0b30*/  @!P3 IMAD.WIDE.U32 R32, R27, 0x2, R14 ;  /* 0x000000021b20b825 */ /* 0x002fe200078e000e */
[----:B------:R-:W-:-:S03]  /*0b40*/  PRMT R15, RZ, 0x7610, R15 ;  /* 0x00007610ff0f7816 */ /* 0x000fc6000000000f */
[----:B0-----:R-:W-:-:S05]  /*0b50*/  @!P3 IMAD.WIDE.U32 R30, R27, 0x2, R30 ;  /* 0x000000021b1eb825 */ /* 0x001fca00078e001e */
[----:B------:R-:W3:Y:S01]  /*0b60*/  @!P3 LDG.E.U16 R15, desc[UR4][R30.64] ;  /* 0x000000041e0fb981 */ /* 0x000ee2000c1e1500 */
[----:B------:R-:W-:Y:S02]  /*0b70*/  PRMT R21, RZ, 0x7610, R21 ;  /* 0x00007610ff157816 */ /* 0x000fe40000000015 */
[----:B------:R-:W-:-:S04]  /*0b80*/  PRMT R14, RZ, 0x7610, R14 ;  /* 0x00007610ff0e7816 */ /* 0x000fc8000000000e */
[----:B------:R-:W3:Y:S04]  /*0b90*/  @!P1 LDG.E.U16 R21, desc[UR4][R36.64] ;  /* 0x0000000424159981 */ /* 0x000ee8000c1e1500 */
[----:B------:R2:W3:Y:S01]  /*0ba0*/  @!P3 LDG.E.U16 R14, desc[UR4][R32.64] ;  /* 0x00000004200eb981 */ /* 0x0004e2000c1e1500 */
[----:B------:R-:W0:Y:S02]  /*0bb0*/  S2R R29, SR_TID.X ;  /* 0x00000000001d7919 */ /* 0x000e240000002100 */
[----:B0-----:R-:W-:-:S04]  /*0bc0*/  IADD3 R26, R29, 0x100, RZ ;  /* 0x000001001d1a7810 */ /* 0x001fc80007ffe0ff */
[----:B------:R-:W-:Y:S02]  /*0bd0*/  ISETP.GE.AND P1, PT, R26, R3, PT ;  /* 0x000000031a00720c */ /* 0x000fe40003f26270 */
[----:B------:R-:W-:-:S04]  /*0be0*/  IADD3 R26, R29, 0x180, RZ ;  /* 0x000001801d1a7810 */ /* 0x000fc80007ffe0ff */
[----:B------:R-:W-:Y:S01]  /*0bf0*/  ISETP.GE.AND P2, PT, R26, R3, PT ;  /* 0x000000031a00720c */ /* 0x000fe20003f46270 */
[----:B----4-:R-:W-:-:S06]  /*0c00*/  @!P0 IMAD.U32 R27, R19, 0x10000, RZ ;  /* 0x00010000131b8824 */ /* 0x010fcc00078e00ff */
[----:B------:R-:W0:Y:S01]  /*0c10*/  @!P0 MUFU.RCP R27, R27 ;  /* 0x0000001b001b8308 */ /* 0x000e220000001000 */
[----:B-----5:R-:W-:-:S05]  /*0c20*/  @!P0 SHF.L.U32 R20, R20, 0x10, RZ ;  /* 0x0000001014148819 */ /* 0x020fca00000006ff */
[----:B0-----:R-:W-:Y:S01]  /*0c30*/  @!P0 FMUL.FTZ R26, R20, R27 ;  /* 0x0000001b141a8220 */ /* 0x001fe20000410000 */
[----:B------:R-:W-:-:S05]  /*0c40*/  VIADD R20, R29, 0x80 ;  /* 0x000000801d147836 */ /* 0x000fca0000000000 */
[----:B------:R-:W-:-:S13]  /*0c50*/  ISETP.GE.AND P5, PT, R20, R3, PT ;  /* 0x000000031400720c */ /* 0x000fda0003fa6270 */
[----:B--2---:R-:W-:-:S04]  /*0c60*/  @!P5 SHF.L.U32 R33, R10, 0x10, RZ ;  /* 0x000000100a21d819 */ /* 0x004fc800000006ff */
[----:B------:R-:W0:Y:S01]  /*0c70*/  @!P5 MUFU.RCP R19, R33 ;  /* 0x000000210013d308 */ /* 0x000e220000001000 */
[----:B------:R-:W-:-:S07]  /*0c80*/  @!P5 IMAD.U32 R32, R17, 0x10000, RZ ;  /* 0x000100001120d824 */ /* 0x000fce00078e00ff */
[----:B------:R-:W1:Y:S01]  /*0c90*/  @!P0 F2F.BF16.F32 R26, R26 ;  /* 0x0000001a001a8304 */ /* 0x000e620000202000 */
[----:B0-----:R-:W-:Y:S01]  /*0ca0*/  @!P5 FMUL.FTZ R19, R32, R19 ;  /* 0x000000132013d220 */ /* 0x001fe20000410000 */
[----:B------:R-:W-:Y:S02]  /*0cb0*/  @!P1 IMAD.U32 R27, R12, 0x10000, RZ ;  /* 0x000100000c1b9824 */ /* 0x000fe400078e00ff */
[----:B------:R-:W-:-:S04]  /*0cc0*/  VIADD R12, R29, 0x200 ;  /* 0x000002001d0c7836 */ /* 0x000fc80000000000 */
[----:B------:R-:W0:Y:S01]  /*0cd0*/  @!P1 MUFU.RCP R17, R27 ;  /* 0x0000001b00119308 */ /* 0x000e220000001000 */
[----:B------:R-:W-:-:S07]  /*0ce0*/  ISETP.GE.AND P3, PT, R12, R3, PT ;  /* 0x000000030c00720c */ /* 0x000fce0003f66270 */
[----:B------:R-:W2:Y:S01]  /*0cf0*/  @!P5 F2F.BF16.F32 R19, R19 ;  /* 0x000000130013d304 */ /* 0x000ea20000202000 */
[----:B------:R-:W-:Y:S02]  /*0d00*/  @!P1 SHF.L.U32 R18, R18, 0x10, RZ ;  /* 0x0000001012129819 */ /* 0x000fe400000006ff */
[----:B-1----:R-:W-:-:S03]  /*0d10*/  @!P0 SHF.L.U32 R10, R26, 0x10, RZ ;  /* 0x000000101a0a8819 */ /* 0x002fc600000006ff */
[----:B0-----:R-:W-:Y:S01]  /*0d20*/  @!P1 FMUL.FTZ R17, R18, R17 ;  /* 0x0000001112119220 */ /* 0x001fe20000410000 */
[----:B------:R-:W-:Y:S01]  /*0d30*/  IADD3 R30, R29, 0x280, RZ ;  /* 0x000002801d1e7810 */ /* 0x000fe20007ffe0ff */
[----:B--2---:R-:W-:-:S03]  /*0d40*/  @!P5 IMAD.U32 R12, R19, 0x10000, RZ ;  /* 0x00010000130cd824 */ /* 0x004fc600078e00ff */
[----:B------:R-:W-:-:S03]  /*0d50*/  ISETP.GE.AND P4, PT, R30, R3, PT ;  /* 0x000000031e00720c */ /* 0x000fc60003f86270 */
[----:B------:R-:W0:Y:S01]  /*0d60*/  @!P5 FRND.TRUNC R12, R12 ;  /* 0x0000000c000cd307 */ /* 0x000e22000020d000 */
[----:B------:R-:W-:Y:S02]  /*0d70*/  @!P2 SHF.L.U32 R13, R13, 0x10, RZ ;  /* 0x000000100d0da819 */ /* 0x000fe400000006ff */
[----:B------:R-:W-:-:S05]  /*0d80*/  @!P3 SHF.L.U32 R26, R16, 0x10, RZ ;  /* 0x00000010101ab819 */ /* 0x000fca00000006ff */
[----:B------:R-:W1:Y:S01]  /*0d90*/  @!P3 MUFU.RCP R18, R26 ;  /* 0x0000001a0012b308 */ /* 0x000e620000001000 */
[----:B------:R-:W-:Y:S01]  /*0da0*/  @!P2 IMAD.U32 R16, R23, 0x10000, RZ ;  /* 0x000100001710a824 */ /* 0x000fe200078e00ff */
[----:B------:R-:W-:-:S06]  /*0db0*/  @!P3 SHF.L.U32 R23, R22, 0x10, RZ ;  /* 0x000000101617b819 */ /* 0x000fcc00000006ff */
[----:B------:R-:W2:Y:S01]  /*0dc0*/  @!P2 MUFU.RCP R13, R13 ;  /* 0x0000000d000da308 */ /* 0x000ea20000001000 */
[----:B------:R-:W-:Y:S02]  /*0dd0*/  IADD3 R22, R29, 0x300, RZ ;  /* 0x000003001d167810 */ /* 0x000fe40007ffe0ff */
[----:B0-----:R-:W-:Y:S01]  /*0de0*/  @!P5 F2FP.BF16.F32.PACK_AB R28, RZ, R12 ;  /* 0x0000000cff1cd23e */ /* 0x001fe200000010ff */
[----:B-1----:R-:W-:Y:S01]  /*0df0*/  @!P3 FMUL.FTZ R18, R23, R18 ;  /* 0x000000121712b220 */ /* 0x002fe20000410000 */
[----:B---3--:R-:W-:Y:S01]  /*0e00*/  @!P4 IMAD.U32 R12, R0, 0x10000, RZ ;  /* 0x00010000000cc824 */ /* 0x008fe200078e00ff */
[----:B------:R-:W-:-:S04]  /*0e10*/  IADD3 R0, R29, 0x380, RZ ;  /* 0x000003801d007810 */ /* 0x000fc80007ffe0ff */
[----:B------:R-:W0:Y:S01]  /*0e20*/  @!P3 F2F.BF16.F32 R18, R18 ;  /* 0x000000120012b304 */ /* 0x000e220000202000 */
[-C--:B------:R-:W-:Y:S02]  /*0e30*/  ISETP.GE.AND P6, PT, R22, R3.reuse, PT ;  /* 0x000000031600720c */ /* 0x080fe40003fc6270 */
[----:B------:R-:W-:Y:S01]  /*0e40*/  ISETP.GE.AND P5, PT, R0, R3, PT ;  /* 0x000000030000720c */ /* 0x000fe20003fa6270 */
[----:B--2---:R-:W-:-:S04]  /*0e50*/  @!P2 FMUL.FTZ R19, R16, R13 ;  /* 0x0000000d1013a220 */ /* 0x004fc80000410000 */
[----:B------:R-:W1:Y:S01]  /*0e60*/  @!P2 F2F.BF16.F32 R13, R19 ;  /* 0x00000013000da304 */ /* 0x000e620000202000 */
[----:B0-----:R-:W-:-:S05]  /*0e70*/  @!P3 IMAD.U32 R0, R18, 0x10000, RZ ;  /* 0x000100001200b824 */ /* 0x001fca00078e00ff */
[----:B------:R-:W-:Y:S02]  /*0e80*/  @!P6 SHF.L.U32 R18, R25, 0x10, RZ ;  /* 0x000000101912e819 */ /* 0x000fe400000006ff */
[----:B------:R-:W-:Y:S08]  /*0e90*/  @!P4 MUFU.RCP R12, R12 ;  /* 0x0000000c000cc308 */ /* 0x000ff00000001000 */
[----:B------:R-:W0:Y:S01]  /*0ea0*/  @!P1 F2F.BF16.F32 R17, R17 ;  /* 0x0000001100119304 */ /* 0x000e220000202000 */
[----:B------:R-:W-:-:S07]  /*0eb0*/  @!P5 IMAD.U32 R22, R15, 0x10000, RZ ;  /* 0x000100000f16d824 */ /* 0x000fce00078e00ff */
[----:B------:R-:W2:Y:S08]  /*0ec0*/  @!P6 MUFU.RCP R18, R18 ;  /* 0x000000120012e308 */ /* 0x000eb00000001000 */
[----:B------:R-:W3:Y:S01]  /*0ed0*/  @!P5 MUFU.RCP R15, R22 ;  /* 0x00000016000fd308 */ /* 0x000ee20000001000 */
[----:B-1----:R-:W-:Y:S01]  /*0ee0*/  @!P2 IMAD.U32 R13, R13, 0x10000, RZ ;  /* 0x000100000d0da824 */ /* 0x002fe200078e00ff */
[----:B------:R-:W-:Y:S01]  /*0ef0*/  @!P4 SHF.L.U32 R21, R21, 0x10, RZ ;  /* 0x000000101515c819 */ /* 0x000fe200000006ff */
[----:B0-----:R-:W-:Y:S01]  /*0f00*/  @!P1 IMAD.U32 R16, R17, 0x10000, RZ ;  /* 0x0001000011109824 */ /* 0x001fe200078e00ff */
[----:B------:R-:W-:Y:S01]  /*0f10*/  @!P5 SHF.L.U32 R14, R14, 0x10, RZ ;  /* 0x000000100e0ed819 */ /* 0x000fe200000006ff */
[----:B------:R-:W-:-:S02]  /*0f20*/  @!P6 IMAD.U32 R19, R24, 0x10000, RZ ;  /* 0x000100001813e824 */ /* 0x000fc400078e00ff */
[----:B------:R-:W-:Y:S01]  /*0f30*/  @!P4 FMUL.FTZ R21, R21, R12 ;  /* 0x0000000c1515c220 */ /* 0x000fe20000410000 */
[----:B------:R0:W-:Y:S01]  /*0f40*/  @!P2 FRND.TRUNC R17, R13 ;  /* 0x0000000d0011a307 */ /* 0x0001e2000020d000 */
[----:B--2---:R-:W-:Y:S01]  /*0f50*/  @!P6 FMUL.FTZ R19, R19, R18 ;  /* 0x000000121313e220 */ /* 0x004fe20000410000 */
[----:B0-----:R-:W0:Y:S01]  /*0f60*/  @!P0 LDC.64 R12, c[0x0][0x218] ;  /* 0x00008600ff0c8b82 */ /* 0x001e220000000a00 */
[----:B---3--:R-:W-:-:S05]  /*0f70*/  @!P5 FMUL.FTZ R15, R14, R15 ;  /* 0x0000000f0e0fd220 */ /* 0x008fca0000410000 */
[----:B------:R-:W-:Y:S08]  /*0f80*/  @!P0 FRND.TRUNC R10, R10 ;  /* 0x0000000a000a8307 */ /* 0x000ff0000020d000 */
[----:B------:R-:W1:Y:S08]  /*0f90*/  @!P4 F2F.BF16.F32 R21, R21 ;  /* 0x000000150015c304 */ /* 0x000e700000202000 */
[----:B------:R-:W2:Y:S08]  /*0fa0*/  @!P6 F2F.BF16.F32 R19, R19 ;  /* 0x000000130013e304 */ /* 0x000eb00000202000 */
[----:B------:R-:W3:Y:S01]  /*0fb0*/  @!P5 F2F.BF16.F32 R15, R15 ;  /* 0x0000000f000fd304 */ /* 0x000ee20000202000 */
[----:B------:R-:W-:Y:S01]  /*0fc0*/  @!P0 IADD3 R23, R2, R29, RZ ;  /* 0x0000001d02178210 */ /* 0x000fe20007ffe0ff */
[----:B-1----:R-:W-:Y:S01]  /*0fd0*/  @!P4 IMAD.U32 R14, R21, 0x10000, RZ ;  /* 0x00010000150ec824 */ /* 0x002fe200078e00ff */
[----:B------:R-:W-:Y:S01]  /*0fe0*/  @!P0 F2FP.BF16.F32.PACK_AB R11, RZ, R10 ;  /* 0x0000000aff0b823e */ /* 0x000fe200000010ff */
[----:B------:R-:W-:-:S02]  /*0ff0*/  @!P0 IMAD.MOV.U32 R29, RZ, RZ, R20 ;  /* 0x000000ffff1d8224 */ /* 0x000fc400078e0014 */
[----:B0-----:R-:W-:-:S04]  /*1000*/  @!P0 IMAD.WIDE.U32 R12, R23, 0x2, R12 ;  /* 0x00000002170c8825 */ /* 0x001fc800078e000c */
[----:B--2---:R-:W-:Y:S01]  /*1010*/  @!P6 IMAD.U32 R18, R19, 0x10000, RZ ;  /* 0x000100001312e824 */ /* 0x004fe200078e00ff */
[----:B---3--:R-:W-:Y:S01]  /*1020*/  @!P5 SHF.L.U32 R10, R15, 0x10, RZ ;  /* 0x000000100f0ad819 */ /* 0x008fe200000006ff */
[----:B------:R0:W-:Y:S01]  /*1030*/  @!P0 STG.E.U16 desc[UR4][R12.64], R11 ;  /* 0x0000000b0c008986 */ /* 0x0001e2000c101504 */
[----:B------:R-:W1:Y:S01]  /*1040*/  @!P1 FRND.TRUNC R16, R16 ;  /* 0x0000001000109307 */ /* 0x000e62000020d000 */
[----:B------:R-:W-:-:S07]  /*1050*/  ISETP.GE.AND P0, PT, R29, R3, PT ;  /* 0x000000031d00720c */ /* 0x000fce0003f06270 */
[----:B------:R-:W2:Y:S08]  /*1060*/  @!P3 FRND.TRUNC R0, R0 ;  /* 0x000000000000b307 */ /* 0x000eb0000020d000 */
[----:B------:R-:W3:Y:S08]  /*1070*/  @!P4 FRND.TRUNC R14, R14 ;  /* 0x0000000e000ec307 */ /* 0x000ef0000020d000 */
[----:B------:R-:W4:Y:S08]  /*1080*/  @!P6 FRND.TRUNC R18, R18 ;  /* 0x000000120012e307 */ /* 0x000f30000020d000 */
[----:B------:R-:W5:Y:S01]  /*1090*/  @!P5 FRND.TRUNC R10, R10 ;  /* 0x0000000a000ad307 */ /* 0x000f62000020d000 */
[----:B------:R-:W-:Y:S04]  /*10a0*/  BSSY B0, `(.L_x_833) ;  /* 0x0000032000007945 */ /* 0x000fe80003800000 */
[----:B------:R-:W-:Y:S01]  /*10b0*/  BSSY B1, `(.L_x_834) ;  /* 0x000002a000017945 */ /* 0x000fe20003800000 */
[----:B-1----:R-:W-:-:S02]  /*10c0*/  @!P1 F2FP.BF16.F32.PACK_AB R4, RZ, R16 ;  /* 0x00000010ff04923e */ /* 0x002fc400000010ff */
[----:B------:R-:W-:Y:S02]  /*10d0*/  @!P2 F2FP.BF16.F32.PACK_AB R5, RZ, R17 ;  /* 0x00000011ff05a23e */ /* 0x000fe400000010ff */
[----:B--2---:R-:W-:Y:S02]  /*10e0*/  @!P3 F2FP.BF16.F32.PACK_AB R6, RZ, R0 ;  /* 0x00000000ff06b23e */ /* 0x004fe400000010ff */
[----:B---3--:R-:W-:Y:S02]  /*10f0*/  @!P4 F2FP.BF16.F32.PACK_AB R7, RZ, R14 ;  /* 0x0000000eff07c23e */ /* 0x008fe400000010ff */
[----:B----4-:R-:W-:Y:S02]  /*1100*/  @!P6 F2FP.BF16.F32.PACK_AB R8, RZ, R18 ;  /* 0x00000012ff08e23e */ /* 0x010fe400000010ff */
[----:B-----5:R-:W-:Y:S01]  /*1110*/  @!P5 F2FP.BF16.F32.PACK_AB R9, RZ, R10 ;  /* 0x0000000aff09d23e */ /* 0x020fe200000010ff */
[----:B0-----:R-:W-:Y:S06]  /*1120*/  @P0 BRA `(.L_x_835) ;  /* 0x0000000000300947 */ /* 0x001fec0003800000 */
[----:B------:R-:W0:Y:S01]  /*1130*/  LDC.64 R10, c[0x0][0x218] ;  /* 0x00008600ff0a7b82 */ /* 0x000e220000000a00 */
[----:B------:R-:W-:Y:S01]  /*1140*/  IADD3 R13, R2, R29, RZ ;  /* 0x0000001d020d7210 */ /* 0x000fe20007ffe0ff */
[----:B------:R-:W-:-:S05]  /*1150*/  VIADD R29, R29, 0x80 ;  /* 0x000000801d1d7836 */ /* 0x000fca0000000000 */
[----:B------:R-:W-:Y:S01]  /*1160*/  ISETP.GE.AND P0, PT, R29, R3, PT ;  /* 0x000000031d00720c */ /* 0x000fe20003f06270 */
[----:B0-----:R-:W-:-:S05]  /*1170*/  IMAD.WIDE.U32 R10, R13, 0x2, R10 ;  /* 0x000000020d0a7825 */ /* 0x001fca00078e000a */
[----:B------:R0:W-:Y:S07]  /*1180*/  STG.E.U16 desc[UR4][R10.64], R28 ;  /* 0x0000001c0a007986 */ /* 0x0001ee000c101504 */
[----:B------:R-:W-:Y:S05]  /*1190*/  @P0 BRA `(.L_x_836) ;  /* 0x0000000000300947 */ /* 0x000fea0003800000 */
[----:B0-----:R-:W0:Y:S01]  /*11a0*/  LDC.64 R10, c[0x0][0x218] ;  /* 0x00008600ff0a7b82 */ /* 0x001e220000000a00 */
[----:B------:R-:W-:Y:S01]  /*11b0*/  IADD3 R13, R2, R29, RZ ;  /* 0x0000001d020d7210 */ /* 0x000fe20007ffe0ff */
[----:B------:R-:W-:-:S04]  /*11c0*/  VIADD R29, R29, 0x80 ;  /* 0x000000801d1d7836 */ /* 0x000fc80000000000 */
[----:B0-----:R-:W-:-:S05]  /*11d0*/  IMAD.WIDE.U32 R10, R13, 0x2, R10 ;  /* 0x000000020d0a7825 */ /* 0x001fca00078e000a */
[----:B------:R0:W-:Y:S02]  /*11e0*/  STG.E.U16 desc[UR4][R10.64], R4 ;  /* 0x000000040a007986 */ /* 0x0001e4000c101504 */
.L_x_835:
[----:B------:R-:W-:-:S13]  /*11f0*/  ISETP.GE.AND P0, PT, R29, R3, PT ;  /* 0x000000031d00720c */ /* 0x000fda0003f06270 */
[----:B------:R-:W-:Y:S05]  /*1200*/  @P0 BRA `(.L_x_837) ;  /* 0x0000000000300947 */ /* 0x000fea0003800000 */
[----:B0-----:R-:W0:Y:S01]  /*1210*/  LDC.64 R10, c[0x0][0x218] ;  /* 0x00008600ff0a7b82 */ /* 0x001e220000000a00 */
[----:B------:R-:W-:Y:S01]  /*1220*/  IADD3 R13, R2, R29, RZ ;  /* 0x0000001d020d7210 */ /* 0x000fe20007ffe0ff */
[----:B------:R-:W-:-:S04]  /*1230*/  VIADD R29, R29, 0x80 ;  /* 0x000000801d1d7836 */ /* 0x000fc80000000000 */
[----:B0-----:R-:W-:-:S05]  /*1240*/  IMAD.WIDE.U32 R10, R13, 0x2, R10 ;  /* 0x000000020d0a7825 */ /* 0x001fca00078e000a */
[----:B------:R1:W-:Y:S02]  /*1250*/  STG.E.U16 desc[UR4][R10.64], R5 ;  /* 0x000000050a007986 */ /* 0x0003e4000c101504 */
.L_x_836:
[----:B------:R-:W-:-:S13]  /*1260*/  ISETP.GE.AND P0, PT, R29, R3, PT ;  /* 0x000000031d00720c */ /* 0x000fda0003f06270 */
[----:B------:R-:W-:Y:S05]  /*1270*/  @P0 BRA `(.L_x_838) ;  /* 0x0000000000340947 */ /* 0x000fea0003800000 */
[----:B-1----:R-:W1:Y:S01]  /*1280*/  LDC.64 R4, c[0x0][0x218] ;  /* 0x00008600ff047b82 */ /* 0x002e620000000a00 */
[----:B0-----:R-:W-:Y:S01]  /*1290*/  IADD3 R11, R2, R29, RZ ;  /* 0x0000001d020b7210 */ /* 0x001fe20007ffe0ff */
[----:B------:R-:W-:-:S04]  /*12a0*/  VIADD R29, R29, 0x80 ;  /* 0x000000801d1d7836 */ /* 0x000fc80000000000 */
[----:B-1----:R-:W-:-:S05]  /*12b0*/  IMAD.WIDE.U32 R4, R11, 0x2, R4 ;  /* 0x000000020b047825 */ /* 0x002fca00078e0004 */
[----:B------:R1:W-:Y:S02]  /*12c0*/  STG.E.U16 desc[UR4][R4.64], R6 ;  /* 0x0000000604007986 */ /* 0x0003e4000c101504 */
.L_x_837:
[----:B------:R-:W-:-:S13]  /*12d0*/  ISETP.GE.AND P0, PT, R29, R3, PT ;  /* 0x000000031d00720c */ /* 0x000fda0003f06270 */
[----:B------:R-:W-:Y:S05]  /*12e0*/  @P0 BREAK B1 ;  /* 0x0000000000010942 */ /* 0x000fea0003800000 */
[----:B------:R-:W-:Y:S05]  /*12f0*/  @P0 BRA `(.L_x_839) ;  /* 0x0000000000300947 */ /* 0x000fea0003800000 */
[----:B01----:R-:W0:Y:S01]  /*1300*/  LDC.64 R4, c[0x0][0x218] ;  /* 0x00008600ff047b82 */ /* 0x003e220000000a00 */
[----:B------:R-:W-:Y:S01]  /*1310*/  IADD3 R11, R2, R29, RZ ;  /* 0x0000001d020b7210 */ /* 0x000fe20007ffe0ff */
[----:B------:R-:W-:-:S04]  /*1320*/  VIADD R29, R29, 0x80 ;  /* 0x000000801d1d7836 */ /* 0x000fc80000000000 */
[----:B0-----:R-:W-:-:S05]  /*1330*/  IMAD.WIDE.U32 R4, R11, 0x2, R4 ;  /* 0x000000020b047825 */ /* 0x001fca00078e0004 */
[----:B------:R2:W-:Y:S02]  /*1340*/  STG.E.U16 desc[UR4][R4.64], R7 ;  /* 0x0000000704007986 */ /* 0x0005e4000c101504 */
.L_x_838:
[----:B------:R-:W-:Y:S05]  /*1350*/  BSYNC B1 ;  /* 0x0000000000017941 */ /* 0x000fea0003800000 */
.L_x_834:
[----:B------:R-:W-:-:S13]  /*1360*/  ISETP.GE.AND P0, PT, R29, R3, PT ;  /* 0x000000031d00720c */ /* 0x000fda0003f06270 */
[----:B-12---:R-:W1:Y:S01]  /*1370*/  @!P0 LDC.64 R4, c[0x0][0x218] ;  /* 0x00008600ff048b82 */ /* 0x006e620000000a00 */
[----:B------:R-:W-:Y:S01]  /*1380*/  @!P0 IADD3 R7, R2, R29, RZ ;  /* 0x0000001d02078210 */ /* 0x000fe20007ffe0ff */
[----:B------:R-:W-:-:S04]  /*1390*/  @!P0 VIADD R29, R29, 0x80 ;  /* 0x000000801d1d8836 */ /* 0x000fc80000000000 */
[----:B-1----:R-:W-:-:S05]  /*13a0*/  @!P0 IMAD.WIDE.U32 R4, R7, 0x2, R4 ;  /* 0x0000000207048825 */ /* 0x002fca00078e0004 */
[----:B------:R2:W-:Y:S02]  /*13b0*/  @!P0 STG.E.U16 desc[UR4][R4.64], R8 ;  /* 0x0000000804008986 */ /* 0x0005e4000c101504 */
.L_x_839:
[----:B------:R-:W-:Y:S05]  /*13c0*/  BSYNC B0 ;  /* 0x0000000000007941 */ /* 0x000fea0003800000 */
.L_x_833:
[----:B------:R-:W-:Y:S05]  /*13d0*/  WARPSYNC.ALL ;  /* 0x0000000000007948 */ /* 0x000fea0003800000 */
[----:B------:R-:W-:-:S13]  /*13e0*/  ISETP.GE.AND P0, PT, R29, R3, PT ;  /* 0x000000031d00720c */ /* 0x000fda0003f06270 */
[----:B------:R-:W-:Y:S05]  /*13f0*/  @P0 EXIT ;  /* 0x000000000000094d */ /* 0x000fea0003800000 */
[----:B012---:R-:W0:Y:S01]  /*1400*/  LDC.64 R4, c[0x0][0x218] ;  /* 0x00008600ff047b82 */ /* 0x007e220000000a00 */
[----:B------:R-:W-:-:S05]  /*1410*/  IADD3 R3, R2, R29, RZ ;  /* 0x0000001d02037210 */ /* 0x000fca0007ffe0ff */
[----:B0-----:R-:W-:-:S05]  /*1420*/  IMAD.WIDE.U32 R2, R3, 0x2, R4 ;  /* 0x0000000203027825 */ /* 0x001fca00078e0004 */
[----:B------:R-:W-:Y:S01]  /*1430*/  STG.E.U16 desc[UR4][R2.64], R9 ;  /* 0x0000000902007986 */ /* 0x000fe2000c101504 */
[----:B------:R-:W-:Y:S05]  /*1440*/  EXIT ;  /* 0x000000000000794d */ /* 0x000fea0003800000 */
.L_x_840:
        /* <DEDUP_REMOVED lines=11> */
.L_x_22764:


//--------------------- .text._ZN2at6native29vectorized_elementwise_kernelILi4ENS0_13BinaryFunctorIN3c108BFloat16ES4_S4_ZZZNS0_15binary_internal21div_trunc_kernel_cudaERNS_18TensorIteratorBaseEENKUlvE1_clEvENKUlvE2_clEvEUlS4_S4_E_EESt5arrayIPcLm3EEEEviT0_T1_ --------------------------
	.section	.text._ZN2at6native29vectorized_elementwise_kernelILi4ENS0_13BinaryFunctorIN3c108BFloat16ES4_S4_ZZZNS0_15binary_internal21div_trunc_kernel_cudaERNS_18TensorIteratorBaseEENKUlvE1_clEvENKUlvE2_clEvEUlS4_S4_E_EESt5arrayIPcLm3EEEEviT0_T1_,"ax",@progbits
	.align	128
        .global         _ZN2at6native29vectorized_elementwise_kernelILi4ENS0_13BinaryFunctorIN3c108BFloat16ES4_S4_ZZZNS0_15binary_internal21div_trunc_kernel_cudaERNS_18TensorIteratorBaseEENKUlvE1_clEvENKUlvE2_clEvEUlS4_S4_E_EESt5arrayIPcLm3EEEEviT0_T1_
        .type           _ZN2at6native29vectorized_elementwise_kernelILi4ENS0_13BinaryFunctorIN3c108BFloat16ES4_S4_ZZZNS0_15binary_internal21div_trunc_kernel_cudaERNS_18TensorIteratorBaseEENKUlvE1_clEvENKUlvE2_clEvEUlS4_S4_E_EESt5arrayIPcLm3EEEEviT0_T1_,@function
        .size           _ZN2at6native29vectorized_elementwise_kernelILi4ENS0_13BinaryFunctorIN3c108BFloat16ES4_S4_ZZZNS0_15binary_internal21div_trunc_kernel_cudaERNS_18TensorIteratorBaseEENKUlvE1_clEvENKUlvE2_clEvEUlS4_S4_E_EESt5arrayIPcLm3EEEEviT0_T1_,(.L_x_22765 - _ZN2at6native29vectorized_elementwise_kernelILi4ENS0_13BinaryFunctorIN3c108BFloat16ES4_S4_ZZZNS0_15binary_internal21div_trunc_kernel_cudaERNS_18TensorIteratorBaseEENKUlvE1_clEvENKUlvE2_clEvEUlS4_S4_E_EESt5arrayIPcLm3EEEEviT0_T1_)
        .other          _ZN2at6native29vectorized_elementwise_kernelILi4ENS0_13BinaryFunctorIN3c108BFloat16ES4_S4_ZZZNS0_15binary_internal21div_trunc_kernel_cudaERNS_18TensorIteratorBaseEENKUlvE1_clEvENKUlvE2_clEvEUlS4_S4_E_EESt5arrayIPcLm3EEEEviT0_T1_,@"STO_CUDA_ENTRY STV_DEFAULT"
_ZN2at6native29vectorized_elementwise_kernelILi4ENS0_13BinaryFunctorIN3c108BFloat16ES4_S4_ZZZNS0_15binary_internal21div_trunc_kernel_cudaERNS_18TensorIteratorBaseEENKUlvE1_clEvENKUlvE2_clEvEUlS4_S4_E_EESt5arrayIPcLm3EEEEviT0_T1_:
.text._ZN2at6native29vectorized_elementwise_kernelILi4ENS0_13BinaryFunctorIN3c108BFloat16ES4_S4_ZZZNS0_15binary_internal21div_trunc_kernel_cudaERNS_18TensorIteratorBaseEENKUlvE1_clEvENKUlvE2_clEvEUlS4_S4_E_EESt5arrayIPcLm3EEEEviT0_T1_:
        /* <DEDUP_REMOVED lines=13> */
[----:B------:R-:W2:Y:S04]  /*00d0*/  LDG.E.64 R10, desc[UR4][R18.64] ;  /* 0x00000004120a7981 */ /* 0x000ea8000c1e1b00 */
[----:B------:R-:W3:Y:S01]  /*00e0*/  LDG.E.64 R8, desc[UR4][R18.64+0x400] ;  /* 0x0004000412087981 */ /* 0x000ee2000c1e1b00 */
[----:B0-----:R-:W-:-:S04]  /*00f0*/  IMAD.WIDE R4, R2, 0x2, R4 ;  /* 0x0000000202047825 */ /* 0x001fc800078e0204 */
[----:B------:R-:W-:-:S05]  /*0100*/  IMAD.WIDE.U32 R16, R0, 0x8, R4 ;  /* 0x0000000800107825 */ /* 0x000fca00078e0004 */
[----:B------:R-:W4:Y:S04]  /*0110*/  LDG.E.64 R4, desc[UR4][R16.64] ;  /* 0x0000000410047981 */ /* 0x000f28000c1e1b00 */
[----:B------:R4:W5:Y:S01]  /*0120*/  LDG.E.64 R6, desc[UR4][R16.64+0x400] ;  /* 0x0004000410067981 */ /* 0x000962000c1e1b00 */
[----:B--2---:R-:W-:Y:S01]  /*0130*/  IMAD.U32 R15, R10, 0x10000, RZ ;  /* 0x000100000a0f7824 */ /* 0x004fe200078e00ff */
[C---:B------:R-:W-:Y:S02]  /*0140*/  SHF.L.U32 R14, R11.reuse, 0x10, RZ ;  /* 0x000000100b0e7819 */ /* 0x040fe400000006ff */
[----:B------:R-:W-:Y:S01]  /*0150*/  PRMT R11, R11, 0x7632, R11 ;  /* 0x000076320b0b7816 */ /* 0x000fe2000000000b */
[----:B---3--:R-:W-:Y:S01]  /*0160*/  IMAD.U32 R13, R8, 0x10000, RZ ;  /* 0x00010000080d7824 */ /* 0x008fe200078e00ff */
[----:B------:R-:W-:Y:S01]  /*0170*/  PRMT R10, R10, 0x7632, R10 ;  /* 0x000076320a0a7816 */ /* 0x000fe2000000000a */
[----:B------:R-:W0:Y:S01]  /*0180*/  MUFU.RCP R15, R15 ;  /* 0x0000000f000f7308 */ /* 0x000e220000001000 */
[----:B------:R-:W-:Y:S01]  /*0190*/  IMAD.U32 R12, R9, 0x10000, RZ ;  /* 0x00010000090c7824 */ /* 0x000fe200078e00ff */
[----:B------:R-:W-:Y:S01]  /*01a0*/  PRMT R8, R8, 0x7632, R8 ;  /* 0x0000763208087816 */ /* 0x000fe20000000008 */
[----:B------:R-:W-:Y:S01]  /*01b0*/  IMAD.U32 R3, R11, 0x10000, RZ ;  /* 0x000100000b037824 */ /* 0x000fe200078e00ff */
[----:B------:R-:W-:-:S02]  /*01c0*/  SHF.L.U32 R10, R10, 0x10, RZ ;  /* 0x000000100a0a7819 */ /* 0x000fc400000006ff */
[----:B------:R-:W-:Y:S01]  /*01d0*/  PRMT R9, R9, 0x7632, R9 ;  /* 0x0000763209097816 */ /* 0x000fe20000000009 */
[----:B------:R-:W-:Y:S01]  /*01e0*/  IMAD.U32 R8, R8, 0x10000, RZ ;  /* 0x0001000008087824 */ /* 0x000fe200078e00ff */
[----:B------:R-:W1:Y:S03]  /*01f0*/  MUFU.RCP R13, R13 ;  /* 0x0000000d000d7308 */ /* 0x000e660000001000 */
[----:B------:R-:W-:-:S05]  /*0200*/  IMAD.U32 R9, R9, 0x10000, RZ ;  /* 0x0001000009097824 */ /* 0x000fca00078e00ff */
[----:B------:R-:W2:Y:S08]  /*0210*/  MUFU.RCP R14, R14 ;  /* 0x0000000e000e7308 */ /* 0x000eb00000001000 */
[----:B------:R-:W3:Y:S01]  /*0220*/  MUFU.RCP R12, R12 ;  /* 0x0000000c000c7308 */ /* 0x000ee20000001000 */
[----:B----4-:R-:W-:-:S05]  /*0230*/  SHF.L.U32 R16, R4, 0x10, RZ ;  /* 0x0000001004107819 */ /* 0x010fca00000006ff */
[----:B0-----:R-:W-:Y:S02]  /*0240*/  FMUL.FTZ R11, R16, R15 ;  /* 0x0000000f100b7220 */ /* 0x001fe40000410000 */
[----:B------:R-:W0:Y:S01]  /*0250*/  MUFU.RCP R3, R3 ;  /* 0x0000000300037308 */ /* 0x000e220000001000 */
[----:B-----5:R-:W-:Y:S01]  /*0260*/  SHF.L.U32 R16, R6, 0x10, RZ ;  /* 0x0000001006107819 */ /* 0x020fe200000006ff */
[----:B------:R-:W-:Y:S01]  /*0270*/  IMAD.U32 R15, R5, 0x10000, RZ ;  /* 0x00010000050f7824 */ /* 0x000fe200078e00ff */
[----:B------:R-:W-:-:S03]  /*0280*/  PRMT R5, R4, 0x7632, R5 ;  /* 0x0000763204057816 */ /* 0x000fc60000000005 */
[----:B-1----:R-:W-:Y:S01]  /*0290*/  FMUL.FTZ R16, R16, R13 ;  /* 0x0000000d10107220 */ /* 0x002fe20000410000 */
[----:B------:R-:W-:Y:S01]  /*02a0*/  IMAD.U32 R13, R7, 0x10000, RZ ;  /* 0x00010000070d7824 */ /* 0x000fe200078e00ff */
[----:B------:R-:W1:Y:S01]  /*02b0*/  MUFU.RCP R10, R10 ;  /* 0x0000000a000a7308 */ /* 0x000e620000001000 */
[----:B------:R-:W-:Y:S01]  /*02c0*/  PRMT R6, R5, 0x7632, R6 ;  /* 0x0000763205067816 */ /* 0x000fe20000000006 */
[----:B--2---:R-:W-:Y:S01]  /*02d0*/  FMUL.FTZ R14, R15, R14 ;  /* 0x0000000e0f0e7220 */ /* 0x004fe20000410000 */
[----:B---3--:R-:W-:Y:S01]  /*02e0*/  FMUL.FTZ R15, R13, R12 ;  /* 0x0000000c0d0f7220 */ /* 0x008fe20000410000 */
[----:B------:R-:W-:Y:S01]  /*02f0*/  IMAD.U32 R13, R5, 0x10000, RZ ;  /* 0x00010000050d7824 */ /* 0x000fe200078e00ff */
[C---:B------:R-:W-:Y:S02]  /*0300*/  SHF.L.U32 R12, R6.reuse, 0x10, RZ ;  /* 0x00000010060c7819 */ /* 0x040fe400000006ff */
[----:B------:R-:W-:Y:S01]  /*0310*/  PRMT R7, R6, 0x7632, R7 ;  /* 0x0000763206077816 */ /* 0x000fe20000000007 */
[----:B------:R-:W2:Y:S02]  /*0320*/  MUFU.RCP R8, R8 ;  /* 0x0000000800087308 */ /* 0x000ea40000001000 */
[----:B0-----:R-:W-:-:S02]  /*0330*/  FMUL.FTZ R12, R12, R3 ;  /* 0x000000030c0c7220 */ /* 0x001fc40000410000 */
[C---:B------:R-:W-:Y:S01]  /*0340*/  IMAD.U32 R3, R7.reuse, 0x10000, RZ ;  /* 0x0001000007037824 */ /* 0x040fe200078e00ff */
[----:B------:R-:W-:-:S03]  /*0350*/  PRMT R7, R7, 0x7632, R7 ;  /* 0x0000763207077816 */ /* 0x000fc60000000007 */
[----:B------:R-:W0:Y:S01]  /*0360*/  MUFU.RCP R9, R9 ;  /* 0x0000000900097308 */ /* 0x000e220000001000 */
[----:B-1----:R-:W-:-:S07]  /*0370*/  FMUL.FTZ R10, R13, R10 ;  /* 0x0000000a0d0a7220 */ /* 0x002fce0000410000 */
[----:B------:R-:W1:Y:S01]  /*0380*/  F2F.BF16.F32 R4, R16 ;  /* 0x0000001000047304 */ /* 0x000e620000202000 */
[----:B--2---:R-:W-:Y:S01]  /*0390*/  FMUL.FTZ R13, R3, R8 ;  /* 0x00000008030d7220 */ /* 0x004fe20000410000 */
[----:B------:R-:W-:-:S06]  /*03a0*/  IMAD.U32 R8, R7, 0x10000, RZ ;  /* 0x0001000007087824 */ /* 0x000fcc00078e00ff */
[----:B------:R-:W2:Y:S01]  /*03b0*/  F2F.BF16.F32 R5, R15 ;  /* 0x0000000f00057304 */ /* 0x000ea20000202000 */
[----:B0-----:R-:W-:Y:S01]  /*03c0*/  FMUL.FTZ R7, R8, R9 ;  /* 0x0000000908077220 */ /* 0x001fe20000410000 */
[----:B-1----:R-:W-:-:S06]  /*03d0*/  IMAD.U32 R8, R4, 0x10000, RZ ;  /* 0x0001000004087824 */ /* 0x002fcc00078e00ff */
[----:B------:R-:W0:Y:S01]  /*03e0*/  F2F.BF16.F32 R11, R11 ;  /* 0x0000000b000b7304 */ /* 0x000e220000202000 */
[----:B--2---:R-:W-:-:S07]  /*03f0*/  SHF.L.U32 R9, R5, 0x10, RZ ;  /* 0x0000001005097819 */ /* 0x004fce00000006ff */
[----:B------:R-:W1:Y:S01]  /*0400*/  F2F.BF16.F32 R6, R10 ;  /* 0x0000000a00067304 */ /* 0x000e620000202000 */
[----:B------:R-:W2:Y:S01]  /*0410*/  LDC.64 R4, c[0x0][0x218] ;  /* 0x00008600ff047b82 */ /* 0x000ea20000000a00 */
[----:B0-----:R-:W-:-:S06]  /*0420*/  SHF.L.U32 R3, R11, 0x10, RZ ;  /* 0x000000100b037819 */ /* 0x001fcc00000006ff */
[----:B------:R-:W0:Y:S01]  /*0430*/  F2F.BF16.F32 R14, R14 ;  /* 0x0000000e000e7304 */ /* 0x000e220000202000 */
[----:B-1----:R-:W-:-:S07]  /*0440*/  IMAD.U32 R6, R6, 0x10000, RZ ;  /* 0x0001000006067824 */ /* 0x002fce00078e00ff */
[----:B------:R-:W1:Y:S01]  /*0450*/  F2F.BF16.F32 R13, R13 ;  /* 0x0000000d000d7304 */ /* 0x000e620000202000 */
[----:B0-----:R-:W-:-:S07]  /*0460*/  IMAD.U32 R14, R14, 0x10000, RZ ;  /* 0x000100000e0e7824 */ /* 0x001fce00078e00ff */
[----:B------:R-:W0:Y:S01]  /*0470*/  F2F.BF16.F32 R12, R12 ;  /* 0x0000000c000c7304 */ /* 0x000e220000202000 */
[----:B--2---:R-:W-:Y:S01]  /*0480*/  IMAD.WIDE.U32 R4, R2, 0x2, R4 ;  /* 0x0000000202047825 */ /* 0x004fe200078e0004 */
[----:B-1----:R-:W-:-:S06]  /*0490*/  SHF.L.U32 R13, R13, 0x10, RZ ;  /* 0x000000100d0d7819 */ /* 0x002fcc00000006ff */
[----:B------:R-:W1:Y:S01]  /*04a0*/  F2F.BF16.F32 R15, R7 ;  /* 0x00000007000f7304 */ /* 0x000e620000202000 */
[----:B------:R-:W-:-:S04]  /*04b0*/  IMAD.WIDE R4, R0, 0x8, R4 ;  /* 0x0000000800047825 */ /* 0x000fc800078e0204 */
[----:B0-----:R-:W-:-:S03]  /*04c0*/  IMAD.U32 R12, R12, 0x10000, RZ ;  /* 0x000100000c0c7824 */ /* 0x001fc600078e00ff */
[----:B------:R-:W-:Y:S01]  /*04d0*/  FRND.TRUNC R3, R3 ;  /* 0x0000000300037307 */ /* 0x000fe2000020d000 */
[----:B-1----:R-:W-:-:S07]  /*04e0*/  IMAD.U32 R15, R15, 0x10000, RZ ;  /* 0x000100000f0f7824 */ /* 0x002fce00078e00ff */
[----:B------:R-:W0:Y:S08]  /*04f0*/  FRND.TRUNC R6, R6 ;  /* 0x0000000600067307 */ /* 0x000e30000020d000 */
[----:B------:R-:W-:Y:S01]  /*0500*/  FRND.TRUNC R14, R14 ;  /* 0x0000000e000e7307 */ /* 0x000fe2000020d000 */
[----:B0-----:R-:W-:-:S07]  /*0510*/  F2FP.BF16.F32.PACK_AB R2, R6, R3 ;  /* 0x000000030602723e */ /* 0x001fce00000010ff */
[----:B------:R-:W-:Y:S08]  /*0520*/  FRND.TRUNC R8, R8 ;  /* 0x0000000800087307 */ /* 0x000ff0000020d000 */
[----:B------:R-:W-:Y:S08]  /*0530*/  FRND.TRUNC R9, R9 ;  /* 0x0000000900097307 */ /* 0x000ff0000020d000 */
[----:B------:R-:W0:Y:S08]  /*0540*/  FRND.TRUNC R7, R12 ;  /* 0x0000000c00077307 */ /* 0x000e30000020d000 */
[----:B------:R-:W1:Y:S01]  /*0550*/  FRND.TRUNC R13, R13 ;  /* 0x0000000d000d7307 */ /* 0x000e62000020d000 */
[----:B0-----:R-:W-:-:S07]  /*0560*/  F2FP.BF16.F32.PACK_AB R3, R7, R14 ;  /* 0x0000000e0703723e */ /* 0x001fce00000010ff */
[----:B------:R-:W0:Y:S01]  /*0570*/  FRND.TRUNC R10, R15 ;  /* 0x0000000f000a7307 */ /* 0x000e22000020d000 */
[----:B------:R-:W-:Y:S01]  /*0580*/  STG.E.64 desc[UR4][R4.64], R2 ;  /* 0x0000000204007986 */ /* 0x000fe2000c101b04 */
[----:B-1----:R-:W-:Y:S02]  /*0590*/  F2FP.BF16.F32.PACK_AB R8, R13, R8 ;  /* 0x000000080d08723e */ /* 0x002fe400000010ff */
[----:B0-----:R-:W-:-:S05]  /*05a0*/  F2FP.BF16.F32.PACK_AB R9, R10, R9 ;  /* 0x000000090a09723e */ /* 0x001fca00000010ff */
[----:B------:R-:W-:Y:S01]  /*05b0*/  STG.E.64 desc[UR4][R4.64+0x400], R8 ;  /* 0x0004000804007986 */ /* 0x000fe2000c101b04 */
[----:B------:R-:W-:Y:S05]  /*05c0*/  EXIT ;  /* 0x000000000000794d */ /* 0x000fea0003800000 */
.L_x_841:
        /* <DEDUP_REMOVED lines=188> */
.L_x_844:
[----:B------:R-:W-:-:S13]  /*1190*/  ISETP.GE.AND P0, PT, R29, R3, PT ;  /* 0x000000031d00720c */ /* 0x000fda0003f06270 */
[----:B------:R-:W-:Y:S05]  /*11a0*/  @P0 BRA `(.L_x_846) ;  /* 0x0000000000300947 */ /* 0x000fea0003800000 */
[----:B0-----:R-:W0:Y:S01]  /*11b0*/  LDC.64 R10, c[0x0][0x218] ;  /* 0x00008600ff0a7b82 */ /* 0x001e220000000a00 */
[----:B------:R-:W-:Y:S01]  /*11c0*/  IADD3 R13, R2, R29, RZ ;  /* 0x0000001d020d7210 */ /* 0x000fe20007ffe0ff */
[----:B------:R-:W-:-:S04]  /*11d0*/  VIADD R29, R29, 0x80 ;  /* 0x000000801d1d7836 */ /* 0x000fc80000000000 */
[----:B0-----:R-:W-:-:S05]  /*11e0*/  IMAD.WIDE.U32 R10, R13, 0x2, R10 ;  /* 0x000000020d0a7825 */ /* 0x001fca00078e000a */
[----:B------:R1:W-:Y:S02]  /*11f0*/  STG.E.U16 desc[UR4][R10.64], R5 ;  /* 0x000000050a007986 */ /* 0x0003e4000c101504 */
.L_x_845:
[----:B------:R-:W-:-:S13]  /*1200*/  ISETP.GE.AND P0, PT, R29, R3, PT ;  /* 0x000000031d00720c */ /* 0x000fda0003f06270 */
[----:B------:R-:W-:Y:S05]  /*1210*/  @P0 BRA `(.L_x_847) ;  /* 0x0000000000340947 */ /* 0x000fea0003800000 */
[----:B-1----:R-:W1:Y:S01]  /*1220*/  LDC.64 R4, c[0x0][0x218] ;  /* 0x00008600ff047b82 */ /* 0x002e620000000a00 */
[----:B0-----:R-:W-:Y:S01]  /*1230*/  IADD3 R11, R2, R29, RZ ;  /* 0x0000001d020b7210 */ /* 0x001fe20007ffe0ff */
[----:B------:R-:W-:-:S04]  /*1240*/  VIADD R29, R29, 0x80 ;  /* 0x000000801d1d7836 */ /* 0x000fc80000000000 */
[----:B-1----:R-:W-:-:S05]  /*1250*/  IMAD.WIDE.U32 R4, R11, 0x2, R4 ;  /* 0x000000020b047825 */ /* 0x002fca00078e0004 */
[----:B------:R1:W-:Y:S02]  /*1260*/  STG.E.U16 desc[UR4][R4.64], R6 ;  /* 0x0000000604007986 */ /* 0x0003e4000c101504 */
.L_x_846:
        /* <DEDUP_REMOVED lines=8> */
.L_x_847:
[----:B------:R-:W-:Y:S05]  /*12f0*/  BSYNC B1 ;  /* 0x0000000000017941 */ /* 0x000fea0003800000 */
.L_x_843:
[----:B------:R-:W-:-:S13]  /*1300*/  ISETP.GE.AND P0, PT, R29, R3, PT ;  /* 0x000000031d00720c */ /* 0x000fda0003f06270 */
[----:B-12---:R-:W1:Y:S01]  /*1310*/  @!P0 LDC.64 R4, c[0x0][0x218] ;  /* 0x00008600ff048b82 */ /* 0x006e620000000a00 */
[----:B------:R-:W-:Y:S01]  /*1320*/  @!P0 IADD3 R7, R2, R29, RZ ;  /* 0x0000001d02078210 */ /* 0x000fe20007ffe0ff */
[----:B------:R-:W-:-:S04]  /*1330*/  @!P0 VIADD R29, R29, 0x80 ;  /* 0x000000801d1d8836 */ /* 0x000fc80000000000 */
[----:B-1----:R-:W-:-:S05]  /*1340*/  @!P0 IMAD.WIDE.U32 R4, R7, 0x2, R4 ;  /* 0x0000000207048825 */ /* 0x002fca00078e0004 */
[----:B------:R2:W-:Y:S02]  /*1350*/  @!P0 STG.E.U16 desc[UR4][R4.64], R8 ;  /* 0x0000000804008986 */ /* 0x0005e4000c101504 */
.L_x_848:
[----:B------:R-:W-:Y:S05]  /*1360*/  BSYNC B0 ;  /* 0x0000000000007941 */ /* 0x000fea0003800000 */
.L_x_842:
        /* <DEDUP_REMOVED lines=8> */
.L_x_849:
        /* <DEDUP_REMOVED lines=9> */
.L_x_22765:


//--------------------- .text._ZN2at6native29vectorized_elementwise_kernelILi8ENS0_13BinaryFunctorIN3c108BFloat16ES4_S4_ZZZNS0_15binary_internal21div_trunc_kernel_cudaERNS_18TensorIteratorBaseEENKUlvE1_clEvENKUlvE2_clEvEUlS4_S4_E_EESt5arrayIPcLm3EEEEviT0_T1_ --------------------------
	.section	.text._ZN2at6native29vectorized_elementwise_kernelILi8ENS0_13BinaryFunctorIN3c108BFloat16ES4_S4_ZZZNS0_15binary_internal21div_trunc_kernel_cudaERNS_18TensorIteratorBaseEENKUlvE1_clEvENKUlvE2_clEvEUlS4_S4_E_EESt5arrayIPcLm3EEEEviT0_T1_,"ax",@progbits
	.align	128
        .global         _ZN2at6native29vectorized_elementwise_kernelILi8ENS0_13BinaryFunctorIN3c108BFloat16ES4_S4_ZZZNS0_15binary_internal21div_trunc_kernel_cudaERNS_18TensorIteratorBaseEENKUlvE1_clEvENKUlvE2_clEvEUlS4_S4_E_EESt5arrayIPcLm3EEEEviT0_T1_
        .type           _ZN2at6native29vectorized_elementwise_kernelILi8ENS0_13BinaryFunctorIN3c108BFloat16ES4_S4_ZZZNS0_15binary_internal21div_trunc_kernel_cudaERNS_18TensorIteratorBaseEENKUlvE1_clEvENKUlvE2_clEvEUlS4_S4_E_EESt5arrayIPcLm3EEEEviT0_T1_,@function
        .size           _ZN2at6native29vectorized_elementwise_kernelILi8ENS0_13BinaryFunctorIN3c108BFloat16ES4_S4_ZZZNS0_15binary_internal21div_trunc_kernel_cudaERNS_18TensorIteratorBaseEENKUlvE1_clEvENKUlvE2_clEvEUlS4_S4_E_EESt5arrayIPcLm3EEEEviT0_T1_,(.L_x_22766 - _ZN2at6native29vectorized_elementwise_kernelILi8ENS0_13BinaryFunctorIN3c108BFloat16ES4_S4_ZZZNS0_15binary_internal21div_trunc_kernel_cudaERNS_18TensorIteratorBaseEENKUlvE1_clEvENKUlvE2_clEvEUlS4_S4_E_EESt5arrayIPcLm3EEEEviT0_T1_)
        .other          _ZN2at6native29vectorized_elementwise_kernelILi8ENS0_13BinaryFunctorIN3c108BFloat16ES4_S4_ZZZNS0_15binary_internal21div_trunc_kernel_cudaERNS_18TensorIteratorBaseEENKUlvE1_clEvENKUlvE2_clEvEUlS4_S4_E_EESt5arrayIPcLm3EEEEviT0_T1_,@"STO_CUDA_ENTRY STV_DEFAULT"
_ZN2at6native29vectorized_elementwise_kernelILi8ENS0_13BinaryFunctorIN3c108BFloat16ES4_S4_ZZZNS0_15binary_internal21div_trunc_kernel_cudaERNS_18TensorIteratorBaseEENKUlvE1_clEvENKUlvE2_clEvEUlS4_S4_E_EESt5arrayIPcLm3EEEEviT0_T1_:
.text._ZN2at6native29vectorized_elementwise_kernelILi8ENS0_13BinaryFunctorIN3c108BFloat16ES4_S4_ZZZNS0_15binary_internal21div_trunc_kernel_cudaERNS_18TensorIteratorBaseEENKUlvE1_clEvENKUlvE2_clEvEUlS4_S4_E_EESt5arrayIPcLm3EEEEviT0_T1_:
        /* <DEDUP_REMOVED lines=12> */
[----:B------:R-:W0:Y:S04]  /*00c0*/  LDC.64 R4, c[0x0][0x220] ;  /* 0x00008800ff047b82 */ /* 0x000e280000000a00 */
[----:B------:R-:W2:Y:S01]  /*00d0*/  LDG.E.128 R8, desc[UR4][R8.64] ;  /* 0x0000000408087981 */ /* 0x000ea2000c1e1d00 */
[----:B0-----:R-:W-:-:S04]  /*00e0*/  IMAD.WIDE R4, R2, 0x2, R4 ;  /* 0x0000000202047825 */ /* 0x001fc800078e0204 */
[----:B------:R-:W-:-:S06]  /*00f0*/  IMAD.WIDE.U32 R4, R0, 0x10, R4 ;  /* 0x0000001000047825 */ /* 0x000fcc00078e0004 */
[----:B------:R-:W3:Y:S01]  /*0100*/  LDG.E.128 R4, desc[UR4][R4.64] ;  /* 0x0000000404047981 */ /* 0x000ee2000c1e1d00 */
[C---:B--2---:R-:W-:Y:S01]  /*0110*/  IMAD.U32 R15, R8.reuse, 0x10000, RZ ;  /* 0x00010000080f7824 */ /* 0x044fe200078e00ff */
[----:B------:R-:W-:Y:S01]  /*0120*/  SHF.L.U32 R14, R9, 0x10, RZ ;  /* 0x00000010090e7819 */ /* 0x000fe200000006ff */
[----:B------:R-:W-:Y:S01]  /*0130*/  IMAD.U32 R12, R11, 0x10000, RZ ;  /* 0x000100000b0c7824 */ /* 0x000fe200078e00ff */
[----:B------:R-:W-:Y:S01]  /*0140*/  PRMT R8, R8, 0x7632, R8 ;  /* 0x0000763208087816 */ /* 0x000fe20000000008 */
[C---:B------:R-:W-:Y:S01]  /*0150*/  IMAD.U32 R13, R10.reuse, 0x10000, RZ ;  /* 0x000100000a0d7824 */ /* 0x040fe200078e00ff */
[----:B------:R-:W-:Y:S01]  /*0160*/  PRMT R3, R9, 0x7632, R3 ;  /* 0x0000763209037816 */ /* 0x000fe20000000003 */
[----:B------:R-:W0:Y:S01]  /*0170*/  MUFU.RCP R15, R15 ;  /* 0x0000000f000f7308 */ /* 0x000e220000001000 */
[----:B------:R-:W-:Y:S02]  /*0180*/  PRMT R10, R10, 0x7632, R10 ;  /* 0x000076320a0a7816 */ /* 0x000fe4000000000a */
[----:B------:R-:W-:Y:S01]  /*0190*/  SHF.L.U32 R17, R8, 0x10, RZ ;  /* 0x0000001008117819 */ /* 0x000fe200000006ff */
[----:B------:R-:W-:Y:S01]  /*01a0*/  IMAD.U32 R3, R3, 0x10000, RZ ;  /* 0x0001000003037824 */ /* 0x000fe200078e00ff */
[----:B------:R-:W-:Y:S01]  /*01b0*/  PRMT R11, R11, 0x7632, R11 ;  /* 0x000076320b0b7816 */ /* 0x000fe2000000000b */
[----:B------:R-:W-:-:S02]  /*01c0*/  IMAD.U32 R8, R10, 0x10000, RZ ;  /* 0x000100000a087824 */ /* 0x000fc400078e00ff */
[----:B------:R-:W1:Y:S02]  /*01d0*/  MUFU.RCP R14, R14 ;  /* 0x0000000e000e7308 */ /* 0x000e640000001000 */
[----:B------:R-:W-:-:S06]  /*01e0*/  IMAD.U32 R10, R11, 0x10000, RZ ;  /* 0x000100000b0a7824 */ /* 0x000fcc00078e00ff */
[----:B------:R-:W2:Y:S08]  /*01f0*/  MUFU.RCP R12, R12 ;  /* 0x0000000c000c7308 */ /* 0x000eb00000001000 */
[----:B------:R-:W4:Y:S01]  /*0200*/  MUFU.RCP R9, R17 ;  /* 0x0000001100097308 */ /* 0x000f220000001000 */
[----:B---3--:R-:W-:-:S05]  /*0210*/  SHF.L.U32 R16, R4, 0x10, RZ ;  /* 0x0000001004107819 */ /* 0x008fca00000006ff */
[----:B0-----:R-:W-:Y:S02]  /*0220*/  FMUL.FTZ R11, R16, R15 ;  /* 0x0000000f100b7220 */ /* 0x001fe40000410000 */
[----:B------:R-:W0:Y:S01]  /*0230*/  MUFU.RCP R13, R13 ;  /* 0x0000000d000d7308 */ /* 0x000e220000001000 */
[----:B------:R-:W-:Y:S01]  /*0240*/  IMAD.U32 R15, R5, 0x10000, RZ ;  /* 0x00010000050f7824 */ /* 0x000fe200078e00ff */
[----:B------:R-:W-:Y:S02]  /*0250*/  PRMT R5, R4, 0x7632, R5 ;  /* 0x0000763204057816 */ /* 0x000fe40000000005 */
[----:B------:R-:W-:Y:S01]  /*0260*/  SHF.L.U32 R16, R6, 0x10, RZ ;  /* 0x0000001006107819 */ /* 0x000fe200000006ff */
[----:B-1----:R-:W-:Y:S01]  /*0270*/  FMUL.FTZ R14, R15, R14 ;  /* 0x0000000e0f0e7220 */ /* 0x002fe20000410000 */
[----:B------:R-:W-:Y:S01]  /*0280*/  IMAD.U32 R15, R7, 0x10000, RZ ;  /* 0x00010000070f7824 */ /* 0x000fe200078e00ff */
[----:B------:R-:W-:Y:S01]  /*0290*/  PRMT R6, R5, 0x7632, R6 ;  /* 0x0000763205067816 */ /* 0x000fe20000000006 */
[----:B------:R-:W1:Y:S02]  /*02a0*/  MUFU.RCP R3, R3 ;  /* 0x0000000300037308 */ /* 0x000e640000001000 */
[----:B--2---:R-:W-:Y:S01]  /*02b0*/  FMUL.FTZ R15, R15, R12 ;  /* 0x0000000c0f0f7220 */ /* 0x004fe20000410000 */
[----:B------:R-:W-:Y:S01]  /*02c0*/  IMAD.U32 R12, R5, 0x10000, RZ ;  /* 0x00010000050c7824 */ /* 0x000fe200078e00ff */
[----:B------:R-:W-:-:S03]  /*02d0*/  PRMT R7, R6, 0x7632, R7 ;  /* 0x0000763206077816 */ /* 0x000fc60000000007 */
[----:B----4-:R-:W-:Y:S01]  /*02e0*/  FMUL.FTZ R9, R12, R9 ;  /* 0x000000090c097220 */ /* 0x010fe20000410000 */
[----:B------:R-:W2:Y:S01]  /*02f0*/  MUFU.RCP R8, R8 ;  /* 0x0000000800087308 */ /* 0x000ea20000001000 */
[----:B------:R-:W-:Y:S01]  /*0300*/  SHF.L.U32 R12, R6, 0x10, RZ ;  /* 0x00000010060c7819 */ /* 0x000fe200000006ff */
[----:B0-----:R-:W-:-:S06]  /*0310*/  FMUL.FTZ R13, R16, R13 ;  /* 0x0000000d100d7220 */ /* 0x001fcc0000410000 */
[----:B------:R-:W0:Y:S01]  /*0320*/  MUFU.RCP R10, R10 ;  /* 0x0000000a000a7308 */ /* 0x000e220000001000 */
[----:B-1----:R-:W-:Y:S01]  /*0330*/  FMUL.FTZ R12, R12, R3 ;  /* 0x000000030c0c7220 */ /* 0x002fe20000410000 */
[C---:B------:R-:W-:Y:S01]  /*0340*/  IMAD.U32 R3, R7.reuse, 0x10000, RZ ;  /* 0x0001000007037824 */ /* 0x040fe200078e00ff */
[----:B------:R-:W-:-:S05]  /*0350*/  PRMT R7, R7, 0x7632, R7 ;  /* 0x0000763207077816 */ /* 0x000fca0000000007 */
[----:B------:R2:W1:Y:S01]  /*0360*/  F2F.BF16.F32 R4, R13 ;  /* 0x0000000d00047304 */ /* 0x0004620000202000 */
[----:B------:R-:W-:-:S07]  /*0370*/  IMAD.U32 R7, R7, 0x10000, RZ ;  /* 0x0001000007077824 */ /* 0x000fce00078e00ff */
[----:B------:R-:W-:Y:S01]  /*0380*/  F2F.BF16.F32 R5, R15 ;  /* 0x0000000f00057304 */ /* 0x000fe20000202000 */
[----:B--2---:R-:W-:Y:S01]  /*0390*/  FMUL.FTZ R13, R3, R8 ;  /* 0x00000008030d7220 */ /* 0x004fe20000410000 */
[----:B0-----:R-:W-:Y:S01]  /*03a0*/  FMUL.FTZ R7, R7, R10 ;  /* 0x0000000a07077220 */ /* 0x001fe20000410000 */
[----:B-1----:R-:W-:-:S05]  /*03b0*/  IMAD.U32 R8, R4, 0x10000, RZ ;  /* 0x0001000004087824 */ /* 0x002fca00078e00ff */
[----:B------:R-:W0:Y:S08]  /*03c0*/  F2F.BF16.F32 R11, R11 ;  /* 0x0000000b000b7304 */ /* 0x000e300000202000 */
[----:B------:R-:W1:Y:S01]  /*03d0*/  F2F.BF16.F32 R14, R14 ;  /* 0x0000000e000e7304 */ /* 0x000e620000202000 */
[----:B0-----:R-:W-:-:S07]  /*03e0*/  SHF.L.U32 R3, R11, 0x10, RZ ;  /* 0x000000100b037819 */ /* 0x001fce00000006ff */
[----:B------:R0:W2:Y:S01]  /*03f0*/  F2F.BF16.F32 R6, R9 ;  /* 0x0000000900067304 */ /* 0x0000a20000202000 */
[----:B-1----:R-:W-:-:S07]  /*0400*/  IMAD.U32 R14, R14, 0x10000, RZ ;  /* 0x000100000e0e7824 */ /* 0x002fce00078e00ff */
[----:B------:R-:W1:Y:S01]  /*0410*/  F2F.BF16.F32 R13, R13 ;  /* 0x0000000d000d7304 */ /* 0x000e620000202000 */
[----:B0-----:R-:W-:Y:S02]  /*0420*/  SHF.L.U32 R9, R5, 0x10, RZ ;  /* 0x0000001005097819 */ /* 0x001fe400000006ff */
[----:B------:R-:W0:Y:S01]  /*0430*/  LDC.64 R4, c[0x0][0x218] ;  /* 0x00008600ff047b82 */ /* 0x000e220000000a00 */
[----:B--2---:R-:W-:-:S04]  /*0440*/  IMAD.U32 R6, R6, 0x10000, RZ ;  /* 0x0001000006067824 */ /* 0x004fc800078e00ff */
[----:B------:R-:W2:Y:S01]  /*0450*/  F2F.BF16.F32 R12, R12 ;  /* 0x0000000c000c7304 */ /* 0x000ea20000202000 */
[----:B-1----:R-:W-:-:S07]  /*0460*/  SHF.L.U32 R13, R13, 0x10, RZ ;  /* 0x000000100d0d7819 */ /* 0x002fce00000006ff */
[----:B------:R-:W1:Y:S01]  /*0470*/  F2F.BF16.F32 R15, R7 ;  /* 0x00000007000f7304 */ /* 0x000e620000202000 */
[----:B--2---:R-:W-:-:S07]  /*0480*/  IMAD.U32 R12, R12, 0x10000, RZ ;  /* 0x000100000c0c7824 */ /* 0x004fce00078e00ff */
[----:B------:R-:W-:Y:S01]  /*0490*/  FRND.TRUNC R3, R3 ;  /* 0x0000000300037307 */ /* 0x000fe2000020d000 */
[----:B0-----:R-:W-:-:S04]  /*04a0*/  IMAD.WIDE.U32 R4, R2, 0x2, R4 ;  /* 0x0000000202047825 */ /* 0x001fc800078e0004 */
[----:B-1----:R-:W-:-:S03]  /*04b0*/  IMAD.U32 R15, R15, 0x10000, RZ ;  /* 0x000100000f0f7824 */ /* 0x002fc600078e00ff */
[----:B------:R-:W-:Y:S08]  /*04c0*/  FRND.TRUNC R14, R14 ;  /* 0x0000000e000e7307 */ /* 0x000ff0000020d000 */
[----:B------:R-:W0:Y:S08]  /*04d0*/  FRND.TRUNC R6, R6 ;  /* 0x0000000600067307 */ /* 0x000e30000020d000 */
[----:B------:R-:W1:Y:S08]  /*04e0*/  FRND.TRUNC R7, R12 ;  /* 0x0000000c00077307 */ /* 0x000e70000020d000 */
[----:B------:R-:W-:Y:S08]  /*04f0*/  FRND.TRUNC R10, R8 ;  /* 0x00000008000a7307 */ /* 0x000ff0000020d000 */
[----:B------:R2:W-:Y:S08]  /*0500*/  FRND.TRUNC R11, R9 ;  /* 0x00000009000b7307 */ /* 0x0005f0000020d000 */
[----:B------:R-:W3:Y:S01]  /*0510*/  FRND.TRUNC R13, R13 ;  /* 0x0000000d000d7307 */ /* 0x000ee2000020d000 */
[----:B--2---:R-:W-:Y:S01]  /*0520*/  IMAD.WIDE R8, R0, 0x10, R4 ;  /* 0x0000001000087825 */ /* 0x004fe200078e0204 */
[----:B0-----:R-:W-:-:S02]  /*0530*/  F2FP.BF16.F32.PACK_AB R4, R6, R3 ;  /* 0x000000030604723e */ /* 0x001fc400000010ff */
[----:B-1----:R-:W-:-:S04]  /*0540*/  F2FP.BF16.F32.PACK_AB R5, R7, R14 ;  /* 0x0000000e0705723e */ /* 0x002fc800000010ff */
[----:B------:R-:W0:Y:S01]  /*0550*/  FRND.TRUNC R16, R15 ;  /* 0x0000000f00107307 */ /* 0x000e22000020d000 */
[----:B---3--:R-:W-:Y:S02]  /*0560*/  F2FP.BF16.F32.PACK_AB R6, R13, R10 ;  /* 0x0000000a0d06723e */ /* 0x008fe400000010ff */
[----:B0-----:R-:W-:-:S05]  /*0570*/  F2FP.BF16.F32.PACK_AB R7, R16, R11 ;  /* 0x0000000b1007723e */ /* 0x001fca00000010ff */
[----:B------:R-:W-:Y:S01]  /*0580*/  STG.E.128 desc[UR4][R8.64], R4 ;  /* 0x0000000408007986 */ /* 0x000fe2000c101d04 */
[----:B------:R-:W-:Y:S05]  /*0590*/  EXIT ;  /* 0x000000000000794d */ /* 0x000fea0003800000 */
.L_x_850:
        /* <DEDUP_REMOVED lines=188> */
.L_x_853:
[----:B------:R-:W-:-:S13]  /*1160*/  ISETP.GE.AND P0, PT, R29, R3, PT ;  /* 0x000000031d00720c */ /* 0x000fda0003f06270 */
[----:B------:R-:W-:Y:S05]  /*1170*/  @P0 BRA `(.L_x_855) ;  /* 0x0000000000300947 */ /* 0x000fea0003800000 */
[----:B0-----:R-:W0:Y:S01]  /*1180*/  LDC.64 R10, c[0x0][0x218] ;  /* 0x00008600ff0a7b82 */ /* 0x001e220000000a00 */
[----:B------:R-:W-:Y:S01]  /*1190*/  IADD3 R13, R2, R29, RZ ;  /* 0x0000001d020d7210 */ /* 0x000fe20007ffe0ff */
[----:B------:R-:W-:-:S04]  /*11a0*/  VIADD R29, R29, 0x80 ;  /* 0x000000801d1d7836 */ /* 0x000fc80000000000 */
[----:B0-----:R-:W-:-:S05]  /*11b0*/  IMAD.WIDE.U32 R10, R13, 0x2, R10 ;  /* 0x000000020d0a7825 */ /* 0x001fca00078e000a */
[----:B------:R1:W-:Y:S02]  /*11c0*/  STG.E.U16 desc[UR4][R10.64], R5 ;  /* 0x000000050a007986 */ /* 0x0003e4000c101504 */
.L_x_854:
[----:B------:R-:W-:-:S13]  /*11d0*/  ISETP.GE.AND P0, PT, R29, R3, PT ;  /* 0x000000031d00720c */ /* 0x000fda0003f06270 */
[----:B------:R-:W-:Y:S05]  /*11e0*/  @P0 BRA `(.L_x_856) ;  /* 0x0000000000340947 */ /* 0x000fea0003800000 */
[----:B-1----:R-:W1:Y:S01]  /*11f0*/  LDC.64 R4, c[0x0][0x218] ;  /* 0x00008600ff047b82 */ /* 0x002e620000000a00 */
[----:B0-----:R-:W-:Y:S01]  /*1200*/  IADD3 R11, R2, R29, RZ ;  /* 0x0000001d020b7210 */ /* 0x001fe20007ffe0ff */
[----:B------:R-:W-:-:S04]  /*1210*/  VIADD R29, R29, 0x80 ;  /* 0x000000801d1d7836 */ /* 0x000fc80000000000 */
[----:B-1----:R-:W-:-:S05]  /*1220*/  IMAD.WIDE.U32 R4, R11, 0x2, R4 ;  /* 0x000000020b047825 */ /* 0x002fca00078e0004 */
[----:B------:R1:W-:Y:S02]  /*1230*/  STG.E.U16 desc[UR4][R4.64], R6 ;  /* 0x0000000604007986 */ /* 0x0003e4000c101504 */
.L_x_855:
        /* <DEDUP_REMOVED lines=8> */
.L_x_856:
[----:B------:R-:W-:Y:S05]  /*12c0*/  BSYNC B1 ;  /* 0x0000000000017941 */ /* 0x000fea0003800000 */
.L_x_852:
[----:B------:R-:W-:-:S13]  /*12d0*/  ISETP.GE.AND P0, PT, R29, R3, PT ;  /* 0x000000031d00720c */ /* 0x000fda0003f06270 */
[----:B-12---:R-:W1:Y:S01]  /*12e0*/  @!P0 LDC.64 R4, c[0x0][0x218] ;  /* 0x00008600ff048b82 */ /* 0x006e620000000a00 */
[----:B------:R-:W-:Y:S01]  /*12f0*/  @!P0 IADD3 R7, R2, R29, RZ ;  /* 0x0000001d02078210 */ /* 0x000fe20007ffe0ff */
[----:B------:R-:W-:-:S04]  /*1300*/  @!P0 VIADD R29, R29, 0x80 ;  /* 0x000000801d1d8836 */ /* 0x000fc80000000000 */
[----:B-1----:R-:W-:-:S05]  /*1310*/  @!P0 IMAD.WIDE.U32 R4, R7, 0x2, R4 ;  /* 0x0000000207048825 */ /* 0x002fca00078e0004 */
[----:B------:R2:W-:Y:S02]  /*1320*/  @!P0 STG.E.U16 desc[UR4][R4.64], R8 ;  /* 0x0000000804008986 */ /* 0x0005e4000c101504 */
.L_x_857:
[----:B------:R-:W-:Y:S05]  /*1330*/  BSYNC B0 ;  /* 0x0000000000007941 */ /* 0x000fea0003800000 */
.L_x_851:
        /* <DEDUP_REMOVED lines=8> */
.L_x_858:
        /* <DEDUP_REMOVED lines=12> */
.L_x_22766:


//--------------------- .text._ZN2at6native18elementwise_kernelILi128ELi4EZNS0_15gpu_kernel_implINS0_13BUnaryFunctorIN3c108BFloat16ES5_S5_ZZZNS0_15binary_internal21div_trunc_kernel_cudaERNS_18TensorIteratorBaseEENKUlvE1_clEvENKUlvE2_clEvEUlS5_S5_E_EEEEvS8_RKT_EUliE_EEviT1_ --------------------------
	.section	.text._ZN2at6native18elementwise_kernelILi128ELi4EZNS0_15gpu_kernel_implINS0_13BUnaryFunctorIN3c108BFloat16ES5_S5_ZZZNS0_15binary_internal21div_trunc_kernel_cudaERNS_18TensorIteratorBaseEENKUlvE1_clEvENKUlvE2_clEvEUlS5_S5_E_EEEEvS8_RKT_EUliE_EEviT1_,"ax",@progbits
	.align	128
        .global         _ZN2at6native18elementwise_kernelILi128ELi4EZNS0_15gpu_kernel_implINS0_13BUnaryFunctorIN3c108BFloat16ES5_S5_ZZZNS0_15binary_internal21div_trunc_kernel_cudaERNS_18TensorIteratorBaseEENKUlvE1_clEvENKUlvE2_clEvEUlS5_S5_E_EEEEvS8_RKT_EUliE_EEviT1_
        .type           _ZN2at6native18elementwise_kernelILi128ELi4EZNS0_15gpu_kernel_implINS0_13BUnaryFunctorIN3c108BFloat16ES5_S5_ZZZNS0_15binary_internal21div_trunc_kernel_cudaERNS_18TensorIteratorBaseEENKUlvE1_clEvENKUlvE2_clEvEUlS5_S5_E_EEEEvS8_RKT_EUliE_EEviT1_,@function
        .size           _ZN2at6native18elementwise_kernelILi128ELi4EZNS0_15gpu_kernel_implINS0_13BUnaryFunctorIN3c108BFloat16ES5_S5_ZZZNS0_15binary_internal21div_trunc_kernel_cudaERNS_18TensorIteratorBaseEENKUlvE1_clEvENKUlvE2_clEvEUlS5_S5_E_EEEEvS8_RKT_EUliE_EEviT1_,(.L_x_22767 - _ZN2at6native18elementwise_kernelILi128ELi4EZNS0_15gpu_kernel_implINS0_13BUnaryFunctorIN3c108BFloat16ES5_S5_ZZZNS0_15binary_internal21div_trunc_kernel_cudaERNS_18TensorIteratorBaseEENKUlvE1_clEvENKUlvE2_clEvEUlS5_S5_E_EEEEvS8_RKT_EUliE_EEviT1_)
        .other          _ZN2at6native18elementwise_kernelILi128ELi4EZNS0_15gpu_kernel_implINS0_13BUnaryFunctorIN3c108BFloat16ES5_S5_ZZZNS0_15binary_internal21div_trunc_kernel_cudaERNS_18TensorIteratorBaseEENKUlvE1_clEvENKUlvE2_clEvEUlS5_S5_E_EEEEvS8_RKT_EUliE_EEviT1_,@"STO_CUDA_ENTRY STV_DEFAULT"
_ZN2at6native18elementwise_kernelILi128ELi4EZNS0_15gpu_kernel_implINS0_13BUnaryFunctorIN3c108BFloat16ES5_S5_ZZZNS0_15binary_internal21div_trunc_kernel_cudaERNS_18TensorIteratorBaseEENKUlvE1_clEvENKUlvE2_clEvEUlS5_S5_E_EEEEvS8_RKT_EUliE_EEviT1_:
.text._ZN2at6native18elementwise_kernelILi128ELi4EZNS0_15gpu_kernel_implINS0_13BUnaryFunctorIN3c108BFloat16ES5_S5_ZZZNS0_15binary_internal21div_trunc_kernel_cudaERNS_18TensorIteratorBaseEENKUlvE1_clEvENKUlvE2_clEvEUlS5_S5_E_EEEEvS8_RKT_EUliE_EEviT1_:
        /* <DEDUP_REMOVED lines=18> */
[----:B------:R-:W-:Y:S01]  /*0120*/  IMAD.HI.U32 R2, R19, UR4, R2 ;  /* 0x0000000413027c27 */ /* 0x000fe2000f8e0002 */
[----:B------:R-:W-:-:S04]  /*0130*/  ULDC UR4, c[0x0][0x21c] ;  /* 0x0000870000047ab9 */ /* 0x000fc80000000800 */
[----:B------:R-:W-:-:S05]  /*0140*/  SHF.R.U32.HI R3, RZ, UR5, R2 ;  /* 0x00000005ff037c19 */ /* 0x000fca0008011602 */
[----:B------:R-:W-:-:S04]  /*0150*/  IMAD.MOV R0, RZ, RZ, -R3 ;  /* 0x000000ffff007224 */ /* 0x000fc800078e0a03 */
[----:B------:R-:W-:Y:S01]  /*0160*/  IMAD R19, R0, UR4, R19 ;  /* 0x0000000400137c24 */ /* 0x000fe2000f8e0213 */
[----:B------:R-:W-:-:S03]  /*0170*/  ULDC.64 UR4, c[0x0][0x348] ;  /* 0x0000d20000047ab9 */ /* 0x000fc60000000a00 */
        /* <DEDUP_REMOVED lines=8> */
[----:B------:R-:W-:-:S05]  /*0200*/  SHF.R.U32.HI R5, RZ, UR5, R4 ;  /* 0x00000005ff057c19 */ /* 0x000fca0008011604 */
[----:B------:R-:W-:-:S04]  /*0210*/  IMAD.MOV R2, RZ, RZ, -R5 ;  /* 0x000000ffff027224 */ /* 0x000fc800078e0a05 */
[----:B------:R-:W-:Y:S01]  /*0220*/  IMAD R3, R2, UR6, R3 ;  /* 0x0000000602037c24 */ /* 0x000fe2000f8e0203 */
[----:B------:R-:W-:-:S03]  /*0230*/  ULDC.64 UR6, c[0x0][0x350] ;  /* 0x0000d40000067ab9 */ /* 0x000fc60000000a00 */
[C---:B------:R-:W-:Y:S02]  /*0240*/  IMAD R16, R3.reuse, UR6, RZ ;  /* 0x0000000603107c24 */ /* 0x040fe4000f8e02ff */
[----:B------:R-:W-:Y:S02]  /*0250*/  IMAD R0, R3, UR7, R0 ;  /* 0x0000000703007c24 */ /* 0x000fe4000f8e0200 */
[----:B------:R-:W-:Y:S01]  /*0260*/  IMAD R16, R19, UR4, R16 ;  /* 0x0000000413107c24 */ /* 0x000fe2000f8e0210 */
[----:B------:R-:W-:Y:S06]  /*0270*/  @!P0 BRA `(.L_x_861) ;  /* 0x0000001000488947 */ /* 0x000fec0003800000 */
[----:B------:R-:W-:Y:S01]  /*0280*/  IMAD.MOV.U32 R4, RZ, RZ, RZ ;  /* 0x000000ffff047224 */ /* 0x000fe200078e00ff */
[----:B------:R-:W-:Y:S01]  /*0290*/  ULDC.64 UR4, c[0x0][0x238] ;  /* 0x00008e0000047ab9 */ /* 0x000fe20000000a00 */
[----:B------:R-:W-:Y:S02]  /*02a0*/  ISETP.NE.AND P0, PT, R6, 0x3, PT ;  /* 0x000000030600780c */ /* 0x000fe40003f05270 */
[----:B------:R-:W-:Y:S01]  /*02b0*/  IMAD.HI.U32 R2, R5, UR4, R4 ;  /* 0x0000000405027c27 */ /* 0x000fe2000f8e0004 */
[----:B------:R-:W-:-:S04]  /*02c0*/  ULDC UR4, c[0x0][0x234] ;  /* 0x00008d0000047ab9 */ /* 0x000fc80000000800 */
[----:B------:R-:W-:-:S05]  /*02d0*/  SHF.R.U32.HI R3, RZ, UR5, R2 ;  /* 0x00000005ff037c19 */ /* 0x000fca0008011602 */
[----:B------:R-:W-:-:S04]  /*02e0*/  IMAD.MOV R4, RZ, RZ, -R3 ;  /* 0x000000ffff047224 */ /* 0x000fc800078e0a03 */
[----:B------:R-:W-:Y:S01]  /*02f0*/  IMAD R5, R4, UR4, R5 ;  /* 0x0000000404057c24 */ /* 0x000fe2000f8e0205 */
[----:B------:R-:W-:-:S03]  /*0300*/  ULDC.64 UR4, c[0x0][0x358] ;  /* 0x0000d60000047ab9 */ /* 0x000fc60000000a00 */
        /* <DEDUP_REMOVED lines=9> */
[----:B------:R-:W-:-:S04]  /*03a0*/  ULDC.64 UR4, c[0x0][0x360] ;  /* 0x0000d80000047ab9 */ /* 0x000fc80000000a00 */
[----:B------:R-:W-:-:S04]  /*03b0*/  IMAD.MOV R2, RZ, RZ, -R5 ;  /* 0x000000ffff027224 */ /* 0x000fc800078e0a05 */
[----:B------:R-:W-:-:S04]  /*03c0*/  IMAD R3, R2, UR6, R3 ;  /* 0x0000000602037c24 */ /* 0x000fc8000f8e0203 */
[C---:B------:R-:W-:Y:S02]  /*03d0*/  IMAD R16, R3.reuse, UR4, R16 ;  /* 0x0000000403107c24 */ /* 0x040fe4000f8e0210 */
        /* <DEDUP_REMOVED lines=243> */
[----:B------:R-:W-:-:S03]  /*1310*/  ULDC.64 UR4, c[0x0][0x340] ;  /* 0x0000d00000047ab9 */ /* 0x000fc60000000a00 */
[----:B------:R-:W-:Y:S01]  /*1320*/  IMAD.HI.U32 R2, R5, UR4, R4 ;  /* 0x0000000405027c27 */ /* 0x000fe2000f8e0004 */
[----:B------:R-:W-:-:S04]  /*1330*/  ULDC UR4, c[0x0][0x33c] ;  /* 0x0000cf0000047ab9 */ /* 0x000fc80000000800 */
[----:B------:R-:W-:-:S05]  /*1340*/  SHF.R.U32.HI R2, RZ, UR5, R2 ;  /* 0x00000005ff027c19 */ /* 0x000fca0008011602 */
[----:B------:R-:W-:-:S04]  /*1350*/  IMAD.MOV R3, RZ, RZ, -R2 ;  /* 0x000000ffff037224 */ /* 0x000fc800078e0a02 */
[----:B------:R-:W-:Y:S01]  /*1360*/  IMAD R5, R3, UR4, R5 ;  /* 0x0000000403057c24 */ /* 0x000fe2000f8e0205 */
[----:B------:R-:W-:-:S03]  /*1370*/  ULDC.64 UR4, c[0x0][0x408] ;  /* 0x0001020000047ab9 */ /* 0x000fc60000000a00 */
[C---:B------:R-:W-:Y:S02]  /*1380*/  IMAD R16, R5.reuse, UR4, R16 ;  /* 0x0000000405107c24 */ /* 0x040fe4000f8e0210 */
[----:B------:R-:W-:-:S07]  /*1390*/  IMAD R0, R5, UR5, R0 ;  /* 0x0000000505007c24 */ /* 0x000fce000f8e0200 */
.L_x_861:
        /* <DEDUP_REMOVED lines=22> */
.L_x_865:
[----:B------:R-:W2:Y:S02]  /*1500*/  LDG.E.U8 R2, desc[UR36][R2.64] ;  /* 0x0000002402027981 */ /* 0x000ea4000c1e1100 */
[----:B--2---:R-:W-:-:S04]  /*1510*/  I2FP.F32.U32 R0, R2 ;  /* 0x0000000200007245 */ /* 0x004fc80000201000 */
[----:B------:R-:W-:Y:S01]  /*1520*/  F2FP.BF16.F32.PACK_AB R0, RZ, R0 ;  /* 0x00000000ff00723e */ /* 0x000fe200000010ff */
[----:B------:R-:W-:Y:S06]  /*1530*/  BRA `(.L_x_867) ;  /* 0x0000000c00907947 */ /* 0x000fec0003800000 */
.L_x_864:
        /* <DEDUP_REMOVED lines=10> */
.L_x_869:
[----:B------:R-:W2:Y:S02]  /*15e0*/  LDG.E R2, desc[UR36][R2.64] ;  /* 0x0000002402027981 */ /* 0x000ea4000c1e1900 */
[----:B--2---:R-:W-:-:S04]  /*15f0*/  I2FP.F32.S32 R0, R2 ;  /* 0x0000000200007245 */ /* 0x004fc80000201400 */
[----:B------:R-:W-:Y:S01]  /*1600*/  F2FP.BF16.F32.PACK_AB R0, RZ, R0 ;  /* 0x00000000ff00723e */ /* 0x000fe200000010ff */
[----:B------:R-:W-:Y:S06]  /*1610*/  BRA `(.L_x_867) ;  /* 0x0000000c00587947 */ /* 0x000fec0003800000 */
.L_x_868:
[----:B------:R-:W2:Y:S02]  /*1620*/  LDG.E.U16 R2, desc[UR36][R2.64] ;  /* 0x0000002402027981 */ /* 0x000ea4000c1e1500 */
[----:B--2---:R-:W0:Y:S02]  /*1630*/  I2F.S16 R0, R2 ;  /* 0x0000000200007306 */ /* 0x004e240000101400 */
[----:B0-----:R-:W-:Y:S01]  /*1640*/  F2FP.BF16.F32.PACK_AB R0, RZ, R0 ;  /* 0x00000000ff00723e */ /* 0x001fe200000010ff */
[----:B------:R-:W-:Y:S06]  /*1650*/  BRA `(.L_x_867) ;  /* 0x0000000c00487947 */ /* 0x000fec0003800000 */
.L_x_863:
        /* <DEDUP_REMOVED lines=9> */
.L_x_871:
[----:B------:R-:W2:Y:S02]  /*16f0*/  LDG.E.U16 R0, desc[UR36][R2.64] ;  /* 0x0000002402007981 */ /* 0x000ea4000c1e1500 */
[----:B--2---:R-:W-:-:S05]  /*1700*/  HADD2.F32 R0, -RZ, R0.H0_H0 ;  /* 0x20000000ff007230 */ /* 0x004fca0000004100 */
[----:B------:R-:W-:Y:S01]  /*1710*/  F2FP.BF16.F32.PACK_AB R0, RZ, R0 ;  /* 0x00000000ff00723e */ /* 0x000fe200000010ff */
[----:B------:R-:W-:Y:S06]  /*1720*/  BRA `(.L_x_867) ;  /* 0x0000000c00147947 */ /* 0x000fec0003800000 */
.L_x_870:
        /* <DEDUP_REMOVED lines=9> */
.L_x_873:
[----:B------:R-:W2:Y:S02]  /*17c0*/  LDG.E.U16 R2, desc[UR36][R2.64] ;  /* 0x0000002402027981 */ /* 0x000ea4000c1e1500 */
[----:B--2---:R-:W-:-:S05]  /*17d0*/  HADD2.F32 R0, -RZ, R2.H0_H0 ;  /* 0x20000002ff007230 */ /* 0x004fca0000004100 */
[----:B------:R-:W-:Y:S01]  /*17e0*/  F2FP.BF16.F32.PACK_AB R0, RZ, R0 ;  /* 0x00000000ff00723e */ /* 0x000fe200000010ff */
[----:B------:R-:W-:Y:S06]  /*17f0*/  BRA `(.L_x_867) ;  /* 0x0000000800e07947 */ /* 0x000fec0003800000 */
.L_x_872:
        /* <DEDUP_REMOVED lines=8> */
.L_x_862:
        /* <DEDUP_REMOVED lines=13> */
.L_x_876:
        /* <DEDUP_REMOVED lines=8> */
.L_x_875:
        /* <DEDUP_REMOVED lines=28> */
.L_x_878:
        /* <DEDUP_REMOVED lines=15> */
.L_x_877:
[----:B------:R0:W5:Y:S01]  /*1c80*/  LDG.E.U16 R0, desc[UR36][R2.64] ;  /* 0x0000002402007981 */ /* 0x000162000c1e1500 */
[----:B------:R-:W-:Y:S05]  /*1c90*/  BRA `(.L_x_867) ;  /* 0x0000000400b87947 */ /* 0x000fea0003800000 */
.L_x_874:
        /* <DEDUP_REMOVED lines=12> */
.L_x_881:
        /* <DEDUP_REMOVED lines=21> */
.L_x_885:
[----:B------:R-:W-:Y:S05]  /*1eb0*/  BSYNC B1 ;  /* 0x0000000000017941 */ /* 0x000fea0003800000 */
.L_x_884:
[----:B------:R-:W-:Y:S01]  /*1ec0*/  LEA R3, R0, 0x3b800000, 0x17 ;  /* 0x3b80000000037811 */ /* 0x000fe200078eb8ff */
[----:B------:R-:W-:-:S05]  /*1ed0*/  IMAD.SHL.U32 R0, R2, 0x100000, RZ ;  /* 0x0010000002007824 */ /* 0x000fca00078e00ff */
[----:B------:R-:W-:-:S07]  /*1ee0*/  LOP3.LUT R0, R3, R0, R4, 0xfe, !PT ;  /* 0x0000000003007212 */ /* 0x000fce00078efe04 */
.L_x_883:
[----:B------:R-:W-:Y:S05]  /*1ef0*/  BSYNC B0 ;  /* 0x0000000000007941 */ /* 0x000fea0003800000 */
.L_x_882:
[----:B------:R-:W-:Y:S01]  /*1f00*/  F2FP.BF16.F32.PACK_AB R0, RZ, R0 ;  /* 0x00000000ff00723e */ /* 0x000fe200000010ff */
[----:B------:R-:W-:Y:S06]  /*1f10*/  BRA `(.L_x_867) ;  /* 0x0000000400187947 */ /* 0x000fec0003800000 */
.L_x_880:
        /* <DEDUP_REMOVED lines=21> */
.L_x_889:
[----:B------:R-:W-:Y:S05]  /*2070*/  BSYNC B1 ;  /* 0x0000000000017941 */ /* 0x000fea0003800000 */
.L_x_888:
[----:B------:R-:W-:Y:S01]  /*2080*/  LEA R3, R0, 0x37800000, 0x17 ;  /* 0x3780000000037811 */ /* 0x000fe200078eb8ff */
[----:B------:R-:W-:-:S05]  /*2090*/  IMAD.SHL.U32 R0, R2, 0x200000, RZ ;  /* 0x0020000002007824 */ /* 0x000fca00078e00ff */
[----:B------:R-:W-:-:S07]  /*20a0*/  LOP3.LUT R0, R3, R0, R4, 0xfe, !PT ;  /* 0x0000000003007212 */ /* 0x000fce00078efe04 */
.L_x_887:
[----:B------:R-:W-:Y:S05]  /*20b0*/  BSYNC B0 ;  /* 0x0000000000007941 */ /* 0x000fea0003800000 */
.L_x_886:
[----:B------:R-:W-:Y:S01]  /*20c0*/  F2FP.BF16.F32.PACK_AB R0, RZ, R0 ;  /* 0x00000000ff00723e */ /* 0x000fe200000010ff */
[----:B------:R-:W-:Y:S06]  /*20d0*/  BRA `(.L_x_867) ;  /* 0x0000000000a87947 */ /* 0x000fec0003800000 */
.L_x_879:
        /* <DEDUP_REMOVED lines=14> */
.L_x_893:
[----:B------:R-:W-:Y:S05]  /*21c0*/  BSYNC B0 ;  /* 0x0000000000007941 */ /* 0x000fea0003800000 */
.L_x_892:
[----:B------:R-:W-:Y:S01]  /*21d0*/  F2FP.BF16.F32.PACK_AB R0, RZ, R0 ;  /* 0x00000000ff00723e */ /* 0x000fe200000010ff */
[----:B------:R-:W-:Y:S06]  /*21e0*/  BRA `(.L_x_867) ;  /* 0x0000000000647947 */ /* 0x000fec0003800000 */
.L_x_866:
        /* <DEDUP_REMOVED lines=16> */
.L_x_894:
[----:B------:R-:W-:Y:S01]  /*22f0*/  PRMT R0, RZ, 0x7610, R0 ;  /* 0x00007610ff007816 */ /* 0x000fe20000000000 */
[----:B------:R-:W-:Y:S06]  /*2300*/  BRA `(.L_x_867) ;  /* 0x00000000001c7947 */ /* 0x000fec0003800000 */
.L_x_891:
[----:B------:R-:W2:Y:S02]  /*2310*/  LDG.E.64 R2, desc[UR36][R2.64] ;  /* 0x0000002402027981 */ /* 0x000ea4000c1e1b00 */
[----:B--2---:R-:W0:Y:S02]  /*2320*/  I2F.U64 R0, R2 ;  /* 0x0000000200007312 */ /* 0x004e240000301000 */
[----:B0-----:R-:W-:Y:S01]  /*2330*/  F2FP.BF16.F32.PACK_AB R0, RZ, R0 ;  /* 0x00000000ff00723e */ /* 0x001fe200000010ff */
[----:B------:R-:W-:Y:S06]  /*2340*/  BRA `(.L_x_867) ;  /* 0x00000000000c7947 */ /* 0x000fec0003800000 */
.L_x_890:
[----:B------:R-:W2:Y:S02]  /*2350*/  LDG.E R2, desc[UR36][R2.64] ;  /* 0x0000002402027981 */ /* 0x000ea4000c1e1900 */
[----:B--2---:R-:W-:-:S04]  /*2360*/  I2FP.F32.U32 R0, R2 ;  /* 0x0000000200007245 */ /* 0x004fc80000201000 */
[----:B------:R-:W-:-:S07]  /*2370*/  F2FP.BF16.F32.PACK_AB R0, RZ, R0 ;  /* 0x00000000ff00723e */ /* 0x000fce00000010ff */
.L_x_867:
[----:B------:R-:W-:Y:S01]  /*2380*/  ULDC.U16 UR4, c[0x0][0x422] ;  /* 0x0001088000047ab9 */ /* 0x000fe20000000400 */
[----:B-----5:R-:W-:Y:S01]  /*2390*/  IMAD.U32 R0, R0, 0x10000, RZ ;  /* 0x0001000000007824 */ /* 0x020fe200078e00ff */
[----:B------:R-:W-:Y:S01]  /*23a0*/  USHF.L.U32 UR4, UR4, 0x10, URZ ;  /* 0x0000001004047899 */ /* 0x000fe2000800063f */
[----:B------:R-:W1:Y:S08]  /*23b0*/  LDC.U8 R4, c[0x0][0x424] ;  /* 0x00010900ff047b82 */ /* 0x000e700000000000 */
[----:B0-----:R-:W0:Y:S02]  /*23c0*/  MUFU.RCP R3, UR4 ;  /* 0x0000000400037d08 */ /* 0x001e240008001000 */
[----:B0-----:R-:W-:Y:S01]  /*23d0*/  FMUL.FTZ R0, R0, R3 ;  /* 0x0000000300007220 */ /* 0x001fe20000410000 */
[----:B-1----:R-:W-:-:S04]  /*23e0*/  PRMT R3, R4, 0x9910, RZ ;  /* 0x0000991004037816 */ /* 0x002fc800000000ff */
[----:B------:R-:W-:Y:S01]  /*23f0*/  ISETP.GT.AND P0, PT, R3, 0x9, PT ;  /* 0x000000090300780c */ /* 0x000fe20003f04270 */
[----:B------:R-:W0:Y:S02]  /*2400*/  F2F.BF16.F32 R0, R0 ;  /* 0x0000000000007304 */ /* 0x000e240000202000 */
        /* <DEDUP_REMOVED lines=16> */
.L_x_898:
[----:B-1----:R-:W-:-:S06]  /*2510*/  IMAD.U32 R3, R5, 0x10000, RZ ;  /* 0x0001000005037824 */ /* 0x002fcc00078e00ff */
[----:B0-----:R-:W0:Y:S02]  /*2520*/  F2I.S64.TRUNC R2, R3 ;  /* 0x0000000300027311 */ /* 0x001e24000020d900 */
[----:B0-----:R3:W-:Y:S01]  /*2530*/  STG.E.U8 desc[UR36][R16.64], R2 ;  /* 0x0000000210007986 */ /* 0x0017e2000c101124 */
[----:B------:R-:W-:Y:S05]  /*2540*/  BRA `(.L_x_900) ;  /* 0x0000000c00847947 */ /* 0x000fea0003800000 */
.L_x_897:
        /* <DEDUP_REMOVED lines=10> */
.L_x_902:
[----:B-1----:R-:W-:-:S06]  /*25f0*/  IMAD.U32 R5, R5, 0x10000, RZ ;  /* 0x0001000005057824 */ /* 0x002fcc00078e00ff */
[----:B------:R-:W1:Y:S02]  /*2600*/  F2I.FTZ.TRUNC.NTZ R5, R5 ;  /* 0x0000000500057305 */ /* 0x000e64000021f100 */
[----:B-1----:R1:W-:Y:S01]  /*2610*/  STG.E desc[UR36][R16.64], R5 ;  /* 0x0000000510007986 */ /* 0x0023e2000c101924 */
[----:B------:R-:W-:Y:S05]  /*2620*/  BRA `(.L_x_900) ;  /* 0x0000000c004c7947 */ /* 0x000fea0003800000 */
.L_x_901:
[----:B-1----:R-:W-:-:S06]  /*2630*/  IMAD.U32 R5, R5, 0x10000, RZ ;  /* 0x0001000005057824 */ /* 0x002fcc00078e00ff */
[----:B------:R-:W1:Y:S02]  /*2640*/  F2I.FTZ.TRUNC.NTZ R5, R5 ;  /* 0x0000000500057305 */ /* 0x000e64000021f100 */
[----:B-1----:R2:W-:Y:S01]  /*2650*/  STG.E.U16 desc[UR36][R16.64], R5 ;  /* 0x0000000510007986 */ /* 0x0025e2000c101524 */
[----:B------:R-:W-:Y:S05]  /*2660*/  BRA `(.L_x_900) ;  /* 0x0000000c003c7947 */ /* 0x000fea0003800000 */
.L_x_896:
        /* <DEDUP_REMOVED lines=9> */
.L_x_904:
[----:B-1----:R-:W-:-:S05]  /*2700*/  IMAD.U32 R0, R5, 0x10000, RZ ;  /* 0x0001000005007824 */ /* 0x002fca00078e00ff */
[----:B------:R-:W-:-:S05]  /*2710*/  F2FP.F16.F32.PACK_AB R0, RZ, R0 ;  /* 0x00000000ff00723e */ /* 0x000fca00000000ff */
[----:B------:R1:W-:Y:S01]  /*2720*/  STG.E.U16 desc[UR36][R16.64], R0 ;  /* 0x0000000010007986 */ /* 0x0003e2000c101524 */
[----:B------:R-:W-:Y:S05]  /*2730*/  BRA `(.L_x_900) ;  /* 0x0000000c00087947 */ /* 0x000fea0003800000 */
.L_x_903:
        /* <DEDUP_REMOVED lines=10> */
.L_x_906:
[----:B-1----:R-:W-:-:S05]  /*27e0*/  IMAD.U32 R5, R5, 0x10000, RZ ;  /* 0x0001000005057824 */ /* 0x002fca00078e00ff */
[----:B------:R-:W-:-:S04]  /*27f0*/  F2FP.F16.F32.PACK_AB R3, RZ, R5 ;  /* 0x00000005ff03723e */ /* 0x000fc800000000ff */
[----:B------:R-:W-:-:S05]  /*2800*/  PRMT R3, R3, 0x5410, RZ ;  /* 0x0000541003037816 */ /* 0x000fca00000000ff */
[----:B------:R1:W-:Y:S01]  /*2810*/  STG.E desc[UR36][R16.64], R3 ;  /* 0x0000000310007986 */ /* 0x0003e2000c101924 */
[----:B------:R-:W-:Y:S05]  /*2820*/  BRA `(.L_x_900) ;  /* 0x0000000800cc7947 */ /* 0x000fea0003800000 */
.L_x_905:
[----:B01----:R-:W-:-:S04]  /*2830*/  IMAD.U32 R2, R5, 0x10000, RZ ;  /* 0x0001000005027824 */ /* 0x003fc800078e00ff */
[----:B------:R-:W-:-:S06]  /*2840*/  FMUL.FTZ R2, R2, 1 ;  /* 0x3f80000002027820 */ /* 0x000fcc0000410000 */
[----:B------:R-:W0:Y:S02]  /*2850*/  F2F.F64.F32 R2, R2 ;  /* 0x0000000200027310 */ /* 0x000e240000201800 */
[----:B0-----:R0:W-:Y:S01]  /*2860*/  STG.E.64 desc[UR36][R16.64], R2 ;  /* 0x0000000210007986 */ /* 0x0011e2000c101b24 */
[----:B------:R-:W-:Y:S05]  /*2870*/  BRA `(.L_x_900) ;  /* 0x0000000800b87947 */ /* 0x000fea0003800000 */
.L_x_895:
        /* <DEDUP_REMOVED lines=13> */
.L_x_909:
[----:B-1----:R-:W-:Y:S01]  /*2950*/  IMAD.U32 R5, R5, 0x10000, RZ ;  /* 0x0001000005057824 */ /* 0x002fe200078e00ff */
[----:B------:R-:W-:-:S03]  /*2960*/  CS2R R6, SRZ ;  /* 0x0000000000067805 */ /* 0x000fc6000001ff00 */
[----:B------:R-:W-:-:S06]  /*2970*/  FMUL.FTZ R5, R5, 1 ;  /* 0x3f80000005057820 */ /* 0x000fcc0000410000 */
[----:B------:R-:W1:Y:S02]  /*2980*/  F2F.F64.F32 R4, R5 ;  /* 0x0000000500047310 */ /* 0x000e640000201800 */
[----:B-1----:R1:W-:Y:S01]  /*2990*/  STG.E.128 desc[UR36][R16.64], R4 ;  /* 0x0000000410007986 */ /* 0x0023e2000c101d24 */
[----:B------:R-:W-:Y:S05]  /*29a0*/  BRA `(.L_x_900) ;  /* 0x00000008006c7947 */ /* 0x000fea0003800000 */
.L_x_908:
        /* <DEDUP_REMOVED lines=21> */
.L_x_913:
[----:B------:R-:W-:Y:S05]  /*2b00*/  BSYNC B0 ;  /* 0x0000000000007941 */ /* 0x000fea0003800000 */
.L_x_912:
[----:B------:R-:W-:-:S05]  /*2b10*/  LOP3.LUT R3, R0, R3, RZ, 0xfc, !PT ;  /* 0x0000000300037212 */ /* 0x000fca00078efcff */
[----:B------:R0:W-:Y:S01]  /*2b20*/  STG.E.U8 desc[UR36][R16.64], R3 ;  /* 0x0000000310007986 */ /* 0x0001e2000c101124 */
[----:B------:R-:W-:Y:S05]  /*2b30*/  BRA `(.L_x_900) ;  /* 0x0000000800087947 */ /* 0x000fea0003800000 */
.L_x_911:
        /* <DEDUP_REMOVED lines=13> */
.L_x_915:
[----:B------:R-:W-:Y:S01]  /*2c10*/  IMAD.MOV.U32 R0, RZ, RZ, 0x7f ;  /* 0x0000007fff007424 */ /* 0x000fe200078e00ff */
[----:B------:R-:W-:-:S04]  /*2c20*/  ISETP.GT.U32.AND P0, PT, R2, 0x7f800000, PT ;  /* 0x7f8000000200780c */ /* 0x000fc80003f04070 */
[----:B------:R-:W-:-:S09]  /*2c30*/  SEL R0, R0, 0x7c, P0 ;  /* 0x0000007c00007807 */ /* 0x000fd20000000000 */
.L_x_916:
[----:B------:R-:W-:Y:S05]  /*2c40*/  BSYNC B0 ;  /* 0x0000000000007941 */ /* 0x000fea0003800000 */
.L_x_914:
[----:B------:R-:W-:-:S04]  /*2c50*/  LOP3.LUT R2, R5, 0x80000000, RZ, 0xc0, !PT ;  /* 0x8000000005027812 */ /* 0x000fc800078ec0ff */
[----:B------:R-:W-:-:S04]  /*2c60*/  SHF.R.U32.HI R3, RZ, 0x18, R2 ;  /* 0x00000018ff037819 */ /* 0x000fc80000011602 */
[----:B------:R-:W-:-:S05]  /*2c70*/  LOP3.LUT R3, R0, R3, RZ, 0xfc, !PT ;  /* 0x0000000300037212 */ /* 0x000fca00078efcff */
[----:B------:R0:W-:Y:S01]  /*2c80*/  STG.E.U8 desc[UR36][R16.64], R3 ;  /* 0x0000000310007986 */ /* 0x0001e2000c101124 */
[----:B------:R-:W-:Y:S05]  /*2c90*/  BRA `(.L_x_900) ;  /* 0x0000000400b07947 */ /* 0x000fea0003800000 */
.L_x_910:
[----:B-1----:R1:W-:Y:S01]  /*2ca0*/  STG.E.U16 desc[UR36][R16.64], R5 ;  /* 0x0000000510007986 */ /* 0x0023e2000c101524 */
[----:B------:R-:W-:Y:S05]  /*2cb0*/  BRA `(.L_x_900) ;  /* 0x0000000400a87947 */ /* 0x000fea0003800000 */
.L_x_907:
        /* <DEDUP_REMOVED lines=12> */
.L_x_919:
        /* <DEDUP_REMOVED lines=17> */
.L_x_922:
[----:B------:R-:W-:-:S04]  /*2e90*/  LOP3.LUT R2, R5, 0x80000000, RZ, 0xc0, !PT ;  /* 0x8000000005027812 */ /* 0x000fc800078ec0ff */
[----:B------:R-:W-:-:S04]  /*2ea0*/  SHF.R.U32.HI R3, RZ, 0x18, R2 ;  /* 0x00000018ff037819 */ /* 0x000fc80000011602 */
[----:B------:R-:W-:-:S04]  /*2eb0*/  LOP3.LUT R0, R0, R3, RZ, 0xfc, !PT ;  /* 0x0000000300007212 */ /* 0x000fc800078efcff */
[----:B------:R-:W-:-:S07]  /*2ec0*/  PRMT R8, R0, 0x7610, R8 ;  /* 0x0000761000087816 */ /* 0x000fce0000000008 */
.L_x_921:
[----:B------:R-:W-:Y:S05]  /*2ed0*/  BSYNC B0 ;  /* 0x0000000000007941 */ /* 0x000fea0003800000 */
.L_x_920:
[----:B------:R0:W-:Y:S01]  /*2ee0*/  STG.E.U8 desc[UR36][R16.64], R8 ;  /* 0x0000000810007986 */ /* 0x0001e2000c101124 */
[----:B------:R-:W-:Y:S05]  /*2ef0*/  BRA `(.L_x_900) ;  /* 0x0000000400187947 */ /* 0x000fea0003800000 */
.L_x_918:
        /* <DEDUP_REMOVED lines=17> */
.L_x_925:
[----:B------:R-:W-:-:S04]  /*3010*/  LOP3.LUT R2, R5, 0x80000000, RZ, 0xc0, !PT ;  /* 0x8000000005027812 */ /* 0x000fc800078ec0ff */
[----:B------:R-:W-:-:S04]  /*3020*/  SHF.R.U32.HI R3, RZ, 0x18, R2 ;  /* 0x00000018ff037819 */ /* 0x000fc80000011602 */
[----:B------:R-:W-:-:S04]  /*3030*/  LOP3.LUT R0, R0, R3, RZ, 0xfc, !PT ;  /* 0x0000000300007212 */ /* 0x000fc800078efcff */
[----:B------:R-:W-:-:S07]  /*3040*/  PRMT R8, R0, 0x7610, R8 ;  /* 0x0000761000087816 */ /* 0x000fce0000000008 */
.L_x_924:
[----:B------:R-:W-:Y:S05]  /*3050*/  BSYNC B0 ;  /* 0x0000000000007941 */ /* 0x000fea0003800000 */
.L_x_923:
[----:B------:R0:W-:Y:S01]  /*3060*/  STG.E.U8 desc[UR36][R16.64], R8 ;  /* 0x0000000810007986 */ /* 0x0001e2000c101124 */
[----:B------:R-:W-:Y:S05]  /*3070*/  BRA `(.L_x_900) ;  /* 0x0000000000b87947 */ /* 0x000fea0003800000 */
.L_x_917:
        /* <DEDUP_REMOVED lines=22> */
.L_x_899:
        /* <DEDUP_REMOVED lines=16> */
.L_x_928:
[----:B------:R-:W-:Y:S05]  /*32e0*/  BRA `(.L_x_900) ;  /* 0x00000000001c7947 */ /* 0x000fea0003800000 */
.L_x_927:
[----:B01----:R-:W-:-:S06]  /*32f0*/  IMAD.U32 R2, R5, 0x10000, RZ ;  /* 0x0001000005027824 */ /* 0x003fcc00078e00ff */
[----:B------:R-:W0:Y:S02]  /*3300*/  F2I.U64.TRUNC R2, R2 ;  /* 0x0000000200027311 */ /* 0x000e24000020d800 */
[----:B0-----:R0:W-:Y:S01]  /*3310*/  STG.E.64 desc[UR36][R16.64], R2 ;  /* 0x0000000210007986 */ /* 0x0011e2000c101b24 */
[----:B------:R-:W-:Y:S05]  /*3320*/  BRA `(.L_x_900) ;  /* 0x00000000000c7947 */ /* 0x000fea0003800000 */
.L_x_926:
[----:B-1----:R-:W-:-:S06]  /*3330*/  IMAD.U32 R5, R5, 0x10000, RZ ;  /* 0x0001000005057824 */ /* 0x002fcc00078e00ff */
[----:B------:R-:W1:Y:S02]  /*3340*/  F2I.FTZ.U32.TRUNC.NTZ R5, R5 ;  /* 0x0000000500057305 */ /* 0x000e64000021f000 */
[----:B-1----:R1:W-:Y:S02]  /*3350*/  STG.E desc[UR36][R16.64], R5 ;  /* 0x0000000510007986 */ /* 0x0023e4000c101924 */
.L_x_900:
[----:B------:R-:W-:-:S04]  /*3360*/  IMAD R18, R23, 0x200, R18 ;  /* 0x0000020017127824 */ /* 0x000fc800078e0212 */
[----:B------:R-:W-:-:S07]  /*3370*/  VIADD R19, R18, 0x80 ;  /* 0x0000008012137836 */ /* 0x000fce0000000000 */
.L_x_860:
[----:B------:R-:W-:Y:S05]  /*3380*/  BSYNC B6 ;  /* 0x0000000000067941 */ /* 0x000fea0003800000 */
.L_x_859:
[----:B------:R-:W-:Y:S01]  /*3390*/  ULDC UR4, c[0x0][0x210] ;  /* 0x0000840000047ab9 */ /* 0x000fe20000000800 */
[----:B------:R-:W-:Y:S01]  /*33a0*/  BSSY B6, `(.L_x_929) ;  /* 0x000032f000067945 */ /* 0x000fe20003800000 */
[----:B------:R-:W-:-:S13]  /*33b0*/  ISETP.GE.AND P0, PT, R19, UR4, PT ;  /* 0x0000000413007c0c */ /* 0x000fda000bf06270 */
[----:B------:R-:W-:Y:S05]  /*33c0*/  @P0 BRA `(.L_x_930) ;  /* 0x0000003000b00947 */ /* 0x000fea0003800000 */
[----:B-1----:R-:W1:Y:S01]  /*33d0*/  LDC R6, c[0x0][0x218] ;  /* 0x00008600ff067b82 */ /* 0x002e620000000800 */
[----:B------:R-:W-:Y:S02]  /*33e0*/  IMAD.MOV.U32 R0, RZ, RZ, RZ ;  /* 0x000000ffff007224 */ /* 0x000fe400078e00ff */
[----:B0-234-:R-:W-:Y:S01]  /*33f0*/  IMAD.MOV.U32 R16, RZ, RZ, RZ ;  /* 0x000000ffff107224 */ /* 0x01dfe200078e00ff */
[----:B-1----:R-:W-:-:S13]  /*3400*/  ISETP.NE.AND P0, PT, R6, RZ, PT ;  /* 0x000000ff0600720c */ /* 0x002fda0003f05270 */
[----:B------:R-:W-:Y:S05]  /*3410*/  @!P0 BRA `(.L_x_931) ;  /* 0x0000001000a88947 */ /* 0x000fea0003800000 */
        /* <DEDUP_REMOVED lines=298> */
.L_x_931:
        /* <DEDUP_REMOVED lines=22> */
.L_x_935:
[----:B------:R-:W2:Y:S02]  /*4820*/  LDG.E.U8 R2, desc[UR36][R2.64] ;  /* 0x0000002402027981 */ /* 0x000ea4000c1e1100 */
[----:B--2---:R-:W-:-:S04]  /*4830*/  I2FP.F32.U32 R0, R2 ;  /* 0x0000000200007245 */ /* 0x004fc80000201000 */
[----:B------:R-:W-:Y:S01]  /*4840*/  F2FP.BF16.F32.PACK_AB R0, RZ, R0 ;  /* 0x00000000ff00723e */ /* 0x000fe200000010ff */
[----:B------:R-:W-:Y:S06]  /*4850*/  BRA `(.L_x_937) ;  /* 0x0000000c00907947 */ /* 0x000fec0003800000 */
.L_x_934:
        /* <DEDUP_REMOVED lines=10> */
.L_x_939:
[----:B------:R-:W2:Y:S02]  /*4900*/  LDG.E R2, desc[UR36][R2.64] ;  /* 0x0000002402027981 */ /* 0x000ea4000c1e1900 */
[----:B--2---:R-:W-:-:S04]  /*4910*/  I2FP.F32.S32 R0, R2 ;  /* 0x0000000200007245 */ /* 0x004fc80000201400 */
[----:B------:R-:W-:Y:S01]  /*4920*/  F2FP.BF16.F32.PACK_AB R0, RZ, R0 ;  /* 0x00000000ff00723e */ /* 0x000fe200000010ff */
[----:B------:R-:W-:Y:S06]  /*4930*/  BRA `(.L_x_937) ;  /* 0x0000000c00587947 */ /* 0x000fec0003800000 */
.L_x_938:
[----:B------:R-:W2:Y:S02]  /*4940*/  LDG.E.U16 R2, desc[UR36][R2.64] ;  /* 0x0000002402027981 */ /* 0x000ea4000c1e1500 */
[----:B--2---:R-:W0:Y:S02]  /*4950*/  I2F.S16 R0, R2 ;  /* 0x0000000200007306 */ /* 0x004e240000101400 */
[----:B0-----:R-:W-:Y:S01]  /*4960*/  F2FP.BF16.F32.PACK_AB R0, RZ, R0 ;  /* 0x00000000ff00723e */ /* 0x001fe200000010ff */
[----:B------:R-:W-:Y:S06]  /*4970*/  BRA `(.L_x_937) ;  /* 0x0000000c00487947 */ /* 0x000fec0003800000 */
.L_x_933:
        /* <DEDUP_REMOVED lines=9> */
.L_x_941:
[----:B------:R-:W2:Y:S02]  /*4a10*/  LDG.E.U16 R0, desc[UR36][R2.64] ;  /* 0x0000002402007981 */ /* 0x000ea4000c1e1500 */
[----:B--2---:R-:W-:-:S05]  /*4a20*/  HADD2.F32 R0, -RZ, R0.H0_H0 ;  /* 0x20000000ff007230 */ /* 0x004fca0000004100 */
[----:B------:R-:W-:Y:S01]  /*4a30*/  F2FP.BF16.F32.PACK_AB R0, RZ, R0 ;  /* 0x00000000ff00723e */ /* 0x000fe200000010ff */
[----:B------:R-:W-:Y:S06]  /*4a40*/  BRA `(.L_x_937) ;  /* 0x0000000c00147947 */ /* 0x000fec0003800000 */
.L_x_940:
        /* <DEDUP_REMOVED lines=9> */
.L_x_943:
[----:B------:R-:W2:Y:S02]  /*4ae0*/  LDG.E.U16 R2, desc[UR36][R2.64] ;  /* 0x0000002402027981 */ /* 0x000ea4000c1e1500 */
[----:B--2---:R-:W-:-:S05]  /*4af0*/  HADD2.F32 R0, -RZ, R2.H0_H0 ;  /* 0x20000002ff007230 */ /* 0x004fca0000004100 */
[----:B------:R-:W-:Y:S01]  /*4b00*/  F2FP.BF16.F32.PACK_AB R0, RZ, R0 ;  /* 0x00000000ff00723e */ /* 0x000fe200000010ff */
[----:B------:R-:W-:Y:S06]  /*4b10*/  BRA `(.L_x_937) ;  /* 0x0000000800e07947 */ /* 0x000fec0003800000 */
.L_x_942:
        /* <DEDUP_REMOVED lines=8> */
.L_x_932:
        /* <DEDUP_REMOVED lines=13> */
.L_x_946:
        /* <DEDUP_REMOVED lines=8> */
.L_x_945:
        /* <DEDUP_REMOVED lines=28> */
.L_x_948:
        /* <DEDUP_REMOVED lines=15> */
.L_x_947:
[----:B------:R0:W5:Y:S01]  /*4fa0*/  LDG.E.U16 R0, desc[UR36][R2.64] ;  /* 0x0000002402007981 */ /* 0x000162000c1e1500 */
[----:B------:R-:W-:Y:S05]  /*4fb0*/  BRA `(.L_x_937) ;  /* 0x0000000400b87947 */ /* 0x000fea0003800000 */
.L_x_944:
        /* <DEDUP_REMOVED lines=12> */
.L_x_951:
        /* <DEDUP_REMOVED lines=21> */
.L_x_955:
[----:B------:R-:W-:Y:S05]  /*51d0*/  BSYNC B1 ;  /* 0x0000000000017941 */ /* 0x000fea0003800000 */
.L_x_954:
[----:B------:R-:W-:Y:S01]  /*51e0*/  LEA R3, R0, 0x3b800000, 0x17 ;  /* 0x3b80000000037811 */ /* 0x000fe200078eb8ff */
[----:B------:R-:W-:-:S05]  /*51f0*/  IMAD.SHL.U32 R0, R2, 0x100000, RZ ;  /* 0x0010000002007824 */ /* 0x000fca00078e00ff */
[----:B------:R-:W-:-:S07]  /*5200*/  LOP3.LUT R0, R3, R0, R4, 0xfe, !PT ;  /* 0x0000000003007212 */ /* 0x000fce00078efe04 */
.L_x_953:
[----:B------:R-:W-:Y:S05]  /*5210*/  BSYNC B0 ;  /* 0x0000000000007941 */ /* 0x000fea0003800000 */
.L_x_952:
[----:B------:R-:W-:Y:S01]  /*5220*/  F2FP.BF16.F32.PACK_AB R0, RZ, R0 ;  /* 0x00000000ff00723e */ /* 0x000fe200000010ff */
[----:B------:R-:W-:Y:S06]  /*5230*/  BRA `(.L_x_937) ;  /* 0x0000000400187947 */ /* 0x000fec0003800000 */
.L_x_950:
        /* <DEDUP_REMOVED lines=21> */
.L_x_959:
[----:B------:R-:W-:Y:S05]  /*5390*/  BSYNC B1 ;  /* 0x0000000000017941 */ /* 0x000fea0003800000 */
.L_x_958:
[----:B------:R-:W-:Y:S01]  /*53a0*/  LEA R3, R0, 0x37800000, 0x17 ;  /* 0x3780000000037811 */ /* 0x000fe200078eb8ff */
[----:B------:R-:W-:-:S05]  /*53b0*/  IMAD.SHL.U32 R0, R2, 0x200000, RZ ;  /* 0x0020000002007824 */ /* 0x000fca00078e00ff */
[----:B------:R-:W-:-:S07]  /*53c0*/  LOP3.LUT R0, R3, R0, R4, 0xfe, !PT ;  /* 0x0000000003007212 */ /* 0x000fce00078efe04 */
.L_x_957:
[----:B------:R-:W-:Y:S05]  /*53d0*/  BSYNC B0 ;  /* 0x0000000000007941 */ /* 0x000fea0003800000 */
.L_x_956:
[----:B------:R-:W-:Y:S01]  /*53e0*/  F2FP.BF16.F32.PACK_AB R0, RZ, R0 ;  /* 0x00000000ff00723e */ /* 0x000fe200000010ff */
[----:B------:R-:W-:Y:S06]  /*53f0*/  BRA `(.L_x_937) ;  /* 0x0000000000a87947 */ /* 0x000fec0003800000 */
.L_x_949:
        /* <DEDUP_REMOVED lines=14> */
.L_x_963:
[----:B------:R-:W-:Y:S05]  /*54e0*/  BSYNC B0 ;  /* 0x0000000000007941 */ /* 0x000fea0003800000 */
.L_x_962:
[----:B------:R-:W-:Y:S01]  /*54f0*/  F2FP.BF16.F32.PACK_AB R0, RZ, R0 ;  /* 0x00000000ff00723e */ /* 0x000fe200000010ff */
[----:B------:R-:W-:Y:S06]  /*5500*/  BRA `(.L_x_937) ;  /* 0x0000000000647947 */ /* 0x000fec0003800000 */
.L_x_936:
        /* <DEDUP_REMOVED lines=16> */
.L_x_964:
[----:B------:R-:W-:Y:S01]  /*5610*/  PRMT R0, RZ, 0x7610, R0 ;  /* 0x00007610ff007816 */ /* 0x000fe20000000000 */
[----:B------:R-:W-:Y:S06]  /*5620*/  BRA `(.L_x_937) ;  /* 0x00000000001c7947 */ /* 0x000fec0003800000 */
.L_x_961:
[----:B------:R-:W2:Y:S02]  /*5630*/  LDG.E.64 R2, desc[UR36][R2.64] ;  /* 0x0000002402027981 */ /* 0x000ea4000c1e1b00 */
[----:B--2---:R-:W0:Y:S02]  /*5640*/  I2F.U64 R0, R2 ;  /* 0x0000000200007312 */ /* 0x004e240000301000 */
[----:B0-----:R-:W-:Y:S01]  /*5650*/  F2FP.BF16.F32.PACK_AB R0, RZ, R0 ;  /* 0x00000000ff00723e */ /* 0x001fe200000010ff */
[----:B------:R-:W-:Y:S06]  /*5660*/  BRA `(.L_x_937) ;  /* 0x00000000000c7947 */ /* 0x000fec0003800000 */
.L_x_960:
[----:B------:R-:W2:Y:S02]  /*5670*/  LDG.E R2, desc[UR36][R2.64] ;  /* 0x0000002402027981 */ /* 0x000ea4000c1e1900 */
[----:B--2---:R-:W-:-:S04]  /*5680*/  I2FP.F32.U32 R0, R2 ;  /* 0x0000000200007245 */ /* 0x004fc80000201000 */
[----:B------:R-:W-:-:S07]  /*5690*/  F2FP.BF16.F32.PACK_AB R0, RZ, R0 ;  /* 0x00000000ff00723e */ /* 0x000fce00000010ff */
.L_x_937:
[----:B------:R-:W-:Y:S01]  /*56a0*/  ULDC.U16 UR4, c[0x0][0x422] ;  /* 0x0001088000047ab9 */ /* 0x000fe20000000400 */
[----:B-----5:R-:W-:Y:S01]  /*56b0*/  IMAD.U32 R0, R0, 0x10000, RZ ;  /* 0x0001000000007824 */ /* 0x020fe200078e00ff */
[----:B------:R-:W-:Y:S01]  /*56c0*/  USHF.L.U32 UR4, UR4, 0x10, URZ ;  /* 0x0000001004047899 */ /* 0x000fe2000800063f */
[----:B------:R-:W1:Y:S08]  /*56d0*/  LDC.U8 R4, c[0x0][0x424] ;  /* 0x00010900ff047b82 */ /* 0x000e700000000000 */
[----:B0-----:R-:W0:Y:S01]  /*56e0*/  MUFU.RCP R3, UR4 ;  /* 0x0000000400037d08 */ /* 0x001e220008001000 */
[----:B-1----:R-:W-:Y:S01]  /*56f0*/  PRMT R5, R4, 0x9910, RZ ;  /* 0x0000991004057816 */ /* 0x002fe200000000ff */
[----:B0-----:R-:W-:-:S03]  /*5700*/  FMUL.FTZ R0, R0, R3 ;  /* 0x0000000300007220 */ /* 0x001fc60000410000 */
[----:B------:R-:W-:-:S03]  /*5710*/  ISETP.GT.AND P0, PT, R5, 0x9, PT ;  /* 0x000000090500780c */ /* 0x000fc60003f04270 */
        /* <DEDUP_REMOVED lines=17> */
.L_x_968:
[----:B-1----:R-:W-:-:S06]  /*5830*/  IMAD.U32 R3, R3, 0x10000, RZ ;  /* 0x0001000003037824 */ /* 0x002fcc00078e00ff */
[----:B0-----:R-:W0:Y:S02]  /*5840*/  F2I.S64.TRUNC R2, R3 ;  /* 0x0000000300027311 */ /* 0x001e24000020d900 */
[----:B0-----:R0:W-:Y:S01]  /*5850*/  STG.E.U8 desc[UR36][R16.64], R2 ;  /* 0x0000000210007986 */ /* 0x0011e2000c101124 */
[----:B------:R-:W-:Y:S05]  /*5860*/  BRA `(.L_x_970) ;  /* 0x0000000c00847947 */ /* 0x000fea0003800000 */
.L_x_967:
        /* <DEDUP_REMOVED lines=10> */
.L_x_972:
[----:B-1----:R-:W-:-:S06]  /*5910*/  IMAD.U32 R3, R3, 0x10000, RZ ;  /* 0x0001000003037824 */ /* 0x002fcc00078e00ff */
[----:B------:R-:W1:Y:S02]  /*5920*/  F2I.FTZ.TRUNC.NTZ R3, R3 ;  /* 0x0000000300037305 */ /* 0x000e64000021f100 */
[----:B-1----:R1:W-:Y:S01]  /*5930*/  STG.E desc[UR36][R16.64], R3 ;  /* 0x0000000310007986 */ /* 0x0023e2000c101924 */
[----:B------:R-:W-:Y:S05]  /*5940*/  BRA `(.L_x_970) ;  /* 0x0000000c004c7947 */ /* 0x000fea0003800000 */
.L_x_971:
[----:B-1----:R-:W-:-:S06]  /*5950*/  IMAD.U32 R3, R3, 0x10000, RZ ;  /* 0x0001000003037824 */ /* 0x002fcc00078e00ff */
[----:B------:R-:W1:Y:S02]  /*5960*/  F2I.FTZ.TRUNC.NTZ R3, R3 ;  /* 0x0000000300037305 */ /* 0x000e64000021f100 */
[----:B-1----:R1:W-:Y:S01]  /*5970*/  STG.E.U16 desc[UR36][R16.64], R3 ;  /* 0x0000000310007986 */ /* 0x0023e2000c101524 */
[----:B------:R-:W-:Y:S05]  /*5980*/  BRA `(.L_x_970) ;  /* 0x0000000c003c7947 */ /* 0x000fea0003800000 */
.L_x_966:
        /* <DEDUP_REMOVED lines=9> */
.L_x_974:
[----:B-1----:R-:W-:-:S05]  /*5a20*/  IMAD.U32 R0, R3, 0x10000, RZ ;  /* 0x0001000003007824 */ /* 0x002fca00078e00ff */
[----:B------:R-:W-:-:S05]  /*5a30*/  F2FP.F16.F32.PACK_AB R0, RZ, R0 ;  /* 0x00000000ff00723e */ /* 0x000fca00000000ff */
[----:B------:R1:W-:Y:S01]  /*5a40*/  STG.E.U16 desc[UR36][R16.64], R0 ;  /* 0x0000000010007986 */ /* 0x0003e2000c101524 */
[----:B------:R-:W-:Y:S05]  /*5a50*/  BRA `(.L_x_970) ;  /* 0x0000000c00087947 */ /* 0x000fea0003800000 */
.L_x_973:
        /* <DEDUP_REMOVED lines=10> */
.L_x_976:
[----:B-1----:R-:W-:-:S05]  /*5b00*/  IMAD.U32 R3, R3, 0x10000, RZ ;  /* 0x0001000003037824 */ /* 0x002fca00078e00ff */
[----:B------:R-:W-:-:S04]  /*5b10*/  F2FP.F16.F32.PACK_AB R3, RZ, R3 ;  /* 0x00000003ff03723e */ /* 0x000fc800000000ff */
[----:B------:R-:W-:-:S05]  /*5b20*/  PRMT R3, R3, 0x5410, RZ ;  /* 0x0000541003037816 */ /* 0x000fca00000000ff */
[----:B------:R1:W-:Y:S01]  /*5b30*/  STG.E desc[UR36][R16.64], R3 ;  /* 0x0000000310007986 */ /* 0x0003e2000c101924 */
[----:B------:R-:W-:Y:S05]  /*5b40*/  BRA `(.L_x_970) ;  /* 0x0000000800cc7947 */ /* 0x000fea0003800000 */
.L_x_975:
[----:B01----:R-:W-:-:S04]  /*5b50*/  IMAD.U32 R2, R3, 0x10000, RZ ;  /* 0x0001000003027824 */ /* 0x003fc800078e00ff */
[----:B------:R-:W-:-:S06]  /*5b60*/  FMUL.FTZ R2, R2, 1 ;  /* 0x3f80000002027820 */ /* 0x000fcc0000410000 */
[----:B------:R-:W0:Y:S02]  /*5b70*/  F2F.F64.F32 R2, R2 ;  /* 0x0000000200027310 */ /* 0x000e240000201800 */
[----:B0-----:R0:W-:Y:S01]  /*5b80*/  STG.E.64 desc[UR36][R16.64], R2 ;  /* 0x0000000210007986 */ /* 0x0011e2000c101b24 */
[----:B------:R-:W-:Y:S05]  /*5b90*/  BRA `(.L_x_970) ;  /* 0x0000000800b87947 */ /* 0x000fea0003800000 */
.L_x_965:
        /* <DEDUP_REMOVED lines=13> */
.L_x_979:
[----:B-1----:R-:W-:Y:S01]  /*5c70*/  IMAD.U32 R3, R3, 0x10000, RZ ;  /* 0x0001000003037824 */ /* 0x002fe200078e00ff */
[----:B------:R-:W-:-:S03]  /*5c80*/  CS2R R6, SRZ ;  /* 0x0000000000067805 */ /* 0x000fc6000001ff00 */
[----:B------:R-:W-:-:S04]  /*5c90*/  FMUL.FTZ R3, R3, 1 ;  /* 0x3f80000003037820 */ /* 0x000fc80000410000 */
[----:B------:R-:W1:Y:S02]  /*5ca0*/  F2F.F64.F32 R4, R3 ;  /* 0x0000000300047310 */ /* 0x000e640000201800 */
[----:B-1----:R1:W-:Y:S01]  /*5cb0*/  STG.E.128 desc[UR36][R16.64], R4 ;  /* 0x0000000410007986 */ /* 0x0023e2000c101d24 */
[----:B------:R-:W-:Y:S05]  /*5cc0*/  BRA `(.L_x_970) ;  /* 0x00000008006c7947 */ /* 0x000fea0003800000 */
.L_x_978:
        /* <DEDUP_REMOVED lines=21> */
.L_x_983:
[----:B------:R-:W-:Y:S05]  /*5e20*/  BSYNC B0 ;  /* 0x0000000000007941 */ /* 0x000fea0003800000 */
.L_x_982:
[----:B------:R-:W-:-:S05]  /*5e30*/  LOP3.LUT R3, R0, R3, RZ, 0xfc, !PT ;  /* 0x0000000300037212 */ /* 0x000fca00078efcff */
[----:B------:R0:W-:Y:S01]  /*5e40*/  STG.E.U8 desc[UR36][R16.64], R3 ;  /* 0x0000000310007986 */ /* 0x0001e2000c101124 */
[----:B------:R-:W-:Y:S05]  /*5e50*/  BRA `(.L_x_970) ;  /* 0x0000000800087947 */ /* 0x000fea0003800000 */
.L_x_981:
        /* <DEDUP_REMOVED lines=13> */
.L_x_985:
[----:B------:R-:W-:Y:S01]  /*5f30*/  IMAD.MOV.U32 R0, RZ, RZ, 0x7f ;  /* 0x0000007fff007424 */ /* 0x000fe200078e00ff */
[----:B------:R-:W-:-:S04]  /*5f40*/  ISETP.GT.U32.AND P0, PT, R2, 0x7f800000, PT ;  /* 0x7f8000000200780c */ /* 0x000fc80003f04070 */
[----:B------:R-:W-:-:S09]  /*5f50*/  SEL R0, R0, 0x7c, P0 ;  /* 0x0000007c00007807 */ /* 0x000fd20000000000 */
.L_x_986:
[----:B------:R-:W-:Y:S05]  /*5f60*/  BSYNC B0 ;  /* 0x0000000000007941 */ /* 0x000fea0003800000 */
.L_x_984:
[----:B------:R-:W-:-:S04]  /*5f70*/  LOP3.LUT R2, R3, 0x80000000, RZ, 0xc0, !PT ;  /* 0x8000000003027812 */ /* 0x000fc800078ec0ff */
[----:B------:R-:W-:-:S04]  /*5f80*/  SHF.R.U32.HI R3, RZ, 0x18, R2 ;  /* 0x00000018ff037819 */ /* 0x000fc80000011602 */
[----:B------:R-:W-:-:S05]  /*5f90*/  LOP3.LUT R3, R0, R3, RZ, 0xfc, !PT ;  /* 0x0000000300037212 */ /* 0x000fca00078efcff */
[----:B------:R0:W-:Y:S01]  /*5fa0*/  STG.E.U8 desc[UR36][R16.64], R3 ;  /* 0x0000000310007986 */ /* 0x0001e2000c101124 */
[----:B------:R-:W-:Y:S05]  /*5fb0*/  BRA `(.L_x_970) ;  /* 0x0000000400b07947 */ /* 0x000fea0003800000 */
.L_x_980:
[----:B-1----:R1:W-:Y:S01]  /*5fc0*/  STG.E.U16 desc[UR36][R16.64], R3 ;  /* 0x0000000310007986 */ /* 0x0023e2000c101524 */
[----:B------:R-:W-:Y:S05]  /*5fd0*/  BRA `(.L_x_970) ;  /* 0x0000000400a87947 */ /* 0x000fea0003800000 */
.L_x_977:
        /* <DEDUP_REMOVED lines=12> */
.L_x_989:
        /* <DEDUP_REMOVED lines=17> */
.L_x_992:
[----:B------:R-:W-:-:S04]  /*61b0*/  LOP3.LUT R2, R3, 0x80000000, RZ, 0xc0, !PT ;  /* 0x8000000003027812 */ /* 0x000fc800078ec0ff */
[----:B------:R-:W-:-:S04]  /*61c0*/  SHF.R.U32.HI R3, RZ, 0x18, R2 ;  /* 0x00000018ff037819 */ /* 0x000fc80000011602 */
[----:B------:R-:W-:-:S04]  /*61d0*/  LOP3.LUT R0, R0, R3, RZ, 0xfc, !PT ;  /* 0x0000000300007212 */ /* 0x000fc800078efcff */
[----:B------:R-:W-:-:S07]  /*61e0*/  PRMT R8, R0, 0x7610, R8 ;  /* 0x0000761000087816 */ /* 0x000fce0000000008 */
.L_x_991:
[----:B------:R-:W-:Y:S05]  /*61f0*/  BSYNC B0 ;  /* 0x0000000000007941 */ /* 0x000fea0003800000 */
.L_x_990:
[----:B------:R4:W-:Y:S01]  /*6200*/  STG.E.U8 desc[UR36][R16.64], R8 ;  /* 0x0000000810007986 */ /* 0x0009e2000c101124 */
[----:B------:R-:W-:Y:S05]  /*6210*/  BRA `(.L_x_970) ;  /* 0x0000000400187947 */ /* 0x000fea0003800000 */
.L_x_988:
        /* <DEDUP_REMOVED lines=17> */
.L_x_995:
[----:B------:R-:W-:-:S04]  /*6330*/  LOP3.LUT R2, R3, 0x80000000, RZ, 0xc0, !PT ;  /* 0x8000000003027812 */ /* 0x000fc800078ec0ff */
[----:B------:R-:W-:-:S04]  /*6340*/  SHF.R.U32.HI R3, RZ, 0x18, R2 ;  /* 0x00000018ff037819 */ /* 0x000fc80000011602 */
[----:B------:R-:W-:-:S04]  /*6350*/  LOP3.LUT R0, R0, R3, RZ, 0xfc, !PT ;  /* 0x0000000300007212 */ /* 0x000fc800078efcff */
[----:B------:R-:W-:-:S07]  /*6360*/  PRMT R8, R0, 0x7610, R8 ;  /* 0x0000761000087816 */ /* 0x000fce0000000008 */
.L_x_994:
[----:B------:R-:W-:Y:S05]  /*6370*/  BSYNC B0 ;  /* 0x0000000000007941 */ /* 0x000fea0003800000 */
.L_x_993:
[----:B------:R0:W-:Y:S01]  /*6380*/  STG.E.U8 desc[UR36][R16.64], R8 ;  /* 0x0000000810007986 */ /* 0x0001e2000c101124 */
[----:B------:R-:W-:Y:S05]  /*6390*/  BRA `(.L_x_970) ;  /* 0x0000000000b87947 */ /* 0x000fea0003800000 */
.L_x_987:
        /* <DEDUP_REMOVED lines=22> */
.L_x_969:
        /* <DEDUP_REMOVED lines=16> */
.L_x_998:
[----:B------:R-:W-:Y:S05]  /*6600*/  BRA `(.L_x_970) ;  /* 0x00000000001c7947 */ /* 0x000fea0003800000 */
.L_x_997:
[----:B-1----:R-:W-:-:S06]  /*6610*/  IMAD.U32 R3, R3, 0x10000, RZ ;  /* 0x0001000003037824 */ /* 0x002fcc00078e00ff */
[----:B0-----:R-:W0:Y:S02]  /*6620*/  F2I.U64.TRUNC R2, R3 ;  /* 0x0000000300027311 */ /* 0x001e24000020d800 */
[----:B0-----:R3:W-:Y:S01]  /*6630*/  STG.E.64 desc[UR36][R16.64], R2 ;  /* 0x0000000210007986 */ /* 0x0017e2000c101b24 */
[----:B------:R-:W-:Y:S05]  /*6640*/  BRA `(.L_x_970) ;  /* 0x00000000000c7947 */ /* 0x000fea0003800000 */
.L_x_996:
[----:B-1----:R-:W-:-:S06]  /*6650*/  IMAD.U32 R3, R3, 0x10000, RZ ;  /* 0x0001000003037824 */ /* 0x002fcc00078e00ff */
[----:B------:R-:W1:Y:S02]  /*6660*/  F2I.FTZ.U32.TRUNC.NTZ R3, R3 ;  /* 0x0000000300037305 */ /* 0x000e64000021f000 */
[----:B-1----:R1:W-:Y:S02]  /*6670*/  STG.E desc[UR36][R16.64], R3 ;  /* 0x0000000310007986 */ /* 0x0023e4000c101924 */
.L_x_970:
[----:B------:R-:W-:-:S07]  /*6680*/  VIADD R19, R19, 0x80 ;  /* 0x0000008013137836 */ /* 0x000fce0000000000 */
.L_x_930:
[----:B------:R-:W-:Y:S05]  /*6690*/  BSYNC B6 ;  /* 0x0000000000067941 */ /* 0x000fea0003800000 */
.L_x_929:
        /* <DEDUP_REMOVED lines=307> */
.L_x_1001:
        /* <DEDUP_REMOVED lines=22> */
.L_x_1005:
[----:B------:R-:W2:Y:S02]  /*7b30*/  LDG.E.U8 R2, desc[UR36][R2.64] ;  /* 0x0000002402027981 */ /* 0x000ea4000c1e1100 */
[----:B--2---:R-:W-:-:S04]  /*7b40*/  I2FP.F32.U32 R0, R2 ;  /* 0x0000000200007245 */ /* 0x004fc80000201000 */
[----:B------:R-:W-:Y:S01]  /*7b50*/  F2FP.BF16.F32.PACK_AB R0, RZ, R0 ;  /* 0x00000000ff00723e */ /* 0x000fe200000010ff */
[----:B------:R-:W-:Y:S06]  /*7b60*/  BRA `(.L_x_1007) ;  /* 0x0000000c00907947 */ /* 0x000fec0003800000 */
.L_x_1004:
        /* <DEDUP_REMOVED lines=10> */
.L_x_1009:
[----:B------:R-:W2:Y:S02]  /*7c10*/  LDG.E R2, desc[UR36][R2.64] ;  /* 0x0000002402027981 */ /* 0x000ea4000c1e1900 */
[----:B--2---:R-:W-:-:S04]  /*7c20*/  I2FP.F32.S32 R0, R2 ;  /* 0x0000000200007245 */ /* 0x004fc80000201400 */
[----:B------:R-:W-:Y:S01]  /*7c30*/  F2FP.BF16.F32.PACK_AB R0, RZ, R0 ;  /* 0x00000000ff00723e */ /* 0x000fe200000010ff */
[----:B------:R-:W-:Y:S06]  /*7c40*/  BRA `(.L_x_1007) ;  /* 0x0000000c00587947 */ /* 0x000fec0003800000 */
.L_x_1008:
[----:B------:R-:W2:Y:S02]  /*7c50*/  LDG.E.U16 R2, desc[UR36][R2.64] ;  /* 0x0000002402027981 */ /* 0x000ea4000c1e1500 */
[----:B--2---:R-:W0:Y:S02]  /*7c60*/  I2F.S16 R0, R2 ;  /* 0x0000000200007306 */ /* 0x004e240000101400 */
[----:B0-----:R-:W-:Y:S01]  /*7c70*/  F2FP.BF16.F32.PACK_AB R0, RZ, R0 ;  /* 0x00000000ff00723e */ /* 0x001fe200000010ff */
[----:B------:R-:W-:Y:S06]  /*7c80*/  BRA `(.L_x_1007) ;  /* 0x0000000c00487947 */ /* 0x000fec0003800000 */
.L_x_1003:
        /* <DEDUP_REMOVED lines=9> */
.L_x_1011:
[----:B------:R-:W2:Y:S02]  /*7d20*/  LDG.E.U16 R0, desc[UR36][R2.64] ;  /* 0x0000002402007981 */ /* 0x000ea4000c1e1500 */
[----:B--2---:R-:W-:-:S05]  /*7d30*/  HADD2.F32 R0, -RZ, R0.H0_H0 ;  /* 0x20000000ff007230 */ /* 0x004fca0000004100 */
[----:B------:R-:W-:Y:S01]  /*7d40*/  F2FP.BF16.F32.PACK_AB R0, RZ, R0 ;  /* 0x00000000ff00723e */ /* 0x000fe200000010ff */
[----:B------:R-:W-:Y:S06]  /*7d50*/  BRA `(.L_x_1007) ;  /* 0x0000000c00147947 */ /* 0x000fec0003800000 */
.L_x_1010:
        /* <DEDUP_REMOVED lines=9> */
.L_x_1013:
[----:B------:R-:W2:Y:S02]  /*7df0*/  LDG.E.U16 R2, desc[UR36][R2.64] ;  /* 0x0000002402027981 */ /* 0x000ea4000c1e1500 */
[----:B--2---:R-:W-:-:S05]  /*7e00*/  HADD2.F32 R0, -RZ, R2.H0_H0 ;  /* 0x20000002ff007230 */ /* 0x004fca0000004100 */
[----:B------:R-:W-:Y:S01]  /*7e10*/  F2FP.BF16.F32.PACK_AB R0, RZ, R0 ;  /* 0x00000000ff00723e */ /* 0x000fe200000010ff */
[----:B------:R-:W-:Y:S06]  /*7e20*/  BRA `(.L_x_1007) ;  /* 0x0000000800e07947 */ /* 0x000fec0003800000 */
.L_x_1012:
        /* <DEDUP_REMOVED lines=8> */
.L_x_1002:
        /* <DEDUP_REMOVED lines=13> */
.L_x_1016:
        /* <DEDUP_REMOVED lines=8> */
.L_x_1015:
        /* <DEDUP_REMOVED lines=28> */
.L_x_1018:
        /* <DEDUP_REMOVED lines=15> */
.L_x_1017:
[----:B------:R0:W5:Y:S01]  /*82b0*/  LDG.E.U16 R0, desc[UR36][R2.64] ;  /* 0x0000002402007981 */ /* 0x000162000c1e1500 */
[----:B------:R-:W-:Y:S05]  /*82c0*/  BRA `(.L_x_1007) ;  /* 0x0000000400b87947 */ /* 0x000fea0003800000 */
.L_x_1014:
        /* <DEDUP_REMOVED lines=12> */
.L_x_1021:
        /* <DEDUP_REMOVED lines=21> */
.L_x_1025:
[----:B------:R-:W-:Y:S05]  /*84e0*/  BSYNC B1 ;  /* 0x0000000000017941 */ /* 0x000fea0003800000 */
.L_x_1024:
[----:B------:R-:W-:Y:S01]  /*84f0*/  LEA R3, R0, 0x3b800000, 0x17 ;  /* 0x3b80000000037811 */ /* 0x000fe200078eb8ff */
[----:B------:R-:W-:-:S05]  /*8500*/  IMAD.SHL.U32 R0, R2, 0x100000, RZ ;  /* 0x0010000002007824 */ /* 0x000fca00078e00ff */
[----:B------:R-:W-:-:S07]  /*8510*/  LOP3.LUT R0, R3, R0, R4, 0xfe, !PT ;  /* 0x0000000003007212 */ /* 0x000fce00078efe04 */
.L_x_1023:
[----:B------:R-:W-:Y:S05]  /*8520*/  BSYNC B0 ;  /* 0x0000000000007941 */ /* 0x000fea0003800000 */
.L_x_1022:
[----:B------:R-:W-:Y:S01]  /*8530*/  F2FP.BF16.F32.PACK_AB R0, RZ, R0 ;  /* 0x00000000ff00723e */ /* 0x000fe200000010ff */
[----:B------:R-:W-:Y:S06]  /*8540*/  BRA `(.L_x_1007) ;  /* 0x0000000400187947 */ /* 0x000fec0003800000 */
.L_x_1020:
        /* <DEDUP_REMOVED lines=21> */
.L_x_1029:
[----:B------:R-:W-:Y:S05]  /*86a0*/  BSYNC B1 ;  /* 0x0000000000017941 */ /* 0x000fea0003800000 */
.L_x_1028:
[----:B------:R-:W-:Y:S01]  /*86b0*/  LEA R3, R0, 0x37800000, 0x17 ;  /* 0x3780000000037811 */ /* 0x000fe200078eb8ff */
[----:B------:R-:W-:-:S05]  /*86c0*/  IMAD.SHL.U32 R0, R2, 0x200000, RZ ;  /* 0x0020000002007824 */ /* 0x000fca00078e00ff */
[----:B------:R-:W-:-:S07]  /*86d0*/  LOP3.LUT R0, R3, R0, R4, 0xfe, !PT ;  /* 0x0000000003007212 */ /* 0x000fce00078efe04 */
.L_x_1027:
[----:B------:R-:W-:Y:S05]  /*86e0*/  BSYNC B0 ;  /* 0x0000000000007941 */ /* 0x000fea0003800000 */
.L_x_1026:
[----:B------:R-:W-:Y:S01]  /*86f0*/  F2FP.BF16.F32.PACK_AB R0, RZ, R0 ;  /* 0x00000000ff00723e */ /* 0x000fe200000010ff */
[----:B------:R-:W-:Y:S06]  /*8700*/  BRA `(.L_x_1007) ;  /* 0x0000000000a87947 */ /* 0x000fec0003800000 */
.L_x_1019:
        /* <DEDUP_REMOVED lines=14> */
.L_x_1033:
[----:B------:R-:W-:Y:S05]  /*87f0*/  BSYNC B0 ;  /* 0x0000000000007941 */ /* 0x000fea0003800000 */
.L_x_1032:
[----:B------:R-:W-:Y:S01]  /*8800*/  F2FP.BF16.F32.PACK_AB R0, RZ, R0 ;  /* 0x00000000ff00723e */ /* 0x000fe200000010ff */
[----:B------:R-:W-:Y:S06]  /*8810*/  BRA `(.L_x_1007) ;  /* 0x0000000000647947 */ /* 0x000fec0003800000 */
.L_x_1006:
        /* <DEDUP_REMOVED lines=16> */
.L_x_1034:
[----:B------:R-:W-:Y:S01]  /*8920*/  PRMT R0, RZ, 0x7610, R0 ;  /* 0x00007610ff007816 */ /* 0x000fe20000000000 */
[----:B------:R-:W-:Y:S06]  /*8930*/  BRA `(.L_x_1007) ;  /* 0x00000000001c7947 */ /* 0x000fec0003800000 */
.L_x_1031:
[----:B------:R-:W2:Y:S02]  /*8940*/  LDG.E.64 R2, desc[UR36][R2.64] ;  /* 0x0000002402027981 */ /* 0x000ea4000c1e1b00 */
[----:B--2---:R-:W0:Y:S02]  /*8950*/  I2F.U64 R0, R2 ;  /* 0x0000000200007312 */ /* 0x004e240000301000 */
[----:B0-----:R-:W-:Y:S01]  /*8960*/  F2FP.BF16.F32.PACK_AB R0, RZ, R0 ;  /* 0x00000000ff00723e */ /* 0x001fe200000010ff */
[----:B------:R-:W-:Y:S06]  /*8970*/  BRA `(.L_x_1007) ;  /* 0x00000000000c7947 */ /* 0x000fec0003800000 */
.L_x_1030:
[----:B------:R-:W2:Y:S02]  /*8980*/  LDG.E R2, desc[UR36][R2.64] ;  /* 0x0000002402027981 */ /* 0x000ea4000c1e1900 */
[----:B--2---:R-:W-:-:S04]  /*8990*/  I2FP.F32.U32 R0, R2 ;  /* 0x0000000200007245 */ /* 0x004fc80000201000 */
[----:B------:R-:W-:-:S07]  /*89a0*/  F2FP.BF16.F32.PACK_AB R0, RZ, R0 ;  /* 0x00000000ff00723e */ /* 0x000fce00000010ff */
.L_x_1007:
        /* <DEDUP_REMOVED lines=25> */
.L_x_1038:
[----:B-1----:R-:W-:-:S06]  /*8b40*/  IMAD.U32 R3, R3, 0x10000, RZ ;  /* 0x0001000003037824 */ /* 0x002fcc00078e00ff */
[----:B0-----:R-:W0:Y:S02]  /*8b50*/  F2I.S64.TRUNC R2, R3 ;  /* 0x0000000300027311 */ /* 0x001e24000020d900 */
[----:B0-----:R4:W-:Y:S01]  /*8b60*/  STG.E.U8 desc[UR36][R16.64], R2 ;  /* 0x0000000210007986 */ /* 0x0019e2000c101124 */
[----:B------:R-:W-:Y:S05]  /*8b70*/  BRA `(.L_x_1040) ;  /* 0x0000000c00847947 */ /* 0x000fea0003800000 */
.L_x_1037:
        /* <DEDUP_REMOVED lines=10> */
.L_x_1042:
[----:B-1----:R-:W-:-:S06]  /*8c20*/  IMAD.U32 R3, R3, 0x10000, RZ ;  /* 0x0001000003037824 */ /* 0x002fcc00078e00ff */
[----:B------:R-:W1:Y:S02]  /*8c30*/  F2I.FTZ.TRUNC.NTZ R3, R3 ;  /* 0x0000000300037305 */ /* 0x000e64000021f100 */
[----:B-1----:R3:W-:Y:S01]  /*8c40*/  STG.E desc[UR36][R16.64], R3 ;  /* 0x0000000310007986 */ /* 0x0027e2000c101924 */
[----:B------:R-:W-:Y:S05]  /*8c50*/  BRA `(.L_x_1040) ;  /* 0x0000000c004c7947 */ /* 0x000fea0003800000 */
.L_x_1041:
[----:B-1----:R-:W-:-:S06]  /*8c60*/  IMAD.U32 R3, R3, 0x10000, RZ ;  /* 0x0001000003037824 */ /* 0x002fcc00078e00ff */
[----:B------:R-:W1:Y:S02]  /*8c70*/  F2I.FTZ.TRUNC.NTZ R3, R3 ;  /* 0x0000000300037305 */ /* 0x000e64000021f100 */
[----:B-1----:R1:W-:Y:S01]  /*8c80*/  STG.E.U16 desc[UR36][R16.64], R3 ;  /* 0x0000000310007986 */ /* 0x0023e2000c101524 */
[----:B------:R-:W-:Y:S05]  /*8c90*/  BRA `(.L_x_1040) ;  /* 0x0000000c003c7947 */ /* 0x000fea0003800000 */
.L_x_1036:
        /* <DEDUP_REMOVED lines=9> */
.L_x_1044:
[----:B-1----:R-:W-:-:S05]  /*8d30*/  IMAD.U32 R0, R3, 0x10000, RZ ;  /* 0x0001000003007824 */ /* 0x002fca00078e00ff */
[----:B------:R-:W-:-:S05]  /*8d40*/  F2FP.F16.F32.PACK_AB R0, RZ, R0 ;  /* 0x00000000ff00723e */ /* 0x000fca00000000ff */
[----:B------:R1:W-:Y:S01]  /*8d50*/  STG.E.U16 desc[UR36][R16.64], R0 ;  /* 0x0000000010007986 */ /* 0x0003e2000c101524 */
[----:B------:R-:W-:Y:S05]  /*8d60*/  BRA `(.L_x_1040) ;  /* 0x0000000c00087947 */ /* 0x000fea0003800000 */
.L_x_1043:
        /* <DEDUP_REMOVED lines=10> */
.L_x_1046:
[----:B-1----:R-:W-:-:S05]  /*8e10*/  IMAD.U32 R3, R3, 0x10000, RZ ;  /* 0x0001000003037824 */ /* 0x002fca00078e00ff */
[----:B------:R-:W-:-:S04]  /*8e20*/  F2FP.F16.F32.PACK_AB R3, RZ, R3 ;  /* 0x00000003ff03723e */ /* 0x000fc800000000ff */
[----:B------:R-:W-:-:S05]  /*8e30*/  PRMT R3, R3, 0x5410, RZ ;  /* 0x0000541003037816 */ /* 0x000fca00000000ff */
[----:B------:R1:W-:Y:S01]  /*8e40*/  STG.E desc[UR36][R16.64], R3 ;  /* 0x0000000310007986 */ /* 0x0003e2000c101924 */
[----:B------:R-:W-:Y:S05]  /*8e50*/  BRA `(.L_x_1040) ;  /* 0x0000000800cc7947 */ /* 0x000fea0003800000 */
.L_x_1045:
[----:B01----:R-:W-:-:S04]  /*8e60*/  IMAD.U32 R2, R3, 0x10000, RZ ;  /* 0x0001000003027824 */ /* 0x003fc800078e00ff */
[----:B------:R-:W-:-:S06]  /*8e70*/  FMUL.FTZ R2, R2, 1 ;  /* 0x3f80000002027820 */ /* 0x000fcc0000410000 */
[----:B------:R-:W0:Y:S02]  /*8e80*/  F2F.F64.F32 R2, R2 ;  /* 0x0000000200027310 */ /* 0x000e240000201800 */
[----:B0-----:R0:W-:Y:S01]  /*8e90*/  STG.E.64 desc[UR36][R16.64], R2 ;  /* 0x0000000210007986 */ /* 0x0011e2000c101b24 */
[----:B------:R-:W-:Y:S05]  /*8ea0*/  BRA `(.L_x_1040) ;  /* 0x0000000800b87947 */ /* 0x000fea0003800000 */
.L_x_1035:
        /* <DEDUP_REMOVED lines=13> */
.L_x_1049:
[----:B-1----:R-:W-:Y:S01]  /*8f80*/  IMAD.U32 R3, R3, 0x10000, RZ ;  /* 0x0001000003037824 */ /* 0x002fe200078e00ff */
[----:B------:R-:W-:-:S03]  /*8f90*/  CS2R R6, SRZ ;  /* 0x0000000000067805 */ /* 0x000fc6000001ff00 */
[----:B------:R-:W-:-:S04]  /*8fa0*/  FMUL.FTZ R3, R3, 1 ;  /* 0x3f80000003037820 */ /* 0x000fc80000410000 */
[----:B------:R-:W1:Y:S02]  /*8fb0*/  F2F.F64.F32 R4, R3 ;  /* 0x0000000300047310 */ /* 0x000e640000201800 */
[----:B-1----:R1:W-:Y:S01]  /*8fc0*/  STG.E.128 desc[UR36][R16.64], R4 ;  /* 0x0000000410007986 */ /* 0x0023e2000c101d24 */
[----:B------:R-:W-:Y:S05]  /*8fd0*/  BRA `(.L_x_1040) ;  /* 0x00000008006c7947 */ /* 0x000fea0003800000 */
.L_x_1048:
        /* <DEDUP_REMOVED lines=21> */
.L_x_1053:
[----:B------:R-:W-:Y:S05]  /*9130*/  BSYNC B0 ;  /* 0x0000000000007941 */ /* 0x000fea0003800000 */
.L_x_1052:
[----:B------:R-:W-:-:S05]  /*9140*/  LOP3.LUT R3, R0, R3, RZ, 0xfc, !PT ;  /* 0x0000000300037212 */ /* 0x000fca00078efcff */
[----:B------:R0:W-:Y:S01]  /*9150*/  STG.E.U8 desc[UR36][R16.64], R3 ;  /* 0x0000000310007986 */ /* 0x0001e2000c101124 */
[----:B------:R-:W-:Y:S05]  /*9160*/  BRA `(.L_x_1040) ;  /* 0x0000000800087947 */ /* 0x000fea0003800000 */
.L_x_1051:
        /* <DEDUP_REMOVED lines=13> */
.L_x_1055:
[----:B------:R-:W-:Y:S01]  /*9240*/  IMAD.MOV.U32 R0, RZ, RZ, 0x7f ;  /* 0x0000007fff007424 */ /* 0x000fe200078e00ff */
[----:B------:R-:W-:-:S04]  /*9250*/  ISETP.GT.U32.AND P0, PT, R2, 0x7f800000, PT ;  /* 0x7f8000000200780c */ /* 0x000fc80003f04070 */
[----:B------:R-:W-:-:S09]  /*9260*/  SEL R0, R0, 0x7c, P0 ;  /* 0x0000007c00007807 */ /* 0x000fd20000000000 */
.L_x_1056:
[----:B------:R-:W-:Y:S05]  /*9270*/  BSYNC B0 ;  /* 0x0000000000007941 */ /* 0x000fea0003800000 */
.L_x_1054:
[----:B------:R-:W-:-:S04]  /*9280*/  LOP3.LUT R2, R3, 0x80000000, RZ, 0xc0, !PT ;  /* 0x8000000003027812 */ /* 0x000fc800078ec0ff */
[----:B------:R-:W-:-:S04]  /*9290*/  SHF.R.U32.HI R3, RZ, 0x18, R2 ;  /* 0x00000018ff037819 */ /* 0x000fc80000011602 */
[----:B------:R-:W-:-:S05]  /*92a0*/  LOP3.LUT R3, R0, R3, RZ, 0xfc, !PT ;  /* 0x0000000300037212 */ /* 0x000fca00078efcff */
[----:B------:R0:W-:Y:S01]  /*92b0*/  STG.E.U8 desc[UR36][R16.64], R3 ;  /* 0x0000000310007986 */ /* 0x0001e2000c101124 */
[----:B------:R-:W-:Y:S05]  /*92c0*/  BRA `(.L_x_1040) ;  /* 0x0000000400b07947 */ /* 0x000fea0003800000 */
.L_x_1050:
[----:B-1----:R1:W-:Y:S01]  /*92d0*/  STG.E.U16 desc[UR36][R16.64], R3 ;  /* 0x0000000310007986 */ /* 0x0023e2000c101524 */
[----:B------:R-:W-:Y:S05]  /*92e0*/  BRA `(.L_x_1040) ;  /* 0x0000000400a87947 */ /* 0x000fea0003800000 */
.L_x_1047:
        /* <DEDUP_REMOVED lines=12> */
.L_x_1059:
        /* <DEDUP_REMOVED lines=17> */
.L_x_1062:
[----:B------:R-:W-:-:S04]  /*94c0*/  LOP3.LUT R2, R3, 0x80000000, RZ, 0xc0, !PT ;  /* 0x8000000003027812 */ /* 0x000fc800078ec0ff */
[----:B------:R-:W-:-:S04]  /*94d0*/  SHF.R.U32.HI R3, RZ, 0x18, R2 ;  /* 0x00000018ff037819 */ /* 0x000fc80000011602 */
[----:B------:R-:W-:-:S04]  /*94e0*/  LOP3.LUT R0, R0, R3, RZ, 0xfc, !PT ;  /* 0x0000000300007212 */ /* 0x000fc800078efcff */
[----:B------:R-:W-:-:S07]  /*94f0*/  PRMT R8, R0, 0x7610, R8 ;  /* 0x0000761000087816 */ /* 0x000fce0000000008 */
.L_x_1061:
[----:B------:R-:W-:Y:S05]  /*9500*/  BSYNC B0 ;  /* 0x0000000000007941 */ /* 0x000fea0003800000 */
.L_x_1060:
[----:B------:R0:W-:Y:S01]  /*9510*/  STG.E.U8 desc[UR36][R16.64], R8 ;  /* 0x0000000810007986 */ /* 0x0001e2000c101124 */
[----:B------:R-:W-:Y:S05]  /*9520*/  BRA `(.L_x_1040) ;  /* 0x0000000400187947 */ /* 0x000fea0003800000 */
.L_x_1058:
        /* <DEDUP_REMOVED lines=17> */
.L_x_1065:
[----:B------:R-:W-:-:S04]  /*9640*/  LOP3.LUT R2, R3, 0x80000000, RZ, 0xc0, !PT ;  /* 0x8000000003027812 */ /* 0x000fc800078ec0ff */
[----:B------:R-:W-:-:S04]  /*9650*/  SHF.R.U32.HI R3, RZ, 0x18, R2 ;  /* 0x00000018ff037819 */ /* 0x000fc80000011602 */
[----:B------:R-:W-:-:S04]  /*9660*/  LOP3.LUT R0, R0, R3, RZ, 0xfc, !PT ;  /* 0x0000000300007212 */ /* 0x000fc800078efcff */
[----:B------:R-:W-:-:S07]  /*9670*/  PRMT R8, R0, 0x7610, R8 ;  /* 0x0000761000087816 */ /* 0x000fce0000000008 */
.L_x_1064:
[----:B------:R-:W-:Y:S05]  /*9680*/  BSYNC B0 ;  /* 0x0000000000007941 */ /* 0x000fea0003800000 */
.L_x_1063:
[----:B------:R0:W-:Y:S01]  /*9690*/  STG.E.U8 desc[UR36][R16.64], R8 ;  /* 0x0000000810007986 */ /* 0x0001e2000c101124 */
[----:B------:R-:W-:Y:S05]  /*96a0*/  BRA `(.L_x_1040) ;  /* 0x0000000000b87947 */ /* 0x000fea0003800000 */
.L_x_1057:
        /* <DEDUP_REMOVED lines=22> */
.L_x_1039:
        /* <DEDUP_REMOVED lines=16> */
.L_x_1068:
[----:B------:R-:W-:Y:S05]  /*9910*/  BRA `(.L_x_1040) ;  /* 0x00000000001c7947 */ /* 0x000fea0003800000 */
.L_x_1067:
[----:B-1----:R-:W-:-:S06]  /*9920*/  IMAD.U32 R3, R3, 0x10000, RZ ;  /* 0x0001000003037824 */ /* 0x002fcc00078e00ff */
[----:B0-----:R-:W0:Y:S02]  /*9930*/  F2I.U64.TRUNC R2, R3 ;  /* 0x0000000300027311 */ /* 0x001e24000020d800 */
[----:B0-----:R0:W-:Y:S01]  /*9940*/  STG.E.64 desc[UR36][R16.64], R2 ;  /* 0x0000000210007986 */ /* 0x0011e2000c101b24 */
[----:B------:R-:W-:Y:S05]  /*9950*/  BRA `(.L_x_1040) ;  /* 0x00000000000c7947 */ /* 0x000fea0003800000 */
.L_x_1066:
[----:B-1----:R-:W-:-:S06]  /*9960*/  IMAD.U32 R3, R3, 0x10000, RZ ;  /* 0x0001000003037824 */ /* 0x002fcc00078e00ff */
[----:B------:R-:W1:Y:S02]  /*9970*/  F2I.FTZ.U32.TRUNC.NTZ R3, R3 ;  /* 0x0000000300037305 */ /* 0x000e64000021f000 */
[----:B-1----:R1:W-:Y:S02]  /*9980*/  STG.E desc[UR36][R16.64], R3 ;  /* 0x0000000310007986 */ /* 0x0023e4000c101924 */
.L_x_1040:
[----:B------:R-:W-:-:S07]  /*9990*/  VIADD R19, R19, 0x80 ;  /* 0x0000008013137836 */ /* 0x000fce0000000000 */
.L_x_1000:
[----:B------:R-:W-:Y:S05]  /*99a0*/  BSYNC B6 ;  /* 0x0000000000067941 */ /* 0x000fea0003800000 */
.L_x_999:
[----:B------:R-:W-:Y:S02]  /*99b0*/  ULDC UR4, c[0x0][0x210] ;  /* 0x0000840000047ab9 */ /* 0x000fe40000000800 */
[----:B------:R-:W-:-:S13]  /*99c0*/  ISETP.GE.AND P0, PT, R19, UR4, PT ;  /* 0x0000000413007c0c */ /* 0x000fda000bf06270 */
[----:B------:R-:W-:Y:S05]  /*99d0*/  @P0 EXIT ;  /* 0x000000000000094d */ /* 0x000fea0003800000 */
        /* <DEDUP_REMOVED lines=303> */
.L_x_1069:
        /* <DEDUP_REMOVED lines=22> */
.L_x_1073:
[----:B------:R-:W2:Y:S02]  /*ae30*/  LDG.E.U8 R2, desc[UR36][R2.64] ;  /* 0x0000002402027981 */ /* 0x000ea4000c1e1100 */
[----:B--2---:R-:W-:-:S04]  /*ae40*/  I2FP.F32.U32 R0, R2 ;  /* 0x0000000200007245 */ /* 0x004fc80000201000 */
[----:B------:R-:W-:Y:S01]  /*ae50*/  F2FP.BF16.F32.PACK_AB R0, RZ, R0 ;  /* 0x00000000ff00723e */ /* 0x000fe200000010ff */
[----:B------:R-:W-:Y:S06]  /*ae60*/  BRA `(.L_x_1075) ;  /* 0x0000000c00907947 */ /* 0x000fec0003800000 */
.L_x_1072:
        /* <DEDUP_REMOVED lines=10> */
.L_x_1077:
[----:B------:R-:W2:Y:S02]  /*af10*/  LDG.E R2, desc[UR36][R2.64] ;  /* 0x0000002402027981 */ /* 0x000ea4000c1e1900 */
[----:B--2---:R-:W-:-:S04]  /*af20*/  I2FP.F32.S32 R0, R2 ;  /* 0x0000000200007245 */ /* 0x004fc80000201400 */
[----:B------:R-:W-:Y:S01]  /*af30*/  F2FP.BF16.F32.PACK_AB R0, RZ, R0 ;  /* 0x00000000ff00723e */ /* 0x000fe200000010ff */
[----:B------:R-:W-:Y:S06]  /*af40*/  BRA `(.L_x_1075) ;  /* 0x0000000c00587947 */ /* 0x000fec0003800000 */
.L_x_1076:
[----:B------:R-:W2:Y:S02]  /*af50*/  LDG.E.U16 R2, desc[UR36][R2.64] ;  /* 0x0000002402027981 */ /* 0x000ea4000c1e1500 */
[----:B--2---:R-:W0:Y:S02]  /*af60*/  I2F.S16 R0, R2 ;  /* 0x0000000200007306 */ /* 0x004e240000101400 */
[----:B0-----:R-:W-:Y:S01]  /*af70*/  F2FP.BF16.F32.PACK_AB R0, RZ, R0 ;  /* 0x00000000ff00723e */ /* 0x001fe200000010ff */
[----:B------:R-:W-:Y:S06]  /*af80*/  BRA `(.L_x_1075) ;  /* 0x0000000c00487947 */ /* 0x000fec0003800000 */
.L_x_1071:
        /* <DEDUP_REMOVED lines=9> */
.L_x_1079:
[----:B------:R-:W2:Y:S02]  /*b020*/  LDG.E.U16 R0, desc[UR36][R2.64] ;  /* 0x0000002402007981 */ /* 0x000ea4000c1e1500 */
[----:B--2---:R-:W-:-:S05]  /*b030*/  HADD2.F32 R0, -RZ, R0.H0_H0 ;  /* 0x20000000ff007230 */ /* 0x004fca0000004100 */
[----:B------:R-:W-:Y:S01]  /*b040*/  F2FP.BF16.F32.PACK_AB R0, RZ, R0 ;  /* 0x00000000ff00723e */ /* 0x000fe200000010ff */
[----:B------:R-:W-:Y:S06]  /*b050*/  BRA `(.L_x_1075) ;  /* 0x0000000c00147947 */ /* 0x000fec0003800000 */
.L_x_1078:
        /* <DEDUP_REMOVED lines=9> */
.L_x_1081:
[----:B------:R-:W2:Y:S02]  /*b0f0*/  LDG.E.U16 R2, desc[UR36][R2.64] ;  /* 0x0000002402027981 */ /* 0x000ea4000c1e1500 */
[----:B--2---:R-:W-:-:S05]  /*b100*/  HADD2.F32 R0, -RZ, R2.H0_H0 ;  /* 0x20000002ff007230 */ /* 0x004fca0000004100 */
[----:B------:R-:W-:Y:S01]  /*b110*/  F2FP.BF16.F32.PACK_AB R0, RZ, R0 ;  /* 0x00000000ff00723e */ /* 0x000fe200000010ff */
[----:B------:R-:W-:Y:S06]  /*b120*/  BRA `(.L_x_1075) ;  /* 0x0000000800e07947 */ /* 0x000fec0003800000 */
.L_x_1080:
        /* <DEDUP_REMOVED lines=8> */
.L_x_1070:
        /* <DEDUP_REMOVED lines=13> */
.L_x_1084:
        /* <DEDUP_REMOVED lines=8> */
.L_x_1083:
        /* <DEDUP_REMOVED lines=28> */
.L_x_1086:
        /* <DEDUP_REMOVED lines=15> */
.L_x_1085:
[----:B------:R0:W5:Y:S01]  /*b5b0*/  LDG.E.U16 R0, desc[UR36][R2.64] ;  /* 0x0000002402007981 */ /* 0x000162000c1e1500 */
[----:B------:R-:W-:Y:S05]  /*b5c0*/  BRA `(.L_x_1075) ;  /* 0x0000000400b87947 */ /* 0x000fea0003800000 */
.L_x_1082:
        /* <DEDUP_REMOVED lines=12> */
.L_x_1089:
        /* <DEDUP_REMOVED lines=21> */
.L_x_1093:
[----:B------:R-:W-:Y:S05]  /*b7e0*/  BSYNC B1 ;  /* 0x0000000000017941 */ /* 0x000fea0003800000 */
.L_x_1092:
[----:B------:R-:W-:Y:S01]  /*b7f0*/  LEA R3, R0, 0x3b800000, 0x17 ;  /* 0x3b80000000037811 */ /* 0x000fe200078eb8ff */
[----:B------:R-:W-:-:S05]  /*b800*/  IMAD.SHL.U32 R0, R2, 0x100000, RZ ;  /* 0x0010000002007824 */ /* 0x000fca00078e00ff */
[----:B------:R-:W-:-:S07]  /*b810*/  LOP3.LUT R0, R3, R0, R4, 0xfe, !PT ;  /* 0x0000000003007212 */ /* 0x000fce00078efe04 */
.L_x_1091:
[----:B------:R-:W-:Y:S05]  /*b820*/  BSYNC B0 ;  /* 0x0000000000007941 */ /* 0x000fea0003800000 */
.L_x_1090:
[----:B------:R-:W-:Y:S01]  /*b830*/  F2FP.BF16.F32.PACK_AB R0, RZ, R0 ;  /* 0x00000000ff00723e */ /* 0x000fe200000010ff */
[----:B------:R-:W-:Y:S06]  /*b840*/  BRA `(.L_x_1075) ;  /* 0x0000000400187947 */ /* 0x000fec0003800000 */
.L_x_1088:
        /* <DEDUP_REMOVED lines=21> */
.L_x_1097:
[----:B------:R-:W-:Y:S05]  /*b9a0*/  BSYNC B1 ;  /* 0x0000000000017941 */ /* 0x000fea0003800000 */
.L_x_1096:
[----:B------:R-:W-:Y:S01]  /*b9b0*/  LEA R3, R0, 0x37800000, 0x17 ;  /* 0x3780000000037811 */ /* 0x000fe200078eb8ff */
[----:B------:R-:W-:-:S05]  /*b9c0*/  IMAD.SHL.U32 R0, R2, 0x200000, RZ ;  /* 0x0020000002007824 */ /* 0x000fca00078e00ff */
[----:B------:R-:W-:-:S07]  /*b9d0*/  LOP3.LUT R0, R3, R0, R4, 0xfe, !PT ;  /* 0x0000000003007212 */ /* 0x000fce00078efe04 */
.L_x_1095:
[----:B------:R-:W-:Y:S05]  /*b9e0*/  BSYNC B0 ;  /* 0x0000000000007941 */ /* 0x000fea0003800000 */
.L_x_1094:
[----:B------:R-:W-:Y:S01]  /*b9f0*/  F2FP.BF16.F32.PACK_AB R0, RZ, R0 ;  /* 0x00000000ff00723e */ /* 0x000fe200000010ff */
[----:B------:R-:W-:Y:S06]  /*ba00*/  BRA `(.L_x_1075) ;  /* 0x0000000000a87947 */ /* 0x000fec0003800000 */
.L_x_1087:
        /* <DEDUP_REMOVED lines=14> */
.L_x_1101:
[----:B------:R-:W-:Y:S05]  /*baf0*/  BSYNC B0 ;  /* 0x0000000000007941 */ /* 0x000fea0003800000 */
.L_x_1100:
[----:B------:R-:W-:Y:S01]  /*bb00*/  F2FP.BF16.F32.PACK_AB R0, RZ, R0 ;  /* 0x00000000ff00723e */ /* 0x000fe200000010ff */
[----:B------:R-:W-:Y:S06]  /*bb10*/  BRA `(.L_x_1075) ;  /* 0x0000000000647947 */ /* 0x000fec0003800000 */
.L_x_1074:
        /* <DEDUP_REMOVED lines=16> */
.L_x_1102:
[----:B------:R-:W-:Y:S01]  /*bc20*/  PRMT R0, RZ, 0x7610, R0 ;  /* 0x00007610ff007816 */ /* 0x000fe20000000000 */
[----:B------:R-:W-:Y:S06]  /*bc30*/  BRA `(.L_x_1075) ;  /* 0x00000000001c7947 */ /* 0x000fec0003800000 */
.L_x_1099:
[----:B------:R-:W2:Y:S02]  /*bc40*/  LDG.E.64 R2, desc[UR36][R2.64] ;  /* 0x0000002402027981 */ /* 0x000ea4000c1e1b00 */
[----:B--2---:R-:W0:Y:S02]  /*bc50*/  I2F.U64 R0, R2 ;  /* 0x0000000200007312 */ /* 0x004e240000301000 */
[----:B0-----:R-:W-:Y:S01]  /*bc60*/  F2FP.BF16.F32.PACK_AB R0, RZ, R0 ;  /* 0x00000000ff00723e */ /* 0x001fe200000010ff */
[----:B------:R-:W-:Y:S06]  /*bc70*/  BRA `(.L_x_1075) ;  /* 0x00000000000c7947 */ /* 0x000fec0003800000 */
.L_x_1098:
[----:B------:R-:W2:Y:S02]  /*bc80*/  LDG.E R2, desc[UR36][R2.64] ;  /* 0x0000002402027981 */ /* 0x000ea4000c1e1900 */
[----:B--2---:R-:W-:-:S04]  /*bc90*/  I2FP.F32.U32 R0, R2 ;  /* 0x0000000200007245 */ /* 0x004fc80000201000 */
[----:B------:R-:W-:-:S07]  /*bca0*/  F2FP.BF16.F32.PACK_AB R0, RZ, R0 ;  /* 0x00000000ff00723e */ /* 0x000fce00000010ff */
.L_x_1075:
        /* <DEDUP_REMOVED lines=25> */
.L_x_1106:
[----:B-1----:R-:W-:-:S06]  /*be40*/  IMAD.U32 R3, R3, 0x10000, RZ ;  /* 0x0001000003037824 */ /* 0x002fcc00078e00ff */
[----:B0-----:R-:W0:Y:S02]  /*be50*/  F2I.S64.TRUNC R2, R3 ;  /* 0x0000000300027311 */ /* 0x001e24000020d900 */
[----:B0-----:R-:W-:Y:S01]  /*be60*/  STG.E.U8 desc[UR36][R16.64], R2 ;  /* 0x0000000210007986 */ /* 0x001fe2000c101124 */
[----:B------:R-:W-:Y:S05]  /*be70*/  EXIT ;  /* 0x000000000000794d */ /* 0x000fea0003800000 */
.L_x_1105:
        /* <DEDUP_REMOVED lines=10> */
.L_x_1109:
[----:B-1----:R-:W-:-:S06]  /*bf20*/  IMAD.U32 R3, R3, 0x10000, RZ ;  /* 0x0001000003037824 */ /* 0x002fcc00078e00ff */
[----:B------:R-:W1:Y:S02]  /*bf30*/  F2I.FTZ.TRUNC.NTZ R3, R3 ;  /* 0x0000000300037305 */ /* 0x000e64000021f100 */
[----:B-1----:R-:W-:Y:S01]  /*bf40*/  STG.E desc[UR36][R16.64], R3 ;  /* 0x0000000310007986 */ /* 0x002fe2000c101924 */
[----:B------:R-:W-:Y:S05]  /*bf50*/  EXIT ;  /* 0x000000000000794d */ /* 0x000fea0003800000 */
.L_x_1108:
[----:B-1----:R-:W-:-:S06]  /*bf60*/  IMAD.U32 R3, R3, 0x10000, RZ ;  /* 0x0001000003037824 */ /* 0x002fcc00078e00ff */
[----:B------:R-:W1:Y:S02]  /*bf70*/  F2I.FTZ.TRUNC.NTZ R3, R3 ;  /* 0x0000000300037305 */ /* 0x000e64000021f100 */
[----:B-1----:R-:W-:Y:S01]  /*bf80*/  STG.E.U16 desc[UR36][R16.64], R3 ;  /* 0x0000000310007986 */ /* 0x002fe2000c101524 */
[----:B------:R-:W-:Y:S05]  /*bf90*/  EXIT ;  /* 0x000000000000794d */ /* 0x000fea0003800000 */
.L_x_1104:
        /* <DEDUP_REMOVED lines=9> */
.L_x_1111:
[----:B-1----:R-:W-:-:S05]  /*c030*/  IMAD.U32 R0, R3, 0x10000, RZ ;  /* 0x0001000003007824 */ /* 0x002fca00078e00ff */
[----:B------:R-:W-:-:S05]  /*c040*/  F2FP.F16.F32.PACK_AB R0, RZ, R0 ;  /* 0x00000000ff00723e */ /* 0x000fca00000000ff */
[----:B------:R-:W-:Y:S01]  /*c050*/  STG.E.U16 desc[UR36][R16.64], R0 ;  /* 0x0000000010007986 */ /* 0x000fe2000c101524 */
[----:B------:R-:W-:Y:S05]  /*c060*/  EXIT ;  /* 0x000000000000794d */ /* 0x000fea0003800000 */
.L_x_1110:
        /* <DEDUP_REMOVED lines=10> */
.L_x_1113:
[----:B-1----:R-:W-:-:S05]  /*c110*/  IMAD.U32 R3, R3, 0x10000, RZ ;  /* 0x0001000003037824 */ /* 0x002fca00078e00ff */
[----:B------:R-:W-:-:S04]  /*c120*/  F2FP.F16.F32.PACK_AB R3, RZ, R3 ;  /* 0x00000003ff03723e */ /* 0x000fc800000000ff */
[----:B------:R-:W-:-:S05]  /*c130*/  PRMT R3, R3, 0x5410, RZ ;  /* 0x0000541003037816 */ /* 0x000fca00000000ff */
[----:B------:R-:W-:Y:S01]  /*c140*/  STG.E desc[UR36][R16.64], R3 ;  /* 0x0000000310007986 */ /* 0x000fe2000c101924 */
[----:B------:R-:W-:Y:S05]  /*c150*/  EXIT ;  /* 0x000000000000794d */ /* 0x000fea0003800000 */
.L_x_1112:
[----:B01----:R-:W-:-:S04]  /*c160*/  IMAD.U32 R2, R3, 0x10000, RZ ;  /* 0x0001000003027824 */ /* 0x003fc800078e00ff */
[----:B------:R-:W-:-:S06]  /*c170*/  FMUL.FTZ R2, R2, 1 ;  /* 0x3f80000002027820 */ /* 0x000fcc0000410000 */
[----:B------:R-:W0:Y:S02]  /*c180*/  F2F.F64.F32 R2, R2 ;  /* 0x0000000200027310 */ /* 0x000e240000201800 */
[----:B0-----:R-:W-:Y:S01]  /*c190*/  STG.E.64 desc[UR36][R16.64], R2 ;  /* 0x0000000210007986 */ /* 0x001fe2000c101b24 */
[----:B------:R-:W-:Y:S05]  /*c1a0*/  EXIT ;  /* 0x000000000000794d */ /* 0x000fea0003800000 */
.L_x_1103:
        /* <DEDUP_REMOVED lines=13> */
.L_x_1116:
[----:B-1----:R-:W-:Y:S01]  /*c280*/  IMAD.U32 R3, R3, 0x10000, RZ ;  /* 0x0001000003037824 */ /* 0x002fe200078e00ff */
[----:B------:R-:W-:-:S03]  /*c290*/  CS2R R6, SRZ ;  /* 0x0000000000067805 */ /* 0x000fc6000001ff00 */
[----:B------:R-:W-:-:S04]  /*c2a0*/  FMUL.FTZ R3, R3, 1 ;  /* 0x3f80000003037820 */ /* 0x000fc80000410000 */
[----:B------:R-:W1:Y:S02]  /*c2b0*/  F2F.F64.F32 R4, R3 ;  /* 0x0000000300047310 */ /* 0x000e640000201800 */
[----:B-1----:R-:W-:Y:S01]  /*c2c0*/  STG.E.128 desc[UR36][R16.64], R4 ;  /* 0x0000000410007986 */ /* 0x002fe2000c101d24 */
[----:B------:R-:W-:Y:S05]  /*c2d0*/  EXIT ;  /* 0x000000000000794d */ /* 0x000fea0003800000 */
.L_x_1115:
        /* <DEDUP_REMOVED lines=21> */
.L_x_1120:
[----:B------:R-:W-:Y:S05]  /*c430*/  BSYNC B0 ;  /* 0x0000000000007941 */ /* 0x000fea0003800000 */
.L_x_1119:
[----:B------:R-:W-:-:S05]  /*c440*/  LOP3.LUT R3, R0, R3, RZ, 0xfc, !PT ;  /* 0x0000000300037212 */ /* 0x000fca00078efcff */
[----:B------:R-:W-:Y:S01]  /*c450*/  STG.E.U8 desc[UR36][R16.64], R3 ;  /* 0x0000000310007986 */ /* 0x000fe2000c101124 */
[----:B------:R-:W-:Y:S05]  /*c460*/  EXIT ;  /* 0x000000000000794d */ /* 0x000fea0003800000 */
.L_x_1118:
        /* <DEDUP_REMOVED lines=13> */
.L_x_1122:
[----:B------:R-:W-:Y:S01]  /*c540*/  IMAD.MOV.U32 R0, RZ, RZ, 0x7f ;  /* 0x0000007fff007424 */ /* 0x000fe200078e00ff */
[----:B------:R-:W-:-:S04]  /*c550*/  ISETP.GT.U32.AND P0, PT, R2, 0x7f800000, PT ;  /* 0x7f8000000200780c */ /* 0x000fc80003f04070 */
[----:B------:R-:W-:-:S09]  /*c560*/  SEL R0, R0, 0x7c, P0 ;  /* 0x0000007c00007807 */ /* 0x000fd20000000000 */
.L_x_1123:
[----:B------:R-:W-:Y:S05]  /*c570*/  BSYNC B0 ;  /* 0x0000000000007941 */ /* 0x000fea0003800000 */
.L_x_1121:
[----:B------:R-:W-:-:S04]  /*c580*/  LOP3.LUT R2, R3, 0x80000000, RZ, 0xc0, !PT ;  /* 0x8000000003027812 */ /* 0x000fc800078ec0ff */
[----:B------:R-:W-:-:S04]  /*c590*/  SHF.R.U32.HI R3, RZ, 0x18, R2 ;  /* 0x00000018ff037819 */ /* 0x000fc80000011602 */
[----:B------:R-:W-:-:S05]  /*c5a0*/  LOP3.LUT R3, R0, R3, RZ, 0xfc, !PT ;  /* 0x0000000300037212 */ /* 0x000fca00078efcff */
[----:B------:R-:W-:Y:S01]  /*c5b0*/  STG.E.U8 desc[UR36][R16.64], R3 ;  /* 0x0000000310007986 */ /* 0x000fe2000c101124 */
[----:B------:R-:W-:Y:S05]  /*c5c0*/  EXIT ;  /* 0x000000000000794d */ /* 0x000fea0003800000 */
.L_x_1117:
[----:B-1----:R-:W-:Y:S01]  /*c5d0*/  STG.E.U16 desc[UR36][R16.64], R3 ;  /* 0x0000000310007986 */ /* 0x002fe2000c101524 */
[----:B------:R-:W-:Y:S05]  /*c5e0*/  EXIT ;  /* 0x000000000000794d */ /* 0x000fea0003800000 */
.L_x_1114:
        /* <DEDUP_REMOVED lines=12> */
.L_x_1126:
        /* <DEDUP_REMOVED lines=17> */
.L_x_1129:
[----:B------:R-:W-:-:S04]  /*c7c0*/  LOP3.LUT R2, R3, 0x80000000, RZ, 0xc0, !PT ;  /* 0x8000000003027812 */ /* 0x000fc800078ec0ff */
[----:B------:R-:W-:-:S04]  /*c7d0*/  SHF.R.U32.HI R3, RZ, 0x18, R2 ;  /* 0x00000018ff037819 */ /* 0x000fc80000011602 */
[----:B------:R-:W-:-:S04]  /*c7e0*/  LOP3.LUT R0, R0, R3, RZ, 0xfc, !PT ;  /* 0x0000000300007212 */ /* 0x000fc800078efcff */
[----:B------:R-:W-:-:S07]  /*c7f0*/  PRMT R8, R0, 0x7610, R8 ;  /* 0x0000761000087816 */ /* 0x000fce0000000008 */
.L_x_1128:
[----:B------:R-:W-:Y:S05]  /*c800*/  BSYNC B0 ;  /* 0x0000000000007941 */ /* 0x000fea0003800000 */
.L_x_1127:
[----:B------:R-:W-:Y:S01]  /*c810*/  STG.E.U8 desc[UR36][R16.64], R8 ;  /* 0x0000000810007986 */ /* 0x000fe2000c101124 */
[----:B------:R-:W-:Y:S05]  /*c820*/  EXIT ;  /* 0x000000000000794d */ /* 0x000fea0003800000 */
.L_x_1125:
        /* <DEDUP_REMOVED lines=17> */
.L_x_1132:
[----:B------:R-:W-:-:S04]  /*c940*/  LOP3.LUT R2, R3, 0x80000000, RZ, 0xc0, !PT ;  /* 0x8000000003027812 */ /* 0x000fc800078ec0ff */
[----:B------:R-:W-:-:S04]  /*c950*/  SHF.R.U32.HI R3, RZ, 0x18, R2 ;  /* 0x00000018ff037819 */ /* 0x000fc80000011602 */
[----:B------:R-:W-:-:S04]  /*c960*/  LOP3.LUT R0, R0, R3, RZ, 0xfc, !PT ;  /* 0x0000000300007212 */ /* 0x000fc800078efcff */
[----:B------:R-:W-:-:S07]  /*c970*/  PRMT R8, R0, 0x7610, R8 ;  /* 0x0000761000087816 */ /* 0x000fce0000000008 */
.L_x_1131:
[----:B------:R-:W-:Y:S05]  /*c980*/  BSYNC B0 ;  /* 0x0000000000007941 */ /* 0x000fea0003800000 */
.L_x_1130:
[----:B------:R-:W-:Y:S01]  /*c990*/  STG.E.U8 desc[UR36][R16.64], R8 ;  /* 0x0000000810007986 */ /* 0x000fe2000c101124 */
[----:B------:R-:W-:Y:S05]  /*c9a0*/  EXIT ;  /* 0x000000000000794d */ /* 0x000fea0003800000 */
.L_x_1124:
        /* <DEDUP_REMOVED lines=22> */
.L_x_1107:
        /* <DEDUP_REMOVED lines=16> */
.L_x_1135:
[----:B------:R-:W-:Y:S05]  /*cc10*/  EXIT ;  /* 0x000000000000794d */ /* 0x000fea0003800000 */
.L_x_1134:
[----:B-1----:R-:W-:-:S06]  /*cc20*/  IMAD.U32 R3, R3, 0x10000, RZ ;  /* 0x0001000003037824 */ /* 0x002fcc00078e00ff */
[----:B0-----:R-:W0:Y:S02]  /*cc30*/  F2I.U64.TRUNC R2, R3 ;  /* 0x0000000300027311 */ /* 0x001e24000020d800 */
[----:B0-----:R-:W-:Y:S01]  /*cc40*/  STG.E.64 desc[UR36][R16.64], R2 ;  /* 0x0000000210007986 */ /* 0x001fe2000c101b24 */
[----:B------:R-:W-:Y:S05]  /*cc50*/  EXIT ;  /* 0x000000000000794d */ /* 0x000fea0003800000 */
.L_x_1133:
[----:B-1----:R-:W-:-:S06]  /*cc60*/  IMAD.U32 R3, R3, 0x10000, RZ ;  /* 0x0001000003037824 */ /* 0x002fcc00078e00ff */
[----:B------:R-:W1:Y:S02]  /*cc70*/  F2I.FTZ.U32.TRUNC.NTZ R3, R3 ;  /* 0x0000000300037305 */ /* 0x000e64000021f000 */
[----:B-1----:R-:W-:Y:S01]  /*cc80*/  STG.E desc[UR36][R16.64], R3 ;  /* 0x0000000310007986 */ /* 0x002fe2000c101924 */
[----:B------:R-:W-:Y:S05]  /*cc90*/  EXIT ;  /* 0x000000000000794d */ /* 0x000fea0003800000 */
.L_x_1136:
        /* <DEDUP_REMOVED lines=14> */
.L_x_22767:


//--------------------- .text._ZN2at6native27unrolled_elementwise_kernelINS0_13BUnaryFunctorIN3c108BFloat16ES4_S4_ZZZNS0_15binary_internal21div_trunc_kernel_cudaERNS_18TensorIteratorBaseEENKUlvE1_clEvENKUlvE2_clEvEUlS4_S4_E_EESt5arrayIPcLm2EELi4E23TrivialOffsetCalculatorILi1EjESG_NS0_6memory12LoadWithCastILi1EEENSH_13StoreWithCastILi1EEEEEviT_T0_T2_T3_T4_T5_ --------------------------
	.section	.text._ZN2at6native27unrolled_elementwise_kernelINS0_13BUnaryFunctorIN3c108BFloat16ES4_S4_ZZZNS0_15binary_internal21div_trunc_kernel_cudaERNS_18TensorIteratorBaseEENKUlvE1_clEvENKUlvE2_clEvEUlS4_S4_E_EESt5arrayIPcLm2EELi4E23TrivialOffsetCalculatorILi1EjESG_NS0_6memory12LoadWithCastILi1EEENSH_13StoreWithCastILi1EEEEEviT_T0_T2_T3_T4_T5_,"ax",@progbits
	.align	128
        .global         _ZN2at6native27unrolled_elementwise_kernelINS0_13BUnaryFunctorIN3c108BFloat16ES4_S4_ZZZNS0_15binary_internal21div_trunc_kernel_cudaERNS_18TensorIteratorBaseEENKUlvE1_clEvENKUlvE2_clEvEUlS4_S4_E_EESt5arrayIPcLm2EELi4E23TrivialOffsetCalculatorILi1EjESG_NS0_6memory12LoadWithCastILi1EEENSH_13StoreWithCastILi1EEEEEviT_T0_T2_T3_T4_T5_
        .type           _ZN2at6native27unrolled_elementwise_kernelINS0_13BUnaryFunctorIN3c108BFloat16ES4_S4_ZZZNS0_15binary_internal21div_trunc_kernel_cudaERNS_18TensorIteratorBaseEENKUlvE1_clEvENKUlvE2_clEvEUlS4_S4_E_EESt5arrayIPcLm2EELi4E23TrivialOffsetCalculatorILi1EjESG_NS0_6memory12LoadWithCastILi1EEENSH_13StoreWithCastILi1EEEEEviT_T0_T2_T3_T4_T5_,@function
        .size           _ZN2at6native27unrolled_elementwise_kernelINS0_13BUnaryFunctorIN3c108BFloat16ES4_S4_ZZZNS0_15binary_internal21div_trunc_kernel_cudaERNS_18TensorIteratorBaseEENKUlvE1_clEvENKUlvE2_clEvEUlS4_S4_E_EESt5arrayIPcLm2EELi4E23TrivialOffsetCalculatorILi1EjESG_NS0_6memory12LoadWithCastILi1EEENSH_13StoreWithCastILi1EEEEEviT_T0_T2_T3_T4_T5_,(.L_x_22768 - _ZN2at6native27unrolled_elementwise_kernelINS0_13BUnaryFunctorIN3c108BFloat16ES4_S4_ZZZNS0_15binary_internal21div_trunc_kernel_cudaERNS_18TensorIteratorBaseEENKUlvE1_clEvENKUlvE2_clEvEUlS4_S4_E_EESt5arrayIPcLm2EELi4E23TrivialOffsetCalculatorILi1EjESG_NS0_6memory12LoadWithCastILi1EEENSH_13StoreWithCastILi1EEEEEviT_T0_T2_T3_T4_T5_)
        .other          _ZN2at6native27unrolled_elementwise_kernelINS0_13BUnaryFunctorIN3c108BFloat16ES4_S4_ZZZNS0_15binary_internal21div_trunc_kernel_cudaERNS_18TensorIteratorBaseEENKUlvE1_clEvENKUlvE2_clEvEUlS4_S4_E_EESt5arrayIPcLm2EELi4E23TrivialOffsetCalculatorILi1EjESG_NS0_6memory12LoadWithCastILi1EEENSH_13StoreWithCastILi1EEEEEviT_T0_T2_T3_T4_T5_,@"STO_CUDA_ENTRY STV_DEFAULT"
_ZN2at6native27unrolled_elementwise_kernelINS0_13BUnaryFunctorIN3c108BFloat16ES4_S4_ZZZNS0_15binary_internal21div_trunc_kernel_cudaERNS_18TensorIteratorBaseEENKUlvE1_clEvENKUlvE2_clEvEUlS4_S4_E_EESt5arrayIPcLm2EELi4E23TrivialOffsetCalculatorILi1EjESG_NS0_6memory12LoadWithCastILi1EEENSH_13StoreWithCastILi1EEEEEviT_T0_T2_T3_T4_T5_:
.text._ZN2at6native27unrolled_elementwise_kernelINS0_13BUnaryFunctorIN3c108BFloat16ES4_S4_ZZZNS0_15binary_internal21div_trunc_kernel_cudaERNS_18TensorIteratorBaseEENKUlvE1_clEvENKUlvE2_clEvEUlS4_S4_E_EESt5arrayIPcLm2EELi4E23TrivialOffsetCalculatorILi1EjESG_NS0_6memory12LoadWithCastILi1EEENSH_13StoreWithCastILi1EEEEEviT_T0_T2_T3_T4_T5_:
        /* <DEDUP_REMOVED lines=9> */
[----:B-1----:R-:W-:-:S05]  /*0090*/  IMAD R16, R2, -0x200, R3 ;  /* 0xfffffe0002107824 */ /* 0x002fca00078e0203 */
[----:B--2---:R-:W-:-:S13]  /*00a0*/  ISETP.GE.AND P0, PT, R23, R16, PT ;  /* 0x000000101700720c */ /* 0x004fda0003f06270 */
[----:B0--3--:R-:W-:Y:S05]  /*00b0*/  @P0 BRA `(.L_x_1138) ;  /* 0x0000001000400947 */ /* 0x009fea0003800000 */
        /* <DEDUP_REMOVED lines=22> */
.L_x_1142:
[----:B------:R-:W2:Y:S02]  /*0220*/  LDG.E.U8 R4, desc[UR36][R4.64] ;  /* 0x0000002404047981 */ /* 0x000ea4000c1e1100 */
[----:B--2---:R-:W-:-:S04]  /*0230*/  I2FP.F32.U32 R0, R4 ;  /* 0x0000000400007245 */ /* 0x004fc80000201000 */
[----:B------:R-:W-:-:S04]  /*0240*/  F2FP.BF16.F32.PACK_AB R0, RZ, R0 ;  /* 0x00000000ff00723e */ /* 0x000fc800000010ff */
[----:B------:R-:W-:Y:S01]  /*0250*/  PRMT R19, R0, 0x7610, R19 ;  /* 0x0000761000137816 */ /* 0x000fe20000000013 */
[----:B------:R-:W-:Y:S06]  /*0260*/  BRA `(.L_x_1144) ;  /* 0x0000000c00cc7947 */ /* 0x000fec0003800000 */
.L_x_1141:
        /* <DEDUP_REMOVED lines=11> */
.L_x_1146:
[----:B------:R-:W2:Y:S02]  /*0320*/  LDG.E R4, desc[UR36][R4.64] ;  /* 0x0000002404047981 */ /* 0x000ea4000c1e1900 */
[----:B--2---:R-:W-:-:S04]  /*0330*/  I2FP.F32.S32 R0, R4 ;  /* 0x0000000400007245 */ /* 0x004fc80000201400 */
[----:B------:R-:W-:-:S04]  /*0340*/  F2FP.BF16.F32.PACK_AB R0, RZ, R0 ;  /* 0x00000000ff00723e */ /* 0x000fc800000010ff */
[----:B------:R-:W-:Y:S01]  /*0350*/  PRMT R19, R0, 0x7610, R19 ;  /* 0x0000761000137816 */ /* 0x000fe20000000013 */
[----:B------:R-:W-:Y:S06]  /*0360*/  BRA `(.L_x_1144) ;  /* 0x0000000c008c7947 */ /* 0x000fec0003800000 */
.L_x_1145:
[----:B------:R-:W2:Y:S02]  /*0370*/  LDG.E.U16 R4, desc[UR36][R4.64] ;  /* 0x0000002404047981 */ /* 0x000ea4000c1e1500 */
[----:B--2---:R-:W0:Y:S02]  /*0380*/  I2F.S16 R0, R4 ;  /* 0x0000000400007306 */ /* 0x004e240000101400 */
[----:B0-----:R-:W-:-:S04]  /*0390*/  F2FP.BF16.F32.PACK_AB R0, RZ, R0 ;  /* 0x00000000ff00723e */ /* 0x001fc800000010ff */
[----:B------:R-:W-:Y:S01]  /*03a0*/  PRMT R19, R0, 0x7610, R19 ;  /* 0x0000761000137816 */ /* 0x000fe20000000013 */
[----:B------:R-:W-:Y:S06]  /*03b0*/  BRA `(.L_x_1144) ;  /* 0x0000000c00787947 */ /* 0x000fec0003800000 */
.L_x_1140:
        /* <DEDUP_REMOVED lines=9> */
.L_x_1148:
[----:B------:R-:W2:Y:S02]  /*0450*/  LDG.E.U16 R0, desc[UR36][R4.64] ;  /* 0x0000002404007981 */ /* 0x000ea4000c1e1500 */
[----:B--2---:R-:W-:-:S05]  /*0460*/  HADD2.F32 R0, -RZ, R0.H0_H0 ;  /* 0x20000000ff007230 */ /* 0x004fca0000004100 */
[----:B------:R-:W-:-:S04]  /*0470*/  F2FP.BF16.F32.PACK_AB R0, RZ, R0 ;  /* 0x00000000ff00723e */ /* 0x000fc800000010ff */
[----:B------:R-:W-:Y:S01]  /*0480*/  PRMT R19, R0, 0x7610, R19 ;  /* 0x0000761000137816 */ /* 0x000fe20000000013 */
[----:B------:R-:W-:Y:S06]  /*0490*/  BRA `(.L_x_1144) ;  /* 0x0000000c00407947 */ /* 0x000fec0003800000 */
.L_x_1147:
        /* <DEDUP_REMOVED lines=9> */
.L_x_1150:
[----:B------:R-:W2:Y:S02]  /*0530*/  LDG.E.U16 R4, desc[UR36][R4.64] ;  /* 0x0000002404047981 */ /* 0x000ea4000c1e1500 */
[----:B--2---:R-:W-:-:S05]  /*0540*/  HADD2.F32 R0, -RZ, R4.H0_H0 ;  /* 0x20000004ff007230 */ /* 0x004fca0000004100 */
[----:B------:R-:W-:-:S04]  /*0550*/  F2FP.BF16.F32.PACK_AB R0, RZ, R0 ;  /* 0x00000000ff00723e */ /* 0x000fc800000010ff */
[----:B------:R-:W-:Y:S01]  /*0560*/  PRMT R19, R0, 0x7610, R19 ;  /* 0x0000761000137816 */ /* 0x000fe20000000013 */
[----:B------:R-:W-:Y:S06]  /*0570*/  BRA `(.L_x_1144) ;  /* 0x0000000c00087947 */ /* 0x000fec0003800000 */
.L_x_1149:
        /* <DEDUP_REMOVED lines=9> */
.L_x_1139:
        /* <DEDUP_REMOVED lines=14> */
.L_x_1153:
        /* <DEDUP_REMOVED lines=9> */
.L_x_1152:
        /* <DEDUP_REMOVED lines=28> */
.L_x_1155:
        /* <DEDUP_REMOVED lines=16> */
.L_x_1154:
[----:B------:R0:W5:Y:S01]  /*0a40*/  LDG.E.U16 R19, desc[UR36][R4.64] ;  /* 0x0000002404137981 */ /* 0x000162000c1e1500 */
[----:B------:R-:W-:Y:S05]  /*0a50*/  BRA `(.L_x_1144) ;  /* 0x0000000400d07947 */ /* 0x000fea0003800000 */
.L_x_1151:
        /* <DEDUP_REMOVED lines=13> */
.L_x_1158:
        /* <DEDUP_REMOVED lines=21> */
.L_x_1162:
[----:B------:R-:W-:Y:S05]  /*0c80*/  BSYNC B1 ;  /* 0x0000000000017941 */ /* 0x000fea0003800000 */
.L_x_1161:
[----:B------:R-:W-:Y:S01]  /*0c90*/  LEA R5, R0, 0x3b800000, 0x17 ;  /* 0x3b80000000057811 */ /* 0x000fe200078eb8ff */
[----:B------:R-:W-:-:S05]  /*0ca0*/  IMAD.SHL.U32 R0, R3, 0x100000, RZ ;  /* 0x0010000003007824 */ /* 0x000fca00078e00ff */
[----:B------:R-:W-:-:S07]  /*0cb0*/  LOP3.LUT R0, R5, R0, R6, 0xfe, !PT ;  /* 0x0000000005007212 */ /* 0x000fce00078efe06 */
.L_x_1160:
[----:B------:R-:W-:Y:S05]  /*0cc0*/  BSYNC B0 ;  /* 0x0000000000007941 */ /* 0x000fea0003800000 */
.L_x_1159:
[----:B------:R-:W-:-:S04]  /*0cd0*/  F2FP.BF16.F32.PACK_AB R0, RZ, R0 ;  /* 0x00000000ff00723e */ /* 0x000fc800000010ff */
[----:B------:R-:W-:Y:S01]  /*0ce0*/  PRMT R19, R0, 0x7610, R19 ;  /* 0x0000761000137816 */ /* 0x000fe20000000013 */
[----:B------:R-:W-:Y:S06]  /*0cf0*/  BRA `(.L_x_1144) ;  /* 0x0000000400287947 */ /* 0x000fec0003800000 */
.L_x_1157:
        /* <DEDUP_REMOVED lines=21> */
.L_x_1166:
[----:B------:R-:W-:Y:S05]  /*0e50*/  BSYNC B1 ;  /* 0x0000000000017941 */ /* 0x000fea0003800000 */
.L_x_1165:
[----:B------:R-:W-:Y:S01]  /*0e60*/  LEA R5, R0, 0x37800000, 0x17 ;  /* 0x3780000000057811 */ /* 0x000fe200078eb8ff */
[----:B------:R-:W-:-:S05]  /*0e70*/  IMAD.SHL.U32 R0, R3, 0x200000, RZ ;  /* 0x0020000003007824 */ /* 0x000fca00078e00ff */
[----:B------:R-:W-:-:S07]  /*0e80*/  LOP3.LUT R0, R5, R0, R6, 0xfe, !PT ;  /* 0x0000000005007212 */ /* 0x000fce00078efe06 */
.L_x_1164:
[----:B------:R-:W-:Y:S05]  /*0e90*/  BSYNC B0 ;  /* 0x0000000000007941 */ /* 0x000fea0003800000 */
.L_x_1163:
[----:B------:R-:W-:-:S04]  /*0ea0*/  F2FP.BF16.F32.PACK_AB R0, RZ, R0 ;  /* 0x00000000ff00723e */ /* 0x000fc800000010ff */
[----:B------:R-:W-:Y:S01]  /*0eb0*/  PRMT R19, R0, 0x7610, R19 ;  /* 0x0000761000137816 */ /* 0x000fe20000000013 */
[----:B------:R-:W-:Y:S06]  /*0ec0*/  BRA `(.L_x_1144) ;  /* 0x0000000000b47947 */ /* 0x000fec0003800000 */
.L_x_1156:
        /* <DEDUP_REMOVED lines=14> */
.L_x_1170:
[----:B------:R-:W-:Y:S05]  /*0fb0*/  BSYNC B0 ;  /* 0x0000000000007941 */ /* 0x000fea0003800000 */
.L_x_1169:
[----:B------:R-:W-:-:S04]  /*0fc0*/  F2FP.BF16.F32.PACK_AB R0, RZ, R0 ;  /* 0x00000000ff00723e */ /* 0x000fc800000010ff */
[----:B------:R-:W-:Y:S01]  /*0fd0*/  PRMT R19, R0, 0x7610, R19 ;  /* 0x0000761000137816 */ /* 0x000fe20000000013 */
[----:B------:R-:W-:Y:S06]  /*0fe0*/  BRA `(.L_x_1144) ;  /* 0x00000000006c7947 */ /* 0x000fec0003800000 */
.L_x_1143:
        /* <DEDUP_REMOVED lines=16> */
.L_x_1171:
[----:B------:R-:W-:Y:S01]  /*10f0*/  PRMT R19, RZ, 0x7610, R19 ;  /* 0x00007610ff137816 */ /* 0x000fe20000000013 */
[----:B------:R-:W-:Y:S06]  /*1100*/  BRA `(.L_x_1144) ;  /* 0x0000000000247947 */ /* 0x000fec0003800000 */
.L_x_1168:
[----:B------:R-:W2:Y:S02]  /*1110*/  LDG.E.64 R4, desc[UR36][R4.64] ;  /* 0x0000002404047981 */ /* 0x000ea4000c1e1b00 */
[----:B--2---:R-:W0:Y:S02]  /*1120*/  I2F.U64 R0, R4 ;  /* 0x0000000400007312 */ /* 0x004e240000301000 */
[----:B0-----:R-:W-:-:S04]  /*1130*/  F2FP.BF16.F32.PACK_AB R0, RZ, R0 ;  /* 0x00000000ff00723e */ /* 0x001fc800000010ff */
[----:B------:R-:W-:Y:S01]  /*1140*/  PRMT R19, R0, 0x7610, R19 ;  /* 0x0000761000137816 */ /* 0x000fe20000000013 */
[----:B------:R-:W-:Y:S06]  /*1150*/  BRA `(.L_x_1144) ;  /* 0x0000000000107947 */ /* 0x000fec0003800000 */
.L_x_1167:
[----:B------:R-:W2:Y:S02]  /*1160*/  LDG.E R4, desc[UR36][R4.64] ;  /* 0x0000002404047981 */ /* 0x000ea4000c1e1900 */
[----:B--2---:R-:W-:-:S04]  /*1170*/  I2FP.F32.U32 R0, R4 ;  /* 0x0000000400007245 */ /* 0x004fc80000201000 */
[----:B------:R-:W-:-:S04]  /*1180*/  F2FP.BF16.F32.PACK_AB R0, RZ, R0 ;  /* 0x00000000ff00723e */ /* 0x000fc800000010ff */
[----:B------:R-:W-:-:S07]  /*1190*/  PRMT R19, R0, 0x7610, R19 ;  /* 0x0000761000137816 */ /* 0x000fce0000000013 */
.L_x_1144:
[----:B------:R-:W1:Y:S02]  /*11a0*/  S2R R23, SR_TID.X ;  /* 0x0000000000177919 */ /* 0x000e640000002100 */
[----:B-1----:R-:W-:-:S07]  /*11b0*/  VIADD R23, R23, 0x80 ;  /* 0x0000008017177836 */ /* 0x002fce0000000000 */
.L_x_1138:
[----:B------:R-:W-:Y:S05]  /*11c0*/  BSYNC B6 ;  /* 0x0000000000067941 */ /* 0x000fea0003800000 */
.L_x_1137:
[----:B------:R-:W-:Y:S01]  /*11d0*/  ISETP.GE.AND P0, PT, R23, R16, PT ;  /* 0x000000101700720c */ /* 0x000fe20003f06270 */
[----:B------:R-:W-:-:S12]  /*11e0*/  BSSY B6, `(.L_x_1172) ;  /* 0x0000111000067945 */ /* 0x000fd80003800000 */
[----:B------:R-:W-:Y:S05]  /*11f0*/  @P0 BRA `(.L_x_1173) ;  /* 0x00000010003c0947 */ /* 0x000fea0003800000 */
[----:B0-----:R-:W0:Y:S01]  /*1200*/  LDC.64 R4, c[0x0][0x220] ;  /* 0x00008800ff047b82 */ /* 0x001e220000000a00 */
        /* <DEDUP_REMOVED lines=22> */
.L_x_1177:
[----:B------:R-:W2:Y:S02]  /*1370*/  LDG.E.U8 R4, desc[UR36][R4.64] ;  /* 0x0000002404047981 */ /* 0x000ea4000c1e1100 */
[----:B--2---:R-:W-:-:S04]  /*1380*/  I2FP.F32.U32 R0, R4 ;  /* 0x0000000400007245 */ /* 0x004fc80000201000 */
[----:B------:R-:W-:-:S04]  /*1390*/  F2FP.BF16.F32.PACK_AB R0, RZ, R0 ;  /* 0x00000000ff00723e */ /* 0x000fc800000010ff */
[----:B------:R-:W-:Y:S01]  /*13a0*/  PRMT R17, R0, 0x7610, R17 ;  /* 0x0000761000117816 */ /* 0x000fe20000000011 */
[----:B------:R-:W-:Y:S06]  /*13b0*/  BRA `(.L_x_1179) ;  /* 0x0000000c00c87947 */ /* 0x000fec0003800000 */
.L_x_1176:
        /* <DEDUP_REMOVED lines=11> */
.L_x_1181:
[----:B------:R-:W2:Y:S02]  /*1470*/  LDG.E R4, desc[UR36][R4.64] ;  /* 0x0000002404047981 */ /* 0x000ea4000c1e1900 */
[----:B--2---:R-:W-:-:S04]  /*1480*/  I2FP.F32.S32 R0, R4 ;  /* 0x0000000400007245 */ /* 0x004fc80000201400 */
[----:B------:R-:W-:-:S04]  /*1490*/  F2FP.BF16.F32.PACK_AB R0, RZ, R0 ;  /* 0x00000000ff00723e */ /* 0x000fc800000010ff */
[----:B------:R-:W-:Y:S01]  /*14a0*/  PRMT R17, R0, 0x7610, R17 ;  /* 0x0000761000117816 */ /* 0x000fe20000000011 */
[----:B------:R-:W-:Y:S06]  /*14b0*/  BRA `(.L_x_1179) ;  /* 0x0000000c00887947 */ /* 0x000fec0003800000 */
.L_x_1180:
[----:B------:R-:W2:Y:S02]  /*14c0*/  LDG.E.U16 R4, desc[UR36][R4.64] ;  /* 0x0000002404047981 */ /* 0x000ea4000c1e1500 */
[----:B--2---:R-:W0:Y:S02]  /*14d0*/  I2F.S16 R0, R4 ;  /* 0x0000000400007306 */ /* 0x004e240000101400 */
[----:B0-----:R-:W-:-:S04]  /*14e0*/  F2FP.BF16.F32.PACK_AB R0, RZ, R0 ;  /* 0x00000000ff00723e */ /* 0x001fc800000010ff */
[----:B------:R-:W-:Y:S01]  /*14f0*/  PRMT R17, R0, 0x7610, R17 ;  /* 0x0000761000117816 */ /* 0x000fe20000000011 */
[----:B------:R-:W-:Y:S06]  /*1500*/  BRA `(.L_x_1179) ;  /* 0x0000000c00747947 */ /* 0x000fec0003800000 */
.L_x_1175:
        /* <DEDUP_REMOVED lines=9> */
.L_x_1183:
[----:B------:R-:W2:Y:S02]  /*15a0*/  LDG.E.U16 R0, desc[UR36][R4.64] ;  /* 0x0000002404007981 */ /* 0x000ea4000c1e1500 */
[----:B--2---:R-:W-:-:S05]  /*15b0*/  HADD2.F32 R0, -RZ, R0.H0_H0 ;  /* 0x20000000ff007230 */ /* 0x004fca0000004100 */
[----:B------:R-:W-:-:S04]  /*15c0*/  F2FP.BF16.F32.PACK_AB R0, RZ, R0 ;  /* 0x00000000ff00723e */ /* 0x000fc800000010ff */
[----:B------:R-:W-:Y:S01]  /*15d0*/  PRMT R17, R0, 0x7610, R17 ;  /* 0x0000761000117816 */ /* 0x000fe20000000011 */
[----:B------:R-:W-:Y:S06]  /*15e0*/  BRA `(.L_x_1179) ;  /* 0x0000000c003c7947 */ /* 0x000fec0003800000 */
.L_x_1182:
        /* <DEDUP_REMOVED lines=9> */
.L_x_1185:
[----:B------:R-:W2:Y:S02]  /*1680*/  LDG.E.U16 R4, desc[UR36][R4.64] ;  /* 0x0000002404047981 */ /* 0x000ea4000c1e1500 */
[----:B--2---:R-:W-:-:S05]  /*1690*/  HADD2.F32 R0, -RZ, R4.H0_H0 ;  /* 0x20000004ff007230 */ /* 0x004fca0000004100 */
[----:B------:R-:W-:-:S04]  /*16a0*/  F2FP.BF16.F32.PACK_AB R0, RZ, R0 ;  /* 0x00000000ff00723e */ /* 0x000fc800000010ff */
[----:B------:R-:W-:Y:S01]  /*16b0*/  PRMT R17, R0, 0x7610, R17 ;  /* 0x0000761000117816 */ /* 0x000fe20000000011 */
[----:B------:R-:W-:Y:S06]  /*16c0*/  BRA `(.L_x_1179) ;  /* 0x0000000c00047947 */ /* 0x000fec0003800000 */
.L_x_1184:
        /* <DEDUP_REMOVED lines=9> */
.L_x_1174:
        /* <DEDUP_REMOVED lines=14> */
.L_x_1188:
        /* <DEDUP_REMOVED lines=9> */
.L_x_1187:
        /* <DEDUP_REMOVED lines=28> */
.L_x_1190:
        /* <DEDUP_REMOVED lines=15> */
.L_x_1189:
[----:B------:R0:W5:Y:S01]  /*1b80*/  LDG.E.U16 R17, desc[UR36][R4.64] ;  /* 0x0000002404117981 */ /* 0x000162000c1e1500 */
[----:B------:R-:W-:Y:S05]  /*1b90*/  BRA `(.L_x_1179) ;  /* 0x0000000400d07947 */ /* 0x000fea0003800000 */
.L_x_1186:
        /* <DEDUP_REMOVED lines=13> */
.L_x_1193:
        /* <DEDUP_REMOVED lines=21> */
.L_x_1197:
[----:B------:R-:W-:Y:S05]  /*1dc0*/  BSYNC B1 ;  /* 0x0000000000017941 */ /* 0x000fea0003800000 */
.L_x_1196:
[----:B------:R-:W-:Y:S01]  /*1dd0*/  LEA R5, R0, 0x3b800000, 0x17 ;  /* 0x3b80000000057811 */ /* 0x000fe200078eb8ff */
[----:B------:R-:W-:-:S05]  /*1de0*/  IMAD.SHL.U32 R0, R3, 0x100000, RZ ;  /* 0x0010000003007824 */ /* 0x000fca00078e00ff */
[----:B------:R-:W-:-:S07]  /*1df0*/  LOP3.LUT R0, R5, R0, R6, 0xfe, !PT ;  /* 0x0000000005007212 */ /* 0x000fce00078efe06 */
.L_x_1195:
[----:B------:R-:W-:Y:S05]  /*1e00*/  BSYNC B0 ;  /* 0x0000000000007941 */ /* 0x000fea0003800000 */
.L_x_1194:
[----:B------:R-:W-:-:S04]  /*1e10*/  F2FP.BF16.F32.PACK_AB R0, RZ, R0 ;  /* 0x00000000ff00723e */ /* 0x000fc800000010ff */
[----:B------:R-:W-:Y:S01]  /*1e20*/  PRMT R17, R0, 0x7610, R17 ;  /* 0x0000761000117816 */ /* 0x000fe20000000011 */
[----:B------:R-:W-:Y:S06]  /*1e30*/  BRA `(.L_x_1179) ;  /* 0x0000000400287947 */ /* 0x000fec0003800000 */
.L_x_1192:
        /* <DEDUP_REMOVED lines=21> */
.L_x_1201:
[----:B------:R-:W-:Y:S05]  /*1f90*/  BSYNC B1 ;  /* 0x0000000000017941 */ /* 0x000fea0003800000 */
.L_x_1200:
[----:B------:R-:W-:Y:S01]  /*1fa0*/  LEA R5, R0, 0x37800000, 0x17 ;  /* 0x3780000000057811 */ /* 0x000fe200078eb8ff */
[----:B------:R-:W-:-:S05]  /*1fb0*/  IMAD.SHL.U32 R0, R3, 0x200000, RZ ;  /* 0x0020000003007824 */ /* 0x000fca00078e00ff */
[----:B------:R-:W-:-:S07]  /*1fc0*/  LOP3.LUT R0, R5, R0, R6, 0xfe, !PT ;  /* 0x0000000005007212 */ /* 0x000fce00078efe06 */
.L_x_1199:
[----:B------:R-:W-:Y:S05]  /*1fd0*/  BSYNC B0 ;  /* 0x0000000000007941 */ /* 0x000fea0003800000 */
.L_x_1198:
[----:B------:R-:W-:-:S04]  /*1fe0*/  F2FP.BF16.F32.PACK_AB R0, RZ, R0 ;  /* 0x00000000ff00723e */ /* 0x000fc800000010ff */
[----:B------:R-:W-:Y:S01]  /*1ff0*/  PRMT R17, R0, 0x7610, R17 ;  /* 0x0000761000117816 */ /* 0x000fe20000000011 */
[----:B------:R-:W-:Y:S06]  /*2000*/  BRA `(.L_x_1179) ;  /* 0x0000000000b47947 */ /* 0x000fec0003800000 */
.L_x_1191:
        /* <DEDUP_REMOVED lines=14> */
.L_x_1205:
[----:B------:R-:W-:Y:S05]  /*20f0*/  BSYNC B0 ;  /* 0x0000000000007941 */ /* 0x000fea0003800000 */
.L_x_1204:
[----:B------:R-:W-:-:S04]  /*2100*/  F2FP.BF16.F32.PACK_AB R0, RZ, R0 ;  /* 0x00000000ff00723e */ /* 0x000fc800000010ff */
[----:B------:R-:W-:Y:S01]  /*2110*/  PRMT R17, R0, 0x7610, R17 ;  /* 0x0000761000117816 */ /* 0x000fe20000000011 */
[----:B------:R-:W-:Y:S06]  /*2120*/  BRA `(.L_x_1179) ;  /* 0x00000000006c7947 */ /* 0x000fec0003800000 */
.L_x_1178:
        /* <DEDUP_REMOVED lines=16> */
.L_x_1206:
[----:B------:R-:W-:Y:S01]  /*2230*/  PRMT R17, RZ, 0x7610, R17 ;  /* 0x00007610ff117816 */ /* 0x000fe20000000011 */
[----:B------:R-:W-:Y:S06]  /*2240*/  BRA `(.L_x_1179) ;  /* 0x0000000000247947 */ /* 0x000fec0003800000 */
.L_x_1203:
[----:B------:R-:W2:Y:S02]  /*2250*/  LDG.E.64 R4, desc[UR36][R4.64] ;  /* 0x0000002404047981 */ /* 0x000ea4000c1e1b00 */
[----:B--2---:R-:W0:Y:S02]  /*2260*/  I2F.U64 R0, R4 ;  /* 0x0000000400007312 */ /* 0x004e240000301000 */
[----:B0-----:R-:W-:-:S04]  /*2270*/  F2FP.BF16.F32.PACK_AB R0, RZ, R0 ;  /* 0x00000000ff00723e */ /* 0x001fc800000010ff */
[----:B------:R-:W-:Y:S01]  /*2280*/  PRMT R17, R0, 0x7610, R17 ;  /* 0x0000761000117816 */ /* 0x000fe20000000011 */
[----:B------:R-:W-:Y:S06]  /*2290*/  BRA `(.L_x_1179) ;  /* 0x0000000000107947 */ /* 0x000fec0003800000 */
.L_x_1202:
[----:B------:R-:W2:Y:S02]  /*22a0*/  LDG.E R4, desc[UR36][R4.64] ;  /* 0x0000002404047981 */ /* 0x000ea4000c1e1900 */
[----:B--2---:R-:W-:-:S04]  /*22b0*/  I2FP.F32.U32 R0, R4 ;  /* 0x0000000400007245 */ /* 0x004fc80000201000 */
[----:B------:R-:W-:-:S04]  /*22c0*/  F2FP.BF16.F32.PACK_AB R0, RZ, R0 ;  /* 0x00000000ff00723e */ /* 0x000fc800000010ff */
[----:B------:R-:W-:-:S07]  /*22d0*/  PRMT R17, R0, 0x7610, R17 ;  /* 0x0000761000117816 */ /* 0x000fce0000000011 */
.L_x_1179:
[----:B------:R-:W-:-:S07]  /*22e0*/  VIADD R23, R23, 0x80 ;  /* 0x0000008017177836 */ /* 0x000fce0000000000 */
.L_x_1173:
[----:B------:R-:W-:Y:S05]  /*22f0*/  BSYNC B6 ;  /* 0x0000000000067941 */ /* 0x000fea0003800000 */
.L_x_1172:
[----:B------:R-:W-:Y:S01]  /*2300*/  ISETP.GE.AND P0, PT, R23, R16, PT ;  /* 0x000000101700720c */ /* 0x000fe20003f06270 */
[----:B------:R-:W-:Y:S01]  /*2310*/  BSSY B6, `(.L_x_1207) ;  /* 0x0000113000067945 */ /* 0x000fe20003800000 */
[----:B------:R-:W-:Y:S02]  /*2320*/  PRMT R18, RZ, 0x7610, R18 ;  /* 0x00007610ff127816 */ /* 0x000fe40000000012 */
[----:B------:R-:W-:-:S09]  /*2330*/  PRMT R24, RZ, 0x7610, R24 ;  /* 0x00007610ff187816 */ /* 0x000fd20000000018 */
        /* <DEDUP_REMOVED lines=24> */
.L_x_1212:
[----:B------:R-:W2:Y:S02]  /*24c0*/  LDG.E.U8 R4, desc[UR36][R4.64] ;  /* 0x0000002404047981 */ /* 0x000ea4000c1e1100 */
[----:B--2---:R-:W-:-:S04]  /*24d0*/  I2FP.F32.U32 R0, R4 ;  /* 0x0000000400007245 */ /* 0x004fc80000201000 */
[----:B------:R-:W-:-:S04]  /*24e0*/  F2FP.BF16.F32.PACK_AB R0, RZ, R0 ;  /* 0x00000000ff00723e */ /* 0x000fc800000010ff */
[----:B------:R-:W-:Y:S01]  /*24f0*/  PRMT R24, R0, 0x7610, R24 ;  /* 0x0000761000187816 */ /* 0x000fe20000000018 */
[----:B------:R-:W-:Y:S06]  /*2500*/  BRA `(.L_x_1214) ;  /* 0x0000000c00c87947 */ /* 0x000fec0003800000 */
.L_x_1211:
        /* <DEDUP_REMOVED lines=11> */
.L_x_1216:
[----:B------:R-:W2:Y:S02]  /*25c0*/  LDG.E R4, desc[UR36][R4.64] ;  /* 0x0000002404047981 */ /* 0x000ea4000c1e1900 */
[----:B--2---:R-:W-:-:S04]  /*25d0*/  I2FP.F32.S32 R0, R4 ;  /* 0x0000000400007245 */ /* 0x004fc80000201400 */
[----:B------:R-:W-:-:S04]  /*25e0*/  F2FP.BF16.F32.PACK_AB R0, RZ, R0 ;  /* 0x00000000ff00723e */ /* 0x000fc800000010ff */
[----:B------:R-:W-:Y:S01]  /*25f0*/  PRMT R24, R0, 0x7610, R24 ;  /* 0x0000761000187816 */ /* 0x000fe20000000018 */
[----:B------:R-:W-:Y:S06]  /*2600*/  BRA `(.L_x_1214) ;  /* 0x0000000c00887947 */ /* 0x000fec0003800000 */
.L_x_1215:
[----:B------:R-:W2:Y:S02]  /*2610*/  LDG.E.U16 R4, desc[UR36][R4.64] ;  /* 0x0000002404047981 */ /* 0x000ea4000c1e1500 */
[----:B--2---:R-:W0:Y:S02]  /*2620*/  I2F.S16 R0, R4 ;  /* 0x0000000400007306 */ /* 0x004e240000101400 */
[----:B0-----:R-:W-:-:S04]  /*2630*/  F2FP.BF16.F32.PACK_AB R0, RZ, R0 ;  /* 0x00000000ff00723e */ /* 0x001fc800000010ff */
[----:B------:R-:W-:Y:S01]  /*2640*/  PRMT R24, R0, 0x7610, R24 ;  /* 0x0000761000187816 */ /* 0x000fe20000000018 */
[----:B------:R-:W-:Y:S06]  /*2650*/  BRA `(.L_x_1214) ;  /* 0x0000000c00747947 */ /* 0x000fec0003800000 */
.L_x_1210:
        /* <DEDUP_REMOVED lines=9> */
.L_x_1218:
[----:B------:R-:W2:Y:S02]  /*26f0*/  LDG.E.U16 R0, desc[UR36][R4.64] ;  /* 0x0000002404007981 */ /* 0x000ea4000c1e1500 */
[----:B--2---:R-:W-:-:S05]  /*2700*/  HADD2.F32 R0, -RZ, R0.H0_H0 ;  /* 0x20000000ff007230 */ /* 0x004fca0000004100 */
[----:B------:R-:W-:-:S04]  /*2710*/  F2FP.BF16.F32.PACK_AB R0, RZ, R0 ;  /* 0x00000000ff00723e */ /* 0x000fc800000010ff */
[----:B------:R-:W-:Y:S01]  /*2720*/  PRMT R24, R0, 0x7610, R24 ;  /* 0x0000761000187816 */ /* 0x000fe20000000018 */
[----:B------:R-:W-:Y:S06]  /*2730*/  BRA `(.L_x_1214) ;  /* 0x0000000c003c7947 */ /* 0x000fec0003800000 */
.L_x_1217:
        /* <DEDUP_REMOVED lines=9> */
.L_x_1220:
[----:B------:R-:W2:Y:S02]  /*27d0*/  LDG.E.U16 R4, desc[UR36][R4.64] ;  /* 0x0000002404047981 */ /* 0x000ea4000c1e1500 */
[----:B--2---:R-:W-:-:S05]  /*27e0*/  HADD2.F32 R0, -RZ, R4.H0_H0 ;  /* 0x20000004ff007230 */ /* 0x004fca0000004100 */
[----:B------:R-:W-:-:S04]  /*27f0*/  F2FP.BF16.F32.PACK_AB R0, RZ, R0 ;  /* 0x00000000ff00723e */ /* 0x000fc800000010ff */
[----:B------:R-:W-:Y:S01]  /*2800*/  PRMT R24, R0, 0x7610, R24 ;  /* 0x0000761000187816 */ /* 0x000fe20000000018 */
[----:B------:R-:W-:Y:S06]  /*2810*/  BRA `(.L_x_1214) ;  /* 0x0000000c00047947 */ /* 0x000fec0003800000 */
.L_x_1219:
        /* <DEDUP_REMOVED lines=9> */
.L_x_1209:
        /* <DEDUP_REMOVED lines=14> */
.L_x_1223:
        /* <DEDUP_REMOVED lines=9> */
.L_x_1222:
        /* <DEDUP_REMOVED lines=28> */
.L_x_1225:
        /* <DEDUP_REMOVED lines=15> */
.L_x_1224:
[----:B------:R0:W5:Y:S01]  /*2cd0*/  LDG.E.U16 R24, desc[UR36][R4.64] ;  /* 0x0000002404187981 */ /* 0x000162000c1e1500 */
[----:B------:R-:W-:Y:S05]  /*2ce0*/  BRA `(.L_x_1214) ;  /* 0x0000000400d07947 */ /* 0x000fea0003800000 */
.L_x_1221:
        /* <DEDUP_REMOVED lines=13> */
.L_x_1228:
        /* <DEDUP_REMOVED lines=21> */
.L_x_1232:
[----:B------:R-:W-:Y:S05]  /*2f10*/  BSYNC B1 ;  /* 0x0000000000017941 */ /* 0x000fea0003800000 */
.L_x_1231:
[----:B------:R-:W-:Y:S01]  /*2f20*/  LEA R5, R0, 0x3b800000, 0x17 ;  /* 0x3b80000000057811 */ /* 0x000fe200078eb8ff */
[----:B------:R-:W-:-:S05]  /*2f30*/  IMAD.SHL.U32 R0, R3, 0x100000, RZ ;  /* 0x0010000003007824 */ /* 0x000fca00078e00ff */
[----:B------:R-:W-:-:S07]  /*2f40*/  LOP3.LUT R0, R5, R0, R6, 0xfe, !PT ;  /* 0x0000000005007212 */ /* 0x000fce00078efe06 */
.L_x_1230:
[----:B------:R-:W-:Y:S05]  /*2f50*/  BSYNC B0 ;  /* 0x0000000000007941 */ /* 0x000fea0003800000 */
.L_x_1229:
[----:B------:R-:W-:-:S04]  /*2f60*/  F2FP.BF16.F32.PACK_AB R0, RZ, R0 ;  /* 0x00000000ff00723e */ /* 0x000fc800000010ff */
[----:B------:R-:W-:Y:S01]  /*2f70*/  PRMT R24, R0, 0x7610, R24 ;  /* 0x0000761000187816 */ /* 0x000fe20000000018 */
[----:B------:R-:W-:Y:S06]  /*2f80*/  BRA `(.L_x_1214) ;  /* 0x0000000400287947 */ /* 0x000fec0003800000 */
.L_x_1227:
        /* <DEDUP_REMOVED lines=21> */
.L_x_1236:
[----:B------:R-:W-:Y:S05]  /*30e0*/  BSYNC B1 ;  /* 0x0000000000017941 */ /* 0x000fea0003800000 */
.L_x_1235:
[----:B------:R-:W-:Y:S01]  /*30f0*/  LEA R5, R0, 0x37800000, 0x17 ;  /* 0x3780000000057811 */ /* 0x000fe200078eb8ff */
[----:B------:R-:W-:-:S05]  /*3100*/  IMAD.SHL.U32 R0, R3, 0x200000, RZ ;  /* 0x0020000003007824 */ /* 0x000fca00078e00ff */
[----:B------:R-:W-:-:S07]  /*3110*/  LOP3.LUT R0, R5, R0, R6, 0xfe, !PT ;  /* 0x0000000005007212 */ /* 0x000fce00078efe06 */
.L_x_1234:
[----:B------:R-:W-:Y:S05]  /*3120*/  BSYNC B0 ;  /* 0x0000000000007941 */ /* 0x000fea0003800000 */
.L_x_1233:
[----:B------:R-:W-:-:S04]  /*3130*/  F2FP.BF16.F32.PACK_AB R0, RZ, R0 ;  /* 0x00000000ff00723e */ /* 0x000fc800000010ff */
[----:B------:R-:W-:Y:S01]  /*3140*/  PRMT R24, R0, 0x7610, R24 ;  /* 0x0000761000187816 */ /* 0x000fe20000000018 */
[----:B------:R-:W-:Y:S06]  /*3150*/  BRA `(.L_x_1214) ;  /* 0x0000000000b47947 */ /* 0x000fec0003800000 */
.L_x_1226:
        /* <DEDUP_REMOVED lines=14> */
.L_x_1240:
[----:B------:R-:W-:Y:S05]  /*3240*/  BSYNC B0 ;  /* 0x0000000000007941 */ /* 0x000fea0003800000 */
.L_x_1239:
[----:B------:R-:W-:-:S04]  /*3250*/  F2FP.BF16.F32.PACK_AB R0, RZ, R0 ;  /* 0x00000000ff00723e */ /* 0x000fc800000010ff */
[----:B------:R-:W-:Y:S01]  /*3260*/  PRMT R24, R0, 0x7610, R24 ;  /* 0x0000761000187816 */ /* 0x000fe20000000018 */
[----:B------:R-:W-:Y:S06]  /*3270*/  BRA `(.L_x_1214) ;  /* 0x00000000006c7947 */ /* 0x000fec0003800000 */
.L_x_1213:
        /* <DEDUP_REMOVED lines=16> */
.L_x_1241:
[----:B------:R-:W-:Y:S01]  /*3380*/  PRMT R24, RZ, 0x7610, R24 ;  /* 0x00007610ff187816 */ /* 0x000fe20000000018 */
[----:B------:R-:W-:Y:S06]  /*3390*/  BRA `(.L_x_1214) ;  /* 0x0000000000247947 */ /* 0x000fec0003800000 */
.L_x_1238:
[----:B------:R-:W2:Y:S02]  /*33a0*/  LDG.E.64 R4, desc[UR36][R4.64] ;  /* 0x0000002404047981 */ /* 0x000ea4000c1e1b00 */
[----:B--2---:R-:W0:Y:S02]  /*33b0*/  I2F.U64 R0, R4 ;  /* 0x0000000400007312 */ /* 0x004e240000301000 */
[----:B0-----:R-:W-:-:S04]  /*33c0*/  F2FP.BF16.F32.PACK_AB R0, RZ, R0 ;  /* 0x00000000ff00723e */ /* 0x001fc800000010ff */
[----:B------:R-:W-:Y:S01]  /*33d0*/  PRMT R24, R0, 0x7610, R24 ;  /* 0x0000761000187816 */ /* 0x000fe20000000018 */
[----:B------:R-:W-:Y:S06]  /*33e0*/  BRA `(.L_x_1214) ;  /* 0x0000000000107947 */ /* 0x000fec0003800000 */
.L_x_1237:
[----:B------:R-:W2:Y:S02]  /*33f0*/  LDG.E R4, desc[UR36][R4.64] ;  /* 0x0000002404047981 */ /* 0x000ea4000c1e1900 */
[----:B--2---:R-:W-:-:S04]  /*3400*/  I2FP.F32.U32 R0, R4 ;  /* 0x0000000400007245 */ /* 0x004fc80000201000 */
[----:B------:R-:W-:-:S04]  /*3410*/  F2FP.BF16.F32.PACK_AB R0, RZ, R0 ;  /* 0x00000000ff00723e */ /* 0x000fc800000010ff */
[----:B------:R-:W-:-:S07]  /*3420*/  PRMT R24, R0, 0x7610, R24 ;  /* 0x0000761000187816 */ /* 0x000fce0000000018 */
.L_x_1214:
[----:B------:R-:W-:-:S07]  /*3430*/  VIADD R23, R23, 0x80 ;  /* 0x0000008017177836 */ /* 0x000fce0000000000 */
.L_x_1208:
[----:B------:R-:W-:Y:S05]  /*3440*/  BSYNC B6 ;  /* 0x0000000000067941 */ /* 0x000fea0003800000 */
.L_x_1207:
[----:B------:R-:W-:Y:S01]  /*3450*/  ISETP.GE.AND P0, PT, R23, R16, PT ;  /* 0x000000101700720c */ /* 0x000fe20003f06270 */
[----:B------:R-:W-:-:S12]  /*3460*/  BSSY B6, `(.L_x_1242) ;  /* 0x000010f000067945 */ /* 0x000fd80003800000 */
        /* <DEDUP_REMOVED lines=23> */
.L_x_1247:
[----:B------:R-:W2:Y:S02]  /*35e0*/  LDG.E.U8 R4, desc[UR36][R4.64] ;  /* 0x0000002404047981 */ /* 0x000ea4000c1e1100 */
[----:B--2---:R-:W-:-:S04]  /*35f0*/  I2FP.F32.U32 R0, R4 ;  /* 0x0000000400007245 */ /* 0x004fc80000201000 */
[----:B------:R-:W-:-:S04]  /*3600*/  F2FP.BF16.F32.PACK_AB R0, RZ, R0 ;  /* 0x00000000ff00723e */ /* 0x000fc800000010ff */
[----:B------:R-:W-:Y:S01]  /*3610*/  PRMT R18, R0, 0x7610, R18 ;  /* 0x0000761000127816 */ /* 0x000fe20000000012 */
[----:B------:R-:W-:Y:S06]  /*3620*/  BRA `(.L_x_1243) ;  /* 0x0000000c00c87947 */ /* 0x000fec0003800000 */
.L_x_1246:
        /* <DEDUP_REMOVED lines=11> */
.L_x_1250:
[----:B------:R-:W2:Y:S02]  /*36e0*/  LDG.E R4, desc[UR36][R4.64] ;  /* 0x0000002404047981 */ /* 0x000ea4000c1e1900 */
[----:B--2---:R-:W-:-:S04]  /*36f0*/  I2FP.F32.S32 R0, R4 ;  /* 0x0000000400007245 */ /* 0x004fc80000201400 */
[----:B------:R-:W-:-:S04]  /*3700*/  F2FP.BF16.F32.PACK_AB R0, RZ, R0 ;  /* 0x00000000ff00723e */ /* 0x000fc800000010ff */
[----:B------:R-:W-:Y:S01]  /*3710*/  PRMT R18, R0, 0x7610, R18 ;  /* 0x0000761000127816 */ /* 0x000fe20000000012 */
[----:B------:R-:W-:Y:S06]  /*3720*/  BRA `(.L_x_1243) ;  /* 0x0000000c00887947 */ /* 0x000fec0003800000 */
.L_x_1249:
[----:B------:R-:W2:Y:S02]  /*3730*/  LDG.E.U16 R4, desc[UR36][R4.64] ;  /* 0x0000002404047981 */ /* 0x000ea4000c1e1500 */
[----:B--2---:R-:W0:Y:S02]  /*3740*/  I2F.S16 R0, R4 ;  /* 0x0000000400007306 */ /* 0x004e240000101400 */
[----:B0-----:R-:W-:-:S04]  /*3750*/  F2FP.BF16.F32.PACK_AB R0, RZ, R0 ;  /* 0x00000000ff00723e */ /* 0x001fc800000010ff */
[----:B------:R-:W-:Y:S01]  /*3760*/  PRMT R18, R0, 0x7610, R18 ;  /* 0x0000761000127816 */ /* 0x000fe20000000012 */
[----:B------:R-:W-:Y:S06]  /*3770*/  BRA `(.L_x_1243) ;  /* 0x0000000c00747947 */ /* 0x000fec0003800000 */
.L_x_1245:
        /* <DEDUP_REMOVED lines=9> */
.L_x_1252:
[----:B------:R-:W2:Y:S02]  /*3810*/  LDG.E.U16 R0, desc[UR36][R4.64] ;  /* 0x0000002404007981 */ /* 0x000ea4000c1e1500 */
[----:B--2---:R-:W-:-:S05]  /*3820*/  HADD2.F32 R0, -RZ, R0.H0_H0 ;  /* 0x20000000ff007230 */ /* 0x004fca0000004100 */
[----:B------:R-:W-:-:S04]  /*3830*/  F2FP.BF16.F32.PACK_AB R0, RZ, R0 ;  /* 0x00000000ff00723e */ /* 0x000fc800000010ff */
[----:B------:R-:W-:Y:S01]  /*3840*/  PRMT R18, R0, 0x7610, R18 ;  /* 0x0000761000127816 */ /* 0x000fe20000000012 */
[----:B------:R-:W-:Y:S06]  /*3850*/  BRA `(.L_x_1243) ;  /* 0x0000000c003c7947 */ /* 0x000fec0003800000 */
.L_x_1251:
        /* <DEDUP_REMOVED lines=9> */
.L_x_1254:
[----:B------:R-:W2:Y:S02]  /*38f0*/  LDG.E.U16 R4, desc[UR36][R4.64] ;  /* 0x0000002404047981 */ /* 0x000ea4000c1e1500 */
[----:B--2---:R-:W-:-:S05]  /*3900*/  HADD2.F32 R0, -RZ, R4.H0_H0 ;  /* 0x20000004ff007230 */ /* 0x004fca0000004100 */
[----:B------:R-:W-:-:S04]  /*3910*/  F2FP.BF16.F32.PACK_AB R0, RZ, R0 ;  /* 0x00000000ff00723e */ /* 0x000fc800000010ff */
[----:B------:R-:W-:Y:S01]  /*3920*/  PRMT R18, R0, 0x7610, R18 ;  /* 0x0000761000127816 */ /* 0x000fe20000000012 */
[----:B------:R-:W-:Y:S06]  /*3930*/  BRA `(.L_x_1243) ;  /* 0x0000000c00047947 */ /* 0x000fec0003800000 */
.L_x_1253:
        /* <DEDUP_REMOVED lines=9> */
.L_x_1244:
        /* <DEDUP_REMOVED lines=14> */
.L_x_1257:
        /* <DEDUP_REMOVED lines=9> */
.L_x_1256:
        /* <DEDUP_REMOVED lines=28> */
.L_x_1259:
        /* <DEDUP_REMOVED lines=15> */
.L_x_1258:
[----:B------:R1:W5:Y:S01]  /*3df0*/  LDG.E.U16 R18, desc[UR36][R4.64] ;  /* 0x0000002404127981 */ /* 0x000362000c1e1500 */
[----:B------:R-:W-:Y:S05]  /*3e00*/  BRA `(.L_x_1243) ;  /* 0x0000000400d07947 */ /* 0x000fea0003800000 */
.L_x_1255:
        /* <DEDUP_REMOVED lines=13> */
.L_x_1262:
        /* <DEDUP_REMOVED lines=21> */
.L_x_1266:
[----:B------:R-:W-:Y:S05]  /*4030*/  BSYNC B1 ;  /* 0x0000000000017941 */ /* 0x000fea0003800000 */
.L_x_1265:
[----:B------:R-:W-:Y:S01]  /*4040*/  LEA R5, R0, 0x3b800000, 0x17 ;  /* 0x3b80000000057811 */ /* 0x000fe200078eb8ff */
[----:B------:R-:W-:-:S05]  /*4050*/  IMAD.SHL.U32 R0, R3, 0x100000, RZ ;  /* 0x0010000003007824 */ /* 0x000fca00078e00ff */
[----:B------:R-:W-:-:S07]  /*4060*/  LOP3.LUT R0, R5, R0, R6, 0xfe, !PT ;  /* 0x0000000005007212 */ /* 0x000fce00078efe06 */
.L_x_1264:
[----:B------:R-:W-:Y:S05]  /*4070*/  BSYNC B0 ;  /* 0x0000000000007941 */ /* 0x000fea0003800000 */
.L_x_1263:
[----:B------:R-:W-:-:S04]  /*4080*/  F2FP.BF16.F32.PACK_AB R0, RZ, R0 ;  /* 0x00000000ff00723e */ /* 0x000fc800000010ff */
[----:B------:R-:W-:Y:S01]  /*4090*/  PRMT R18, R0, 0x7610, R18 ;  /* 0x0000761000127816 */ /* 0x000fe20000000012 */
[----:B------:R-:W-:Y:S06]  /*40a0*/  BRA `(.L_x_1243) ;  /* 0x0000000400287947 */ /* 0x000fec0003800000 */
.L_x_1261:
        /* <DEDUP_REMOVED lines=21> */
.L_x_1270:
[----:B------:R-:W-:Y:S05]  /*4200*/  BSYNC B1 ;  /* 0x0000000000017941 */ /* 0x000fea0003800000 */
.L_x_1269:
[----:B------:R-:W-:Y:S01]  /*4210*/  LEA R5, R0, 0x37800000, 0x17 ;  /* 0x3780000000057811 */ /* 0x000fe200078eb8ff */
[----:B------:R-:W-:-:S05]  /*4220*/  IMAD.SHL.U32 R0, R3, 0x200000, RZ ;  /* 0x0020000003007824 */ /* 0x000fca00078e00ff */
[----:B------:R-:W-:-:S07]  /*4230*/  LOP3.LUT R0, R5, R0, R6, 0xfe, !PT ;  /* 0x0000000005007212 */ /* 0x000fce00078efe06 */
.L_x_1268:
[----:B------:R-:W-:Y:S05]  /*4240*/  BSYNC B0 ;  /* 0x0000000000007941 */ /* 0x000fea0003800000 */
.L_x_1267:
[----:B------:R-:W-:-:S04]  /*4250*/  F2FP.BF16.F32.PACK_AB R0, RZ, R0 ;  /* 0x00000000ff00723e */ /* 0x000fc800000010ff */
[----:B------:R-:W-:Y:S01]  /*4260*/  PRMT R18, R0, 0x7610, R18 ;  /* 0x0000761000127816 */ /* 0x000fe20000000012 */
[----:B------:R-:W-:Y:S06]  /*4270*/  BRA `(.L_x_1243) ;  /* 0x0000000000b47947 */ /* 0x000fec0003800000 */
.L_x_1260:
        /* <DEDUP_REMOVED lines=14> */
.L_x_1274:
[----:B------:R-:W-:Y:S05]  /*4360*/  BSYNC B0 ;  /* 0x0000000000007941 */ /* 0x000fea0003800000 */
.L_x_1273:
[----:B------:R-:W-:-:S04]  /*4370*/  F2FP.BF16.F32.PACK_AB R0, RZ, R0 ;  /* 0x00000000ff00723e */ /* 0x000fc800000010ff */
[----:B------:R-:W-:Y:S01]  /*4380*/  PRMT R18, R0, 0x7610, R18 ;  /* 0x0000761000127816 */ /* 0x000fe20000000012 */
[----:B------:R-:W-:Y:S06]  /*4390*/  BRA `(.L_x_1243) ;  /* 0x00000000006c7947 */ /* 0x000fec0003800000 */
.L_x_1248:
        /* <DEDUP_REMOVED lines=16> */
.L_x_1275:
[----:B------:R-:W-:Y:S01]  /*44a0*/  PRMT R18, RZ, 0x7610, R18 ;  /* 0x00007610ff127816 */ /* 0x000fe20000000012 */
[----:B------:R-:W-:Y:S06]  /*44b0*/  BRA `(.L_x_1243) ;  /* 0x0000000000247947 */ /* 0x000fec0003800000 */
.L_x_1272:
[----:B------:R-:W2:Y:S02]  /*44c0*/  LDG.E.64 R4, desc[UR36][R4.64] ;  /* 0x0000002404047981 */ /* 0x000ea4000c1e1b00 */
[----:B--2---:R-:W0:Y:S02]  /*44d0*/  I2F.U64 R0, R4 ;  /* 0x0000000400007312 */ /* 0x004e240000301000 */
[----:B0-----:R-:W-:-:S04]  /*44e0*/  F2FP.BF16.F32.PACK_AB R0, RZ, R0 ;  /* 0x00000000ff00723e */ /* 0x001fc800000010ff */
[----:B------:R-:W-:Y:S01]  /*44f0*/  PRMT R18, R0, 0x7610, R18 ;  /* 0x0000761000127816 */ /* 0x000fe20000000012 */
[----:B------:R-:W-:Y:S06]  /*4500*/  BRA `(.L_x_1243) ;  /* 0x0000000000107947 */ /* 0x000fec0003800000 */
.L_x_1271:
[----:B------:R-:W2:Y:S02]  /*4510*/  LDG.E R4, desc[UR36][R4.64] ;  /* 0x0000002404047981 */ /* 0x000ea4000c1e1900 */
[----:B--2---:R-:W-:-:S04]  /*4520*/  I2FP.F32.U32 R0, R4 ;  /* 0x0000000400007245 */ /* 0x004fc80000201000 */
[----:B------:R-:W-:-:S04]  /*4530*/  F2FP.BF16.F32.PACK_AB R0, RZ, R0 ;  /* 0x00000000ff00723e */ /* 0x000fc800000010ff */
[----:B------:R-:W-:-:S07]  /*4540*/  PRMT R18, R0, 0x7610, R18 ;  /* 0x0000761000127816 */ /* 0x000fce0000000012 */
.L_x_1243:
[----:B------:R-:W-:Y:S05]  /*4550*/  BSYNC B6 ;  /* 0x0000000000067941 */ /* 0x000fea0003800000 */
.L_x_1242:
[----:B------:R-:W2:Y:S01]  /*4560*/  S2R R25, SR_TID.X ;  /* 0x0000000000197919 */ /* 0x000ea20000002100 */
[----:B------:R-:W3:Y:S01]  /*4570*/  LDC.U16 R6, c[0x0][0x216] ;  /* 0x00008580ff067b82 */ /* 0x000ee20000000400 */
[----:B------:R-:W-:Y:S01]  /*4580*/  BSSY B6, `(.L_x_1276) ;  /* 0x000013a000067945 */ /* 0x000fe20003800000 */
[C---:B--2---:R-:W-:Y:S01]  /*4590*/  ISETP.GE.AND P3, PT, R25.reuse, R16, PT ;  /* 0x000000101900720c */ /* 0x044fe20003f66270 */
[C---:B01----:R-:W-:Y:S02]  /*45a0*/  VIADD R5, R25.reuse, 0x100 ;  /* 0x0000010019057836 */ /* 0x043fe40000000000 */
[----:B------:R-:W-:-:S03]  /*45b0*/  VIADD R23, R25, 0x80 ;  /* 0x0000008019177836 */ /* 0x000fc60000000000 */
[-C--:B------:R-:W-:Y:S01]  /*45c0*/  ISETP.GE.AND P1, PT, R5, R16.reuse, PT ;  /* 0x000000100500720c */ /* 0x080fe20003f26270 */
[----:B------:R-:W-:Y:S01]  /*45d0*/  VIADD R5, R25, 0x180 ;  /* 0x0000018019057836 */ /* 0x000fe20000000000 */
[----:B------:R-:W-:-:S04]  /*45e0*/  ISETP.GE.AND P0, PT, R23, R16, PT ;  /* 0x000000101700720c */ /* 0x000fc80003f06270 */
[----:B------:R-:W-:Y:S01]  /*45f0*/  ISETP.GE.AND P2, PT, R5, R16, PT ;  /* 0x000000100500720c */ /* 0x000fe20003f46270 */
[----:B---3--:R-:W-:Y:S02]  /*4600*/  @!P3 IMAD.U32 R4, R6, 0x10000, RZ ;  /* 0x000100000604b824 */ /* 0x008fe400078e00ff */
[----:B-----5:R-:W-:Y:S02]  /*4610*/  @!P3 IMAD.U32 R0, R19, 0x10000, RZ ;  /* 0x000100001300b824 */ /* 0x020fe400078e00ff */
[----:B------:R-:W0:Y:S02]  /*4620*/  @!P3 MUFU.RCP R7, R4 ;  /* 0x000000040007b308 */ /* 0x000e240000001000 */
[----:B------:R-:W-:Y:S02]  /*4630*/  @!P1 IMAD.U32 R24, R24, 0x10000, RZ ;  /* 0x0001000018189824 */ /* 0x000fe400078e00ff */
[----:B------:R-:W-:-:S04]  /*4640*/  @!P0 IMAD.U32 R5, R6, 0x10000, RZ ;  /* 0x0001000006058824 */ /* 0x000fc800078e00ff */
[----:B------:R-:W-:Y:S02]  /*4650*/  @!P2 IMAD.U32 R18, R18, 0x10000, RZ ;  /* 0x000100001212a824 */ /* 0x000fe400078e00ff */
[----:B------:R-:W-:Y:S01]  /*4660*/  @!P0 MUFU.RCP R5, R5 ;  /* 0x0000000500058308 */ /* 0x000fe20000001000 */
[----:B0-----:R-:W-:Y:S01]  /*4670*/  @!P3 FMUL.FTZ R0, R0, R7 ;  /* 0x000000070000b220 */ /* 0x001fe20000410000 */
[C---:B------:R-:W-:Y:S02]  /*4680*/  @!P1 IMAD.U32 R7, R6.reuse, 0x10000, RZ ;  /* 0x0001000006079824 */ /* 0x040fe400078e00ff */
[----:B------:R-:W-:-:S04]  /*4690*/  @!P2 IMAD.U32 R6, R6, 0x10000, RZ ;  /* 0x000100000606a824 */ /* 0x000fc800078e00ff */
[----:B------:R-:W0:Y:S08]  /*46a0*/  @!P3 F2F.BF16.F32 R0, R0 ;  /* 0x000000000000b304 */ /* 0x000e300000202000 */
[----:B------:R-:W1:Y:S01]  /*46b0*/  @!P1 MUFU.RCP R7, R7 ;  /* 0x0000000700079308 */ /* 0x000e620000001000 */
[----:B0-----:R-:W-:-:S07]  /*46c0*/  @!P3 IMAD.U32 R4, R0, 0x10000, RZ ;  /* 0x000100000004b824 */ /* 0x001fce00078e00ff */
[----:B------:R-:W0:Y:S01]  /*46d0*/  @!P2 MUFU.RCP R9, R6 ;  /* 0x000000060009a308 */ /* 0x000e220000001000 */
[----:B------:R-:W-:-:S04]  /*46e0*/  @!P0 IMAD.U32 R0, R17, 0x10000, RZ ;  /* 0x0001000011008824 */ /* 0x000fc800078e00ff */
[----:B------:R-:W-:-:S03]  /*46f0*/  @!P0 FMUL.FTZ R0, R0, R5 ;  /* 0x0000000500008220 */ /* 0x000fc60000410000 */
[----:B------:R-:W-:Y:S01]  /*4700*/  @!P3 FRND.TRUNC R4, R4 ;  /* 0x000000040004b307 */ /* 0x000fe2000020d000 */
[----:B-1----:R-:W-:-:S07]  /*4710*/  @!P1 FMUL.FTZ R24, R24, R7 ;  /* 0x0000000718189220 */ /* 0x002fce0000410000 */
[----:B------:R-:W1:Y:S01]  /*4720*/  @!P1 F2F.BF16.F32 R24, R24 ;  /* 0x0000001800189304 */ /* 0x000e620000202000 */
[----:B0-----:R-:W-:Y:S02]  /*4730*/  @!P2 FMUL.FTZ R7, R18, R9 ;  /* 0x000000091207a220 */ /* 0x001fe40000410000 */
[----:B------:R-:W0:Y:S05]  /*4740*/  LDC.U8 R18, c[0x0][0x234] ;  /* 0x00008d00ff127b82 */ /* 0x000e2a0000000000 */
[----:B------:R-:W2:Y:S01]  /*4750*/  @!P0 F2F.BF16.F32 R0, R0 ;  /* 0x0000000000008304 */ /* 0x000ea20000202000 */
[----:B-1----:R-:W-:-:S07]  /*4760*/  @!P1 IMAD.U32 R6, R24, 0x10000, RZ ;  /* 0x0001000018069824 */ /* 0x002fce00078e00ff */
[----:B------:R-:W1:Y:S01]  /*4770*/  @!P2 F2F.BF16.F32 R7, R7 ;  /* 0x000000070007a304 */ /* 0x000e620000202000 */
[----:B--2---:R-:W-:-:S07]  /*4780*/  @!P0 IMAD.U32 R5, R0, 0x10000, RZ ;  /* 0x0001000000058824 */ /* 0x004fce00078e00ff */
[----:B------:R-:W2:Y:S01]  /*4790*/  @!P1 FRND.TRUNC R6, R6 ;  /* 0x0000000600069307 */ /* 0x000ea2000020d000 */
[----:B-1----:R-:W-:-:S07]  /*47a0*/  @!P2 IMAD.U32 R8, R7, 0x10000, RZ ;  /* 0x000100000708a824 */ /* 0x002fce00078e00ff */
[----:B------:R-:W1:Y:S08]  /*47b0*/  @!P0 FRND.TRUNC R5, R5 ;  /* 0x0000000500058307 */ /* 0x000e70000020d000 */
[----:B------:R-:W3:Y:S08]  /*47c0*/  @!P2 FRND.TRUNC R8, R8 ;  /* 0x000000080008a307 */ /* 0x000ef0000020d000 */
[----:B------:R4:W0:Y:S08]  /*47d0*/  @!P3 F2F.BF16.F32 R3, R4 ;  /* 0x000000040003b304 */ /* 0x0008300000202000 */
[----:B--2---:R4:W2:Y:S08]  /*47e0*/  @!P1 F2F.BF16.F32 R17, R6 ;  /* 0x0000000600119304 */ /* 0x0048b00000202000 */
[----:B-1----:R4:W1:Y:S08]  /*47f0*/  @!P0 F2F.BF16.F32 R22, R5 ;  /* 0x0000000500168304 */ /* 0x0028700000202000 */
[----:B---3--:R4:W3:Y:S01]  /*4800*/  @!P2 F2F.BF16.F32 R19, R8 ;  /* 0x000000080013a304 */ /* 0x0088e20000202000 */
[----:B0-2---:R-:W-:Y:S05]  /*4810*/  @P3 BRA `(.L_x_1277) ;  /* 0x0000001000403947 */ /* 0x005fea0003800000 */
[----:B----4-:R-:W0:Y:S01]  /*4820*/  LDC.64 R8, c[0x0][0x218] ;  /* 0x00008600ff087b82 */ /* 0x010e220000000a00 */
        /* <DEDUP_REMOVED lines=21> */
.L_x_1281:
[----:B------:R-:W-:Y:S02]  /*4980*/  IMAD.U32 R5, R3, 0x10000, RZ ;  /* 0x0001000003057824 */ /* 0x000fe400078e00ff */
[----:B------:R-:W-:-:S04]  /*4990*/  IMAD.MOV.U32 R25, RZ, RZ, R23 ;  /* 0x000000ffff197224 */ /* 0x000fc800078e0017 */
[----:B------:R-:W0:Y:S02]  /*49a0*/  F2I.S64.TRUNC R4, R5 ;  /* 0x0000000500047311 */ /* 0x000e24000020d900 */
[----:B0-----:R0:W-:Y:S01]  /*49b0*/  STG.E.U8 desc[UR36][R8.64], R4 ;  /* 0x0000000408007986 */ /* 0x0011e2000c101124 */
[----:B------:R-:W-:Y:S05]  /*49c0*/  BRA `(.L_x_1277) ;  /* 0x0000000c00d47947 */ /* 0x000fea0003800000 */
.L_x_1280:
        /* <DEDUP_REMOVED lines=11> */
.L_x_1284:
[----:B------:R-:W-:Y:S02]  /*4a80*/  IMAD.U32 R3, R3, 0x10000, RZ ;  /* 0x0001000003037824 */ /* 0x000fe400078e00ff */
[----:B------:R-:W-:-:S04]  /*4a90*/  IMAD.MOV.U32 R25, RZ, RZ, R23 ;  /* 0x000000ffff197224 */ /* 0x000fc800078e0017 */
[----:B------:R-:W0:Y:S02]  /*4aa0*/  F2I.FTZ.TRUNC.NTZ R3, R3 ;  /* 0x0000000300037305 */ /* 0x000e24000021f100 */
[----:B0-----:R0:W-:Y:S01]  /*4ab0*/  STG.E desc[UR36][R8.64], R3 ;  /* 0x0000000308007986 */ /* 0x0011e2000c101924 */
[----:B------:R-:W-:Y:S05]  /*4ac0*/  BRA `(.L_x_1277) ;  /* 0x0000000c00947947 */ /* 0x000fea0003800000 */
.L_x_1283:
[----:B------:R-:W-:Y:S02]  /*4ad0*/  IMAD.U32 R3, R3, 0x10000, RZ ;  /* 0x0001000003037824 */ /* 0x000fe400078e00ff */
[----:B------:R-:W-:-:S04]  /*4ae0*/  IMAD.MOV.U32 R25, RZ, RZ, R23 ;  /* 0x000000ffff197224 */ /* 0x000fc800078e0017 */
[----:B------:R-:W0:Y:S02]  /*4af0*/  F2I.FTZ.TRUNC.NTZ R3, R3 ;  /* 0x0000000300037305 */ /* 0x000e24000021f100 */
[----:B0-----:R0:W-:Y:S01]  /*4b00*/  STG.E.U16 desc[UR36][R8.64], R3 ;  /* 0x0000000308007986 */ /* 0x0011e2000c101524 */
[----:B------:R-:W-:Y:S05]  /*4b10*/  BRA `(.L_x_1277) ;  /* 0x0000000c00807947 */ /* 0x000fea0003800000 */
.L_x_1279:
        /* <DEDUP_REMOVED lines=10> */
.L_x_1286:
[----:B------:R-:W-:Y:S02]  /*4bc0*/  IMAD.U32 R0, R3, 0x10000, RZ ;  /* 0x0001000003007824 */ /* 0x000fe400078e00ff */
[----:B------:R-:W-:-:S03]  /*4bd0*/  IMAD.MOV.U32 R25, RZ, RZ, R23 ;  /* 0x000000ffff197224 */ /* 0x000fc600078e0017 */
[----:B------:R-:W-:-:S05]  /*4be0*/  F2FP.F16.F32.PACK_AB R0, RZ, R0 ;  /* 0x00000000ff00723e */ /* 0x000fca00000000ff */
[----:B------:R0:W-:Y:S01]  /*4bf0*/  STG.E.U16 desc[UR36][R8.64], R0 ;  /* 0x0000000008007986 */ /* 0x0001e2000c101524 */
[----:B------:R-:W-:Y:S05]  /*4c00*/  BRA `(.L_x_1277) ;  /* 0x0000000c00447947 */ /* 0x000fea0003800000 */
.L_x_1285:
        /* <DEDUP_REMOVED lines=11> */
.L_x_1288:
[----:B------:R-:W-:Y:S02]  /*4cc0*/  IMAD.U32 R3, R3, 0x10000, RZ ;  /* 0x0001000003037824 */ /* 0x000fe400078e00ff */
[----:B------:R-:W-:-:S03]  /*4cd0*/  IMAD.MOV.U32 R25, RZ, RZ, R23 ;  /* 0x000000ffff197224 */ /* 0x000fc600078e0017 */
[----:B------:R-:W-:-:S04]  /*4ce0*/  F2FP.F16.F32.PACK_AB R3, RZ, R3 ;  /* 0x00000003ff03723e */ /* 0x000fc800000000ff */
[----:B------:R-:W-:-:S05]  /*4cf0*/  PRMT R3, R3, 0x5410, RZ ;  /* 0x0000541003037816 */ /* 0x000fca00000000ff */
[----:B------:R0:W-:Y:S01]  /*4d00*/  STG.E desc[UR36][R8.64], R3 ;  /* 0x0000000308007986 */ /* 0x0001e2000c101924 */
[----:B------:R-:W-:Y:S05]  /*4d10*/  BRA `(.L_x_1277) ;  /* 0x0000000c00007947 */ /* 0x000fea0003800000 */
.L_x_1287:
[----:B------:R-:W-:Y:S02]  /*4d20*/  IMAD.U32 R4, R3, 0x10000, RZ ;  /* 0x0001000003047824 */ /* 0x000fe400078e00ff */
[----:B------:R-:W-:Y:S02]  /*4d30*/  IMAD.MOV.U32 R25, RZ, RZ, R23 ;  /* 0x000000ffff197224 */ /* 0x000fe400078e0017 */
[----:B------:R-:W-:-:S06]  /*4d40*/  FMUL.FTZ R4, R4, 1 ;  /* 0x3f80000004047820 */ /* 0x000fcc0000410000 */
[----:B------:R-:W0:Y:S02]  /*4d50*/  F2F.F64.F32 R4, R4 ;  /* 0x0000000400047310 */ /* 0x000e240000201800 */
[----:B0-----:R0:W-:Y:S01]  /*4d60*/  STG.E.64 desc[UR36][R8.64], R4 ;  /* 0x0000000408007986 */ /* 0x0011e2000c101b24 */
[----:B------:R-:W-:Y:S05]  /*4d70*/  BRA `(.L_x_1277) ;  /* 0x0000000800e87947 */ /* 0x000fea0003800000 */
.L_x_1278:
        /* <DEDUP_REMOVED lines=14> */
.L_x_1291:
[----:B------:R-:W-:Y:S01]  /*4e60*/  IMAD.U32 R3, R3, 0x10000, RZ ;  /* 0x0001000003037824 */ /* 0x000fe200078e00ff */
[----:B------:R-:W-:Y:S01]  /*4e70*/  CS2R R6, SRZ ;  /* 0x0000000000067805 */ /* 0x000fe2000001ff00 */
[----:B------:R-:W-:Y:S02]  /*4e80*/  IMAD.MOV.U32 R25, RZ, RZ, R23 ;  /* 0x000000ffff197224 */ /* 0x000fe400078e0017 */
[----:B------:R-:W-:-:S04]  /*4e90*/  FMUL.FTZ R3, R3, 1 ;  /* 0x3f80000003037820 */ /* 0x000fc80000410000 */
[----:B------:R-:W0:Y:S02]  /*4ea0*/  F2F.F64.F32 R4, R3 ;  /* 0x0000000300047310 */ /* 0x000e240000201800 */
[----:B0-----:R0:W-:Y:S01]  /*4eb0*/  STG.E.128 desc[UR36][R8.64], R4 ;  /* 0x0000000408007986 */ /* 0x0011e2000c101d24 */
[----:B------:R-:W-:Y:S05]  /*4ec0*/  BRA `(.L_x_1277) ;  /* 0x0000000800947947 */ /* 0x000fea0003800000 */
.L_x_1290:
        /* <DEDUP_REMOVED lines=21> */
.L_x_1295:
[----:B------:R-:W-:Y:S05]  /*5020*/  BSYNC B0 ;  /* 0x0000000000007941 */ /* 0x000fea0003800000 */
.L_x_1294:
[----:B------:R-:W-:Y:S01]  /*5030*/  LOP3.LUT R5, R0, R5, RZ, 0xfc, !PT ;  /* 0x0000000500057212 */ /* 0x000fe200078efcff */
[----:B------:R-:W-:-:S04]  /*5040*/  IMAD.MOV.U32 R25, RZ, RZ, R23 ;  /* 0x000000ffff197224 */ /* 0x000fc800078e0017 */
[----:B------:R0:W-:Y:S01]  /*5050*/  STG.E.U8 desc[UR36][R8.64], R5 ;  /* 0x0000000508007986 */ /* 0x0001e2000c101124 */
[----:B------:R-:W-:Y:S05]  /*5060*/  BRA `(.L_x_1277) ;  /* 0x00000008002c7947 */ /* 0x000fea0003800000 */
.L_x_1293:
        /* <DEDUP_REMOVED lines=13> */
.L_x_1297:
[----:B------:R-:W-:Y:S01]  /*5140*/  IMAD.MOV.U32 R0, RZ, RZ, 0x7f ;  /* 0x0000007fff007424 */ /* 0x000fe200078e00ff */
[----:B------:R-:W-:-:S04]  /*5150*/  ISETP.GT.U32.AND P0, PT, R3, 0x7f800000, PT ;  /* 0x7f8000000300780c */ /* 0x000fc80003f04070 */
[----:B------:R-:W-:-:S09]  /*5160*/  SEL R0, R0, 0x7c, P0 ;  /* 0x0000007c00007807 */ /* 0x000fd20000000000 */
.L_x_1298:
[----:B------:R-:W-:Y:S05]  /*5170*/  BSYNC B0 ;  /* 0x0000000000007941 */ /* 0x000fea0003800000 */
.L_x_1296:
[----:B------:R-:W-:Y:S01]  /*5180*/  LOP3.LUT R3, R5, 0x80000000, RZ, 0xc0, !PT ;  /* 0x8000000005037812 */ /* 0x000fe200078ec0ff */
[----:B------:R-:W-:-:S03]  /*5190*/  IMAD.MOV.U32 R25, RZ, RZ, R23 ;  /* 0x000000ffff197224 */ /* 0x000fc600078e0017 */
[----:B------:R-:W-:-:S04]  /*51a0*/  SHF.R.U32.HI R3, RZ, 0x18, R3 ;  /* 0x00000018ff037819 */ /* 0x000fc80000011603 */
[----:B------:R-:W-:-:S05]  /*51b0*/  LOP3.LUT R3, R0, R3, RZ, 0xfc, !PT ;  /* 0x0000000300037212 */ /* 0x000fca00078efcff */
[----:B------:R0:W-:Y:S01]  /*51c0*/  STG.E.U8 desc[UR36][R8.64], R3 ;  /* 0x0000000308007986 */ /* 0x0001e2000c101124 */
[----:B------:R-:W-:Y:S05]  /*51d0*/  BRA `(.L_x_1277) ;  /* 0x0000000400d07947 */ /* 0x000fea0003800000 */
.L_x_1292:
[----:B------:R0:W-:Y:S01]  /*51e0*/  STG.E.U16 desc[UR36][R8.64], R3 ;  /* 0x0000000308007986 */ /* 0x0001e2000c101524 */
[----:B------:R-:W-:Y:S01]  /*51f0*/  IMAD.MOV.U32 R25, RZ, RZ, R23 ;  /* 0x000000ffff197224 */ /* 0x000fe200078e0017 */
[----:B------:R-:W-:Y:S06]  /*5200*/  BRA `(.L_x_1277) ;  /* 0x0000000400c47947 */ /* 0x000fec0003800000 */
.L_x_1289:
        /* <DEDUP_REMOVED lines=13> */
.L_x_1301:
        /* <DEDUP_REMOVED lines=17> */
.L_x_1304:
[----:B------:R-:W-:-:S04]  /*53f0*/  LOP3.LUT R3, R5, 0x80000000, RZ, 0xc0, !PT ;  /* 0x8000000005037812 */ /* 0x000fc800078ec0ff */
[----:B------:R-:W-:-:S04]  /*5400*/  SHF.R.U32.HI R3, RZ, 0x18, R3 ;  /* 0x00000018ff037819 */ /* 0x000fc80000011603 */
[----:B------:R-:W-:-:S04]  /*5410*/  LOP3.LUT R0, R0, R3, RZ, 0xfc, !PT ;  /* 0x0000000300007212 */ /* 0x000fc800078efcff */
[----:B------:R-:W-:-:S07]  /*5420*/  PRMT R4, R0, 0x7610, R4 ;  /* 0x0000761000047816 */ /* 0x000fce0000000004 */
.L_x_1303:
[----:B------:R-:W-:Y:S05]  /*5430*/  BSYNC B0 ;  /* 0x0000000000007941 */ /* 0x000fea0003800000 */
.L_x_1302:
[----:B------:R0:W-:Y:S01]  /*5440*/  STG.E.U8 desc[UR36][R8.64], R4 ;  /* 0x0000000408007986 */ /* 0x0001e2000c101124 */
[----:B------:R-:W-:Y:S01]  /*5450*/  IMAD.MOV.U32 R25, RZ, RZ, R23 ;  /* 0x000000ffff197224 */ /* 0x000fe200078e0017 */
[----:B------:R-:W-:Y:S06]  /*5460*/  BRA `(.L_x_1277) ;  /* 0x00000004002c7947 */ /* 0x000fec0003800000 */
.L_x_1300:
        /* <DEDUP_REMOVED lines=17> */
.L_x_1307:
[----:B------:R-:W-:-:S04]  /*5580*/  LOP3.LUT R3, R5, 0x80000000, RZ, 0xc0, !PT ;  /* 0x8000000005037812 */ /* 0x000fc800078ec0ff */
[----:B------:R-:W-:-:S04]  /*5590*/  SHF.R.U32.HI R3, RZ, 0x18, R3 ;  /* 0x00000018ff037819 */ /* 0x000fc80000011603 */
[----:B------:R-:W-:-:S04]  /*55a0*/  LOP3.LUT R0, R0, R3, RZ, 0xfc, !PT ;  /* 0x0000000300007212 */ /* 0x000fc800078efcff */
[----:B------:R-:W-:-:S07]  /*55b0*/  PRMT R4, R0, 0x7610, R4 ;  /* 0x0000761000047816 */ /* 0x000fce0000000004 */
.L_x_1306:
[----:B------:R-:W-:Y:S05]  /*55c0*/  BSYNC B0 ;  /* 0x0000000000007941 */ /* 0x000fea0003800000 */
.L_x_1305:
[----:B------:R0:W-:Y:S01]  /*55d0*/  STG.E.U8 desc[UR36][R8.64], R4 ;  /* 0x0000000408007986 */ /* 0x0001e2000c101124 */
[----:B------:R-:W-:Y:S01]  /*55e0*/  IMAD.MOV.U32 R25, RZ, RZ, R23 ;  /* 0x000000ffff197224 */ /* 0x000fe200078e0017 */
[----:B------:R-:W-:Y:S06]  /*55f0*/  BRA `(.L_x_1277) ;  /* 0x0000000000c87947 */ /* 0x000fec0003800000 */
.L_x_1299:
        /* <DEDUP_REMOVED lines=23> */
.L_x_1282:
        /* <DEDUP_REMOVED lines=15> */
[----:B01-3--:R-:W-:Y:S05]  /*5860*/  CALL.ABS.NOINC R14 ;  /* 0x000000000e007343 */ /* 0x00bfea0003c00000 */
.L_x_1310:
[----:B------:R-:W-:Y:S01]  /*5870*/  IMAD.MOV.U32 R25, RZ, RZ, R23 ;  /* 0x000000ffff197224 */ /* 0x000fe200078e0017 */
[----:B------:R-:W-:Y:S06]  /*5880*/  BRA `(.L_x_1277) ;  /* 0x0000000000247947 */ /* 0x000fec0003800000 */
.L_x_1309:
[----:B------:R-:W-:Y:S02]  /*5890*/  IMAD.U32 R4, R3, 0x10000, RZ ;  /* 0x0001000003047824 */ /* 0x000fe400078e00ff */
[----:B------:R-:W-:-:S04]  /*58a0*/  IMAD.MOV.U32 R25, RZ, RZ, R23 ;  /* 0x000000ffff197224 */ /* 0x000fc800078e0017 */
[----:B------:R-:W0:Y:S02]  /*58b0*/  F2I.U64.TRUNC R4, R4 ;  /* 0x0000000400047311 */ /* 0x000e24000020d800 */
[----:B0-----:R0:W-:Y:S01]  /*58c0*/  STG.E.64 desc[UR36][R8.64], R4 ;  /* 0x0000000408007986 */ /* 0x0011e2000c101b24 */
[----:B------:R-:W-:Y:S05]  /*58d0*/  BRA `(.L_x_1277) ;  /* 0x0000000000107947 */ /* 0x000fea0003800000 */
.L_x_1308:
[----:B------:R-:W-:Y:S02]  /*58e0*/  IMAD.U32 R3, R3, 0x10000, RZ ;  /* 0x0001000003037824 */ /* 0x000fe400078e00ff */
[----:B------:R-:W-:-:S04]  /*58f0*/  IMAD.MOV.U32 R25, RZ, RZ, R23 ;  /* 0x000000ffff197224 */ /* 0x000fc800078e0017 */
[----:B------:R-:W0:Y:S02]  /*5900*/  F2I.FTZ.U32.TRUNC.NTZ R3, R3 ;  /* 0x0000000300037305 */ /* 0x000e24000021f000 */
[----:B0-----:R0:W-:Y:S02]  /*5910*/  STG.E desc[UR36][R8.64], R3 ;  /* 0x0000000308007986 */ /* 0x0011e4000c101924 */
.L_x_1277:
[----:B------:R-:W-:Y:S05]  /*5920*/  BSYNC B6 ;  /* 0x0000000000067941 */ /* 0x000fea0003800000 */
.L_x_1276:
[----:B------:R-:W-:Y:S01]  /*5930*/  ISETP.GE.AND P0, PT, R25, R16, PT ;  /* 0x000000101900720c */ /* 0x000fe20003f06270 */
[----:B------:R-:W-:-:S12]  /*5940*/  BSSY B6, `(.L_x_1311) ;  /* 0x00001fc000067945 */ /* 0x000fd80003800000 */
[----:B------:R-:W-:Y:S05]  /*5950*/  @P0 BRA `(.L_x_1312) ;  /* 0x0000001c00e80947 */ /* 0x000fea0003800000 */
[----:B0-2-4-:R-:W0:Y:S01]  /*5960*/  LDC.64 R8, c[0x0][0x218] ;  /* 0x00008600ff087b82 */ /* 0x015e220000000a00 */
        /* <DEDUP_REMOVED lines=18> */
[----:B------:R-:W0:Y:S02]  /*5a90*/  F2I.FTZ.TRUNC.NTZ R3, R22 ;  /* 0x0000001600037305 */ /* 0x000e24000021f100 */
[----:B0-----:R0:W-:Y:S01]  /*5aa0*/  STG.E.U8 desc[UR36][R8.64], R3 ;  /* 0x0000000308007986 */ /* 0x0011e2000c101124 */
[----:B------:R-:W-:Y:S05]  /*5ab0*/  BRA `(.L_x_1318) ;  /* 0x0000000c00947947 */ /* 0x000fea0003800000 */
.L_x_1316:
[----:B-1----:R-:W-:-:S06]  /*5ac0*/  IMAD.U32 R5, R22, 0x10000, RZ ;  /* 0x0001000016057824 */ /* 0x002fcc00078e00ff */
[----:B------:R-:W0:Y:S02]  /*5ad0*/  F2I.S64.TRUNC R4, R5 ;  /* 0x0000000500047311 */ /* 0x000e24000020d900 */
[----:B0-----:R0:W-:Y:S01]  /*5ae0*/  STG.E.U8 desc[UR36][R8.64], R4 ;  /* 0x0000000408007986 */ /* 0x0011e2000c101124 */
[----:B------:R-:W-:Y:S05]  /*5af0*/  BRA `(.L_x_1318) ;  /* 0x0000000c00847947 */ /* 0x000fea0003800000 */
.L_x_1315:
[----:B------:R-:W-:-:S13]  /*5b00*/  ISETP.NE.AND P0, PT, R0, 0x2, PT ;  /* 0x000000020000780c */ /* 0x000fda0003f05270 */
[----:B------:R-:W-:Y:S05]  /*5b10*/  @!P0 BRA `(.L_x_1319) ;  /* 0x0000000000308947 */ /* 0x000fea0003800000 */
[----:B------:R-:W-:-:S13]  /*5b20*/  ISETP.NE.AND P0, PT, R0, 0x3, PT ;  /* 0x000000030000780c */ /* 0x000fda0003f05270 */
[----:B------:R-:W-:Y:S05]  /*5b30*/  @!P0 BRA `(.L_x_1320) ;  /* 0x0000000000188947 */ /* 0x000fea0003800000 */
[----:B------:R-:W-:-:S13]  /*5b40*/  ISETP.NE.AND P0, PT, R0, 0x4, PT ;  /* 0x000000040000780c */ /* 0x000fda0003f05270 */
[----:B------:R-:W-:Y:S05]  /*5b50*/  @P0 BRA `(.L_x_1317) ;  /* 0x0000000c000c0947 */ /* 0x000fea0003800000 */
[----:B-1----:R-:W-:-:S06]  /*5b60*/  IMAD.U32 R4, R22, 0x10000, RZ ;  /* 0x0001000016047824 */ /* 0x002fcc00078e00ff */
[----:B------:R-:W0:Y:S02]  /*5b70*/  F2I.S64.TRUNC R4, R4 ;  /* 0x0000000400047311 */ /* 0x000e24000020d900 */
[----:B0-----:R0:W-:Y:S01]  /*5b80*/  STG.E.64 desc[UR36][R8.64], R4 ;  /* 0x0000000408007986 */ /* 0x0011e2000c101b24 */
[----:B------:R-:W-:Y:S05]  /*5b90*/  BRA `(.L_x_1318) ;  /* 0x0000000c005c7947 */ /* 0x000fea0003800000 */
.L_x_1320:
[----:B-1----:R-:W-:-:S04]  /*5ba0*/  IMAD.U32 R22, R22, 0x10000, RZ ;  /* 0x0001000016167824 */ /* 0x002fc800078e00ff */
[----:B------:R-:W0:Y:S02]  /*5bb0*/  F2I.FTZ.TRUNC.NTZ R3, R22 ;  /* 0x0000001600037305 */ /* 0x000e24000021f100 */
[----:B0-----:R0:W-:Y:S01]  /*5bc0*/  STG.E desc[UR36][R8.64], R3 ;  /* 0x0000000308007986 */ /* 0x0011e2000c101924 */
[----:B------:R-:W-:Y:S05]  /*5bd0*/  BRA `(.L_x_1318) ;  /* 0x0000000c004c7947 */ /* 0x000fea0003800000 */
.L_x_1319:
[----:B-1----:R-:W-:-:S04]  /*5be0*/  IMAD.U32 R22, R22, 0x10000, RZ ;  /* 0x0001000016167824 */ /* 0x002fc800078e00ff */
[----:B------:R-:W0:Y:S02]  /*5bf0*/  F2I.FTZ.TRUNC.NTZ R3, R22 ;  /* 0x0000001600037305 */ /* 0x000e24000021f100 */
[----:B0-----:R0:W-:Y:S01]  /*5c00*/  STG.E.U16 desc[UR36][R8.64], R3 ;  /* 0x0000000308007986 */ /* 0x0011e2000c101524 */
[----:B------:R-:W-:Y:S05]  /*5c10*/  BRA `(.L_x_1318) ;  /* 0x0000000c003c7947 */ /* 0x000fea0003800000 */
.L_x_1314:
        /* <DEDUP_REMOVED lines=9> */
.L_x_1322:
[----:B-1----:R-:W-:-:S05]  /*5cb0*/  IMAD.U32 R0, R22, 0x10000, RZ ;  /* 0x0001000016007824 */ /* 0x002fca00078e00ff */
[----:B------:R-:W-:-:S05]  /*5cc0*/  F2FP.F16.F32.PACK_AB R0, RZ, R0 ;  /* 0x00000000ff00723e */ /* 0x000fca00000000ff */
[----:B------:R0:W-:Y:S01]  /*5cd0*/  STG.E.U16 desc[UR36][R8.64], R0 ;  /* 0x0000000008007986 */ /* 0x0001e2000c101524 */
[----:B------:R-:W-:Y:S05]  /*5ce0*/  BRA `(.L_x_1318) ;  /* 0x0000000c00087947 */ /* 0x000fea0003800000 */
.L_x_1321:
[----:B------:R-:W-:-:S13]  /*5cf0*/  ISETP.NE.AND P0, PT, R0, 0x7, PT ;  /* 0x000000070000780c */ /* 0x000fda0003f05270 */
[----:B------:R-:W-:Y:S05]  /*5d00*/  @!P0 BRA `(.L_x_1323) ;  /* 0x0000000000348947 */ /* 0x000fea0003800000 */
[----:B------:R-:W-:-:S13]  /*5d10*/  ISETP.NE.AND P0, PT, R0, 0x8, PT ;  /* 0x000000080000780c */ /* 0x000fda0003f05270 */
[----:B------:R-:W-:Y:S05]  /*5d20*/  @!P0 BRA `(.L_x_1324) ;  /* 0x0000000000188947 */ /* 0x000fea0003800000 */
[----:B------:R-:W-:-:S13]  /*5d30*/  ISETP.NE.AND P0, PT, R0, 0x9, PT ;  /* 0x000000090000780c */ /* 0x000fda0003f05270 */
[----:B------:R-:W-:Y:S05]  /*5d40*/  @P0 BRA `(.L_x_1317) ;  /* 0x0000000800900947 */ /* 0x000fea0003800000 */
[----:B-1----:R-:W-:Y:S02]  /*5d50*/  IMAD.U32 R22, R22, 0x10000, RZ ;  /* 0x0001000016167824 */ /* 0x002fe400078e00ff */
[----:B------:R-:W-:-:S05]  /*5d60*/  IMAD.MOV.U32 R23, RZ, RZ, RZ ;  /* 0x000000ffff177224 */ /* 0x000fca00078e00ff */
[----:B------:R0:W-:Y:S01]  /*5d70*/  STG.E.64 desc[UR36][R8.64], R22 ;  /* 0x0000001608007986 */ /* 0x0001e2000c101b24 */
[----:B------:R-:W-:Y:S05]  /*5d80*/  BRA `(.L_x_1318) ;  /* 0x0000000800e07947 */ /* 0x000fea0003800000 */
.L_x_1324:
[----:B-1----:R-:W-:-:S05]  /*5d90*/  IMAD.U32 R22, R22, 0x10000, RZ ;  /* 0x0001000016167824 */ /* 0x002fca00078e00ff */
[----:B------:R-:W-:-:S04]  /*5da0*/  F2FP.F16.F32.PACK_AB R3, RZ, R22 ;  /* 0x00000016ff03723e */ /* 0x000fc800000000ff */
[----:B------:R-:W-:-:S05]  /*5db0*/  PRMT R3, R3, 0x5410, RZ ;  /* 0x0000541003037816 */ /* 0x000fca00000000ff */
[----:B------:R0:W-:Y:S01]  /*5dc0*/  STG.E desc[UR36][R8.64], R3 ;  /* 0x0000000308007986 */ /* 0x0001e2000c101924 */
[----:B------:R-:W-:Y:S05]  /*5dd0*/  BRA `(.L_x_1318) ;  /* 0x0000000800cc7947 */ /* 0x000fea0003800000 */
.L_x_1323:
[----:B-1----:R-:W-:-:S04]  /*5de0*/  IMAD.U32 R4, R22, 0x10000, RZ ;  /* 0x0001000016047824 */ /* 0x002fc800078e00ff */
[----:B------:R-:W-:-:S06]  /*5df0*/  FMUL.FTZ R4, R4, 1 ;  /* 0x3f80000004047820 */ /* 0x000fcc0000410000 */
[----:B------:R-:W0:Y:S02]  /*5e00*/  F2F.F64.F32 R4, R4 ;  /* 0x0000000400047310 */ /* 0x000e240000201800 */
[----:B0-----:R0:W-:Y:S01]  /*5e10*/  STG.E.64 desc[UR36][R8.64], R4 ;  /* 0x0000000408007986 */ /* 0x0011e2000c101b24 */
[----:B------:R-:W-:Y:S05]  /*5e20*/  BRA `(.L_x_1318) ;  /* 0x0000000800b87947 */ /* 0x000fea0003800000 */
.L_x_1313:
        /* <DEDUP_REMOVED lines=13> */
.L_x_1327:
[----:B-1----:R-:W-:Y:S01]  /*5f00*/  IMAD.U32 R22, R22, 0x10000, RZ ;  /* 0x0001000016167824 */ /* 0x002fe200078e00ff */
[----:B------:R-:W-:-:S03]  /*5f10*/  CS2R R6, SRZ ;  /* 0x0000000000067805 */ /* 0x000fc6000001ff00 */
[----:B------:R-:W-:-:S06]  /*5f20*/  FMUL.FTZ R4, R22, 1 ;  /* 0x3f80000016047820 */ /* 0x000fcc0000410000 */
[----:B------:R-:W0:Y:S02]  /*5f30*/  F2F.F64.F32 R4, R4 ;  /* 0x0000000400047310 */ /* 0x000e240000201800 */
[----:B0-----:R0:W-:Y:S01]  /*5f40*/  STG.E.128 desc[UR36][R8.64], R4 ;  /* 0x0000000408007986 */ /* 0x0011e2000c101d24 */
[----:B------:R-:W-:Y:S05]  /*5f50*/  BRA `(.L_x_1318) ;  /* 0x00000008006c7947 */ /* 0x000fea0003800000 */
.L_x_1326:
        /* <DEDUP_REMOVED lines=21> */
.L_x_1331:
[----:B------:R-:W-:Y:S05]  /*60b0*/  BSYNC B0 ;  /* 0x0000000000007941 */ /* 0x000fea0003800000 */
.L_x_1330:
[----:B------:R-:W-:-:S05]  /*60c0*/  LOP3.LUT R5, R0, R5, RZ, 0xfc, !PT ;  /* 0x0000000500057212 */ /* 0x000fca00078efcff */
[----:B------:R0:W-:Y:S01]  /*60d0*/  STG.E.U8 desc[UR36][R8.64], R5 ;  /* 0x0000000508007986 */ /* 0x0001e2000c101124 */
[----:B------:R-:W-:Y:S05]  /*60e0*/  BRA `(.L_x_1318) ;  /* 0x0000000800087947 */ /* 0x000fea0003800000 */
.L_x_1329:
[----:B-1----:R-:W-:Y:S01]  /*60f0*/  IMAD.U32 R5, R22, 0x10000, RZ ;  /* 0x0001000016057824 */ /* 0x002fe200078e00ff */
        /* <DEDUP_REMOVED lines=12> */
.L_x_1333:
[----:B------:R-:W-:Y:S01]  /*61c0*/  IMAD.MOV.U32 R0, RZ, RZ, 0x7f ;  /* 0x0000007fff007424 */ /* 0x000fe200078e00ff */
[----:B------:R-:W-:-:S04]  /*61d0*/  ISETP.GT.U32.AND P0, PT, R3, 0x7f800000, PT ;  /* 0x7f8000000300780c */ /* 0x000fc80003f04070 */
[----:B------:R-:W-:-:S09]  /*61e0*/  SEL R0, R0, 0x7c, P0 ;  /* 0x0000007c00007807 */ /* 0x000fd20000000000 */
.L_x_1334:
[----:B------:R-:W-:Y:S05]  /*61f0*/  BSYNC B0 ;  /* 0x0000000000007941 */ /* 0x000fea0003800000 */
.L_x_1332:
[----:B------:R-:W-:-:S04]  /*6200*/  LOP3.LUT R3, R5, 0x80000000, RZ, 0xc0, !PT ;  /* 0x8000000005037812 */ /* 0x000fc800078ec0ff */
[----:B------:R-:W-:-:S04]  /*6210*/  SHF.R.U32.HI R3, RZ, 0x18, R3 ;  /* 0x00000018ff037819 */ /* 0x000fc80000011603 */
[----:B------:R-:W-:-:S05]  /*6220*/  LOP3.LUT R3, R0, R3, RZ, 0xfc, !PT ;  /* 0x0000000300037212 */ /* 0x000fca00078efcff */
[----:B------:R0:W-:Y:S01]  /*6230*/  STG.E.U8 desc[UR36][R8.64], R3 ;  /* 0x0000000308007986 */ /* 0x0001e2000c101124 */
[----:B------:R-:W-:Y:S05]  /*6240*/  BRA `(.L_x_1318) ;  /* 0x0000000400b07947 */ /* 0x000fea0003800000 */
.L_x_1328:
[----:B-1----:R0:W-:Y:S01]  /*6250*/  STG.E.U16 desc[UR36][R8.64], R22 ;  /* 0x0000001608007986 */ /* 0x0021e2000c101524 */
[----:B------:R-:W-:Y:S05]  /*6260*/  BRA `(.L_x_1318) ;  /* 0x0000000400a87947 */ /* 0x000fea0003800000 */
.L_x_1325:
        /* <DEDUP_REMOVED lines=9> */
[----:B------:R-:W0:Y:S02]  /*6300*/  F2I.FTZ.U32.TRUNC.NTZ R3, R3 ;  /* 0x0000000300037305 */ /* 0x000e24000021f000 */
[----:B0-----:R0:W-:Y:S01]  /*6310*/  STG.E.U16 desc[UR36][R8.64], R3 ;  /* 0x0000000308007986 */ /* 0x0011e2000c101524 */
[----:B------:R-:W-:Y:S05]  /*6320*/  BRA `(.L_x_1318) ;  /* 0x0000000400787947 */ /* 0x000fea0003800000 */
.L_x_1337:
[----:B-1----:R-:W-:Y:S01]  /*6330*/  IMAD.U32 R5, R22, 0x10000, RZ ;  /* 0x0001000016057824 */ /* 0x002fe200078e00ff */
        /* <DEDUP_REMOVED lines=16> */
.L_x_1340:
[----:B------:R-:W-:-:S04]  /*6440*/  LOP3.LUT R3, R5, 0x80000000, RZ, 0xc0, !PT ;  /* 0x8000000005037812 */ /* 0x000fc800078ec0ff */
[----:B------:R-:W-:-:S04]  /*6450*/  SHF.R.U32.HI R3, RZ, 0x18, R3 ;  /* 0x00000018ff037819 */ /* 0x000fc80000011603 */
[----:B------:R-:W-:-:S04]  /*6460*/  LOP3.LUT R0, R0, R3, RZ, 0xfc, !PT ;  /* 0x0000000300007212 */ /* 0x000fc800078efcff */
[----:B------:R-:W-:-:S07]  /*6470*/  PRMT R4, R0, 0x7610, R4 ;  /* 0x0000761000047816 */ /* 0x000fce0000000004 */
.L_x_1339:
[----:B------:R-:W-:Y:S05]  /*6480*/  BSYNC B0 ;  /* 0x0000000000007941 */ /* 0x000fea0003800000 */
.L_x_1338:
[----:B------:R4:W-:Y:S01]  /*6490*/  STG.E.U8 desc[UR36][R8.64], R4 ;  /* 0x0000000408007986 */ /* 0x0009e2000c101124 */
[----:B------:R-:W-:Y:S05]  /*64a0*/  BRA `(.L_x_1318) ;  /* 0x0000000400187947 */ /* 0x000fea0003800000 */
.L_x_1336:
        /* <DEDUP_REMOVED lines=17> */
.L_x_1343:
[----:B------:R-:W-:-:S04]  /*65c0*/  LOP3.LUT R3, R5, 0x80000000, RZ, 0xc0, !PT ;  /* 0x8000000005037812 */ /* 0x000fc800078ec0ff */
[----:B------:R-:W-:-:S04]  /*65d0*/  SHF.R.U32.HI R3, RZ, 0x18, R3 ;  /* 0x00000018ff037819 */ /* 0x000fc80000011603 */
[----:B------:R-:W-:-:S04]  /*65e0*/  LOP3.LUT R0, R0, R3, RZ, 0xfc, !PT ;  /* 0x0000000300007212 */ /* 0x000fc800078efcff */
[----:B------:R-:W-:-:S07]  /*65f0*/  PRMT R4, R0, 0x7610, R4 ;  /* 0x0000761000047816 */ /* 0x000fce0000000004 */
.L_x_1342:
[----:B------:R-:W-:Y:S05]  /*6600*/  BSYNC B0 ;  /* 0x0000000000007941 */ /* 0x000fea0003800000 */
.L_x_1341:
[----:B------:R0:W-:Y:S01]  /*6610*/  STG.E.U8 desc[UR36][R8.64], R4 ;  /* 0x0000000408007986 */ /* 0x0001e2000c101124 */
[----:B------:R-:W-:Y:S05]  /*6620*/  BRA `(.L_x_1318) ;  /* 0x0000000000b87947 */ /* 0x000fea0003800000 */
.L_x_1335:
        /* <DEDUP_REMOVED lines=22> */
.L_x_1317:
        /* <DEDUP_REMOVED lines=16> */
.L_x_1346:
[----:B------:R-:W-:Y:S05]  /*6890*/  BRA `(.L_x_1318) ;  /* 0x00000000001c7947 */ /* 0x000fea0003800000 */
.L_x_1345:
[----:B-1----:R-:W-:-:S06]  /*68a0*/  IMAD.U32 R4, R22, 0x10000, RZ ;  /* 0x0001000016047824 */ /* 0x002fcc00078e00ff */
[----:B------:R-:W0:Y:S02]  /*68b0*/  F2I.U64.TRUNC R4, R4 ;  /* 0x0000000400047311 */ /* 0x000e24000020d800 */
[----:B0-----:R2:W-:Y:S01]  /*68c0*/  STG.E.64 desc[UR36][R8.64], R4 ;  /* 0x0000000408007986 */ /* 0x0015e2000c101b24 */
[----:B------:R-:W-:Y:S05]  /*68d0*/  BRA `(.L_x_1318) ;  /* 0x00000000000c7947 */ /* 0x000fea0003800000 */
.L_x_1344:
[----:B-1----:R-:W-:-:S04]  /*68e0*/  IMAD.U32 R22, R22, 0x10000, RZ ;  /* 0x0001000016167824 */ /* 0x002fc800078e00ff */
[----:B------:R-:W0:Y:S02]  /*68f0*/  F2I.FTZ.U32.TRUNC.NTZ R3, R22 ;  /* 0x0000001600037305 */ /* 0x000e24000021f000 */
[----:B0-----:R0:W-:Y:S02]  /*6900*/  STG.E desc[UR36][R8.64], R3 ;  /* 0x0000000308007986 */ /* 0x0011e4000c101924 */
.L_x_1318:
        /* <DEDUP_REMOVED lines=25> */
.L_x_1350:
[----:B------:R-:W-:-:S06]  /*6aa0*/  IMAD.U32 R5, R17, 0x10000, RZ ;  /* 0x0001000011057824 */ /* 0x000fcc00078e00ff */
[----:B------:R-:W0:Y:S02]  /*6ab0*/  F2I.S64.TRUNC R4, R5 ;  /* 0x0000000500047311 */ /* 0x000e24000020d900 */
[----:B0-----:R4:W-:Y:S01]  /*6ac0*/  STG.E.U8 desc[UR36][R8.64], R4 ;  /* 0x0000000408007986 */ /* 0x0019e2000c101124 */
[----:B------:R-:W-:Y:S05]  /*6ad0*/  BRA `(.L_x_1352) ;  /* 0x0000000c00847947 */ /* 0x000fea0003800000 */
.L_x_1349:
        /* <DEDUP_REMOVED lines=10> */
.L_x_1354:
[----:B------:R-:W-:-:S06]  /*6b80*/  IMAD.U32 R17, R17, 0x10000, RZ ;  /* 0x0001000011117824 */ /* 0x000fcc00078e00ff */
[----:B------:R-:W0:Y:S02]  /*6b90*/  F2I.FTZ.TRUNC.NTZ R17, R17 ;  /* 0x0000001100117305 */ /* 0x000e24000021f100 */
[----:B0-----:R2:W-:Y:S01]  /*6ba0*/  STG.E desc[UR36][R8.64], R17 ;  /* 0x0000001108007986 */ /* 0x0015e2000c101924 */
[----:B------:R-:W-:Y:S05]  /*6bb0*/  BRA `(.L_x_1352) ;  /* 0x0000000c004c7947 */ /* 0x000fea0003800000 */
.L_x_1353:
[----:B------:R-:W-:-:S06]  /*6bc0*/  IMAD.U32 R17, R17, 0x10000, RZ ;  /* 0x0001000011117824 */ /* 0x000fcc00078e00ff */
[----:B------:R-:W0:Y:S02]  /*6bd0*/  F2I.FTZ.TRUNC.NTZ R17, R17 ;  /* 0x0000001100117305 */ /* 0x000e24000021f100 */
[----:B0-----:R0:W-:Y:S01]  /*6be0*/  STG.E.U16 desc[UR36][R8.64], R17 ;  /* 0x0000001108007986 */ /* 0x0011e2000c101524 */
[----:B------:R-:W-:Y:S05]  /*6bf0*/  BRA `(.L_x_1352) ;  /* 0x0000000c003c7947 */ /* 0x000fea0003800000 */
.L_x_1348:
        /* <DEDUP_REMOVED lines=9> */
.L_x_1356:
[----:B------:R-:W-:-:S05]  /*6c90*/  IMAD.U32 R0, R17, 0x10000, RZ ;  /* 0x0001000011007824 */ /* 0x000fca00078e00ff */
[----:B------:R-:W-:-:S05]  /*6ca0*/  F2FP.F16.F32.PACK_AB R0, RZ, R0 ;  /* 0x00000000ff00723e */ /* 0x000fca00000000ff */
[----:B------:R0:W-:Y:S01]  /*6cb0*/  STG.E.U16 desc[UR36][R8.64], R0 ;  /* 0x0000000008007986 */ /* 0x0001e2000c101524 */
[----:B------:R-:W-:Y:S05]  /*6cc0*/  BRA `(.L_x_1352) ;  /* 0x0000000c00087947 */ /* 0x000fea0003800000 */
.L_x_1355:
        /* <DEDUP_REMOVED lines=10> */
.L_x_1358:
[----:B------:R-:W-:-:S05]  /*6d70*/  IMAD.U32 R17, R17, 0x10000, RZ ;  /* 0x0001000011117824 */ /* 0x000fca00078e00ff */
[----:B------:R-:W-:-:S04]  /*6d80*/  F2FP.F16.F32.PACK_AB R3, RZ, R17 ;  /* 0x00000011ff03723e */ /* 0x000fc800000000ff */
[----:B------:R-:W-:-:S05]  /*6d90*/  PRMT R3, R3, 0x5410, RZ ;  /* 0x0000541003037816 */ /* 0x000fca00000000ff */
[----:B------:R0:W-:Y:S01]  /*6da0*/  STG.E desc[UR36][R8.64], R3 ;  /* 0x0000000308007986 */ /* 0x0001e2000c101924 */
[----:B------:R-:W-:Y:S05]  /*6db0*/  BRA `(.L_x_1352) ;  /* 0x0000000800cc7947 */ /* 0x000fea0003800000 */
.L_x_1357:
[----:B------:R-:W-:-:S04]  /*6dc0*/  IMAD.U32 R4, R17, 0x10000, RZ ;  /* 0x0001000011047824 */ /* 0x000fc800078e00ff */
[----:B------:R-:W-:-:S06]  /*6dd0*/  FMUL.FTZ R4, R4, 1 ;  /* 0x3f80000004047820 */ /* 0x000fcc0000410000 */
[----:B------:R-:W0:Y:S02]  /*6de0*/  F2F.F64.F32 R4, R4 ;  /* 0x0000000400047310 */ /* 0x000e240000201800 */
[----:B0-----:R0:W-:Y:S01]  /*6df0*/  STG.E.64 desc[UR36][R8.64], R4 ;  /* 0x0000000408007986 */ /* 0x0011e2000c101b24 */
[----:B------:R-:W-:Y:S05]  /*6e00*/  BRA `(.L_x_1352) ;  /* 0x0000000800b87947 */ /* 0x000fea0003800000 */
.L_x_1347:
        /* <DEDUP_REMOVED lines=13> */
.L_x_1361:
[----:B------:R-:W-:Y:S01]  /*6ee0*/  IMAD.U32 R17, R17, 0x10000, RZ ;  /* 0x0001000011117824 */ /* 0x000fe200078e00ff */
[----:B------:R-:W-:-:S03]  /*6ef0*/  CS2R R6, SRZ ;  /* 0x0000000000067805 */ /* 0x000fc6000001ff00 */
[----:B------:R-:W-:-:S06]  /*6f00*/  FMUL.FTZ R4, R17, 1 ;  /* 0x3f80000011047820 */ /* 0x000fcc0000410000 */
[----:B------:R-:W0:Y:S02]  /*6f10*/  F2F.F64.F32 R4, R4 ;  /* 0x0000000400047310 */ /* 0x000e240000201800 */
[----:B0-----:R0:W-:Y:S01]  /*6f20*/  STG.E.128 desc[UR36][R8.64], R4 ;  /* 0x0000000408007986 */ /* 0x0011e2000c101d24 */
[----:B------:R-:W-:Y:S05]  /*6f30*/  BRA `(.L_x_1352) ;  /* 0x00000008006c7947 */ /* 0x000fea0003800000 */
.L_x_1360:
        /* <DEDUP_REMOVED lines=21> */
.L_x_1365:
[----:B------:R-:W-:Y:S05]  /*7090*/  BSYNC B0 ;  /* 0x0000000000007941 */ /* 0x000fea0003800000 */
.L_x_1364:
[----:B------:R-:W-:-:S05]  /*70a0*/  LOP3.LUT R5, R0, R5, RZ, 0xfc, !PT ;  /* 0x0000000500057212 */ /* 0x000fca00078efcff */
[----:B------:R0:W-:Y:S01]  /*70b0*/  STG.E.U8 desc[UR36][R8.64], R5 ;  /* 0x0000000508007986 */ /* 0x0001e2000c101124 */
[----:B------:R-:W-:Y:S05]  /*70c0*/  BRA `(.L_x_1352) ;  /* 0x0000000800087947 */ /* 0x000fea0003800000 */
.L_x_1363:
        /* <DEDUP_REMOVED lines=13> */
.L_x_1367:
[----:B------:R-:W-:Y:S01]  /*71a0*/  IMAD.MOV.U32 R0, RZ, RZ, 0x7f ;  /* 0x0000007fff007424 */ /* 0x000fe200078e00ff */
[----:B------:R-:W-:-:S04]  /*71b0*/  ISETP.GT.U32.AND P0, PT, R3, 0x7f800000, PT ;  /* 0x7f8000000300780c */ /* 0x000fc80003f04070 */
[----:B------:R-:W-:-:S09]  /*71c0*/  SEL R0, R0, 0x7c, P0 ;  /* 0x0000007c00007807 */ /* 0x000fd20000000000 */
.L_x_1368:
[----:B------:R-:W-:Y:S05]  /*71d0*/  BSYNC B0 ;  /* 0x0000000000007941 */ /* 0x000fea0003800000 */
.L_x_1366:
[----:B------:R-:W-:-:S04]  /*71e0*/  LOP3.LUT R3, R17, 0x80000000, RZ, 0xc0, !PT ;  /* 0x8000000011037812 */ /* 0x000fc800078ec0ff */
[----:B------:R-:W-:-:S04]  /*71f0*/  SHF.R.U32.HI R3, RZ, 0x18, R3 ;  /* 0x00000018ff037819 */ /* 0x000fc80000011603 */
[----:B------:R-:W-:-:S05]  /*7200*/  LOP3.LUT R3, R0, R3, RZ, 0xfc, !PT ;  /* 0x0000000300037212 */ /* 0x000fca00078efcff */
[----:B------:R0:W-:Y:S01]  /*7210*/  STG.E.U8 desc[UR36][R8.64], R3 ;  /* 0x0000000308007986 */ /* 0x0001e2000c101124 */
[----:B------:R-:W-:Y:S05]  /*7220*/  BRA `(.L_x_1352) ;  /* 0x0000000400b07947 */ /* 0x000fea0003800000 */
.L_x_1362:
[----:B------:R0:W-:Y:S01]  /*7230*/  STG.E.U16 desc[UR36][R8.64], R17 ;  /* 0x0000001108007986 */ /* 0x0001e2000c101524 */
[----:B------:R-:W-:Y:S05]  /*7240*/  BRA `(.L_x_1352) ;  /* 0x0000000400a87947 */ /* 0x000fea0003800000 */
.L_x_1359:
        /* <DEDUP_REMOVED lines=12> */
.L_x_1371:
        /* <DEDUP_REMOVED lines=17> */
.L_x_1374:
[----:B------:R-:W-:-:S04]  /*7420*/  LOP3.LUT R3, R17, 0x80000000, RZ, 0xc0, !PT ;  /* 0x8000000011037812 */ /* 0x000fc800078ec0ff */
[----:B------:R-:W-:-:S04]  /*7430*/  SHF.R.U32.HI R3, RZ, 0x18, R3 ;  /* 0x00000018ff037819 */ /* 0x000fc80000011603 */
[----:B------:R-:W-:-:S04]  /*7440*/  LOP3.LUT R0, R0, R3, RZ, 0xfc, !PT ;  /* 0x0000000300007212 */ /* 0x000fc800078efcff */
[----:B------:R-:W-:-:S07]  /*7450*/  PRMT R4, R0, 0x7610, R4 ;  /* 0x0000761000047816 */ /* 0x000fce0000000004 */
.L_x_1373:
[----:B------:R-:W-:Y:S05]  /*7460*/  BSYNC B0 ;  /* 0x0000000000007941 */ /* 0x000fea0003800000 */
.L_x_1372:
[----:B------:R0:W-:Y:S01]  /*7470*/  STG.E.U8 desc[UR36][R8.64], R4 ;  /* 0x0000000408007986 */ /* 0x0001e2000c101124 */
[----:B------:R-:W-:Y:S05]  /*7480*/  BRA `(.L_x_1352) ;  /* 0x0000000400187947 */ /* 0x000fea0003800000 */
.L_x_1370:
        /* <DEDUP_REMOVED lines=17> */
.L_x_1377:
[----:B------:R-:W-:-:S04]  /*75a0*/  LOP3.LUT R3, R17, 0x80000000, RZ, 0xc0, !PT ;  /* 0x8000000011037812 */ /* 0x000fc800078ec0ff */
[----:B------:R-:W-:-:S04]  /*75b0*/  SHF.R.U32.HI R3, RZ, 0x18, R3 ;  /* 0x00000018ff037819 */ /* 0x000fc80000011603 */
[----:B------:R-:W-:-:S04]  /*75c0*/  LOP3.LUT R0, R0, R3, RZ, 0xfc, !PT ;  /* 0x0000000300007212 */ /* 0x000fc800078efcff */
[----:B------:R-:W-:-:S07]  /*75d0*/  PRMT R4, R0, 0x7610, R4 ;  /* 0x0000761000047816 */ /* 0x000fce0000000004 */
.L_x_1376:
[----:B------:R-:W-:Y:S05]  /*75e0*/  BSYNC B0 ;  /* 0x0000000000007941 */ /* 0x000fea0003800000 */
.L_x_1375:
[----:B------:R0:W-:Y:S01]  /*75f0*/  STG.E.U8 desc[UR36][R8.64], R4 ;  /* 0x0000000408007986 */ /* 0x0001e2000c101124 */
[----:B------:R-:W-:Y:S05]  /*7600*/  BRA `(.L_x_1352) ;  /* 0x0000000000b87947 */ /* 0x000fea0003800000 */
.L_x_1369:
        /* <DEDUP_REMOVED lines=22> */
.L_x_1351:
        /* <DEDUP_REMOVED lines=16> */
.L_x_1380:
[----:B------:R-:W-:Y:S05]  /*7870*/  BRA `(.L_x_1352) ;  /* 0x00000000001c7947 */ /* 0x000fea0003800000 */
.L_x_1379:
[----:B------:R-:W-:-:S06]  /*7880*/  IMAD.U32 R4, R17, 0x10000, RZ ;  /* 0x0001000011047824 */ /* 0x000fcc00078e00ff */
[----:B------:R-:W0:Y:S02]  /*7890*/  F2I.U64.TRUNC R4, R4 ;  /* 0x0000000400047311 */ /* 0x000e24000020d800 */
[----:B0-----:R0:W-:Y:S01]  /*78a0*/  STG.E.64 desc[UR36][R8.64], R4 ;  /* 0x0000000408007986 */ /* 0x0011e2000c101b24 */
[----:B------:R-:W-:Y:S05]  /*78b0*/  BRA `(.L_x_1352) ;  /* 0x00000000000c7947 */ /* 0x000fea0003800000 */
.L_x_1378:
[----:B------:R-:W-:-:S06]  /*78c0*/  IMAD.U32 R17, R17, 0x10000, RZ ;  /* 0x0001000011117824 */ /* 0x000fcc00078e00ff */
[----:B------:R-:W0:Y:S02]  /*78d0*/  F2I.FTZ.U32.TRUNC.NTZ R17, R17 ;  /* 0x0000001100117305 */ /* 0x000e24000021f000 */
[----:B0-----:R0:W-:Y:S02]  /*78e0*/  STG.E desc[UR36][R8.64], R17 ;  /* 0x0000001108007986 */ /* 0x0011e4000c101924 */
.L_x_1352:
[----:B------:R-:W-:-:S07]  /*78f0*/  VIADD R25, R25, 0x80 ;  /* 0x0000008019197836 */ /* 0x000fce0000000000 */
.L_x_1312:
[----:B------:R-:W-:Y:S05]  /*7900*/  BSYNC B6 ;  /* 0x0000000000067941 */ /* 0x000fea0003800000 */
.L_x_1311:
[----:B------:R-:W-:-:S13]  /*7910*/  ISETP.GE.AND P0, PT, R25, R16, PT ;  /* 0x000000101900720c */ /* 0x000fda0003f06270 */
[----:B------:R-:W-:Y:S05]  /*7920*/  @P0 EXIT ;  /* 0x000000000000094d */ /* 0x000fea0003800000 */
[----:B012-4-:R-:W0:Y:S01]  /*7930*/  LDC.64 R4, c[0x0][0x218] ;  /* 0x00008600ff047b82 */ /* 0x017e220000000a00 */
        /* <DEDUP_REMOVED lines=20> */
.L_x_1384:
[----:B---3--:R-:W-:-:S06]  /*7a80*/  IMAD.U32 R5, R19, 0x10000, RZ ;  /* 0x0001000013057824 */ /* 0x008fcc00078e00ff */
[----:B------:R-:W0:Y:S02]  /*7a90*/  F2I.S64.TRUNC R4, R5 ;  /* 0x0000000500047311 */ /* 0x000e24000020d900 */
[----:B0-----:R-:W-:Y:S01]  /*7aa0*/  STG.E.U8 desc[UR36][R2.64], R4 ;  /* 0x0000000402007986 */ /* 0x001fe2000c101124 */
[----:B------:R-:W-:Y:S05]  /*7ab0*/  EXIT ;  /* 0x000000000000794d */ /* 0x000fea0003800000 */
.L_x_1383:
        /* <DEDUP_REMOVED lines=10> */
.L_x_1387:
[----:B---3--:R-:W-:-:S06]  /*7b60*/  IMAD.U32 R19, R19, 0x10000, RZ ;  /* 0x0001000013137824 */ /* 0x008fcc00078e00ff */
[----:B------:R-:W0:Y:S02]  /*7b70*/  F2I.FTZ.TRUNC.NTZ R19, R19 ;  /* 0x0000001300137305 */ /* 0x000e24000021f100 */
[----:B0-----:R-:W-:Y:S01]  /*7b80*/  STG.E desc[UR36][R2.64], R19 ;  /* 0x0000001302007986 */ /* 0x001fe2000c101924 */
[----:B------:R-:W-:Y:S05]  /*7b90*/  EXIT ;  /* 0x000000000000794d */ /* 0x000fea0003800000 */
.L_x_1386:
[----:B---3--:R-:W-:-:S06]  /*7ba0*/  IMAD.U32 R19, R19, 0x10000, RZ ;  /* 0x0001000013137824 */ /* 0x008fcc00078e00ff */
[----:B------:R-:W0:Y:S02]  /*7bb0*/  F2I.FTZ.TRUNC.NTZ R19, R19 ;  /* 0x0000001300137305 */ /* 0x000e24000021f100 */
[----:B0-----:R-:W-:Y:S01]  /*7bc0*/  STG.E.U16 desc[UR36][R2.64], R19 ;  /* 0x0000001302007986 */ /* 0x001fe2000c101524 */
[----:B------:R-:W-:Y:S05]  /*7bd0*/  EXIT ;  /* 0x000000000000794d */ /* 0x000fea0003800000 */
.L_x_1382:
        /* <DEDUP_REMOVED lines=9> */
.L_x_1389:
[----:B---3--:R-:W-:-:S05]  /*7c70*/  IMAD.U32 R0, R19, 0x10000, RZ ;  /* 0x0001000013007824 */ /* 0x008fca00078e00ff */
[----:B------:R-:W-:-:S05]  /*7c80*/  F2FP.F16.F32.PACK_AB R0, RZ, R0 ;  /* 0x00000000ff00723e */ /* 0x000fca00000000ff */
[----:B------:R-:W-:Y:S01]  /*7c90*/  STG.E.U16 desc[UR36][R2.64], R0 ;  /* 0x0000000002007986 */ /* 0x000fe2000c101524 */
[----:B------:R-:W-:Y:S05]  /*7ca0*/  EXIT ;  /* 0x000000000000794d */ /* 0x000fea0003800000 */
.L_x_1388:
        /* <DEDUP_REMOVED lines=10> */
.L_x_1391:
[----:B---3--:R-:W-:-:S05]  /*7d50*/  IMAD.U32 R19, R19, 0x10000, RZ ;  /* 0x0001000013137824 */ /* 0x008fca00078e00ff */
[----:B------:R-:W-:-:S04]  /*7d60*/  F2FP.F16.F32.PACK_AB R5, RZ, R19 ;  /* 0x00000013ff05723e */ /* 0x000fc800000000ff */
[----:B------:R-:W-:-:S05]  /*7d70*/  PRMT R5, R5, 0x5410, RZ ;  /* 0x0000541005057816 */ /* 0x000fca00000000ff */
[----:B------:R-:W-:Y:S01]  /*7d80*/  STG.E desc[UR36][R2.64], R5 ;  /* 0x0000000502007986 */ /* 0x000fe2000c101924 */
[----:B------:R-:W-:Y:S05]  /*7d90*/  EXIT ;  /* 0x000000000000794d */ /* 0x000fea0003800000 */
.L_x_1390:
[----:B---3--:R-:W-:-:S04]  /*7da0*/  IMAD.U32 R4, R19, 0x10000, RZ ;  /* 0x0001000013047824 */ /* 0x008fc800078e00ff */
[----:B------:R-:W-:-:S06]  /*7db0*/  FMUL.FTZ R4, R4, 1 ;  /* 0x3f80000004047820 */ /* 0x000fcc0000410000 */
[----:B------:R-:W0:Y:S02]  /*7dc0*/  F2F.F64.F32 R4, R4 ;  /* 0x0000000400047310 */ /* 0x000e240000201800 */
[----:B0-----:R-:W-:Y:S01]  /*7dd0*/  STG.E.64 desc[UR36][R2.64], R4 ;  /* 0x0000000402007986 */ /* 0x001fe2000c101b24 */
[----:B------:R-:W-:Y:S05]  /*7de0*/  EXIT ;  /* 0x000000000000794d */ /* 0x000fea0003800000 */
.L_x_1381:
        /* <DEDUP_REMOVED lines=13> */
.L_x_1394:
[----:B---3--:R-:W-:Y:S01]  /*7ec0*/  IMAD.U32 R19, R19, 0x10000, RZ ;  /* 0x0001000013137824 */ /* 0x008fe200078e00ff */
[----:B------:R-:W-:-:S03]  /*7ed0*/  CS2R R6, SRZ ;  /* 0x0000000000067805 */ /* 0x000fc6000001ff00 */
[----:B------:R-:W-:-:S06]  /*7ee0*/  FMUL.FTZ R4, R19, 1 ;  /* 0x3f80000013047820 */ /* 0x000fcc0000410000 */
[----:B------:R-:W0:Y:S02]  /*7ef0*/  F2F.F64.F32 R4, R4 ;  /* 0x0000000400047310 */ /* 0x000e240000201800 */
[----:B0-----:R-:W-:Y:S01]  /*7f00*/  STG.E.128 desc[UR36][R2.64], R4 ;  /* 0x0000000402007986 */ /* 0x001fe2000c101d24 */
[----:B------:R-:W-:Y:S05]  /*7f10*/  EXIT ;  /* 0x000000000000794d */ /* 0x000fea0003800000 */
.L_x_1393:
        /* <DEDUP_REMOVED lines=21> */
.L_x_1398:
[----:B------:R-:W-:Y:S05]  /*8070*/  BSYNC B0 ;  /* 0x0000000000007941 */ /* 0x000fea0003800000 */
.L_x_1397:
[----:B------:R-:W-:-:S05]  /*8080*/  LOP3.LUT R5, R0, R5, RZ, 0xfc, !PT ;  /* 0x0000000500057212 */ /* 0x000fca00078efcff */
[----:B------:R-:W-:Y:S01]  /*8090*/  STG.E.U8 desc[UR36][R2.64], R5 ;  /* 0x0000000502007986 */ /* 0x000fe2000c101124 */
[----:B------:R-:W-:Y:S05]  /*80a0*/  EXIT ;  /* 0x000000000000794d */ /* 0x000fea0003800000 */
.L_x_1396:
        /* <DEDUP_REMOVED lines=13> */
.L_x_1400:
[----:B------:R-:W-:Y:S01]  /*8180*/  IMAD.MOV.U32 R0, RZ, RZ, 0x7f ;  /* 0x0000007fff007424 */ /* 0x000fe200078e00ff */
[----:B------:R-:W-:-:S04]  /*8190*/  ISETP.GT.U32.AND P0, PT, R4, 0x7f800000, PT ;  /* 0x7f8000000400780c */ /* 0x000fc80003f04070 */
[----:B------:R-:W-:-:S09]  /*81a0*/  SEL R0, R0, 0x7c, P0 ;  /* 0x0000007c00007807 */ /* 0x000fd20000000000 */
.L_x_1401:
[----:B------:R-:W-:Y:S05]  /*81b0*/  BSYNC B0 ;  /* 0x0000000000007941 */ /* 0x000fea0003800000 */
.L_x_1399:
[----:B------:R-:W-:-:S04]  /*81c0*/  LOP3.LUT R4, R19, 0x80000000, RZ, 0xc0, !PT ;  /* 0x8000000013047812 */ /* 0x000fc800078ec0ff */
[----:B------:R-:W-:-:S04]  /*81d0*/  SHF.R.U32.HI R5, RZ, 0x18, R4 ;  /* 0x00000018ff057819 */ /* 0x000fc80000011604 */
[----:B------:R-:W-:-:S05]  /*81e0*/  LOP3.LUT R5, R0, R5, RZ, 0xfc, !PT ;  /* 0x0000000500057212 */ /* 0x000fca00078efcff */
[----:B------:R-:W-:Y:S01]  /*81f0*/  STG.E.U8 desc[UR36][R2.64], R5 ;  /* 0x0000000502007986 */ /* 0x000fe2000c101124 */
[----:B------:R-:W-:Y:S05]  /*8200*/  EXIT ;  /* 0x000000000000794d */ /* 0x000fea0003800000 */
.L_x_1395:
[----:B---3--:R-:W-:Y:S01]  /*8210*/  STG.E.U16 desc[UR36][R2.64], R19 ;  /* 0x0000001302007986 */ /* 0x008fe2000c101524 */
[----:B------:R-:W-:Y:S05]  /*8220*/  EXIT ;  /* 0x000000000000794d */ /* 0x000fea0003800000 */
.L_x_1392:
        /* <DEDUP_REMOVED lines=12> */
.L_x_1404:
        /* <DEDUP_REMOVED lines=17> */
.L_x_1407:
[----:B------:R-:W-:-:S04]  /*8400*/  LOP3.LUT R0, R19, 0x80000000, RZ, 0xc0, !PT ;  /* 0x8000000013007812 */ /* 0x000fc800078ec0ff */
[----:B------:R-:W-:-:S04]  /*8410*/  SHF.R.U32.HI R5, RZ, 0x18, R0 ;  /* 0x00000018ff057819 */ /* 0x000fc80000011600 */
[----:B------:R-:W-:-:S04]  /*8420*/  LOP3.LUT R4, R4, R5, RZ, 0xfc, !PT ;  /* 0x0000000504047212 */ /* 0x000fc800078efcff */
[----:B------:R-:W-:-:S07]  /*8430*/  PRMT R0, R4, 0x7610, R0 ;  /* 0x0000761004007816 */ /* 0x000fce0000000000 */
.L_x_1406:
[----:B------:R-:W-:Y:S05]  /*8440*/  BSYNC B0 ;  /* 0x0000000000007941 */ /* 0x000fea0003800000 */
.L_x_1405:
[----:B------:R-:W-:Y:S01]  /*8450*/  STG.E.U8 desc[UR36][R2.64], R0 ;  /* 0x0000000002007986 */ /* 0x000fe2000c101124 */
[----:B------:R-:W-:Y:S05]  /*8460*/  EXIT ;  /* 0x000000000000794d */ /* 0x000fea0003800000 */
.L_x_1403:
        /* <DEDUP_REMOVED lines=17> */
.L_x_1410:
[----:B------:R-:W-:-:S04]  /*8580*/  LOP3.LUT R0, R19, 0x80000000, RZ, 0xc0, !PT ;  /* 0x8000000013007812 */ /* 0x000fc800078ec0ff */
[----:B------:R-:W-:-:S04]  /*8590*/  SHF.R.U32.HI R5, RZ, 0x18, R0 ;  /* 0x00000018ff057819 */ /* 0x000fc80000011600 */
[----:B------:R-:W-:-:S04]  /*85a0*/  LOP3.LUT R4, R4, R5, RZ, 0xfc, !PT ;  /* 0x0000000504047212 */ /* 0x000fc800078efcff */
[----:B------:R-:W-:-:S07]  /*85b0*/  PRMT R0, R4, 0x7610, R0 ;  /* 0x0000761004007816 */ /* 0x000fce0000000000 */
.L_x_1409:
[----:B------:R-:W-:Y:S05]  /*85c0*/  BSYNC B0 ;  /* 0x0000000000007941 */ /* 0x000fea0003800000 */
.L_x_1408:
[----:B------:R-:W-:Y:S01]  /*85d0*/  STG.E.U8 desc[UR36][R2.64], R0 ;  /* 0x0000000002007986 */ /* 0x000fe2000c101124 */
[----:B------:R-:W-:Y:S05]  /*85e0*/  EXIT ;  /* 0x000000000000794d */ /* 0x000fea0003800000 */
.L_x_1402:
        /* <DEDUP_REMOVED lines=22> */
.L_x_1385:
        /* <DEDUP_REMOVED lines=16> */
.L_x_1413:
[----:B------:R-:W-:Y:S05]  /*8850*/  EXIT ;  /* 0x000000000000794d */ /* 0x000fea0003800000 */
.L_x_1412:
[----:B---3--:R-:W-:-:S06]  /*8860*/  IMAD.U32 R4, R19, 0x10000, RZ ;  /* 0x0001000013047824 */ /* 0x008fcc00078e00ff */
[----:B------:R-:W0:Y:S02]  /*8870*/  F2I.U64.TRUNC R4, R4 ;  /* 0x0000000400047311 */ /* 0x000e24000020d800 */
[----:B0-----:R-:W-:Y:S01]  /*8880*/  STG.E.64 desc[UR36][R2.64], R4 ;  /* 0x0000000402007986 */ /* 0x001fe2000c101b24 */
[----:B------:R-:W-:Y:S05]  /*8890*/  EXIT ;  /* 0x000000000000794d */ /* 0x000fea0003800000 */
.L_x_1411:
[----:B---3--:R-:W-:-:S06]  /*88a0*/  IMAD.U32 R19, R19, 0x10000, RZ ;  /* 0x0001000013137824 */ /* 0x008fcc00078e00ff */
[----:B------:R-:W0:Y:S02]  /*88b0*/  F2I.FTZ.U32.TRUNC.NTZ R19, R19 ;  /* 0x0000001300137305 */ /* 0x000e24000021f000 */
[----:B0-----:R-:W-:Y:S01]  /*88c0*/  STG.E desc[UR36][R2.64], R19 ;  /* 0x0000001302007986 */ /* 0x001fe2000c101924 */
[----:B------:R-:W-:Y:S05]  /*88d0*/  EXIT ;  /* 0x000000000000794d */ /* 0x000fea0003800000 */
.L_x_1414:
        /* <DEDUP_REMOVED lines=10> */
.L_x_22768:


//--------------------- .text._ZN2at6native18elementwise_kernelILi128ELi4EZNS0_22gpu_kernel_impl_nocastINS0_13BUnaryFunctorIN3c108BFloat16ES5_S5_ZZZNS0_15binary_internal21div_trunc_kernel_cudaERNS_18TensorIteratorBaseEENKUlvE1_clEvENKUlvE2_clEvEUlS5_S5_E_EEEEvS8_RKT_EUliE_EEviT1_ --------------------------
	.section	.text._ZN2at6native18elementwise_kernelILi128ELi4EZNS0_22gpu_kernel_impl_nocastINS0_13BUnaryFunctorIN3c108BFloat16ES5_S5_ZZZNS0_15binary_internal21div_trunc_kernel_cudaERNS_18TensorIteratorBaseEENKUlvE1_clEvENKUlvE2_clEvEUlS5_S5_E_EEEEvS8_RKT_EUliE_EEviT1_,"ax",@progbits
	.align	128
        .global         _ZN2at6native18elementwise_kernelILi128ELi4EZNS0_22gpu_kernel_impl_nocastINS0_13BUnaryFunctorIN3c108BFloat16ES5_S5_ZZZNS0_15binary_internal21div_trunc_kernel_cudaERNS_18TensorIteratorBaseEENKUlvE1_clEvENKUlvE2_clEvEUlS5_S5_E_EEEEvS8_RKT_EUliE_EEviT1_
        .type           _ZN2at6native18elementwise_kernelILi128ELi4EZNS0_22gpu_kernel_impl_nocastINS0_13BUnaryFunctorIN3c108BFloat16ES5_S5_ZZZNS0_15binary_internal21div_trunc_kernel_cudaERNS_18TensorIteratorBaseEENKUlvE1_clEvENKUlvE2_clEvEUlS5_S5_E_EEEEvS8_RKT_EUliE_EEviT1_,@function
        .size           _ZN2at6native18elementwise_kernelILi128ELi4EZNS0_22gpu_kernel_impl_nocastINS0_13BUnaryFunctorIN3c108BFloat16ES5_S5_ZZZNS0_15binary_internal21div_trunc_kernel_cudaERNS_18TensorIteratorBaseEENKUlvE1_clEvENKUlvE2_clEvEUlS5_S5_E_EEEEvS8_RKT_EUliE_EEviT1_,(.L_x_22769 - _ZN2at6native18elementwise_kernelILi128ELi4EZNS0_22gpu_kernel_impl_nocastINS0_13BUnaryFunctorIN3c108BFloat16ES5_S5_ZZZNS0_15binary_internal21div_trunc_kernel_cudaERNS_18TensorIteratorBaseEENKUlvE1_clEvENKUlvE2_clEvEUlS5_S5_E_EEEEvS8_RKT_EUliE_EEviT1_)
        .other          _ZN2at6native18elementwise_kernelILi128ELi4EZNS0_22gpu_kernel_impl_nocastINS0_13BUnaryFunctorIN3c108BFloat16ES5_S5_ZZZNS0_15binary_internal21div_trunc_kernel_cudaERNS_18TensorIteratorBaseEENKUlvE1_clEvENKUlvE2_clEvEUlS5_S5_E_EEEEvS8_RKT_EUliE_EEviT1_,@"STO_CUDA_ENTRY STV_DEFAULT"
_ZN2at6native18elementwise_kernelILi128ELi4EZNS0_22gpu_kernel_impl_nocastINS0_13BUnaryFunctorIN3c108BFloat16ES5_S5_ZZZNS0_15binary_internal21div_trunc_kernel_cudaERNS_18TensorIteratorBaseEENKUlvE1_clEvENKUlvE2_clEvEUlS5_S5_E_EEEEvS8_RKT_EUliE_EEviT1_:
.text._ZN2at6native18elementwise_kernelILi128ELi4EZNS0_22gpu_kernel_impl_nocastINS0_13BUnaryFunctorIN3c108BFloat16ES5_S5_ZZZNS0_15binary_internal21div_trunc_kernel_cudaERNS_18TensorIteratorBaseEENKUlvE1_clEvENKUlvE2_clEvEUlS5_S5_E_EEEEvS8_RKT_EUliE_EEviT1_:
[----:B------:R-:W-:Y:S01]  /*0000*/  LDC R1, c[0x0][0x28] ;  /* 0x00000a00ff017b82 */ /* 0x000fe20000000800 */
[----:B------:R-:W0:Y:S01]  /*0010*/  S2R R0, SR_CTAID.X ;  /* 0x0000000000007919 */ /* 0x000e220000002500 */
[----:B------:R-:W-:Y:S01]  /*0020*/  ULDC UR6, c[0x0][0x210] ;  /* 0x0000840000067ab9 */ /* 0x000fe20000000800 */
[----:B------:R-:W-:Y:S01]  /*0030*/  ULDC.64 UR4, c[0x0][0x208] ;  /* 0x0000820000047ab9 */ /* 0x000fe20000000a00 */
[----:B------:R-:W-:Y:S01]  /*0040*/  ULDC.U16 UR7, c[0x0][0x422] ;  /* 0x0001088000077ab9 */ /* 0x000fe20000000400 */
[----:B------:R-:W0:Y:S01]  /*0050*/  S2R R3, SR_TID.X ;  /* 0x0000000000037919 */ /* 0x000e220000002100 */
[----:B------:R-:W-:Y:S01]  /*0060*/  BSSY B0, `(.L_x_1415) ;  /* 0x0000143000007945 */ /* 0x000fe20003800000 */
[----:B0-----:R-:W-:-:S04]  /*0070*/  LEA R0, R0, R3, 0x9 ;  /* 0x0000000300007211 */ /* 0x001fc800078e48ff */
[----:B------:R-:W-:-:S13]  /*0080*/  ISETP.GE.AND P0, PT, R0, UR6, PT ;  /* 0x0000000600007c0c */ /* 0x000fda000bf06270 */
[----:B------:R-:W-:Y:S05]  /*0090*/  @P0 BRA `(.L_x_1416) ;  /* 0x0000001000fc0947 */ /* 0x000fea0003800000 */
[----:B------:R-:W0:Y:S01]  /*00a0*/  LDC R8, c[0x0][0x218] ;  /* 0x00008600ff087b82 */ /* 0x000e220000000800 */
[----:B------:R-:W-:Y:S02]  /*00b0*/  CS2R R2, SRZ ;  /* 0x0000000000027805 */ /* 0x000fe4000001ff00 */
[----:B0-----:R-:W-:-:S13]  /*00c0*/  ISETP.NE.AND P0, PT, R8, RZ, PT ;  /* 0x000000ff0800720c */ /* 0x001fda0003f05270 */
[----:B------:R-:W-:Y:S05]  /*00d0*/  @!P0 BRA `(.L_x_1417) ;  /* 0x0000001000a88947 */ /* 0x000fea0003800000 */
[----:B------:R-:W-:Y:S01]  /*00e0*/  HFMA2.MMA R2, -RZ, RZ, 0, 0 ;  /* 0x00000000ff027435 */ /* 0x000fe200000001ff */
[----:B------:R-:W-:Y:S01]  /*00f0*/  MOV R3, R0 ;  /* 0x0000000000037202 */ /* 0x000fe20000000f00 */
[----:B------:R-:W-:Y:S01]  /*0100*/  ULDC.64 UR8, c[0x0][0x220] ;  /* 0x0000880000087ab9 */ /* 0x000fe20000000a00 */
[----:B------:R-:W-:-:S07]  /*0110*/  ISETP.NE.AND P0, PT, R8, 0x1, PT ;  /* 0x000000010800780c */ /* 0x000fce0003f05270 */
[----:B------:R-:W-:Y:S01]  /*0120*/  IMAD.HI.U32 R4, R0, UR8, R2 ;  /* 0x0000000800047c27 */ /* 0x000fe2000f8e0002 */
[----:B------:R-:W-:-:S04]  /*0130*/  ULDC UR8, c[0x0][0x21c] ;  /* 0x0000870000087ab9 */ /* 0x000fc80000000800 */
[----:B------:R-:W-:-:S04]  /*0140*/  SHF.R.U32.HI R5, RZ, UR9, R4 ;  /* 0x00000009ff057c19 */ /* 0x000fc80008011604 */
[----:B------:R-:W-:-:S05]  /*0150*/  IADD3 R3, -R5, RZ, RZ ;  /* 0x000000ff05037210 */ /* 0x000fca0007ffe1ff */
[----:B------:R-:W-:Y:S01]  /*0160*/  IMAD R2, R3, UR8, R0 ;  /* 0x0000000803027c24 */ /* 0x000fe2000f8e0200 */
[----:B------:R-:W-:-:S03]  /*0170*/  ULDC.64 UR8, c[0x0][0x348] ;  /* 0x0000d20000087ab9 */ /* 0x000fc60000000a00 */
        /* <DEDUP_REMOVED lines=9> */
[----:B------:R-:W-:-:S03]  /*0210*/  ULDC.64 UR8, c[0x0][0x350] ;  /* 0x0000d40000087ab9 */ /* 0x000fc60000000a00 */
[----:B------:R-:W-:-:S05]  /*0220*/  IADD3 R4, -R7, RZ, RZ ;  /* 0x000000ff07047210 */ /* 0x000fca0007ffe1ff */
[----:B------:R-:W-:-:S04]  /*0230*/  IMAD R4, R4, UR10, R5 ;  /* 0x0000000a04047c24 */ /* 0x000fc8000f8e0205 */
[C---:B------:R-:W-:Y:S02]  /*0240*/  IMAD R3, R4.reuse, UR8, R3 ;  /* 0x0000000804037c24 */ /* 0x040fe4000f8e0203 */
[----:B------:R-:W-:Y:S01]  /*0250*/  IMAD R2, R4, UR9, R2 ;  /* 0x0000000904027c24 */ /* 0x000fe2000f8e0202 */
[----:B------:R-:W-:Y:S06]  /*0260*/  @!P0 BRA `(.L_x_1417) ;  /* 0x0000001000448947 */ /* 0x000fec0003800000 */
[----:B------:R-:W-:Y:S01]  /*0270*/  HFMA2.MMA R6, -RZ, RZ, 0, 0 ;  /* 0x00000000ff067435 */ /* 0x000fe200000001ff */
[----:B------:R-:W-:Y:S01]  /*0280*/  ULDC.64 UR8, c[0x0][0x238] ;  /* 0x00008e0000087ab9 */ /* 0x000fe20000000a00 */
[----:B------:R-:W-:-:S08]  /*0290*/  ISETP.NE.AND P0, PT, R8, 0x3, PT ;  /* 0x000000030800780c */ /* 0x000fd00003f05270 */
[----:B------:R-:W-:Y:S01]  /*02a0*/  IMAD.HI.U32 R4, R7, UR8, R6 ;  /* 0x0000000807047c27 */ /* 0x000fe2000f8e0006 */
[----:B------:R-:W-:-:S04]  /*02b0*/  ULDC UR8, c[0x0][0x234] ;  /* 0x00008d0000087ab9 */ /* 0x000fc80000000800 */
[----:B------:R-:W-:-:S04]  /*02c0*/  SHF.R.U32.HI R5, RZ, UR9, R4 ;  /* 0x00000009ff057c19 */ /* 0x000fc80008011604 */
[----:B------:R-:W-:-:S05]  /*02d0*/  IADD3 R6, -R5, RZ, RZ ;  /* 0x000000ff05067210 */ /* 0x000fca0007ffe1ff */
[----:B------:R-:W-:Y:S01]  /*02e0*/  IMAD R6, R6, UR8, R7 ;  /* 0x0000000806067c24 */ /* 0x000fe2000f8e0207 */
[----:B------:R-:W-:-:S03]  /*02f0*/  ULDC.64 UR8, c[0x0][0x358] ;  /* 0x0000d60000087ab9 */ /* 0x000fc60000000a00 */
        /* <DEDUP_REMOVED lines=63> */
[----:B------:R-:W-:Y:S01]  /*06f0*/  MOV R6, RZ ;  /* 0x000000ff00067202 */ /* 0x000fe20000000f00 */
[----:B------:R-:W-:Y:S01]  /*0700*/  ULDC.64 UR8, c[0x0][0x280] ;  /* 0x0000a00000087ab9 */ /* 0x000fe20000000a00 */
[----:B------:R-:W-:-:S03]  /*0710*/  ISETP.NE.AND P0, PT, R8, 0x9, PT ;  /* 0x000000090800780c */ /* 0x000fc60003f05270 */
        /* <DEDUP_REMOVED lines=184> */
[----:B------:R-:W-:Y:S01]  /*12a0*/  ULDC.64 UR8, c[0x0][0x400] ;  /* 0x0001000000087ab9 */ /* 0x000fe20000000a00 */
[----:B------:R-:W-:-:S03]  /*12b0*/  @P0 MOV R8, RZ ;  /* 0x000000ff00080202 */ /* 0x000fc60000000f00 */
[----:B------:R-:W1:Y:S01]  /*12c0*/  @P0 LDC R15, c[0x0][0x33c] ;  /* 0x0000cf00ff0f0b82 */ /* 0x000e620000000800 */
[----:B------:R-:W-:-:S07]  /*12d0*/  IMAD.MOV R11, RZ, RZ, -R9 ;  /* 0x000000ffff0b7224 */ /* 0x000fce00078e0a09 */
[----:B------:R-:W2:Y:S01]  /*12e0*/  @P0 LDC.64 R6, c[0x0][0x408] ;  /* 0x00010200ff060b82 */ /* 0x000ea20000000a00 */
[----:B0-----:R-:W-:-:S05]  /*12f0*/  @P0 IMAD.HI.U32 R4, R9, R12, R8 ;  /* 0x0000000c09040227 */ /* 0x001fca00078e0008 */
[----:B------:R-:W-:Y:S01]  /*1300*/  @P0 SHF.R.U32.HI R8, RZ, R13, R4 ;  /* 0x0000000dff080219 */ /* 0x000fe20000011604 */
[----:B------:R-:W-:-:S03]  /*1310*/  IMAD R4, R11, UR10, R5 ;  /* 0x0000000a0b047c24 */ /* 0x000fc6000f8e0205 */
[----:B------:R-:W-:Y:S01]  /*1320*/  @P0 IADD3 R8, -R8, RZ, RZ ;  /* 0x000000ff08080210 */ /* 0x000fe20007ffe1ff */
[C---:B------:R-:W-:Y:S02]  /*1330*/  IMAD R3, R4.reuse, UR8, R3 ;  /* 0x0000000804037c24 */ /* 0x040fe4000f8e0203 */
[----:B------:R-:W-:Y:S02]  /*1340*/  IMAD R2, R4, UR9, R2 ;  /* 0x0000000904027c24 */ /* 0x000fe4000f8e0202 */
[----:B-1----:R-:W-:-:S04]  /*1350*/  @P0 IMAD R8, R8, R15, R9 ;  /* 0x0000000f08080224 */ /* 0x002fc800078e0209 */
[C---:B--2---:R-:W-:Y:S02]  /*1360*/  @P0 IMAD R3, R8.reuse, R6, R3 ;  /* 0x0000000608030224 */ /* 0x044fe400078e0203 */
[----:B------:R-:W-:-:S07]  /*1370*/  @P0 IMAD R2, R8, R7, R2 ;  /* 0x0000000708020224 */ /* 0x000fce00078e0202 */
.L_x_1417:
[----:B------:R-:W-:Y:S02]  /*1380*/  ULDC.64 UR8, c[0x0][0x418] ;  /* 0x0001060000087ab9 */ /* 0x000fe40000000a00 */
[----:B------:R-:W-:-:S04]  /*1390*/  IADD3 R4, P0, R2, UR8, RZ ;  /* 0x0000000802047c10 */ /* 0x000fc8000ff1e0ff */
[----:B------:R-:W-:-:S05]  /*13a0*/  IADD3.X R5, RZ, UR9, RZ, P0, !PT ;  /* 0x00000009ff057c10 */ /* 0x000fca00087fe4ff */
[----:B------:R-:W2:Y:S01]  /*13b0*/  LDG.E.U16 R4, desc[UR4][R4.64] ;  /* 0x0000000404047981 */ /* 0x000ea2000c1e1500 */
[----:B------:R-:W-:Y:S01]  /*13c0*/  USHF.L.U32 UR8, UR7, 0x10, URZ ;  /* 0x0000001007087899 */ /* 0x000fe2000800063f */
[----:B------:R-:W-:-:S08]  /*13d0*/  IADD3 R0, R0, 0x80, RZ ;  /* 0x0000008000007810 */ /* 0x000fd00007ffe0ff */
[----:B------:R-:W0:Y:S01]  /*13e0*/  MUFU.RCP R7, UR8 ;  /* 0x0000000800077d08 */ /* 0x000e220008001000 */
[----:B------:R-:W-:Y:S01]  /*13f0*/  ULDC.64 UR8, c[0x0][0x410] ;  /* 0x0001040000087ab9 */ /* 0x000fe20000000a00 */
[----:B--2---:R-:W-:-:S05]  /*1400*/  SHF.L.U32 R2, R4, 0x10, RZ ;  /* 0x0000001004027819 */ /* 0x004fca00000006ff */
[----:B0-----:R-:W-:Y:S01]  /*1410*/  FMUL.FTZ R6, R2, R7 ;  /* 0x0000000702067220 */ /* 0x001fe20000410000 */
[----:B------:R-:W-:-:S04]  /*1420*/  IADD3 R2, P0, R3, UR8, RZ ;  /* 0x0000000803027c10 */ /* 0x000fc8000ff1e0ff */
[----:B------:R-:W-:Y:S01]  /*1430*/  IADD3.X R3, RZ, UR9, RZ, P0, !PT ;  /* 0x00000009ff037c10 */ /* 0x000fe200087fe4ff */
[----:B------:R-:W0:Y:S02]  /*1440*/  F2F.BF16.F32 R6, R6 ;  /* 0x0000000600067304 */ /* 0x000e240000202000 */
[----:B0-----:R-:W-:-:S06]  /*1450*/  SHF.L.U32 R7, R6, 0x10, RZ ;  /* 0x0000001006077819 */ /* 0x001fcc00000006ff */
[----:B------:R-:W0:Y:S02]  /*1460*/  FRND.TRUNC R7, R7 ;  /* 0x0000000700077307 */ /* 0x000e24000020d000 */
[----:B0-----:R-:W-:-:S05]  /*1470*/  F2FP.BF16.F32.PACK_AB R5, RZ, R7 ;  /* 0x00000007ff05723e */ /* 0x001fca00000010ff */
[----:B------:R0:W-:Y:S02]  /*1480*/  STG.E.U16 desc[UR4][R2.64], R5 ;  /* 0x0000000502007986 */ /* 0x0001e4000c101504 */
.L_x_1416:
[----:B------:R-:W-:Y:S05]  /*1490*/  BSYNC B0 ;  /* 0x0000000000007941 */ /* 0x000fea0003800000 */
.L_x_1415:
[----:B------:R-:W-:Y:S01]  /*14a0*/  ISETP.GE.AND P0, PT, R0, UR6, PT ;  /* 0x0000000600007c0c */ /* 0x000fe2000bf06270 */
[----:B------:R-:W-:-:S12]  /*14b0*/  BSSY B0, `(.L_x_1418) ;  /* 0x0000282000007945 */ /* 0x000fd80003800000 */
[----:B------:R-:W-:Y:S05]  /*14c0*/  @P0 BRA `(.L_x_1419) ;  /* 0x0000002800000947 */ /* 0x000fea0003800000 */
[----:B------:R-:W1:Y:S01]  /*14d0*/  LDC R8, c[0x0][0x218] ;  /* 0x00008600ff087b82 */ /* 0x000e620000000800 */
[----:B0-----:R-:W-:Y:S02]  /*14e0*/  CS2R R2, SRZ ;  /* 0x0000000000027805 */ /* 0x001fe4000001ff00 */
[----:B-1----:R-:W-:-:S13]  /*14f0*/  ISETP.NE.AND P0, PT, R8, RZ, PT ;  /* 0x000000ff0800720c */ /* 0x002fda0003f05270 */
        /* <DEDUP_REMOVED lines=278> */
[----:B------:R-:W-:Y:S01]  /*2660*/  ISETP.NE.AND P0, PT, R8, 0x18, PT ;  /* 0x000000180800780c */ /* 0x000fe20003f05270 */
[----:B------:R-:W-:Y:S01]  /*2670*/  ULDC.64 UR10, c[0x0][0x330] ;  /* 0x0000cc00000a7ab9 */ /* 0x000fe20000000a00 */
[----:B------:R-:W-:Y:S01]  /*2680*/  MOV R4, RZ ;  /* 0x000000ff00047202 */ /* 0x000fe20000000f00 */
[----:B------:R-:W-:-:S04]  /*2690*/  ULDC UR8, c[0x0][0x338] ;  /* 0x0000ce0000087ab9 */ /* 0x000fc80000000800 */
[----:B------:R-:W-:-:S05]  /*26a0*/  IMAD.HI.U32 R8, R5, UR11, R4 ;  /* 0x0000000b05087c27 */ /* 0x000fca000f8e0004 */
[----:B------:R-:W-:Y:S01]  /*26b0*/  SHF.R.U32.HI R9, RZ, UR8, R8 ;  /* 0x00000008ff097c19 */ /* 0x000fe20008011608 */
[----:B------:R-:W0:Y:S01]  /*26c0*/  @P0 LDC.64 R12, c[0x0][0x340] ;  /* 0x0000d000ff0c0b82 */ /* 0x000e220000000a00 */
[----:B------:R-:W-:Y:S01]  /*26d0*/  @P0 MOV R8, RZ ;  /* 0x000000ff00080202 */ /* 0x000fe20000000f00 */
[----:B------:R-:W-:Y:S01]  /*26e0*/  ULDC.64 UR8, c[0x0][0x400] ;  /* 0x0001000000087ab9 */ /* 0x000fe20000000a00 */
[----:B------:R-:W-:-:S05]  /*26f0*/  IADD3 R11, -R9, RZ, RZ ;  /* 0x000000ff090b7210 */ /* 0x000fca0007ffe1ff */
[----:B------:R-:W1:Y:S08]  /*2700*/  @P0 LDC R15, c[0x0][0x33c] ;  /* 0x0000cf00ff0f0b82 */ /* 0x000e700000000800 */
        /* <DEDUP_REMOVED lines=10> */
.L_x_1420:
        /* <DEDUP_REMOVED lines=12> */
[----:B------:R-:W0:Y:S01]  /*2870*/  F2F.BF16.F32 R6, R6 ;  /* 0x0000000600067304 */ /* 0x000e220000202000 */
[----:B------:R-:W-:Y:S02]  /*2880*/  ISETP.GE.AND P0, PT, R0, UR6, PT ;  /* 0x0000000600007c0c */ /* 0x000fe4000bf06270 */
[----:B0-----:R-:W-:-:S06]  /*2890*/  SHF.L.U32 R7, R6, 0x10, RZ ;  /* 0x0000001006077819 */ /* 0x001fcc00000006ff */
[----:B------:R-:W0:Y:S02]  /*28a0*/  FRND.TRUNC R7, R7 ;  /* 0x0000000700077307 */ /* 0x000e24000020d000 */
[----:B0-----:R-:W-:-:S05]  /*28b0*/  F2FP.BF16.F32.PACK_AB R5, RZ, R7 ;  /* 0x00000007ff05723e */ /* 0x001fca00000010ff */
[----:B------:R1:W-:Y:S01]  /*28c0*/  STG.E.U16 desc[UR4][R2.64], R5 ;  /* 0x0000000502007986 */ /* 0x0003e2000c101504 */
[----:B------:R-:W-:Y:S05]  /*28d0*/  @P0 BRA `(.L_x_1419) ;  /* 0x0000001000fc0947 */ /* 0x000fea0003800000 */
[----:B------:R-:W0:Y:S01]  /*28e0*/  LDC R8, c[0x0][0x218] ;  /* 0x00008600ff087b82 */ /* 0x000e220000000800 */
[----:B-1----:R-:W-:Y:S02]  /*28f0*/  CS2R R2, SRZ ;  /* 0x0000000000027805 */ /* 0x002fe4000001ff00 */
[----:B0-----:R-:W-:-:S13]  /*2900*/  ISETP.NE.AND P0, PT, R8, RZ, PT ;  /* 0x000000ff0800720c */ /* 0x001fda0003f05270 */
[----:B------:R-:W-:Y:S05]  /*2910*/  @!P0 BRA `(.L_x_1421) ;  /* 0x0000001000a88947 */ /* 0x000fea0003800000 */
[----:B------:R-:W-:Y:S01]  /*2920*/  HFMA2.MMA R2, -RZ, RZ, 0, 0 ;  /* 0x00000000ff027435 */ /* 0x000fe200000001ff */
[----:B------:R-:W-:Y:S01]  /*2930*/  IMAD.MOV.U32 R3, RZ, RZ, R0 ;  /* 0x000000ffff037224 */ /* 0x000fe200078e0000 */
        /* <DEDUP_REMOVED lines=283> */
[----:B------:R-:W-:Y:S02]  /*3af0*/  @P0 MOV R8, RZ ;  /* 0x000000ff00080202 */ /* 0x000fe40000000f00 */
[C---:B------:R-:W-:Y:S01]  /*3b00*/  IADD3 R11, -R9.reuse, RZ, RZ ;  /* 0x000000ff090b7210 */ /* 0x040fe20007ffe1ff */
        /* <DEDUP_REMOVED lines=11> */
.L_x_1421:
        /* <DEDUP_REMOVED lines=17> */
.L_x_1419:
[----:B------:R-:W-:Y:S05]  /*3cd0*/  BSYNC B0 ;  /* 0x0000000000007941 */ /* 0x000fea0003800000 */
.L_x_1418:
[----:B------:R-:W-:-:S13]  /*3ce0*/  ISETP.GE.AND P0, PT, R0, UR6, PT ;  /* 0x0000000600007c0c */ /* 0x000fda000bf06270 */
[----:B------:R-:W-:Y:S05]  /*3cf0*/  @P0 EXIT ;  /* 0x000000000000094d */ /* 0x000fea0003800000 */
[----:B------:R-:W3:Y:S01]  /*3d00*/  LDC R8, c[0x0][0x218] ;  /* 0x00008600ff087b82 */ /* 0x000ee20000000800 */
[----:B012---:R-:W-:Y:S02]  /*3d10*/  CS2R R2, SRZ ;  /* 0x0000000000027805 */ /* 0x007fe4000001ff00 */
[----:B---3--:R-:W-:-:S13]  /*3d20*/  ISETP.NE.AND P0, PT, R8, RZ, PT ;  /* 0x000000ff0800720c */ /* 0x008fda0003f05270 */
[----:B------:R-:W-:Y:S05]  /*3d30*/  @!P0 BRA `(.L_x_1422) ;  /* 0x0000001000a88947 */ /* 0x000fea0003800000 */
[----:B------:R-:W-:Y:S01]  /*3d40*/  MOV R3, R0 ;  /* 0x0000000000037202 */ /* 0x000fe20000000f00 */
[----:B------:R-:W-:Y:S01]  /*3d50*/  IMAD.MOV.U32 R2, RZ, RZ, RZ ;  /* 0x000000ffff027224 */ /* 0x000fe200078e00ff */
[----:B------:R-:W-:Y:S01]  /*3d60*/  ULDC.64 UR8, c[0x0][0x220] ;  /* 0x0000880000087ab9 */ /* 0x000fe20000000a00 */
[----:B------:R-:W-:Y:S01]  /*3d70*/  ISETP.NE.AND P0, PT, R8, 0x1, PT ;  /* 0x000000010800780c */ /* 0x000fe20003f05270 */
[----:B------:R-:W-:Y:S01]  /*3d80*/  ULDC UR6, c[0x0][0x21c] ;  /* 0x0000870000067ab9 */ /* 0x000fe20000000800 */
[----:B------:R-:W-:-:S05]  /*3d90*/  IMAD.HI.U32 R4, R0, UR8, R2 ;  /* 0x0000000800047c27 */ /* 0x000fca000f8e0002 */
[----:B------:R-:W-:Y:S01]  /*3da0*/  SHF.R.U32.HI R5, RZ, UR9, R4 ;  /* 0x00000009ff057c19 */ /* 0x000fe20008011604 */
[----:B------:R-:W-:-:S03]  /*3db0*/  ULDC.64 UR8, c[0x0][0x348] ;  /* 0x0000d20000087ab9 */ /* 0x000fc60000000a00 */
[----:B------:R-:W-:-:S05]  /*3dc0*/  IADD3 R3, -R5, RZ, RZ ;  /* 0x000000ff05037210 */ /* 0x000fca0007ffe1ff */
[----:B------:R-:W-:-:S04]  /*3dd0*/  IMAD R0, R3, UR6, R0 ;  /* 0x0000000603007c24 */ /* 0x000fc8000f8e0200 */
[C---:B------:R-:W-:Y:S02]  /*3de0*/  IMAD R3, R0.reuse, UR8, RZ ;  /* 0x0000000800037c24 */ /* 0x040fe4000f8e02ff */
[----:B------:R-:W-:Y:S01]  /*3df0*/  IMAD R2, R0, UR9, RZ ;  /* 0x0000000900027c24 */ /* 0x000fe2000f8e02ff */
[----:B------:R-:W-:Y:S06]  /*3e00*/  @!P0 BRA `(.L_x_1422) ;  /* 0x0000001000748947 */ /* 0x000fec0003800000 */
[----:B------:R-:W-:Y:S01]  /*3e10*/  HFMA2.MMA R4, -RZ, RZ, 0, 0 ;  /* 0x00000000ff047435 */ /* 0x000fe200000001ff */
[----:B------:R-:W-:Y:S01]  /*3e20*/  ULDC.64 UR8, c[0x0][0x228] ;  /* 0x00008a0000087ab9 */ /* 0x000fe20000000a00 */
[----:B------:R-:W-:Y:S01]  /*3e30*/  ULDC UR6, c[0x0][0x230] ;  /* 0x00008c0000067ab9 */ /* 0x000fe20000000800 */
[----:B------:R-:W-:-:S07]  /*3e40*/  ISETP.NE.AND P0, PT, R8, 0x2, PT ;  /* 0x000000020800780c */ /* 0x000fce0003f05270 */
[----:B------:R-:W-:-:S05]  /*3e50*/  IMAD.HI.U32 R6, R5, UR9, R4 ;  /* 0x0000000905067c27 */ /* 0x000fca000f8e0004 */
        /* <DEDUP_REMOVED lines=265> */
[----:B------:R-:W-:Y:S02]  /*4ef0*/  SHF.R.U32.HI R7, RZ, UR6, R6 ;  /* 0x00000006ff077c19 */ /* 0x000fe40008011606 */
[----:B------:R-:W-:Y:S02]  /*4f00*/  @P0 MOV R6, RZ ;  /* 0x000000ff00060202 */ /* 0x000fe40000000f00 */
[----:B------:R-:W-:Y:S01]  /*4f10*/  IADD3 R4, -R7, RZ, RZ ;  /* 0x000000ff07047210 */ /* 0x000fe20007ffe1ff */
[----:B------:R-:W1:Y:S04]  /*4f20*/  @P0 LDC R11, c[0x0][0x33c] ;  /* 0x0000cf00ff0b0b82 */ /* 0x000e680000000800 */
[----:B------:R-:W-:Y:S01]  /*4f30*/  IMAD R4, R4, UR8, R5 ;  /* 0x0000000804047c24 */ /* 0x000fe2000f8e0205 */
[----:B------:R-:W-:-:S03]  /*4f40*/  ULDC.64 UR8, c[0x0][0x400] ;  /* 0x0001000000087ab9 */ /* 0x000fc60000000a00 */
[----:B------:R-:W2:Y:S01]  /*4f50*/  @P0 LDC.64 R12, c[0x0][0x408] ;  /* 0x00010200ff0c0b82 */ /* 0x000ea20000000a00 */
[C---:B------:R-:W-:Y:S02]  /*4f60*/  IMAD R3, R4.reuse, UR8, R3 ;  /* 0x0000000804037c24 */ /* 0x040fe4000f8e0203 */
[----:B------:R-:W-:Y:S02]  /*4f70*/  IMAD R2, R4, UR9, R2 ;  /* 0x0000000904027c24 */ /* 0x000fe4000f8e0202 */
[----:B0-----:R-:W-:-:S05]  /*4f80*/  @P0 IMAD.HI.U32 R0, R7, R8, R6 ;  /* 0x0000000807000227 */ /* 0x001fca00078e0006 */
[----:B------:R-:W-:-:S04]  /*4f90*/  @P0 SHF.R.U32.HI R0, RZ, R9, R0 ;  /* 0x00000009ff000219 */ /* 0x000fc80000011600 */
[----:B------:R-:W-:-:S05]  /*4fa0*/  @P0 IADD3 R6, -R0, RZ, RZ ;  /* 0x000000ff00060210 */ /* 0x000fca0007ffe1ff */
[----:B-1----:R-:W-:-:S04]  /*4fb0*/  @P0 IMAD R6, R11, R6, R7 ;  /* 0x000000060b060224 */ /* 0x002fc800078e0207 */
[C---:B--2---:R-:W-:Y:S02]  /*4fc0*/  @P0 IMAD R3, R6.reuse, R12, R3 ;  /* 0x0000000c06030224 */ /* 0x044fe400078e0203 */
[----:B------:R-:W-:-:S07]  /*4fd0*/  @P0 IMAD R2, R6, R13, R2 ;  /* 0x0000000d06020224 */ /* 0x000fce00078e0202 */
.L_x_1422:
[----:B------:R-:W-:Y:S02]  /*4fe0*/  ULDC.64 UR8, c[0x0][0x418] ;  /* 0x0001060000087ab9 */ /* 0x000fe40000000a00 */
[----:B------:R-:W-:-:S04]  /*4ff0*/  IADD3 R4, P0, R2, UR8, RZ ;  /* 0x0000000802047c10 */ /* 0x000fc8000ff1e0ff */
[----:B------:R-:W-:Y:S01]  /*5000*/  IADD3.X R5, RZ, UR9, RZ, P0, !PT ;  /* 0x00000009ff057c10 */ /* 0x000fe200087fe4ff */
[----:B------:R-:W-:Y:S01]  /*5010*/  USHF.L.U32 UR6, UR7, 0x10, URZ ;  /* 0x0000001007067899 */ /* 0x000fe2000800063f */
[----:B------:R-:W-:-:S03]  /*5020*/  ULDC.64 UR8, c[0x0][0x410] ;  /* 0x0001040000087ab9 */ /* 0x000fc60000000a00 */
[----:B------:R-:W2:Y:S01]  /*5030*/  LDG.E.U16 R4, desc[UR4][R4.64] ;  /* 0x0000000404047981 */ /* 0x000ea2000c1e1500 */
[----:B------:R-:W-:-:S04]  /*5040*/  IADD3 R2, P0, R3, UR8, RZ ;  /* 0x0000000803027c10 */ /* 0x000fc8000ff1e0ff */
[----:B------:R-:W0:Y:S01]  /*5050*/  MUFU.RCP R7, UR6 ;  /* 0x0000000600077d08 */ /* 0x000e220008001000 */
[----:B------:R-:W-:Y:S02]  /*5060*/  IADD3.X R3, RZ, UR9, RZ, P0, !PT ;  /* 0x00000009ff037c10 */ /* 0x000fe400087fe4ff */
[----:B--2---:R-:W-:-:S05]  /*5070*/  SHF.L.U32 R0, R4, 0x10, RZ ;  /* 0x0000001004007819 */ /* 0x004fca00000006ff */
[----:B0-----:R-:W-:-:S06]  /*5080*/  FMUL.FTZ R0, R0, R7 ;  /* 0x0000000700007220 */ /* 0x001fcc0000410000 */
[----:B------:R-:W0:Y:S02]  /*5090*/  F2F.BF16.F32 R0, R0 ;  /* 0x0000000000007304 */ /* 0x000e240000202000 */
[----:B0-----:R-:W-:-:S06]  /*50a0*/  SHF.L.U32 R6, R0, 0x10, RZ ;  /* 0x0000001000067819 */ /* 0x001fcc00000006ff */
[----:B------:R-:W0:Y:S02]  /*50b0*/  FRND.TRUNC R6, R6 ;  /* 0x0000000600067307 */ /* 0x000e24000020d000 */
[----:B0-----:R-:W-:-:S05]  /*50c0*/  F2FP.BF16.F32.PACK_AB R5, RZ, R6 ;  /* 0x00000006ff05723e */ /* 0x001fca00000010ff */
[----:B------:R-:W-:Y:S01]  /*50d0*/  STG.E.U16 desc[UR4][R2.64], R5 ;  /* 0x0000000502007986 */ /* 0x000fe2000c101504 */
[----:B------:R-:W-:Y:S05]  /*50e0*/  EXIT ;  /* 0x000000000000794d */ /* 0x000fea0003800000 */
.L_x_1423:
        /* <DEDUP_REMOVED lines=9> */
.L_x_22769:


//--------------------- .text._ZN2at6native27unrolled_elementwise_kernelINS0_13BUnaryFunctorIN3c108BFloat16ES4_S4_ZZZNS0_15binary_internal21div_trunc_kernel_cudaERNS_18TensorIteratorBaseEENKUlvE1_clEvENKUlvE2_clEvEUlS4_S4_E_EESt5arrayIPcLm2EELi4E23TrivialOffsetCalculatorILi1EjESG_NS0_6memory15LoadWithoutCastENSH_16StoreWithoutCastEEEviT_T0_T2_T3_T4_T5_ --------------------------
	.section	.text._ZN2at6native27unrolled_elementwise_kernelINS0_13BUnaryFunctorIN3c108BFloat16ES4_S4_ZZZNS0_15binary_internal21div_trunc_kernel_cudaERNS_18TensorIteratorBaseEENKUlvE1_clEvENKUlvE2_clEvEUlS4_S4_E_EESt5arrayIPcLm2EELi4E23TrivialOffsetCalculatorILi1EjESG_NS0_6memory15LoadWithoutCastENSH_16StoreWithoutCastEEEviT_T0_T2_T3_T4_T5_,"ax",@progbits
	.align	128
        .global         _ZN2at6native27unrolled_elementwise_kernelINS0_13BUnaryFunctorIN3c108BFloat16ES4_S4_ZZZNS0_15binary_internal21div_trunc_kernel_cudaERNS_18TensorIteratorBaseEENKUlvE1_clEvENKUlvE2_clEvEUlS4_S4_E_EESt5arrayIPcLm2EELi4E23TrivialOffsetCalculatorILi1EjESG_NS0_6memory15LoadWithoutCastENSH_16StoreWithoutCastEEEviT_T0_T2_T3_T4_T5_
        .type           _ZN2at6native27unrolled_elementwise_kernelINS0_13BUnaryFunctorIN3c108BFloat16ES4_S4_ZZZNS0_15binary_internal21div_trunc_kernel_cudaERNS_18TensorIteratorBaseEENKUlvE1_clEvENKUlvE2_clEvEUlS4_S4_E_EESt5arrayIPcLm2EELi4E23TrivialOffsetCalculatorILi1EjESG_NS0_6memory15LoadWithoutCastENSH_16StoreWithoutCastEEEviT_T0_T2_T3_T4_T5_,@function
        .size           _ZN2at6native27unrolled_elementwise_kernelINS0_13BUnaryFunctorIN3c108BFloat16ES4_S4_ZZZNS0_15binary_internal21div_trunc_kernel_cudaERNS_18TensorIteratorBaseEENKUlvE1_clEvENKUlvE2_clEvEUlS4_S4_E_EESt5arrayIPcLm2EELi4E23TrivialOffsetCalculatorILi1EjESG_NS0_6memory15LoadWithoutCastENSH_16StoreWithoutCastEEEviT_T0_T2_T3_T4_T5_,(.L_x_22770 - _ZN2at6native27unrolled_elementwise_kernelINS0_13BUnaryFunctorIN3c108BFloat16ES4_S4_ZZZNS0_15binary_internal21div_trunc_kernel_cudaERNS_18TensorIteratorBaseEENKUlvE1_clEvENKUlvE2_clEvEUlS4_S4_E_EESt5arrayIPcLm2EELi4E23TrivialOffsetCalculatorILi1EjESG_NS0_6memory15LoadWithoutCastENSH_16StoreWithoutCastEEEviT_T0_T2_T3_T4_T5_)
        .other          _ZN2at6native27unrolled_elementwise_kernelINS0_13BUnaryFunctorIN3c108BFloat16ES4_S4_ZZZNS0_15binary_internal21div_trunc_kernel_cudaERNS_18TensorIteratorBaseEENKUlvE1_clEvENKUlvE2_clEvEUlS4_S4_E_EESt5arrayIPcLm2EELi4E23TrivialOffsetCalculatorILi1EjESG_NS0_6memory15LoadWithoutCastENSH_16StoreWithoutCastEEEviT_T0_T2_T3_T4_T5_,@"STO_CUDA_ENTRY STV_DEFAULT"
_ZN2at6native27unrolled_elementwise_kernelINS0_13BUnaryFunctorIN3c108BFloat16ES4_S4_ZZZNS0_15binary_internal21div_trunc_kernel_cudaERNS_18TensorIteratorBaseEENKUlvE1_clEvENKUlvE2_clEvEUlS4_S4_E_EESt5arrayIPcLm2EELi4E23TrivialOffsetCalculatorILi1EjESG_NS0_6memory15LoadWithoutCastENSH_16StoreWithoutCastEEEviT_T0_T2_T3_T4_T5_:
.text._ZN2at6native27unrolled_elementwise_kernelINS0_13BUnaryFunctorIN3c108BFloat16ES4_S4_ZZZNS0_15binary_internal21div_trunc_kernel_cudaERNS_18TensorIteratorBaseEENKUlvE1_clEvENKUlvE2_clEvEUlS4_S4_E_EESt5arrayIPcLm2EELi4E23TrivialOffsetCalculatorILi1EjESG_NS0_6memory15LoadWithoutCastENSH_16StoreWithoutCastEEEviT_T0_T2_T3_T4_T5_:
        /* <DEDUP_REMOVED lines=12> */
[----:B------:R-:W-:-:S13]  /*00c0*/  ISETP.GE.AND P1, PT, R21, R2, PT ;  /* 0x000000021500720c */ /* 0x000fda0003f26270 */
[----:B------:R-:W-:Y:S01]  /*00d0*/  @!P1 IMAD R17, R0, 0x200, R21 ;  /* 0x0000020000119824 */ /* 0x000fe200078e0215 */
[----:B------:R-:W1:Y:S01]  /*00e0*/  @!P1 LDC.64 R10, c[0x0][0x220] ;  /* 0x00008800ff0a9b82 */ /* 0x000e620000000a00 */
[----:B------:R-:W-:-:S05]  /*00f0*/  @!P1 VIADD R21, R21, 0x80 ;  /* 0x0000008015159836 */ /* 0x000fca0000000000 */
[----:B------:R-:W-:Y:S01]  /*0100*/  ISETP.GE.AND P3, PT, R21, R2, PT ;  /* 0x000000021500720c */ /* 0x000fe20003f66270 */
[----:B0-----:R-:W-:-:S05]  /*0110*/  @!P0 IMAD.WIDE.U32 R12, R15, 0x2, R12 ;  /* 0x000000020f0c8825 */ /* 0x001fca00078e000c */
[----:B------:R0:W2:Y:S07]  /*0120*/  @!P0 LDG.E.U16 R6, desc[UR4][R12.64] ;  /* 0x000000040c068981 */ /* 0x0000ae000c1e1500 */
[----:B------:R-:W3:Y:S01]  /*0130*/  @!P3 LDC.64 R8, c[0x0][0x220] ;  /* 0x00008800ff08bb82 */ /* 0x000ee20000000a00 */
[----:B------:R-:W-:Y:S01]  /*0140*/  @!P3 LEA R19, R0, R21, 0x9 ;  /* 0x000000150013b211 */ /* 0x000fe200078e48ff */
[----:B------:R-:W-:-:S05]  /*0150*/  @!P3 VIADD R21, R21, 0x80 ;  /* 0x000000801515b836 */ /* 0x000fca0000000000 */
[----:B------:R-:W-:Y:S01]  /*0160*/  ISETP.GE.AND P2, PT, R21, R2, PT ;  /* 0x000000021500720c */ /* 0x000fe20003f46270 */
[----:B-1----:R-:W-:Y:S01]  /*0170*/  @!P1 IMAD.WIDE.U32 R16, R17, 0x2, R10 ;  /* 0x0000000211109825 */ /* 0x002fe200078e000a */
[----:B------:R-:W-:-:S06]  /*0180*/  PRMT R11, RZ, 0x7610, R11 ;  /* 0x00007610ff0b7816 */ /* 0x000fcc000000000b */
[----:B------:R-:W4:Y:S05]  /*0190*/  @!P1 LDG.E.U16 R11, desc[UR4][R16.64] ;  /* 0x00000004100b9981 */ /* 0x000f2a000c1e1500 */
[----:B------:R-:W1:Y:S01]  /*01a0*/  @!P2 LDC.64 R14, c[0x0][0x220] ;  /* 0x00008800ff0eab82 */ /* 0x000e620000000a00 */
[----:B---3--:R-:W-:Y:S01]  /*01b0*/  @!P3 IMAD.WIDE.U32 R18, R19, 0x2, R8 ;  /* 0x000000021312b825 */ /* 0x008fe200078e0008 */
[----:B------:R-:W-:-:S06]  /*01c0*/  PRMT R8, RZ, 0x7610, R8 ;  /* 0x00007610ff087816 */ /* 0x000fcc0000000008 */
[----:B------:R-:W3:Y:S01]  /*01d0*/  @!P3 LDG.E.U16 R8, desc[UR4][R18.64] ;  /* 0x000000041208b981 */ /* 0x000ee2000c1e1500 */
[----:B------:R-:W-:Y:S01]  /*01e0*/  @!P2 IMAD R9, R0, 0x200, R21 ;  /* 0x000002000009a824 */ /* 0x000fe200078e0215 */
[----:B------:R-:W-:-:S03]  /*01f0*/  PRMT R10, RZ, 0x7610, R10 ;  /* 0x00007610ff0a7816 */ /* 0x000fc6000000000a */
[----:B-1----:R-:W-:-:S05]  /*0200*/  @!P2 IMAD.WIDE.U32 R14, R9, 0x2, R14 ;  /* 0x00000002090ea825 */ /* 0x002fca00078e000e */
[----:B------:R1:W5:Y:S01]  /*0210*/  @!P2 LDG.E.U16 R10, desc[UR4][R14.64] ;  /* 0x000000040e0aa981 */ /* 0x000362000c1e1500 */
[----:B------:R-:W1:Y:S01]  /*0220*/  LDC.U16 R9, c[0x0][0x216] ;  /* 0x00008580ff097b82 */ /* 0x000e620000000400 */
[----:B0-----:R-:W-:-:S04]  /*0230*/  IADD3 R13, R7, 0x80, RZ ;  /* 0x00000080070d7810 */ /* 0x001fc80007ffe0ff */
[----:B------:R-:W-:Y:S01]  /*0240*/  ISETP.GE.AND P2, PT, R13, R2, PT ;  /* 0x000000020d00720c */ /* 0x000fe20003f46270 */
[----:B------:R-:W-:-:S05]  /*0250*/  VIADD R13, R7, 0x100 ;  /* 0x00000100070d7836 */ /* 0x000fca0000000000 */
[----:B------:R-:W-:Y:S01]  /*0260*/  ISETP.GE.AND P3, PT, R13, R2, PT ;  /* 0x000000020d00720c */ /* 0x000fe20003f66270 */
[----:B-1----:R-:W-:-:S04]  /*0270*/  @!P0 IMAD.U32 R12, R9, 0x10000, RZ ;  /* 0x00010000090c8824 */ /* 0x002fc800078e00ff */
[----:B------:R-:W0:Y:S08]  /*0280*/  @!P0 MUFU.RCP R13, R12 ;  /* 0x0000000c000d8308 */ /* 0x000e300000001000 */
[C---:B------:R-:W-:Y:S01]  /*0290*/  @!P3 IMAD.U32 R14, R9.reuse, 0x10000, RZ ;  /* 0x00010000090eb824 */ /* 0x040fe200078e00ff */
[----:B------:R-:W-:-:S03]  /*02a0*/  @!P2 SHF.L.U32 R16, R9, 0x10, RZ ;  /* 0x000000100910a819 */ /* 0x000fc600000006ff */
[----:B------:R-:W-:Y:S08]  /*02b0*/  @!P3 MUFU.RCP R15, R14 ;  /* 0x0000000e000fb308 */ /* 0x000ff00000001000 */
[----:B------:R-:W1:Y:S01]  /*02c0*/  @!P2 MUFU.RCP R16, R16 ;  /* 0x000000100010a308 */ /* 0x000e620000001000 */
[----:B------:R-:W-:Y:S01]  /*02d0*/  BSSY B0, `(.L_x_1424) ;  /* 0x000002c000007945 */ /* 0x000fe20003800000 */
[----:B--2---:R-:W-:-:S05]  /*02e0*/  @!P0 SHF.L.U32 R6, R6, 0x10, RZ ;  /* 0x0000001006068819 */ /* 0x004fca00000006ff */
[----:B0-----:R-:W-:Y:S01]  /*02f0*/  @!P0 FMUL.FTZ R6, R6, R13 ;  /* 0x0000000d06068220 */ /* 0x001fe20000410000 */
[----:B------:R-:W-:-:S05]  /*0300*/  VIADD R13, R7, 0x180 ;  /* 0x00000180070d7836 */ /* 0x000fca0000000000 */
[----:B------:R-:W-:Y:S01]  /*0310*/  ISETP.GE.AND P1, PT, R13, R2, PT ;  /* 0x000000020d00720c */ /* 0x000fe20003f26270 */
[----:B------:R-:W0:Y:S01]  /*0320*/  @!P0 F2F.BF16.F32 R6, R6 ;  /* 0x0000000600068304 */ /* 0x000e220000202000 */
[----:B----4-:R-:W-:-:S05]  /*0330*/  @!P2 SHF.L.U32 R11, R11, 0x10, RZ ;  /* 0x000000100b0ba819 */ /* 0x010fca00000006ff */
[----:B-1----:R-:W-:Y:S01]  /*0340*/  @!P2 FMUL.FTZ R12, R11, R16 ;  /* 0x000000100b0ca220 */ /* 0x002fe20000410000 */
[----:B0-----:R-:W-:Y:S02]  /*0350*/  @!P0 IMAD.U32 R11, R6, 0x10000, RZ ;  /* 0x00010000060b8824 */ /* 0x001fe400078e00ff */
[----:B---3--:R-:W-:-:S04]  /*0360*/  @!P3 IMAD.U32 R8, R8, 0x10000, RZ ;  /* 0x000100000808b824 */ /* 0x008fc800078e00ff */
[----:B------:R-:W-:Y:S01]  /*0370*/  @!P3 FMUL.FTZ R13, R8, R15 ;  /* 0x0000000f080db220 */ /* 0x000fe20000410000 */
[----:B------:R-:W-:Y:S02]  /*0380*/  @!P1 SHF.L.U32 R15, R9, 0x10, RZ ;  /* 0x00000010090f9819 */ /* 0x000fe400000006ff */
[----:B------:R-:W0:Y:S03]  /*0390*/  @!P0 LDC.64 R8, c[0x0][0x218] ;  /* 0x00008600ff088b82 */ /* 0x000e260000000a00 */
[----:B------:R-:W1:Y:S08]  /*03a0*/  @!P3 F2F.BF16.F32 R13, R13 ;  /* 0x0000000d000db304 */ /* 0x000e700000202000 */
[----:B------:R-:W2:Y:S08]  /*03b0*/  @!P0 FRND.TRUNC R11, R11 ;  /* 0x0000000b000b8307 */ /* 0x000eb0000020d000 */
[----:B------:R-:W3:Y:S01]  /*03c0*/  @!P2 F2F.BF16.F32 R12, R12 ;  /* 0x0000000c000ca304 */ /* 0x000ee20000202000 */
[----:B-1----:R-:W-:-:S07]  /*03d0*/  @!P3 IMAD.U32 R14, R13, 0x10000, RZ ;  /* 0x000100000d0eb824 */ /* 0x002fce00078e00ff */
[----:B------:R-:W1:Y:S01]  /*03e0*/  @!P1 MUFU.RCP R15, R15 ;  /* 0x0000000f000f9308 */ /* 0x000e620000001000 */
[----:B------:R-:W-:Y:S01]  /*03f0*/  @!P0 IMAD R13, R0, 0x200, R7 ;  /* 0x00000200000d8824 */ /* 0x000fe200078e0207 */
[----:B--2---:R-:W-:-:S03]  /*0400*/  @!P0 F2FP.BF16.F32.PACK_AB R4, RZ, R11 ;  /* 0x0000000bff04823e */ /* 0x004fc600000010ff */
[----:B0-----:R-:W-:Y:S01]  /*0410*/  @!P0 IMAD.WIDE.U32 R8, R13, 0x2, R8 ;  /* 0x000000020d088825 */ /* 0x001fe200078e0008 */
[----:B-----5:R-:W-:Y:S02]  /*0420*/  @!P1 SHF.L.U32 R10, R10, 0x10, RZ ;  /* 0x000000100a0a9819 */ /* 0x020fe400000006ff */
[----:B---3--:R-:W-:Y:S02]  /*0430*/  @!P2 SHF.L.U32 R6, R12, 0x10, RZ ;  /* 0x000000100c06a819 */ /* 0x008fe400000006ff */
[----:B------:R0:W-:Y:S01]  /*0440*/  @!P0 STG.E.U16 desc[UR4][R8.64], R4 ;  /* 0x0000000408008986 */ /* 0x0001e2000c101504 */
[----:B------:R-:W-:Y:S01]  /*0450*/  @!P0 IADD3 R7, R7, 0x80, RZ ;  /* 0x0000008007078810 */ /* 0x000fe20007ffe0ff */
[----:B------:R-:W2:Y:S01]  /*0460*/  @!P3 FRND.TRUNC R14, R14 ;  /* 0x0000000e000eb307 */ /* 0x000ea2000020d000 */
[----:B-1----:R-:W-:Y:S02]  /*0470*/  @!P1 FMUL.FTZ R10, R10, R15 ;  /* 0x0000000f0a0a9220 */ /* 0x002fe40000410000 */
[----:B------:R-:W-:-:S05]  /*0480*/  ISETP.GE.AND P4, PT, R7, R2, PT ;  /* 0x000000020700720c */ /* 0x000fca0003f86270 */
[----:B------:R-:W1:Y:S08]  /*0490*/  @!P2 FRND.TRUNC R6, R6 ;  /* 0x000000060006a307 */ /* 0x000e70000020d000 */
[----:B------:R-:W3:Y:S01]  /*04a0*/  @!P1 F2F.BF16.F32 R10, R10 ;  /* 0x0000000a000a9304 */ /* 0x000ee20000202000 */
[----:B--2---:R-:W-:Y:S02]  /*04b0*/  @!P3 F2FP.BF16.F32.PACK_AB R3, RZ, R14 ;  /* 0x0000000eff03b23e */ /* 0x004fe400000010ff */
[----:B-1----:R-:W-:Y:S01]  /*04c0*/  @!P2 F2FP.BF16.F32.PACK_AB R5, RZ, R6 ;  /* 0x00000006ff05a23e */ /* 0x002fe200000010ff */
[----:B0-----:R-:W-:Y:S06]  /*04d0*/  @P4 BRA `(.L_x_1425) ;  /* 0x00000000002c4947 */ /* 0x001fec0003800000 */
[----:B------:R-:W0:Y:S01]  /*04e0*/  LDC.64 R8, c[0x0][0x218] ;  /* 0x00008600ff087b82 */ /* 0x000e220000000a00 */
[----:B------:R-:W-:Y:S01]  /*04f0*/  IMAD R11, R0, 0x200, R7 ;  /* 0x00000200000b7824 */ /* 0x000fe200078e0207 */
[----:B------:R-:W-:Y:S02]  /*0500*/  IADD3 R7, R7, 0x80, RZ ;  /* 0x0000008007077810 */ /* 0x000fe40007ffe0ff */
[----:B------:R-:W-:Y:S02]  /*0510*/  PRMT R6, R5, 0x7610, R6 ;  /* 0x0000761005067816 */ /* 0x000fe40000000006 */
[----:B------:R-:W-:-:S13]  /*0520*/  ISETP.GE.AND P0, PT, R7, R2, PT ;  /* 0x000000020700720c */ /* 0x000fda0003f06270 */
[----:B------:R-:W-:Y:S01]  /*0530*/  @!P0 IMAD R13, R0, 0x200, R7 ;  /* 0x00000200000d8824 */ /* 0x000fe200078e0207 */
[----:B------:R-:W-:Y:S01]  /*0540*/  @!P0 IADD3 R7, R7, 0x80, RZ ;  /* 0x0000008007078810 */ /* 0x000fe20007ffe0ff */
[----:B0-----:R-:W-:-:S04]  /*0550*/  IMAD.WIDE.U32 R4, R11, 0x2, R8 ;  /* 0x000000020b047825 */ /* 0x001fc800078e0008 */
[----:B------:R-:W-:Y:S01]  /*0560*/  @!P0 IMAD.WIDE.U32 R8, R13, 0x2, R8 ;  /* 0x000000020d088825 */ /* 0x000fe200078e0008 */
[----:B------:R0:W-:Y:S04]  /*0570*/  STG.E.U16 desc[UR4][R4.64], R6 ;  /* 0x0000000604007986 */ /* 0x0001e8000c101504 */
[----:B------:R0:W-:Y:S02]  /*0580*/  @!P0 STG.E.U16 desc[UR4][R8.64], R3 ;  /* 0x0000000308008986 */ /* 0x0001e4000c101504 */
.L_x_1425:
[----:B------:R-:W-:Y:S05]  /*0590*/  BSYNC B0 ;  /* 0x0000000000007941 */ /* 0x000fea0003800000 */
.L_x_1424:
[----:B------:R-:W-:Y:S01]  /*05a0*/  ISETP.GE.AND P0, PT, R7, R2, PT ;  /* 0x000000020700720c */ /* 0x000fe20003f06270 */
[----:B---3--:R-:W-:-:S12]  /*05b0*/  @!P1 IMAD.U32 R10, R10, 0x10000, RZ ;  /* 0x000100000a0a9824 */ /* 0x008fd800078e00ff */
[----:B------:R-:W-:Y:S05]  /*05c0*/  @P0 EXIT ;  /* 0x000000000000094d */ /* 0x000fea0003800000 */
[----:B0-----:R-:W0:Y:S01]  /*05d0*/  LDC.64 R2, c[0x0][0x218] ;  /* 0x00008600ff027b82 */ /* 0x001e220000000a00 */
[----:B------:R-:W1:Y:S01]  /*05e0*/  @!P1 FRND.TRUNC R10, R10 ;  /* 0x0000000a000a9307 */ /* 0x000e62000020d000 */
[----:B------:R-:W-:Y:S02]  /*05f0*/  LEA R7, R0, R7, 0x9 ;  /* 0x0000000700077211 */ /* 0x000fe400078e48ff */
[----:B-1----:R-:W-:-:S03]  /*0600*/  @!P1 F2FP.BF16.F32.PACK_AB R4, RZ, R10 ;  /* 0x0000000aff04923e */ /* 0x002fc600000010ff */
[----:B0-----:R-:W-:-:S05]  /*0610*/  IMAD.WIDE.U32 R2, R7, 0x2, R2 ;  /* 0x0000000207027825 */ /* 0x001fca00078e0002 */
[----:B------:R-:W-:Y:S01]  /*0620*/  STG.E.U16 desc[UR4][R2.64], R4 ;  /* 0x0000000402007986 */ /* 0x000fe2000c101504 */
[----:B------:R-:W-:Y:S05]  /*0630*/  EXIT ;  /* 0x000000000000794d */ /* 0x000fea0003800000 */
.L_x_1426:
        /* <DEDUP_REMOVED lines=12> */
.L_x_22770:


//--------------------- .text._ZN2at6native29vectorized_elementwise_kernelILi2ENS0_13BUnaryFunctorIN3c108BFloat16ES4_S4_ZZZNS0_15binary_internal21div_trunc_kernel_cudaERNS_18TensorIteratorBaseEENKUlvE1_clEvENKUlvE2_clEvEUlS4_S4_E_EESt5arrayIPcLm2EEEEviT0_T1_ --------------------------
	.section	.text._ZN2at6native29vectorized_elementwise_kernelILi2ENS0_13BUnaryFunctorIN3c108BFloat16ES4_S4_ZZZNS0_15binary_internal21div_trunc_kernel_cudaERNS_18TensorIteratorBaseEENKUlvE1_clEvENKUlvE2_clEvEUlS4_S4_E_EESt5arrayIPcLm2EEEEviT0_T1_,"ax",@progbits
	.align	128
        .global         _ZN2at6native29vectorized_elementwise_kernelILi2ENS0_13BUnaryFunctorIN3c108BFloat16ES4_S4_ZZZNS0_15binary_internal21div_trunc_kernel_cudaERNS_18TensorIteratorBaseEENKUlvE1_clEvENKUlvE2_clEvEUlS4_S4_E_EESt5arrayIPcLm2EEEEviT0_T1_
        .type           _ZN2at6native29vectorized_elementwise_kernelILi2ENS0_13BUnaryFunctorIN3c108BFloat16ES4_S4_ZZZNS0_15binary_internal21div_trunc_kernel_cudaERNS_18TensorIteratorBaseEENKUlvE1_clEvENKUlvE2_clEvEUlS4_S4_E_EESt5arrayIPcLm2EEEEviT0_T1_,@function
        .size           _ZN2at6native29vectorized_elementwise_kernelILi2ENS0_13BUnaryFunctorIN3c108BFloat16ES4_S4_ZZZNS0_15binary_internal21div_trunc_kernel_cudaERNS_18TensorIteratorBaseEENKUlvE1_clEvENKUlvE2_clEvEUlS4_S4_E_EESt5arrayIPcLm2EEEEviT0_T1_,(.L_x_22771 - _ZN2at6native29vectorized_elementwise_kernelILi2ENS0_13BUnaryFunctorIN3c108BFloat16ES4_S4_ZZZNS0_15binary_internal21div_trunc_kernel_cudaERNS_18TensorIteratorBaseEENKUlvE1_clEvENKUlvE2_clEvEUlS4_S4_E_EESt5arrayIPcLm2EEEEviT0_T1_)
        .other          _ZN2at6native29vectorized_elementwise_kernelILi2ENS0_13BUnaryFunctorIN3c108BFloat16ES4_S4_ZZZNS0_15binary_internal21div_trunc_kernel_cudaERNS_18TensorIteratorBaseEENKUlvE1_clEvENKUlvE2_clEvEUlS4_S4_E_EESt5arrayIPcLm2EEEEviT0_T1_,@"STO_CUDA_ENTRY STV_DEFAULT"
_ZN2at6native29vectorized_elementwise_kernelILi2ENS0_13BUnaryFunctorIN3c108BFloat16ES4_S4_ZZZNS0_15binary_internal21div_trunc_kernel_cudaERNS_18TensorIteratorBaseEENKUlvE1_clEvENKUlvE2_clEvEUlS4_S4_E_EESt5arrayIPcLm2EEEEviT0_T1_:
.text._ZN2at6native29vectorized_elementwise_kernelILi2ENS0_13BUnaryFunctorIN3c108BFloat16ES4_S4_ZZZNS0_15binary_internal21div_trunc_kernel_cudaERNS_18TensorIteratorBaseEENKUlvE1_clEvENKUlvE2_clEvEUlS4_S4_E_EESt5arrayIPcLm2EEEEviT0_T1_:
[----:B------:R-:W-:Y:S01]  /*0000*/  LDC R1, c[0x0][0x28] ;  /* 0x00000a00ff017b82 */ /* 0x000fe20000000800 */
[----:B------:R-:W0:Y:S01]  /*0010*/  S2R R3, SR_CTAID.X ;  /* 0x0000000000037919 */ /* 0x000e220000002500 */
[----:B------:R-:W-:-:S06]  /*0020*/  ULDC UR4, c[0x0][0x210] ;  /* 0x0000840000047ab9 */ /* 0x000fcc0000000800 */
[----:B------:R-:W1:Y:S01]  /*0030*/  LDC.U16 R6, c[0x0][0x216] ;  /* 0x00008580ff067b82 */ /* 0x000e620000000400 */
[----:B0-----:R-:W-:-:S05]  /*0040*/  IMAD.SHL.U32 R3, R3, 0x400, RZ ;  /* 0x0000040003037824 */ /* 0x001fca00078e00ff */
[----:B------:R-:W-:Y:S01]  /*0050*/  IADD3 R5, -R3, UR4, RZ ;  /* 0x0000000403057c10 */ /* 0x000fe2000fffe1ff */
[----:B------:R-:W-:-:S03]  /*0060*/  ULDC.64 UR4, c[0x0][0x208] ;  /* 0x0000820000047ab9 */ /* 0x000fc60000000a00 */
[----:B------:R-:W-:-:S13]  /*0070*/  ISETP.GE.U32.AND P0, PT, R5, 0x400, PT ;  /* 0x000004000500780c */ /* 0x000fda0003f06070 */
[----:B------:R-:W-:Y:S05]  /*0080*/  @!P0 BRA `(.L_x_1427) ;  /* 0x0000000400088947 */ /* 0x000fea0003800000 */
[----:B------:R-:W0:Y:S01]  /*0090*/  S2R R0, SR_TID.X ;  /* 0x0000000000007919 */ /* 0x000e220000002100 */
[----:B------:R-:W2:Y:S02]  /*00a0*/  LDC.64 R4, c[0x0][0x220] ;  /* 0x00008800ff047b82 */ /* 0x000ea40000000a00 */
[----:B--2---:R-:W-:-:S04]  /*00b0*/  IMAD.WIDE R4, R3, 0x2, R4 ;  /* 0x0000000203047825 */ /* 0x004fc800078e0204 */
[----:B0-----:R-:W-:-:S05]  /*00c0*/  IMAD.WIDE.U32 R8, R0, 0x4, R4 ;  /* 0x0000000400087825 */ /* 0x001fca00078e0004 */
[----:B------:R-:W2:Y:S04]  /*00d0*/  LDG.E R14, desc[UR4][R8.64+0x400] ;  /* 0x00040004080e7981 */ /* 0x000ea8000c1e1900 */
[----:B------:R-:W3:Y:S04]  /*00e0*/  LDG.E R10, desc[UR4][R8.64] ;  /* 0x00000004080a7981 */ /* 0x000ee8000c1e1900 */
[----:B------:R-:W4:Y:S04]  /*00f0*/  LDG.E R15, desc[UR4][R8.64+0x600] ;  /* 0x00060004080f7981 */ /* 0x000f28000c1e1900 */
[----:B------:R4:W5:Y:S01]  /*0100*/  LDG.E R11, desc[UR4][R8.64+0x200] ;  /* 0x00020004080b7981 */ /* 0x000962000c1e1900 */
[----:B-1----:R-:W-:-:S06]  /*0110*/  IMAD.U32 R2, R6, 0x10000, RZ ;  /* 0x0001000006027824 */ /* 0x002fcc00078e00ff */
[----:B------:R-:W0:Y:S01]  /*0120*/  MUFU.RCP R2, R2 ;  /* 0x0000000200027308 */ /* 0x000e220000001000 */
[----:B--2---:R-:W-:Y:S01]  /*0130*/  IMAD.U32 R7, R14, 0x10000, RZ ;  /* 0x000100000e077824 */ /* 0x004fe200078e00ff */
[----:B---3--:R-:W-:-:S03]  /*0140*/  SHF.L.U32 R5, R10, 0x10, RZ ;  /* 0x000000100a057819 */ /* 0x008fc600000006ff */
[-C--:B0-----:R-:W-:Y:S01]  /*0150*/  FMUL.FTZ R6, R7, R2.reuse ;  /* 0x0000000207067220 */ /* 0x081fe20000410000 */
[----:B------:R-:W-:Y:S02]  /*0160*/  PRMT R7, R10, 0x7632, R7 ;  /* 0x000076320a077816 */ /* 0x000fe40000000007 */
[----:B----4-:R-:W-:Y:S01]  /*0170*/  SHF.L.U32 R9, R15, 0x10, RZ ;  /* 0x000000100f097819 */ /* 0x010fe200000006ff */
[----:B------:R-:W-:Y:S01]  /*0180*/  FMUL.FTZ R4, R5, R2 ;  /* 0x0000000205047220 */ /* 0x000fe20000410000 */
[----:B-----5:R-:W-:-:S03]  /*0190*/  IMAD.U32 R5, R11, 0x10000, RZ ;  /* 0x000100000b057824 */ /* 0x020fc600078e00ff */
[-C--:B------:R-:W-:Y:S01]  /*01a0*/  FMUL.FTZ R12, R9, R2.reuse ;  /* 0x00000002090c7220 */ /* 0x080fe20000410000 */
[----:B------:R-:W-:Y:S01]  /*01b0*/  IMAD.U32 R9, R7, 0x10000, RZ ;  /* 0x0001000007097824 */ /* 0x000fe200078e00ff */
[----:B------:R-:W-:Y:S01]  /*01c0*/  PRMT R8, R11, 0x7632, R8 ;  /* 0x000076320b087816 */ /* 0x000fe20000000008 */
[-C--:B------:R-:W-:Y:S01]  /*01d0*/  FMUL.FTZ R5, R5, R2.reuse ;  /* 0x0000000205057220 */ /* 0x080fe20000410000 */
[----:B------:R-:W-:Y:S01]  /*01e0*/  PRMT R10, R15, 0x7632, R10 ;  /* 0x000076320f0a7816 */ /* 0x000fe2000000000a */
[----:B------:R-:W-:Y:S01]  /*01f0*/  FMUL.FTZ R11, R9, R2 ;  /* 0x00000002090b7220 */ /* 0x000fe20000410000 */
[----:B------:R-:W-:Y:S01]  /*0200*/  PRMT R9, R14, 0x7632, R9 ;  /* 0x000076320e097816 */ /* 0x000fe20000000009 */
[----:B------:R-:W0:Y:S02]  /*0210*/  F2F.BF16.F32 R4, R4 ;  /* 0x0000000400047304 */ /* 0x000e240000202000 */
[----:B------:R-:W-:Y:S01]  /*0220*/  IMAD.U32 R15, R10, 0x10000, RZ ;  /* 0x000100000a0f7824 */ /* 0x000fe200078e00ff */
[----:B------:R-:W-:Y:S01]  /*0230*/  SHF.L.U32 R9, R9, 0x10, RZ ;  /* 0x0000001009097819 */ /* 0x000fe200000006ff */
[----:B------:R-:W-:-:S04]  /*0240*/  IMAD.U32 R13, R8, 0x10000, RZ ;  /* 0x00010000080d7824 */ /* 0x000fc800078e00ff */
[----:B------:R-:W1:Y:S01]  /*0250*/  F2F.BF16.F32 R5, R5 ;  /* 0x0000000500057304 */ /* 0x000e620000202000 */
[-C--:B------:R-:W-:Y:S01]  /*0260*/  FMUL.FTZ R15, R15, R2.reuse ;  /* 0x000000020f0f7220 */ /* 0x080fe20000410000 */
[----:B------:R-:W-:-:S06]  /*0270*/  FMUL.FTZ R13, R13, R2 ;  /* 0x000000020d0d7220 */ /* 0x000fcc0000410000 */
[----:B------:R2:W-:Y:S02]  /*0280*/  F2F.BF16.F32 R7, R12 ;  /* 0x0000000c00077304 */ /* 0x0005e40000202000 */
[----:B--2---:R-:W-:-:S06]  /*0290*/  FMUL.FTZ R12, R9, R2 ;  /* 0x00000002090c7220 */ /* 0x004fcc0000410000 */
[----:B------:R-:W2:Y:S01]  /*02a0*/  F2F.BF16.F32 R6, R6 ;  /* 0x0000000600067304 */ /* 0x000ea20000202000 */
[----:B0-----:R-:W-:Y:S01]  /*02b0*/  IMAD.U32 R2, R4, 0x10000, RZ ;  /* 0x0001000004027824 */ /* 0x001fe200078e00ff */
[----:B-1----:R-:W-:Y:S02]  /*02c0*/  SHF.L.U32 R9, R5, 0x10, RZ ;  /* 0x0000001005097819 */ /* 0x002fe400000006ff */
[----:B------:R-:W0:Y:S04]  /*02d0*/  LDC.64 R4, c[0x0][0x218] ;  /* 0x00008600ff047b82 */ /* 0x000e280000000a00 */
[----:B------:R-:W1:Y:S08]  /*02e0*/  F2F.BF16.F32 R15, R15 ;  /* 0x0000000f000f7304 */ /* 0x000e700000202000 */
[----:B------:R-:W3:Y:S08]  /*02f0*/  F2F.BF16.F32 R8, R11 ;  /* 0x0000000b00087304 */ /* 0x000ef00000202000 */
[----:B------:R-:W4:Y:S08]  /*0300*/  F2F.BF16.F32 R13, R13 ;  /* 0x0000000d000d7304 */ /* 0x000f300000202000 */
[----:B------:R-:W5:Y:S01]  /*0310*/  F2F.BF16.F32 R12, R12 ;  /* 0x0000000c000c7304 */ /* 0x000f620000202000 */
[----:B--2---:R-:W-:Y:S01]  /*0320*/  IMAD.U32 R10, R6, 0x10000, RZ ;  /* 0x00010000060a7824 */ /* 0x004fe200078e00ff */
[----:B-1----:R-:W-:Y:S01]  /*0330*/  SHF.L.U32 R15, R15, 0x10, RZ ;  /* 0x000000100f0f7819 */ /* 0x002fe200000006ff */
[----:B------:R-:W-:Y:S01]  /*0340*/  IMAD.U32 R14, R7, 0x10000, RZ ;  /* 0x00010000070e7824 */ /* 0x000fe200078e00ff */
[----:B---3--:R-:W-:Y:S01]  /*0350*/  SHF.L.U32 R8, R8, 0x10, RZ ;  /* 0x0000001008087819 */ /* 0x008fe200000006ff */
[----:B----4-:R-:W-:-:S03]  /*0360*/  IMAD.U32 R13, R13, 0x10000, RZ ;  /* 0x000100000d0d7824 */ /* 0x010fc600078e00ff */
[----:B------:R-:W-:Y:S01]  /*0370*/  FRND.TRUNC R2, R2 ;  /* 0x0000000200027307 */ /* 0x000fe2000020d000 */
[----:B-----5:R-:W-:-:S07]  /*0380*/  IMAD.U32 R12, R12, 0x10000, RZ ;  /* 0x000100000c0c7824 */ /* 0x020fce00078e00ff */
[----:B------:R-:W-:Y:S08]  /*0390*/  FRND.TRUNC R9, R9 ;  /* 0x0000000900097307 */ /* 0x000ff0000020d000 */
[----:B------:R-:W-:Y:S08]  /*03a0*/  FRND.TRUNC R10, R10 ;  /* 0x0000000a000a7307 */ /* 0x000ff0000020d000 */
[----:B------:R-:W-:Y:S08]  /*03b0*/  FRND.TRUNC R14, R14 ;  /* 0x0000000e000e7307 */ /* 0x000ff0000020d000 */
[----:B------:R-:W1:Y:S08]  /*03c0*/  FRND.TRUNC R7, R8 ;  /* 0x0000000800077307 */ /* 0x000e70000020d000 */
        /* <DEDUP_REMOVED lines=14> */
.L_x_1427:
[----:B------:R-:W0:Y:S01]  /*04b0*/  S2R R18, SR_TID.X ;  /* 0x0000000000127919 */ /* 0x000e220000002100 */
[----:B------:R-:W-:Y:S02]  /*04c0*/  PRMT R2, RZ, 0x7610, R2 ;  /* 0x00007610ff027816 */ /* 0x000fe40000000002 */
[----:B0-----:R-:W-:Y:S01]  /*04d0*/  ISETP.GE.AND P0, PT, R18, R5, PT ;  /* 0x000000051200720c */ /* 0x001fe20003f06270 */
[----:B------:R-:W-:-:S12]  /*04e0*/  IMAD.MOV.U32 R0, RZ, RZ, R18 ;  /* 0x000000ffff007224 */ /* 0x000fd800078e0012 */
[----:B------:R-:W-:Y:S01]  /*04f0*/  @!P0 IMAD.IADD R27, R3, 0x1, R0 ;  /* 0x00000001031b8824 */ /* 0x000fe200078e0200 */
[----:B------:R-:W-:Y:S01]  /*0500*/  @!P0 IADD3 R0, R0, 0x80, RZ ;  /* 0x0000008000008810 */ /* 0x000fe20007ffe0ff */
[----:B------:R-:W0:Y:S03]  /*0510*/  @!P0 LDC.64 R16, c[0x0][0x220] ;  /* 0x00008800ff108b82 */ /* 0x000e260000000a00 */
[----:B------:R-:W-:-:S13]  /*0520*/  ISETP.GE.AND P1, PT, R0, R5, PT ;  /* 0x000000050000720c */ /* 0x000fda0003f26270 */
[----:B------:R-:W2:Y:S01]  /*0530*/  @!P1 LDC.64 R20, c[0x0][0x220] ;  /* 0x00008800ff149b82 */ /* 0x000ea20000000a00 */
[----:B------:R-:W-:Y:S02]  /*0540*/  @!P1 IMAD.IADD R13, R3, 0x1, R0 ;  /* 0x00000001030d9824 */ /* 0x000fe400078e0200 */
[----:B------:R-:W-:-:S05]  /*0550*/  @!P1 VIADD R0, R0, 0x80 ;  /* 0x0000008000009836 */ /* 0x000fca0000000000 */
[----:B------:R-:W-:-:S13]  /*0560*/  ISETP.GE.AND P2, PT, R0, R5, PT ;  /* 0x000000050000720c */ /* 0x000fda0003f46270 */
[----:B------:R-:W-:Y:S01]  /*0570*/  @!P2 IADD3 R23, R3, R0, RZ ;  /* 0x000000000317a210 */ /* 0x000fe20007ffe0ff */
[----:B------:R-:W-:Y:S02]  /*0580*/  @!P2 VIADD R0, R0, 0x80 ;  /* 0x000000800000a836 */ /* 0x000fe40000000000 */
[----:B--2---:R-:W-:Y:S02]  /*0590*/  @!P1 IMAD.WIDE.U32 R20, R13, 0x2, R20 ;  /* 0x000000020d149825 */ /* 0x004fe400078e0014 */
[----:B------:R-:W2:Y:S03]  /*05a0*/  @!P2 LDC.64 R12, c[0x0][0x220] ;  /* 0x00008800ff0cab82 */ /* 0x000ea60000000a00 */
[----:B------:R3:W4:Y:S01]  /*05b0*/  @!P1 LDG.E.U16 R2, desc[UR4][R20.64] ;  /* 0x0000000414029981 */ /* 0x000722000c1e1500 */
[----:B------:R-:W-:Y:S01]  /*05c0*/  ISETP.GE.AND P1, PT, R0, R5, PT ;  /* 0x000000050000720c */ /* 0x000fe20003f26270 */
[----:B0-----:R-:W-:Y:S01]  /*05d0*/  @!P0 IMAD.WIDE.U32 R16, R27, 0x2, R16 ;  /* 0x000000021b108825 */ /* 0x001fe200078e0010 */
[----:B------:R-:W-:-:S02]  /*05e0*/  PRMT R22, RZ, 0x7610, R22 ;  /* 0x00007610ff167816 */ /* 0x000fc40000000016 */
[----:B------:R-:W-:-:S04]  /*05f0*/  PRMT R24, RZ, 0x7610, R24 ;  /* 0x00007610ff187816 */ /* 0x000fc80000000018 */
[----:B------:R0:W5:Y:S05]  /*0600*/  @!P0 LDG.E.U16 R22, desc[UR4][R16.64] ;  /* 0x0000000410168981 */ /* 0x00016a000c1e1500 */
[----:B------:R-:W-:Y:S01]  /*0610*/  @!P1 IMAD.IADD R25, R3, 0x1, R0 ;  /* 0x0000000103199824 */ /* 0x000fe200078e0200 */
[----:B------:R-:W-:Y:S01]  /*0620*/  @!P1 IADD3 R0, R0, 0x80, RZ ;  /* 0x0000008000009810 */ /* 0x000fe20007ffe0ff */
[----:B------:R-:W1:Y:S03]  /*0630*/  @!P1 LDC.64 R28, c[0x0][0x220] ;  /* 0x00008800ff1c9b82 */ /* 0x000e660000000a00 */
[----:B------:R-:W-:-:S13]  /*0640*/  ISETP.GE.AND P3, PT, R0, R5, PT ;  /* 0x000000050000720c */ /* 0x000fda0003f66270 */
[----:B------:R-:W-:Y:S01]  /*0650*/  @!P3 IMAD.IADD R15, R3, 0x1, R0 ;  /* 0x00000001030fb824 */ /* 0x000fe200078e0200 */
[----:B---3--:R-:W3:Y:S01]  /*0660*/  @!P3 LDC.64 R20, c[0x0][0x220] ;  /* 0x00008800ff14bb82 */ /* 0x008ee20000000a00 */
[----:B------:R-:W-:-:S05]  /*0670*/  @!P3 VIADD R0, R0, 0x80 ;  /* 0x000000800000b836 */ /* 0x000fca0000000000 */
[----:B------:R-:W-:-:S13]  /*0680*/  ISETP.GE.AND P4, PT, R0, R5, PT ;  /* 0x000000050000720c */ /* 0x000fda0003f86270 */
[----:B------:R-:W-:Y:S01]  /*0690*/  @!P4 IADD3 R27, R3, R0, RZ ;  /* 0x00000000031bc210 */ /* 0x000fe20007ffe0ff */
[----:B------:R-:W-:Y:S01]  /*06a0*/  @!P4 VIADD R0, R0, 0x80 ;  /* 0x000000800000c836 */ /* 0x000fe20000000000 */
[----:B0-----:R-:W0:Y:S04]  /*06b0*/  @!P4 LDC.64 R16, c[0x0][0x220] ;  /* 0x00008800ff10cb82 */ /* 0x001e280000000a00 */
[----:B------:R-:W-:Y:S01]  /*06c0*/  ISETP.GE.AND P5, PT, R0, R5, PT ;  /* 0x000000050000720c */ /* 0x000fe20003fa6270 */
[----:B-1----:R-:W-:-:S05]  /*06d0*/  @!P1 IMAD.WIDE.U32 R28, R25, 0x2, R28 ;  /* 0x00000002191c9825 */ /* 0x002fca00078e001c */
[----:B------:R-:W5:Y:S07]  /*06e0*/  @!P1 LDG.E.U16 R24, desc[UR4][R28.64] ;  /* 0x000000041c189981 */ /* 0x000f6e000c1e1500 */
[----:B------:R-:W-:Y:S01]  /*06f0*/  @!P5 IADD3 R25, R3, R0, RZ ;  /* 0x000000000319d210 */ /* 0x000fe20007ffe0ff */
[----:B------:R-:W-:-:S05]  /*0700*/  @!P5 VIADD R0, R0, 0x80 ;  /* 0x000000800000d836 */ /* 0x000fca0000000000 */
[----:B------:R-:W-:Y:S01]  /*0710*/  ISETP.GE.AND P1, PT, R0, R5, PT ;  /* 0x000000050000720c */ /* 0x000fe20003f26270 */
[----:B--2---:R-:W-:Y:S01]  /*0720*/  @!P2 IMAD.WIDE.U32 R12, R23, 0x2, R12 ;  /* 0x00000002170ca825 */ /* 0x004fe200078e000c */
[----:B------:R-:W-:-:S03]  /*0730*/  PRMT R23, RZ, 0x7610, R23 ;  /* 0x00007610ff177816 */ /* 0x000fc60000000017 */
[----:B---3--:R-:W-:Y:S01]  /*0740*/  @!P3 IMAD.WIDE.U32 R20, R15, 0x2, R20 ;  /* 0x000000020f14b825 */ /* 0x008fe200078e0014 */
[----:B------:R-:W-:Y:S01]  /*0750*/  PRMT R26, RZ, 0x7610, R26 ;  /* 0x00007610ff1a7816 */ /* 0x000fe2000000001a */
[----:B------:R-:W1:Y:S01]  /*0760*/  @!P5 LDC.64 R14, c[0x0][0x220] ;  /* 0x00008800ff0edb82 */ /* 0x000e620000000a00 */
[----:B------:R2:W3:Y:S04]  /*0770*/  @!P2 LDG.E.U16 R23, desc[UR4][R12.64] ;  /* 0x000000040c17a981 */ /* 0x0004e8000c1e1500 */
[----:B------:R1:W3:Y:S03]  /*0780*/  @!P3 LDG.E.U16 R26, desc[UR4][R20.64] ;  /* 0x00000004141ab981 */ /* 0x0002e6000c1e1500 */
[----:B--2---:R-:W2:Y:S01]  /*0790*/  @!P1 LDC.64 R12, c[0x0][0x220] ;  /* 0x00008800ff0c9b82 */ /* 0x004ea20000000a00 */
[----:B0-----:R-:W-:Y:S01]  /*07a0*/  @!P4 IMAD.WIDE.U32 R16, R27, 0x2, R16 ;  /* 0x000000021b10c825 */ /* 0x001fe200078e0010 */
[----:B------:R-:W-:-:S02]  /*07b0*/  PRMT R27, RZ, 0x7610, R27 ;  /* 0x00007610ff1b7816 */ /* 0x000fc4000000001b */
[----:B------:R-:W-:Y:S02]  /*07c0*/  @!P1 IADD3 R29, R3, R0, RZ ;  /* 0x00000000031d9210 */ /* 0x000fe40007ffe0ff */
[----:B------:R-:W-:Y:S02]  /*07d0*/  PRMT R0, RZ, 0x7610, R0 ;  /* 0x00007610ff007816 */ /* 0x000fe40000000000 */
[----:B------:R0:W3:Y:S01]  /*07e0*/  @!P4 LDG.E.U16 R27, desc[UR4][R16.64] ;  /* 0x00000004101bc981 */ /* 0x0000e2000c1e1500 */
[----:B-1----:R-:W-:Y:S01]  /*07f0*/  @!P5 IMAD.WIDE.U32 R14, R25, 0x2, R14 ;  /* 0x00000002190ed825 */ /* 0x002fe200078e000e */
[----:B------:R-:W-:-:S06]  /*0800*/  PRMT R25, RZ, 0x7610, R25 ;  /* 0x00007610ff197816 */ /* 0x000fcc0000000019 */
[----:B------:R1:W3:Y:S01]  /*0810*/  @!P5 LDG.E.U16 R25, desc[UR4][R14.64] ;  /* 0x000000040e19d981 */ /* 0x0002e2000c1e1500 */
[----:B--2---:R-:W-:-:S05]  /*0820*/  @!P1 IMAD.WIDE.U32 R12, R29, 0x2, R12 ;  /* 0x000000021d0c9825 */ /* 0x004fca00078e000c */
[----:B------:R2:W3:Y:S01]  /*0830*/  @!P1 LDG.E.U16 R0, desc[UR4][R12.64] ;  /* 0x000000040c009981 */ /* 0x0004e2000c1e1500 */
[----:B------:R-:W-:-:S05]  /*0840*/  VIADD R20, R18, 0x80 ;  /* 0x0000008012147836 */ /* 0x000fca0000000000 */
[----:B------:R-:W-:-:S13]  /*0850*/  ISETP.GE.AND P5, PT, R20, R5, PT ;  /* 0x000000051400720c */ /* 0x000fda0003fa6270 */
[----:B0-----:R-:W-:-:S04]  /*0860*/  @!P5 SHF.L.U32 R16, R6, 0x10, RZ ;  /* 0x000000100610d819 */ /* 0x001fc800000006ff */
[----:B------:R0:W4:Y:S01]  /*0870*/  @!P5 MUFU.RCP R17, R16 ;  /* 0x000000100011d308 */ /* 0x0001220000001000 */
[----:B-1----:R-:W-:-:S04]  /*0880*/  IADD3 R14, R18, 0x100, RZ ;  /* 0x00000100120e7810 */ /* 0x002fc80007ffe0ff */
[----:B------:R-:W-:Y:S02]  /*0890*/  ISETP.GE.AND P1, PT, R14, R5, PT ;  /* 0x000000050e00720c */ /* 0x000fe40003f26270 */
[----:B------:R-:W-:-:S04]  /*08a0*/  IADD3 R14, R18, 0x180, RZ ;  /* 0x00000180120e7810 */ /* 0x000fc80007ffe0ff */
[----:B------:R-:W-:Y:S02]  /*08b0*/  ISETP.GE.AND P2, PT, R14, R5, PT ;  /* 0x000000050e00720c */ /* 0x000fe40003f46270 */
[----:B------:R-:W-:-:S04]  /*08c0*/  IADD3 R14, R18, 0x200, RZ ;  /* 0x00000200120e7810 */ /* 0x000fc80007ffe0ff */
[----:B------:R-:W-:-:S13]  /*08d0*/  ISETP.GE.AND P3, PT, R14, R5, PT ;  /* 0x000000050e00720c */ /* 0x000fda0003f66270 */
[----:B--2---:R-:W-:-:S06]  /*08e0*/  @!P3 IMAD.U32 R13, R6, 0x10000, RZ ;  /* 0x00010000060db824 */ /* 0x004fcc00078e00ff */
[----:B------:R-:W-:Y:S01]  /*08f0*/  @!P3 MUFU.RCP R13, R13 ;  /* 0x0000000d000db308 */ /* 0x000fe20000001000 */
[C---:B------:R-:W-:Y:S02]  /*0900*/  @!P2 IMAD.U32 R15, R6.reuse, 0x10000, RZ ;  /* 0x00010000060fa824 */ /* 0x040fe400078e00ff */
[----:B0-----:R-:W-:-:S05]  /*0910*/  @!P1 IMAD.U32 R16, R6, 0x10000, RZ ;  /* 0x0001000006109824 */ /* 0x001fca00078e00ff */
[----:B------:R-:W-:Y:S08]  /*0920*/  @!P2 MUFU.RCP R15, R15 ;  /* 0x0000000f000fa308 */ /* 0x000ff00000001000 */
[----:B------:R-:W-:Y:S01]  /*0930*/  @!P1 MUFU.RCP R16, R16 ;  /* 0x0000001000109308 */ /* 0x000fe20000001000 */
[----:B----4-:R-:W-:-:S04]  /*0940*/  @!P5 IMAD.U32 R2, R2, 0x10000, RZ ;  /* 0x000100000202d824 */ /* 0x010fc800078e00ff */
[----:B------:R-:W-:-:S06]  /*0950*/  @!P5 FMUL.FTZ R2, R2, R17 ;  /* 0x000000110202d220 */ /* 0x000fcc0000410000 */
[----:B------:R-:W0:Y:S02]  /*0960*/  @!P5 F2F.BF16.F32 R2, R2 ;  /* 0x000000020002d304 */ /* 0x000e240000202000 */
[----:B0-----:R-:W-:Y:S01]  /*0970*/  @!P5 IMAD.U32 R12, R2, 0x10000, RZ ;  /* 0x00010000020cd824 */ /* 0x001fe200078e00ff */
[----:B------:R-:W-:-:S05]  /*0980*/  IADD3 R2, R18, 0x280, RZ ;  /* 0x0000028012027810 */ /* 0x000fca0007ffe0ff */
[----:B------:R-:W0:Y:S01]  /*0990*/  @!P5 FRND.TRUNC R12, R12 ;  /* 0x0000000c000cd307 */ /* 0x000e22000020d000 */
[----:B------:R-:W-:Y:S02]  /*09a0*/  ISETP.GE.AND P4, PT, R2, R5, PT ;  /* 0x000000050200720c */ /* 0x000fe40003f86270 */
[----:B------:R-:W-:Y:S01]  /*09b0*/  IADD3 R2, R18, 0x300, RZ ;  /* 0x0000030012027810 */ /* 0x000fe20007ffe0ff */
[----:B------:R-:W-:-:S03]  /*09c0*/  @!P0 IMAD.U32 R17, R6, 0x10000, RZ ;  /* 0x0001000006118824 */ /* 0x000fc600078e00ff */
[-C--:B------:R-:W-:Y:S02]  /*09d0*/  ISETP.GE.AND P6, PT, R2, R5.reuse, PT ;  /* 0x000000050200720c */ /* 0x080fe40003fc6270 */
[----:B------:R-:W-:Y:S01]  /*09e0*/  IADD3 R2, R18, 0x380, RZ ;  /* 0x0000038012027810 */ /* 0x000fe20007ffe0ff */
[----:B------:R-:W1:Y:S01]  /*09f0*/  @!P0 MUFU.RCP R17, R17 ;  /* 0x0000001100118308 */ /* 0x000e620000001000 */
[----:B0-----:R-:W-:Y:S02]  /*0a00*/  @!P5 F2FP.BF16.F32.PACK_AB R4, RZ, R12 ;  /* 0x0000000cff04d23e */ /* 0x001fe400000010ff */
[----:B------:R-:W-:Y:S01]  /*0a10*/  ISETP.GE.AND P5, PT, R2, R5, PT ;  /* 0x000000050200720c */ /* 0x000fe20003fa6270 */
[----:B------:R-:W-:Y:S01]  /*0a20*/  @!P4 IMAD.U32 R12, R6, 0x10000, RZ ;  /* 0x00010000060cc824 */ /* 0x000fe200078e00ff */
[----:B-----5:R-:W-:-:S05]  /*0a30*/  @!P0 SHF.L.U32 R22, R22, 0x10, RZ ;  /* 0x0000001016168819 */ /* 0x020fca00000006ff */
[C---:B------:R-:W-:Y:S01]  /*0a40*/  @!P6 SHF.L.U32 R2, R6.reuse, 0x10, RZ ;  /* 0x000000100602e819 */ /* 0x040fe200000006ff */
[----:B------:R-:W0:Y:S05]  /*0a50*/  @!P4 MUFU.RCP R12, R12 ;  /* 0x0000000c000cc308 */ /* 0x000e2a0000001000 */
[----:B------:R-:W-:Y:S02]  /*0a60*/  @!P5 IMAD.U32 R14, R6, 0x10000, RZ ;  /* 0x00010000060ed824 */ /* 0x000fe400078e00ff */
[----:B-1----:R-:W-:Y:S01]  /*0a70*/  @!P0 FMUL.FTZ R22, R22, R17 ;  /* 0x0000001116168220 */ /* 0x002fe20000410000 */
[----:B------:R-:W-:Y:S01]  /*0a80*/  @!P6 MUFU.RCP R2, R2 ;  /* 0x000000020002e308 */ /* 0x000fe20000001000 */
[----:B------:R-:W-:-:S07]  /*0a90*/  @!P2 SHF.L.U32 R24, R24, 0x10, RZ ;  /* 0x000000101818a819 */ /* 0x000fce00000006ff */
[----:B------:R-:W-:Y:S01]  /*0aa0*/  @!P5 MUFU.RCP R14, R14 ;  /* 0x0000000e000ed308 */ /* 0x000fe20000001000 */
[----:B---3--:R-:W-:-:S04]  /*0ab0*/  @!P3 IMAD.U32 R26, R26, 0x10000, RZ ;  /* 0x000100001a1ab824 */ /* 0x008fc800078e00ff */
[----:B------:R-:W-:-:S03]  /*0ac0*/  @!P3 FMUL.FTZ R13, R26, R13 ;  /* 0x0000000d1a0db220 */ /* 0x000fc60000410000 */
[----:B------:R-:W-:Y:S08]  /*0ad0*/  @!P0 F2F.BF16.F32 R17, R22 ;  /* 0x0000001600118304 */ /* 0x000ff00000202000 */
[----:B------:R-:W1:Y:S01]  /*0ae0*/  @!P3 F2F.BF16.F32 R13, R13 ;  /* 0x0000000d000db304 */ /* 0x000e620000202000 */
[----:B------:R-:W-:Y:S02]  /*0af0*/  @!P1 IMAD.U32 R23, R23, 0x10000, RZ ;  /* 0x0001000017179824 */ /* 0x000fe400078e00ff */
[----:B------:R-:W-:Y:S01]  /*0b00*/  @!P2 FMUL.FTZ R24, R24, R15 ;  /* 0x0000000f1818a220 */ /* 0x000fe20000410000 */
[----:B------:R-:W-:Y:S01]  /*0b10*/  @!P4 SHF.L.U32 R27, R27, 0x10, RZ ;  /* 0x000000101b1bc819 */ /* 0x000fe200000006ff */
[----:B------:R-:W-:-:S04]  /*0b20*/  @!P1 FMUL.FTZ R16, R23, R16 ;  /* 0x0000001017109220 */ /* 0x000fc80000410000 */
[----:B------:R-:W2:Y:S01]  /*0b30*/  @!P2 F2F.BF16.F32 R24, R24 ;  /* 0x000000180018a304 */ /* 0x000ea20000202000 */
[----:B0-----:R-:W-:Y:S01]  /*0b40*/  @!P4 FMUL.FTZ R27, R27, R12 ;  /* 0x0000000c1b1bc220 */ /* 0x001fe20000410000 */
[----:B------:R-:W-:Y:S02]  /*0b50*/  @!P6 IMAD.U32 R25, R25, 0x10000, RZ ;  /* 0x000100001919e824 */ /* 0x000fe400078e00ff */
[----:B-1----:R-:W-:Y:S02]  /*0b60*/  @!P3 IMAD.U32 R20, R13, 0x10000, RZ ;  /* 0x000100000d14b824 */ /* 0x002fe400078e00ff */
[----:B------:R-:W0:Y:S02]  /*0b70*/  @!P0 LDC.64 R12, c[0x0][0x218] ;  /* 0x00008600ff0c8b82 */ /* 0x000e240000000a00 */
[----:B------:R-:W1:Y:S01]  /*0b80*/  @!P1 F2F.BF16.F32 R16, R16 ;  /* 0x0000001000109304 */ /* 0x000e620000202000 */
[----:B------:R-:W-:Y:S01]  /*0b90*/  @!P5 SHF.L.U32 R23, R0, 0x10, RZ ;  /* 0x000000100017d819 */ /* 0x000fe200000006ff */
[----:B------:R-:W-:Y:S01]  /*0ba0*/  @!P6 FMUL.FTZ R2, R25, R2 ;  /* 0x000000021902e220 */ /* 0x000fe20000410000 */
[----:B------:R-:W-:-:S03]  /*0bb0*/  @!P0 SHF.L.U32 R17, R17, 0x10, RZ ;  /* 0x0000001011118819 */ /* 0x000fc600000006ff */
[----:B------:R-:W-:Y:S02]  /*0bc0*/  @!P5 FMUL.FTZ R23, R23, R14 ;  /* 0x0000000e1717d220 */ /* 0x000fe40000410000 */
[----:B------:R-:W-:Y:S01]  /*0bd0*/  @!P4 F2F.BF16.F32 R27, R27 ;  /* 0x0000001b001bc304 */ /* 0x000fe20000202000 */
[----:B--2---:R-:W-:-:S07]  /*0be0*/  @!P2 SHF.L.U32 R21, R24, 0x10, RZ ;  /* 0x000000101815a819 */ /* 0x004fce00000006ff */
[----:B------:R-:W2:Y:S08]  /*0bf0*/  @!P6 F2F.BF16.F32 R2, R2 ;  /* 0x000000020002e304 */ /* 0x000eb00000202000 */
[----:B------:R-:W3:Y:S08]  /*0c00*/  @!P0 FRND.TRUNC R17, R17 ;  /* 0x0000001100118307 */ /* 0x000ef0000020d000 */
[----:B------:R-:W4:Y:S01]  /*0c10*/  @!P5 F2F.BF16.F32 R23, R23 ;  /* 0x000000170017d304 */ /* 0x000f220000202000 */
[----:B-1----:R-:W-:-:S02]  /*0c20*/  @!P1 IMAD.U32 R15, R16, 0x10000, RZ ;  /* 0x00010000100f9824 */ /* 0x002fc400078e00ff */
[----:B--2---:R-:W-:-:S05]  /*0c30*/  @!P6 IMAD.U32 R14, R2, 0x10000, RZ ;  /* 0x00010000020ee824 */ /* 0x004fca00078e00ff */
[----:B------:R1:W-:Y:S01]  /*0c40*/  @!P2 FRND.TRUNC R16, R21 ;  /* 0x000000150010a307 */ /* 0x0003e2000020d000 */
[----:B------:R-:W-:Y:S01]  /*0c50*/  @!P4 IMAD.U32 R0, R27, 0x10000, RZ ;  /* 0x000100001b00c824 */ /* 0x000fe200078e00ff */
[----:B---3--:R-:W-:Y:S02]  /*0c60*/  @!P0 F2FP.BF16.F32.PACK_AB R19, RZ, R17 ;  /* 0x00000011ff13823e */ /* 0x008fe400000010ff */
[----:B-1----:R-:W-:Y:S01]  /*0c70*/  @!P0 IADD3 R21, R3, R18, RZ ;  /* 0x0000001203158210 */ /* 0x002fe20007ffe0ff */
[----:B------:R-:W-:Y:S01]  /*0c80*/  @!P0 VIADD R18, R18, 0x80 ;  /* 0x0000008012128836 */ /* 0x000fe20000000000 */
[----:B----4-:R-:W-:-:S03]  /*0c90*/  @!P5 SHF.L.U32 R2, R23, 0x10, RZ ;  /* 0x000000101702d819 */ /* 0x010fc600000006ff */
[----:B0-----:R-:W-:Y:S01]  /*0ca0*/  @!P0 IMAD.WIDE.U32 R12, R21, 0x2, R12 ;  /* 0x00000002150c8825 */ /* 0x001fe200078e000c */
[----:B------:R-:W0:Y:S04]  /*0cb0*/  @!P1 FRND.TRUNC R15, R15 ;  /* 0x0000000f000f9307 */ /* 0x000e28000020d000 */
[----:B------:R1:W-:Y:S01]  /*0cc0*/  @!P0 STG.E.U16 desc[UR4][R12.64], R19 ;  /* 0x000000130c008986 */ /* 0x0003e2000c101504 */
[----:B------:R-:W-:-:S03]  /*0cd0*/  ISETP.GE.AND P0, PT, R18, R5, PT ;  /* 0x000000051200720c */ /* 0x000fc60003f06270 */
[----:B------:R-:W2:Y:S08]  /*0ce0*/  @!P3 FRND.TRUNC R20, R20 ;  /* 0x000000140014b307 */ /* 0x000eb0000020d000 */
[----:B------:R-:W3:Y:S08]  /*0cf0*/  @!P4 FRND.TRUNC R0, R0 ;  /* 0x000000000000c307 */ /* 0x000ef0000020d000 */
[----:B------:R-:W4:Y:S08]  /*0d00*/  @!P6 FRND.TRUNC R14, R14 ;  /* 0x0000000e000ee307 */ /* 0x000f30000020d000 */
[----:B------:R-:W5:Y:S01]  /*0d10*/  @!P5 FRND.TRUNC R2, R2 ;  /* 0x000000020002d307 */ /* 0x000f62000020d000 */
[----:B------:R-:W-:Y:S04]  /*0d20*/  BSSY B0, `(.L_x_1428) ;  /* 0x0000032000007945 */ /* 0x000fe80003800000 */
[----:B------:R-:W-:Y:S01]  /*0d30*/  BSSY B1, `(.L_x_1429) ;  /* 0x000002a000017945 */ /* 0x000fe20003800000 */
[----:B0-----:R-:W-:-:S02]  /*0d40*/  @!P1 F2FP.BF16.F32.PACK_AB R6, RZ, R15 ;  /* 0x0000000fff06923e */ /* 0x001fc400000010ff */
[----:B------:R-:W-:Y:S02]  /*0d50*/  @!P2 F2FP.BF16.F32.PACK_AB R7, RZ, R16 ;  /* 0x00000010ff07a23e */ /* 0x000fe400000010ff */
[----:B--2---:R-:W-:Y:S02]  /*0d60*/  @!P3 F2FP.BF16.F32.PACK_AB R8, RZ, R20 ;  /* 0x00000014ff08b23e */ /* 0x004fe400000010ff */
[----:B---3--:R-:W-:Y:S02]  /*0d70*/  @!P4 F2FP.BF16.F32.PACK_AB R9, RZ, R0 ;  /* 0x00000000ff09c23e */ /* 0x008fe400000010ff */
[----:B----4-:R-:W-:Y:S02]  /*0d80*/  @!P6 F2FP.BF16.F32.PACK_AB R10, RZ, R14 ;  /* 0x0000000eff0ae23e */ /* 0x010fe400000010ff */
[----:B-----5:R-:W-:Y:S01]  /*0d90*/  @!P5 F2FP.BF16.F32.PACK_AB R11, RZ, R2 ;  /* 0x00000002ff0bd23e */ /* 0x020fe200000010ff */
[----:B-1----:R-:W-:Y:S06]  /*0da0*/  @P0 BRA `(.L_x_1430) ;  /* 0x0000000000300947 */ /* 0x002fec0003800000 */
        /* <DEDUP_REMOVED lines=12> */
.L_x_1430:
[----:B------:R-:W-:-:S13]  /*0e70*/  ISETP.GE.AND P0, PT, R18, R5, PT ;  /* 0x000000051200720c */ /* 0x000fda0003f06270 */
[----:B------:R-:W-:Y:S05]  /*0e80*/  @P0 BRA `(.L_x_1432) ;  /* 0x0000000000300947 */ /* 0x000fea0003800000 */
[----:B0-----:R-:W0:Y:S01]  /*0e90*/  LDC.64 R12, c[0x0][0x218] ;  /* 0x00008600ff0c7b82 */ /* 0x001e220000000a00 */
[----:B------:R-:W-:Y:S01]  /*0ea0*/  IADD3 R15, R3, R18, RZ ;  /* 0x00000012030f7210 */ /* 0x000fe20007ffe0ff */
[----:B------:R-:W-:-:S04]  /*0eb0*/  VIADD R18, R18, 0x80 ;  /* 0x0000008012127836 */ /* 0x000fc80000000000 */
[----:B0-----:R-:W-:-:S05]  /*0ec0*/  IMAD.WIDE.U32 R12, R15, 0x2, R12 ;  /* 0x000000020f0c7825 */ /* 0x001fca00078e000c */
[----:B------:R1:W-:Y:S02]  /*0ed0*/  STG.E.U16 desc[UR4][R12.64], R7 ;  /* 0x000000070c007986 */ /* 0x0003e4000c101504 */
.L_x_1431:
[----:B------:R-:W-:-:S13]  /*0ee0*/  ISETP.GE.AND P0, PT, R18, R5, PT ;  /* 0x000000051200720c */ /* 0x000fda0003f06270 */
[----:B------:R-:W-:Y:S05]  /*0ef0*/  @P0 BRA `(.L_x_1433) ;  /* 0x0000000000340947 */ /* 0x000fea0003800000 */
[----:B-1----:R-:W1:Y:S01]  /*0f00*/  LDC.64 R6, c[0x0][0x218] ;  /* 0x00008600ff067b82 */ /* 0x002e620000000a00 */
[----:B0-----:R-:W-:Y:S01]  /*0f10*/  IADD3 R13, R3, R18, RZ ;  /* 0x00000012030d7210 */ /* 0x001fe20007ffe0ff */
[----:B------:R-:W-:-:S04]  /*0f20*/  VIADD R18, R18, 0x80 ;  /* 0x0000008012127836 */ /* 0x000fc80000000000 */
[----:B-1----:R-:W-:-:S05]  /*0f30*/  IMAD.WIDE.U32 R6, R13, 0x2, R6 ;  /* 0x000000020d067825 */ /* 0x002fca00078e0006 */
[----:B------:R1:W-:Y:S02]  /*0f40*/  STG.E.U16 desc[UR4][R6.64], R8 ;  /* 0x0000000806007986 */ /* 0x0003e4000c101504 */
.L_x_1432:
        /* <DEDUP_REMOVED lines=8> */
.L_x_1433:
[----:B------:R-:W-:Y:S05]  /*0fd0*/  BSYNC B1 ;  /* 0x0000000000017941 */ /* 0x000fea0003800000 */
.L_x_1429:
[----:B------:R-:W-:-:S13]  /*0fe0*/  ISETP.GE.AND P0, PT, R18, R5, PT ;  /* 0x000000051200720c */ /* 0x000fda0003f06270 */
[----:B-12---:R-:W1:Y:S01]  /*0ff0*/  @!P0 LDC.64 R6, c[0x0][0x218] ;  /* 0x00008600ff068b82 */ /* 0x006e620000000a00 */
[----:B------:R-:W-:Y:S01]  /*1000*/  @!P0 IADD3 R9, R3, R18, RZ ;  /* 0x0000001203098210 */ /* 0x000fe20007ffe0ff */
[----:B------:R-:W-:-:S04]  /*1010*/  @!P0 VIADD R18, R18, 0x80 ;  /* 0x0000008012128836 */ /* 0x000fc80000000000 */
[----:B-1----:R-:W-:-:S05]  /*1020*/  @!P0 IMAD.WIDE.U32 R6, R9, 0x2, R6 ;  /* 0x0000000209068825 */ /* 0x002fca00078e0006 */
[----:B------:R2:W-:Y:S02]  /*1030*/  @!P0 STG.E.U16 desc[UR4][R6.64], R10 ;  /* 0x0000000a06008986 */ /* 0x0005e4000c101504 */
.L_x_1434:
[----:B------:R-:W-:Y:S05]  /*1040*/  BSYNC B0 ;  /* 0x0000000000007941 */ /* 0x000fea0003800000 */
.L_x_1428:
[----:B------:R-:W-:Y:S05]  /*1050*/  WARPSYNC.ALL ;  /* 0x0000000000007948 */ /* 0x000fea0003800000 */
[----:B------:R-:W-:-:S13]  /*1060*/  ISETP.GE.AND P0, PT, R18, R5, PT ;  /* 0x000000051200720c */ /* 0x000fda0003f06270 */
[----:B------:R-:W-:Y:S05]  /*1070*/  @P0 EXIT ;  /* 0x000000000000094d */ /* 0x000fea0003800000 */
[----:B0-----:R-:W0:Y:S01]  /*1080*/  LDC.64 R4, c[0x0][0x218] ;  /* 0x00008600ff047b82 */ /* 0x001e220000000a00 */
[----:B------:R-:W-:-:S05]  /*1090*/  IADD3 R3, R3, R18, RZ ;  /* 0x0000001203037210 */ /* 0x000fca0007ffe0ff */
[----:B0-----:R-:W-:-:S05]  /*10a0*/  IMAD.WIDE.U32 R2, R3, 0x2, R4 ;  /* 0x0000000203027825 */ /* 0x001fca00078e0004 */
[----:B------:R-:W-:Y:S01]  /*10b0*/  STG.E.U16 desc[UR4][R2.64], R11 ;  /* 0x0000000b02007986 */ /* 0x000fe2000c101504 */
[----:B------:R-:W-:Y:S05]  /*10c0*/  EXIT ;  /* 0x000000000000794d */ /* 0x000fea0003800000 */
.L_x_1435:
        /* <DEDUP_REMOVED lines=11> */
.L_x_22771:


//--------------------- .text._ZN2at6native29vectorized_elementwise_kernelILi4ENS0_13BUnaryFunctorIN3c108BFloat16ES4_S4_ZZZNS0_15binary_internal21div_trunc_kernel_cudaERNS_18TensorIteratorBaseEENKUlvE1_clEvENKUlvE2_clEvEUlS4_S4_E_EESt5arrayIPcLm2EEEEviT0_T1_ --------------------------
	.section	.text._ZN2at6native29vectorized_elementwise_kernelILi4ENS0_13BUnaryFunctorIN3c108BFloat16ES4_S4_ZZZNS0_15binary_internal21div_trunc_kernel_cudaERNS_18TensorIteratorBaseEENKUlvE1_clEvENKUlvE2_clEvEUlS4_S4_E_EESt5arrayIPcLm2EEEEviT0_T1_,"ax",@progbits
	.align	128
        .global         _ZN2at6native29vectorized_elementwise_kernelILi4ENS0_13BUnaryFunctorIN3c108BFloat16ES4_S4_ZZZNS0_15binary_internal21div_trunc_kernel_cudaERNS_18TensorIteratorBaseEENKUlvE1_clEvENKUlvE2_clEvEUlS4_S4_E_EESt5arrayIPcLm2EEEEviT0_T1_
        .type           _ZN2at6native29vectorized_elementwise_kernelILi4ENS0_13BUnaryFunctorIN3c108BFloat16ES4_S4_ZZZNS0_15binary_internal21div_trunc_kernel_cudaERNS_18TensorIteratorBaseEENKUlvE1_clEvENKUlvE2_clEvEUlS4_S4_E_EESt5arrayIPcLm2EEEEviT0_T1_,@function
        .size           _ZN2at6native29vectorized_elementwise_kernelILi4ENS0_13BUnaryFunctorIN3c108BFloat16ES4_S4_ZZZNS0_15binary_internal21div_trunc_kernel_cudaERNS_18TensorIteratorBaseEENKUlvE1_clEvENKUlvE2_clEvEUlS4_S4_E_EESt5arrayIPcLm2EEEEviT0_T1_,(.L_x_22772 - _ZN2at6native29vectorized_elementwise_kernelILi4ENS0_13BUnaryFunctorIN3c108BFloat16ES4_S4_ZZZNS0_15binary_internal21div_trunc_kernel_cudaERNS_18TensorIteratorBaseEENKUlvE1_clEvENKUlvE2_clEvEUlS4_S4_E_EESt5arrayIPcLm2EEEEviT0_T1_)
        .other          _ZN2at6native29vectorized_elementwise_kernelILi4ENS0_13BUnaryFunctorIN3c108BFloat16ES4_S4_ZZZNS0_15binary_internal21div_trunc_kernel_cudaERNS_18TensorIteratorBaseEENKUlvE1_clEvENKUlvE2_clEvEUlS4_S4_E_EESt5arrayIPcLm2EEEEviT0_T1_,@"STO_CUDA_ENTRY STV_DEFAULT"
_ZN2at6native29vectorized_elementwise_kernelILi4ENS0_13BUnaryFunctorIN3c108BFloat16ES4_S4_ZZZNS0_15binary_internal21div_trunc_kernel_cudaERNS_18TensorIteratorBaseEENKUlvE1_clEvENKUlvE2_clEvEUlS4_S4_E_EESt5arrayIPcLm2EEEEviT0_T1_:
.text._ZN2at6native29vectorized_elementwise_kernelILi4ENS0_13BUnaryFunctorIN3c108BFloat16ES4_S4_ZZZNS0_15binary_internal21div_trunc_kernel_cudaERNS_18TensorIteratorBaseEENKUlvE1_clEvENKUlvE2_clEvEUlS4_S4_E_EESt5arrayIPcLm2EEEEviT0_T1_:
        /* <DEDUP_REMOVED lines=13> */
[----:B------:R-:W2:Y:S04]  /*00d0*/  LDG.E.64 R4, desc[UR4][R12.64] ;  /* 0x000000040c047981 */ /* 0x000ea8000c1e1b00 */
[----:B------:R-:W3:Y:S01]  /*00e0*/  LDG.E.64 R8, desc[UR4][R12.64+0x400] ;  /* 0x000400040c087981 */ /* 0x000ee2000c1e1b00 */
[----:B-1----:R-:W-:-:S06]  /*00f0*/  IMAD.U32 R2, R6, 0x10000, RZ ;  /* 0x0001000006027824 */ /* 0x002fcc00078e00ff */
[----:B------:R-:W0:Y:S01]  /*0100*/  MUFU.RCP R2, R2 ;  /* 0x0000000200027308 */ /* 0x000e220000001000 */
[C---:B--2---:R-:W-:Y:S02]  /*0110*/  SHF.L.U32 R7, R4.reuse, 0x10, RZ ;  /* 0x0000001004077819 */ /* 0x044fe400000006ff */
[----:B------:R-:W-:Y:S01]  /*0120*/  PRMT R4, R4, 0x7632, R4 ;  /* 0x0000763204047816 */ /* 0x000fe20000000004 */
[C---:B---3--:R-:W-:Y:S02]  /*0130*/  IMAD.U32 R11, R8.reuse, 0x10000, RZ ;  /* 0x00010000080b7824 */ /* 0x048fe400078e00ff */
[-C--:B0-----:R-:W-:Y:S01]  /*0140*/  FMUL.FTZ R6, R7, R2.reuse ;  /* 0x0000000207067220 */ /* 0x081fe20000410000 */
[C---:B------:R-:W-:Y:S01]  /*0150*/  IMAD.U32 R7, R5.reuse, 0x10000, RZ ;  /* 0x0001000005077824 */ /* 0x040fe200078e00ff */
[----:B------:R-:W-:Y:S02]  /*0160*/  PRMT R8, R8, 0x7632, R8 ;  /* 0x0000763208087816 */ /* 0x000fe40000000008 */
[----:B------:R-:W-:Y:S01]  /*0170*/  PRMT R5, R5, 0x7632, R5 ;  /* 0x0000763205057816 */ /* 0x000fe20000000005 */
[-C--:B------:R-:W-:Y:S01]  /*0180*/  FMUL.FTZ R10, R7, R2.reuse ;  /* 0x00000002070a7220 */ /* 0x080fe20000410000 */
[-C--:B------:R-:W-:Y:S01]  /*0190*/  FMUL.FTZ R7, R11, R2.reuse ;  /* 0x000000020b077220 */ /* 0x080fe20000410000 */
[C---:B------:R-:W-:Y:S01]  /*01a0*/  SHF.L.U32 R11, R9.reuse, 0x10, RZ ;  /* 0x00000010090b7819 */ /* 0x040fe200000006ff */
[----:B------:R-:W0:Y:S01]  /*01b0*/  F2F.BF16.F32 R6, R6 ;  /* 0x0000000600067304 */ /* 0x000e220000202000 */
[----:B------:R-:W-:Y:S01]  /*01c0*/  PRMT R9, R9, 0x7632, R9 ;  /* 0x0000763209097816 */ /* 0x000fe20000000009 */
[----:B------:R-:W-:Y:S01]  /*01d0*/  IMAD.U32 R5, R5, 0x10000, RZ ;  /* 0x0001000005057824 */ /* 0x000fe200078e00ff */
[----:B------:R-:W-:Y:S01]  /*01e0*/  SHF.L.U32 R13, R8, 0x10, RZ ;  /* 0x00000010080d7819 */ /* 0x000fe200000006ff */
[----:B------:R-:W-:Y:S01]  /*01f0*/  FMUL.FTZ R12, R11, R2 ;  /* 0x000000020b0c7220 */ /* 0x000fe20000410000 */
[----:B------:R-:W-:-:S02]  /*0200*/  IMAD.U32 R11, R4, 0x10000, RZ ;  /* 0x00010000040b7824 */ /* 0x000fc400078e00ff */
[-C--:B------:R-:W-:Y:S01]  /*0210*/  FMUL.FTZ R5, R5, R2.reuse ;  /* 0x0000000205057220 */ /* 0x080fe20000410000 */
[----:B------:R-:W-:Y:S01]  /*0220*/  IMAD.U32 R9, R9, 0x10000, RZ ;  /* 0x0001000009097824 */ /* 0x000fe200078e00ff */
[----:B------:R1:W2:Y:S01]  /*0230*/  F2F.BF16.F32 R4, R12 ;  /* 0x0000000c00047304 */ /* 0x0002a20000202000 */
[-C--:B------:R-:W-:Y:S01]  /*0240*/  FMUL.FTZ R11, R11, R2.reuse ;  /* 0x000000020b0b7220 */ /* 0x080fe20000410000 */
[----:B------:R-:W-:-:S06]  /*0250*/  FMUL.FTZ R13, R13, R2 ;  /* 0x000000020d0d7220 */ /* 0x000fcc0000410000 */
[----:B------:R-:W3:Y:S01]  /*0260*/  F2F.BF16.F32 R10, R10 ;  /* 0x0000000a000a7304 */ /* 0x000ee20000202000 */
[----:B-1----:R-:W-:Y:S01]  /*0270*/  FMUL.FTZ R12, R9, R2 ;  /* 0x00000002090c7220 */ /* 0x002fe20000410000 */
[----:B0-----:R-:W-:Y:S02]  /*0280*/  IMAD.U32 R2, R6, 0x10000, RZ ;  /* 0x0001000006027824 */ /* 0x001fe400078e00ff */
[----:B--2---:R-:W-:-:S04]  /*0290*/  IMAD.U32 R9, R4, 0x10000, RZ ;  /* 0x0001000004097824 */ /* 0x004fc800078e00ff */
[----:B------:R-:W0:Y:S01]  /*02a0*/  F2F.BF16.F32 R7, R7 ;  /* 0x0000000700077304 */ /* 0x000e220000202000 */
[----:B---3--:R-:W-:-:S07]  /*02b0*/  SHF.L.U32 R10, R10, 0x10, RZ ;  /* 0x000000100a0a7819 */ /* 0x008fce00000006ff */
[----:B------:R-:W1:Y:S01]  /*02c0*/  F2F.BF16.F32 R11, R11 ;  /* 0x0000000b000b7304 */ /* 0x000e620000202000 */
[----:B0-----:R-:W-:-:S07]  /*02d0*/  IMAD.U32 R6, R7, 0x10000, RZ ;  /* 0x0001000007067824 */ /* 0x001fce00078e00ff */
[----:B------:R-:W0:Y:S01]  /*02e0*/  F2F.BF16.F32 R13, R13 ;  /* 0x0000000d000d7304 */ /* 0x000e220000202000 */
[----:B-1----:R-:W-:-:S07]  /*02f0*/  SHF.L.U32 R11, R11, 0x10, RZ ;  /* 0x000000100b0b7819 */ /* 0x002fce00000006ff */
[----:B------:R-:W1:Y:S01]  /*0300*/  F2F.BF16.F32 R12, R12 ;  /* 0x0000000c000c7304 */ /* 0x000e620000202000 */
[----:B0-----:R-:W-:-:S07]  /*0310*/  IMAD.U32 R13, R13, 0x10000, RZ ;  /* 0x000100000d0d7824 */ /* 0x001fce00078e00ff */
[----:B------:R0:W2:Y:S01]  /*0320*/  F2F.BF16.F32 R8, R5 ;  /* 0x0000000500087304 */ /* 0x0000a20000202000 */
[----:B-1----:R-:W-:-:S07]  /*0330*/  SHF.L.U32 R12, R12, 0x10, RZ ;  /* 0x000000100c0c7819 */ /* 0x002fce00000006ff */
[----:B------:R-:W-:Y:S01]  /*0340*/  FRND.TRUNC R10, R10 ;  /* 0x0000000a000a7307 */ /* 0x000fe2000020d000 */
[----:B0-----:R-:W0:Y:S01]  /*0350*/  LDC.64 R4, c[0x0][0x218] ;  /* 0x00008600ff047b82 */ /* 0x001e220000000a00 */
[----:B--2---:R-:W-:-:S06]  /*0360*/  IMAD.U32 R8, R8, 0x10000, RZ ;  /* 0x0001000008087824 */ /* 0x004fcc00078e00ff */
[----:B------:R-:W-:Y:S08]  /*0370*/  FRND.TRUNC R2, R2 ;  /* 0x0000000200027307 */ /* 0x000ff0000020d000 */
[----:B------:R-:W1:Y:S08]  /*0380*/  FRND.TRUNC R7, R8 ;  /* 0x0000000800077307 */ /* 0x000e70000020d000 */
[----:B------:R-:W-:Y:S01]  /*0390*/  FRND.TRUNC R6, R6 ;  /* 0x0000000600067307 */ /* 0x000fe2000020d000 */
[----:B0-----:R-:W-:Y:S01]  /*03a0*/  IMAD.WIDE.U32 R4, R3, 0x2, R4 ;  /* 0x0000000203047825 */ /* 0x001fe200078e0004 */
[----:B-1----:R-:W-:-:S06]  /*03b0*/  F2FP.BF16.F32.PACK_AB R3, R7, R10 ;  /* 0x0000000a0703723e */ /* 0x002fcc00000010ff */
[----:B------:R-:W-:Y:S01]  /*03c0*/  FRND.TRUNC R9, R9 ;  /* 0x0000000900097307 */ /* 0x000fe2000020d000 */
[----:B------:R-:W-:-:S07]  /*03d0*/  IMAD.WIDE R4, R0, 0x8, R4 ;  /* 0x0000000800047825 */ /* 0x000fce00078e0204 */
        /* <DEDUP_REMOVED lines=9> */
.L_x_1436:
        /* <DEDUP_REMOVED lines=156> */
.L_x_1439:
[----:B------:R-:W-:-:S13]  /*0e30*/  ISETP.GE.AND P0, PT, R18, R5, PT ;  /* 0x000000051200720c */ /* 0x000fda0003f06270 */
[----:B------:R-:W-:Y:S05]  /*0e40*/  @P0 BRA `(.L_x_1441) ;  /* 0x0000000000300947 */ /* 0x000fea0003800000 */
[----:B0-----:R-:W0:Y:S01]  /*0e50*/  LDC.64 R12, c[0x0][0x218] ;  /* 0x00008600ff0c7b82 */ /* 0x001e220000000a00 */
[----:B------:R-:W-:Y:S01]  /*0e60*/  IADD3 R15, R3, R18, RZ ;  /* 0x00000012030f7210 */ /* 0x000fe20007ffe0ff */
[----:B------:R-:W-:-:S04]  /*0e70*/  VIADD R18, R18, 0x80 ;  /* 0x0000008012127836 */ /* 0x000fc80000000000 */
[----:B0-----:R-:W-:-:S05]  /*0e80*/  IMAD.WIDE.U32 R12, R15, 0x2, R12 ;  /* 0x000000020f0c7825 */ /* 0x001fca00078e000c */
[----:B------:R1:W-:Y:S02]  /*0e90*/  STG.E.U16 desc[UR4][R12.64], R7 ;  /* 0x000000070c007986 */ /* 0x0003e4000c101504 */
.L_x_1440:
[----:B------:R-:W-:-:S13]  /*0ea0*/  ISETP.GE.AND P0, PT, R18, R5, PT ;  /* 0x000000051200720c */ /* 0x000fda0003f06270 */
[----:B------:R-:W-:Y:S05]  /*0eb0*/  @P0 BRA `(.L_x_1442) ;  /* 0x0000000000340947 */ /* 0x000fea0003800000 */
[----:B-1----:R-:W1:Y:S01]  /*0ec0*/  LDC.64 R6, c[0x0][0x218] ;  /* 0x00008600ff067b82 */ /* 0x002e620000000a00 */
[----:B0-----:R-:W-:Y:S01]  /*0ed0*/  IADD3 R13, R3, R18, RZ ;  /* 0x00000012030d7210 */ /* 0x001fe20007ffe0ff */
[----:B------:R-:W-:-:S04]  /*0ee0*/  VIADD R18, R18, 0x80 ;  /* 0x0000008012127836 */ /* 0x000fc80000000000 */
[----:B-1----:R-:W-:-:S05]  /*0ef0*/  IMAD.WIDE.U32 R6, R13, 0x2, R6 ;  /* 0x000000020d067825 */ /* 0x002fca00078e0006 */
[----:B------:R1:W-:Y:S02]  /*0f00*/  STG.E.U16 desc[UR4][R6.64], R8 ;  /* 0x0000000806007986 */ /* 0x0003e4000c101504 */
.L_x_1441:
        /* <DEDUP_REMOVED lines=8> */
.L_x_1442:
[----:B------:R-:W-:Y:S05]  /*0f90*/  BSYNC B1 ;  /* 0x0000000000017941 */ /* 0x000fea0003800000 */
.L_x_1438:
[----:B------:R-:W-:-:S13]  /*0fa0*/  ISETP.GE.AND P0, PT, R18, R5, PT ;  /* 0x000000051200720c */ /* 0x000fda0003f06270 */
[----:B-12---:R-:W1:Y:S01]  /*0fb0*/  @!P0 LDC.64 R6, c[0x0][0x218] ;  /* 0x00008600ff068b82 */ /* 0x006e620000000a00 */
[----:B------:R-:W-:Y:S01]  /*0fc0*/  @!P0 IADD3 R9, R3, R18, RZ ;  /* 0x0000001203098210 */ /* 0x000fe20007ffe0ff */
[----:B------:R-:W-:-:S04]  /*0fd0*/  @!P0 VIADD R18, R18, 0x80 ;  /* 0x0000008012128836 */ /* 0x000fc80000000000 */
[----:B-1----:R-:W-:-:S05]  /*0fe0*/  @!P0 IMAD.WIDE.U32 R6, R9, 0x2, R6 ;  /* 0x0000000209068825 */ /* 0x002fca00078e0006 */
[----:B------:R2:W-:Y:S02]  /*0ff0*/  @!P0 STG.E.U16 desc[UR4][R6.64], R10 ;  /* 0x0000000a06008986 */ /* 0x0005e4000c101504 */
.L_x_1443:
[----:B------:R-:W-:Y:S05]  /*1000*/  BSYNC B0 ;  /* 0x0000000000007941 */ /* 0x000fea0003800000 */
.L_x_1437:
        /* <DEDUP_REMOVED lines=8> */
.L_x_1444:
        /* <DEDUP_REMOVED lines=15> */
.L_x_22772:


//--------------------- .text._ZN2at6native29vectorized_elementwise_kernelILi8ENS0_13BUnaryFunctorIN3c108BFloat16ES4_S4_ZZZNS0_15binary_internal21div_trunc_kernel_cudaERNS_18TensorIteratorBaseEENKUlvE1_clEvENKUlvE2_clEvEUlS4_S4_E_EESt5arrayIPcLm2EEEEviT0_T1_ --------------------------
	.section	.text._ZN2at6native29vectorized_elementwise_kernelILi8ENS0_13BUnaryFunctorIN3c108BFloat16ES4_S4_ZZZNS0_15binary_internal21div_trunc_kernel_cudaERNS_18TensorIteratorBaseEENKUlvE1_clEvENKUlvE2_clEvEUlS4_S4_E_EESt5arrayIPcLm2EEEEviT0_T1_,"ax",@progbits
	.align	128
        .global         _ZN2at6native29vectorized_elementwise_kernelILi8ENS0_13BUnaryFunctorIN3c108BFloat16ES4_S4_ZZZNS0_15binary_internal21div_trunc_kernel_cudaERNS_18TensorIteratorBaseEENKUlvE1_clEvENKUlvE2_clEvEUlS4_S4_E_EESt5arrayIPcLm2EEEEviT0_T1_
        .type           _ZN2at6native29vectorized_elementwise_kernelILi8ENS0_13BUnaryFunctorIN3c108BFloat16ES4_S4_ZZZNS0_15binary_internal21div_trunc_kernel_cudaERNS_18TensorIteratorBaseEENKUlvE1_clEvENKUlvE2_clEvEUlS4_S4_E_EESt5arrayIPcLm2EEEEviT0_T1_,@function
        .size           _ZN2at6native29vectorized_elementwise_kernelILi8ENS0_13BUnaryFunctorIN3c108BFloat16ES4_S4_ZZZNS0_15binary_internal21div_trunc_kernel_cudaERNS_18TensorIteratorBaseEENKUlvE1_clEvENKUlvE2_clEvEUlS4_S4_E_EESt5arrayIPcLm2EEEEviT0_T1_,(.L_x_22773 - _ZN2at6native29vectorized_elementwise_kernelILi8ENS0_13BUnaryFunctorIN3c108BFloat16ES4_S4_ZZZNS0_15binary_internal21div_trunc_kernel_cudaERNS_18TensorIteratorBaseEENKUlvE1_clEvENKUlvE2_clEvEUlS4_S4_E_EESt5arrayIPcLm2EEEEviT0_T1_)
        .other          _ZN2at6native29vectorized_elementwise_kernelILi8ENS0_13BUnaryFunctorIN3c108BFloat16ES4_S4_ZZZNS0_15binary_internal21div_trunc_kernel_cudaERNS_18TensorIteratorBaseEENKUlvE1_clEvENKUlvE2_clEvEUlS4_S4_E_EESt5arrayIPcLm2EEEEviT0_T1_,@"STO_CUDA_ENTRY STV_DEFAULT"
_ZN2at6native29vectorized_elementwise_kernelILi8ENS0_13BUnaryFunctorIN3c108BFloat16ES4_S4_ZZZNS0_15binary_internal21div_trunc_kernel_cudaERNS_18TensorIteratorBaseEENKUlvE1_clEvENKUlvE2_clEvEUlS4_S4_E_EESt5arrayIPcLm2EEEEviT0_T1_:
.text._ZN2at6native29vectorized_elementwise_kernelILi8ENS0_13BUnaryFunctorIN3c108BFloat16ES4_S4_ZZZNS0_15binary_internal21div_trunc_kernel_cudaERNS_18TensorIteratorBaseEENKUlvE1_clEvENKUlvE2_clEvEUlS4_S4_E_EESt5arrayIPcLm2EEEEviT0_T1_:
        /* <DEDUP_REMOVED lines=12> */
[----:B0-----:R-:W-:-:S06]  /*00c0*/  IMAD.WIDE.U32 R8, R0, 0x10, R4 ;  /* 0x0000001000087825 */ /* 0x001fcc00078e0004 */
[----:B------:R-:W2:Y:S01]  /*00d0*/  LDG.E.128 R8, desc[UR4][R8.64] ;  /* 0x0000000408087981 */ /* 0x000ea2000c1e1d00 */
[----:B-1----:R-:W-:-:S06]  /*00e0*/  IMAD.U32 R2, R6, 0x10000, RZ ;  /* 0x0001000006027824 */ /* 0x002fcc00078e00ff */
[----:B------:R-:W0:Y:S01]  /*00f0*/  MUFU.RCP R2, R2 ;  /* 0x0000000200027308 */ /* 0x000e220000001000 */
[----:B--2---:R-:W-:Y:S01]  /*0100*/  SHF.L.U32 R5, R8, 0x10, RZ ;  /* 0x0000001008057819 */ /* 0x004fe200000006ff */
[----:B------:R-:W-:Y:S01]  /*0110*/  IMAD.U32 R7, R10, 0x10000, RZ ;  /* 0x000100000a077824 */ /* 0x000fe200078e00ff */
[----:B------:R-:W-:Y:S02]  /*0120*/  PRMT R8, R8, 0x7632, R8 ;  /* 0x0000763208087816 */ /* 0x000fe40000000008 */
[----:B------:R-:W-:Y:S01]  /*0130*/  PRMT R10, R10, 0x7632, R10 ;  /* 0x000076320a0a7816 */ /* 0x000fe2000000000a */
[-C--:B0-----:R-:W-:Y:S01]  /*0140*/  FMUL.FTZ R4, R5, R2.reuse ;  /* 0x0000000205047220 */ /* 0x081fe20000410000 */
[C---:B------:R-:W-:Y:S01]  /*0150*/  IMAD.U32 R5, R9.reuse, 0x10000, RZ ;  /* 0x0001000009057824 */ /* 0x040fe200078e00ff */
[----:B------:R-:W-:Y:S02]  /*0160*/  PRMT R9, R9, 0x7632, R9 ;  /* 0x0000763209097816 */ /* 0x000fe40000000009 */
[----:B------:R-:W-:Y:S01]  /*0170*/  SHF.L.U32 R13, R10, 0x10, RZ ;  /* 0x000000100a0d7819 */ /* 0x000fe200000006ff */
[-C--:B------:R-:W-:Y:S01]  /*0180*/  FMUL.FTZ R6, R5, R2.reuse ;  /* 0x0000000205067220 */ /* 0x080fe20000410000 */
[----:B------:R-:W-:Y:S01]  /*0190*/  FMUL.FTZ R5, R7, R2 ;  /* 0x0000000207057220 */ /* 0x000fe20000410000 */
[C---:B------:R-:W-:Y:S01]  /*01a0*/  SHF.L.U32 R7, R11.reuse, 0x10, RZ ;  /* 0x000000100b077819 */ /* 0x040fe200000006ff */
[----:B------:R-:W0:Y:S01]  /*01b0*/  F2F.BF16.F32 R4, R4 ;  /* 0x0000000400047304 */ /* 0x000e220000202000 */
[----:B------:R-:W-:Y:S01]  /*01c0*/  PRMT R11, R11, 0x7632, R11 ;  /* 0x000076320b0b7816 */ /* 0x000fe2000000000b */
[----:B------:R-:W-:-:S02]  /*01d0*/  IMAD.U32 R9, R9, 0x10000, RZ ;  /* 0x0001000009097824 */ /* 0x000fc400078e00ff */
[-C--:B------:R-:W-:Y:S01]  /*01e0*/  FMUL.FTZ R13, R13, R2.reuse ;  /* 0x000000020d0d7220 */ /* 0x080fe20000410000 */
[-C--:B------:R-:W-:Y:S01]  /*01f0*/  FMUL.FTZ R12, R7, R2.reuse ;  /* 0x00000002070c7220 */ /* 0x080fe20000410000 */
[----:B------:R-:W-:Y:S02]  /*0200*/  IMAD.U32 R7, R8, 0x10000, RZ ;  /* 0x0001000008077824 */ /* 0x000fe400078e00ff */
[-C--:B------:R-:W-:Y:S01]  /*0210*/  FMUL.FTZ R9, R9, R2.reuse ;  /* 0x0000000209097220 */ /* 0x080fe20000410000 */
[----:B------:R-:W-:Y:S01]  /*0220*/  IMAD.U32 R11, R11, 0x10000, RZ ;  /* 0x000100000b0b7824 */ /* 0x000fe200078e00ff */
[----:B------:R-:W-:Y:S01]  /*0230*/  F2F.BF16.F32 R5, R5 ;  /* 0x0000000500057304 */ /* 0x000fe20000202000 */
[-C--:B------:R-:W-:Y:S02]  /*0240*/  FMUL.FTZ R7, R7, R2.reuse ;  /* 0x0000000207077220 */ /* 0x080fe40000410000 */
[----:B------:R-:W-:Y:S01]  /*0250*/  FMUL.FTZ R11, R11, R2 ;  /* 0x000000020b0b7220 */ /* 0x000fe20000410000 */
[----:B0-----:R-:W-:-:S04]  /*0260*/  IMAD.U32 R2, R4, 0x10000, RZ ;  /* 0x0001000004027824 */ /* 0x001fc800078e00ff */
[----:B------:R-:W0:Y:S08]  /*0270*/  F2F.BF16.F32 R6, R6 ;  /* 0x0000000600067304 */ /* 0x000e300000202000 */
[----:B------:R-:W1:Y:S01]  /*0280*/  F2F.BF16.F32 R7, R7 ;  /* 0x0000000700077304 */ /* 0x000e620000202000 */
[----:B0-----:R-:W-:-:S07]  /*0290*/  SHF.L.U32 R6, R6, 0x10, RZ ;  /* 0x0000001006067819 */ /* 0x001fce00000006ff */
[----:B------:R-:W0:Y:S01]  /*02a0*/  F2F.BF16.F32 R13, R13 ;  /* 0x0000000d000d7304 */ /* 0x000e220000202000 */
[----:B-1----:R-:W-:-:S07]  /*02b0*/  SHF.L.U32 R7, R7, 0x10, RZ ;  /* 0x0000001007077819 */ /* 0x002fce00000006ff */
[----:B------:R-:W1:Y:S01]  /*02c0*/  F2F.BF16.F32 R15, R11 ;  /* 0x0000000b000f7304 */ /* 0x000e620000202000 */
[----:B0-----:R-:W-:-:S07]  /*02d0*/  IMAD.U32 R13, R13, 0x10000, RZ ;  /* 0x000100000d0d7824 */ /* 0x001fce00078e00ff */
[----:B------:R-:W0:Y:S01]  /*02e0*/  F2F.BF16.F32 R9, R9 ;  /* 0x0000000900097304 */ /* 0x000e220000202000 */
[----:B-1----:R-:W-:-:S07]  /*02f0*/  SHF.L.U32 R15, R15, 0x10, RZ ;  /* 0x000000100f0f7819 */ /* 0x002fce00000006ff */
[----:B------:R1:W2:Y:S01]  /*0300*/  F2F.BF16.F32 R8, R12 ;  /* 0x0000000c00087304 */ /* 0x0002a20000202000 */
[----:B0-----:R-:W-:-:S07]  /*0310*/  IMAD.U32 R10, R9, 0x10000, RZ ;  /* 0x00010000090a7824 */ /* 0x001fce00078e00ff */
[----:B------:R-:W-:Y:S01]  /*0320*/  FRND.TRUNC R2, R2 ;  /* 0x0000000200027307 */ /* 0x000fe2000020d000 */
[----:B-1----:R-:W-:Y:S02]  /*0330*/  IMAD.U32 R12, R5, 0x10000, RZ ;  /* 0x00010000050c7824 */ /* 0x002fe400078e00ff */
[----:B------:R-:W0:Y:S01]  /*0340*/  LDC.64 R4, c[0x0][0x218] ;  /* 0x00008600ff047b82 */ /* 0x000e220000000a00 */
[----:B--2---:R-:W-:-:S04]  /*0350*/  IMAD.U32 R8, R8, 0x10000, RZ ;  /* 0x0001000008087824 */ /* 0x004fc800078e00ff */
[----:B------:R-:W-:Y:S08]  /*0360*/  FRND.TRUNC R6, R6 ;  /* 0x0000000600067307 */ /* 0x000ff0000020d000 */
[----:B------:R-:W1:Y:S08]  /*0370*/  FRND.TRUNC R7, R7 ;  /* 0x0000000700077307 */ /* 0x000e70000020d000 */
[----:B------:R-:W2:Y:S01]  /*0380*/  FRND.TRUNC R11, R10 ;  /* 0x0000000a000b7307 */ /* 0x000ea2000020d000 */
[----:B0-----:R-:W-:-:S07]  /*0390*/  IMAD.WIDE.U32 R4, R3, 0x2, R4 ;  /* 0x0000000203047825 */ /* 0x001fce00078e0004 */
[----:B------:R-:W-:Y:S08]  /*03a0*/  FRND.TRUNC R12, R12 ;  /* 0x0000000c000c7307 */ /* 0x000ff0000020d000 */
[----:B------:R0:W-:Y:S08]  /*03b0*/  FRND.TRUNC R14, R8 ;  /* 0x00000008000e7307 */ /* 0x0001f0000020d000 */
[----:B------:R-:W3:Y:S01]  /*03c0*/  FRND.TRUNC R13, R13 ;  /* 0x0000000d000d7307 */ /* 0x000ee2000020d000 */
[----:B0-----:R-:W-:Y:S01]  /*03d0*/  IMAD.WIDE R8, R0, 0x10, R4 ;  /* 0x0000001000087825 */ /* 0x001fe200078e0204 */
[----:B-1----:R-:W-:-:S02]  /*03e0*/  F2FP.BF16.F32.PACK_AB R4, R7, R2 ;  /* 0x000000020704723e */ /* 0x002fc400000010ff */
[----:B--2---:R-:W-:-:S04]  /*03f0*/  F2FP.BF16.F32.PACK_AB R5, R11, R6 ;  /* 0x000000060b05723e */ /* 0x004fc800000010ff */
[----:B------:R-:W0:Y:S01]  /*0400*/  FRND.TRUNC R15, R15 ;  /* 0x0000000f000f7307 */ /* 0x000e22000020d000 */
[----:B---3--:R-:W-:Y:S02]  /*0410*/  F2FP.BF16.F32.PACK_AB R6, R13, R12 ;  /* 0x0000000c0d06723e */ /* 0x008fe400000010ff */
[----:B0-----:R-:W-:-:S05]  /*0420*/  F2FP.BF16.F32.PACK_AB R7, R15, R14 ;  /* 0x0000000e0f07723e */ /* 0x001fca00000010ff */
[----:B------:R-:W-:Y:S01]  /*0430*/  STG.E.128 desc[UR4][R8.64], R4 ;  /* 0x0000000408007986 */ /* 0x000fe2000c101d04 */
[----:B------:R-:W-:Y:S05]  /*0440*/  EXIT ;  /* 0x000000000000794d */ /* 0x000fea0003800000 */
.L_x_1445:
        /* <DEDUP_REMOVED lines=156> */
.L_x_1448:
[----:B------:R-:W-:-:S13]  /*0e10*/  ISETP.GE.AND P0, PT, R18, R5, PT ;  /* 0x000000051200720c */ /* 0x000fda0003f06270 */
[----:B------:R-:W-:Y:S05]  /*0e20*/  @P0 BRA `(.L_x_1450) ;  /* 0x0000000000300947 */ /* 0x000fea0003800000 */
[----:B0-----:R-:W0:Y:S01]  /*0e30*/  LDC.64 R12, c[0x0][0x218] ;  /* 0x00008600ff0c7b82 */ /* 0x001e220000000a00 */
[----:B------:R-:W-:Y:S01]  /*0e40*/  IADD3 R15, R3, R18, RZ ;  /* 0x00000012030f7210 */ /* 0x000fe20007ffe0ff */
[----:B------:R-:W-:-:S04]  /*0e50*/  VIADD R18, R18, 0x80 ;  /* 0x0000008012127836 */ /* 0x000fc80000000000 */
[----:B0-----:R-:W-:-:S05]  /*0e60*/  IMAD.WIDE.U32 R12, R15, 0x2, R12 ;  /* 0x000000020f0c7825 */ /* 0x001fca00078e000c */
[----:B------:R1:W-:Y:S02]  /*0e70*/  STG.E.U16 desc[UR4][R12.64], R7 ;  /* 0x000000070c007986 */ /* 0x0003e4000c101504 */
.L_x_1449:
[----:B------:R-:W-:-:S13]  /*0e80*/  ISETP.GE.AND P0, PT, R18, R5, PT ;  /* 0x000000051200720c */ /* 0x000fda0003f06270 */
[----:B------:R-:W-:Y:S05]  /*0e90*/  @P0 BRA `(.L_x_1451) ;  /* 0x0000000000340947 */ /* 0x000fea0003800000 */
[----:B-1----:R-:W1:Y:S01]  /*0ea0*/  LDC.64 R6, c[0x0][0x218] ;  /* 0x00008600ff067b82 */ /* 0x002e620000000a00 */
[----:B0-----:R-:W-:Y:S01]  /*0eb0*/  IADD3 R13, R3, R18, RZ ;  /* 0x00000012030d7210 */ /* 0x001fe20007ffe0ff */
[----:B------:R-:W-:-:S04]  /*0ec0*/  VIADD R18, R18, 0x80 ;  /* 0x0000008012127836 */ /* 0x000fc80000000000 */
[----:B-1----:R-:W-:-:S05]  /*0ed0*/  IMAD.WIDE.U32 R6, R13, 0x2, R6 ;  /* 0x000000020d067825 */ /* 0x002fca00078e0006 */
[----:B------:R1:W-:Y:S02]  /*0ee0*/  STG.E.U16 desc[UR4][R6.64], R8 ;  /* 0x0000000806007986 */ /* 0x0003e4000c101504 */
.L_x_1450:
        /* <DEDUP_REMOVED lines=8> */
.L_x_1451:
[----:B------:R-:W-:Y:S05]  /*0f70*/  BSYNC B1 ;  /* 0x0000000000017941 */ /* 0x000fea0003800000 */
.L_x_1447:
[----:B------:R-:W-:-:S13]  /*0f80*/  ISETP.GE.AND P0, PT, R18, R5, PT ;  /* 0x000000051200720c */ /* 0x000fda0003f06270 */
[----:B-12---:R-:W1:Y:S01]  /*0f90*/  @!P0 LDC.64 R6, c[0x0][0x218] ;  /* 0x00008600ff068b82 */ /* 0x006e620000000a00 */
[----:B------:R-:W-:Y:S01]  /*0fa0*/  @!P0 IADD3 R9, R3, R18, RZ ;  /* 0x0000001203098210 */ /* 0x000fe20007ffe0ff */
[----:B------:R-:W-:-:S04]  /*0fb0*/  @!P0 VIADD R18, R18, 0x80 ;  /* 0x0000008012128836 */ /* 0x000fc80000000000 */
[----:B-1----:R-:W-:-:S05]  /*0fc0*/  @!P0 IMAD.WIDE.U32 R6, R9, 0x2, R6 ;  /* 0x0000000209068825 */ /* 0x002fca00078e0006 */
[----:B------:R2:W-:Y:S02]  /*0fd0*/  @!P0 STG.E.U16 desc[UR4][R6.64], R10 ;  /* 0x0000000a06008986 */ /* 0x0005e4000c101504 */
.L_x_1452:
[----:B------:R-:W-:Y:S05]  /*0fe0*/  BSYNC B0 ;  /* 0x0000000000007941 */ /* 0x000fea0003800000 */
.L_x_1446:
        /* <DEDUP_REMOVED lines=8> */
.L_x_1453:
        /* <DEDUP_REMOVED lines=9> */
.L_x_22773:


//--------------------- .text._ZN2at6native18elementwise_kernelILi128ELi4EZNS0_15gpu_kernel_implINS0_13AUnaryFunctorIN3c108BFloat16ES5_S5_ZZZNS0_15binary_internal21div_trunc_kernel_cudaERNS_18TensorIteratorBaseEENKUlvE1_clEvENKUlvE2_clEvEUlS5_S5_E_EEEEvS8_RKT_EUliE_EEviT1_ --------------------------
	.section	.text._ZN2at6native18elementwise_kernelILi128ELi4EZNS0_15gpu_kernel_implINS0_13AUnaryFunctorIN3c108BFloat16ES5_S5_ZZZNS0_15binary_internal21div_trunc_kernel_cudaERNS_18TensorIteratorBaseEENKUlvE1_clEvENKUlvE2_clEvEUlS5_S5_E_EEEEvS8_RKT_EUliE_EEviT1_,"ax",@progbits
	.align	128
        .global         _ZN2at6native18elementwise_kernelILi128ELi4EZNS0_15gpu_kernel_implINS0_13AUnaryFunctorIN3c108BFloat16ES5_S5_ZZZNS0_15binary_internal21div_trunc_kernel_cudaERNS_18TensorIteratorBaseEENKUlvE1_clEvENKUlvE2_clEvEUlS5_S5_E_EEEEvS8_RKT_EUliE_EEviT1_
        .type           _ZN2at6native18elementwise_kernelILi128ELi4EZNS0_15gpu_kernel_implINS0_13AUnaryFunctorIN3c108BFloat16ES5_S5_ZZZNS0_15binary_internal21div_trunc_kernel_cudaERNS_18TensorIteratorBaseEENKUlvE1_clEvENKUlvE2_clEvEUlS5_S5_E_EEEEvS8_RKT_EUliE_EEviT1_,@function
        .size           _ZN2at6native18elementwise_kernelILi128ELi4EZNS0_15gpu_kernel_implINS0_13AUnaryFunctorIN3c108BFloat16ES5_S5_ZZZNS0_15binary_internal21div_trunc_kernel_cudaERNS_18TensorIteratorBaseEENKUlvE1_clEvENKUlvE2_clEvEUlS5_S5_E_EEEEvS8_RKT_EUliE_EEviT1_,(.L_x_22774 - _ZN2at6native18elementwise_kernelILi128ELi4EZNS0_15gpu_kernel_implINS0_13AUnaryFunctorIN3c108BFloat16ES5_S5_ZZZNS0_15binary_internal21div_trunc_kernel_cudaERNS_18TensorIteratorBaseEENKUlvE1_clEvENKUlvE2_clEvEUlS5_S5_E_EEEEvS8_RKT_EUliE_EEviT1_)
        .other          _ZN2at6native18elementwise_kernelILi128ELi4EZNS0_15gpu_kernel_implINS0_13AUnaryFunctorIN3c108BFloat16ES5_S5_ZZZNS0_15binary_internal21div_trunc_kernel_cudaERNS_18TensorIteratorBaseEENKUlvE1_clEvENKUlvE2_clEvEUlS5_S5_E_EEEEvS8_RKT_EUliE_EEviT1_,@"STO_CUDA_ENTRY STV_DEFAULT"
_ZN2at6native18elementwise_kernelILi128ELi4EZNS0_15gpu_kernel_implINS0_13AUnaryFunctorIN3c108BFloat16ES5_S5_ZZZNS0_15binary_internal21div_trunc_kernel_cudaERNS_18TensorIteratorBaseEENKUlvE1_clEvENKUlvE2_clEvEUlS5_S5_E_EEEEvS8_RKT_EUliE_EEviT1_:
.text._ZN2at6native18elementwise_kernelILi128ELi4EZNS0_15gpu_kernel_implINS0_13AUnaryFunctorIN3c108BFloat16ES5_S5_ZZZNS0_15binary_internal21div_trunc_kernel_cudaERNS_18TensorIteratorBaseEENKUlvE1_clEvENKUlvE2_clEvEUlS5_S5_E_EEEEvS8_RKT_EUliE_EEviT1_:
        /* <DEDUP_REMOVED lines=314> */
.L_x_1456:
        /* <DEDUP_REMOVED lines=22> */
.L_x_1460:
[----:B------:R-:W2:Y:S02]  /*1500*/  LDG.E.U8 R2, desc[UR36][R2.64] ;  /* 0x0000002402027981 */ /* 0x000ea4000c1e1100 */
[----:B--2---:R-:W-:-:S04]  /*1510*/  I2FP.F32.U32 R0, R2 ;  /* 0x0000000200007245 */ /* 0x004fc80000201000 */
[----:B------:R-:W-:Y:S01]  /*1520*/  F2FP.BF16.F32.PACK_AB R0, RZ, R0 ;  /* 0x00000000ff00723e */ /* 0x000fe200000010ff */
[----:B------:R-:W-:Y:S06]  /*1530*/  BRA `(.L_x_1462) ;  /* 0x0000000c00907947 */ /* 0x000fec0003800000 */
.L_x_1459:
        /* <DEDUP_REMOVED lines=10> */
.L_x_1464:
[----:B------:R-:W2:Y:S02]  /*15e0*/  LDG.E R2, desc[UR36][R2.64] ;  /* 0x0000002402027981 */ /* 0x000ea4000c1e1900 */
[----:B--2---:R-:W-:-:S04]  /*15f0*/  I2FP.F32.S32 R0, R2 ;  /* 0x0000000200007245 */ /* 0x004fc80000201400 */
[----:B------:R-:W-:Y:S01]  /*1600*/  F2FP.BF16.F32.PACK_AB R0, RZ, R0 ;  /* 0x00000000ff00723e */ /* 0x000fe200000010ff */
[----:B------:R-:W-:Y:S06]  /*1610*/  BRA `(.L_x_1462) ;  /* 0x0000000c00587947 */ /* 0x000fec0003800000 */
.L_x_1463:
[----:B------:R-:W2:Y:S02]  /*1620*/  LDG.E.U16 R2, desc[UR36][R2.64] ;  /* 0x0000002402027981 */ /* 0x000ea4000c1e1500 */
[----:B--2---:R-:W0:Y:S02]  /*1630*/  I2F.S16 R0, R2 ;  /* 0x0000000200007306 */ /* 0x004e240000101400 */
[----:B0-----:R-:W-:Y:S01]  /*1640*/  F2FP.BF16.F32.PACK_AB R0, RZ, R0 ;  /* 0x00000000ff00723e */ /* 0x001fe200000010ff */
[----:B------:R-:W-:Y:S06]  /*1650*/  BRA `(.L_x_1462) ;  /* 0x0000000c00487947 */ /* 0x000fec0003800000 */
.L_x_1458:
        /* <DEDUP_REMOVED lines=9> */
.L_x_1466:
[----:B------:R-:W2:Y:S02]  /*16f0*/  LDG.E.U16 R0, desc[UR36][R2.64] ;  /* 0x0000002402007981 */ /* 0x000ea4000c1e1500 */
[----:B--2---:R-:W-:-:S05]  /*1700*/  HADD2.F32 R0, -RZ, R0.H0_H0 ;  /* 0x20000000ff007230 */ /* 0x004fca0000004100 */
[----:B------:R-:W-:Y:S01]  /*1710*/  F2FP.BF16.F32.PACK_AB R0, RZ, R0 ;  /* 0x00000000ff00723e */ /* 0x000fe200000010ff */
[----:B------:R-:W-:Y:S06]  /*1720*/  BRA `(.L_x_1462) ;  /* 0x0000000c00147947 */ /* 0x000fec0003800000 */
.L_x_1465:
        /* <DEDUP_REMOVED lines=9> */
.L_x_1468:
[----:B------:R-:W2:Y:S02]  /*17c0*/  LDG.E.U16 R2, desc[UR36][R2.64] ;  /* 0x0000002402027981 */ /* 0x000ea4000c1e1500 */
[----:B--2---:R-:W-:-:S05]  /*17d0*/  HADD2.F32 R0, -RZ, R2.H0_H0 ;  /* 0x20000002ff007230 */ /* 0x004fca0000004100 */
[----:B------:R-:W-:Y:S01]  /*17e0*/  F2FP.BF16.F32.PACK_AB R0, RZ, R0 ;  /* 0x00000000ff00723e */ /* 0x000fe200000010ff */
[----:B------:R-:W-:Y:S06]  /*17f0*/  BRA `(.L_x_1462) ;  /* 0x0000000800e07947 */ /* 0x000fec0003800000 */
.L_x_1467:
        /* <DEDUP_REMOVED lines=8> */
.L_x_1457:
        /* <DEDUP_REMOVED lines=13> */
.L_x_1471:
        /* <DEDUP_REMOVED lines=8> */
.L_x_1470:
        /* <DEDUP_REMOVED lines=28> */
.L_x_1473:
        /* <DEDUP_REMOVED lines=15> */
.L_x_1472:
[----:B------:R0:W5:Y:S01]  /*1c80*/  LDG.E.U16 R0, desc[UR36][R2.64] ;  /* 0x0000002402007981 */ /* 0x000162000c1e1500 */
[----:B------:R-:W-:Y:S05]  /*1c90*/  BRA `(.L_x_1462) ;  /* 0x0000000400b87947 */ /* 0x000fea0003800000 */
.L_x_1469:
        /* <DEDUP_REMOVED lines=12> */
.L_x_1476:
        /* <DEDUP_REMOVED lines=21> */
.L_x_1480:
[----:B------:R-:W-:Y:S05]  /*1eb0*/  BSYNC B1 ;  /* 0x0000000000017941 */ /* 0x000fea0003800000 */
.L_x_1479:
[----:B------:R-:W-:Y:S01]  /*1ec0*/  LEA R3, R0, 0x3b800000, 0x17 ;  /* 0x3b80000000037811 */ /* 0x000fe200078eb8ff */
[----:B------:R-:W-:-:S05]  /*1ed0*/  IMAD.SHL.U32 R0, R2, 0x100000, RZ ;  /* 0x0010000002007824 */ /* 0x000fca00078e00ff */
[----:B------:R-:W-:-:S07]  /*1ee0*/  LOP3.LUT R0, R3, R0, R4, 0xfe, !PT ;  /* 0x0000000003007212 */ /* 0x000fce00078efe04 */
.L_x_1478:
[----:B------:R-:W-:Y:S05]  /*1ef0*/  BSYNC B0 ;  /* 0x0000000000007941 */ /* 0x000fea0003800000 */
.L_x_1477:
[----:B------:R-:W-:Y:S01]  /*1f00*/  F2FP.BF16.F32.PACK_AB R0, RZ, R0 ;  /* 0x00000000ff00723e */ /* 0x000fe200000010ff */
[----:B------:R-:W-:Y:S06]  /*1f10*/  BRA `(.L_x_1462) ;  /* 0x0000000400187947 */ /* 0x000fec0003800000 */
.L_x_1475:
        /* <DEDUP_REMOVED lines=21> */
.L_x_1484:
[----:B------:R-:W-:Y:S05]  /*2070*/  BSYNC B1 ;  /* 0x0000000000017941 */ /* 0x000fea0003800000 */
.L_x_1483:
[----:B------:R-:W-:Y:S01]  /*2080*/  LEA R3, R0, 0x37800000, 0x17 ;  /* 0x3780000000037811 */ /* 0x000fe200078eb8ff */
[----:B------:R-:W-:-:S05]  /*2090*/  IMAD.SHL.U32 R0, R2, 0x200000, RZ ;  /* 0x0020000002007824 */ /* 0x000fca00078e00ff */
[----:B------:R-:W-:-:S07]  /*20a0*/  LOP3.LUT R0, R3, R0, R4, 0xfe, !PT ;  /* 0x0000000003007212 */ /* 0x000fce00078efe04 */
.L_x_1482:
[----:B------:R-:W-:Y:S05]  /*20b0*/  BSYNC B0 ;  /* 0x0000000000007941 */ /* 0x000fea0003800000 */
.L_x_1481:
[----:B------:R-:W-:Y:S01]  /*20c0*/  F2FP.BF16.F32.PACK_AB R0, RZ, R0 ;  /* 0x00000000ff00723e */ /* 0x000fe200000010ff */
[----:B------:R-:W-:Y:S06]  /*20d0*/  BRA `(.L_x_1462) ;  /* 0x0000000000a87947 */ /* 0x000fec0003800000 */
.L_x_1474:
        /* <DEDUP_REMOVED lines=14> */
.L_x_1488:
[----:B------:R-:W-:Y:S05]  /*21c0*/  BSYNC B0 ;  /* 0x0000000000007941 */ /* 0x000fea0003800000 */
.L_x_1487:
[----:B------:R-:W-:Y:S01]  /*21d0*/  F2FP.BF16.F32.PACK_AB R0, RZ, R0 ;  /* 0x00000000ff00723e */ /* 0x000fe200000010ff */
[----:B------:R-:W-:Y:S06]  /*21e0*/  BRA `(.L_x_1462) ;  /* 0x0000000000647947 */ /* 0x000fec0003800000 */
.L_x_1461:
        /* <DEDUP_REMOVED lines=16> */
.L_x_1489:
[----:B------:R-:W-:Y:S01]  /*22f0*/  PRMT R0, RZ, 0x7610, R0 ;  /* 0x00007610ff007816 */ /* 0x000fe20000000000 */
[----:B------:R-:W-:Y:S06]  /*2300*/  BRA `(.L_x_1462) ;  /* 0x00000000001c7947 */ /* 0x000fec0003800000 */
.L_x_1486:
[----:B------:R-:W2:Y:S02]  /*2310*/  LDG.E.64 R2, desc[UR36][R2.64] ;  /* 0x0000002402027981 */ /* 0x000ea4000c1e1b00 */
[----:B--2---:R-:W0:Y:S02]  /*2320*/  I2F.U64 R0, R2 ;  /* 0x0000000200007312 */ /* 0x004e240000301000 */
[----:B0-----:R-:W-:Y:S01]  /*2330*/  F2FP.BF16.F32.PACK_AB R0, RZ, R0 ;  /* 0x00000000ff00723e */ /* 0x001fe200000010ff */
[----:B------:R-:W-:Y:S06]  /*2340*/  BRA `(.L_x_1462) ;  /* 0x00000000000c7947 */ /* 0x000fec0003800000 */
.L_x_1485:
[----:B------:R-:W2:Y:S02]  /*2350*/  LDG.E R2, desc[UR36][R2.64] ;  /* 0x0000002402027981 */ /* 0x000ea4000c1e1900 */
[----:B--2---:R-:W-:-:S04]  /*2360*/  I2FP.F32.U32 R0, R2 ;  /* 0x0000000200007245 */ /* 0x004fc80000201000 */
[----:B------:R-:W-:-:S07]  /*2370*/  F2FP.BF16.F32.PACK_AB R0, RZ, R0 ;  /* 0x00000000ff00723e */ /* 0x000fce00000010ff */
.L_x_1462:
[----:B-----5:R-:W-:Y:S01]  /*2380*/  IMAD.U32 R0, R0, 0x10000, RZ ;  /* 0x0001000000007824 */ /* 0x020fe200078e00ff */
[----:B------:R-:W-:Y:S01]  /*2390*/  ULDC.U16 UR4, c[0x0][0x422] ;  /* 0x0001088000047ab9 */ /* 0x000fe20000000400 */
[----:B------:R-:W1:Y:S01]  /*23a0*/  LDC.U8 R5, c[0x0][0x424] ;  /* 0x00010900ff057b82 */ /* 0x000e620000000000 */
[----:B------:R-:W-:-:S03]  /*23b0*/  USHF.L.U32 UR4, UR4, 0x10, URZ ;  /* 0x0000001004047899 */ /* 0x000fc6000800063f */
[----:B------:R-:W0:Y:S03]  /*23c0*/  MUFU.RCP R0, R0 ;  /* 0x0000000000007308 */ /* 0x000e260000001000 */
[----:B0-----:R-:W-:Y:S01]  /*23d0*/  FMUL.FTZ R2, R0, UR4 ;  /* 0x0000000400027c20 */ /* 0x001fe20008410000 */
        /* <DEDUP_REMOVED lines=16> */
[----:B0-----:R-:W0:Y:S02]  /*24e0*/  F2I.FTZ.TRUNC.NTZ R3, R0 ;  /* 0x0000000000037305 */ /* 0x001e24000021f100 */
[----:B0-----:R4:W-:Y:S01]  /*24f0*/  STG.E.U8 desc[UR36][R16.64], R3 ;  /* 0x0000000310007986 */ /* 0x0019e2000c101124 */
[----:B------:R-:W-:Y:S05]  /*2500*/  BRA `(.L_x_1495) ;  /* 0x0000000c00947947 */ /* 0x000fea0003800000 */
.L_x_1493:
[----:B01----:R-:W-:-:S06]  /*2510*/  IMAD.U32 R3, R7, 0x10000, RZ ;  /* 0x0001000007037824 */ /* 0x003fcc00078e00ff */
[----:B------:R-:W0:Y:S02]  /*2520*/  F2I.S64.TRUNC R2, R3 ;  /* 0x0000000300027311 */ /* 0x000e24000020d900 */
[----:B0-----:R3:W-:Y:S01]  /*2530*/  STG.E.U8 desc[UR36][R16.64], R2 ;  /* 0x0000000210007986 */ /* 0x0017e2000c101124 */
[----:B------:R-:W-:Y:S05]  /*2540*/  BRA `(.L_x_1495) ;  /* 0x0000000c00847947 */ /* 0x000fea0003800000 */
.L_x_1492:
        /* <DEDUP_REMOVED lines=10> */
.L_x_1497:
[----:B-1----:R-:W-:-:S06]  /*25f0*/  IMAD.U32 R7, R7, 0x10000, RZ ;  /* 0x0001000007077824 */ /* 0x002fcc00078e00ff */
[----:B------:R-:W1:Y:S02]  /*2600*/  F2I.FTZ.TRUNC.NTZ R7, R7 ;  /* 0x0000000700077305 */ /* 0x000e64000021f100 */
[----:B-1----:R1:W-:Y:S01]  /*2610*/  STG.E desc[UR36][R16.64], R7 ;  /* 0x0000000710007986 */ /* 0x0023e2000c101924 */
[----:B------:R-:W-:Y:S05]  /*2620*/  BRA `(.L_x_1495) ;  /* 0x0000000c004c7947 */ /* 0x000fea0003800000 */
.L_x_1496:
[----:B-1----:R-:W-:-:S06]  /*2630*/  IMAD.U32 R7, R7, 0x10000, RZ ;  /* 0x0001000007077824 */ /* 0x002fcc00078e00ff */
[----:B------:R-:W1:Y:S02]  /*2640*/  F2I.FTZ.TRUNC.NTZ R7, R7 ;  /* 0x0000000700077305 */ /* 0x000e64000021f100 */
[----:B-1----:R2:W-:Y:S01]  /*2650*/  STG.E.U16 desc[UR36][R16.64], R7 ;  /* 0x0000000710007986 */ /* 0x0025e2000c101524 */
[----:B------:R-:W-:Y:S05]  /*2660*/  BRA `(.L_x_1495) ;  /* 0x0000000c003c7947 */ /* 0x000fea0003800000 */
.L_x_1491:
        /* <DEDUP_REMOVED lines=9> */
.L_x_1499:
[----:B-1----:R-:W-:-:S05]  /*2700*/  IMAD.U32 R0, R7, 0x10000, RZ ;  /* 0x0001000007007824 */ /* 0x002fca00078e00ff */
[----:B------:R-:W-:-:S05]  /*2710*/  F2FP.F16.F32.PACK_AB R0, RZ, R0 ;  /* 0x00000000ff00723e */ /* 0x000fca00000000ff */
[----:B------:R1:W-:Y:S01]  /*2720*/  STG.E.U16 desc[UR36][R16.64], R0 ;  /* 0x0000000010007986 */ /* 0x0003e2000c101524 */
[----:B------:R-:W-:Y:S05]  /*2730*/  BRA `(.L_x_1495) ;  /* 0x0000000c00087947 */ /* 0x000fea0003800000 */
.L_x_1498:
[----:B------:R-:W-:-:S13]  /*2740*/  ISETP.NE.AND P0, PT, R4, 0x7, PT ;  /* 0x000000070400780c */ /* 0x000fda0003f05270 */
[----:B------:R-:W-:Y:S05]  /*2750*/  @!P0 BRA `(.L_x_1500) ;  /* 0x0000000000348947 */ /* 0x000fea0003800000 */
[----:B------:R-:W-:-:S13]  /*2760*/  ISETP.NE.AND P0, PT, R4, 0x8, PT ;  /* 0x000000080400780c */ /* 0x000fda0003f05270 */
[----:B------:R-:W-:Y:S05]  /*2770*/  @!P0 BRA `(.L_x_1501) ;  /* 0x0000000000188947 */ /* 0x000fea0003800000 */
[----:B------:R-:W-:-:S13]  /*2780*/  ISETP.NE.AND P0, PT, R4, 0x9, PT ;  /* 0x000000090400780c */ /* 0x000fda0003f05270 */
[----:B------:R-:W-:Y:S05]  /*2790*/  @P0 BRA `(.L_x_1494) ;  /* 0x0000000800900947 */ /* 0x000fea0003800000 */
[----:B-1----:R-:W-:Y:S02]  /*27a0*/  IMAD.U32 R2, R7, 0x10000, RZ ;  /* 0x0001000007027824 */ /* 0x002fe400078e00ff */
[----:B0-----:R-:W-:-:S05]  /*27b0*/  IMAD.MOV.U32 R3, RZ, RZ, RZ ;  /* 0x000000ffff037224 */ /* 0x001fca00078e00ff */
[----:B------:R0:W-:Y:S01]  /*27c0*/  STG.E.64 desc[UR36][R16.64], R2 ;  /* 0x0000000210007986 */ /* 0x0001e2000c101b24 */
[----:B------:R-:W-:Y:S05]  /*27d0*/  BRA `(.L_x_1495) ;  /* 0x0000000800e07947 */ /* 0x000fea0003800000 */
.L_x_1501:
[----:B-1----:R-:W-:-:S05]  /*27e0*/  IMAD.U32 R7, R7, 0x10000, RZ ;  /* 0x0001000007077824 */ /* 0x002fca00078e00ff */
[----:B0-----:R-:W-:-:S04]  /*27f0*/  F2FP.F16.F32.PACK_AB R3, RZ, R7 ;  /* 0x00000007ff03723e */ /* 0x001fc800000000ff */
[----:B------:R-:W-:-:S05]  /*2800*/  PRMT R3, R3, 0x5410, RZ ;  /* 0x0000541003037816 */ /* 0x000fca00000000ff */
[----:B------:R0:W-:Y:S01]  /*2810*/  STG.E desc[UR36][R16.64], R3 ;  /* 0x0000000310007986 */ /* 0x0001e2000c101924 */
[----:B------:R-:W-:Y:S05]  /*2820*/  BRA `(.L_x_1495) ;  /* 0x0000000800cc7947 */ /* 0x000fea0003800000 */
.L_x_1500:
[----:B-1----:R-:W-:-:S04]  /*2830*/  IMAD.U32 R2, R7, 0x10000, RZ ;  /* 0x0001000007027824 */ /* 0x002fc800078e00ff */
[----:B------:R-:W-:-:S06]  /*2840*/  FMUL.FTZ R2, R2, 1 ;  /* 0x3f80000002027820 */ /* 0x000fcc0000410000 */
[----:B0-----:R-:W0:Y:S02]  /*2850*/  F2F.F64.F32 R2, R2 ;  /* 0x0000000200027310 */ /* 0x001e240000201800 */
[----:B0-----:R0:W-:Y:S01]  /*2860*/  STG.E.64 desc[UR36][R16.64], R2 ;  /* 0x0000000210007986 */ /* 0x0011e2000c101b24 */
[----:B------:R-:W-:Y:S05]  /*2870*/  BRA `(.L_x_1495) ;  /* 0x0000000800b87947 */ /* 0x000fea0003800000 */
.L_x_1490:
        /* <DEDUP_REMOVED lines=10> */
[----:B0-----:R-:W-:-:S05]  /*2920*/  SEL R3, RZ, 0x1, !P0 ;  /* 0x00000001ff037807 */ /* 0x001fca0004000000 */
[----:B------:R0:W-:Y:S01]  /*2930*/  STG.E.U8 desc[UR36][R16.64], R3 ;  /* 0x0000000310007986 */ /* 0x0001e2000c101124 */
[----:B------:R-:W-:Y:S05]  /*2940*/  BRA `(.L_x_1495) ;  /* 0x0000000800847947 */ /* 0x000fea0003800000 */
.L_x_1504:
[----:B-1----:R-:W-:-:S04]  /*2950*/  IMAD.U32 R7, R7, 0x10000, RZ ;  /* 0x0001000007077824 */ /* 0x002fc800078e00ff */
[----:B------:R-:W-:Y:S01]  /*2960*/  FMUL.FTZ R4, R7, 1 ;  /* 0x3f80000007047820 */ /* 0x000fe20000410000 */
[----:B------:R-:W-:-:S05]  /*2970*/  CS2R R6, SRZ ;  /* 0x0000000000067805 */ /* 0x000fca000001ff00 */
[----:B------:R-:W1:Y:S02]  /*2980*/  F2F.F64.F32 R4, R4 ;  /* 0x0000000400047310 */ /* 0x000e640000201800 */
[----:B-1----:R1:W-:Y:S01]  /*2990*/  STG.E.128 desc[UR36][R16.64], R4 ;  /* 0x0000000410007986 */ /* 0x0023e2000c101d24 */
[----:B------:R-:W-:Y:S05]  /*29a0*/  BRA `(.L_x_1495) ;  /* 0x00000008006c7947 */ /* 0x000fea0003800000 */
.L_x_1503:
        /* <DEDUP_REMOVED lines=11> */
[----:B0-----:R-:W-:Y:S01]  /*2a60*/  SHF.R.U32.HI R3, RZ, 0x18, R0 ;  /* 0x00000018ff037819 */ /* 0x001fe20000011600 */
        /* <DEDUP_REMOVED lines=9> */
.L_x_1508:
[----:B------:R-:W-:Y:S05]  /*2b00*/  BSYNC B0 ;  /* 0x0000000000007941 */ /* 0x000fea0003800000 */
.L_x_1507:
[----:B------:R-:W-:-:S05]  /*2b10*/  LOP3.LUT R3, R0, R3, RZ, 0xfc, !PT ;  /* 0x0000000300037212 */ /* 0x000fca00078efcff */
[----:B------:R0:W-:Y:S01]  /*2b20*/  STG.E.U8 desc[UR36][R16.64], R3 ;  /* 0x0000000310007986 */ /* 0x0001e2000c101124 */
[----:B------:R-:W-:Y:S05]  /*2b30*/  BRA `(.L_x_1495) ;  /* 0x0000000800087947 */ /* 0x000fea0003800000 */
.L_x_1506:
        /* <DEDUP_REMOVED lines=13> */
.L_x_1510:
[----:B------:R-:W-:Y:S01]  /*2c10*/  IMAD.MOV.U32 R0, RZ, RZ, 0x7f ;  /* 0x0000007fff007424 */ /* 0x000fe200078e00ff */
[----:B------:R-:W-:-:S04]  /*2c20*/  ISETP.GT.U32.AND P0, PT, R2, 0x7f800000, PT ;  /* 0x7f8000000200780c */ /* 0x000fc80003f04070 */
[----:B------:R-:W-:-:S09]  /*2c30*/  SEL R0, R0, 0x7c, P0 ;  /* 0x0000007c00007807 */ /* 0x000fd20000000000 */
.L_x_1511:
[----:B------:R-:W-:Y:S05]  /*2c40*/  BSYNC B0 ;  /* 0x0000000000007941 */ /* 0x000fea0003800000 */
.L_x_1509:
[----:B------:R-:W-:-:S04]  /*2c50*/  LOP3.LUT R2, R7, 0x80000000, RZ, 0xc0, !PT ;  /* 0x8000000007027812 */ /* 0x000fc800078ec0ff */
[----:B0-----:R-:W-:-:S04]  /*2c60*/  SHF.R.U32.HI R3, RZ, 0x18, R2 ;  /* 0x00000018ff037819 */ /* 0x001fc80000011602 */
[----:B------:R-:W-:-:S05]  /*2c70*/  LOP3.LUT R3, R0, R3, RZ, 0xfc, !PT ;  /* 0x0000000300037212 */ /* 0x000fca00078efcff */
[----:B------:R0:W-:Y:S01]  /*2c80*/  STG.E.U8 desc[UR36][R16.64], R3 ;  /* 0x0000000310007986 */ /* 0x0001e2000c101124 */
[----:B------:R-:W-:Y:S05]  /*2c90*/  BRA `(.L_x_1495) ;  /* 0x0000000400b07947 */ /* 0x000fea0003800000 */
.L_x_1505:
[----:B-1----:R1:W-:Y:S01]  /*2ca0*/  STG.E.U16 desc[UR36][R16.64], R7 ;  /* 0x0000000710007986 */ /* 0x0023e2000c101524 */
[----:B------:R-:W-:Y:S05]  /*2cb0*/  BRA `(.L_x_1495) ;  /* 0x0000000400a87947 */ /* 0x000fea0003800000 */
.L_x_1502:
        /* <DEDUP_REMOVED lines=8> */
[----:B01----:R-:W-:-:S06]  /*2d40*/  IMAD.U32 R3, R7, 0x10000, RZ ;  /* 0x0001000007037824 */ /* 0x003fcc00078e00ff */
[----:B------:R-:W0:Y:S02]  /*2d50*/  F2I.FTZ.U32.TRUNC.NTZ R3, R3 ;  /* 0x0000000300037305 */ /* 0x000e24000021f000 */
[----:B0-----:R0:W-:Y:S01]  /*2d60*/  STG.E.U16 desc[UR36][R16.64], R3 ;  /* 0x0000000310007986 */ /* 0x0011e2000c101524 */
[----:B------:R-:W-:Y:S05]  /*2d70*/  BRA `(.L_x_1495) ;  /* 0x0000000400787947 */ /* 0x000fea0003800000 */
.L_x_1514:
        /* <DEDUP_REMOVED lines=17> */
.L_x_1517:
[----:B------:R-:W-:-:S04]  /*2e90*/  LOP3.LUT R2, R7, 0x80000000, RZ, 0xc0, !PT ;  /* 0x8000000007027812 */ /* 0x000fc800078ec0ff */
[----:B0-----:R-:W-:-:S04]  /*2ea0*/  SHF.R.U32.HI R3, RZ, 0x18, R2 ;  /* 0x00000018ff037819 */ /* 0x001fc80000011602 */
[----:B------:R-:W-:-:S04]  /*2eb0*/  LOP3.LUT R0, R0, R3, RZ, 0xfc, !PT ;  /* 0x0000000300007212 */ /* 0x000fc800078efcff */
[----:B------:R-:W-:-:S07]  /*2ec0*/  PRMT R8, R0, 0x7610, R8 ;  /* 0x0000761000087816 */ /* 0x000fce0000000008 */
.L_x_1516:
[----:B------:R-:W-:Y:S05]  /*2ed0*/  BSYNC B0 ;  /* 0x0000000000007941 */ /* 0x000fea0003800000 */
.L_x_1515:
[----:B------:R1:W-:Y:S01]  /*2ee0*/  STG.E.U8 desc[UR36][R16.64], R8 ;  /* 0x0000000810007986 */ /* 0x0003e2000c101124 */
[----:B------:R-:W-:Y:S05]  /*2ef0*/  BRA `(.L_x_1495) ;  /* 0x0000000400187947 */ /* 0x000fea0003800000 */
.L_x_1513:
        /* <DEDUP_REMOVED lines=17> */
.L_x_1520:
[----:B------:R-:W-:-:S04]  /*3010*/  LOP3.LUT R2, R7, 0x80000000, RZ, 0xc0, !PT ;  /* 0x8000000007027812 */ /* 0x000fc800078ec0ff */
[----:B0-----:R-:W-:-:S04]  /*3020*/  SHF.R.U32.HI R3, RZ, 0x18, R2 ;  /* 0x00000018ff037819 */ /* 0x001fc80000011602 */
[----:B------:R-:W-:-:S04]  /*3030*/  LOP3.LUT R0, R0, R3, RZ, 0xfc, !PT ;  /* 0x0000000300007212 */ /* 0x000fc800078efcff */
[----:B------:R-:W-:-:S07]  /*3040*/  PRMT R8, R0, 0x7610, R8 ;  /* 0x0000761000087816 */ /* 0x000fce0000000008 */
.L_x_1519:
[----:B------:R-:W-:Y:S05]  /*3050*/  BSYNC B0 ;  /* 0x0000000000007941 */ /* 0x000fea0003800000 */
.L_x_1518:
[----:B------:R1:W-:Y:S01]  /*3060*/  STG.E.U8 desc[UR36][R16.64], R8 ;  /* 0x0000000810007986 */ /* 0x0003e2000c101124 */
[----:B------:R-:W-:Y:S05]  /*3070*/  BRA `(.L_x_1495) ;  /* 0x0000000000b87947 */ /* 0x000fea0003800000 */
.L_x_1512:
[----:B------:R-:W-:-:S13]  /*3080*/  ISETP.NE.AND P0, PT, R4, 0x1c, PT ;  /* 0x0000001c0400780c */ /* 0x000fda0003f05270 */
[----:B------:R-:W-:Y:S05]  /*3090*/  @!P0 BRA `(.L_x_1521) ;  /* 0x0000000000a48947 */ /* 0x000fea0003800000 */
[----:B------:R-:W-:-:S13]  /*30a0*/  ISETP.NE.AND P0, PT, R4, 0x1d, PT ;  /* 0x0000001d0400780c */ /* 0x000fda0003f05270 */
[----:B------:R-:W-:Y:S05]  /*30b0*/  @!P0 BRA `(.L_x_1522) ;  /* 0x00000000008c8947 */ /* 0x000fea0003800000 */
[----:B------:R-:W-:-:S13]  /*30c0*/  ISETP.NE.AND P0, PT, R4, 0x2c, PT ;  /* 0x0000002c0400780c */ /* 0x000fda0003f05270 */
[----:B------:R-:W-:Y:S05]  /*30d0*/  @P0 BRA `(.L_x_1494) ;  /* 0x0000000000400947 */ /* 0x000fea0003800000 */
[----:B-1----:R-:W-:Y:S02]  /*30e0*/  IMAD.U32 R7, R7, 0x10000, RZ ;  /* 0x0001000007077824 */ /* 0x002fe400078e00ff */
[----:B0-----:R-:W-:-:S03]  /*30f0*/  IMAD.MOV.U32 R3, RZ, RZ, 0xff ;  /* 0x000000ffff037424 */ /* 0x001fc600078e00ff */
        /* <DEDUP_REMOVED lines=14> */
.L_x_1494:
[----:B------:R-:W-:Y:S01]  /*31e0*/  MOV R2, 0x0 ;  /* 0x0000000000027802 */ /* 0x000fe20000000f00 */
[----:B------:R-:W-:Y:S01]  /*31f0*/  ULDC.64 UR4, c[0x4][0x178] ;  /* 0x01005e0000047ab9 */ /* 0x000fe20000000a00 */
[----:B------:R-:W-:Y:S01]  /*3200*/  ULDC.64 UR6, c[0x4][0x180] ;  /* 0x0100600000067ab9 */ /* 0x000fe20000000a00 */
[----:B------:R-:W-:Y:S02]  /*3210*/  IMAD.U32 R4, RZ, RZ, UR4 ;  /* 0x00000004ff047e24 */ /* 0x000fe4000f8e00ff */
[----:B------:R-:W-:Y:S01]  /*3220*/  IMAD.U32 R5, RZ, RZ, UR5 ;  /* 0x00000005ff057e24 */ /* 0x000fe2000f8e00ff */
[----:B0-----:R-:W0:Y:S01]  /*3230*/  LDC.64 R2, c[0x4][R2] ;  /* 0x0100000002027b82 */ /* 0x001e220000000a00 */
[----:B------:R-:W-:Y:S01]  /*3240*/  ULDC.64 UR4, c[0x4][0x90] ;  /* 0x0100240000047ab9 */ /* 0x000fe20000000a00 */
[----:B------:R-:W-:Y:S02]  /*3250*/  IMAD.U32 R6, RZ, RZ, UR6 ;  /* 0x00000006ff067e24 */ /* 0x000fe4000f8e00ff */
[----:B-1----:R-:W-:-:S02]  /*3260*/  IMAD.U32 R7, RZ, RZ, UR7 ;  /* 0x00000007ff077e24 */ /* 0x002fc4000f8e00ff */
[----:B------:R-:W-:Y:S02]  /*3270*/  IMAD.U32 R10, RZ, RZ, UR4 ;  /* 0x00000004ff0a7e24 */ /* 0x000fe4000f8e00ff */
[----:B------:R-:W-:Y:S02]  /*3280*/  IMAD.U32 R11, RZ, RZ, UR5 ;  /* 0x00000005ff0b7e24 */ /* 0x000fe4000f8e00ff */
[----:B------:R-:W-:Y:S02]  /*3290*/  IMAD.MOV.U32 R8, RZ, RZ, 0x65 ;  /* 0x00000065ff087424 */ /* 0x000fe400078e00ff */
[----:B------:R-:W-:Y:S02]  /*32a0*/  IMAD.MOV.U32 R12, RZ, RZ, 0x1 ;  /* 0x00000001ff0c7424 */ /* 0x000fe400078e00ff */
[----:B------:R-:W-:-:S07]  /*32b0*/  IMAD.MOV.U32 R13, RZ, RZ, RZ ;  /* 0x000000ffff0d7224 */ /* 0x000fce00078e00ff */
[----:B------:R-:W-:-:S07]  /*32c0*/  LEPC R20, `(.L_x_1523) ;  /* 0x000000001014794e */ /* 0x000fce0000000000 */
[----:B0-----:R-:W-:Y:S05]  /*32d0*/  CALL.ABS.NOINC R2 ;  /* 0x0000000002007343 */ /* 0x001fea0003c00000 */
.L_x_1523:
[----:B------:R-:W-:Y:S05]  /*32e0*/  BRA `(.L_x_1495) ;  /* 0x00000000001c7947 */ /* 0x000fea0003800000 */
.L_x_1522:
[----:B-1----:R-:W-:-:S06]  /*32f0*/  IMAD.U32 R2, R7, 0x10000, RZ ;  /* 0x0001000007027824 */ /* 0x002fcc00078e00ff */
[----:B0-----:R-:W0:Y:S02]  /*3300*/  F2I.U64.TRUNC R2, R2 ;  /* 0x0000000200027311 */ /* 0x001e24000020d800 */
[----:B0-----:R0:W-:Y:S01]  /*3310*/  STG.E.64 desc[UR36][R16.64], R2 ;  /* 0x0000000210007986 */ /* 0x0011e2000c101b24 */
[----:B------:R-:W-:Y:S05]  /*3320*/  BRA `(.L_x_1495) ;  /* 0x00000000000c7947 */ /* 0x000fea0003800000 */
.L_x_1521:
[----:B-1----:R-:W-:-:S06]  /*3330*/  IMAD.U32 R7, R7, 0x10000, RZ ;  /* 0x0001000007077824 */ /* 0x002fcc00078e00ff */
[----:B------:R-:W1:Y:S02]  /*3340*/  F2I.FTZ.U32.TRUNC.NTZ R7, R7 ;  /* 0x0000000700077305 */ /* 0x000e64000021f000 */
[----:B-1----:R1:W-:Y:S02]  /*3350*/  STG.E desc[UR36][R16.64], R7 ;  /* 0x0000000710007986 */ /* 0x0023e4000c101924 */
.L_x_1495:
[----:B------:R-:W-:-:S04]  /*3360*/  IMAD R18, R23, 0x200, R18 ;  /* 0x0000020017127824 */ /* 0x000fc800078e0212 */
[----:B------:R-:W-:-:S07]  /*3370*/  VIADD R19, R18, 0x80 ;  /* 0x0000008012137836 */ /* 0x000fce0000000000 */
.L_x_1455:
[----:B------:R-:W-:Y:S05]  /*3380*/  BSYNC B6 ;  /* 0x0000000000067941 */ /* 0x000fea0003800000 */
.L_x_1454:
        /* <DEDUP_REMOVED lines=307> */
.L_x_1526:
        /* <DEDUP_REMOVED lines=22> */
.L_x_1530:
[----:B------:R-:W2:Y:S02]  /*4820*/  LDG.E.U8 R2, desc[UR36][R2.64] ;  /* 0x0000002402027981 */ /* 0x000ea4000c1e1100 */
[----:B--2---:R-:W-:-:S04]  /*4830*/  I2FP.F32.U32 R0, R2 ;  /* 0x0000000200007245 */ /* 0x004fc80000201000 */
[----:B------:R-:W-:Y:S01]  /*4840*/  F2FP.BF16.F32.PACK_AB R0, RZ, R0 ;  /* 0x00000000ff00723e */ /* 0x000fe200000010ff */
[----:B------:R-:W-:Y:S06]  /*4850*/  BRA `(.L_x_1532) ;  /* 0x0000000c00907947 */ /* 0x000fec0003800000 */
.L_x_1529:
        /* <DEDUP_REMOVED lines=10> */
.L_x_1534:
[----:B------:R-:W2:Y:S02]  /*4900*/  LDG.E R2, desc[UR36][R2.64] ;  /* 0x0000002402027981 */ /* 0x000ea4000c1e1900 */
[----:B--2---:R-:W-:-:S04]  /*4910*/  I2FP.F32.S32 R0, R2 ;  /* 0x0000000200007245 */ /* 0x004fc80000201400 */
[----:B------:R-:W-:Y:S01]  /*4920*/  F2FP.BF16.F32.PACK_AB R0, RZ, R0 ;  /* 0x00000000ff00723e */ /* 0x000fe200000010ff */
[----:B------:R-:W-:Y:S06]  /*4930*/  BRA `(.L_x_1532) ;  /* 0x0000000c00587947 */ /* 0x000fec0003800000 */
.L_x_1533:
[----:B------:R-:W2:Y:S02]  /*4940*/  LDG.E.U16 R2, desc[UR36][R2.64] ;  /* 0x0000002402027981 */ /* 0x000ea4000c1e1500 */
[----:B--2---:R-:W0:Y:S02]  /*4950*/  I2F.S16 R0, R2 ;  /* 0x0000000200007306 */ /* 0x004e240000101400 */
[----:B0-----:R-:W-:Y:S01]  /*4960*/  F2FP.BF16.F32.PACK_AB R0, RZ, R0 ;  /* 0x00000000ff00723e */ /* 0x001fe200000010ff */
[----:B------:R-:W-:Y:S06]  /*4970*/  BRA `(.L_x_1532) ;  /* 0x0000000c00487947 */ /* 0x000fec0003800000 */
.L_x_1528:
        /* <DEDUP_REMOVED lines=9> */
.L_x_1536:
[----:B------:R-:W2:Y:S02]  /*4a10*/  LDG.E.U16 R0, desc[UR36][R2.64] ;  /* 0x0000002402007981 */ /* 0x000ea4000c1e1500 */
[----:B--2---:R-:W-:-:S05]  /*4a20*/  HADD2.F32 R0, -RZ, R0.H0_H0 ;  /* 0x20000000ff007230 */ /* 0x004fca0000004100 */
[----:B------:R-:W-:Y:S01]  /*4a30*/  F2FP.BF16.F32.PACK_AB R0, RZ, R0 ;  /* 0x00000000ff00723e */ /* 0x000fe200000010ff */
[----:B------:R-:W-:Y:S06]  /*4a40*/  BRA `(.L_x_1532) ;  /* 0x0000000c00147947 */ /* 0x000fec0003800000 */
.L_x_1535:
        /* <DEDUP_REMOVED lines=9> */
.L_x_1538:
[----:B------:R-:W2:Y:S02]  /*4ae0*/  LDG.E.U16 R2, desc[UR36][R2.64] ;  /* 0x0000002402027981 */ /* 0x000ea4000c1e1500 */
[----:B--2---:R-:W-:-:S05]  /*4af0*/  HADD2.F32 R0, -RZ, R2.H0_H0 ;  /* 0x20000002ff007230 */ /* 0x004fca0000004100 */
[----:B------:R-:W-:Y:S01]  /*4b00*/  F2FP.BF16.F32.PACK_AB R0, RZ, R0 ;  /* 0x00000000ff00723e */ /* 0x000fe200000010ff */
[----:B------:R-:W-:Y:S06]  /*4b10*/  BRA `(.L_x_1532) ;  /* 0x0000000800e07947 */ /* 0x000fec0003800000 */
.L_x_1537:
        /* <DEDUP_REMOVED lines=8> */
.L_x_1527:
        /* <DEDUP_REMOVED lines=13> */
.L_x_1541:
        /* <DEDUP_REMOVED lines=8> */
.L_x_1540:
        /* <DEDUP_REMOVED lines=28> */
.L_x_1543:
        /* <DEDUP_REMOVED lines=15> */
.L_x_1542:
[----:B------:R0:W5:Y:S01]  /*4fa0*/  LDG.E.U16 R0, desc[UR36][R2.64] ;  /* 0x0000002402007981 */ /* 0x000162000c1e1500 */
[----:B------:R-:W-:Y:S05]  /*4fb0*/  BRA `(.L_x_1532) ;  /* 0x0000000400b87947 */ /* 0x000fea0003800000 */
.L_x_1539:
        /* <DEDUP_REMOVED lines=12> */
.L_x_1546:
        /* <DEDUP_REMOVED lines=21> */
.L_x_1550:
[----:B------:R-:W-:Y:S05]  /*51d0*/  BSYNC B1 ;  /* 0x0000000000017941 */ /* 0x000fea0003800000 */
.L_x_1549:
[----:B------:R-:W-:Y:S01]  /*51e0*/  LEA R3, R0, 0x3b800000, 0x17 ;  /* 0x3b80000000037811 */ /* 0x000fe200078eb8ff */
[----:B------:R-:W-:-:S05]  /*51f0*/  IMAD.SHL.U32 R0, R2, 0x100000, RZ ;  /* 0x0010000002007824 */ /* 0x000fca00078e00ff */
[----:B------:R-:W-:-:S07]  /*5200*/  LOP3.LUT R0, R3, R0, R4, 0xfe, !PT ;  /* 0x0000000003007212 */ /* 0x000fce00078efe04 */
.L_x_1548:
[----:B------:R-:W-:Y:S05]  /*5210*/  BSYNC B0 ;  /* 0x0000000000007941 */ /* 0x000fea0003800000 */
.L_x_1547:
[----:B------:R-:W-:Y:S01]  /*5220*/  F2FP.BF16.F32.PACK_AB R0, RZ, R0 ;  /* 0x00000000ff00723e */ /* 0x000fe200000010ff */
[----:B------:R-:W-:Y:S06]  /*5230*/  BRA `(.L_x_1532) ;  /* 0x0000000400187947 */ /* 0x000fec0003800000 */
.L_x_1545:
        /* <DEDUP_REMOVED lines=21> */
.L_x_1554:
[----:B------:R-:W-:Y:S05]  /*5390*/  BSYNC B1 ;  /* 0x0000000000017941 */ /* 0x000fea0003800000 */
.L_x_1553:
[----:B------:R-:W-:Y:S01]  /*53a0*/  LEA R3, R0, 0x37800000, 0x17 ;  /* 0x3780000000037811 */ /* 0x000fe200078eb8ff */
[----:B------:R-:W-:-:S05]  /*53b0*/  IMAD.SHL.U32 R0, R2, 0x200000, RZ ;  /* 0x0020000002007824 */ /* 0x000fca00078e00ff */
[----:B------:R-:W-:-:S07]  /*53c0*/  LOP3.LUT R0, R3, R0, R4, 0xfe, !PT ;  /* 0x0000000003007212 */ /* 0x000fce00078efe04 */
.L_x_1552:
[----:B------:R-:W-:Y:S05]  /*53d0*/  BSYNC B0 ;  /* 0x0000000000007941 */ /* 0x000fea0003800000 */
.L_x_1551:
[----:B------:R-:W-:Y:S01]  /*53e0*/  F2FP.BF16.F32.PACK_AB R0, RZ, R0 ;  /* 0x00000000ff00723e */ /* 0x000fe200000010ff */
[----:B------:R-:W-:Y:S06]  /*53f0*/  BRA `(.L_x_1532) ;  /* 0x0000000000a87947 */ /* 0x000fec0003800000 */
.L_x_1544:
        /* <DEDUP_REMOVED lines=14> */
.L_x_1558:
[----:B------:R-:W-:Y:S05]  /*54e0*/  BSYNC B0 ;  /* 0x0000000000007941 */ /* 0x000fea0003800000 */
.L_x_1557:
[----:B------:R-:W-:Y:S01]  /*54f0*/  F2FP.BF16.F32.PACK_AB R0, RZ, R0 ;  /* 0x00000000ff00723e */ /* 0x000fe200000010ff */
[----:B------:R-:W-:Y:S06]  /*5500*/  BRA `(.L_x_1532) ;  /* 0x0000000000647947 */ /* 0x000fec0003800000 */
.L_x_1531:
        /* <DEDUP_REMOVED lines=16> */
.L_x_1559:
[----:B------:R-:W-:Y:S01]  /*5610*/  PRMT R0, RZ, 0x7610, R0 ;  /* 0x00007610ff007816 */ /* 0x000fe20000000000 */
[----:B------:R-:W-:Y:S06]  /*5620*/  BRA `(.L_x_1532) ;  /* 0x00000000001c7947 */ /* 0x000fec0003800000 */
.L_x_1556:
[----:B------:R-:W2:Y:S02]  /*5630*/  LDG.E.64 R2, desc[UR36][R2.64] ;  /* 0x0000002402027981 */ /* 0x000ea4000c1e1b00 */
[----:B--2---:R-:W0:Y:S02]  /*5640*/  I2F.U64 R0, R2 ;  /* 0x0000000200007312 */ /* 0x004e240000301000 */
[----:B0-----:R-:W-:Y:S01]  /*5650*/  F2FP.BF16.F32.PACK_AB R0, RZ, R0 ;  /* 0x00000000ff00723e */ /* 0x001fe200000010ff */
[----:B------:R-:W-:Y:S06]  /*5660*/  BRA `(.L_x_1532) ;  /* 0x00000000000c7947 */ /* 0x000fec0003800000 */
.L_x_1555:
[----:B------:R-:W2:Y:S02]  /*5670*/  LDG.E R2, desc[UR36][R2.64] ;  /* 0x0000002402027981 */ /* 0x000ea4000c1e1900 */
[----:B--2---:R-:W-:-:S04]  /*5680*/  I2FP.F32.U32 R0, R2 ;  /* 0x0000000200007245 */ /* 0x004fc80000201000 */
[----:B------:R-:W-:-:S07]  /*5690*/  F2FP.BF16.F32.PACK_AB R0, RZ, R0 ;  /* 0x00000000ff00723e */ /* 0x000fce00000010ff */
.L_x_1532:
        /* <DEDUP_REMOVED lines=25> */
.L_x_1563:
[----:B01----:R-:W-:-:S06]  /*5830*/  IMAD.U32 R3, R5, 0x10000, RZ ;  /* 0x0001000005037824 */ /* 0x003fcc00078e00ff */
[----:B------:R-:W0:Y:S02]  /*5840*/  F2I.S64.TRUNC R2, R3 ;  /* 0x0000000300027311 */ /* 0x000e24000020d900 */
[----:B0-----:R0:W-:Y:S01]  /*5850*/  STG.E.U8 desc[UR36][R16.64], R2 ;  /* 0x0000000210007986 */ /* 0x0011e2000c101124 */
[----:B------:R-:W-:Y:S05]  /*5860*/  BRA `(.L_x_1565) ;  /* 0x0000000c00847947 */ /* 0x000fea0003800000 */
.L_x_1562:
        /* <DEDUP_REMOVED lines=10> */
.L_x_1567:
[----:B-1----:R-:W-:-:S06]  /*5910*/  IMAD.U32 R5, R5, 0x10000, RZ ;  /* 0x0001000005057824 */ /* 0x002fcc00078e00ff */
[----:B------:R-:W1:Y:S02]  /*5920*/  F2I.FTZ.TRUNC.NTZ R5, R5 ;  /* 0x0000000500057305 */ /* 0x000e64000021f100 */
[----:B-1----:R1:W-:Y:S01]  /*5930*/  STG.E desc[UR36][R16.64], R5 ;  /* 0x0000000510007986 */ /* 0x0023e2000c101924 */
[----:B------:R-:W-:Y:S05]  /*5940*/  BRA `(.L_x_1565) ;  /* 0x0000000c004c7947 */ /* 0x000fea0003800000 */
.L_x_1566:
[----:B-1----:R-:W-:-:S06]  /*5950*/  IMAD.U32 R5, R5, 0x10000, RZ ;  /* 0x0001000005057824 */ /* 0x002fcc00078e00ff */
[----:B------:R-:W1:Y:S02]  /*5960*/  F2I.FTZ.TRUNC.NTZ R5, R5 ;  /* 0x0000000500057305 */ /* 0x000e64000021f100 */
[----:B-1----:R1:W-:Y:S01]  /*5970*/  STG.E.U16 desc[UR36][R16.64], R5 ;  /* 0x0000000510007986 */ /* 0x0023e2000c101524 */
[----:B------:R-:W-:Y:S05]  /*5980*/  BRA `(.L_x_1565) ;  /* 0x0000000c003c7947 */ /* 0x000fea0003800000 */
.L_x_1561:
        /* <DEDUP_REMOVED lines=9> */
.L_x_1569:
[----:B-1----:R-:W-:-:S05]  /*5a20*/  IMAD.U32 R0, R5, 0x10000, RZ ;  /* 0x0001000005007824 */ /* 0x002fca00078e00ff */
[----:B------:R-:W-:-:S05]  /*5a30*/  F2FP.F16.F32.PACK_AB R0, RZ, R0 ;  /* 0x00000000ff00723e */ /* 0x000fca00000000ff */
[----:B------:R1:W-:Y:S01]  /*5a40*/  STG.E.U16 desc[UR36][R16.64], R0 ;  /* 0x0000000010007986 */ /* 0x0003e2000c101524 */
[----:B------:R-:W-:Y:S05]  /*5a50*/  BRA `(.L_x_1565) ;  /* 0x0000000c00087947 */ /* 0x000fea0003800000 */
.L_x_1568:
        /* <DEDUP_REMOVED lines=10> */
.L_x_1571:
[----:B-1----:R-:W-:-:S05]  /*5b00*/  IMAD.U32 R5, R5, 0x10000, RZ ;  /* 0x0001000005057824 */ /* 0x002fca00078e00ff */
[----:B0-----:R-:W-:-:S04]  /*5b10*/  F2FP.F16.F32.PACK_AB R3, RZ, R5 ;  /* 0x00000005ff03723e */ /* 0x001fc800000000ff */
[----:B------:R-:W-:-:S05]  /*5b20*/  PRMT R3, R3, 0x5410, RZ ;  /* 0x0000541003037816 */ /* 0x000fca00000000ff */
[----:B------:R0:W-:Y:S01]  /*5b30*/  STG.E desc[UR36][R16.64], R3 ;  /* 0x0000000310007986 */ /* 0x0001e2000c101924 */
[----:B------:R-:W-:Y:S05]  /*5b40*/  BRA `(.L_x_1565) ;  /* 0x0000000800cc7947 */ /* 0x000fea0003800000 */
.L_x_1570:
[----:B-1----:R-:W-:-:S04]  /*5b50*/  IMAD.U32 R2, R5, 0x10000, RZ ;  /* 0x0001000005027824 */ /* 0x002fc800078e00ff */
[----:B------:R-:W-:-:S06]  /*5b60*/  FMUL.FTZ R2, R2, 1 ;  /* 0x3f80000002027820 */ /* 0x000fcc0000410000 */
[----:B0-----:R-:W0:Y:S02]  /*5b70*/  F2F.F64.F32 R2, R2 ;  /* 0x0000000200027310 */ /* 0x001e240000201800 */
[----:B0-----:R0:W-:Y:S01]  /*5b80*/  STG.E.64 desc[UR36][R16.64], R2 ;  /* 0x0000000210007986 */ /* 0x0011e2000c101b24 */
[----:B------:R-:W-:Y:S05]  /*5b90*/  BRA `(.L_x_1565) ;  /* 0x0000000800b87947 */ /* 0x000fea0003800000 */
.L_x_1560:
        /* <DEDUP_REMOVED lines=13> */
.L_x_1574:
[----:B-1----:R-:W-:Y:S01]  /*5c70*/  IMAD.U32 R5, R5, 0x10000, RZ ;  /* 0x0001000005057824 */ /* 0x002fe200078e00ff */
[----:B------:R-:W-:-:S03]  /*5c80*/  CS2R R6, SRZ ;  /* 0x0000000000067805 */ /* 0x000fc6000001ff00 */
[----:B------:R-:W-:-:S06]  /*5c90*/  FMUL.FTZ R5, R5, 1 ;  /* 0x3f80000005057820 */ /* 0x000fcc0000410000 */
[----:B------:R-:W1:Y:S02]  /*5ca0*/  F2F.F64.F32 R4, R5 ;  /* 0x0000000500047310 */ /* 0x000e640000201800 */
[----:B-1----:R1:W-:Y:S01]  /*5cb0*/  STG.E.128 desc[UR36][R16.64], R4 ;  /* 0x0000000410007986 */ /* 0x0023e2000c101d24 */
[----:B------:R-:W-:Y:S05]  /*5cc0*/  BRA `(.L_x_1565) ;  /* 0x00000008006c7947 */ /* 0x000fea0003800000 */
.L_x_1573:
        /* <DEDUP_REMOVED lines=21> */
.L_x_1578:
[----:B------:R-:W-:Y:S05]  /*5e20*/  BSYNC B0 ;  /* 0x0000000000007941 */ /* 0x000fea0003800000 */
.L_x_1577:
[----:B------:R-:W-:-:S05]  /*5e30*/  LOP3.LUT R3, R0, R3, RZ, 0xfc, !PT ;  /* 0x0000000300037212 */ /* 0x000fca00078efcff */
[----:B------:R0:W-:Y:S01]  /*5e40*/  STG.E.U8 desc[UR36][R16.64], R3 ;  /* 0x0000000310007986 */ /* 0x0001e2000c101124 */
[----:B------:R-:W-:Y:S05]  /*5e50*/  BRA `(.L_x_1565) ;  /* 0x0000000800087947 */ /* 0x000fea0003800000 */
.L_x_1576:
        /* <DEDUP_REMOVED lines=13> */
.L_x_1580:
[----:B------:R-:W-:Y:S01]  /*5f30*/  IMAD.MOV.U32 R0, RZ, RZ, 0x7f ;  /* 0x0000007fff007424 */ /* 0x000fe200078e00ff */
[----:B------:R-:W-:-:S04]  /*5f40*/  ISETP.GT.U32.AND P0, PT, R2, 0x7f800000, PT ;  /* 0x7f8000000200780c */ /* 0x000fc80003f04070 */
[----:B------:R-:W-:-:S09]  /*5f50*/  SEL R0, R0, 0x7c, P0 ;  /* 0x0000007c00007807 */ /* 0x000fd20000000000 */
.L_x_1581:
[----:B------:R-:W-:Y:S05]  /*5f60*/  BSYNC B0 ;  /* 0x0000000000007941 */ /* 0x000fea0003800000 */
.L_x_1579:
[----:B------:R-:W-:-:S04]  /*5f70*/  LOP3.LUT R2, R5, 0x80000000, RZ, 0xc0, !PT ;  /* 0x8000000005027812 */ /* 0x000fc800078ec0ff */
[----:B0-----:R-:W-:-:S04]  /*5f80*/  SHF.R.U32.HI R3, RZ, 0x18, R2 ;  /* 0x00000018ff037819 */ /* 0x001fc80000011602 */
[----:B------:R-:W-:-:S05]  /*5f90*/  LOP3.LUT R3, R0, R3, RZ, 0xfc, !PT ;  /* 0x0000000300037212 */ /* 0x000fca00078efcff */
[----:B------:R0:W-:Y:S01]  /*5fa0*/  STG.E.U8 desc[UR36][R16.64], R3 ;  /* 0x0000000310007986 */ /* 0x0001e2000c101124 */
[----:B------:R-:W-:Y:S05]  /*5fb0*/  BRA `(.L_x_1565) ;  /* 0x0000000400b07947 */ /* 0x000fea0003800000 */
.L_x_1575:
[----:B-1----:R1:W-:Y:S01]  /*5fc0*/  STG.E.U16 desc[UR36][R16.64], R5 ;  /* 0x0000000510007986 */ /* 0x0023e2000c101524 */
[----:B------:R-:W-:Y:S05]  /*5fd0*/  BRA `(.L_x_1565) ;  /* 0x0000000400a87947 */ /* 0x000fea0003800000 */
.L_x_1572:
        /* <DEDUP_REMOVED lines=12> */
.L_x_1584:
        /* <DEDUP_REMOVED lines=17> */
.L_x_1587:
[----:B------:R-:W-:-:S04]  /*61b0*/  LOP3.LUT R2, R5, 0x80000000, RZ, 0xc0, !PT ;  /* 0x8000000005027812 */ /* 0x000fc800078ec0ff */
[----:B0-----:R-:W-:-:S04]  /*61c0*/  SHF.R.U32.HI R3, RZ, 0x18, R2 ;  /* 0x00000018ff037819 */ /* 0x001fc80000011602 */
[----:B------:R-:W-:-:S04]  /*61d0*/  LOP3.LUT R0, R0, R3, RZ, 0xfc, !PT ;  /* 0x0000000300007212 */ /* 0x000fc800078efcff */
[----:B------:R-:W-:-:S07]  /*61e0*/  PRMT R8, R0, 0x7610, R8 ;  /* 0x0000761000087816 */ /* 0x000fce0000000008 */
.L_x_1586:
[----:B------:R-:W-:Y:S05]  /*61f0*/  BSYNC B0 ;  /* 0x0000000000007941 */ /* 0x000fea0003800000 */
.L_x_1585:
[----:B------:R4:W-:Y:S01]  /*6200*/  STG.E.U8 desc[UR36][R16.64], R8 ;  /* 0x0000000810007986 */ /* 0x0009e2000c101124 */
[----:B------:R-:W-:Y:S05]  /*6210*/  BRA `(.L_x_1565) ;  /* 0x0000000400187947 */ /* 0x000fea0003800000 */
.L_x_1583:
        /* <DEDUP_REMOVED lines=17> */
.L_x_1590:
[----:B------:R-:W-:-:S04]  /*6330*/  LOP3.LUT R2, R5, 0x80000000, RZ, 0xc0, !PT ;  /* 0x8000000005027812 */ /* 0x000fc800078ec0ff */
[----:B0-----:R-:W-:-:S04]  /*6340*/  SHF.R.U32.HI R3, RZ, 0x18, R2 ;  /* 0x00000018ff037819 */ /* 0x001fc80000011602 */
[----:B------:R-:W-:-:S04]  /*6350*/  LOP3.LUT R0, R0, R3, RZ, 0xfc, !PT ;  /* 0x0000000300007212 */ /* 0x000fc800078efcff */
[----:B------:R-:W-:-:S07]  /*6360*/  PRMT R8, R0, 0x7610, R8 ;  /* 0x0000761000087816 */ /* 0x000fce0000000008 */
.L_x_1589:
[----:B------:R-:W-:Y:S05]  /*6370*/  BSYNC B0 ;  /* 0x0000000000007941 */ /* 0x000fea0003800000 */
.L_x_1588:
[----:B------:R1:W-:Y:S01]  /*6380*/  STG.E.U8 desc[UR36][R16.64], R8 ;  /* 0x0000000810007986 */ /* 0x0003e2000c101124 */
[----:B------:R-:W-:Y:S05]  /*6390*/  BRA `(.L_x_1565) ;  /* 0x0000000000b87947 */ /* 0x000fea0003800000 */
.L_x_1582:
        /* <DEDUP_REMOVED lines=22> */
.L_x_1564:
[----:B------:R-:W-:Y:S01]  /*6500*/  MOV R0, 0x0 ;  /* 0x0000000000007802 */ /* 0x000fe20000000f00 */
[----:B------:R-:W-:Y:S01]  /*6510*/  ULDC.64 UR4, c[0x4][0x178] ;  /* 0x01005e0000047ab9 */ /* 0x000fe20000000a00 */
[----:B------:R-:W-:Y:S01]  /*6520*/  ULDC.64 UR6, c[0x4][0x90] ;  /* 0x0100240000067ab9 */ /* 0x000fe20000000a00 */
[----:B------:R-:W-:Y:S01]  /*6530*/  IMAD.U32 R4, RZ, RZ, UR4 ;  /* 0x00000004ff047e24 */ /* 0x000fe2000f8e00ff */
[----:B0-----:R0:W2:Y:S01]  /*6540*/  LDC.64 R2, c[0x4][R0] ;  /* 0x0100000000027b82 */ /* 0x0010a20000000a00 */
[----:B-1----:R-:W-:Y:S01]  /*6550*/  IMAD.U32 R5, RZ, RZ, UR5 ;  /* 0x00000005ff057e24 */ /* 0x002fe2000f8e00ff */
        /* <DEDUP_REMOVED lines=9> */
[----:B--2---:R-:W-:Y:S05]  /*65f0*/  CALL.ABS.NOINC R2 ;  /* 0x0000000002007343 */ /* 0x004fea0003c00000 */
.L_x_1593:
[----:B------:R-:W-:Y:S05]  /*6600*/  BRA `(.L_x_1565) ;  /* 0x00000000001c7947 */ /* 0x000fea0003800000 */
.L_x_1592:
[----:B-1----:R-:W-:-:S06]  /*6610*/  IMAD.U32 R2, R5, 0x10000, RZ ;  /* 0x0001000005027824 */ /* 0x002fcc00078e00ff */
[----:B0-----:R-:W0:Y:S02]  /*6620*/  F2I.U64.TRUNC R2, R2 ;  /* 0x0000000200027311 */ /* 0x001e24000020d800 */
[----:B0-----:R3:W-:Y:S01]  /*6630*/  STG.E.64 desc[UR36][R16.64], R2 ;  /* 0x0000000210007986 */ /* 0x0017e2000c101b24 */
[----:B------:R-:W-:Y:S05]  /*6640*/  BRA `(.L_x_1565) ;  /* 0x00000000000c7947 */ /* 0x000fea0003800000 */
.L_x_1591:
[----:B-1----:R-:W-:-:S06]  /*6650*/  IMAD.U32 R5, R5, 0x10000, RZ ;  /* 0x0001000005057824 */ /* 0x002fcc00078e00ff */
[----:B------:R-:W1:Y:S02]  /*6660*/  F2I.FTZ.U32.TRUNC.NTZ R5, R5 ;  /* 0x0000000500057305 */ /* 0x000e64000021f000 */
[----:B-1----:R1:W-:Y:S02]  /*6670*/  STG.E desc[UR36][R16.64], R5 ;  /* 0x0000000510007986 */ /* 0x0023e4000c101924 */
.L_x_1565:
[----:B------:R-:W-:-:S07]  /*6680*/  VIADD R19, R19, 0x80 ;  /* 0x0000008013137836 */ /* 0x000fce0000000000 */
.L_x_1525:
[----:B------:R-:W-:Y:S05]  /*6690*/  BSYNC B6 ;  /* 0x0000000000067941 */ /* 0x000fea0003800000 */
.L_x_1524:
        /* <DEDUP_REMOVED lines=307> */
.L_x_1596:
        /* <DEDUP_REMOVED lines=22> */
.L_x_1600:
[----:B------:R-:W2:Y:S02]  /*7b30*/  LDG.E.U8 R2, desc[UR36][R2.64] ;  /* 0x0000002402027981 */ /* 0x000ea4000c1e1100 */
[----:B--2---:R-:W-:-:S04]  /*7b40*/  I2FP.F32.U32 R0, R2 ;  /* 0x0000000200007245 */ /* 0x004fc80000201000 */
[----:B------:R-:W-:Y:S01]  /*7b50*/  F2FP.BF16.F32.PACK_AB R0, RZ, R0 ;  /* 0x00000000ff00723e */ /* 0x000fe200000010ff */
[----:B------:R-:W-:Y:S06]  /*7b60*/  BRA `(.L_x_1602) ;  /* 0x0000000c00907947 */ /* 0x000fec0003800000 */
.L_x_1599:
        /* <DEDUP_REMOVED lines=10> */
.L_x_1604:
[----:B------:R-:W2:Y:S02]  /*7c10*/  LDG.E R2, desc[UR36][R2.64] ;  /* 0x0000002402027981 */ /* 0x000ea4000c1e1900 */
[----:B--2---:R-:W-:-:S04]  /*7c20*/  I2FP.F32.S32 R0, R2 ;  /* 0x0000000200007245 */ /* 0x004fc80000201400 */
[----:B------:R-:W-:Y:S01]  /*7c30*/  F2FP.BF16.F32.PACK_AB R0, RZ, R0 ;  /* 0x00000000ff00723e */ /* 0x000fe200000010ff */
[----:B------:R-:W-:Y:S06]  /*7c40*/  BRA `(.L_x_1602) ;  /* 0x0000000c00587947 */ /* 0x000fec0003800000 */
.L_x_1603:
[----:B------:R-:W2:Y:S02]  /*7c50*/  LDG.E.U16 R2, desc[UR36][R2.64] ;  /* 0x0000002402027981 */ /* 0x000ea4000c1e1500 */
[----:B--2---:R-:W0:Y:S02]  /*7c60*/  I2F.S16 R0, R2 ;  /* 0x0000000200007306 */ /* 0x004e240000101400 */
[----:B0-----:R-:W-:Y:S01]  /*7c70*/  F2FP.BF16.F32.PACK_AB R0, RZ, R0 ;  /* 0x00000000ff00723e */ /* 0x001fe200000010ff */
[----:B------:R-:W-:Y:S06]  /*7c80*/  BRA `(.L_x_1602) ;  /* 0x0000000c00487947 */ /* 0x000fec0003800000 */
.L_x_1598:
        /* <DEDUP_REMOVED lines=9> */
.L_x_1606:
[----:B------:R-:W2:Y:S02]  /*7d20*/  LDG.E.U16 R0, desc[UR36][R2.64] ;  /* 0x0000002402007981 */ /* 0x000ea4000c1e1500 */
[----:B--2---:R-:W-:-:S05]  /*7d30*/  HADD2.F32 R0, -RZ, R0.H0_H0 ;  /* 0x20000000ff007230 */ /* 0x004fca0000004100 */
[----:B------:R-:W-:Y:S01]  /*7d40*/  F2FP.BF16.F32.PACK_AB R0, RZ, R0 ;  /* 0x00000000ff00723e */ /* 0x000fe200000010ff */
[----:B------:R-:W-:Y:S06]  /*7d50*/  BRA `(.L_x_1602) ;  /* 0x0000000c00147947 */ /* 0x000fec0003800000 */
.L_x_1605:
        /* <DEDUP_REMOVED lines=9> */
.L_x_1608:
[----:B------:R-:W2:Y:S02]  /*7df0*/  LDG.E.U16 R2, desc[UR36][R2.64] ;  /* 0x0000002402027981 */ /* 0x000ea4000c1e1500 */
[----:B--2---:R-:W-:-:S05]  /*7e00*/  HADD2.F32 R0, -RZ, R2.H0_H0 ;  /* 0x20000002ff007230 */ /* 0x004fca0000004100 */
[----:B------:R-:W-:Y:S01]  /*7e10*/  F2FP.BF16.F32.PACK_AB R0, RZ, R0 ;  /* 0x00000000ff00723e */ /* 0x000fe200000010ff */
[----:B------:R-:W-:Y:S06]  /*7e20*/  BRA `(.L_x_1602) ;  /* 0x0000000800e07947 */ /* 0x000fec0003800000 */
.L_x_1607:
        /* <DEDUP_REMOVED lines=8> */
.L_x_1597:
        /* <DEDUP_REMOVED lines=13> */
.L_x_1611:
        /* <DEDUP_REMOVED lines=8> */
.L_x_1610:
        /* <DEDUP_REMOVED lines=28> */
.L_x_1613:
        /* <DEDUP_REMOVED lines=15> */
.L_x_1612:
[----:B------:R0:W5:Y:S01]  /*82b0*/  LDG.E.U16 R0, desc[UR36][R2.64] ;  /* 0x0000002402007981 */ /* 0x000162000c1e1500 */
[----:B------:R-:W-:Y:S05]  /*82c0*/  BRA `(.L_x_1602) ;  /* 0x0000000400b87947 */ /* 0x000fea0003800000 */
.L_x_1609:
        /* <DEDUP_REMOVED lines=12> */
.L_x_1616:
        /* <DEDUP_REMOVED lines=21> */
.L_x_1620:
[----:B------:R-:W-:Y:S05]  /*84e0*/  BSYNC B1 ;  /* 0x0000000000017941 */ /* 0x000fea0003800000 */
.L_x_1619:
[----:B------:R-:W-:Y:S01]  /*84f0*/  LEA R3, R0, 0x3b800000, 0x17 ;  /* 0x3b80000000037811 */ /* 0x000fe200078eb8ff */
[----:B------:R-:W-:-:S05]  /*8500*/  IMAD.SHL.U32 R0, R2, 0x100000, RZ ;  /* 0x0010000002007824 */ /* 0x000fca00078e00ff */
[----:B------:R-:W-:-:S07]  /*8510*/  LOP3.LUT R0, R3, R0, R4, 0xfe, !PT ;  /* 0x0000000003007212 */ /* 0x000fce00078efe04 */
.L_x_1618:
[----:B------:R-:W-:Y:S05]  /*8520*/  BSYNC B0 ;  /* 0x0000000000007941 */ /* 0x000fea0003800000 */
.L_x_1617:
[----:B------:R-:W-:Y:S01]  /*8530*/  F2FP.BF16.F32.PACK_AB R0, RZ, R0 ;  /* 0x00000000ff00723e */ /* 0x000fe200000010ff */
[----:B------:R-:W-:Y:S06]  /*8540*/  BRA `(.L_x_1602) ;  /* 0x0000000400187947 */ /* 0x000fec0003800000 */
.L_x_1615:
        /* <DEDUP_REMOVED lines=21> */
.L_x_1624:
[----:B------:R-:W-:Y:S05]  /*86a0*/  BSYNC B1 ;  /* 0x0000000000017941 */ /* 0x000fea0003800000 */
.L_x_1623:
[----:B------:R-:W-:Y:S01]  /*86b0*/  LEA R3, R0, 0x37800000, 0x17 ;  /* 0x3780000000037811 */ /* 0x000fe200078eb8ff */
[----:B------:R-:W-:-:S05]  /*86c0*/  IMAD.SHL.U32 R0, R2, 0x200000, RZ ;  /* 0x0020000002007824 */ /* 0x000fca00078e00ff */
[----:B------:R-:W-:-:S07]  /*86d0*/  LOP3.LUT R0, R3, R0, R4, 0xfe, !PT ;  /* 0x0000000003007212 */ /* 0x000fce00078efe04 */
.L_x_1622:
[----:B------:R-:W-:Y:S05]  /*86e0*/  BSYNC B0 ;  /* 0x0000000000007941 */ /* 0x000fea0003800000 */
.L_x_1621:
[----:B------:R-:W-:Y:S01]  /*86f0*/  F2FP.BF16.F32.PACK_AB R0, RZ, R0 ;  /* 0x00000000ff00723e */ /* 0x000fe200000010ff */
[----:B------:R-:W-:Y:S06]  /*8700*/  BRA `(.L_x_1602) ;  /* 0x0000000000a87947 */ /* 0x000fec0003800000 */
.L_x_1614:
        /* <DEDUP_REMOVED lines=14> */
.L_x_1628:
[----:B------:R-:W-:Y:S05]  /*87f0*/  BSYNC B0 ;  /* 0x0000000000007941 */ /* 0x000fea0003800000 */
.L_x_1627:
[----:B------:R-:W-:Y:S01]  /*8800*/  F2FP.BF16.F32.PACK_AB R0, RZ, R0 ;  /* 0x00000000ff00723e */ /* 0x000fe200000010ff */
[----:B------:R-:W-:Y:S06]  /*8810*/  BRA `(.L_x_1602) ;  /* 0x0000000000647947 */ /* 0x000fec0003800000 */
.L_x_1601:
        /* <DEDUP_REMOVED lines=16> */
.L_x_1629:
[----:B------:R-:W-:Y:S01]  /*8920*/  PRMT R0, RZ, 0x7610, R0 ;  /* 0x00007610ff007816 */ /* 0x000fe20000000000 */
[----:B------:R-:W-:Y:S06]  /*8930*/  BRA `(.L_x_1602) ;  /* 0x00000000001c7947 */ /* 0x000fec0003800000 */
.L_x_1626:
[----:B------:R-:W2:Y:S02]  /*8940*/  LDG.E.64 R2, desc[UR36][R2.64] ;  /* 0x0000002402027981 */ /* 0x000ea4000c1e1b00 */
[----:B--2---:R-:W0:Y:S02]  /*8950*/  I2F.U64 R0, R2 ;  /* 0x0000000200007312 */ /* 0x004e240000301000 */
[----:B0-----:R-:W-:Y:S01]  /*8960*/  F2FP.BF16.F32.PACK_AB R0, RZ, R0 ;  /* 0x00000000ff00723e */ /* 0x001fe200000010ff */
[----:B------:R-:W-:Y:S06]  /*8970*/  BRA `(.L_x_1602) ;  /* 0x00000000000c7947 */ /* 0x000fec0003800000 */
.L_x_1625:
[----:B------:R-:W2:Y:S02]  /*8980*/  LDG.E R2, desc[UR36][R2.64] ;  /* 0x0000002402027981 */ /* 0x000ea4000c1e1900 */
[----:B--2---:R-:W-:-:S04]  /*8990*/  I2FP.F32.U32 R0, R2 ;  /* 0x0000000200007245 */ /* 0x004fc80000201000 */
[----:B------:R-:W-:-:S07]  /*89a0*/  F2FP.BF16.F32.PACK_AB R0, RZ, R0 ;  /* 0x00000000ff00723e */ /* 0x000fce00000010ff */
.L_x_1602:
        /* <DEDUP_REMOVED lines=25> */
.L_x_1633:
[----:B01----:R-:W-:-:S06]  /*8b40*/  IMAD.U32 R3, R5, 0x10000, RZ ;  /* 0x0001000005037824 */ /* 0x003fcc00078e00ff */
[----:B------:R-:W0:Y:S02]  /*8b50*/  F2I.S64.TRUNC R2, R3 ;  /* 0x0000000300027311 */ /* 0x000e24000020d900 */
[----:B0-----:R4:W-:Y:S01]  /*8b60*/  STG.E.U8 desc[UR36][R16.64], R2 ;  /* 0x0000000210007986 */ /* 0x0019e2000c101124 */
[----:B------:R-:W-:Y:S05]  /*8b70*/  BRA `(.L_x_1635) ;  /* 0x0000000c00847947 */ /* 0x000fea0003800000 */
.L_x_1632:
        /* <DEDUP_REMOVED lines=10> */
.L_x_1637:
[----:B-1----:R-:W-:-:S06]  /*8c20*/  IMAD.U32 R5, R5, 0x10000, RZ ;  /* 0x0001000005057824 */ /* 0x002fcc00078e00ff */
[----:B------:R-:W1:Y:S02]  /*8c30*/  F2I.FTZ.TRUNC.NTZ R5, R5 ;  /* 0x0000000500057305 */ /* 0x000e64000021f100 */
[----:B-1----:R3:W-:Y:S01]  /*8c40*/  STG.E desc[UR36][R16.64], R5 ;  /* 0x0000000510007986 */ /* 0x0027e2000c101924 */
[----:B------:R-:W-:Y:S05]  /*8c50*/  BRA `(.L_x_1635) ;  /* 0x0000000c004c7947 */ /* 0x000fea0003800000 */
.L_x_1636:
[----:B-1----:R-:W-:-:S06]  /*8c60*/  IMAD.U32 R5, R5, 0x10000, RZ ;  /* 0x0001000005057824 */ /* 0x002fcc00078e00ff */
[----:B------:R-:W1:Y:S02]  /*8c70*/  F2I.FTZ.TRUNC.NTZ R5, R5 ;  /* 0x0000000500057305 */ /* 0x000e64000021f100 */
[----:B-1----:R1:W-:Y:S01]  /*8c80*/  STG.E.U16 desc[UR36][R16.64], R5 ;  /* 0x0000000510007986 */ /* 0x0023e2000c101524 */
[----:B------:R-:W-:Y:S05]  /*8c90*/  BRA `(.L_x_1635) ;  /* 0x0000000c003c7947 */ /* 0x000fea0003800000 */
.L_x_1631:
        /* <DEDUP_REMOVED lines=9> */
.L_x_1639:
[----:B-1----:R-:W-:-:S05]  /*8d30*/  IMAD.U32 R0, R5, 0x10000, RZ ;  /* 0x0001000005007824 */ /* 0x002fca00078e00ff */
[----:B------:R-:W-:-:S05]  /*8d40*/  F2FP.F16.F32.PACK_AB R0, RZ, R0 ;  /* 0x00000000ff00723e */ /* 0x000fca00000000ff */
[----:B------:R1:W-:Y:S01]  /*8d50*/  STG.E.U16 desc[UR36][R16.64], R0 ;  /* 0x0000000010007986 */ /* 0x0003e2000c101524 */
[----:B------:R-:W-:Y:S05]  /*8d60*/  BRA `(.L_x_1635) ;  /* 0x0000000c00087947 */ /* 0x000fea0003800000 */
.L_x_1638:
        /* <DEDUP_REMOVED lines=10> */
.L_x_1641:
[----:B-1----:R-:W-:-:S05]  /*8e10*/  IMAD.U32 R5, R5, 0x10000, RZ ;  /* 0x0001000005057824 */ /* 0x002fca00078e00ff */
[----:B0-----:R-:W-:-:S04]  /*8e20*/  F2FP.F16.F32.PACK_AB R3, RZ, R5 ;  /* 0x00000005ff03723e */ /* 0x001fc800000000ff */
[----:B------:R-:W-:-:S05]  /*8e30*/  PRMT R3, R3, 0x5410, RZ ;  /* 0x0000541003037816 */ /* 0x000fca00000000ff */
[----:B------:R0:W-:Y:S01]  /*8e40*/  STG.E desc[UR36][R16.64], R3 ;  /* 0x0000000310007986 */ /* 0x0001e2000c101924 */
[----:B------:R-:W-:Y:S05]  /*8e50*/  BRA `(.L_x_1635) ;  /* 0x0000000800cc7947 */ /* 0x000fea0003800000 */
.L_x_1640:
[----:B-1----:R-:W-:-:S04]  /*8e60*/  IMAD.U32 R2, R5, 0x10000, RZ ;  /* 0x0001000005027824 */ /* 0x002fc800078e00ff */
[----:B------:R-:W-:-:S06]  /*8e70*/  FMUL.FTZ R2, R2, 1 ;  /* 0x3f80000002027820 */ /* 0x000fcc0000410000 */
[----:B0-----:R-:W0:Y:S02]  /*8e80*/  F2F.F64.F32 R2, R2 ;  /* 0x0000000200027310 */ /* 0x001e240000201800 */
[----:B0-----:R0:W-:Y:S01]  /*8e90*/  STG.E.64 desc[UR36][R16.64], R2 ;  /* 0x0000000210007986 */ /* 0x0011e2000c101b24 */
[----:B------:R-:W-:Y:S05]  /*8ea0*/  BRA `(.L_x_1635) ;  /* 0x0000000800b87947 */ /* 0x000fea0003800000 */
.L_x_1630:
        /* <DEDUP_REMOVED lines=13> */
.L_x_1644:
[----:B-1----:R-:W-:Y:S01]  /*8f80*/  IMAD.U32 R5, R5, 0x10000, RZ ;  /* 0x0001000005057824 */ /* 0x002fe200078e00ff */
[----:B------:R-:W-:-:S03]  /*8f90*/  CS2R R6, SRZ ;  /* 0x0000000000067805 */ /* 0x000fc6000001ff00 */
[----:B------:R-:W-:-:S06]  /*8fa0*/  FMUL.FTZ R5, R5, 1 ;  /* 0x3f80000005057820 */ /* 0x000fcc0000410000 */
[----:B------:R-:W1:Y:S02]  /*8fb0*/  F2F.F64.F32 R4, R5 ;  /* 0x0000000500047310 */ /* 0x000e640000201800 */
[----:B-1----:R1:W-:Y:S01]  /*8fc0*/  STG.E.128 desc[UR36][R16.64], R4 ;  /* 0x0000000410007986 */ /* 0x0023e2000c101d24 */
[----:B------:R-:W-:Y:S05]  /*8fd0*/  BRA `(.L_x_1635) ;  /* 0x00000008006c7947 */ /* 0x000fea0003800000 */
.L_x_1643:
        /* <DEDUP_REMOVED lines=21> */
.L_x_1648:
[----:B------:R-:W-:Y:S05]  /*9130*/  BSYNC B0 ;  /* 0x0000000000007941 */ /* 0x000fea0003800000 */
.L_x_1647:
[----:B------:R-:W-:-:S05]  /*9140*/  LOP3.LUT R3, R0, R3, RZ, 0xfc, !PT ;  /* 0x0000000300037212 */ /* 0x000fca00078efcff */
[----:B------:R0:W-:Y:S01]  /*9150*/  STG.E.U8 desc[UR36][R16.64], R3 ;  /* 0x0000000310007986 */ /* 0x0001e2000c101124 */
[----:B------:R-:W-:Y:S05]  /*9160*/  BRA `(.L_x_1635) ;  /* 0x0000000800087947 */ /* 0x000fea0003800000 */
.L_x_1646:
        /* <DEDUP_REMOVED lines=13> */
.L_x_1650:
[----:B------:R-:W-:Y:S01]  /*9240*/  IMAD.MOV.U32 R0, RZ, RZ, 0x7f ;  /* 0x0000007fff007424 */ /* 0x000fe200078e00ff */
[----:B------:R-:W-:-:S04]  /*9250*/  ISETP.GT.U32.AND P0, PT, R2, 0x7f800000, PT ;  /* 0x7f8000000200780c */ /* 0x000fc80003f04070 */
[----:B------:R-:W-:-:S09]  /*9260*/  SEL R0, R0, 0x7c, P0 ;  /* 0x0000007c00007807 */ /* 0x000fd20000000000 */
.L_x_1651:
[----:B------:R-:W-:Y:S05]  /*9270*/  BSYNC B0 ;  /* 0x0000000000007941 */ /* 0x000fea0003800000 */
.L_x_1649:
[----:B------:R-:W-:-:S04]  /*9280*/  LOP3.LUT R2, R5, 0x80000000, RZ, 0xc0, !PT ;  /* 0x8000000005027812 */ /* 0x000fc800078ec0ff */
[----:B0-----:R-:W-:-:S04]  /*9290*/  SHF.R.U32.HI R3, RZ, 0x18, R2 ;  /* 0x00000018ff037819 */ /* 0x001fc80000011602 */
[----:B------:R-:W-:-:S05]  /*92a0*/  LOP3.LUT R3, R0, R3, RZ, 0xfc, !PT ;  /* 0x0000000300037212 */ /* 0x000fca00078efcff */
[----:B------:R0:W-:Y:S01]  /*92b0*/  STG.E.U8 desc[UR36][R16.64], R3 ;  /* 0x0000000310007986 */ /* 0x0001e2000c101124 */
[----:B------:R-:W-:Y:S05]  /*92c0*/  BRA `(.L_x_1635) ;  /* 0x0000000400b07947 */ /* 0x000fea0003800000 */
.L_x_1645:
[----:B-1----:R1:W-:Y:S01]  /*92d0*/  STG.E.U16 desc[UR36][R16.64], R5 ;  /* 0x0000000510007986 */ /* 0x0023e2000c101524 */
[----:B------:R-:W-:Y:S05]  /*92e0*/  BRA `(.L_x_1635) ;  /* 0x0000000400a87947 */ /* 0x000fea0003800000 */
.L_x_1642:
        /* <DEDUP_REMOVED lines=12> */
.L_x_1654:
        /* <DEDUP_REMOVED lines=17> */
.L_x_1657:
[----:B------:R-:W-:-:S04]  /*94c0*/  LOP3.LUT R2, R5, 0x80000000, RZ, 0xc0, !PT ;  /* 0x8000000005027812 */ /* 0x000fc800078ec0ff */
[----:B0-----:R-:W-:-:S04]  /*94d0*/  SHF.R.U32.HI R3, RZ, 0x18, R2 ;  /* 0x00000018ff037819 */ /* 0x001fc80000011602 */
[----:B------:R-:W-:-:S04]  /*94e0*/  LOP3.LUT R0, R0, R3, RZ, 0xfc, !PT ;  /* 0x0000000300007212 */ /* 0x000fc800078efcff */
[----:B------:R-:W-:-:S07]  /*94f0*/  PRMT R8, R0, 0x7610, R8 ;  /* 0x0000761000087816 */ /* 0x000fce0000000008 */
.L_x_1656:
[----:B------:R-:W-:Y:S05]  /*9500*/  BSYNC B0 ;  /* 0x0000000000007941 */ /* 0x000fea0003800000 */
.L_x_1655:
[----:B------:R1:W-:Y:S01]  /*9510*/  STG.E.U8 desc[UR36][R16.64], R8 ;  /* 0x0000000810007986 */ /* 0x0003e2000c101124 */
[----:B------:R-:W-:Y:S05]  /*9520*/  BRA `(.L_x_1635) ;  /* 0x0000000400187947 */ /* 0x000fea0003800000 */
.L_x_1653:
        /* <DEDUP_REMOVED lines=17> */
.L_x_1660:
[----:B------:R-:W-:-:S04]  /*9640*/  LOP3.LUT R2, R5, 0x80000000, RZ, 0xc0, !PT ;  /* 0x8000000005027812 */ /* 0x000fc800078ec0ff */
[----:B0-----:R-:W-:-:S04]  /*9650*/  SHF.R.U32.HI R3, RZ, 0x18, R2 ;  /* 0x00000018ff037819 */ /* 0x001fc80000011602 */
[----:B------:R-:W-:-:S04]  /*9660*/  LOP3.LUT R0, R0, R3, RZ, 0xfc, !PT ;  /* 0x0000000300007212 */ /* 0x000fc800078efcff */
[----:B------:R-:W-:-:S07]  /*9670*/  PRMT R8, R0, 0x7610, R8 ;  /* 0x0000761000087816 */ /* 0x000fce0000000008 */
.L_x_1659:
[----:B------:R-:W-:Y:S05]  /*9680*/  BSYNC B0 ;  /* 0x0000000000007941 */ /* 0x000fea0003800000 */
.L_x_1658:
[----:B------:R1:W-:Y:S01]  /*9690*/  STG.E.U8 desc[UR36][R16.64], R8 ;  /* 0x0000000810007986 */ /* 0x0003e2000c101124 */
[----:B------:R-:W-:Y:S05]  /*96a0*/  BRA `(.L_x_1635) ;  /* 0x0000000000b87947 */ /* 0x000fea0003800000 */
.L_x_1652:
        /* <DEDUP_REMOVED lines=22> */
.L_x_1634:
        /* <DEDUP_REMOVED lines=16> */
.L_x_1663:
[----:B------:R-:W-:Y:S05]  /*9910*/  BRA `(.L_x_1635) ;  /* 0x00000000001c7947 */ /* 0x000fea0003800000 */
.L_x_1662:
[----:B-1----:R-:W-:-:S06]  /*9920*/  IMAD.U32 R2, R5, 0x10000, RZ ;  /* 0x0001000005027824 */ /* 0x002fcc00078e00ff */
[----:B0-----:R-:W0:Y:S02]  /*9930*/  F2I.U64.TRUNC R2, R2 ;  /* 0x0000000200027311 */ /* 0x001e24000020d800 */
[----:B0-----:R0:W-:Y:S01]  /*9940*/  STG.E.64 desc[UR36][R16.64], R2 ;  /* 0x0000000210007986 */ /* 0x0011e2000c101b24 */
[----:B------:R-:W-:Y:S05]  /*9950*/  BRA `(.L_x_1635) ;  /* 0x00000000000c7947 */ /* 0x000fea0003800000 */
.L_x_1661:
[----:B-1----:R-:W-:-:S06]  /*9960*/  IMAD.U32 R5, R5, 0x10000, RZ ;  /* 0x0001000005057824 */ /* 0x002fcc00078e00ff */
[----:B------:R-:W1:Y:S02]  /*9970*/  F2I.FTZ.U32.TRUNC.NTZ R5, R5 ;  /* 0x0000000500057305 */ /* 0x000e64000021f000 */
[----:B-1----:R1:W-:Y:S02]  /*9980*/  STG.E desc[UR36][R16.64], R5 ;  /* 0x0000000510007986 */ /* 0x0023e4000c101924 */
.L_x_1635:
[----:B------:R-:W-:-:S07]  /*9990*/  VIADD R19, R19, 0x80 ;  /* 0x0000008013137836 */ /* 0x000fce0000000000 */
.L_x_1595:
[----:B------:R-:W-:Y:S05]  /*99a0*/  BSYNC B6 ;  /* 0x0000000000067941 */ /* 0x000fea0003800000 */
.L_x_1594:
        /* <DEDUP_REMOVED lines=306> */
.L_x_1664:
        /* <DEDUP_REMOVED lines=22> */
.L_x_1668:
[----:B------:R-:W2:Y:S02]  /*ae30*/  LDG.E.U8 R2, desc[UR36][R2.64] ;  /* 0x0000002402027981 */ /* 0x000ea4000c1e1100 */
[----:B--2---:R-:W-:-:S04]  /*ae40*/  I2FP.F32.U32 R0, R2 ;  /* 0x0000000200007245 */ /* 0x004fc80000201000 */
[----:B------:R-:W-:Y:S01]  /*ae50*/  F2FP.BF16.F32.PACK_AB R0, RZ, R0 ;  /* 0x00000000ff00723e */ /* 0x000fe200000010ff */
[----:B------:R-:W-:Y:S06]  /*ae60*/  BRA `(.L_x_1670) ;  /* 0x0000000c00907947 */ /* 0x000fec0003800000 */
.L_x_1667:
        /* <DEDUP_REMOVED lines=10> */
.L_x_1672:
[----:B------:R-:W2:Y:S02]  /*af10*/  LDG.E R2, desc[UR36][R2.64] ;  /* 0x0000002402027981 */ /* 0x000ea4000c1e1900 */
[----:B--2---:R-:W-:-:S04]  /*af20*/  I2FP.F32.S32 R0, R2 ;  /* 0x0000000200007245 */ /* 0x004fc80000201400 */
[----:B------:R-:W-:Y:S01]  /*af30*/  F2FP.BF16.F32.PACK_AB R0, RZ, R0 ;  /* 0x00000000ff00723e */ /* 0x000fe200000010ff */
[----:B------:R-:W-:Y:S06]  /*af40*/  BRA `(.L_x_1670) ;  /* 0x0000000c00587947 */ /* 0x000fec0003800000 */
.L_x_1671:
[----:B------:R-:W2:Y:S02]  /*af50*/  LDG.E.U16 R2, desc[UR36][R2.64] ;  /* 0x0000002402027981 */ /* 0x000ea4000c1e1500 */
[----:B--2---:R-:W0:Y:S02]  /*af60*/  I2F.S16 R0, R2 ;  /* 0x0000000200007306 */ /* 0x004e240000101400 */
[----:B0-----:R-:W-:Y:S01]  /*af70*/  F2FP.BF16.F32.PACK_AB R0, RZ, R0 ;  /* 0x00000000ff00723e */ /* 0x001fe200000010ff */
[----:B------:R-:W-:Y:S06]  /*af80*/  BRA `(.L_x_1670) ;  /* 0x0000000c00487947 */ /* 0x000fec0003800000 */
.L_x_1666:
        /* <DEDUP_REMOVED lines=9> */
.L_x_1674:
[----:B------:R-:W2:Y:S02]  /*b020*/  LDG.E.U16 R0, desc[UR36][R2.64] ;  /* 0x0000002402007981 */ /* 0x000ea4000c1e1500 */
[----:B--2---:R-:W-:-:S05]  /*b030*/  HADD2.F32 R0, -RZ, R0.H0_H0 ;  /* 0x20000000ff007230 */ /* 0x004fca0000004100 */
[----:B------:R-:W-:Y:S01]  /*b040*/  F2FP.BF16.F32.PACK_AB R0, RZ, R0 ;  /* 0x00000000ff00723e */ /* 0x000fe200000010ff */
[----:B------:R-:W-:Y:S06]  /*b050*/  BRA `(.L_x_1670) ;  /* 0x0000000c00147947 */ /* 0x000fec0003800000 */
.L_x_1673:
        /* <DEDUP_REMOVED lines=9> */
.L_x_1676:
[----:B------:R-:W2:Y:S02]  /*b0f0*/  LDG.E.U16 R2, desc[UR36][R2.64] ;  /* 0x0000002402027981 */ /* 0x000ea4000c1e1500 */
[----:B--2---:R-:W-:-:S05]  /*b100*/  HADD2.F32 R0, -RZ, R2.H0_H0 ;  /* 0x20000002ff007230 */ /* 0x004fca0000004100 */
[----:B------:R-:W-:Y:S01]  /*b110*/  F2FP.BF16.F32.PACK_AB R0, RZ, R0 ;  /* 0x00000000ff00723e */ /* 0x000fe200000010ff */
[----:B------:R-:W-:Y:S06]  /*b120*/  BRA `(.L_x_1670) ;  /* 0x0000000800e07947 */ /* 0x000fec0003800000 */
.L_x_1675:
        /* <DEDUP_REMOVED lines=8> */
.L_x_1665:
        /* <DEDUP_REMOVED lines=13> */
.L_x_1679:
        /* <DEDUP_REMOVED lines=8> */
.L_x_1678:
        /* <DEDUP_REMOVED lines=28> */
.L_x_1681:
        /* <DEDUP_REMOVED lines=15> */
.L_x_1680:
[----:B------:R0:W5:Y:S01]  /*b5b0*/  LDG.E.U16 R0, desc[UR36][R2.64] ;  /* 0x0000002402007981 */ /* 0x000162000c1e1500 */
[----:B------:R-:W-:Y:S05]  /*b5c0*/  BRA `(.L_x_1670) ;  /* 0x0000000400b87947 */ /* 0x000fea0003800000 */
.L_x_1677:
        /* <DEDUP_REMOVED lines=12> */
.L_x_1684:
        /* <DEDUP_REMOVED lines=21> */
.L_x_1688:
[----:B------:R-:W-:Y:S05]  /*b7e0*/  BSYNC B1 ;  /* 0x0000000000017941 */ /* 0x000fea0003800000 */
.L_x_1687:
[----:B------:R-:W-:Y:S01]  /*b7f0*/  LEA R3, R0, 0x3b800000, 0x17 ;  /* 0x3b80000000037811 */ /* 0x000fe200078eb8ff */
[----:B------:R-:W-:-:S05]  /*b800*/  IMAD.SHL.U32 R0, R2, 0x100000, RZ ;  /* 0x0010000002007824 */ /* 0x000fca00078e00ff */
[----:B------:R-:W-:-:S07]  /*b810*/  LOP3.LUT R0, R3, R0, R4, 0xfe, !PT ;  /* 0x0000000003007212 */ /* 0x000fce00078efe04 */
.L_x_1686:
[----:B------:R-:W-:Y:S05]  /*b820*/  BSYNC B0 ;  /* 0x0000000000007941 */ /* 0x000fea0003800000 */
.L_x_1685:
[----:B------:R-:W-:Y:S01]  /*b830*/  F2FP.BF16.F32.PACK_AB R0, RZ, R0 ;  /* 0x00000000ff00723e */ /* 0x000fe200000010ff */
[----:B------:R-:W-:Y:S06]  /*b840*/  BRA `(.L_x_1670) ;  /* 0x0000000400187947 */ /* 0x000fec0003800000 */
.L_x_1683:
        /* <DEDUP_REMOVED lines=21> */
.L_x_1692:
[----:B------:R-:W-:Y:S05]  /*b9a0*/  BSYNC B1 ;  /* 0x0000000000017941 */ /* 0x000fea0003800000 */
.L_x_1691:
[----:B------:R-:W-:Y:S01]  /*b9b0*/  LEA R3, R0, 0x37800000, 0x17 ;  /* 0x3780000000037811 */ /* 0x000fe200078eb8ff */
[----:B------:R-:W-:-:S05]  /*b9c0*/  IMAD.SHL.U32 R0, R2, 0x200000, RZ ;  /* 0x0020000002007824 */ /* 0x000fca00078e00ff */
[----:B------:R-:W-:-:S07]  /*b9d0*/  LOP3.LUT R0, R3, R0, R4, 0xfe, !PT ;  /* 0x0000000003007212 */ /* 0x000fce00078efe04 */
.L_x_1690:
[----:B------:R-:W-:Y:S05]  /*b9e0*/  BSYNC B0 ;  /* 0x0000000000007941 */ /* 0x000fea0003800000 */
.L_x_1689:
[----:B------:R-:W-:Y:S01]  /*b9f0*/  F2FP.BF16.F32.PACK_AB R0, RZ, R0 ;  /* 0x00000000ff00723e */ /* 0x000fe200000010ff */
[----:B------:R-:W-:Y:S06]  /*ba00*/  BRA `(.L_x_1670) ;  /* 0x0000000000a87947 */ /* 0x000fec0003800000 */
.L_x_1682:
        /* <DEDUP_REMOVED lines=14> */
.L_x_1696:
[----:B------:R-:W-:Y:S05]  /*baf0*/  BSYNC B0 ;  /* 0x0000000000007941 */ /* 0x000fea0003800000 */
.L_x_1695:
[----:B------:R-:W-:Y:S01]  /*bb00*/  F2FP.BF16.F32.PACK_AB R0, RZ, R0 ;  /* 0x00000000ff00723e */ /* 0x000fe200000010ff */
[----:B------:R-:W-:Y:S06]  /*bb10*/  BRA `(.L_x_1670) ;  /* 0x0000000000647947 */ /* 0x000fec0003800000 */
.L_x_1669:
        /* <DEDUP_REMOVED lines=16> */
.L_x_1697:
[----:B------:R-:W-:Y:S01]  /*bc20*/  PRMT R0, RZ, 0x7610, R0 ;  /* 0x00007610ff007816 */ /* 0x000fe20000000000 */
[----:B------:R-:W-:Y:S06]  /*bc30*/  BRA `(.L_x_1670) ;  /* 0x00000000001c7947 */ /* 0x000fec0003800000 */
.L_x_1694:
[----:B------:R-:W2:Y:S02]  /*bc40*/  LDG.E.64 R2, desc[UR36][R2.64] ;  /* 0x0000002402027981 */ /* 0x000ea4000c1e1b00 */
[----:B--2---:R-:W0:Y:S02]  /*bc50*/  I2F.U64 R0, R2 ;  /* 0x0000000200007312 */ /* 0x004e240000301000 */
[----:B0-----:R-:W-:Y:S01]  /*bc60*/  F2FP.BF16.F32.PACK_AB R0, RZ, R0 ;  /* 0x00000000ff00723e */ /* 0x001fe200000010ff */
[----:B------:R-:W-:Y:S06]  /*bc70*/  BRA `(.L_x_1670) ;  /* 0x00000000000c7947 */ /* 0x000fec0003800000 */
.L_x_1693:
[----:B------:R-:W2:Y:S02]  /*bc80*/  LDG.E R2, desc[UR36][R2.64] ;  /* 0x0000002402027981 */ /* 0x000ea4000c1e1900 */
[----:B--2---:R-:W-:-:S04]  /*bc90*/  I2FP.F32.U32 R0, R2 ;  /* 0x0000000200007245 */ /* 0x004fc80000201000 */
[----:B------:R-:W-:-:S07]  /*bca0*/  F2FP.BF16.F32.PACK_AB R0, RZ, R0 ;  /* 0x00000000ff00723e */ /* 0x000fce00000010ff */
.L_x_1670:
        /* <DEDUP_REMOVED lines=23> */
[----:B0-----:R-:W-:Y:S01]  /*be20*/  STG.E.U8 desc[UR36][R16.64], R3 ;  /* 0x0000000310007986 */ /* 0x001fe2000c101124 */
[----:B------:R-:W-:Y:S05]  /*be30*/  EXIT ;  /* 0x000000000000794d */ /* 0x000fea0003800000 */
.L_x_1701:
[----:B01----:R-:W-:-:S06]  /*be40*/  IMAD.U32 R3, R5, 0x10000, RZ ;  /* 0x0001000005037824 */ /* 0x003fcc00078e00ff */
[----:B------:R-:W0:Y:S02]  /*be50*/  F2I.S64.TRUNC R2, R3 ;  /* 0x0000000300027311 */ /* 0x000e24000020d900 */
[----:B0-----:R-:W-:Y:S01]  /*be60*/  STG.E.U8 desc[UR36][R16.64], R2 ;  /* 0x0000000210007986 */ /* 0x001fe2000c101124 */
[----:B------:R-:W-:Y:S05]  /*be70*/  EXIT ;  /* 0x000000000000794d */ /* 0x000fea0003800000 */
.L_x_1700:
        /* <DEDUP_REMOVED lines=10> */
.L_x_1704:
[----:B-1----:R-:W-:-:S06]  /*bf20*/  IMAD.U32 R5, R5, 0x10000, RZ ;  /* 0x0001000005057824 */ /* 0x002fcc00078e00ff */
[----:B------:R-:W1:Y:S02]  /*bf30*/  F2I.FTZ.TRUNC.NTZ R5, R5 ;  /* 0x0000000500057305 */ /* 0x000e64000021f100 */
[----:B-1----:R-:W-:Y:S01]  /*bf40*/  STG.E desc[UR36][R16.64], R5 ;  /* 0x0000000510007986 */ /* 0x002fe2000c101924 */
[----:B------:R-:W-:Y:S05]  /*bf50*/  EXIT ;  /* 0x000000000000794d */ /* 0x000fea0003800000 */
.L_x_1703:
[----:B-1----:R-:W-:-:S06]  /*bf60*/  IMAD.U32 R5, R5, 0x10000, RZ ;  /* 0x0001000005057824 */ /* 0x002fcc00078e00ff */
[----:B------:R-:W1:Y:S02]  /*bf70*/  F2I.FTZ.TRUNC.NTZ R5, R5 ;  /* 0x0000000500057305 */ /* 0x000e64000021f100 */
[----:B-1----:R-:W-:Y:S01]  /*bf80*/  STG.E.U16 desc[UR36][R16.64], R5 ;  /* 0x0000000510007986 */ /* 0x002fe2000c101524 */
[----:B------:R-:W-:Y:S05]  /*bf90*/  EXIT ;  /* 0x000000000000794d */ /* 0x000fea0003800000 */
.L_x_1699:
        /* <DEDUP_REMOVED lines=9> */
.L_x_1706:
[----:B-1----:R-:W-:-:S05]  /*c030*/  IMAD.U32 R0, R5, 0x10000, RZ ;  /* 0x0001000005007824 */ /* 0x002fca00078e00ff */
[----:B------:R-:W-:-:S05]  /*c040*/  F2FP.F16.F32.PACK_AB R0, RZ, R0 ;  /* 0x00000000ff00723e */ /* 0x000fca00000000ff */
[----:B------:R-:W-:Y:S01]  /*c050*/  STG.E.U16 desc[UR36][R16.64], R0 ;  /* 0x0000000010007986 */ /* 0x000fe2000c101524 */
[----:B------:R-:W-:Y:S05]  /*c060*/  EXIT ;  /* 0x000000000000794d */ /* 0x000fea0003800000 */
.L_x_1705:
        /* <DEDUP_REMOVED lines=8> */
[----:B------:R-:W-:Y:S01]  /*c0f0*/  STG.E.64 desc[UR36][R16.64], R2 ;  /* 0x0000000210007986 */ /* 0x000fe2000c101b24 */
[----:B------:R-:W-:Y:S05]  /*c100*/  EXIT ;  /* 0x000000000000794d */ /* 0x000fea0003800000 */
.L_x_1708:
[----:B-1----:R-:W-:-:S05]  /*c110*/  IMAD.U32 R5, R5, 0x10000, RZ ;  /* 0x0001000005057824 */ /* 0x002fca00078e00ff */
[----:B0-----:R-:W-:-:S04]  /*c120*/  F2FP.F16.F32.PACK_AB R3, RZ, R5 ;  /* 0x00000005ff03723e */ /* 0x001fc800000000ff */
[----:B------:R-:W-:-:S05]  /*c130*/  PRMT R3, R3, 0x5410, RZ ;  /* 0x0000541003037816 */ /* 0x000fca00000000ff */
[----:B------:R-:W-:Y:S01]  /*c140*/  STG.E desc[UR36][R16.64], R3 ;  /* 0x0000000310007986 */ /* 0x000fe2000c101924 */
[----:B------:R-:W-:Y:S05]  /*c150*/  EXIT ;  /* 0x000000000000794d */ /* 0x000fea0003800000 */
.L_x_1707:
[----:B-1----:R-:W-:-:S04]  /*c160*/  IMAD.U32 R2, R5, 0x10000, RZ ;  /* 0x0001000005027824 */ /* 0x002fc800078e00ff */
[----:B------:R-:W-:-:S06]  /*c170*/  FMUL.FTZ R2, R2, 1 ;  /* 0x3f80000002027820 */ /* 0x000fcc0000410000 */
[----:B0-----:R-:W0:Y:S02]  /*c180*/  F2F.F64.F32 R2, R2 ;  /* 0x0000000200027310 */ /* 0x001e240000201800 */
[----:B0-----:R-:W-:Y:S01]  /*c190*/  STG.E.64 desc[UR36][R16.64], R2 ;  /* 0x0000000210007986 */ /* 0x001fe2000c101b24 */
[----:B------:R-:W-:Y:S05]  /*c1a0*/  EXIT ;  /* 0x000000000000794d */ /* 0x000fea0003800000 */
.L_x_1698:
        /* <DEDUP_REMOVED lines=11> */
[----:B------:R-:W-:Y:S01]  /*c260*/  STG.E.U8 desc[UR36][R16.64], R3 ;  /* 0x0000000310007986 */ /* 0x000fe2000c101124 */
[----:B------:R-:W-:Y:S05]  /*c270*/  EXIT ;  /* 0x000000000000794d */ /* 0x000fea0003800000 */
.L_x_1711:
[----:B-1----:R-:W-:Y:S01]  /*c280*/  IMAD.U32 R5, R5, 0x10000, RZ ;  /* 0x0001000005057824 */ /* 0x002fe200078e00ff */
[----:B------:R-:W-:-:S03]  /*c290*/  CS2R R6, SRZ ;  /* 0x0000000000067805 */ /* 0x000fc6000001ff00 */
[----:B------:R-:W-:-:S06]  /*c2a0*/  FMUL.FTZ R5, R5, 1 ;  /* 0x3f80000005057820 */ /* 0x000fcc0000410000 */
[----:B------:R-:W1:Y:S02]  /*c2b0*/  F2F.F64.F32 R4, R5 ;  /* 0x0000000500047310 */ /* 0x000e640000201800 */
[----:B-1----:R-:W-:Y:S01]  /*c2c0*/  STG.E.128 desc[UR36][R16.64], R4 ;  /* 0x0000000410007986 */ /* 0x002fe2000c101d24 */
[----:B------:R-:W-:Y:S05]  /*c2d0*/  EXIT ;  /* 0x000000000000794d */ /* 0x000fea0003800000 */
.L_x_1710:
        /* <DEDUP_REMOVED lines=21> */
.L_x_1715:
[----:B------:R-:W-:Y:S05]  /*c430*/  BSYNC B0 ;  /* 0x0000000000007941 */ /* 0x000fea0003800000 */
.L_x_1714:
[----:B------:R-:W-:-:S05]  /*c440*/  LOP3.LUT R3, R0, R3, RZ, 0xfc, !PT ;  /* 0x0000000300037212 */ /* 0x000fca00078efcff */
[----:B------:R-:W-:Y:S01]  /*c450*/  STG.E.U8 desc[UR36][R16.64], R3 ;  /* 0x0000000310007986 */ /* 0x000fe2000c101124 */
[----:B------:R-:W-:Y:S05]  /*c460*/  EXIT ;  /* 0x000000000000794d */ /* 0x000fea0003800000 */
.L_x_1713:
        /* <DEDUP_REMOVED lines=13> */
.L_x_1717:
[----:B------:R-:W-:Y:S01]  /*c540*/  IMAD.MOV.U32 R0, RZ, RZ, 0x7f ;  /* 0x0000007fff007424 */ /* 0x000fe200078e00ff */
[----:B------:R-:W-:-:S04]  /*c550*/  ISETP.GT.U32.AND P0, PT, R2, 0x7f800000, PT ;  /* 0x7f8000000200780c */ /* 0x000fc80003f04070 */
[----:B------:R-:W-:-:S09]  /*c560*/  SEL R0, R0, 0x7c, P0 ;  /* 0x0000007c00007807 */ /* 0x000fd20000000000 */
.L_x_1718:
[----:B------:R-:W-:Y:S05]  /*c570*/  BSYNC B0 ;  /* 0x0000000000007941 */ /* 0x000fea0003800000 */
.L_x_1716:
[----:B------:R-:W-:-:S04]  /*c580*/  LOP3.LUT R2, R5, 0x80000000, RZ, 0xc0, !PT ;  /* 0x8000000005027812 */ /* 0x000fc800078ec0ff */
[----:B0-----:R-:W-:-:S04]  /*c590*/  SHF.R.U32.HI R3, RZ, 0x18, R2 ;  /* 0x00000018ff037819 */ /* 0x001fc80000011602 */
[----:B------:R-:W-:-:S05]  /*c5a0*/  LOP3.LUT R3, R0, R3, RZ, 0xfc, !PT ;  /* 0x0000000300037212 */ /* 0x000fca00078efcff */
[----:B------:R-:W-:Y:S01]  /*c5b0*/  STG.E.U8 desc[UR36][R16.64], R3 ;  /* 0x0000000310007986 */ /* 0x000fe2000c101124 */
[----:B------:R-:W-:Y:S05]  /*c5c0*/  EXIT ;  /* 0x000000000000794d */ /* 0x000fea0003800000 */
.L_x_1712:
[----:B-1----:R-:W-:Y:S01]  /*c5d0*/  STG.E.U16 desc[UR36][R16.64], R5 ;  /* 0x0000000510007986 */ /* 0x002fe2000c101524 */
[----:B------:R-:W-:Y:S05]  /*c5e0*/  EXIT ;  /* 0x000000000000794d */ /* 0x000fea0003800000 */
.L_x_1709:
        /* <DEDUP_REMOVED lines=10> */
[----:B0-----:R-:W-:Y:S01]  /*c690*/  STG.E.U16 desc[UR36][R16.64], R3 ;  /* 0x0000000310007986 */ /* 0x001fe2000c101524 */
[----:B------:R-:W-:Y:S05]  /*c6a0*/  EXIT ;  /* 0x000000000000794d */ /* 0x000fea0003800000 */
.L_x_1721:
        /* <DEDUP_REMOVED lines=17> */
.L_x_1724:
[----:B------:R-:W-:-:S04]  /*c7c0*/  LOP3.LUT R2, R5, 0x80000000, RZ, 0xc0, !PT ;  /* 0x8000000005027812 */ /* 0x000fc800078ec0ff */
[----:B0-----:R-:W-:-:S04]  /*c7d0*/  SHF.R.U32.HI R3, RZ, 0x18, R2 ;  /* 0x00000018ff037819 */ /* 0x001fc80000011602 */
[----:B------:R-:W-:-:S04]  /*c7e0*/  LOP3.LUT R0, R0, R3, RZ, 0xfc, !PT ;  /* 0x0000000300007212 */ /* 0x000fc800078efcff */
[----:B------:R-:W-:-:S07]  /*c7f0*/  PRMT R8, R0, 0x7610, R8 ;  /* 0x0000761000087816 */ /* 0x000fce0000000008 */
.L_x_1723:
[----:B------:R-:W-:Y:S05]  /*c800*/  BSYNC B0 ;  /* 0x0000000000007941 */ /* 0x000fea0003800000 */
.L_x_1722:
[----:B------:R-:W-:Y:S01]  /*c810*/  STG.E.U8 desc[UR36][R16.64], R8 ;  /* 0x0000000810007986 */ /* 0x000fe2000c101124 */
[----:B------:R-:W-:Y:S05]  /*c820*/  EXIT ;  /* 0x000000000000794d */ /* 0x000fea0003800000 */
.L_x_1720:
        /* <DEDUP_REMOVED lines=17> */
.L_x_1727:
[----:B------:R-:W-:-:S04]  /*c940*/  LOP3.LUT R2, R5, 0x80000000, RZ, 0xc0, !PT ;  /* 0x8000000005027812 */ /* 0x000fc800078ec0ff */
[----:B0-----:R-:W-:-:S04]  /*c950*/  SHF.R.U32.HI R3, RZ, 0x18, R2 ;  /* 0x00000018ff037819 */ /* 0x001fc80000011602 */
[----:B------:R-:W-:-:S04]  /*c960*/  LOP3.LUT R0, R0, R3, RZ, 0xfc, !PT ;  /* 0x0000000300007212 */ /* 0x000fc800078efcff */
[----:B------:R-:W-:-:S07]  /*c970*/  PRMT R8, R0, 0x7610, R8 ;  /* 0x0000761000087816 */ /* 0x000fce0000000008 */
.L_x_1726:
[----:B------:R-:W-:Y:S05]  /*c980*/  BSYNC B0 ;  /* 0x0000000000007941 */ /* 0x000fea0003800000 */
.L_x_1725:
[----:B------:R-:W-:Y:S01]  /*c990*/  STG.E.U8 desc[UR36][R16.64], R8 ;  /* 0x0000000810007986 */ /* 0x000fe2000c101124 */
[----:B------:R-:W-:Y:S05]  /*c9a0*/  EXIT ;  /* 0x000000000000794d */ /* 0x000fea0003800000 */
.L_x_1719:
        /* <DEDUP_REMOVED lines=22> */
.L_x_1702:
        /* <DEDUP_REMOVED lines=16> */
.L_x_1730:
[----:B------:R-:W-:Y:S05]  /*cc10*/  EXIT ;  /* 0x000000000000794d */ /* 0x000fea0003800000 */
.L_x_1729:
[----:B-1----:R-:W-:-:S06]  /*cc20*/  IMAD.U32 R2, R5, 0x10000, RZ ;  /* 0x0001000005027824 */ /* 0x002fcc00078e00ff */
[----:B0-----:R-:W0:Y:S02]  /*cc30*/  F2I.U64.TRUNC R2, R2 ;  /* 0x0000000200027311 */ /* 0x001e24000020d800 */
[----:B0-----:R-:W-:Y:S01]  /*cc40*/  STG.E.64 desc[UR36][R16.64], R2 ;  /* 0x0000000210007986 */ /* 0x001fe2000c101b24 */
[----:B------:R-:W-:Y:S05]  /*cc50*/  EXIT ;  /* 0x000000000000794d */ /* 0x000fea0003800000 */
.L_x_1728:
[----:B-1----:R-:W-:-:S06]  /*cc60*/  IMAD.U32 R5, R5, 0x10000, RZ ;  /* 0x0001000005057824 */ /* 0x002fcc00078e00ff */
[----:B------:R-:W1:Y:S02]  /*cc70*/  F2I.FTZ.U32.TRUNC.NTZ R5, R5 ;  /* 0x0000000500057305 */ /* 0x000e64000021f000 */
[----:B-1----:R-:W-:Y:S01]  /*cc80*/  STG.E desc[UR36][R16.64], R5 ;  /* 0x0000000510007986 */ /* 0x002fe2000c101924 */
[----:B------:R-:W-:Y:S05]  /*cc90*/  EXIT ;  /* 0x000000000000794d */ /* 0x000fea0003800000 */
.L_x_1731:
        /* <DEDUP_REMOVED lines=14> */
.L_x_22774:


//--------------------- .text._ZN2at6native27unrolled_elementwise_kernelINS0_13AUnaryFunctorIN3c108BFloat16ES4_S4_ZZZNS0_15binary_internal21div_trunc_kernel_cudaERNS_18TensorIteratorBaseEENKUlvE1_clEvENKUlvE2_clEvEUlS4_S4_E_EESt5arrayIPcLm2EELi4E23TrivialOffsetCalculatorILi1EjESG_NS0_6memory12LoadWithCastILi1EEENSH_13StoreWithCastILi1EEEEEviT_T0_T2_T3_T4_T5_ --------------------------
	.section	.text._ZN2at6native27unrolled_elementwise_kernelINS0_13AUnaryFunctorIN3c108BFloat16ES4_S4_ZZZNS0_15binary_internal21div_trunc_kernel_cudaERNS_18TensorIteratorBaseEENKUlvE1_clEvENKUlvE2_clEvEUlS4_S4_E_EESt5arrayIPcLm2EELi4E23TrivialOffsetCalculatorILi1EjESG_NS0_6memory12LoadWithCastILi1EEENSH_13StoreWithCastILi1EEEEEviT_T0_T2_T3_T4_T5_,"ax",@progbits
	.align	128
        .global         _ZN2at6native27unrolled_elementwise_kernelINS0_13AUnaryFunctorIN3c108BFloat16ES4_S4_ZZZNS0_15binary_internal21div_trunc_kernel_cudaERNS_18TensorIteratorBaseEENKUlvE1_clEvENKUlvE2_clEvEUlS4_S4_E_EESt5arrayIPcLm2EELi4E23TrivialOffsetCalculatorILi1EjESG_NS0_6memory12LoadWithCastILi1EEENSH_13StoreWithCastILi1EEEEEviT_T0_T2_T3_T4_T5_
        .type           _ZN2at6native27unrolled_elementwise_kernelINS0_13AUnaryFunctorIN3c108BFloat16ES4_S4_ZZZNS0_15binary_internal21div_trunc_kernel_cudaERNS_18TensorIteratorBaseEENKUlvE1_clEvENKUlvE2_clEvEUlS4_S4_E_EESt5arrayIPcLm2EELi4E23TrivialOffsetCalculatorILi1EjESG_NS0_6memory12LoadWithCastILi1EEENSH_13StoreWithCastILi1EEEEEviT_T0_T2_T3_T4_T5_,@function
        .size           _ZN2at6native27unrolled_elementwise_kernelINS0_13AUnaryFunctorIN3c108BFloat16ES4_S4_ZZZNS0_15binary_internal21div_trunc_kernel_cudaERNS_18TensorIteratorBaseEENKUlvE1_clEvENKUlvE2_clEvEUlS4_S4_E_EESt5arrayIPcLm2EELi4E23TrivialOffsetCalculatorILi1EjESG_NS0_6memory12LoadWithCastILi1EEENSH_13StoreWithCastILi1EEEEEviT_T0_T2_T3_T4_T5_,(.L_x_22775 - _ZN2at6native27unrolled_elementwise_kernelINS0_13AUnaryFunctorIN3c108BFloat16ES4_S4_ZZZNS0_15binary_internal21div_trunc_kernel_cudaERNS_18TensorIteratorBaseEENKUlvE1_clEvENKUlvE2_clEvEUlS4_S4_E_EESt5arrayIPcLm2EELi4E23TrivialOffsetCalculatorILi1EjESG_NS0_6memory12LoadWithCastILi1EEENSH_13StoreWithCastILi1EEEEEviT_T0_T2_T3_T4_T5_)
        .other          _ZN2at6native27unrolled_elementwise_kernelINS0_13AUnaryFunctorIN3c108BFloat16ES4_S4_ZZZNS0_15binary_internal21div_trunc_kernel_cudaERNS_18TensorIteratorBaseEENKUlvE1_clEvENKUlvE2_clEvEUlS4_S4_E_EESt5arrayIPcLm2EELi4E23TrivialOffsetCalculatorILi1EjESG_NS0_6memory12LoadWithCastILi1EEENSH_13StoreWithCastILi1EEEEEviT_T0_T2_T3_T4_T5_,@"STO_CUDA_ENTRY STV_DEFAULT"
_ZN2at6native27unrolled_elementwise_kernelINS0_13AUnaryFunctorIN3c108BFloat16ES4_S4_ZZZNS0_15binary_internal21div_trunc_kernel_cudaERNS_18TensorIteratorBaseEENKUlvE1_clEvENKUlvE2_clEvEUlS4_S4_E_EESt5arrayIPcLm2EELi4E23TrivialOffsetCalculatorILi1EjESG_NS0_6memory12LoadWithCastILi1EEENSH_13StoreWithCastILi1EEEEEviT_T0_T2_T3_T4_T5_:
.text._ZN2at6native27unrolled_elementwise_kernelINS0_13AUnaryFunctorIN3c108BFloat16ES4_S4_ZZZNS0_15binary_internal21div_trunc_kernel_cudaERNS_18TensorIteratorBaseEENKUlvE1_clEvENKUlvE2_clEvEUlS4_S4_E_EESt5arrayIPcLm2EELi4E23TrivialOffsetCalculatorILi1EjESG_NS0_6memory12LoadWithCastILi1EEENSH_13StoreWithCastILi1EEEEEviT_T0_T2_T3_T4_T5_:
        /* <DEDUP_REMOVED lines=34> */
.L_x_1737:
[----:B------:R-:W2:Y:S02]  /*0220*/  LDG.E.U8 R4, desc[UR36][R4.64] ;  /* 0x0000002404047981 */ /* 0x000ea4000c1e1100 */
[----:B--2---:R-:W-:-:S04]  /*0230*/  I2FP.F32.U32 R0, R4 ;  /* 0x0000000400007245 */ /* 0x004fc80000201000 */
[----:B------:R-:W-:-:S04]  /*0240*/  F2FP.BF16.F32.PACK_AB R0, RZ, R0 ;  /* 0x00000000ff00723e */ /* 0x000fc800000010ff */
[----:B------:R-:W-:Y:S01]  /*0250*/  PRMT R19, R0, 0x7610, R19 ;  /* 0x0000761000137816 */ /* 0x000fe20000000013 */
[----:B------:R-:W-:Y:S06]  /*0260*/  BRA `(.L_x_1739) ;  /* 0x0000000c00cc7947 */ /* 0x000fec0003800000 */
.L_x_1736:
        /* <DEDUP_REMOVED lines=11> */
.L_x_1741:
[----:B------:R-:W2:Y:S02]  /*0320*/  LDG.E R4, desc[UR36][R4.64] ;  /* 0x0000002404047981 */ /* 0x000ea4000c1e1900 */
[----:B--2---:R-:W-:-:S04]  /*0330*/  I2FP.F32.S32 R0, R4 ;  /* 0x0000000400007245 */ /* 0x004fc80000201400 */
[----:B------:R-:W-:-:S04]  /*0340*/  F2FP.BF16.F32.PACK_AB R0, RZ, R0 ;  /* 0x00000000ff00723e */ /* 0x000fc800000010ff */
[----:B------:R-:W-:Y:S01]  /*0350*/  PRMT R19, R0, 0x7610, R19 ;  /* 0x0000761000137816 */ /* 0x000fe20000000013 */
[----:B------:R-:W-:Y:S06]  /*0360*/  BRA `(.L_x_1739) ;  /* 0x0000000c008c7947 */ /* 0x000fec0003800000 */
.L_x_1740:
[----:B------:R-:W2:Y:S02]  /*0370*/  LDG.E.U16 R4, desc[UR36][R4.64] ;  /* 0x0000002404047981 */ /* 0x000ea4000c1e1500 */
[----:B--2---:R-:W0:Y:S02]  /*0380*/  I2F.S16 R0, R4 ;  /* 0x0000000400007306 */ /* 0x004e240000101400 */
[----:B0-----:R-:W-:-:S04]  /*0390*/  F2FP.BF16.F32.PACK_AB R0, RZ, R0 ;  /* 0x00000000ff00723e */ /* 0x001fc800000010ff */
[----:B------:R-:W-:Y:S01]  /*03a0*/  PRMT R19, R0, 0x7610, R19 ;  /* 0x0000761000137816 */ /* 0x000fe20000000013 */
[----:B------:R-:W-:Y:S06]  /*03b0*/  BRA `(.L_x_1739) ;  /* 0x0000000c00787947 */ /* 0x000fec0003800000 */
.L_x_1735:
        /* <DEDUP_REMOVED lines=9> */
.L_x_1743:
[----:B------:R-:W2:Y:S02]  /*0450*/  LDG.E.U16 R0, desc[UR36][R4.64] ;  /* 0x0000002404007981 */ /* 0x000ea4000c1e1500 */
[----:B--2---:R-:W-:-:S05]  /*0460*/  HADD2.F32 R0, -RZ, R0.H0_H0 ;  /* 0x20000000ff007230 */ /* 0x004fca0000004100 */
[----:B------:R-:W-:-:S04]  /*0470*/  F2FP.BF16.F32.PACK_AB R0, RZ, R0 ;  /* 0x00000000ff00723e */ /* 0x000fc800000010ff */
[----:B------:R-:W-:Y:S01]  /*0480*/  PRMT R19, R0, 0x7610, R19 ;  /* 0x0000761000137816 */ /* 0x000fe20000000013 */
[----:B------:R-:W-:Y:S06]  /*0490*/  BRA `(.L_x_1739) ;  /* 0x0000000c00407947 */ /* 0x000fec0003800000 */
.L_x_1742:
        /* <DEDUP_REMOVED lines=9> */
.L_x_1745:
[----:B------:R-:W2:Y:S02]  /*0530*/  LDG.E.U16 R4, desc[UR36][R4.64] ;  /* 0x0000002404047981 */ /* 0x000ea4000c1e1500 */
[----:B--2---:R-:W-:-:S05]  /*0540*/  HADD2.F32 R0, -RZ, R4.H0_H0 ;  /* 0x20000004ff007230 */ /* 0x004fca0000004100 */
[----:B------:R-:W-:-:S04]  /*0550*/  F2FP.BF16.F32.PACK_AB R0, RZ, R0 ;  /* 0x00000000ff00723e */ /* 0x000fc800000010ff */
[----:B------:R-:W-:Y:S01]  /*0560*/  PRMT R19, R0, 0x7610, R19 ;  /* 0x0000761000137816 */ /* 0x000fe20000000013 */
[----:B------:R-:W-:Y:S06]  /*0570*/  BRA `(.L_x_1739) ;  /* 0x0000000c00087947 */ /* 0x000fec0003800000 */
.L_x_1744:
        /* <DEDUP_REMOVED lines=9> */
.L_x_1734:
        /* <DEDUP_REMOVED lines=14> */
.L_x_1748:
        /* <DEDUP_REMOVED lines=9> */
.L_x_1747:
        /* <DEDUP_REMOVED lines=28> */
.L_x_1750:
        /* <DEDUP_REMOVED lines=16> */
.L_x_1749:
[----:B------:R0:W5:Y:S01]  /*0a40*/  LDG.E.U16 R19, desc[UR36][R4.64] ;  /* 0x0000002404137981 */ /* 0x000162000c1e1500 */
[----:B------:R-:W-:Y:S05]  /*0a50*/  BRA `(.L_x_1739) ;  /* 0x0000000400d07947 */ /* 0x000fea0003800000 */
.L_x_1746:
        /* <DEDUP_REMOVED lines=13> */
.L_x_1753:
        /* <DEDUP_REMOVED lines=21> */
.L_x_1757:
[----:B------:R-:W-:Y:S05]  /*0c80*/  BSYNC B1 ;  /* 0x0000000000017941 */ /* 0x000fea0003800000 */
.L_x_1756:
[----:B------:R-:W-:Y:S01]  /*0c90*/  LEA R5, R0, 0x3b800000, 0x17 ;  /* 0x3b80000000057811 */ /* 0x000fe200078eb8ff */
[----:B------:R-:W-:-:S05]  /*0ca0*/  IMAD.SHL.U32 R0, R3, 0x100000, RZ ;  /* 0x0010000003007824 */ /* 0x000fca00078e00ff */
[----:B------:R-:W-:-:S07]  /*0cb0*/  LOP3.LUT R0, R5, R0, R6, 0xfe, !PT ;  /* 0x0000000005007212 */ /* 0x000fce00078efe06 */
.L_x_1755:
[----:B------:R-:W-:Y:S05]  /*0cc0*/  BSYNC B0 ;  /* 0x0000000000007941 */ /* 0x000fea0003800000 */
.L_x_1754:
[----:B------:R-:W-:-:S04]  /*0cd0*/  F2FP.BF16.F32.PACK_AB R0, RZ, R0 ;  /* 0x00000000ff00723e */ /* 0x000fc800000010ff */
[----:B------:R-:W-:Y:S01]  /*0ce0*/  PRMT R19, R0, 0x7610, R19 ;  /* 0x0000761000137816 */ /* 0x000fe20000000013 */
[----:B------:R-:W-:Y:S06]  /*0cf0*/  BRA `(.L_x_1739) ;  /* 0x0000000400287947 */ /* 0x000fec0003800000 */
.L_x_1752:
        /* <DEDUP_REMOVED lines=21> */
.L_x_1761:
[----:B------:R-:W-:Y:S05]  /*0e50*/  BSYNC B1 ;  /* 0x0000000000017941 */ /* 0x000fea0003800000 */
.L_x_1760:
[----:B------:R-:W-:Y:S01]  /*0e60*/  LEA R5, R0, 0x37800000, 0x17 ;  /* 0x3780000000057811 */ /* 0x000fe200078eb8ff */
[----:B------:R-:W-:-:S05]  /*0e70*/  IMAD.SHL.U32 R0, R3, 0x200000, RZ ;  /* 0x0020000003007824 */ /* 0x000fca00078e00ff */
[----:B------:R-:W-:-:S07]  /*0e80*/  LOP3.LUT R0, R5, R0, R6, 0xfe, !PT ;  /* 0x0000000005007212 */ /* 0x000fce00078efe06 */
.L_x_1759:
[----:B------:R-:W-:Y:S05]  /*0e90*/  BSYNC B0 ;  /* 0x0000000000007941 */ /* 0x000fea0003800000 */
.L_x_1758:
[----:B------:R-:W-:-:S04]  /*0ea0*/  F2FP.BF16.F32.PACK_AB R0, RZ, R0 ;  /* 0x00000000ff00723e */ /* 0x000fc800000010ff */
[----:B------:R-:W-:Y:S01]  /*0eb0*/  PRMT R19, R0, 0x7610, R19 ;  /* 0x0000761000137816 */ /* 0x000fe20000000013 */
[----:B------:R-:W-:Y:S06]  /*0ec0*/  BRA `(.L_x_1739) ;  /* 0x0000000000b47947 */ /* 0x000fec0003800000 */
.L_x_1751:
        /* <DEDUP_REMOVED lines=14> */
.L_x_1765:
[----:B------:R-:W-:Y:S05]  /*0fb0*/  BSYNC B0 ;  /* 0x0000000000007941 */ /* 0x000fea0003800000 */
.L_x_1764:
[----:B------:R-:W-:-:S04]  /*0fc0*/  F2FP.BF16.F32.PACK_AB R0, RZ, R0 ;  /* 0x00000000ff00723e */ /* 0x000fc800000010ff */
[----:B------:R-:W-:Y:S01]  /*0fd0*/  PRMT R19, R0, 0x7610, R19 ;  /* 0x0000761000137816 */ /* 0x000fe20000000013 */
[----:B------:R-:W-:Y:S06]  /*0fe0*/  BRA `(.L_x_1739) ;  /* 0x00000000006c7947 */ /* 0x000fec0003800000 */
.L_x_1738:
        /* <DEDUP_REMOVED lines=16> */
.L_x_1766:
[----:B------:R-:W-:Y:S01]  /*10f0*/  PRMT R19, RZ, 0x7610, R19 ;  /* 0x00007610ff137816 */ /* 0x000fe20000000013 */
[----:B------:R-:W-:Y:S06]  /*1100*/  BRA `(.L_x_1739) ;  /* 0x0000000000247947 */ /* 0x000fec0003800000 */
.L_x_1763:
[----:B------:R-:W2:Y:S02]  /*1110*/  LDG.E.64 R4, desc[UR36][R4.64] ;  /* 0x0000002404047981 */ /* 0x000ea4000c1e1b00 */
[----:B--2---:R-:W0:Y:S02]  /*1120*/  I2F.U64 R0, R4 ;  /* 0x0000000400007312 */ /* 0x004e240000301000 */
[----:B0-----:R-:W-:-:S04]  /*1130*/  F2FP.BF16.F32.PACK_AB R0, RZ, R0 ;  /* 0x00000000ff00723e */ /* 0x001fc800000010ff */
[----:B------:R-:W-:Y:S01]  /*1140*/  PRMT R19, R0, 0x7610, R19 ;  /* 0x0000761000137816 */ /* 0x000fe20000000013 */
[----:B------:R-:W-:Y:S06]  /*1150*/  BRA `(.L_x_1739) ;  /* 0x0000000000107947 */ /* 0x000fec0003800000 */
.L_x_1762:
[----:B------:R-:W2:Y:S02]  /*1160*/  LDG.E R4, desc[UR36][R4.64] ;  /* 0x0000002404047981 */ /* 0x000ea4000c1e1900 */
[----:B--2---:R-:W-:-:S04]  /*1170*/  I2FP.F32.U32 R0, R4 ;  /* 0x0000000400007245 */ /* 0x004fc80000201000 */
[----:B------:R-:W-:-:S04]  /*1180*/  F2FP.BF16.F32.PACK_AB R0, RZ, R0 ;  /* 0x00000000ff00723e */ /* 0x000fc800000010ff */
[----:B------:R-:W-:-:S07]  /*1190*/  PRMT R19, R0, 0x7610, R19 ;  /* 0x0000761000137816 */ /* 0x000fce0000000013 */
.L_x_1739:
[----:B------:R-:W1:Y:S02]  /*11a0*/  S2R R23, SR_TID.X ;  /* 0x0000000000177919 */ /* 0x000e640000002100 */
[----:B-1----:R-:W-:-:S07]  /*11b0*/  VIADD R23, R23, 0x80 ;  /* 0x0000008017177836 */ /* 0x002fce0000000000 */
.L_x_1733:
[----:B------:R-:W-:Y:S05]  /*11c0*/  BSYNC B6 ;  /* 0x0000000000067941 */ /* 0x000fea0003800000 */
.L_x_1732:
        /* <DEDUP_REMOVED lines=26> */
.L_x_1772:
[----:B------:R-:W2:Y:S02]  /*1370*/  LDG.E.U8 R4, desc[UR36][R4.64] ;  /* 0x0000002404047981 */ /* 0x000ea4000c1e1100 */
[----:B--2---:R-:W-:-:S04]  /*1380*/  I2FP.F32.U32 R0, R4 ;  /* 0x0000000400007245 */ /* 0x004fc80000201000 */
[----:B------:R-:W-:-:S04]  /*1390*/  F2FP.BF16.F32.PACK_AB R0, RZ, R0 ;  /* 0x00000000ff00723e */ /* 0x000fc800000010ff */
[----:B------:R-:W-:Y:S01]  /*13a0*/  PRMT R17, R0, 0x7610, R17 ;  /* 0x0000761000117816 */ /* 0x000fe20000000011 */
[----:B------:R-:W-:Y:S06]  /*13b0*/  BRA `(.L_x_1774) ;  /* 0x0000000c00c87947 */ /* 0x000fec0003800000 */
.L_x_1771:
        /* <DEDUP_REMOVED lines=11> */
.L_x_1776:
[----:B------:R-:W2:Y:S02]  /*1470*/  LDG.E R4, desc[UR36][R4.64] ;  /* 0x0000002404047981 */ /* 0x000ea4000c1e1900 */
[----:B--2---:R-:W-:-:S04]  /*1480*/  I2FP.F32.S32 R0, R4 ;  /* 0x0000000400007245 */ /* 0x004fc80000201400 */
[----:B------:R-:W-:-:S04]  /*1490*/  F2FP.BF16.F32.PACK_AB R0, RZ, R0 ;  /* 0x00000000ff00723e */ /* 0x000fc800000010ff */
[----:B------:R-:W-:Y:S01]  /*14a0*/  PRMT R17, R0, 0x7610, R17 ;  /* 0x0000761000117816 */ /* 0x000fe20000000011 */
[----:B------:R-:W-:Y:S06]  /*14b0*/  BRA `(.L_x_1774) ;  /* 0x0000000c00887947 */ /* 0x000fec0003800000 */
.L_x_1775:
[----:B------:R-:W2:Y:S02]  /*14c0*/  LDG.E.U16 R4, desc[UR36][R4.64] ;  /* 0x0000002404047981 */ /* 0x000ea4000c1e1500 */
[----:B--2---:R-:W0:Y:S02]  /*14d0*/  I2F.S16 R0, R4 ;  /* 0x0000000400007306 */ /* 0x004e240000101400 */
[----:B0-----:R-:W-:-:S04]  /*14e0*/  F2FP.BF16.F32.PACK_AB R0, RZ, R0 ;  /* 0x00000000ff00723e */ /* 0x001fc800000010ff */
[----:B------:R-:W-:Y:S01]  /*14f0*/  PRMT R17, R0, 0x7610, R17 ;  /* 0x0000761000117816 */ /* 0x000fe20000000011 */
[----:B------:R-:W-:Y:S06]  /*1500*/  BRA `(.L_x_1774) ;  /* 0x0000000c00747947 */ /* 0x000fec0003800000 */
.L_x_1770:
        /* <DEDUP_REMOVED lines=9> */
.L_x_1778:
[----:B------:R-:W2:Y:S02]  /*15a0*/  LDG.E.U16 R0, desc[UR36][R4.64] ;  /* 0x0000002404007981 */ /* 0x000ea4000c1e1500 */
[----:B--2---:R-:W-:-:S05]  /*15b0*/  HADD2.F32 R0, -RZ, R0.H0_H0 ;  /* 0x20000000ff007230 */ /* 0x004fca0000004100 */
[----:B------:R-:W-:-:S04]  /*15c0*/  F2FP.BF16.F32.PACK_AB R0, RZ, R0 ;  /* 0x00000000ff00723e */ /* 0x000fc800000010ff */
[----:B------:R-:W-:Y:S01]  /*15d0*/  PRMT R17, R0, 0x7610, R17 ;  /* 0x0000761000117816 */ /* 0x000fe20000000011 */
[----:B------:R-:W-:Y:S06]  /*15e0*/  BRA `(.L_x_1774) ;  /* 0x0000000c003c7947 */ /* 0x000fec0003800000 */
.L_x_1777:
        /* <DEDUP_REMOVED lines=9> */
.L_x_1780:
[----:B------:R-:W2:Y:S02]  /*1680*/  LDG.E.U16 R4, desc[UR36][R4.64] ;  /* 0x0000002404047981 */ /* 0x000ea4000c1e1500 */
[----:B--2---:R-:W-:-:S05]  /*1690*/  HADD2.F32 R0, -RZ, R4.H0_H0 ;  /* 0x20000004ff007230 */ /* 0x004fca0000004100 */
[----:B------:R-:W-:-:S04]  /*16a0*/  F2FP.BF16.F32.PACK_AB R0, RZ, R0 ;  /* 0x00000000ff00723e */ /* 0x000fc800000010ff */
[----:B------:R-:W-:Y:S01]  /*16b0*/  PRMT R17, R0, 0x7610, R17 ;  /* 0x0000761000117816 */ /* 0x000fe20000000011 */
[----:B------:R-:W-:Y:S06]  /*16c0*/  BRA `(.L_x_1774) ;  /* 0x0000000c00047947 */ /* 0x000fec0003800000 */
.L_x_1779:
        /* <DEDUP_REMOVED lines=9> */
.L_x_1769:
        /* <DEDUP_REMOVED lines=14> */
.L_x_1783:
        /* <DEDUP_REMOVED lines=9> */
.L_x_1782:
        /* <DEDUP_REMOVED lines=28> */
.L_x_1785:
        /* <DEDUP_REMOVED lines=15> */
.L_x_1784:
[----:B------:R0:W5:Y:S01]  /*1b80*/  LDG.E.U16 R17, desc[UR36][R4.64] ;  /* 0x0000002404117981 */ /* 0x000162000c1e1500 */
[----:B------:R-:W-:Y:S05]  /*1b90*/  BRA `(.L_x_1774) ;  /* 0x0000000400d07947 */ /* 0x000fea0003800000 */
.L_x_1781:
        /* <DEDUP_REMOVED lines=13> */
.L_x_1788:
        /* <DEDUP_REMOVED lines=21> */
.L_x_1792:
[----:B------:R-:W-:Y:S05]  /*1dc0*/  BSYNC B1 ;  /* 0x0000000000017941 */ /* 0x000fea0003800000 */
.L_x_1791:
[----:B------:R-:W-:Y:S01]  /*1dd0*/  LEA R5, R0, 0x3b800000, 0x17 ;  /* 0x3b80000000057811 */ /* 0x000fe200078eb8ff */
[----:B------:R-:W-:-:S05]  /*1de0*/  IMAD.SHL.U32 R0, R3, 0x100000, RZ ;  /* 0x0010000003007824 */ /* 0x000fca00078e00ff */
[----:B------:R-:W-:-:S07]  /*1df0*/  LOP3.LUT R0, R5, R0, R6, 0xfe, !PT ;  /* 0x0000000005007212 */ /* 0x000fce00078efe06 */
.L_x_1790:
[----:B------:R-:W-:Y:S05]  /*1e00*/  BSYNC B0 ;  /* 0x0000000000007941 */ /* 0x000fea0003800000 */
.L_x_1789:
[----:B------:R-:W-:-:S04]  /*1e10*/  F2FP.BF16.F32.PACK_AB R0, RZ, R0 ;  /* 0x00000000ff00723e */ /* 0x000fc800000010ff */
[----:B------:R-:W-:Y:S01]  /*1e20*/  PRMT R17, R0, 0x7610, R17 ;  /* 0x0000761000117816 */ /* 0x000fe20000000011 */
[----:B------:R-:W-:Y:S06]  /*1e30*/  BRA `(.L_x_1774) ;  /* 0x0000000400287947 */ /* 0x000fec0003800000 */
.L_x_1787:
        /* <DEDUP_REMOVED lines=21> */
.L_x_1796:
[----:B------:R-:W-:Y:S05]  /*1f90*/  BSYNC B1 ;  /* 0x0000000000017941 */ /* 0x000fea0003800000 */
.L_x_1795:
[----:B------:R-:W-:Y:S01]  /*1fa0*/  LEA R5, R0, 0x37800000, 0x17 ;  /* 0x3780000000057811 */ /* 0x000fe200078eb8ff */
[----:B------:R-:W-:-:S05]  /*1fb0*/  IMAD.SHL.U32 R0, R3, 0x200000, RZ ;  /* 0x0020000003007824 */ /* 0x000fca00078e00ff */
[----:B------:R-:W-:-:S07]  /*1fc0*/  LOP3.LUT R0, R5, R0, R6, 0xfe, !PT ;  /* 0x0000000005007212 */ /* 0x000fce00078efe06 */
.L_x_1794:
[----:B------:R-:W-:Y:S05]  /*1fd0*/  BSYNC B0 ;  /* 0x0000000000007941 */ /* 0x000fea0003800000 */
.L_x_1793:
[----:B------:R-:W-:-:S04]  /*1fe0*/  F2FP.BF16.F32.PACK_AB R0, RZ, R0 ;  /* 0x00000000ff00723e */ /* 0x000fc800000010ff */
[----:B------:R-:W-:Y:S01]  /*1ff0*/  PRMT R17, R0, 0x7610, R17 ;  /* 0x0000761000117816 */ /* 0x000fe20000000011 */
[----:B------:R-:W-:Y:S06]  /*2000*/  BRA `(.L_x_1774) ;  /* 0x0000000000b47947 */ /* 0x000fec0003800000 */
.L_x_1786:
        /* <DEDUP_REMOVED lines=14> */
.L_x_1800:
[----:B------:R-:W-:Y:S05]  /*20f0*/  BSYNC B0 ;  /* 0x0000000000007941 */ /* 0x000fea0003800000 */
.L_x_1799:
[----:B------:R-:W-:-:S04]  /*2100*/  F2FP.BF16.F32.PACK_AB R0, RZ, R0 ;  /* 0x00000000ff00723e */ /* 0x000fc800000010ff */
[----:B------:R-:W-:Y:S01]  /*2110*/  PRMT R17, R0, 0x7610, R17 ;  /* 0x0000761000117816 */ /* 0x000fe20000000011 */
[----:B------:R-:W-:Y:S06]  /*2120*/  BRA `(.L_x_1774) ;  /* 0x00000000006c7947 */ /* 0x000fec0003800000 */
.L_x_1773:
        /* <DEDUP_REMOVED lines=16> */
.L_x_1801:
[----:B------:R-:W-:Y:S01]  /*2230*/  PRMT R17, RZ, 0x7610, R17 ;  /* 0x00007610ff117816 */ /* 0x000fe20000000011 */
[----:B------:R-:W-:Y:S06]  /*2240*/  BRA `(.L_x_1774) ;  /* 0x0000000000247947 */ /* 0x000fec0003800000 */
.L_x_1798:
[----:B------:R-:W2:Y:S02]  /*2250*/  LDG.E.64 R4, desc[UR36][R4.64] ;  /* 0x0000002404047981 */ /* 0x000ea4000c1e1b00 */
[----:B--2---:R-:W0:Y:S02]  /*2260*/  I2F.U64 R0, R4 ;  /* 0x0000000400007312 */ /* 0x004e240000301000 */
[----:B0-----:R-:W-:-:S04]  /*2270*/  F2FP.BF16.F32.PACK_AB R0, RZ, R0 ;  /* 0x00000000ff00723e */ /* 0x001fc800000010ff */
[----:B------:R-:W-:Y:S01]  /*2280*/  PRMT R17, R0, 0x7610, R17 ;  /* 0x0000761000117816 */ /* 0x000fe20000000011 */
[----:B------:R-:W-:Y:S06]  /*2290*/  BRA `(.L_x_1774) ;  /* 0x0000000000107947 */ /* 0x000fec0003800000 */
.L_x_1797:
[----:B------:R-:W2:Y:S02]  /*22a0*/  LDG.E R4, desc[UR36][R4.64] ;  /* 0x0000002404047981 */ /* 0x000ea4000c1e1900 */
[----:B--2---:R-:W-:-:S04]  /*22b0*/  I2FP.F32.U32 R0, R4 ;  /* 0x0000000400007245 */ /* 0x004fc80000201000 */
[----:B------:R-:W-:-:S04]  /*22c0*/  F2FP.BF16.F32.PACK_AB R0, RZ, R0 ;  /* 0x00000000ff00723e */ /* 0x000fc800000010ff */
[----:B------:R-:W-:-:S07]  /*22d0*/  PRMT R17, R0, 0x7610, R17 ;  /* 0x0000761000117816 */ /* 0x000fce0000000011 */
.L_x_1774:
[----:B------:R-:W-:-:S07]  /*22e0*/  VIADD R23, R23, 0x80 ;  /* 0x0000008017177836 */ /* 0x000fce0000000000 */
.L_x_1768:
[----:B------:R-:W-:Y:S05]  /*22f0*/  BSYNC B6 ;  /* 0x0000000000067941 */ /* 0x000fea0003800000 */
.L_x_1767:
        /* <DEDUP_REMOVED lines=28> */
.L_x_1807:
[----:B------:R-:W2:Y:S02]  /*24c0*/  LDG.E.U8 R4, desc[UR36][R4.64] ;  /* 0x0000002404047981 */ /* 0x000ea4000c1e1100 */
[----:B--2---:R-:W-:-:S04]  /*24d0*/  I2FP.F32.U32 R0, R4 ;  /* 0x0000000400007245 */ /* 0x004fc80000201000 */
[----:B------:R-:W-:-:S04]  /*24e0*/  F2FP.BF16.F32.PACK_AB R0, RZ, R0 ;  /* 0x00000000ff00723e */ /* 0x000fc800000010ff */
[----:B------:R-:W-:Y:S01]  /*24f0*/  PRMT R24, R0, 0x7610, R24 ;  /* 0x0000761000187816 */ /* 0x000fe20000000018 */
[----:B------:R-:W-:Y:S06]  /*2500*/  BRA `(.L_x_1809) ;  /* 0x0000000c00c87947 */ /* 0x000fec0003800000 */
.L_x_1806:
        /* <DEDUP_REMOVED lines=11> */
.L_x_1811:
[----:B------:R-:W2:Y:S02]  /*25c0*/  LDG.E R4, desc[UR36][R4.64] ;  /* 0x0000002404047981 */ /* 0x000ea4000c1e1900 */
[----:B--2---:R-:W-:-:S04]  /*25d0*/  I2FP.F32.S32 R0, R4 ;  /* 0x0000000400007245 */ /* 0x004fc80000201400 */
[----:B------:R-:W-:-:S04]  /*25e0*/  F2FP.BF16.F32.PACK_AB R0, RZ, R0 ;  /* 0x00000000ff00723e */ /* 0x000fc800000010ff */
[----:B------:R-:W-:Y:S01]  /*25f0*/  PRMT R24, R0, 0x7610, R24 ;  /* 0x0000761000187816 */ /* 0x000fe20000000018 */
[----:B------:R-:W-:Y:S06]  /*2600*/  BRA `(.L_x_1809) ;  /* 0x0000000c00887947 */ /* 0x000fec0003800000 */
.L_x_1810:
[----:B------:R-:W2:Y:S02]  /*2610*/  LDG.E.U16 R4, desc[UR36][R4.64] ;  /* 0x0000002404047981 */ /* 0x000ea4000c1e1500 */
[----:B--2---:R-:W0:Y:S02]  /*2620*/  I2F.S16 R0, R4 ;  /* 0x0000000400007306 */ /* 0x004e240000101400 */
[----:B0-----:R-:W-:-:S04]  /*2630*/  F2FP.BF16.F32.PACK_AB R0, RZ, R0 ;  /* 0x00000000ff00723e */ /* 0x001fc800000010ff */
[----:B------:R-:W-:Y:S01]  /*2640*/  PRMT R24, R0, 0x7610, R24 ;  /* 0x0000761000187816 */ /* 0x000fe20000000018 */
[----:B------:R-:W-:Y:S06]  /*2650*/  BRA `(.L_x_1809) ;  /* 0x0000000c00747947 */ /* 0x000fec0003800000 */
.L_x_1805:
        /* <DEDUP_REMOVED lines=9> */
.L_x_1813:
[----:B------:R-:W2:Y:S02]  /*26f0*/  LDG.E.U16 R0, desc[UR36][R4.64] ;  /* 0x0000002404007981 */ /* 0x000ea4000c1e1500 */
[----:B--2---:R-:W-:-:S05]  /*2700*/  HADD2.F32 R0, -RZ, R0.H0_H0 ;  /* 0x20000000ff007230 */ /* 0x004fca0000004100 */
[----:B------:R-:W-:-:S04]  /*2710*/  F2FP.BF16.F32.PACK_AB R0, RZ, R0 ;  /* 0x00000000ff00723e */ /* 0x000fc800000010ff */
[----:B------:R-:W-:Y:S01]  /*2720*/  PRMT R24, R0, 0x7610, R24 ;  /* 0x0000761000187816 */ /* 0x000fe20000000018 */
[----:B------:R-:W-:Y:S06]  /*2730*/  BRA `(.L_x_1809) ;  /* 0x0000000c003c7947 */ /* 0x000fec0003800000 */
.L_x_1812:
        /* <DEDUP_REMOVED lines=9> */
.L_x_1815:
[----:B------:R-:W2:Y:S02]  /*27d0*/  LDG.E.U16 R4, desc[UR36][R4.64] ;  /* 0x0000002404047981 */ /* 0x000ea4000c1e1500 */
[----:B--2---:R-:W-:-:S05]  /*27e0*/  HADD2.F32 R0, -RZ, R4.H0_H0 ;  /* 0x20000004ff007230 */ /* 0x004fca0000004100 */
[----:B------:R-:W-:-:S04]  /*27f0*/  F2FP.BF16.F32.PACK_AB R0, RZ, R0 ;  /* 0x00000000ff00723e */ /* 0x000fc800000010ff */
[----:B------:R-:W-:Y:S01]  /*2800*/  PRMT R24, R0, 0x7610, R24 ;  /* 0x0000761000187816 */ /* 0x000fe20000000018 */
[----:B------:R-:W-:Y:S06]  /*2810*/  BRA `(.L_x_1809) ;  /* 0x0000000c00047947 */ /* 0x000fec0003800000 */
.L_x_1814:
        /* <DEDUP_REMOVED lines=9> */
.L_x_1804:
        /* <DEDUP_REMOVED lines=14> */
.L_x_1818:
        /* <DEDUP_REMOVED lines=9> */
.L_x_1817:
        /* <DEDUP_REMOVED lines=28> */
.L_x_1820:
        /* <DEDUP_REMOVED lines=15> */
.L_x_1819:
[----:B------:R0:W5:Y:S01]  /*2cd0*/  LDG.E.U16 R24, desc[UR36][R4.64] ;  /* 0x0000002404187981 */ /* 0x000162000c1e1500 */
[----:B------:R-:W-:Y:S05]  /*2ce0*/  BRA `(.L_x_1809) ;  /* 0x0000000400d07947 */ /* 0x000fea0003800000 */
.L_x_1816:
        /* <DEDUP_REMOVED lines=13> */
.L_x_1823:
        /* <DEDUP_REMOVED lines=21> */
.L_x_1827:
[----:B------:R-:W-:Y:S05]  /*2f10*/  BSYNC B1 ;  /* 0x0000000000017941 */ /* 0x000fea0003800000 */
.L_x_1826:
[----:B------:R-:W-:Y:S01]  /*2f20*/  LEA R5, R0, 0x3b800000, 0x17 ;  /* 0x3b80000000057811 */ /* 0x000fe200078eb8ff */
[----:B------:R-:W-:-:S05]  /*2f30*/  IMAD.SHL.U32 R0, R3, 0x100000, RZ ;  /* 0x0010000003007824 */ /* 0x000fca00078e00ff */
[----:B------:R-:W-:-:S07]  /*2f40*/  LOP3.LUT R0, R5, R0, R6, 0xfe, !PT ;  /* 0x0000000005007212 */ /* 0x000fce00078efe06 */
.L_x_1825:
[----:B------:R-:W-:Y:S05]  /*2f50*/  BSYNC B0 ;  /* 0x0000000000007941 */ /* 0x000fea0003800000 */
.L_x_1824:
[----:B------:R-:W-:-:S04]  /*2f60*/  F2FP.BF16.F32.PACK_AB R0, RZ, R0 ;  /* 0x00000000ff00723e */ /* 0x000fc800000010ff */
[----:B------:R-:W-:Y:S01]  /*2f70*/  PRMT R24, R0, 0x7610, R24 ;  /* 0x0000761000187816 */ /* 0x000fe20000000018 */
[----:B------:R-:W-:Y:S06]  /*2f80*/  BRA `(.L_x_1809) ;  /* 0x0000000400287947 */ /* 0x000fec0003800000 */
.L_x_1822:
        /* <DEDUP_REMOVED lines=21> */
.L_x_1831:
[----:B------:R-:W-:Y:S05]  /*30e0*/  BSYNC B1 ;  /* 0x0000000000017941 */ /* 0x000fea0003800000 */
.L_x_1830:
[----:B------:R-:W-:Y:S01]  /*30f0*/  LEA R5, R0, 0x37800000, 0x17 ;  /* 0x3780000000057811 */ /* 0x000fe200078eb8ff */
[----:B------:R-:W-:-:S05]  /*3100*/  IMAD.SHL.U32 R0, R3, 0x200000, RZ ;  /* 0x0020000003007824 */ /* 0x000fca00078e00ff */
[----:B------:R-:W-:-:S07]  /*3110*/  LOP3.LUT R0, R5, R0, R6, 0xfe, !PT ;  /* 0x0000000005007212 */ /* 0x000fce00078efe06 */
.L_x_1829:
[----:B------:R-:W-:Y:S05]  /*3120*/  BSYNC B0 ;  /* 0x0000000000007941 */ /* 0x000fea0003800000 */
.L_x_1828:
[----:B------:R-:W-:-:S04]  /*3130*/  F2FP.BF16.F32.PACK_AB R0, RZ, R0 ;  /* 0x00000000ff00723e */ /* 0x000fc800000010ff */
[----:B------:R-:W-:Y:S01]  /*3140*/  PRMT R24, R0, 0x7610, R24 ;  /* 0x0000761000187816 */ /* 0x000fe20000000018 */
[----:B------:R-:W-:Y:S06]  /*3150*/  BRA `(.L_x_1809) ;  /* 0x0000000000b47947 */ /* 0x000fec0003800000 */
.L_x_1821:
        /* <DEDUP_REMOVED lines=14> */
.L_x_1835:
[----:B------:R-:W-:Y:S05]  /*3240*/  BSYNC B0 ;  /* 0x0000000000007941 */ /* 0x000fea0003800000 */
.L_x_1834:
[----:B------:R-:W-:-:S04]  /*3250*/  F2FP.BF16.F32.PACK_AB R0, RZ, R0 ;  /* 0x00000000ff00723e */ /* 0x000fc800000010ff */
[----:B------:R-:W-:Y:S01]  /*3260*/  PRMT R24, R0, 0x7610, R24 ;  /* 0x0000761000187816 */ /* 0x000fe20000000018 */
[----:B------:R-:W-:Y:S06]  /*3270*/  BRA `(.L_x_1809) ;  /* 0x00000000006c7947 */ /* 0x000fec0003800000 */
.L_x_1808:
        /* <DEDUP_REMOVED lines=16> */
.L_x_1836:
[----:B------:R-:W-:Y:S01]  /*3380*/  PRMT R24, RZ, 0x7610, R24 ;  /* 0x00007610ff187816 */ /* 0x000fe20000000018 */
[----:B------:R-:W-:Y:S06]  /*3390*/  BRA `(.L_x_1809) ;  /* 0x0000000000247947 */ /* 0x000fec0003800000 */
.L_x_1833:
[----:B------:R-:W2:Y:S02]  /*33a0*/  LDG.E.64 R4, desc[UR36][R4.64] ;  /* 0x0000002404047981 */ /* 0x000ea4000c1e1b00 */
[----:B--2---:R-:W0:Y:S02]  /*33b0*/  I2F.U64 R0, R4 ;  /* 0x0000000400007312 */ /* 0x004e240000301000 */
[----:B0-----:R-:W-:-:S04]  /*33c0*/  F2FP.BF16.F32.PACK_AB R0, RZ, R0 ;  /* 0x00000000ff00723e */ /* 0x001fc800000010ff */
[----:B------:R-:W-:Y:S01]  /*33d0*/  PRMT R24, R0, 0x7610, R24 ;  /* 0x0000761000187816 */ /* 0x000fe20000000018 */
[----:B------:R-:W-:Y:S06]  /*33e0*/  BRA `(.L_x_1809) ;  /* 0x0000000000107947 */ /* 0x000fec0003800000 */
.L_x_1832:
[----:B------:R-:W2:Y:S02]  /*33f0*/  LDG.E R4, desc[UR36][R4.64] ;  /* 0x0000002404047981 */ /* 0x000ea4000c1e1900 */
[----:B--2---:R-:W-:-:S04]  /*3400*/  I2FP.F32.U32 R0, R4 ;  /* 0x0000000400007245 */ /* 0x004fc80000201000 */
[----:B------:R-:W-:-:S04]  /*3410*/  F2FP.BF16.F32.PACK_AB R0, RZ, R0 ;  /* 0x00000000ff00723e */ /* 0x000fc800000010ff */
[----:B------:R-:W-:-:S07]  /*3420*/  PRMT R24, R0, 0x7610, R24 ;  /* 0x0000761000187816 */ /* 0x000fce0000000018 */
.L_x_1809:
[----:B------:R-:W-:-:S07]  /*3430*/  VIADD R23, R23, 0x80 ;  /* 0x0000008017177836 */ /* 0x000fce0000000000 */
.L_x_1803:
[----:B------:R-:W-:Y:S05]  /*3440*/  BSYNC B6 ;  /* 0x0000000000067941 */ /* 0x000fea0003800000 */
.L_x_1802:
        /* <DEDUP_REMOVED lines=25> */
.L_x_1842:
[----:B------:R-:W2:Y:S02]  /*35e0*/  LDG.E.U8 R4, desc[UR36][R4.64] ;  /* 0x0000002404047981 */ /* 0x000ea4000c1e1100 */
[----:B--2---:R-:W-:-:S04]  /*35f0*/  I2FP.F32.U32 R0, R4 ;  /* 0x0000000400007245 */ /* 0x004fc80000201000 */
[----:B------:R-:W-:-:S04]  /*3600*/  F2FP.BF16.F32.PACK_AB R0, RZ, R0 ;  /* 0x00000000ff00723e */ /* 0x000fc800000010ff */
[----:B------:R-:W-:Y:S01]  /*3610*/  PRMT R18, R0, 0x7610, R18 ;  /* 0x0000761000127816 */ /* 0x000fe20000000012 */
[----:B------:R-:W-:Y:S06]  /*3620*/  BRA `(.L_x_1838) ;  /* 0x0000000c00c87947 */ /* 0x000fec0003800000 */
.L_x_1841:
        /* <DEDUP_REMOVED lines=11> */
.L_x_1845:
[----:B------:R-:W2:Y:S02]  /*36e0*/  LDG.E R4, desc[UR36][R4.64] ;  /* 0x0000002404047981 */ /* 0x000ea4000c1e1900 */
[----:B--2---:R-:W-:-:S04]  /*36f0*/  I2FP.F32.S32 R0, R4 ;  /* 0x0000000400007245 */ /* 0x004fc80000201400 */
[----:B------:R-:W-:-:S04]  /*3700*/  F2FP.BF16.F32.PACK_AB R0, RZ, R0 ;  /* 0x00000000ff00723e */ /* 0x000fc800000010ff */
[----:B------:R-:W-:Y:S01]  /*3710*/  PRMT R18, R0, 0x7610, R18 ;  /* 0x0000761000127816 */ /* 0x000fe20000000012 */
[----:B------:R-:W-:Y:S06]  /*3720*/  BRA `(.L_x_1838) ;  /* 0x0000000c00887947 */ /* 0x000fec0003800000 */
.L_x_1844:
[----:B------:R-:W2:Y:S02]  /*3730*/  LDG.E.U16 R4, desc[UR36][R4.64] ;  /* 0x0000002404047981 */ /* 0x000ea4000c1e1500 */
[----:B--2---:R-:W0:Y:S02]  /*3740*/  I2F.S16 R0, R4 ;  /* 0x0000000400007306 */ /* 0x004e240000101400 */
[----:B0-----:R-:W-:-:S04]  /*3750*/  F2FP.BF16.F32.PACK_AB R0, RZ, R0 ;  /* 0x00000000ff00723e */ /* 0x001fc800000010ff */
[----:B------:R-:W-:Y:S01]  /*3760*/  PRMT R18, R0, 0x7610, R18 ;  /* 0x0000761000127816 */ /* 0x000fe20000000012 */
[----:B------:R-:W-:Y:S06]  /*3770*/  BRA `(.L_x_1838) ;  /* 0x0000000c00747947 */ /* 0x000fec0003800000 */
.L_x_1840:
        /* <DEDUP_REMOVED lines=9> */
.L_x_1847:
[----:B------:R-:W2:Y:S02]  /*3810*/  LDG.E.U16 R0, desc[UR36][R4.64] ;  /* 0x0000002404007981 */ /* 0x000ea4000c1e1500 */
[----:B--2---:R-:W-:-:S05]  /*3820*/  HADD2.F32 R0, -RZ, R0.H0_H0 ;  /* 0x20000000ff007230 */ /* 0x004fca0000004100 */
[----:B------:R-:W-:-:S04]  /*3830*/  F2FP.BF16.F32.PACK_AB R0, RZ, R0 ;  /* 0x00000000ff00723e */ /* 0x000fc800000010ff */
[----:B------:R-:W-:Y:S01]  /*3840*/  PRMT R18, R0, 0x7610, R18 ;  /* 0x0000761000127816 */ /* 0x000fe20000000012 */
[----:B------:R-:W-:Y:S06]  /*3850*/  BRA `(.L_x_1838) ;  /* 0x0000000c003c7947 */ /* 0x000fec0003800000 */
.L_x_1846:
        /* <DEDUP_REMOVED lines=9> */
.L_x_1849:
[----:B------:R-:W2:Y:S02]  /*38f0*/  LDG.E.U16 R4, desc[UR36][R4.64] ;  /* 0x0000002404047981 */ /* 0x000ea4000c1e1500 */
[----:B--2---:R-:W-:-:S05]  /*3900*/  HADD2.F32 R0, -RZ, R4.H0_H0 ;  /* 0x20000004ff007230 */ /* 0x004fca0000004100 */
[----:B------:R-:W-:-:S04]  /*3910*/  F2FP.BF16.F32.PACK_AB R0, RZ, R0 ;  /* 0x00000000ff00723e */ /* 0x000fc800000010ff */
[----:B------:R-:W-:Y:S01]  /*3920*/  PRMT R18, R0, 0x7610, R18 ;  /* 0x0000761000127816 */ /* 0x000fe20000000012 */
[----:B------:R-:W-:Y:S06]  /*3930*/  BRA `(.L_x_1838) ;  /* 0x0000000c00047947 */ /* 0x000fec0003800000 */
.L_x_1848:
        /* <DEDUP_REMOVED lines=9> */
.L_x_1839:
        /* <DEDUP_REMOVED lines=14> */
.L_x_1852:
        /* <DEDUP_REMOVED lines=9> */
.L_x_1851:
        /* <DEDUP_REMOVED lines=28> */
.L_x_1854:
        /* <DEDUP_REMOVED lines=15> */
.L_x_1853:
[----:B------:R1:W5:Y:S01]  /*3df0*/  LDG.E.U16 R18, desc[UR36][R4.64] ;  /* 0x0000002404127981 */ /* 0x000362000c1e1500 */
[----:B------:R-:W-:Y:S05]  /*3e00*/  BRA `(.L_x_1838) ;  /* 0x0000000400d07947 */ /* 0x000fea0003800000 */
.L_x_1850:
        /* <DEDUP_REMOVED lines=13> */
.L_x_1857:
        /* <DEDUP_REMOVED lines=21> */
.L_x_1861:
[----:B------:R-:W-:Y:S05]  /*4030*/  BSYNC B1 ;  /* 0x0000000000017941 */ /* 0x000fea0003800000 */
.L_x_1860:
[----:B------:R-:W-:Y:S01]  /*4040*/  LEA R5, R0, 0x3b800000, 0x17 ;  /* 0x3b80000000057811 */ /* 0x000fe200078eb8ff */
[----:B------:R-:W-:-:S05]  /*4050*/  IMAD.SHL.U32 R0, R3, 0x100000, RZ ;  /* 0x0010000003007824 */ /* 0x000fca00078e00ff */
[----:B------:R-:W-:-:S07]  /*4060*/  LOP3.LUT R0, R5, R0, R6, 0xfe, !PT ;  /* 0x0000000005007212 */ /* 0x000fce00078efe06 */
.L_x_1859:
[----:B------:R-:W-:Y:S05]  /*4070*/  BSYNC B0 ;  /* 0x0000000000007941 */ /* 0x000fea0003800000 */
.L_x_1858:
[----:B------:R-:W-:-:S04]  /*4080*/  F2FP.BF16.F32.PACK_AB R0, RZ, R0 ;  /* 0x00000000ff00723e */ /* 0x000fc800000010ff */
[----:B------:R-:W-:Y:S01]  /*4090*/  PRMT R18, R0, 0x7610, R18 ;  /* 0x0000761000127816 */ /* 0x000fe20000000012 */
[----:B------:R-:W-:Y:S06]  /*40a0*/  BRA `(.L_x_1838) ;  /* 0x0000000400287947 */ /* 0x000fec0003800000 */
.L_x_1856:
        /* <DEDUP_REMOVED lines=21> */
.L_x_1865:
[----:B------:R-:W-:Y:S05]  /*4200*/  BSYNC B1 ;  /* 0x0000000000017941 */ /* 0x000fea0003800000 */
.L_x_1864:
[----:B------:R-:W-:Y:S01]  /*4210*/  LEA R5, R0, 0x37800000, 0x17 ;  /* 0x3780000000057811 */ /* 0x000fe200078eb8ff */
[----:B------:R-:W-:-:S05]  /*4220*/  IMAD.SHL.U32 R0, R3, 0x200000, RZ ;  /* 0x0020000003007824 */ /* 0x000fca00078e00ff */
[----:B------:R-:W-:-:S07]  /*4230*/  LOP3.LUT R0, R5, R0, R6, 0xfe, !PT ;  /* 0x0000000005007212 */ /* 0x000fce00078efe06 */
.L_x_1863:
[----:B------:R-:W-:Y:S05]  /*4240*/  BSYNC B0 ;  /* 0x0000000000007941 */ /* 0x000fea0003800000 */
.L_x_1862:
[----:B------:R-:W-:-:S04]  /*4250*/  F2FP.BF16.F32.PACK_AB R0, RZ, R0 ;  /* 0x00000000ff00723e */ /* 0x000fc800000010ff */
[----:B------:R-:W-:Y:S01]  /*4260*/  PRMT R18, R0, 0x7610, R18 ;  /* 0x0000761000127816 */ /* 0x000fe20000000012 */
[----:B------:R-:W-:Y:S06]  /*4270*/  BRA `(.L_x_1838) ;  /* 0x0000000000b47947 */ /* 0x000fec0003800000 */
.L_x_1855:
        /* <DEDUP_REMOVED lines=14> */
.L_x_1869:
[----:B------:R-:W-:Y:S05]  /*4360*/  BSYNC B0 ;  /* 0x0000000000007941 */ /* 0x000fea0003800000 */
.L_x_1868:
[----:B------:R-:W-:-:S04]  /*4370*/  F2FP.BF16.F32.PACK_AB R0, RZ, R0 ;  /* 0x00000000ff00723e */ /* 0x000fc800000010ff */
[----:B------:R-:W-:Y:S01]  /*4380*/  PRMT R18, R0, 0x7610, R18 ;  /* 0x0000761000127816 */ /* 0x000fe20000000012 */
[----:B------:R-:W-:Y:S06]  /*4390*/  BRA `(.L_x_1838) ;  /* 0x00000000006c7947 */ /* 0x000fec0003800000 */
.L_x_1843:
        /* <DEDUP_REMOVED lines=16> */
.L_x_1870:
[----:B------:R-:W-:Y:S01]  /*44a0*/  PRMT R18, RZ, 0x7610, R18 ;  /* 0x00007610ff127816 */ /* 0x000fe20000000012 */
[----:B------:R-:W-:Y:S06]  /*44b0*/  BRA `(.L_x_1838) ;  /* 0x0000000000247947 */ /* 0x000fec0003800000 */
.L_x_1867:
[----:B------:R-:W2:Y:S02]  /*44c0*/  LDG.E.64 R4, desc[UR36][R4.64] ;  /* 0x0000002404047981 */ /* 0x000ea4000c1e1b00 */
[----:B--2---:R-:W0:Y:S02]  /*44d0*/  I2F.U64 R0, R4 ;  /* 0x0000000400007312 */ /* 0x004e240000301000 */
[----:B0-----:R-:W-:-:S04]  /*44e0*/  F2FP.BF16.F32.PACK_AB R0, RZ, R0 ;  /* 0x00000000ff00723e */ /* 0x001fc800000010ff */
[----:B------:R-:W-:Y:S01]  /*44f0*/  PRMT R18, R0, 0x7610, R18 ;  /* 0x0000761000127816 */ /* 0x000fe20000000012 */
[----:B------:R-:W-:Y:S06]  /*4500*/  BRA `(.L_x_1838) ;  /* 0x0000000000107947 */ /* 0x000fec0003800000 */
.L_x_1866:
[----:B------:R-:W2:Y:S02]  /*4510*/  LDG.E R4, desc[UR36][R4.64] ;  /* 0x0000002404047981 */ /* 0x000ea4000c1e1900 */
[----:B--2---:R-:W-:-:S04]  /*4520*/  I2FP.F32.U32 R0, R4 ;  /* 0x0000000400007245 */ /* 0x004fc80000201000 */
[----:B------:R-:W-:-:S04]  /*4530*/  F2FP.BF16.F32.PACK_AB R0, RZ, R0 ;  /* 0x00000000ff00723e */ /* 0x000fc800000010ff */
[----:B------:R-:W-:-:S07]  /*4540*/  PRMT R18, R0, 0x7610, R18 ;  /* 0x0000761000127816 */ /* 0x000fce0000000012 */
.L_x_1838:
[----:B------:R-:W-:Y:S05]  /*4550*/  BSYNC B6 ;  /* 0x0000000000067941 */ /* 0x000fea0003800000 */
.L_x_1837:
[----:B------:R-:W2:Y:S01]  /*4560*/  S2R R25, SR_TID.X ;  /* 0x0000000000197919 */ /* 0x000ea20000002100 */
[----:B------:R-:W3:Y:S01]  /*4570*/  LDC.U16 R0, c[0x0][0x216] ;  /* 0x00008580ff007b82 */ /* 0x000ee20000000400 */
[----:B------:R-:W-:Y:S01]  /*4580*/  BSSY B6, `(.L_x_1871) ;  /* 0x000013a000067945 */ /* 0x000fe20003800000 */
[C---:B--2---:R-:W-:Y:S01]  /*4590*/  ISETP.GE.AND P3, PT, R25.reuse, R16, PT ;  /* 0x000000101900720c */ /* 0x044fe20003f66270 */
[C---:B------:R-:W-:Y:S02]  /*45a0*/  VIADD R23, R25.reuse, 0x80 ;  /* 0x0000008019177836 */ /* 0x040fe40000000000 */
[----:B------:R-:W-:-:S03]  /*45b0*/  VIADD R7, R25, 0x100 ;  /* 0x0000010019077836 */ /* 0x000fc60000000000 */
[-C--:B------:R-:W-:Y:S02]  /*45c0*/  ISETP.GE.AND P0, PT, R23, R16.reuse, PT ;  /* 0x000000101700720c */ /* 0x080fe40003f06270 */
[----:B------:R-:W-:Y:S01]  /*45d0*/  ISETP.GE.AND P1, PT, R7, R16, PT ;  /* 0x000000100700720c */ /* 0x000fe20003f26270 */
[----:B------:R-:W-:-:S04]  /*45e0*/  VIADD R7, R25, 0x180 ;  /* 0x0000018019077836 */ /* 0x000fc80000000000 */
[----:B01---5:R-:W-:Y:S01]  /*45f0*/  @!P3 IMAD.U32 R5, R19, 0x10000, RZ ;  /* 0x000100001305b824 */ /* 0x023fe200078e00ff */
[----:B------:R-:W-:Y:S01]  /*4600*/  ISETP.GE.AND P2, PT, R7, R16, PT ;  /* 0x000000100700720c */ /* 0x000fe20003f46270 */
[----:B---3--:R-:W-:-:S04]  /*4610*/  @!P3 IMAD.U32 R4, R0, 0x10000, RZ ;  /* 0x000100000004b824 */ /* 0x008fc800078e00ff */
[----:B------:R-:W0:Y:S01]  /*4620*/  @!P3 MUFU.RCP R5, R5 ;  /* 0x000000050005b308 */ /* 0x000e220000001000 */
[----:B------:R-:W-:Y:S02]  /*4630*/  @!P0 IMAD.U32 R6, R17, 0x10000, RZ ;  /* 0x0001000011068824 */ /* 0x000fe400078e00ff */
[----:B------:R-:W-:Y:S02]  /*4640*/  @!P1 IMAD.U32 R24, R24, 0x10000, RZ ;  /* 0x0001000018189824 */ /* 0x000fe400078e00ff */
[C---:B------:R-:W-:Y:S02]  /*4650*/  @!P0 IMAD.U32 R9, R0.reuse, 0x10000, RZ ;  /* 0x0001000000098824 */ /* 0x040fe400078e00ff */
[----:B------:R-:W-:Y:S01]  /*4660*/  @!P1 IMAD.U32 R7, R0, 0x10000, RZ ;  /* 0x0001000000079824 */ /* 0x000fe200078e00ff */
[----:B------:R-:W-:Y:S01]  /*4670*/  @!P0 MUFU.RCP R6, R6 ;  /* 0x0000000600068308 */ /* 0x000fe20000001000 */
[----:B------:R-:W-:-:S07]  /*4680*/  @!P2 IMAD.U32 R18, R18, 0x10000, RZ ;  /* 0x000100001212a824 */ /* 0x000fce00078e00ff */
[----:B------:R-:W1:Y:S01]  /*4690*/  @!P1 MUFU.RCP R24, R24 ;  /* 0x0000001800189308 */ /* 0x000e620000001000 */
[----:B0-----:R-:W-:-:S07]  /*46a0*/  @!P3 FMUL.FTZ R4, R4, R5 ;  /* 0x000000050404b220 */ /* 0x001fce0000410000 */
[----:B------:R-:W0:Y:S08]  /*46b0*/  @!P3 F2F.BF16.F32 R4, R4 ;  /* 0x000000040004b304 */ /* 0x000e300000202000 */
[----:B------:R2:W3:Y:S01]  /*46c0*/  @!P2 MUFU.RCP R8, R18 ;  /* 0x000000120008a308 */ /* 0x0004e20000001000 */
[----:B-1----:R-:W-:Y:S01]  /*46d0*/  @!P1 FMUL.FTZ R7, R7, R24 ;  /* 0x0000001807079220 */ /* 0x002fe20000410000 */
[----:B0-----:R-:W-:-:S02]  /*46e0*/  @!P3 IMAD.U32 R5, R4, 0x10000, RZ ;  /* 0x000100000405b824 */ /* 0x001fc400078e00ff */
[----:B------:R-:W-:Y:S01]  /*46f0*/  @!P0 FMUL.FTZ R4, R9, R6 ;  /* 0x0000000609048220 */ /* 0x000fe20000410000 */
[----:B------:R-:W-:-:S03]  /*4700*/  @!P2 IMAD.U32 R9, R0, 0x10000, RZ ;  /* 0x000100000009a824 */ /* 0x000fc600078e00ff */
[----:B------:R-:W0:Y:S01]  /*4710*/  @!P1 F2F.BF16.F32 R7, R7 ;  /* 0x0000000700079304 */ /* 0x000e220000202000 */
[----:B--2---:R-:W1:Y:S01]  /*4720*/  LDC.U8 R18, c[0x0][0x234] ;  /* 0x00008d00ff127b82 */ /* 0x004e620000000000 */
[----:B---3--:R-:W-:-:S06]  /*4730*/  @!P2 FMUL.FTZ R8, R9, R8 ;  /* 0x000000080908a220 */ /* 0x008fcc0000410000 */
[----:B------:R-:W2:Y:S01]  /*4740*/  @!P0 F2F.BF16.F32 R4, R4 ;  /* 0x0000000400048304 */ /* 0x000ea20000202000 */
[----:B0-----:R-:W-:-:S07]  /*4750*/  @!P1 IMAD.U32 R6, R7, 0x10000, RZ ;  /* 0x0001000007069824 */ /* 0x001fce00078e00ff */
[----:B------:R-:W0:Y:S01]  /*4760*/  @!P2 F2F.BF16.F32 R8, R8 ;  /* 0x000000080008a304 */ /* 0x000e220000202000 */
[----:B--2---:R-:W-:-:S07]  /*4770*/  @!P0 IMAD.U32 R0, R4, 0x10000, RZ ;  /* 0x0001000004008824 */ /* 0x004fce00078e00ff */
[----:B------:R-:W2:Y:S01]  /*4780*/  @!P3 FRND.TRUNC R5, R5 ;  /* 0x000000050005b307 */ /* 0x000ea2000020d000 */
[----:B0-----:R-:W-:-:S07]  /*4790*/  @!P2 IMAD.U32 R7, R8, 0x10000, RZ ;  /* 0x000100000807a824 */ /* 0x001fce00078e00ff */
[----:B------:R-:W0:Y:S08]  /*47a0*/  @!P1 FRND.TRUNC R6, R6 ;  /* 0x0000000600069307 */ /* 0x000e30000020d000 */
[----:B------:R-:W3:Y:S08]  /*47b0*/  @!P0 FRND.TRUNC R0, R0 ;  /* 0x0000000000008307 */ /* 0x000ef0000020d000 */
[----:B------:R-:W4:Y:S08]  /*47c0*/  @!P2 FRND.TRUNC R7, R7 ;  /* 0x000000070007a307 */ /* 0x000f30000020d000 */
[----:B--2---:R2:W1:Y:S08]  /*47d0*/  @!P3 F2F.BF16.F32 R3, R5 ;  /* 0x000000050003b304 */ /* 0x0044700000202000 */
[----:B0-----:R2:W0:Y:S08]  /*47e0*/  @!P1 F2F.BF16.F32 R17, R6 ;  /* 0x0000000600119304 */ /* 0x0014300000202000 */
[----:B---3--:R2:W3:Y:S08]  /*47f0*/  @!P0 F2F.BF16.F32 R22, R0 ;  /* 0x0000000000168304 */ /* 0x0084f00000202000 */
[----:B----4-:R2:W4:Y:S01]  /*4800*/  @!P2 F2F.BF16.F32 R19, R7 ;  /* 0x000000070013a304 */ /* 0x0105220000202000 */
[----:B01----:R-:W-:Y:S05]  /*4810*/  @P3 BRA `(.L_x_1872) ;  /* 0x0000001000403947 */ /* 0x003fea0003800000 */
[----:B------:R-:W0:Y:S01]  /*4820*/  LDC.64 R8, c[0x0][0x218] ;  /* 0x00008600ff087b82 */ /* 0x000e220000000a00 */
[----:B--2---:R-:W-:Y:S01]  /*4830*/  PRMT R0, R18, 0x9910, RZ ;  /* 0x0000991012007816 */ /* 0x004fe200000000ff */
        /* <DEDUP_REMOVED lines=20> */
.L_x_1876:
[----:B------:R-:W-:Y:S02]  /*4980*/  IMAD.U32 R5, R3, 0x10000, RZ ;  /* 0x0001000003057824 */ /* 0x000fe400078e00ff */
[----:B------:R-:W-:-:S04]  /*4990*/  IMAD.MOV.U32 R25, RZ, RZ, R23 ;  /* 0x000000ffff197224 */ /* 0x000fc800078e0017 */
[----:B------:R-:W0:Y:S02]  /*49a0*/  F2I.S64.TRUNC R4, R5 ;  /* 0x0000000500047311 */ /* 0x000e24000020d900 */
[----:B0-----:R0:W-:Y:S01]  /*49b0*/  STG.E.U8 desc[UR36][R8.64], R4 ;  /* 0x0000000408007986 */ /* 0x0011e2000c101124 */
[----:B------:R-:W-:Y:S05]  /*49c0*/  BRA `(.L_x_1872) ;  /* 0x0000000c00d47947 */ /* 0x000fea0003800000 */
.L_x_1875:
        /* <DEDUP_REMOVED lines=11> */
.L_x_1879:
[----:B------:R-:W-:Y:S02]  /*4a80*/  IMAD.U32 R3, R3, 0x10000, RZ ;  /* 0x0001000003037824 */ /* 0x000fe400078e00ff */
[----:B------:R-:W-:-:S04]  /*4a90*/  IMAD.MOV.U32 R25, RZ, RZ, R23 ;  /* 0x000000ffff197224 */ /* 0x000fc800078e0017 */
[----:B------:R-:W0:Y:S02]  /*4aa0*/  F2I.FTZ.TRUNC.NTZ R3, R3 ;  /* 0x0000000300037305 */ /* 0x000e24000021f100 */
[----:B0-----:R0:W-:Y:S01]  /*4ab0*/  STG.E desc[UR36][R8.64], R3 ;  /* 0x0000000308007986 */ /* 0x0011e2000c101924 */
[----:B------:R-:W-:Y:S05]  /*4ac0*/  BRA `(.L_x_1872) ;  /* 0x0000000c00947947 */ /* 0x000fea0003800000 */
.L_x_1878:
[----:B------:R-:W-:Y:S02]  /*4ad0*/  IMAD.U32 R3, R3, 0x10000, RZ ;  /* 0x0001000003037824 */ /* 0x000fe400078e00ff */
[----:B------:R-:W-:-:S04]  /*4ae0*/  IMAD.MOV.U32 R25, RZ, RZ, R23 ;  /* 0x000000ffff197224 */ /* 0x000fc800078e0017 */
[----:B------:R-:W0:Y:S02]  /*4af0*/  F2I.FTZ.TRUNC.NTZ R3, R3 ;  /* 0x0000000300037305 */ /* 0x000e24000021f100 */
[----:B0-----:R0:W-:Y:S01]  /*4b00*/  STG.E.U16 desc[UR36][R8.64], R3 ;  /* 0x0000000308007986 */ /* 0x0011e2000c101524 */
[----:B------:R-:W-:Y:S05]  /*4b10*/  BRA `(.L_x_1872) ;  /* 0x0000000c00807947 */ /* 0x000fea0003800000 */
.L_x_1874:
        /* <DEDUP_REMOVED lines=10> */
.L_x_1881:
[----:B------:R-:W-:Y:S02]  /*4bc0*/  IMAD.U32 R0, R3, 0x10000, RZ ;  /* 0x0001000003007824 */ /* 0x000fe400078e00ff */
[----:B------:R-:W-:-:S03]  /*4bd0*/  IMAD.MOV.U32 R25, RZ, RZ, R23 ;  /* 0x000000ffff197224 */ /* 0x000fc600078e0017 */
[----:B------:R-:W-:-:S05]  /*4be0*/  F2FP.F16.F32.PACK_AB R0, RZ, R0 ;  /* 0x00000000ff00723e */ /* 0x000fca00000000ff */
[----:B------:R0:W-:Y:S01]  /*4bf0*/  STG.E.U16 desc[UR36][R8.64], R0 ;  /* 0x0000000008007986 */ /* 0x0001e2000c101524 */
[----:B------:R-:W-:Y:S05]  /*4c00*/  BRA `(.L_x_1872) ;  /* 0x0000000c00447947 */ /* 0x000fea0003800000 */
.L_x_1880:
        /* <DEDUP_REMOVED lines=11> */
.L_x_1883:
[----:B------:R-:W-:Y:S02]  /*4cc0*/  IMAD.U32 R3, R3, 0x10000, RZ ;  /* 0x0001000003037824 */ /* 0x000fe400078e00ff */
[----:B------:R-:W-:-:S03]  /*4cd0*/  IMAD.MOV.U32 R25, RZ, RZ, R23 ;  /* 0x000000ffff197224 */ /* 0x000fc600078e0017 */
[----:B------:R-:W-:-:S04]  /*4ce0*/  F2FP.F16.F32.PACK_AB R3, RZ, R3 ;  /* 0x00000003ff03723e */ /* 0x000fc800000000ff */
[----:B------:R-:W-:-:S05]  /*4cf0*/  PRMT R3, R3, 0x5410, RZ ;  /* 0x0000541003037816 */ /* 0x000fca00000000ff */
[----:B------:R0:W-:Y:S01]  /*4d00*/  STG.E desc[UR36][R8.64], R3 ;  /* 0x0000000308007986 */ /* 0x0001e2000c101924 */
[----:B------:R-:W-:Y:S05]  /*4d10*/  BRA `(.L_x_1872) ;  /* 0x0000000c00007947 */ /* 0x000fea0003800000 */
.L_x_1882:
[----:B------:R-:W-:Y:S02]  /*4d20*/  IMAD.U32 R4, R3, 0x10000, RZ ;  /* 0x0001000003047824 */ /* 0x000fe400078e00ff */
[----:B------:R-:W-:Y:S02]  /*4d30*/  IMAD.MOV.U32 R25, RZ, RZ, R23 ;  /* 0x000000ffff197224 */ /* 0x000fe400078e0017 */
[----:B------:R-:W-:-:S06]  /*4d40*/  FMUL.FTZ R4, R4, 1 ;  /* 0x3f80000004047820 */ /* 0x000fcc0000410000 */
[----:B------:R-:W0:Y:S02]  /*4d50*/  F2F.F64.F32 R4, R4 ;  /* 0x0000000400047310 */ /* 0x000e240000201800 */
[----:B0-----:R0:W-:Y:S01]  /*4d60*/  STG.E.64 desc[UR36][R8.64], R4 ;  /* 0x0000000408007986 */ /* 0x0011e2000c101b24 */
[----:B------:R-:W-:Y:S05]  /*4d70*/  BRA `(.L_x_1872) ;  /* 0x0000000800e87947 */ /* 0x000fea0003800000 */
.L_x_1873:
        /* <DEDUP_REMOVED lines=14> */
.L_x_1886:
[----:B------:R-:W-:Y:S01]  /*4e60*/  IMAD.U32 R3, R3, 0x10000, RZ ;  /* 0x0001000003037824 */ /* 0x000fe200078e00ff */
[----:B------:R-:W-:Y:S01]  /*4e70*/  CS2R R6, SRZ ;  /* 0x0000000000067805 */ /* 0x000fe2000001ff00 */
[----:B------:R-:W-:Y:S02]  /*4e80*/  IMAD.MOV.U32 R25, RZ, RZ, R23 ;  /* 0x000000ffff197224 */ /* 0x000fe400078e0017 */
[----:B------:R-:W-:-:S04]  /*4e90*/  FMUL.FTZ R3, R3, 1 ;  /* 0x3f80000003037820 */ /* 0x000fc80000410000 */
[----:B------:R-:W0:Y:S02]  /*4ea0*/  F2F.F64.F32 R4, R3 ;  /* 0x0000000300047310 */ /* 0x000e240000201800 */
[----:B0-----:R0:W-:Y:S01]  /*4eb0*/  STG.E.128 desc[UR36][R8.64], R4 ;  /* 0x0000000408007986 */ /* 0x0011e2000c101d24 */
[----:B------:R-:W-:Y:S05]  /*4ec0*/  BRA `(.L_x_1872) ;  /* 0x0000000800947947 */ /* 0x000fea0003800000 */
.L_x_1885:
        /* <DEDUP_REMOVED lines=21> */
.L_x_1890:
[----:B------:R-:W-:Y:S05]  /*5020*/  BSYNC B0 ;  /* 0x0000000000007941 */ /* 0x000fea0003800000 */
.L_x_1889:
[----:B------:R-:W-:Y:S01]  /*5030*/  LOP3.LUT R5, R0, R5, RZ, 0xfc, !PT ;  /* 0x0000000500057212 */ /* 0x000fe200078efcff */
[----:B------:R-:W-:-:S04]  /*5040*/  IMAD.MOV.U32 R25, RZ, RZ, R23 ;  /* 0x000000ffff197224 */ /* 0x000fc800078e0017 */
[----:B------:R0:W-:Y:S01]  /*5050*/  STG.E.U8 desc[UR36][R8.64], R5 ;  /* 0x0000000508007986 */ /* 0x0001e2000c101124 */
[----:B------:R-:W-:Y:S05]  /*5060*/  BRA `(.L_x_1872) ;  /* 0x00000008002c7947 */ /* 0x000fea0003800000 */
.L_x_1888:
        /* <DEDUP_REMOVED lines=13> */
.L_x_1892:
[----:B------:R-:W-:Y:S01]  /*5140*/  IMAD.MOV.U32 R0, RZ, RZ, 0x7f ;  /* 0x0000007fff007424 */ /* 0x000fe200078e00ff */
[----:B------:R-:W-:-:S04]  /*5150*/  ISETP.GT.U32.AND P0, PT, R3, 0x7f800000, PT ;  /* 0x7f8000000300780c */ /* 0x000fc80003f04070 */
[----:B------:R-:W-:-:S09]  /*5160*/  SEL R0, R0, 0x7c, P0 ;  /* 0x0000007c00007807 */ /* 0x000fd20000000000 */
.L_x_1893:
[----:B------:R-:W-:Y:S05]  /*5170*/  BSYNC B0 ;  /* 0x0000000000007941 */ /* 0x000fea0003800000 */
.L_x_1891:
[----:B------:R-:W-:Y:S01]  /*5180*/  LOP3.LUT R3, R5, 0x80000000, RZ, 0xc0, !PT ;  /* 0x8000000005037812 */ /* 0x000fe200078ec0ff */
[----:B------:R-:W-:-:S03]  /*5190*/  IMAD.MOV.U32 R25, RZ, RZ, R23 ;  /* 0x000000ffff197224 */ /* 0x000fc600078e0017 */
[----:B------:R-:W-:-:S04]  /*51a0*/  SHF.R.U32.HI R3, RZ, 0x18, R3 ;  /* 0x00000018ff037819 */ /* 0x000fc80000011603 */
[----:B------:R-:W-:-:S05]  /*51b0*/  LOP3.LUT R3, R0, R3, RZ, 0xfc, !PT ;  /* 0x0000000300037212 */ /* 0x000fca00078efcff */
[----:B------:R0:W-:Y:S01]  /*51c0*/  STG.E.U8 desc[UR36][R8.64], R3 ;  /* 0x0000000308007986 */ /* 0x0001e2000c101124 */
[----:B------:R-:W-:Y:S05]  /*51d0*/  BRA `(.L_x_1872) ;  /* 0x0000000400d07947 */ /* 0x000fea0003800000 */
.L_x_1887:
[----:B------:R0:W-:Y:S01]  /*51e0*/  STG.E.U16 desc[UR36][R8.64], R3 ;  /* 0x0000000308007986 */ /* 0x0001e2000c101524 */
[----:B------:R-:W-:Y:S01]  /*51f0*/  IMAD.MOV.U32 R25, RZ, RZ, R23 ;  /* 0x000000ffff197224 */ /* 0x000fe200078e0017 */
[----:B------:R-:W-:Y:S06]  /*5200*/  BRA `(.L_x_1872) ;  /* 0x0000000400c47947 */ /* 0x000fec0003800000 */
.L_x_1884:
        /* <DEDUP_REMOVED lines=13> */
.L_x_1896:
        /* <DEDUP_REMOVED lines=17> */
.L_x_1899:
[----:B------:R-:W-:-:S04]  /*53f0*/  LOP3.LUT R3, R5, 0x80000000, RZ, 0xc0, !PT ;  /* 0x8000000005037812 */ /* 0x000fc800078ec0ff */
[----:B------:R-:W-:-:S04]  /*5400*/  SHF.R.U32.HI R3, RZ, 0x18, R3 ;  /* 0x00000018ff037819 */ /* 0x000fc80000011603 */
[----:B------:R-:W-:-:S04]  /*5410*/  LOP3.LUT R0, R0, R3, RZ, 0xfc, !PT ;  /* 0x0000000300007212 */ /* 0x000fc800078efcff */
[----:B------:R-:W-:-:S07]  /*5420*/  PRMT R4, R0, 0x7610, R4 ;  /* 0x0000761000047816 */ /* 0x000fce0000000004 */
.L_x_1898:
[----:B------:R-:W-:Y:S05]  /*5430*/  BSYNC B0 ;  /* 0x0000000000007941 */ /* 0x000fea0003800000 */
.L_x_1897:
[----:B------:R0:W-:Y:S01]  /*5440*/  STG.E.U8 desc[UR36][R8.64], R4 ;  /* 0x0000000408007986 */ /* 0x0001e2000c101124 */
[----:B------:R-:W-:Y:S01]  /*5450*/  IMAD.MOV.U32 R25, RZ, RZ, R23 ;  /* 0x000000ffff197224 */ /* 0x000fe200078e0017 */
[----:B------:R-:W-:Y:S06]  /*5460*/  BRA `(.L_x_1872) ;  /* 0x00000004002c7947 */ /* 0x000fec0003800000 */
.L_x_1895:
        /* <DEDUP_REMOVED lines=17> */
.L_x_1902:
[----:B------:R-:W-:-:S04]  /*5580*/  LOP3.LUT R3, R5, 0x80000000, RZ, 0xc0, !PT ;  /* 0x8000000005037812 */ /* 0x000fc800078ec0ff */
[----:B------:R-:W-:-:S04]  /*5590*/  SHF.R.U32.HI R3, RZ, 0x18, R3 ;  /* 0x00000018ff037819 */ /* 0x000fc80000011603 */
[----:B------:R-:W-:-:S04]  /*55a0*/  LOP3.LUT R0, R0, R3, RZ, 0xfc, !PT ;  /* 0x0000000300007212 */ /* 0x000fc800078efcff */
[----:B------:R-:W-:-:S07]  /*55b0*/  PRMT R4, R0, 0x7610, R4 ;  /* 0x0000761000047816 */ /* 0x000fce0000000004 */
.L_x_1901:
[----:B------:R-:W-:Y:S05]  /*55c0*/  BSYNC B0 ;  /* 0x0000000000007941 */ /* 0x000fea0003800000 */
.L_x_1900:
[----:B------:R0:W-:Y:S01]  /*55d0*/  STG.E.U8 desc[UR36][R8.64], R4 ;  /* 0x0000000408007986 */ /* 0x0001e2000c101124 */
[----:B------:R-:W-:Y:S01]  /*55e0*/  IMAD.MOV.U32 R25, RZ, RZ, R23 ;  /* 0x000000ffff197224 */ /* 0x000fe200078e0017 */
[----:B------:R-:W-:Y:S06]  /*55f0*/  BRA `(.L_x_1872) ;  /* 0x0000000000c87947 */ /* 0x000fec0003800000 */
.L_x_1894:
        /* <DEDUP_REMOVED lines=23> */
.L_x_1877:
        /* <DEDUP_REMOVED lines=16> */
.L_x_1905:
[----:B------:R-:W-:Y:S01]  /*5870*/  IMAD.MOV.U32 R25, RZ, RZ, R23 ;  /* 0x000000ffff197224 */ /* 0x000fe200078e0017 */
[----:B------:R-:W-:Y:S06]  /*5880*/  BRA `(.L_x_1872) ;  /* 0x0000000000247947 */ /* 0x000fec0003800000 */
.L_x_1904:
[----:B------:R-:W-:Y:S02]  /*5890*/  IMAD.U32 R4, R3, 0x10000, RZ ;  /* 0x0001000003047824 */ /* 0x000fe400078e00ff */
[----:B------:R-:W-:-:S04]  /*58a0*/  IMAD.MOV.U32 R25, RZ, RZ, R23 ;  /* 0x000000ffff197224 */ /* 0x000fc800078e0017 */
[----:B------:R-:W0:Y:S02]  /*58b0*/  F2I.U64.TRUNC R4, R4 ;  /* 0x0000000400047311 */ /* 0x000e24000020d800 */
[----:B0-----:R0:W-:Y:S01]  /*58c0*/  STG.E.64 desc[UR36][R8.64], R4 ;  /* 0x0000000408007986 */ /* 0x0011e2000c101b24 */
[----:B------:R-:W-:Y:S05]  /*58d0*/  BRA `(.L_x_1872) ;  /* 0x0000000000107947 */ /* 0x000fea0003800000 */
.L_x_1903:
[----:B------:R-:W-:Y:S02]  /*58e0*/  IMAD.U32 R3, R3, 0x10000, RZ ;  /* 0x0001000003037824 */ /* 0x000fe400078e00ff */
[----:B------:R-:W-:-:S04]  /*58f0*/  IMAD.MOV.U32 R25, RZ, RZ, R23 ;  /* 0x000000ffff197224 */ /* 0x000fc800078e0017 */
[----:B------:R-:W0:Y:S02]  /*5900*/  F2I.FTZ.U32.TRUNC.NTZ R3, R3 ;  /* 0x0000000300037305 */ /* 0x000e24000021f000 */
[----:B0-----:R0:W-:Y:S02]  /*5910*/  STG.E desc[UR36][R8.64], R3 ;  /* 0x0000000308007986 */ /* 0x0011e4000c101924 */
.L_x_1872:
[----:B------:R-:W-:Y:S05]  /*5920*/  BSYNC B6 ;  /* 0x0000000000067941 */ /* 0x000fea0003800000 */
.L_x_1871:
[----:B------:R-:W-:Y:S01]  /*5930*/  ISETP.GE.AND P0, PT, R25, R16, PT ;  /* 0x000000101900720c */ /* 0x000fe20003f06270 */
[----:B------:R-:W-:-:S12]  /*5940*/  BSSY B6, `(.L_x_1906) ;  /* 0x00001fc000067945 */ /* 0x000fd80003800000 */
[----:B------:R-:W-:Y:S05]  /*5950*/  @P0 BRA `(.L_x_1907) ;  /* 0x0000001c00e80947 */ /* 0x000fea0003800000 */
[----:B01----:R-:W0:Y:S01]  /*5960*/  LDC.64 R8, c[0x0][0x218] ;  /* 0x00008600ff087b82 */ /* 0x003e220000000a00 */
[----:B--2---:R-:W-:Y:S01]  /*5970*/  IMAD R0, R2, 0x200, R25 ;  /* 0x0000020002007824 */ /* 0x004fe200078e0219 */
        /* <DEDUP_REMOVED lines=16> */
[----:B---3--:R-:W-:-:S04]  /*5a80*/  IMAD.U32 R22, R22, 0x10000, RZ ;  /* 0x0001000016167824 */ /* 0x008fc800078e00ff */
[----:B------:R-:W0:Y:S02]  /*5a90*/  F2I.FTZ.TRUNC.NTZ R3, R22 ;  /* 0x0000001600037305 */ /* 0x000e24000021f100 */
[----:B0-----:R0:W-:Y:S01]  /*5aa0*/  STG.E.U8 desc[UR36][R8.64], R3 ;  /* 0x0000000308007986 */ /* 0x0011e2000c101124 */
[----:B------:R-:W-:Y:S05]  /*5ab0*/  BRA `(.L_x_1913) ;  /* 0x0000000c00947947 */ /* 0x000fea0003800000 */
.L_x_1911:
[----:B---3--:R-:W-:-:S06]  /*5ac0*/  IMAD.U32 R5, R22, 0x10000, RZ ;  /* 0x0001000016057824 */ /* 0x008fcc00078e00ff */
[----:B------:R-:W0:Y:S02]  /*5ad0*/  F2I.S64.TRUNC R4, R5 ;  /* 0x0000000500047311 */ /* 0x000e24000020d900 */
[----:B0-----:R0:W-:Y:S01]  /*5ae0*/  STG.E.U8 desc[UR36][R8.64], R4 ;  /* 0x0000000408007986 */ /* 0x0011e2000c101124 */
[----:B------:R-:W-:Y:S05]  /*5af0*/  BRA `(.L_x_1913) ;  /* 0x0000000c00847947 */ /* 0x000fea0003800000 */
.L_x_1910:
        /* <DEDUP_REMOVED lines=8> */
[----:B0-----:R0:W-:Y:S01]  /*5b80*/  STG.E.64 desc[UR36][R8.64], R4 ;  /* 0x0000000408007986 */ /* 0x0011e2000c101b24 */
[----:B------:R-:W-:Y:S05]  /*5b90*/  BRA `(.L_x_1913) ;  /* 0x0000000c005c7947 */ /* 0x000fea0003800000 */
.L_x_1915:
[----:B---3--:R-:W-:-:S04]  /*5ba0*/  IMAD.U32 R22, R22, 0x10000, RZ ;  /* 0x0001000016167824 */ /* 0x008fc800078e00ff */
[----:B------:R-:W0:Y:S02]  /*5bb0*/  F2I.FTZ.TRUNC.NTZ R3, R22 ;  /* 0x0000001600037305 */ /* 0x000e24000021f100 */
[----:B0-----:R0:W-:Y:S01]  /*5bc0*/  STG.E desc[UR36][R8.64], R3 ;  /* 0x0000000308007986 */ /* 0x0011e2000c101924 */
[----:B------:R-:W-:Y:S05]  /*5bd0*/  BRA `(.L_x_1913) ;  /* 0x0000000c004c7947 */ /* 0x000fea0003800000 */
.L_x_1914:
[----:B---3--:R-:W-:-:S04]  /*5be0*/  IMAD.U32 R22, R22, 0x10000, RZ ;  /* 0x0001000016167824 */ /* 0x008fc800078e00ff */
[----:B------:R-:W0:Y:S02]  /*5bf0*/  F2I.FTZ.TRUNC.NTZ R3, R22 ;  /* 0x0000001600037305 */ /* 0x000e24000021f100 */
[----:B0-----:R0:W-:Y:S01]  /*5c00*/  STG.E.U16 desc[UR36][R8.64], R3 ;  /* 0x0000000308007986 */ /* 0x0011e2000c101524 */
[----:B------:R-:W-:Y:S05]  /*5c10*/  BRA `(.L_x_1913) ;  /* 0x0000000c003c7947 */ /* 0x000fea0003800000 */
.L_x_1909:
[----:B------:R-:W-:-:S13]  /*5c20*/  ISETP.GT.AND P0, PT, R0, 0x6, PT ;  /* 0x000000060000780c */ /* 0x000fda0003f04270 */
[----:B------:R-:W-:Y:S05]  /*5c30*/  @P0 BRA `(.L_x_1916) ;  /* 0x00000000002c0947 */ /* 0x000fea0003800000 */
[----:B------:R-:W-:-:S13]  /*5c40*/  ISETP.NE.AND P0, PT, R0, 0x5, PT ;  /* 0x000000050000780c */ /* 0x000fda0003f05270 */
[----:B------:R-:W-:Y:S05]  /*5c50*/  @!P0 BRA `(.L_x_1917) ;  /* 0x0000000000148947 */ /* 0x000fea0003800000 */
[----:B------:R-:W-:-:S13]  /*5c60*/  ISETP.NE.AND P0, PT, R0, 0x6, PT ;  /* 0x000000060000780c */ /* 0x000fda0003f05270 */
[----:B------:R-:W-:Y:S05]  /*5c70*/  @P0 BRA `(.L_x_1912) ;  /* 0x0000000800c40947 */ /* 0x000fea0003800000 */
[----:B---3--:R-:W-:-:S05]  /*5c80*/  IMAD.U32 R3, R22, 0x10000, RZ ;  /* 0x0001000016037824 */ /* 0x008fca00078e00ff */
[----:B------:R0:W-:Y:S01]  /*5c90*/  STG.E desc[UR36][R8.64], R3 ;  /* 0x0000000308007986 */ /* 0x0001e2000c101924 */
[----:B------:R-:W-:Y:S05]  /*5ca0*/  BRA `(.L_x_1913) ;  /* 0x0000000c00187947 */ /* 0x000fea0003800000 */
.L_x_1917:
[----:B---3--:R-:W-:-:S05]  /*5cb0*/  IMAD.U32 R0, R22, 0x10000, RZ ;  /* 0x0001000016007824 */ /* 0x008fca00078e00ff */
[----:B------:R-:W-:-:S05]  /*5cc0*/  F2FP.F16.F32.PACK_AB R0, RZ, R0 ;  /* 0x00000000ff00723e */ /* 0x000fca00000000ff */
[----:B------:R0:W-:Y:S01]  /*5cd0*/  STG.E.U16 desc[UR36][R8.64], R0 ;  /* 0x0000000008007986 */ /* 0x0001e2000c101524 */
[----:B------:R-:W-:Y:S05]  /*5ce0*/  BRA `(.L_x_1913) ;  /* 0x0000000c00087947 */ /* 0x000fea0003800000 */
.L_x_1916:
        /* <DEDUP_REMOVED lines=8> */
[----:B------:R0:W-:Y:S01]  /*5d70*/  STG.E.64 desc[UR36][R8.64], R22 ;  /* 0x0000001608007986 */ /* 0x0001e2000c101b24 */
[----:B------:R-:W-:Y:S05]  /*5d80*/  BRA `(.L_x_1913) ;  /* 0x0000000800e07947 */ /* 0x000fea0003800000 */
.L_x_1919:
[----:B---3--:R-:W-:-:S05]  /*5d90*/  IMAD.U32 R22, R22, 0x10000, RZ ;  /* 0x0001000016167824 */ /* 0x008fca00078e00ff */
[----:B------:R-:W-:-:S04]  /*5da0*/  F2FP.F16.F32.PACK_AB R3, RZ, R22 ;  /* 0x00000016ff03723e */ /* 0x000fc800000000ff */
[----:B------:R-:W-:-:S05]  /*5db0*/  PRMT R3, R3, 0x5410, RZ ;  /* 0x0000541003037816 */ /* 0x000fca00000000ff */
[----:B------:R0:W-:Y:S01]  /*5dc0*/  STG.E desc[UR36][R8.64], R3 ;  /* 0x0000000308007986 */ /* 0x0001e2000c101924 */
[----:B------:R-:W-:Y:S05]  /*5dd0*/  BRA `(.L_x_1913) ;  /* 0x0000000800cc7947 */ /* 0x000fea0003800000 */
.L_x_1918:
[----:B---3--:R-:W-:-:S04]  /*5de0*/  IMAD.U32 R4, R22, 0x10000, RZ ;  /* 0x0001000016047824 */ /* 0x008fc800078e00ff */
[----:B------:R-:W-:-:S06]  /*5df0*/  FMUL.FTZ R4, R4, 1 ;  /* 0x3f80000004047820 */ /* 0x000fcc0000410000 */
[----:B------:R-:W0:Y:S02]  /*5e00*/  F2F.F64.F32 R4, R4 ;  /* 0x0000000400047310 */ /* 0x000e240000201800 */
[----:B0-----:R0:W-:Y:S01]  /*5e10*/  STG.E.64 desc[UR36][R8.64], R4 ;  /* 0x0000000408007986 */ /* 0x0011e2000c101b24 */
[----:B------:R-:W-:Y:S05]  /*5e20*/  BRA `(.L_x_1913) ;  /* 0x0000000800b87947 */ /* 0x000fea0003800000 */
.L_x_1908:
        /* <DEDUP_REMOVED lines=11> */
[----:B------:R0:W-:Y:S01]  /*5ee0*/  STG.E.U8 desc[UR36][R8.64], R3 ;  /* 0x0000000308007986 */ /* 0x0001e2000c101124 */
[----:B------:R-:W-:Y:S05]  /*5ef0*/  BRA `(.L_x_1913) ;  /* 0x0000000800847947 */ /* 0x000fea0003800000 */
.L_x_1922:
[----:B---3--:R-:W-:Y:S01]  /*5f00*/  IMAD.U32 R22, R22, 0x10000, RZ ;  /* 0x0001000016167824 */ /* 0x008fe200078e00ff */
[----:B------:R-:W-:-:S03]  /*5f10*/  CS2R R6, SRZ ;  /* 0x0000000000067805 */ /* 0x000fc6000001ff00 */
[----:B------:R-:W-:-:S06]  /*5f20*/  FMUL.FTZ R4, R22, 1 ;  /* 0x3f80000016047820 */ /* 0x000fcc0000410000 */
[----:B------:R-:W0:Y:S02]  /*5f30*/  F2F.F64.F32 R4, R4 ;  /* 0x0000000400047310 */ /* 0x000e240000201800 */
[----:B0-----:R0:W-:Y:S01]  /*5f40*/  STG.E.128 desc[UR36][R8.64], R4 ;  /* 0x0000000408007986 */ /* 0x0011e2000c101d24 */
[----:B------:R-:W-:Y:S05]  /*5f50*/  BRA `(.L_x_1913) ;  /* 0x00000008006c7947 */ /* 0x000fea0003800000 */
.L_x_1921:
        /* <DEDUP_REMOVED lines=21> */
.L_x_1926:
[----:B------:R-:W-:Y:S05]  /*60b0*/  BSYNC B0 ;  /* 0x0000000000007941 */ /* 0x000fea0003800000 */
.L_x_1925:
[----:B------:R-:W-:-:S05]  /*60c0*/  LOP3.LUT R5, R0, R5, RZ, 0xfc, !PT ;  /* 0x0000000500057212 */ /* 0x000fca00078efcff */
[----:B------:R0:W-:Y:S01]  /*60d0*/  STG.E.U8 desc[UR36][R8.64], R5 ;  /* 0x0000000508007986 */ /* 0x0001e2000c101124 */
[----:B------:R-:W-:Y:S05]  /*60e0*/  BRA `(.L_x_1913) ;  /* 0x0000000800087947 */ /* 0x000fea0003800000 */
.L_x_1924:
        /* <DEDUP_REMOVED lines=13> */
.L_x_1928:
[----:B------:R-:W-:Y:S01]  /*61c0*/  IMAD.MOV.U32 R0, RZ, RZ, 0x7f ;  /* 0x0000007fff007424 */ /* 0x000fe200078e00ff */
[----:B------:R-:W-:-:S04]  /*61d0*/  ISETP.GT.U32.AND P0, PT, R3, 0x7f800000, PT ;  /* 0x7f8000000300780c */ /* 0x000fc80003f04070 */
[----:B------:R-:W-:-:S09]  /*61e0*/  SEL R0, R0, 0x7c, P0 ;  /* 0x0000007c00007807 */ /* 0x000fd20000000000 */
.L_x_1929:
[----:B------:R-:W-:Y:S05]  /*61f0*/  BSYNC B0 ;  /* 0x0000000000007941 */ /* 0x000fea0003800000 */
.L_x_1927:
[----:B------:R-:W-:-:S04]  /*6200*/  LOP3.LUT R3, R5, 0x80000000, RZ, 0xc0, !PT ;  /* 0x8000000005037812 */ /* 0x000fc800078ec0ff */
[----:B------:R-:W-:-:S04]  /*6210*/  SHF.R.U32.HI R3, RZ, 0x18, R3 ;  /* 0x00000018ff037819 */ /* 0x000fc80000011603 */
[----:B------:R-:W-:-:S05]  /*6220*/  LOP3.LUT R3, R0, R3, RZ, 0xfc, !PT ;  /* 0x0000000300037212 */ /* 0x000fca00078efcff */
[----:B------:R0:W-:Y:S01]  /*6230*/  STG.E.U8 desc[UR36][R8.64], R3 ;  /* 0x0000000308007986 */ /* 0x0001e2000c101124 */
[----:B------:R-:W-:Y:S05]  /*6240*/  BRA `(.L_x_1913) ;  /* 0x0000000400b07947 */ /* 0x000fea0003800000 */
.L_x_1923:
[----:B---3--:R0:W-:Y:S01]  /*6250*/  STG.E.U16 desc[UR36][R8.64], R22 ;  /* 0x0000001608007986 */ /* 0x0081e2000c101524 */
[----:B------:R-:W-:Y:S05]  /*6260*/  BRA `(.L_x_1913) ;  /* 0x0000000400a87947 */ /* 0x000fea0003800000 */
.L_x_1920:
        /* <DEDUP_REMOVED lines=10> */
[----:B0-----:R0:W-:Y:S01]  /*6310*/  STG.E.U16 desc[UR36][R8.64], R3 ;  /* 0x0000000308007986 */ /* 0x0011e2000c101524 */
[----:B------:R-:W-:Y:S05]  /*6320*/  BRA `(.L_x_1913) ;  /* 0x0000000400787947 */ /* 0x000fea0003800000 */
.L_x_1932:
        /* <DEDUP_REMOVED lines=17> */
.L_x_1935:
[----:B------:R-:W-:-:S04]  /*6440*/  LOP3.LUT R3, R5, 0x80000000, RZ, 0xc0, !PT ;  /* 0x8000000005037812 */ /* 0x000fc800078ec0ff */
[----:B------:R-:W-:-:S04]  /*6450*/  SHF.R.U32.HI R3, RZ, 0x18, R3 ;  /* 0x00000018ff037819 */ /* 0x000fc80000011603 */
[----:B------:R-:W-:-:S04]  /*6460*/  LOP3.LUT R0, R0, R3, RZ, 0xfc, !PT ;  /* 0x0000000300007212 */ /* 0x000fc800078efcff */
[----:B------:R-:W-:-:S07]  /*6470*/  PRMT R4, R0, 0x7610, R4 ;  /* 0x0000761000047816 */ /* 0x000fce0000000004 */
.L_x_1934:
[----:B------:R-:W-:Y:S05]  /*6480*/  BSYNC B0 ;  /* 0x0000000000007941 */ /* 0x000fea0003800000 */
.L_x_1933:
[----:B------:R3:W-:Y:S01]  /*6490*/  STG.E.U8 desc[UR36][R8.64], R4 ;  /* 0x0000000408007986 */ /* 0x0007e2000c101124 */
[----:B------:R-:W-:Y:S05]  /*64a0*/  BRA `(.L_x_1913) ;  /* 0x0000000400187947 */ /* 0x000fea0003800000 */
.L_x_1931:
        /* <DEDUP_REMOVED lines=17> */
.L_x_1938:
[----:B------:R-:W-:-:S04]  /*65c0*/  LOP3.LUT R3, R5, 0x80000000, RZ, 0xc0, !PT ;  /* 0x8000000005037812 */ /* 0x000fc800078ec0ff */
[----:B------:R-:W-:-:S04]  /*65d0*/  SHF.R.U32.HI R3, RZ, 0x18, R3 ;  /* 0x00000018ff037819 */ /* 0x000fc80000011603 */
[----:B------:R-:W-:-:S04]  /*65e0*/  LOP3.LUT R0, R0, R3, RZ, 0xfc, !PT ;  /* 0x0000000300007212 */ /* 0x000fc800078efcff */
[----:B------:R-:W-:-:S07]  /*65f0*/  PRMT R4, R0, 0x7610, R4 ;  /* 0x0000761000047816 */ /* 0x000fce0000000004 */
.L_x_1937:
[----:B------:R-:W-:Y:S05]  /*6600*/  BSYNC B0 ;  /* 0x0000000000007941 */ /* 0x000fea0003800000 */
.L_x_1936:
[----:B------:R0:W-:Y:S01]  /*6610*/  STG.E.U8 desc[UR36][R8.64], R4 ;  /* 0x0000000408007986 */ /* 0x0001e2000c101124 */
[----:B------:R-:W-:Y:S05]  /*6620*/  BRA `(.L_x_1913) ;  /* 0x0000000000b87947 */ /* 0x000fea0003800000 */
.L_x_1930:
[----:B------:R-:W-:-:S13]  /*6630*/  ISETP.NE.AND P0, PT, R0, 0x1c, PT ;  /* 0x0000001c0000780c */ /* 0x000fda0003f05270 */
[----:B------:R-:W-:Y:S05]  /*6640*/  @!P0 BRA `(.L_x_1939) ;  /* 0x0000000000a48947 */ /* 0x000fea0003800000 */
[----:B------:R-:W-:-:S13]  /*6650*/  ISETP.NE.AND P0, PT, R0, 0x1d, PT ;  /* 0x0000001d0000780c */ /* 0x000fda0003f05270 */
[----:B------:R-:W-:Y:S05]  /*6660*/  @!P0 BRA `(.L_x_1940) ;  /* 0x00000000008c8947 */ /* 0x000fea0003800000 */
[----:B------:R-:W-:-:S13]  /*6670*/  ISETP.NE.AND P0, PT, R0, 0x2c, PT ;  /* 0x0000002c0000780c */ /* 0x000fda0003f05270 */
[----:B------:R-:W-:Y:S05]  /*6680*/  @P0 BRA `(.L_x_1912) ;  /* 0x0000000000400947 */ /* 0x000fea0003800000 */
[----:B---3--:R-:W-:-:S05]  /*6690*/  IMAD.U32 R22, R22, 0x10000, RZ ;  /* 0x0001000016167824 */ /* 0x008fca00078e00ff */
        /* <DEDUP_REMOVED lines=15> */
.L_x_1912:
        /* <DEDUP_REMOVED lines=16> */
.L_x_1941:
[----:B------:R-:W-:Y:S05]  /*6890*/  BRA `(.L_x_1913) ;  /* 0x00000000001c7947 */ /* 0x000fea0003800000 */
.L_x_1940:
[----:B---3--:R-:W-:-:S06]  /*68a0*/  IMAD.U32 R4, R22, 0x10000, RZ ;  /* 0x0001000016047824 */ /* 0x008fcc00078e00ff */
[----:B------:R-:W0:Y:S02]  /*68b0*/  F2I.U64.TRUNC R4, R4 ;  /* 0x0000000400047311 */ /* 0x000e24000020d800 */
[----:B0-----:R2:W-:Y:S01]  /*68c0*/  STG.E.64 desc[UR36][R8.64], R4 ;  /* 0x0000000408007986 */ /* 0x0015e2000c101b24 */
[----:B------:R-:W-:Y:S05]  /*68d0*/  BRA `(.L_x_1913) ;  /* 0x00000000000c7947 */ /* 0x000fea0003800000 */
.L_x_1939:
[----:B---3--:R-:W-:-:S04]  /*68e0*/  IMAD.U32 R22, R22, 0x10000, RZ ;  /* 0x0001000016167824 */ /* 0x008fc800078e00ff */
[----:B------:R-:W0:Y:S02]  /*68f0*/  F2I.FTZ.U32.TRUNC.NTZ R3, R22 ;  /* 0x0000001600037305 */ /* 0x000e24000021f000 */
[----:B0-----:R0:W-:Y:S02]  /*6900*/  STG.E desc[UR36][R8.64], R3 ;  /* 0x0000000308007986 */ /* 0x0011e4000c101924 */
.L_x_1913:
[----:B------:R-:W-:-:S05]  /*6910*/  VIADD R25, R25, 0x80 ;  /* 0x0000008019197836 */ /* 0x000fca0000000000 */
[----:B------:R-:W-:-:S13]  /*6920*/  ISETP.GE.AND P0, PT, R25, R16, PT ;  /* 0x000000101900720c */ /* 0x000fda0003f06270 */
[----:B------:R-:W-:Y:S05]  /*6930*/  @P0 BRA `(.L_x_1907) ;  /* 0x0000000c00f00947 */ /* 0x000fea0003800000 */
[----:B0123--:R-:W0:Y:S01]  /*6940*/  LDC.64 R8, c[0x0][0x218] ;  /* 0x00008600ff087b82 */ /* 0x00fe220000000a00 */
        /* <DEDUP_REMOVED lines=21> */
.L_x_1945:
[----:B------:R-:W-:-:S06]  /*6aa0*/  IMAD.U32 R5, R17, 0x10000, RZ ;  /* 0x0001000011057824 */ /* 0x000fcc00078e00ff */
[----:B------:R-:W0:Y:S02]  /*6ab0*/  F2I.S64.TRUNC R4, R5 ;  /* 0x0000000500047311 */ /* 0x000e24000020d900 */
[----:B0-----:R3:W-:Y:S01]  /*6ac0*/  STG.E.U8 desc[UR36][R8.64], R4 ;  /* 0x0000000408007986 */ /* 0x0017e2000c101124 */
[----:B------:R-:W-:Y:S05]  /*6ad0*/  BRA `(.L_x_1947) ;  /* 0x0000000c00847947 */ /* 0x000fea0003800000 */
.L_x_1944:
        /* <DEDUP_REMOVED lines=10> */
.L_x_1949:
[----:B------:R-:W-:-:S06]  /*6b80*/  IMAD.U32 R17, R17, 0x10000, RZ ;  /* 0x0001000011117824 */ /* 0x000fcc00078e00ff */
[----:B------:R-:W0:Y:S02]  /*6b90*/  F2I.FTZ.TRUNC.NTZ R17, R17 ;  /* 0x0000001100117305 */ /* 0x000e24000021f100 */
[----:B0-----:R2:W-:Y:S01]  /*6ba0*/  STG.E desc[UR36][R8.64], R17 ;  /* 0x0000001108007986 */ /* 0x0015e2000c101924 */
[----:B------:R-:W-:Y:S05]  /*6bb0*/  BRA `(.L_x_1947) ;  /* 0x0000000c004c7947 */ /* 0x000fea0003800000 */
.L_x_1948:
[----:B------:R-:W-:-:S06]  /*6bc0*/  IMAD.U32 R17, R17, 0x10000, RZ ;  /* 0x0001000011117824 */ /* 0x000fcc00078e00ff */
[----:B------:R-:W0:Y:S02]  /*6bd0*/  F2I.FTZ.TRUNC.NTZ R17, R17 ;  /* 0x0000001100117305 */ /* 0x000e24000021f100 */
[----:B0-----:R0:W-:Y:S01]  /*6be0*/  STG.E.U16 desc[UR36][R8.64], R17 ;  /* 0x0000001108007986 */ /* 0x0011e2000c101524 */
[----:B------:R-:W-:Y:S05]  /*6bf0*/  BRA `(.L_x_1947) ;  /* 0x0000000c003c7947 */ /* 0x000fea0003800000 */
.L_x_1943:
        /* <DEDUP_REMOVED lines=9> */
.L_x_1951:
[----:B------:R-:W-:-:S05]  /*6c90*/  IMAD.U32 R0, R17, 0x10000, RZ ;  /* 0x0001000011007824 */ /* 0x000fca00078e00ff */
[----:B------:R-:W-:-:S05]  /*6ca0*/  F2FP.F16.F32.PACK_AB R0, RZ, R0 ;  /* 0x00000000ff00723e */ /* 0x000fca00000000ff */
[----:B------:R0:W-:Y:S01]  /*6cb0*/  STG.E.U16 desc[UR36][R8.64], R0 ;  /* 0x0000000008007986 */ /* 0x0001e2000c101524 */
[----:B------:R-:W-:Y:S05]  /*6cc0*/  BRA `(.L_x_1947) ;  /* 0x0000000c00087947 */ /* 0x000fea0003800000 */
.L_x_1950:
        /* <DEDUP_REMOVED lines=10> */
.L_x_1953:
[----:B------:R-:W-:-:S05]  /*6d70*/  IMAD.U32 R17, R17, 0x10000, RZ ;  /* 0x0001000011117824 */ /* 0x000fca00078e00ff */
[----:B------:R-:W-:-:S04]  /*6d80*/  F2FP.F16.F32.PACK_AB R3, RZ, R17 ;  /* 0x00000011ff03723e */ /* 0x000fc800000000ff */
[----:B------:R-:W-:-:S05]  /*6d90*/  PRMT R3, R3, 0x5410, RZ ;  /* 0x0000541003037816 */ /* 0x000fca00000000ff */
[----:B------:R0:W-:Y:S01]  /*6da0*/  STG.E desc[UR36][R8.64], R3 ;  /* 0x0000000308007986 */ /* 0x0001e2000c101924 */
[----:B------:R-:W-:Y:S05]  /*6db0*/  BRA `(.L_x_1947) ;  /* 0x0000000800cc7947 */ /* 0x000fea0003800000 */
.L_x_1952:
[----:B------:R-:W-:-:S04]  /*6dc0*/  IMAD.U32 R4, R17, 0x10000, RZ ;  /* 0x0001000011047824 */ /* 0x000fc800078e00ff */
[----:B------:R-:W-:-:S06]  /*6dd0*/  FMUL.FTZ R4, R4, 1 ;  /* 0x3f80000004047820 */ /* 0x000fcc0000410000 */
[----:B------:R-:W0:Y:S02]  /*6de0*/  F2F.F64.F32 R4, R4 ;  /* 0x0000000400047310 */ /* 0x000e240000201800 */
[----:B0-----:R0:W-:Y:S01]  /*6df0*/  STG.E.64 desc[UR36][R8.64], R4 ;  /* 0x0000000408007986 */ /* 0x0011e2000c101b24 */
[----:B------:R-:W-:Y:S05]  /*6e00*/  BRA `(.L_x_1947) ;  /* 0x0000000800b87947 */ /* 0x000fea0003800000 */
.L_x_1942:
        /* <DEDUP_REMOVED lines=13> */
.L_x_1956:
[----:B------:R-:W-:Y:S01]  /*6ee0*/  IMAD.U32 R17, R17, 0x10000, RZ ;  /* 0x0001000011117824 */ /* 0x000fe200078e00ff */
[----:B------:R-:W-:-:S03]  /*6ef0*/  CS2R R6, SRZ ;  /* 0x0000000000067805 */ /* 0x000fc6000001ff00 */
[----:B------:R-:W-:-:S06]  /*6f00*/  FMUL.FTZ R4, R17, 1 ;  /* 0x3f80000011047820 */ /* 0x000fcc0000410000 */
[----:B------:R-:W0:Y:S02]  /*6f10*/  F2F.F64.F32 R4, R4 ;  /* 0x0000000400047310 */ /* 0x000e240000201800 */
[----:B0-----:R0:W-:Y:S01]  /*6f20*/  STG.E.128 desc[UR36][R8.64], R4 ;  /* 0x0000000408007986 */ /* 0x0011e2000c101d24 */
[----:B------:R-:W-:Y:S05]  /*6f30*/  BRA `(.L_x_1947) ;  /* 0x00000008006c7947 */ /* 0x000fea0003800000 */
.L_x_1955:
        /* <DEDUP_REMOVED lines=21> */
.L_x_1960:
[----:B------:R-:W-:Y:S05]  /*7090*/  BSYNC B0 ;  /* 0x0000000000007941 */ /* 0x000fea0003800000 */
.L_x_1959:
[----:B------:R-:W-:-:S05]  /*70a0*/  LOP3.LUT R5, R0, R5, RZ, 0xfc, !PT ;  /* 0x0000000500057212 */ /* 0x000fca00078efcff */
[----:B------:R0:W-:Y:S01]  /*70b0*/  STG.E.U8 desc[UR36][R8.64], R5 ;  /* 0x0000000508007986 */ /* 0x0001e2000c101124 */
[----:B------:R-:W-:Y:S05]  /*70c0*/  BRA `(.L_x_1947) ;  /* 0x0000000800087947 */ /* 0x000fea0003800000 */
.L_x_1958:
        /* <DEDUP_REMOVED lines=13> */
.L_x_1962:
[----:B------:R-:W-:Y:S01]  /*71a0*/  IMAD.MOV.U32 R0, RZ, RZ, 0x7f ;  /* 0x0000007fff007424 */ /* 0x000fe200078e00ff */
[----:B------:R-:W-:-:S04]  /*71b0*/  ISETP.GT.U32.AND P0, PT, R3, 0x7f800000, PT ;  /* 0x7f8000000300780c */ /* 0x000fc80003f04070 */
[----:B------:R-:W-:-:S09]  /*71c0*/  SEL R0, R0, 0x7c, P0 ;  /* 0x0000007c00007807 */ /* 0x000fd20000000000 */
.L_x_1963:
[----:B------:R-:W-:Y:S05]  /*71d0*/  BSYNC B0 ;  /* 0x0000000000007941 */ /* 0x000fea0003800000 */
.L_x_1961:
[----:B------:R-:W-:-:S04]  /*71e0*/  LOP3.LUT R3, R17, 0x80000000, RZ, 0xc0, !PT ;  /* 0x8000000011037812 */ /* 0x000fc800078ec0ff */
[----:B------:R-:W-:-:S04]  /*71f0*/  SHF.R.U32.HI R3, RZ, 0x18, R3 ;  /* 0x00000018ff037819 */ /* 0x000fc80000011603 */
[----:B------:R-:W-:-:S05]  /*7200*/  LOP3.LUT R3, R0, R3, RZ, 0xfc, !PT ;  /* 0x0000000300037212 */ /* 0x000fca00078efcff */
[----:B------:R0:W-:Y:S01]  /*7210*/  STG.E.U8 desc[UR36][R8.64], R3 ;  /* 0x0000000308007986 */ /* 0x0001e2000c101124 */
[----:B------:R-:W-:Y:S05]  /*7220*/  BRA `(.L_x_1947) ;  /* 0x0000000400b07947 */ /* 0x000fea0003800000 */
.L_x_1957:
[----:B------:R0:W-:Y:S01]  /*7230*/  STG.E.U16 desc[UR36][R8.64], R17 ;  /* 0x0000001108007986 */ /* 0x0001e2000c101524 */
[----:B------:R-:W-:Y:S05]  /*7240*/  BRA `(.L_x_1947) ;  /* 0x0000000400a87947 */ /* 0x000fea0003800000 */
.L_x_1954:
        /* <DEDUP_REMOVED lines=12> */
.L_x_1966:
        /* <DEDUP_REMOVED lines=17> */
.L_x_1969:
[----:B------:R-:W-:-:S04]  /*7420*/  LOP3.LUT R3, R17, 0x80000000, RZ, 0xc0, !PT ;  /* 0x8000000011037812 */ /* 0x000fc800078ec0ff */
[----:B------:R-:W-:-:S04]  /*7430*/  SHF.R.U32.HI R3, RZ, 0x18, R3 ;  /* 0x00000018ff037819 */ /* 0x000fc80000011603 */
[----:B------:R-:W-:-:S04]  /*7440*/  LOP3.LUT R0, R0, R3, RZ, 0xfc, !PT ;  /* 0x0000000300007212 */ /* 0x000fc800078efcff */
[----:B------:R-:W-:-:S07]  /*7450*/  PRMT R4, R0, 0x7610, R4 ;  /* 0x0000761000047816 */ /* 0x000fce0000000004 */
.L_x_1968:
[----:B------:R-:W-:Y:S05]  /*7460*/  BSYNC B0 ;  /* 0x0000000000007941 */ /* 0x000fea0003800000 */
.L_x_1967:
[----:B------:R0:W-:Y:S01]  /*7470*/  STG.E.U8 desc[UR36][R8.64], R4 ;  /* 0x0000000408007986 */ /* 0x0001e2000c101124 */
[----:B------:R-:W-:Y:S05]  /*7480*/  BRA `(.L_x_1947) ;  /* 0x0000000400187947 */ /* 0x000fea0003800000 */
.L_x_1965:
        /* <DEDUP_REMOVED lines=17> */
.L_x_1972:
[----:B------:R-:W-:-:S04]  /*75a0*/  LOP3.LUT R3, R17, 0x80000000, RZ, 0xc0, !PT ;  /* 0x8000000011037812 */ /* 0x000fc800078ec0ff */
[----:B------:R-:W-:-:S04]  /*75b0*/  SHF.R.U32.HI R3, RZ, 0x18, R3 ;  /* 0x00000018ff037819 */ /* 0x000fc80000011603 */
[----:B------:R-:W-:-:S04]  /*75c0*/  LOP3.LUT R0, R0, R3, RZ, 0xfc, !PT ;  /* 0x0000000300007212 */ /* 0x000fc800078efcff */
[----:B------:R-:W-:-:S07]  /*75d0*/  PRMT R4, R0, 0x7610, R4 ;  /* 0x0000761000047816 */ /* 0x000fce0000000004 */
.L_x_1971:
[----:B------:R-:W-:Y:S05]  /*75e0*/  BSYNC B0 ;  /* 0x0000000000007941 */ /* 0x000fea0003800000 */
.L_x_1970:
[----:B------:R0:W-:Y:S01]  /*75f0*/  STG.E.U8 desc[UR36][R8.64], R4 ;  /* 0x0000000408007986 */ /* 0x0001e2000c101124 */
[----:B------:R-:W-:Y:S05]  /*7600*/  BRA `(.L_x_1947) ;  /* 0x0000000000b87947 */ /* 0x000fea0003800000 */
.L_x_1964:
        /* <DEDUP_REMOVED lines=22> */
.L_x_1946:
        /* <DEDUP_REMOVED lines=15> */
[----:B0---4-:R-:W-:Y:S05]  /*7860*/  CALL.ABS.NOINC R14 ;  /* 0x000000000e007343 */ /* 0x011fea0003c00000 */
.L_x_1975:
[----:B------:R-:W-:Y:S05]  /*7870*/  BRA `(.L_x_1947) ;  /* 0x00000000001c7947 */ /* 0x000fea0003800000 */
.L_x_1974:
[----:B------:R-:W-:-:S06]  /*7880*/  IMAD.U32 R4, R17, 0x10000, RZ ;  /* 0x0001000011047824 */ /* 0x000fcc00078e00ff */
[----:B------:R-:W0:Y:S02]  /*7890*/  F2I.U64.TRUNC R4, R4 ;  /* 0x0000000400047311 */ /* 0x000e24000020d800 */
[----:B0-----:R0:W-:Y:S01]  /*78a0*/  STG.E.64 desc[UR36][R8.64], R4 ;  /* 0x0000000408007986 */ /* 0x0011e2000c101b24 */
[----:B------:R-:W-:Y:S05]  /*78b0*/  BRA `(.L_x_1947) ;  /* 0x00000000000c7947 */ /* 0x000fea0003800000 */
.L_x_1973:
[----:B------:R-:W-:-:S06]  /*78c0*/  IMAD.U32 R17, R17, 0x10000, RZ ;  /* 0x0001000011117824 */ /* 0x000fcc00078e00ff */
[----:B------:R-:W0:Y:S02]  /*78d0*/  F2I.FTZ.U32.TRUNC.NTZ R17, R17 ;  /* 0x0000001100117305 */ /* 0x000e24000021f000 */
[----:B0-----:R0:W-:Y:S02]  /*78e0*/  STG.E desc[UR36][R8.64], R17 ;  /* 0x0000001108007986 */ /* 0x0011e4000c101924 */
.L_x_1947:
[----:B------:R-:W-:-:S07]  /*78f0*/  VIADD R25, R25, 0x80 ;  /* 0x0000008019197836 */ /* 0x000fce0000000000 */
.L_x_1907:
[----:B------:R-:W-:Y:S05]  /*7900*/  BSYNC B6 ;  /* 0x0000000000067941 */ /* 0x000fea0003800000 */
.L_x_1906:
[----:B------:R-:W-:-:S13]  /*7910*/  ISETP.GE.AND P0, PT, R25, R16, PT ;  /* 0x000000101900720c */ /* 0x000fda0003f06270 */
[----:B------:R-:W-:Y:S05]  /*7920*/  @P0 EXIT ;  /* 0x000000000000094d */ /* 0x000fea0003800000 */
[----:B0123--:R-:W0:Y:S01]  /*7930*/  LDC.64 R4, c[0x0][0x218] ;  /* 0x00008600ff047b82 */ /* 0x00fe220000000a00 */
        /* <DEDUP_REMOVED lines=16> */
[----:B----4-:R-:W-:-:S06]  /*7a40*/  IMAD.U32 R19, R19, 0x10000, RZ ;  /* 0x0001000013137824 */ /* 0x010fcc00078e00ff */
[----:B------:R-:W0:Y:S02]  /*7a50*/  F2I.FTZ.TRUNC.NTZ R19, R19 ;  /* 0x0000001300137305 */ /* 0x000e24000021f100 */
[----:B0-----:R-:W-:Y:S01]  /*7a60*/  STG.E.U8 desc[UR36][R2.64], R19 ;  /* 0x0000001302007986 */ /* 0x001fe2000c101124 */
[----:B------:R-:W-:Y:S05]  /*7a70*/  EXIT ;  /* 0x000000000000794d */ /* 0x000fea0003800000 */
.L_x_1979:
[----:B----4-:R-:W-:-:S06]  /*7a80*/  IMAD.U32 R5, R19, 0x10000, RZ ;  /* 0x0001000013057824 */ /* 0x010fcc00078e00ff */
[----:B------:R-:W0:Y:S02]  /*7a90*/  F2I.S64.TRUNC R4, R5 ;  /* 0x0000000500047311 */ /* 0x000e24000020d900 */
[----:B0-----:R-:W-:Y:S01]  /*7aa0*/  STG.E.U8 desc[UR36][R2.64], R4 ;  /* 0x0000000402007986 */ /* 0x001fe2000c101124 */
[----:B------:R-:W-:Y:S05]  /*7ab0*/  EXIT ;  /* 0x000000000000794d */ /* 0x000fea0003800000 */
.L_x_1978:
        /* <DEDUP_REMOVED lines=8> */
[----:B0-----:R-:W-:Y:S01]  /*7b40*/  STG.E.64 desc[UR36][R2.64], R4 ;  /* 0x0000000402007986 */ /* 0x001fe2000c101b24 */
[----:B------:R-:W-:Y:S05]  /*7b50*/  EXIT ;  /* 0x000000000000794d */ /* 0x000fea0003800000 */
.L_x_1982:
[----:B----4-:R-:W-:-:S06]  /*7b60*/  IMAD.U32 R19, R19, 0x10000, RZ ;  /* 0x0001000013137824 */ /* 0x010fcc00078e00ff */
[----:B------:R-:W0:Y:S02]  /*7b70*/  F2I.FTZ.TRUNC.NTZ R19, R19 ;  /* 0x0000001300137305 */ /* 0x000e24000021f100 */
[----:B0-----:R-:W-:Y:S01]  /*7b80*/  STG.E desc[UR36][R2.64], R19 ;  /* 0x0000001302007986 */ /* 0x001fe2000c101924 */
[----:B------:R-:W-:Y:S05]  /*7b90*/  EXIT ;  /* 0x000000000000794d */ /* 0x000fea0003800000 */
.L_x_1981:
[----:B----4-:R-:W-:-:S06]  /*7ba0*/  IMAD.U32 R19, R19, 0x10000, RZ ;  /* 0x0001000013137824 */ /* 0x010fcc00078e00ff */
[----:B------:R-:W0:Y:S02]  /*7bb0*/  F2I.FTZ.TRUNC.NTZ R19, R19 ;  /* 0x0000001300137305 */ /* 0x000e24000021f100 */
[----:B0-----:R-:W-:Y:S01]  /*7bc0*/  STG.E.U16 desc[UR36][R2.64], R19 ;  /* 0x0000001302007986 */ /* 0x001fe2000c101524 */
[----:B------:R-:W-:Y:S05]  /*7bd0*/  EXIT ;  /* 0x000000000000794d */ /* 0x000fea0003800000 */
.L_x_1977:
[----:B------:R-:W-:-:S13]  /*7be0*/  ISETP.GT.AND P0, PT, R0, 0x6, PT ;  /* 0x000000060000780c */ /* 0x000fda0003f04270 */
[----:B------:R-:W-:Y:S05]  /*7bf0*/  @P0 BRA `(.L_x_1983) ;  /* 0x00000000002c0947 */ /* 0x000fea0003800000 */
[----:B------:R-:W-:-:S13]  /*7c00*/  ISETP.NE.AND P0, PT, R0, 0x5, PT ;  /* 0x000000050000780c */ /* 0x000fda0003f05270 */
[----:B------:R-:W-:Y:S05]  /*7c10*/  @!P0 BRA `(.L_x_1984) ;  /* 0x0000000000148947 */ /* 0x000fea0003800000 */
[----:B------:R-:W-:-:S13]  /*7c20*/  ISETP.NE.AND P0, PT, R0, 0x6, PT ;  /* 0x000000060000780c */ /* 0x000fda0003f05270 */
[----:B------:R-:W-:Y:S05]  /*7c30*/  @P0 BRA `(.L_x_1980) ;  /* 0x0000000800c40947 */ /* 0x000fea0003800000 */
[----:B----4-:R-:W-:-:S05]  /*7c40*/  IMAD.U32 R19, R19, 0x10000, RZ ;  /* 0x0001000013137824 */ /* 0x010fca00078e00ff */
[----:B------:R-:W-:Y:S01]  /*7c50*/  STG.E desc[UR36][R2.64], R19 ;  /* 0x0000001302007986 */ /* 0x000fe2000c101924 */
[----:B------:R-:W-:Y:S05]  /*7c60*/  EXIT ;  /* 0x000000000000794d */ /* 0x000fea0003800000 */
.L_x_1984:
[----:B----4-:R-:W-:-:S05]  /*7c70*/  IMAD.U32 R0, R19, 0x10000, RZ ;  /* 0x0001000013007824 */ /* 0x010fca00078e00ff */
[----:B------:R-:W-:-:S05]  /*7c80*/  F2FP.F16.F32.PACK_AB R0, RZ, R0 ;  /* 0x00000000ff00723e */ /* 0x000fca00000000ff */
[----:B------:R-:W-:Y:S01]  /*7c90*/  STG.E.U16 desc[UR36][R2.64], R0 ;  /* 0x0000000002007986 */ /* 0x000fe2000c101524 */
[----:B------:R-:W-:Y:S05]  /*7ca0*/  EXIT ;  /* 0x000000000000794d */ /* 0x000fea0003800000 */
.L_x_1983:
        /* <DEDUP_REMOVED lines=8> */
[----:B------:R-:W-:Y:S01]  /*7d30*/  STG.E.64 desc[UR36][R2.64], R4 ;  /* 0x0000000402007986 */ /* 0x000fe2000c101b24 */
[----:B------:R-:W-:Y:S05]  /*7d40*/  EXIT ;  /* 0x000000000000794d */ /* 0x000fea0003800000 */
.L_x_1986:
[----:B----4-:R-:W-:-:S05]  /*7d50*/  IMAD.U32 R19, R19, 0x10000, RZ ;  /* 0x0001000013137824 */ /* 0x010fca00078e00ff */
[----:B------:R-:W-:-:S04]  /*7d60*/  F2FP.F16.F32.PACK_AB R5, RZ, R19 ;  /* 0x00000013ff05723e */ /* 0x000fc800000000ff */
[----:B------:R-:W-:-:S05]  /*7d70*/  PRMT R5, R5, 0x5410, RZ ;  /* 0x0000541005057816 */ /* 0x000fca00000000ff */
[----:B------:R-:W-:Y:S01]  /*7d80*/  STG.E desc[UR36][R2.64], R5 ;  /* 0x0000000502007986 */ /* 0x000fe2000c101924 */
[----:B------:R-:W-:Y:S05]  /*7d90*/  EXIT ;  /* 0x000000000000794d */ /* 0x000fea0003800000 */
.L_x_1985:
[----:B----4-:R-:W-:-:S04]  /*7da0*/  IMAD.U32 R4, R19, 0x10000, RZ ;  /* 0x0001000013047824 */ /* 0x010fc800078e00ff */
[----:B------:R-:W-:-:S06]  /*7db0*/  FMUL.FTZ R4, R4, 1 ;  /* 0x3f80000004047820 */ /* 0x000fcc0000410000 */
[----:B------:R-:W0:Y:S02]  /*7dc0*/  F2F.F64.F32 R4, R4 ;  /* 0x0000000400047310 */ /* 0x000e240000201800 */
[----:B0-----:R-:W-:Y:S01]  /*7dd0*/  STG.E.64 desc[UR36][R2.64], R4 ;  /* 0x0000000402007986 */ /* 0x001fe2000c101b24 */
[----:B------:R-:W-:Y:S05]  /*7de0*/  EXIT ;  /* 0x000000000000794d */ /* 0x000fea0003800000 */
.L_x_1976:
        /* <DEDUP_REMOVED lines=11> */
[----:B------:R-:W-:Y:S01]  /*7ea0*/  STG.E.U8 desc[UR36][R2.64], R5 ;  /* 0x0000000502007986 */ /* 0x000fe2000c101124 */
[----:B------:R-:W-:Y:S05]  /*7eb0*/  EXIT ;  /* 0x000000000000794d */ /* 0x000fea0003800000 */
.L_x_1989:
[----:B----4-:R-:W-:Y:S01]  /*7ec0*/  IMAD.U32 R19, R19, 0x10000, RZ ;  /* 0x0001000013137824 */ /* 0x010fe200078e00ff */
[----:B------:R-:W-:-:S03]  /*7ed0*/  CS2R R6, SRZ ;  /* 0x0000000000067805 */ /* 0x000fc6000001ff00 */
[----:B------:R-:W-:-:S06]  /*7ee0*/  FMUL.FTZ R4, R19, 1 ;  /* 0x3f80000013047820 */ /* 0x000fcc0000410000 */
[----:B------:R-:W0:Y:S02]  /*7ef0*/  F2F.F64.F32 R4, R4 ;  /* 0x0000000400047310 */ /* 0x000e240000201800 */
[----:B0-----:R-:W-:Y:S01]  /*7f00*/  STG.E.128 desc[UR36][R2.64], R4 ;  /* 0x0000000402007986 */ /* 0x001fe2000c101d24 */
[----:B------:R-:W-:Y:S05]  /*7f10*/  EXIT ;  /* 0x000000000000794d */ /* 0x000fea0003800000 */
.L_x_1988:
        /* <DEDUP_REMOVED lines=21> */
.L_x_1993:
[----:B------:R-:W-:Y:S05]  /*8070*/  BSYNC B0 ;  /* 0x0000000000007941 */ /* 0x000fea0003800000 */
.L_x_1992:
[----:B------:R-:W-:-:S05]  /*8080*/  LOP3.LUT R5, R0, R5, RZ, 0xfc, !PT ;  /* 0x0000000500057212 */ /* 0x000fca00078efcff */
[----:B------:R-:W-:Y:S01]  /*8090*/  STG.E.U8 desc[UR36][R2.64], R5 ;  /* 0x0000000502007986 */ /* 0x000fe2000c101124 */
[----:B------:R-:W-:Y:S05]  /*80a0*/  EXIT ;  /* 0x000000000000794d */ /* 0x000fea0003800000 */
.L_x_1991:
        /* <DEDUP_REMOVED lines=13> */
.L_x_1995:
[----:B------:R-:W-:Y:S01]  /*8180*/  IMAD.MOV.U32 R0, RZ, RZ, 0x7f ;  /* 0x0000007fff007424 */ /* 0x000fe200078e00ff */
[----:B------:R-:W-:-:S04]  /*8190*/  ISETP.GT.U32.AND P0, PT, R4, 0x7f800000, PT ;  /* 0x7f8000000400780c */ /* 0x000fc80003f04070 */
[----:B------:R-:W-:-:S09]  /*81a0*/  SEL R0, R0, 0x7c, P0 ;  /* 0x0000007c00007807 */ /* 0x000fd20000000000 */
.L_x_1996:
[----:B------:R-:W-:Y:S05]  /*81b0*/  BSYNC B0 ;  /* 0x0000000000007941 */ /* 0x000fea0003800000 */
.L_x_1994:
[----:B------:R-:W-:-:S04]  /*81c0*/  LOP3.LUT R4, R19, 0x80000000, RZ, 0xc0, !PT ;  /* 0x8000000013047812 */ /* 0x000fc800078ec0ff */
[----:B------:R-:W-:-:S04]  /*81d0*/  SHF.R.U32.HI R5, RZ, 0x18, R4 ;  /* 0x00000018ff057819 */ /* 0x000fc80000011604 */
[----:B------:R-:W-:-:S05]  /*81e0*/  LOP3.LUT R5, R0, R5, RZ, 0xfc, !PT ;  /* 0x0000000500057212 */ /* 0x000fca00078efcff */
[----:B------:R-:W-:Y:S01]  /*81f0*/  STG.E.U8 desc[UR36][R2.64], R5 ;  /* 0x0000000502007986 */ /* 0x000fe2000c101124 */
[----:B------:R-:W-:Y:S05]  /*8200*/  EXIT ;  /* 0x000000000000794d */ /* 0x000fea0003800000 */
.L_x_1990:
[----:B----4-:R-:W-:Y:S01]  /*8210*/  STG.E.U16 desc[UR36][R2.64], R19 ;  /* 0x0000001302007986 */ /* 0x010fe2000c101524 */
[----:B------:R-:W-:Y:S05]  /*8220*/  EXIT ;  /* 0x000000000000794d */ /* 0x000fea0003800000 */
.L_x_1987:
        /* <DEDUP_REMOVED lines=10> */
[----:B0-----:R-:W-:Y:S01]  /*82d0*/  STG.E.U16 desc[UR36][R2.64], R5 ;  /* 0x0000000502007986 */ /* 0x001fe2000c101524 */
[----:B------:R-:W-:Y:S05]  /*82e0*/  EXIT ;  /* 0x000000000000794d */ /* 0x000fea0003800000 */
.L_x_1999:
        /* <DEDUP_REMOVED lines=17> */
.L_x_2002:
[----:B------:R-:W-:-:S04]  /*8400*/  LOP3.LUT R0, R19, 0x80000000, RZ, 0xc0, !PT ;  /* 0x8000000013007812 */ /* 0x000fc800078ec0ff */
[----:B------:R-:W-:-:S04]  /*8410*/  SHF.R.U32.HI R5, RZ, 0x18, R0 ;  /* 0x00000018ff057819 */ /* 0x000fc80000011600 */
[----:B------:R-:W-:-:S04]  /*8420*/  LOP3.LUT R4, R4, R5, RZ, 0xfc, !PT ;  /* 0x0000000504047212 */ /* 0x000fc800078efcff */
[----:B------:R-:W-:-:S07]  /*8430*/  PRMT R0, R4, 0x7610, R0 ;  /* 0x0000761004007816 */ /* 0x000fce0000000000 */
.L_x_2001:
[----:B------:R-:W-:Y:S05]  /*8440*/  BSYNC B0 ;  /* 0x0000000000007941 */ /* 0x000fea0003800000 */
.L_x_2000:
[----:B------:R-:W-:Y:S01]  /*8450*/  STG.E.U8 desc[UR36][R2.64], R0 ;  /* 0x0000000002007986 */ /* 0x000fe2000c101124 */
[----:B------:R-:W-:Y:S05]  /*8460*/  EXIT ;  /* 0x000000000000794d */ /* 0x000fea0003800000 */
.L_x_1998:
        /* <DEDUP_REMOVED lines=17> */
.L_x_2005:
[----:B------:R-:W-:-:S04]  /*8580*/  LOP3.LUT R0, R19, 0x80000000, RZ, 0xc0, !PT ;  /* 0x8000000013007812 */ /* 0x000fc800078ec0ff */
[----:B------:R-:W-:-:S04]  /*8590*/  SHF.R.U32.HI R5, RZ, 0x18, R0 ;  /* 0x00000018ff057819 */ /* 0x000fc80000011600 */
[----:B------:R-:W-:-:S04]  /*85a0*/  LOP3.LUT R4, R4, R5, RZ, 0xfc, !PT ;  /* 0x0000000504047212 */ /* 0x000fc800078efcff */
[----:B------:R-:W-:-:S07]  /*85b0*/  PRMT R0, R4, 0x7610, R0 ;  /* 0x0000761004007816 */ /* 0x000fce0000000000 */
.L_x_2004:
[----:B------:R-:W-:Y:S05]  /*85c0*/  BSYNC B0 ;  /* 0x0000000000007941 */ /* 0x000fea0003800000 */
.L_x_2003:
[----:B------:R-:W-:Y:S01]  /*85d0*/  STG.E.U8 desc[UR36][R2.64], R0 ;  /* 0x0000000002007986 */ /* 0x000fe2000c101124 */
[----:B------:R-:W-:Y:S05]  /*85e0*/  EXIT ;  /* 0x000000000000794d */ /* 0x000fea0003800000 */
.L_x_1997:
[----:B------:R-:W-:-:S13]  /*85f0*/  ISETP.NE.AND P0, PT, R0, 0x1c, PT ;  /* 0x0000001c0000780c */ /* 0x000fda0003f05270 */
[----:B------:R-:W-:Y:S05]  /*8600*/  @!P0 BRA `(.L_x_2006) ;  /* 0x0000000000a48947 */ /* 0x000fea0003800000 */
[----:B------:R-:W-:-:S13]  /*8610*/  ISETP.NE.AND P0, PT, R0, 0x1d, PT ;  /* 0x0000001d0000780c */ /* 0x000fda0003f05270 */
[----:B------:R-:W-:Y:S05]  /*8620*/  @!P0 BRA `(.L_x_2007) ;  /* 0x00000000008c8947 */ /* 0x000fea0003800000 */
[----:B------:R-:W-:-:S13]  /*8630*/  ISETP.NE.AND P0, PT, R0, 0x2c, PT ;  /* 0x0000002c0000780c */ /* 0x000fda0003f05270 */
[----:B------:R-:W-:Y:S05]  /*8640*/  @P0 BRA `(.L_x_1980) ;  /* 0x0000000000400947 */ /* 0x000fea0003800000 */
[----:B----4-:R-:W-:Y:S02]  /*8650*/  IMAD.U32 R19, R19, 0x10000, RZ ;  /* 0x0001000013137824 */ /* 0x010fe400078e00ff */
        /* <DEDUP_REMOVED lines=15> */
.L_x_1980:
        /* <DEDUP_REMOVED lines=15> */
[----:B-1--4-:R-:W-:Y:S05]  /*8840*/  CALL.ABS.NOINC R2 ;  /* 0x0000000002007343 */ /* 0x012fea0003c00000 */
.L_x_2008:
[----:B------:R-:W-:Y:S05]  /*8850*/  EXIT ;  /* 0x000000000000794d */ /* 0x000fea0003800000 */
.L_x_2007:
[----:B----4-:R-:W-:-:S06]  /*8860*/  IMAD.U32 R4, R19, 0x10000, RZ ;  /* 0x0001000013047824 */ /* 0x010fcc00078e00ff */
[----:B------:R-:W0:Y:S02]  /*8870*/  F2I.U64.TRUNC R4, R4 ;  /* 0x0000000400047311 */ /* 0x000e24000020d800 */
[----:B0-----:R-:W-:Y:S01]  /*8880*/  STG.E.64 desc[UR36][R2.64], R4 ;  /* 0x0000000402007986 */ /* 0x001fe2000c101b24 */
[----:B------:R-:W-:Y:S05]  /*8890*/  EXIT ;  /* 0x000000000000794d */ /* 0x000fea0003800000 */
.L_x_2006:
[----:B----4-:R-:W-:-:S06]  /*88a0*/  IMAD.U32 R19, R19, 0x10000, RZ ;  /* 0x0001000013137824 */ /* 0x010fcc00078e00ff */
[----:B------:R-:W0:Y:S02]  /*88b0*/  F2I.FTZ.U32.TRUNC.NTZ R19, R19 ;  /* 0x0000001300137305 */ /* 0x000e24000021f000 */
[----:B0-----:R-:W-:Y:S01]  /*88c0*/  STG.E desc[UR36][R2.64], R19 ;  /* 0x0000001302007986 */ /* 0x001fe2000c101924 */
[----:B------:R-:W-:Y:S05]  /*88d0*/  EXIT ;  /* 0x000000000000794d */ /* 0x000fea0003800000 */
.L_x_2009:
        /* <DEDUP_REMOVED lines=10> */
.L_x_22775:


//--------------------- .text._ZN2at6native18elementwise_kernelILi128ELi4EZNS0_22gpu_kernel_impl_nocastINS0_13AUnaryFunctorIN3c108BFloat16ES5_S5_ZZZNS0_15binary_internal21div_trunc_kernel_cudaERNS_18TensorIteratorBaseEENKUlvE1_clEvENKUlvE2_clEvEUlS5_S5_E_EEEEvS8_RKT_EUliE_EEviT1_ --------------------------
	.section	.text._ZN2at6native18elementwise_kernelILi128ELi4EZNS0_22gpu_kernel_impl_nocastINS0_13AUnaryFunctorIN3c108BFloat16ES5_S5_ZZZNS0_15binary_internal21div_trunc_kernel_cudaERNS_18TensorIteratorBaseEENKUlvE1_clEvENKUlvE2_clEvEUlS5_S5_E_EEEEvS8_RKT_EUliE_EEviT1_,"ax",@progbits
	.align	128
        .global         _ZN2at6native18elementwise_kernelILi128ELi4EZNS0_22gpu_kernel_impl_nocastINS0_13AUnaryFunctorIN3c108BFloat16ES5_S5_ZZZNS0_15binary_internal21div_trunc_kernel_cudaERNS_18TensorIteratorBaseEENKUlvE1_clEvENKUlvE2_clEvEUlS5_S5_E_EEEEvS8_RKT_EUliE_EEviT1_
        .type           _ZN2at6native18elementwise_kernelILi128ELi4EZNS0_22gpu_kernel_impl_nocastINS0_13AUnaryFunctorIN3c108BFloat16ES5_S5_ZZZNS0_15binary_internal21div_trunc_kernel_cudaERNS_18TensorIteratorBaseEENKUlvE1_clEvENKUlvE2_clEvEUlS5_S5_E_EEEEvS8_RKT_EUliE_EEviT1_,@function
        .size           _ZN2at6native18elementwise_kernelILi128ELi4EZNS0_22gpu_kernel_impl_nocastINS0_13AUnaryFunctorIN3c108BFloat16ES5_S5_ZZZNS0_15binary_internal21div_trunc_kernel_cudaERNS_18TensorIteratorBaseEENKUlvE1_clEvENKUlvE2_clEvEUlS5_S5_E_EEEEvS8_RKT_EUliE_EEviT1_,(.L_x_22776 - _ZN2at6native18elementwise_kernelILi128ELi4EZNS0_22gpu_kernel_impl_nocastINS0_13AUnaryFunctorIN3c108BFloat16ES5_S5_ZZZNS0_15binary_internal21div_trunc_kernel_cudaERNS_18TensorIteratorBaseEENKUlvE1_clEvENKUlvE2_clEvEUlS5_S5_E_EEEEvS8_RKT_EUliE_EEviT1_)
        .other          _ZN2at6native18elementwise_kernelILi128ELi4EZNS0_22gpu_kernel_impl_nocastINS0_13AUnaryFunctorIN3c108BFloat16ES5_S5_ZZZNS0_15binary_internal21div_trunc_kernel_cudaERNS_18TensorIteratorBaseEENKUlvE1_clEvENKUlvE2_clEvEUlS5_S5_E_EEEEvS8_RKT_EUliE_EEviT1_,@"STO_CUDA_ENTRY STV_DEFAULT"
_ZN2at6native18elementwise_kernelILi128ELi4EZNS0_22gpu_kernel_impl_nocastINS0_13AUnaryFunctorIN3c108BFloat16ES5_S5_ZZZNS0_15binary_internal21div_trunc_kernel_cudaERNS_18TensorIteratorBaseEENKUlvE1_clEvENKUlvE2_clEvEUlS5_S5_E_EEEEvS8_RKT_EUliE_EEviT1_:
.text._ZN2at6native18elementwise_kernelILi128ELi4EZNS0_22gpu_kernel_impl_nocastINS0_13AUnaryFunctorIN3c108BFloat16ES5_S5_ZZZNS0_15binary_internal21div_trunc_kernel_cudaERNS_18TensorIteratorBaseEENKUlvE1_clEvENKUlvE2_clEvEUlS5_S5_E_EEEEvS8_RKT_EUliE_EEviT1_:
        /* <DEDUP_REMOVED lines=312> */
.L_x_2012:
[----:B------:R-:W-:Y:S02]  /*1380*/  ULDC.64 UR8, c[0x0][0x418] ;  /* 0x0001060000087ab9 */ /* 0x000fe40000000a00 */
[----:B------:R-:W-:-:S04]  /*1390*/  IADD3 R4, P0, R2, UR8, RZ ;  /* 0x0000000802047c10 */ /* 0x000fc8000ff1e0ff */
[----:B------:R-:W-:-:S05]  /*13a0*/  IADD3.X R5, RZ, UR9, RZ, P0, !PT ;  /* 0x00000009ff057c10 */ /* 0x000fca00087fe4ff */
[----:B------:R-:W2:Y:S01]  /*13b0*/  LDG.E.U16 R4, desc[UR4][R4.64] ;  /* 0x0000000404047981 */ /* 0x000ea2000c1e1500 */
[----:B------:R-:W-:Y:S01]  /*13c0*/  USHF.L.U32 UR8, UR7, 0x10, URZ ;  /* 0x0000001007087899 */ /* 0x000fe2000800063f */
[----:B------:R-:W-:Y:S02]  /*13d0*/  IADD3 R0, R0, 0x80, RZ ;  /* 0x0000008000007810 */ /* 0x000fe40007ffe0ff */
[----:B--2---:R-:W-:-:S06]  /*13e0*/  SHF.L.U32 R6, R4, 0x10, RZ ;  /* 0x0000001004067819 */ /* 0x004fcc00000006ff */
[----:B------:R-:W0:Y:S02]  /*13f0*/  MUFU.RCP R6, R6 ;  /* 0x0000000600067308 */ /* 0x000e240000001000 */
[----:B0-----:R-:W-:Y:S01]  /*1400*/  FMUL.FTZ R7, R6, UR8 ;  /* 0x0000000806077c20 */ /* 0x001fe20008410000 */
[----:B------:R-:W-:Y:S02]  /*1410*/  ULDC.64 UR8, c[0x0][0x410] ;  /* 0x0001040000087ab9 */ /* 0x000fe40000000a00 */
[----:B------:R-:W-:-:S03]  /*1420*/  IADD3 R2, P0, R3, UR8, RZ ;  /* 0x0000000803027c10 */ /* 0x000fc6000ff1e0ff */
[----:B------:R-:W0:Y:S01]  /*1430*/  F2F.BF16.F32 R7, R7 ;  /* 0x0000000700077304 */ /* 0x000e220000202000 */
[----:B------:R-:W-:Y:S02]  /*1440*/  IADD3.X R3, RZ, UR9, RZ, P0, !PT ;  /* 0x00000009ff037c10 */ /* 0x000fe400087fe4ff */
[----:B0-----:R-:W-:-:S06]  /*1450*/  SHF.L.U32 R8, R7, 0x10, RZ ;  /* 0x0000001007087819 */ /* 0x001fcc00000006ff */
[----:B------:R-:W0:Y:S02]  /*1460*/  FRND.TRUNC R8, R8 ;  /* 0x0000000800087307 */ /* 0x000e24000020d000 */
[----:B0-----:R-:W-:-:S05]  /*1470*/  F2FP.BF16.F32.PACK_AB R5, RZ, R8 ;  /* 0x00000008ff05723e */ /* 0x001fca00000010ff */
[----:B------:R0:W-:Y:S02]  /*1480*/  STG.E.U16 desc[UR4][R2.64], R5 ;  /* 0x0000000502007986 */ /* 0x0001e4000c101504 */
.L_x_2011:
[----:B------:R-:W-:Y:S05]  /*1490*/  BSYNC B0 ;  /* 0x0000000000007941 */ /* 0x000fea0003800000 */
.L_x_2010:
        /* <DEDUP_REMOVED lines=305> */
.L_x_2015:
        /* <DEDUP_REMOVED lines=321> */
.L_x_2016:
        /* <DEDUP_REMOVED lines=17> */
.L_x_2014:
[----:B------:R-:W-:Y:S05]  /*3cd0*/  BSYNC B0 ;  /* 0x0000000000007941 */ /* 0x000fea0003800000 */
.L_x_2013:
        /* <DEDUP_REMOVED lines=304> */
.L_x_2017:
[----:B------:R-:W-:Y:S02]  /*4fe0*/  ULDC.64 UR8, c[0x0][0x418] ;  /* 0x0001060000087ab9 */ /* 0x000fe40000000a00 */
[----:B------:R-:W-:-:S04]  /*4ff0*/  IADD3 R4, P0, R2, UR8, RZ ;  /* 0x0000000802047c10 */ /* 0x000fc8000ff1e0ff */
[----:B------:R-:W-:Y:S01]  /*5000*/  IADD3.X R5, RZ, UR9, RZ, P0, !PT ;  /* 0x00000009ff057c10 */ /* 0x000fe200087fe4ff */
[----:B------:R-:W-:Y:S01]  /*5010*/  USHF.L.U32 UR6, UR7, 0x10, URZ ;  /* 0x0000001007067899 */ /* 0x000fe2000800063f */
[----:B------:R-:W-:-:S03]  /*5020*/  ULDC.64 UR8, c[0x0][0x410] ;  /* 0x0001040000087ab9 */ /* 0x000fc60000000a00 */
[----:B------:R-:W2:Y:S01]  /*5030*/  LDG.E.U16 R4, desc[UR4][R4.64] ;  /* 0x0000000404047981 */ /* 0x000ea2000c1e1500 */
[----:B------:R-:W-:-:S04]  /*5040*/  IADD3 R2, P0, R3, UR8, RZ ;  /* 0x0000000803027c10 */ /* 0x000fc8000ff1e0ff */
[----:B------:R-:W-:Y:S02]  /*5050*/  IADD3.X R3, RZ, UR9, RZ, P0, !PT ;  /* 0x00000009ff037c10 */ /* 0x000fe400087fe4ff */
[----:B--2---:R-:W-:-:S06]  /*5060*/  SHF.L.U32 R0, R4, 0x10, RZ ;  /* 0x0000001004007819 */ /* 0x004fcc00000006ff */
[----:B------:R-:W0:Y:S02]  /*5070*/  MUFU.RCP R0, R0 ;  /* 0x0000000000007308 */ /* 0x000e240000001000 */
[----:B0-----:R-:W-:-:S06]  /*5080*/  FMUL.FTZ R6, R0, UR6 ;  /* 0x0000000600067c20 */ /* 0x001fcc0008410000 */
[----:B------:R-:W0:Y:S02]  /*5090*/  F2F.BF16.F32 R6, R6 ;  /* 0x0000000600067304 */ /* 0x000e240000202000 */
[----:B0-----:R-:W-:-:S06]  /*50a0*/  SHF.L.U32 R7, R6, 0x10, RZ ;  /* 0x0000001006077819 */ /* 0x001fcc00000006ff */
[----:B------:R-:W0:Y:S02]  /*50b0*/  FRND.TRUNC R7, R7 ;  /* 0x0000000700077307 */ /* 0x000e24000020d000 */
[----:B0-----:R-:W-:-:S05]  /*50c0*/  F2FP.BF16.F32.PACK_AB R5, RZ, R7 ;  /* 0x00000007ff05723e */ /* 0x001fca00000010ff */
[----:B------:R-:W-:Y:S01]  /*50d0*/  STG.E.U16 desc[UR4][R2.64], R5 ;  /* 0x0000000502007986 */ /* 0x000fe2000c101504 */
[----:B------:R-:W-:Y:S05]  /*50e0*/  EXIT ;  /* 0x000000000000794d */ /* 0x000fea0003800000 */
.L_x_2018:
        /* <DEDUP_REMOVED lines=9> */
.L_x_22776:


//--------------------- .text._ZN2at6native27unrolled_elementwise_kernelINS0_13AUnaryFunctorIN3c108BFloat16ES4_S4_ZZZNS0_15binary_internal21div_trunc_kernel_cudaERNS_18TensorIteratorBaseEENKUlvE1_clEvENKUlvE2_clEvEUlS4_S4_E_EESt5arrayIPcLm2EELi4E23TrivialOffsetCalculatorILi1EjESG_NS0_6memory15LoadWithoutCastENSH_16StoreWithoutCastEEEviT_T0_T2_T3_T4_T5_ --------------------------
	.section	.text._ZN2at6native27unrolled_elementwise_kernelINS0_13AUnaryFunctorIN3c108BFloat16ES4_S4_ZZZNS0_15binary_internal21div_trunc_kernel_cudaERNS_18TensorIteratorBaseEENKUlvE1_clEvENKUlvE2_clEvEUlS4_S4_E_EESt5arrayIPcLm2EELi4E23TrivialOffsetCalculatorILi1EjESG_NS0_6memory15LoadWithoutCastENSH_16StoreWithoutCastEEEviT_T0_T2_T3_T4_T5_,"ax",@progbits
	.align	128
        .global         _ZN2at6native27unrolled_elementwise_kernelINS0_13AUnaryFunctorIN3c108BFloat16ES4_S4_ZZZNS0_15binary_internal21div_trunc_kernel_cudaERNS_18TensorIteratorBaseEENKUlvE1_clEvENKUlvE2_clEvEUlS4_S4_E_EESt5arrayIPcLm2EELi4E23TrivialOffsetCalculatorILi1EjESG_NS0_6memory15LoadWithoutCastENSH_16StoreWithoutCastEEEviT_T0_T2_T3_T4_T5_
        .type           _ZN2at6native27unrolled_elementwise_kernelINS0_13AUnaryFunctorIN3c108BFloat16ES4_S4_ZZZNS0_15binary_internal21div_trunc_kernel_cudaERNS_18TensorIteratorBaseEENKUlvE1_clEvENKUlvE2_clEvEUlS4_S4_E_EESt5arrayIPcLm2EELi4E23TrivialOffsetCalculatorILi1EjESG_NS0_6memory15LoadWithoutCastENSH_16StoreWithoutCastEEEviT_T0_T2_T3_T4_T5_,@function
        .size           _ZN2at6native27unrolled_elementwise_kernelINS0_13AUnaryFunctorIN3c108BFloat16ES4_S4_ZZZNS0_15binary_internal21div_trunc_kernel_cudaERNS_18TensorIteratorBaseEENKUlvE1_clEvENKUlvE2_clEvEUlS4_S4_E_EESt5arrayIPcLm2EELi4E23TrivialOffsetCalculatorILi1EjESG_NS0_6memory15LoadWithoutCastENSH_16StoreWithoutCastEEEviT_T0_T2_T3_T4_T5_,(.L_x_22777 - _ZN2at6native27unrolled_elementwise_kernelINS0_13AUnaryFunctorIN3c108BFloat16ES4_S4_ZZZNS0_15binary_internal21div_trunc_kernel_cudaERNS_18TensorIteratorBaseEENKUlvE1_clEvENKUlvE2_clEvEUlS4_S4_E_EESt5arrayIPcLm2EELi4E23TrivialOffsetCalculatorILi1EjESG_NS0_6memory15LoadWithoutCastENSH_16StoreWithoutCastEEEviT_T0_T2_T3_T4_T5_)
        .other          _ZN2at6native27unrolled_elementwise_kernelINS0_13AUnaryFunctorIN3c108BFloat16ES4_S4_ZZZNS0_15binary_internal21div_trunc_kernel_cudaERNS_18TensorIteratorBaseEENKUlvE1_clEvENKUlvE2_clEvEUlS4_S4_E_EESt5arrayIPcLm2EELi4E23TrivialOffsetCalculatorILi1EjESG_NS0_6memory15LoadWithoutCastENSH_16StoreWithoutCastEEEviT_T0_T2_T3_T4_T5_,@"STO_CUDA_ENTRY STV_DEFAULT"
_ZN2at6native27unrolled_elementwise_kernelINS0_13AUnaryFunctorIN3c108BFloat16ES4_S4_ZZZNS0_15binary_internal21div_trunc_kernel_cudaERNS_18TensorIteratorBaseEENKUlvE1_clEvENKUlvE2_clEvEUlS4_S4_E_EESt5arrayIPcLm2EELi4E23TrivialOffsetCalculatorILi1EjESG_NS0_6memory15LoadWithoutCastENSH_16StoreWithoutCastEEEviT_T0_T2_T3_T4_T5_:
.text._ZN2at6native27unrolled_elementwise_kernelINS0_13AUnaryFunctorIN3c108BFloat16ES4_S4_ZZZNS0_15binary_internal21div_trunc_kernel_cudaERNS_18TensorIteratorBaseEENKUlvE1_clEvENKUlvE2_clEvEUlS4_S4_E_EESt5arrayIPcLm2EELi4E23TrivialOffsetCalculatorILi1EjESG_NS0_6memory15LoadWithoutCastENSH_16StoreWithoutCastEEEviT_T0_T2_T3_T4_T5_:
        /* <DEDUP_REMOVED lines=18> */
[----:B------:R-:W2:Y:S07]  /*0120*/  @!P0 LDG.E.U16 R6, desc[UR4][R12.64] ;  /* 0x000000040c068981 */ /* 0x000eae000c1e1500 */
[----:B------:R-:W0:Y:S01]  /*0130*/  @!P3 LDC.64 R8, c[0x0][0x220] ;  /* 0x00008800ff08bb82 */ /* 0x000e220000000a00 */
[----:B------:R-:W-:Y:S01]  /*0140*/  @!P3 LEA R21, R0, R19, 0x9 ;  /* 0x000000130015b211 */ /* 0x000fe200078e48ff */
[----:B------:R-:W-:-:S05]  /*0150*/  @!P3 VIADD R19, R19, 0x80 ;  /* 0x000000801313b836 */ /* 0x000fca0000000000 */
[----:B------:R-:W-:Y:S01]  /*0160*/  ISETP.GE.AND P2, PT, R19, R2, PT ;  /* 0x000000021300720c */ /* 0x000fe20003f46270 */
[----:B-1----:R-:W-:Y:S01]  /*0170*/  @!P1 IMAD.WIDE.U32 R10, R17, 0x2, R10 ;  /* 0x00000002110a9825 */ /* 0x002fe200078e000a */
[----:B------:R-:W-:-:S06]  /*0180*/  PRMT R18, RZ, 0x7610, R18 ;  /* 0x00007610ff127816 */ /* 0x000fcc0000000012 */
[----:B------:R1:W3:Y:S05]  /*0190*/  @!P1 LDG.E.U16 R18, desc[UR4][R10.64] ;  /* 0x000000040a129981 */ /* 0x0002ea000c1e1500 */
[----:B------:R-:W4:Y:S01]  /*01a0*/  @!P2 LDC.64 R14, c[0x0][0x220] ;  /* 0x00008800ff0eab82 */ /* 0x000f220000000a00 */
[----:B0-----:R-:W-:Y:S01]  /*01b0*/  @!P3 IMAD.WIDE.U32 R16, R21, 0x2, R8 ;  /* 0x000000021510b825 */ /* 0x001fe200078e0008 */
[----:B------:R-:W-:-:S06]  /*01c0*/  PRMT R9, RZ, 0x7610, R9 ;  /* 0x00007610ff097816 */ /* 0x000fcc0000000009 */
[----:B------:R-:W5:Y:S01]  /*01d0*/  @!P3 LDG.E.U16 R9, desc[UR4][R16.64] ;  /* 0x000000041009b981 */ /* 0x000f62000c1e1500 */
[----:B------:R-:W-:Y:S01]  /*01e0*/  @!P2 IMAD R19, R0, 0x200, R19 ;  /* 0x000002000013a824 */ /* 0x000fe200078e0213 */
[----:B------:R-:W-:-:S03]  /*01f0*/  PRMT R8, RZ, 0x7610, R8 ;  /* 0x00007610ff087816 */ /* 0x000fc60000000008 */
[----:B----4-:R-:W-:-:S05]  /*0200*/  @!P2 IMAD.WIDE.U32 R14, R19, 0x2, R14 ;  /* 0x00000002130ea825 */ /* 0x010fca00078e000e */
[----:B------:R0:W4:Y:S01]  /*0210*/  @!P2 LDG.E.U16 R8, desc[UR4][R14.64] ;  /* 0x000000040e08a981 */ /* 0x000122000c1e1500 */
[----:B-1----:R-:W0:Y:S01]  /*0220*/  LDC.U16 R10, c[0x0][0x216] ;  /* 0x00008580ff0a7b82 */ /* 0x002e220000000400 */
[C---:B------:R-:W-:Y:S01]  /*0230*/  VIADD R11, R7.reuse, 0x100 ;  /* 0x00000100070b7836 */ /* 0x040fe20000000000 */
[----:B------:R-:W-:-:S04]  /*0240*/  IADD3 R13, R7, 0x80, RZ ;  /* 0x00000080070d7810 */ /* 0x000fc80007ffe0ff */
[-C--:B------:R-:W-:Y:S02]  /*0250*/  ISETP.GE.AND P3, PT, R11, R2.reuse, PT ;  /* 0x000000020b00720c */ /* 0x080fe40003f66270 */
[----:B------:R-:W-:Y:S01]  /*0260*/  ISETP.GE.AND P2, PT, R13, R2, PT ;  /* 0x000000020d00720c */ /* 0x000fe20003f46270 */
[----:B------:R-:W-:-:S05]  /*0270*/  VIADD R13, R7, 0x180 ;  /* 0x00000180070d7836 */ /* 0x000fca0000000000 */
[----:B------:R-:W-:-:S07]  /*0280*/  ISETP.GE.AND P1, PT, R13, R2, PT ;  /* 0x000000020d00720c */ /* 0x000fce0003f26270 */
[C---:B0-----:R-:W-:Y:S01]  /*0290*/  @!P2 SHF.L.U32 R15, R10.reuse, 0x10, RZ ;  /* 0x000000100a0fa819 */ /* 0x041fe200000006ff */
[----:B------:R-:W-:Y:S01]  /*02a0*/  @!P3 IMAD.U32 R14, R10, 0x10000, RZ ;  /* 0x000100000a0eb824 */ /* 0x000fe200078e00ff */
[----:B------:R-:W-:Y:S01]  /*02b0*/  BSSY B0, `(.L_x_2019) ;  /* 0x000002e000007945 */ /* 0x000fe20003800000 */
[----:B--2---:R-:W-:-:S06]  /*02c0*/  @!P0 IMAD.U32 R11, R6, 0x10000, RZ ;  /* 0x00010000060b8824 */ /* 0x004fcc00078e00ff */
[----:B------:R-:W0:Y:S01]  /*02d0*/  @!P0 MUFU.RCP R11, R11 ;  /* 0x0000000b000b8308 */ /* 0x000e220000001000 */
[----:B------:R-:W-:Y:S02]  /*02e0*/  @!P0 SHF.L.U32 R6, R10, 0x10, RZ ;  /* 0x000000100a068819 */ /* 0x000fe400000006ff */
[----:B---3--:R-:W-:-:S03]  /*02f0*/  @!P2 SHF.L.U32 R18, R18, 0x10, RZ ;  /* 0x000000101212a819 */ /* 0x008fc600000006ff */
[----:B0-----:R-:W-:Y:S02]  /*0300*/  @!P0 FMUL.FTZ R6, R6, R11 ;  /* 0x0000000b06068220 */ /* 0x001fe40000410000 */
[----:B------:R-:W0:Y:S01]  /*0310*/  @!P2 MUFU.RCP R12, R18 ;  /* 0x00000012000ca308 */ /* 0x000e220000001000 */
[----:B-----5:R-:W-:-:S07]  /*0320*/  @!P3 IMAD.U32 R9, R9, 0x10000, RZ ;  /* 0x000100000909b824 */ /* 0x020fce00078e00ff */
[----:B------:R-:W1:Y:S08]  /*0330*/  @!P3 MUFU.RCP R9, R9 ;  /* 0x000000090009b308 */ /* 0x000e700000001000 */
[----:B------:R-:W2:Y:S01]  /*0340*/  @!P0 F2F.BF16.F32 R6, R6 ;  /* 0x0000000600068304 */ /* 0x000ea20000202000 */
[----:B0-----:R-:W-:Y:S01]  /*0350*/  @!P2 FMUL.FTZ R12, R15, R12 ;  /* 0x0000000c0f0ca220 */ /* 0x001fe20000410000 */
[----:B----4-:R-:W-:Y:S01]  /*0360*/  @!P1 SHF.L.U32 R15, R8, 0x10, RZ ;  /* 0x00000010080f9819 */ /* 0x010fe200000006ff */
[----:B-1----:R-:W-:-:S02]  /*0370*/  @!P3 FMUL.FTZ R13, R14, R9 ;  /* 0x000000090e0db220 */ /* 0x002fc40000410000 */
[----:B------:R-:W0:Y:S01]  /*0380*/  @!P0 LDC.64 R8, c[0x0][0x218] ;  /* 0x00008600ff088b82 */ /* 0x000e220000000a00 */
[----:B--2---:R-:W-:-:S03]  /*0390*/  @!P0 IMAD.U32 R11, R6, 0x10000, RZ ;  /* 0x00010000060b8824 */ /* 0x004fc600078e00ff */
        /* <DEDUP_REMOVED lines=8> */
[----:B------:R-:W-:Y:S02]  /*0420*/  @!P1 SHF.L.U32 R10, R10, 0x10, RZ ;  /* 0x000000100a0a9819 */ /* 0x000fe400000006ff */
        /* <DEDUP_REMOVED lines=22> */
.L_x_2020:
[----:B------:R-:W-:Y:S05]  /*0590*/  BSYNC B0 ;  /* 0x0000000000007941 */ /* 0x000fea0003800000 */
.L_x_2019:
        /* <DEDUP_REMOVED lines=10> */
.L_x_2021:
        /* <DEDUP_REMOVED lines=12> */
.L_x_22777:


//--------------------- .text._ZN2at6native29vectorized_elementwise_kernelILi2ENS0_13AUnaryFunctorIN3c108BFloat16ES4_S4_ZZZNS0_15binary_internal21div_trunc_kernel_cudaERNS_18TensorIteratorBaseEENKUlvE1_clEvENKUlvE2_clEvEUlS4_S4_E_EESt5arrayIPcLm2EEEEviT0_T1_ --------------------------
	.section	.text._ZN2at6native29vectorized_elementwise_kernelILi2ENS0_13AUnaryFunctorIN3c108BFloat16ES4_S4_ZZZNS0_15binary_internal21div_trunc_kernel_cudaERNS_18TensorIteratorBaseEENKUlvE1_clEvENKUlvE2_clEvEUlS4_S4_E_EESt5arrayIPcLm2EEEEviT0_T1_,"ax",@progbits
	.align	128
        .global         _ZN2at6native29vectorized_elementwise_kernelILi2ENS0_13AUnaryFunctorIN3c108BFloat16ES4_S4_ZZZNS0_15binary_internal21div_trunc_kernel_cudaERNS_18TensorIteratorBaseEENKUlvE1_clEvENKUlvE2_clEvEUlS4_S4_E_EESt5arrayIPcLm2EEEEviT0_T1_
        .type           _ZN2at6native29vectorized_elementwise_kernelILi2ENS0_13AUnaryFunctorIN3c108BFloat16ES4_S4_ZZZNS0_15binary_internal21div_trunc_kernel_cudaERNS_18TensorIteratorBaseEENKUlvE1_clEvENKUlvE2_clEvEUlS4_S4_E_EESt5arrayIPcLm2EEEEviT0_T1_,@function
        .size           _ZN2at6native29vectorized_elementwise_kernelILi2ENS0_13AUnaryFunctorIN3c108BFloat16ES4_S4_ZZZNS0_15binary_internal21div_trunc_kernel_cudaERNS_18TensorIteratorBaseEENKUlvE1_clEvENKUlvE2_clEvEUlS4_S4_E_EESt5arrayIPcLm2EEEEviT0_T1_,(.L_x_22778 - _ZN2at6native29vectorized_elementwise_kernelILi2ENS0_13AUnaryFunctorIN3c108BFloat16ES4_S4_ZZZNS0_15binary_internal21div_trunc_kernel_cudaERNS_18TensorIteratorBaseEENKUlvE1_clEvENKUlvE2_clEvEUlS4_S4_E_EESt5arrayIPcLm2EEEEviT0_T1_)
        .other          _ZN2at6native29vectorized_elementwise_kernelILi2ENS0_13AUnaryFunctorIN3c108BFloat16ES4_S4_ZZZNS0_15binary_internal21div_trunc_kernel_cudaERNS_18TensorIteratorBaseEENKUlvE1_clEvENKUlvE2_clEvEUlS4_S4_E_EESt5arrayIPcLm2EEEEviT0_T1_,@"STO_CUDA_ENTRY STV_DEFAULT"
_ZN2at6native29vectorized_elementwise_kernelILi2ENS0_13AUnaryFunctorIN3c108BFloat16ES4_S4_ZZZNS0_15binary_internal21div_trunc_kernel_cudaERNS_18TensorIteratorBaseEENKUlvE1_clEvENKUlvE2_clEvEUlS4_S4_E_EESt5arrayIPcLm2EEEEviT0_T1_:
.text._ZN2at6native29vectorized_elementwise_kernelILi2ENS0_13AUnaryFunctorIN3c108BFloat16ES4_S4_ZZZNS0_15binary_internal21div_trunc_kernel_cudaERNS_18TensorIteratorBaseEENKUlvE1_clEvENKUlvE2_clEvEUlS4_S4_E_EESt5arrayIPcLm2EEEEviT0_T1_:
        /* <DEDUP_REMOVED lines=16> */
[----:B------:R-:W5:Y:S01]  /*0100*/  LDG.E R14, desc[UR4][R6.64+0x600] ;  /* 0x00060004060e7981 */ /* 0x000f62000c1e1900 */
[----:B-1----:R-:W-:Y:S01]  /*0110*/  SHF.L.U32 R4, R4, 0x10, RZ ;  /* 0x0000001004047819 */ /* 0x002fe200000006ff */
[C---:B--2---:R-:W-:Y:S01]  /*0120*/  IMAD.U32 R5, R3.reuse, 0x10000, RZ ;  /* 0x0001000003057824 */ /* 0x044fe200078e00ff */
[----:B------:R-:W-:-:S03]  /*0130*/  PRMT R3, R3, 0x7632, R3 ;  /* 0x0000763203037816 */ /* 0x000fc60000000003 */
[----:B------:R0:W1:Y:S01]  /*0140*/  MUFU.RCP R15, R5 ;  /* 0x00000005000f7308 */ /* 0x0000620000001000 */
[----:B------:R-:W-:Y:S02]  /*0150*/  SHF.L.U32 R8, R3, 0x10, RZ ;  /* 0x0000001003087819 */ /* 0x000fe400000006ff */
[C---:B---3--:R-:W-:Y:S01]  /*0160*/  PRMT R3, R12.reuse, 0x7632, R3 ;  /* 0x000076320c037816 */ /* 0x048fe20000000003 */
[----:B----4-:R-:W-:Y:S01]  /*0170*/  IMAD.U32 R10, R13, 0x10000, RZ ;  /* 0x000100000d0a7824 */ /* 0x010fe200078e00ff */
[----:B------:R-:W-:Y:S01]  /*0180*/  SHF.L.U32 R9, R12, 0x10, RZ ;  /* 0x000000100c097819 */ /* 0x000fe200000006ff */
[----:B-----5:R-:W-:Y:S02]  /*0190*/  IMAD.U32 R11, R14, 0x10000, RZ ;  /* 0x000100000e0b7824 */ /* 0x020fe400078e00ff */
[----:B------:R2:W-:Y:S01]  /*01a0*/  MUFU.RCP R19, R10 ;  /* 0x0000000a00137308 */ /* 0x0005e20000001000 */
[----:B0-----:R-:W-:Y:S01]  /*01b0*/  IMAD.U32 R5, R3, 0x10000, RZ ;  /* 0x0001000003057824 */ /* 0x001fe200078e00ff */
[----:B------:R-:W-:-:S05]  /*01c0*/  PRMT R3, R13, 0x7632, R3 ;  /* 0x000076320d037816 */ /* 0x000fca0000000003 */
[----:B------:R-:W-:Y:S01]  /*01d0*/  IMAD.U32 R6, R3, 0x10000, RZ ;  /* 0x0001000003067824 */ /* 0x000fe200078e00ff */
[----:B------:R-:W-:Y:S01]  /*01e0*/  PRMT R3, R14, 0x7632, R3 ;  /* 0x000076320e037816 */ /* 0x000fe20000000003 */
[----:B------:R-:W0:Y:S04]  /*01f0*/  MUFU.RCP R9, R9 ;  /* 0x0000000900097308 */ /* 0x000e280000001000 */
[----:B--2---:R-:W-:Y:S02]  /*0200*/  IMAD.U32 R10, R3, 0x10000, RZ ;  /* 0x00010000030a7824 */ /* 0x004fe400078e00ff */
[C---:B-1----:R-:W-:Y:S02]  /*0210*/  FMUL.FTZ R3, R4.reuse, R15 ;  /* 0x0000000f04037220 */ /* 0x042fe40000410000 */
[----:B------:R-:W1:Y:S08]  /*0220*/  MUFU.RCP R11, R11 ;  /* 0x0000000b000b7308 */ /* 0x000e700000001000 */
[----:B------:R-:W-:Y:S01]  /*0230*/  MUFU.RCP R13, R5 ;  /* 0x00000005000d7308 */ /* 0x000fe20000001000 */
[C---:B0-----:R-:W-:Y:S01]  /*0240*/  FMUL.FTZ R7, R4.reuse, R9 ;  /* 0x0000000904077220 */ /* 0x041fe20000410000 */
[----:B------:R-:W-:-:S06]  /*0250*/  FMUL.FTZ R9, R4, R19 ;  /* 0x0000001304097220 */ /* 0x000fcc0000410000 */
[----:B------:R-:W0:Y:S01]  /*0260*/  MUFU.RCP R21, R6 ;  /* 0x0000000600157308 */ /* 0x000e220000001000 */
[----:B-1----:R-:W-:-:S07]  /*0270*/  FMUL.FTZ R11, R4, R11 ;  /* 0x0000000b040b7220 */ /* 0x002fce0000410000 */
[----:B------:R0:W1:Y:S08]  /*0280*/  MUFU.RCP R23, R10 ;  /* 0x0000000a00177308 */ /* 0x0000700000001000 */
[----:B------:R2:W3:Y:S01]  /*0290*/  MUFU.RCP R17, R8 ;  /* 0x0000000800117308 */ /* 0x0004e20000001000 */
[----:B0-----:R-:W-:-:S07]  /*02a0*/  FMUL.FTZ R10, R4, R21 ;  /* 0x00000015040a7220 */ /* 0x001fce0000410000 */
[----:B------:R-:W0:Y:S01]  /*02b0*/  F2F.BF16.F32 R3, R3 ;  /* 0x0000000300037304 */ /* 0x000e220000202000 */
[C---:B--2---:R-:W-:Y:S01]  /*02c0*/  FMUL.FTZ R8, R4.reuse, R13 ;  /* 0x0000000d04087220 */ /* 0x044fe20000410000 */
[----:B-1----:R-:W-:-:S06]  /*02d0*/  FMUL.FTZ R12, R4, R23 ;  /* 0x00000017040c7220 */ /* 0x002fcc0000410000 */
[----:B------:R-:W1:Y:S01]  /*02e0*/  F2F.BF16.F32 R7, R7 ;  /* 0x0000000700077304 */ /* 0x000e620000202000 */
[----:B---3--:R-:W-:Y:S01]  /*02f0*/  FMUL.FTZ R5, R4, R17 ;  /* 0x0000001104057220 */ /* 0x008fe20000410000 */
[----:B0-----:R-:W-:-:S06]  /*0300*/  IMAD.U32 R3, R3, 0x10000, RZ ;  /* 0x0001000003037824 */ /* 0x001fcc00078e00ff */
[----:B------:R-:W0:Y:S01]  /*0310*/  F2F.BF16.F32 R9, R9 ;  /* 0x0000000900097304 */ /* 0x000e220000202000 */
[----:B-1----:R-:W-:-:S07]  /*0320*/  SHF.L.U32 R7, R7, 0x10, RZ ;  /* 0x0000001007077819 */ /* 0x002fce00000006ff */
[----:B------:R-:W1:Y:S01]  /*0330*/  F2F.BF16.F32 R11, R11 ;  /* 0x0000000b000b7304 */ /* 0x000e620000202000 */
[----:B0-----:R-:W-:-:S07]  /*0340*/  IMAD.U32 R9, R9, 0x10000, RZ ;  /* 0x0001000009097824 */ /* 0x001fce00078e00ff */
[----:B------:R0:W2:Y:S01]  /*0350*/  F2F.BF16.F32 R6, R5 ;  /* 0x0000000500067304 */ /* 0x0000a20000202000 */
[----:B-1----:R-:W-:-:S07]  /*0360*/  IMAD.U32 R11, R11, 0x10000, RZ ;  /* 0x000100000b0b7824 */ /* 0x002fce00078e00ff */
[----:B------:R-:W1:Y:S01]  /*0370*/  F2F.BF16.F32 R8, R8 ;  /* 0x0000000800087304 */ /* 0x000e620000202000 */
[----:B0-----:R-:W0:Y:S01]  /*0380*/  LDC.64 R4, c[0x0][0x218] ;  /* 0x00008600ff047b82 */ /* 0x001e220000000a00 */
[----:B--2---:R-:W-:-:S06]  /*0390*/  SHF.L.U32 R6, R6, 0x10, RZ ;  /* 0x0000001006067819 */ /* 0x004fcc00000006ff */
[----:B------:R-:W2:Y:S01]  /*03a0*/  F2F.BF16.F32 R10, R10 ;  /* 0x0000000a000a7304 */ /* 0x000ea20000202000 */
[----:B-1----:R-:W-:-:S07]  /*03b0*/  IMAD.U32 R8, R8, 0x10000, RZ ;  /* 0x0001000008087824 */ /* 0x002fce00078e00ff */
[----:B------:R-:W1:Y:S01]  /*03c0*/  F2F.BF16.F32 R12, R12 ;  /* 0x0000000c000c7304 */ /* 0x000e620000202000 */
[----:B--2---:R-:W-:-:S07]  /*03d0*/  IMAD.U32 R10, R10, 0x10000, RZ ;  /* 0x000100000a0a7824 */ /* 0x004fce00078e00ff */
[----:B------:R-:W-:Y:S01]  /*03e0*/  FRND.TRUNC R3, R3 ;  /* 0x0000000300037307 */ /* 0x000fe2000020d000 */
[----:B0-----:R-:W-:Y:S01]  /*03f0*/  IMAD.WIDE.U32 R4, R0, 0x2, R4 ;  /* 0x0000000200047825 */ /* 0x001fe200078e0004 */
[----:B-1----:R-:W-:-:S06]  /*0400*/  SHF.L.U32 R12, R12, 0x10, RZ ;  /* 0x000000100c0c7819 */ /* 0x002fcc00000006ff */
[----:B------:R-:W-:Y:S01]  /*0410*/  FRND.TRUNC R7, R7 ;  /* 0x0000000700077307 */ /* 0x000fe2000020d000 */
[----:B------:R-:W-:-:S07]  /*0420*/  IMAD.WIDE R4, R2, 0x4, R4 ;  /* 0x0000000402047825 */ /* 0x000fce00078e0204 */
[----:B------:R-:W-:Y:S08]  /*0430*/  FRND.TRUNC R9, R9 ;  /* 0x0000000900097307 */ /* 0x000ff0000020d000 */
[----:B------:R-:W-:Y:S08]  /*0440*/  FRND.TRUNC R11, R11 ;  /* 0x0000000b000b7307 */ /* 0x000ff0000020d000 */
[----:B------:R-:W0:Y:S08]  /*0450*/  FRND.TRUNC R6, R6 ;  /* 0x0000000600067307 */ /* 0x000e30000020d000 */
[----:B------:R-:W1:Y:S01]  /*0460*/  FRND.TRUNC R8, R8 ;  /* 0x0000000800087307 */ /* 0x000e62000020d000 */
[----:B0-----:R-:W-:-:S07]  /*0470*/  F2FP.BF16.F32.PACK_AB R3, R6, R3 ;  /* 0x000000030603723e */ /* 0x001fce00000010ff */
[----:B------:R-:W0:Y:S01]  /*0480*/  FRND.TRUNC R10, R10 ;  /* 0x0000000a000a7307 */ /* 0x000e22000020d000 */
[----:B------:R-:W-:Y:S01]  /*0490*/  STG.E desc[UR4][R4.64], R3 ;  /* 0x0000000304007986 */ /* 0x000fe2000c101904 */
[----:B-1----:R-:W-:-:S06]  /*04a0*/  F2FP.BF16.F32.PACK_AB R7, R8, R7 ;  /* 0x000000070807723e */ /* 0x002fcc00000010ff */
[----:B------:R-:W1:Y:S01]  /*04b0*/  FRND.TRUNC R12, R12 ;  /* 0x0000000c000c7307 */ /* 0x000e62000020d000 */
[----:B------:R-:W-:Y:S01]  /*04c0*/  STG.E desc[UR4][R4.64+0x200], R7 ;  /* 0x0002000704007986 */ /* 0x000fe2000c101904 */
[----:B0-----:R-:W-:-:S05]  /*04d0*/  F2FP.BF16.F32.PACK_AB R9, R10, R9 ;  /* 0x000000090a09723e */ /* 0x001fca00000010ff */
[----:B------:R-:W-:Y:S01]  /*04e0*/  STG.E desc[UR4][R4.64+0x400], R9 ;  /* 0x0004000904007986 */ /* 0x000fe2000c101904 */
[----:B-1----:R-:W-:-:S05]  /*04f0*/  F2FP.BF16.F32.PACK_AB R11, R12, R11 ;  /* 0x0000000b0c0b723e */ /* 0x002fca00000010ff */
[----:B------:R-:W-:Y:S01]  /*0500*/  STG.E desc[UR4][R4.64+0x600], R11 ;  /* 0x0006000b04007986 */ /* 0x000fe2000c101904 */
[----:B------:R-:W-:Y:S05]  /*0510*/  EXIT ;  /* 0x000000000000794d */ /* 0x000fea0003800000 */
.L_x_2022:
        /* <DEDUP_REMOVED lines=8> */
[----:B------:R-:W-:Y:S01]  /*05a0*/  @!P1 IMAD.IADD R21, R0, 0x1, R19 ;  /* 0x0000000100159824 */ /* 0x000fe200078e0213 */
[----:B------:R-:W2:Y:S01]  /*05b0*/  @!P1 LDC.64 R16, c[0x0][0x220] ;  /* 0x00008800ff109b82 */ /* 0x000ea20000000a00 */
[----:B------:R-:W-:-:S05]  /*05c0*/  @!P1 VIADD R19, R19, 0x80 ;  /* 0x0000008013139836 */ /* 0x000fca0000000000 */
[----:B------:R-:W-:Y:S01]  /*05d0*/  ISETP.GE.AND P2, PT, R19, R2, PT ;  /* 0x000000021300720c */ /* 0x000fe20003f46270 */
[----:B0-----:R-:W-:-:S05]  /*05e0*/  @!P0 IMAD.WIDE.U32 R12, R15, 0x2, R12 ;  /* 0x000000020f0c8825 */ /* 0x001fca00078e000c */
[----:B------:R0:W3:Y:S07]  /*05f0*/  @!P0 LDG.E.U16 R18, desc[UR4][R12.64] ;  /* 0x000000040c128981 */ /* 0x0000ee000c1e1500 */
[----:B------:R-:W-:Y:S01]  /*0600*/  @!P2 IADD3 R23, R0, R19, RZ ;  /* 0x000000130017a210 */ /* 0x000fe20007ffe0ff */
[----:B------:R-:W-:Y:S01]  /*0610*/  @!P2 VIADD R19, R19, 0x80 ;  /* 0x000000801313a836 */ /* 0x000fe20000000000 */
[----:B------:R-:W4:Y:S01]  /*0620*/  @!P2 LDC.64 R26, c[0x0][0x220] ;  /* 0x00008800ff1aab82 */ /* 0x000f220000000a00 */
[----:B--2---:R-:W-:-:S03]  /*0630*/  @!P1 IMAD.WIDE.U32 R16, R21, 0x2, R16 ;  /* 0x0000000215109825 */ /* 0x004fc600078e0010 */
[----:B------:R-:W-:Y:S02]  /*0640*/  ISETP.GE.AND P3, PT, R19, R2, PT ;  /* 0x000000021300720c */ /* 0x000fe40003f66270 */
[----:B------:R-:W-:-:S06]  /*0650*/  PRMT R21, RZ, 0x7610, R21 ;  /* 0x00007610ff157816 */ /* 0x000fcc0000000015 */
[----:B------:R2:W5:Y:S01]  /*0660*/  @!P1 LDG.E.U16 R21, desc[UR4][R16.64] ;  /* 0x0000000410159981 */ /* 0x000562000c1e1500 */
[----:B------:R-:W-:-:S04]  /*0670*/  PRMT R20, RZ, 0x7610, R20 ;  /* 0x00007610ff147816 */ /* 0x000fc80000000014 */
[----:B------:R-:W-:Y:S01]  /*0680*/  @!P3 IMAD.IADD R25, R0, 0x1, R19 ;  /* 0x000000010019b824 */ /* 0x000fe200078e0213 */
[----:B------:R-:W-:Y:S01]  /*0690*/  @!P3 IADD3 R19, R19, 0x80, RZ ;  /* 0x000000801313b810 */ /* 0x000fe20007ffe0ff */
[----:B------:R-:W1:Y:S03]  /*06a0*/  @!P3 LDC.64 R14, c[0x0][0x220] ;  /* 0x00008800ff0ebb82 */ /* 0x000e660000000a00 */
[----:B------:R-:W-:Y:S01]  /*06b0*/  ISETP.GE.AND P1, PT, R19, R2, PT ;  /* 0x000000021300720c */ /* 0x000fe20003f26270 */
[----:B----4-:R-:W-:Y:S01]  /*06c0*/  @!P2 IMAD.WIDE.U32 R26, R23, 0x2, R26 ;  /* 0x00000002171aa825 */ /* 0x010fe200078e001a */
[----:B------:R-:W-:-:S04]  /*06d0*/  PRMT R22, RZ, 0x7610, R22 ;  /* 0x00007610ff167816 */ /* 0x000fc80000000016 */
[----:B------:R4:W5:Y:S07]  /*06e0*/  @!P2 LDG.E.U16 R20, desc[UR4][R26.64] ;  /* 0x000000041a14a981 */ /* 0x00096e000c1e1500 */
[----:B------:R-:W-:Y:S01]  /*06f0*/  @!P1 IMAD.IADD R23, R0, 0x1, R19 ;  /* 0x0000000100179824 */ /* 0x000fe200078e0213 */
[----:B0-----:R-:W0:Y:S01]  /*0700*/  @!P1 LDC.64 R12, c[0x0][0x220] ;  /* 0x00008800ff0c9b82 */ /* 0x001e220000000a00 */
[----:B------:R-:W-:-:S05]  /*0710*/  @!P1 VIADD R19, R19, 0x80 ;  /* 0x0000008013139836 */ /* 0x000fca0000000000 */
[----:B------:R-:W-:Y:S01]  /*0720*/  ISETP.GE.AND P4, PT, R19, R2, PT ;  /* 0x000000021300720c */ /* 0x000fe20003f86270 */
[----:B-1----:R-:W-:-:S05]  /*0730*/  @!P3 IMAD.WIDE.U32 R14, R25, 0x2, R14 ;  /* 0x00000002190eb825 */ /* 0x002fca00078e000e */
[----:B------:R1:W5:Y:S07]  /*0740*/  @!P3 LDG.E.U16 R22, desc[UR4][R14.64] ;  /* 0x000000040e16b981 */ /* 0x00036e000c1e1500 */
[----:B------:R-:W-:Y:S01]  /*0750*/  @!P4 IADD3 R29, R0, R19, RZ ;  /* 0x00000013001dc210 */ /* 0x000fe20007ffe0ff */
[----:B------:R-:W-:Y:S01]  /*0760*/  @!P4 VIADD R19, R19, 0x80 ;  /* 0x000000801313c836 */ /* 0x000fe20000000000 */
[----:B--2---:R-:W2:Y:S04]  /*0770*/  @!P4 LDC.64 R16, c[0x0][0x220] ;  /* 0x00008800ff10cb82 */ /* 0x004ea80000000a00 */
[----:B------:R-:W-:Y:S01]  /*0780*/  ISETP.GE.AND P2, PT, R19, R2, PT ;  /* 0x000000021300720c */ /* 0x000fe20003f46270 */
[----:B0-----:R-:W-:Y:S01]  /*0790*/  @!P1 IMAD.WIDE.U32 R24, R23, 0x2, R12 ;  /* 0x0000000217189825 */ /* 0x001fe200078e000c */
[----:B------:R-:W-:-:S06]  /*07a0*/  PRMT R23, RZ, 0x7610, R23 ;  /* 0x00007610ff177816 */ /* 0x000fcc0000000017 */
[----:B------:R0:W5:Y:S05]  /*07b0*/  @!P1 LDG.E.U16 R23, desc[UR4][R24.64] ;  /* 0x0000000418179981 */ /* 0x00016a000c1e1500 */
[----:B----4-:R-:W-:Y:S01]  /*07c0*/  @!P2 IADD3 R27, R0, R19, RZ ;  /* 0x00000013001ba210 */ /* 0x010fe20007ffe0ff */
[----:B------:R-:W-:Y:S01]  /*07d0*/  @!P2 VIADD R19, R19, 0x80 ;  /* 0x000000801313a836 */ /* 0x000fe20000000000 */
[----:B-1----:R-:W1:Y:S04]  /*07e0*/  @!P2 LDC.64 R14, c[0x0][0x220] ;  /* 0x00008800ff0eab82 */ /* 0x002e680000000a00 */
[----:B------:R-:W-:-:S13]  /*07f0*/  ISETP.GE.AND P1, PT, R19, R2, PT ;  /* 0x000000021300720c */ /* 0x000fda0003f26270 */
[----:B------:R-:W4:Y:S01]  /*0800*/  @!P1 LDC.64 R12, c[0x0][0x220] ;  /* 0x00008800ff0c9b82 */ /* 0x000f220000000a00 */
[----:B------:R-:W-:Y:S01]  /*0810*/  @!P1 IADD3 R19, R0, R19, RZ ;  /* 0x0000001300139210 */ /* 0x000fe20007ffe0ff */
[----:B--2---:R-:W-:Y:S01]  /*0820*/  @!P4 IMAD.WIDE.U32 R16, R29, 0x2, R16 ;  /* 0x000000021d10c825 */ /* 0x004fe200078e0010 */
[----:B------:R-:W-:Y:S02]  /*0830*/  PRMT R26, RZ, 0x7610, R26 ;  /* 0x00007610ff1a7816 */ /* 0x000fe4000000001a */
[----:B0-----:R-:W-:Y:S01]  /*0840*/  PRMT R24, RZ, 0x7610, R24 ;  /* 0x00007610ff187816 */ /* 0x001fe20000000018 */
[----:B-1----:R-:W-:-:S03]  /*0850*/  @!P2 IMAD.WIDE.U32 R14, R27, 0x2, R14 ;  /* 0x000000021b0ea825 */ /* 0x002fc600078e000e */
[----:B------:R0:W2:Y:S04]  /*0860*/  @!P4 LDG.E.U16 R26, desc[UR4][R16.64] ;  /* 0x00000004101ac981 */ /* 0x0000a8000c1e1500 */
[----:B------:R-:W2:Y:S01]  /*0870*/  @!P2 LDG.E.U16 R24, desc[UR4][R14.64] ;  /* 0x000000040e18a981 */ /* 0x000ea2000c1e1500 */
[----:B----4-:R-:W-:Y:S01]  /*0880*/  @!P1 IMAD.WIDE.U32 R12, R19, 0x2, R12 ;  /* 0x00000002130c9825 */ /* 0x010fe200078e000c */
[----:B------:R-:W-:-:S06]  /*0890*/  PRMT R19, RZ, 0x7610, R19 ;  /* 0x00007610ff137816 */ /* 0x000fcc0000000013 */
[----:B------:R1:W4:Y:S01]  /*08a0*/  @!P1 LDG.E.U16 R19, desc[UR4][R12.64] ;  /* 0x000000040c139981 */ /* 0x000322000c1e1500 */
[----:B0-----:R-:W-:-:S04]  /*08b0*/  IADD3 R17, R11, 0x80, RZ ;  /* 0x000000800b117810 */ /* 0x001fc80007ffe0ff */
[----:B------:R-:W-:Y:S01]  /*08c0*/  ISETP.GE.AND P5, PT, R17, R2, PT ;  /* 0x000000021100720c */ /* 0x000fe20003fa6270 */
[----:B------:R-:W-:Y:S02]  /*08d0*/  @!P0 IMAD.U32 R17, R4, 0x10000, RZ ;  /* 0x0001000004118824 */ /* 0x000fe400078e00ff */
[----:B-1----:R-:W-:-:S05]  /*08e0*/  VIADD R13, R11, 0x100 ;  /* 0x000001000b0d7836 */ /* 0x002fca0000000000 */
[----:B------:R-:W-:Y:S02]  /*08f0*/  ISETP.GE.AND P1, PT, R13, R2, PT ;  /* 0x000000020d00720c */ /* 0x000fe40003f26270 */
[----:B------:R-:W-:-:S04]  /*0900*/  IADD3 R13, R11, 0x180, RZ ;  /* 0x000001800b0d7810 */ /* 0x000fc80007ffe0ff */
[----:B------:R-:W-:Y:S02]  /*0910*/  ISETP.GE.AND P2, PT, R13, R2, PT ;  /* 0x000000020d00720c */ /* 0x000fe40003f46270 */
[----:B------:R-:W-:Y:S01]  /*0920*/  @!P5 SHF.L.U32 R12, R4, 0x10, RZ ;  /* 0x00000010040cd819 */ /* 0x000fe200000006ff */
[----:B---3--:R-:W-:-:S06]  /*0930*/  @!P0 IMAD.U32 R18, R18, 0x10000, RZ ;  /* 0x0001000012128824 */ /* 0x008fcc00078e00ff */
[----:B------:R-:W0:Y:S01]  /*0940*/  @!P0 MUFU.RCP R18, R18 ;  /* 0x0000001200128308 */ /* 0x000e220000001000 */
[----:B-----5:R-:W-:Y:S01]  /*0950*/  @!P5 SHF.L.U32 R21, R21, 0x10, RZ ;  /* 0x000000101515d819 */ /* 0x020fe200000006ff */
[----:B0-----:R-:W-:-:S06]  /*0960*/  @!P0 FMUL.FTZ R16, R17, R18 ;  /* 0x0000001211108220 */ /* 0x001fcc0000410000 */
[----:B------:R-:W0:Y:S08]  /*0970*/  @!P5 MUFU.RCP R15, R21 ;  /* 0x00000015000fd308 */ /* 0x000e300000001000 */
[----:B------:R-:W1:Y:S01]  /*0980*/  @!P0 F2F.BF16.F32 R16, R16 ;  /* 0x0000001000108304 */ /* 0x000e620000202000 */
[----:B------:R-:W-:Y:S02]  /*0990*/  @!P1 IMAD.U32 R20, R20, 0x10000, RZ ;  /* 0x0001000014149824 */ /* 0x000fe400078e00ff */
[----:B0-----:R-:W-:Y:S01]  /*09a0*/  @!P5 FMUL.FTZ R15, R12, R15 ;  /* 0x0000000f0c0fd220 */ /* 0x001fe20000410000 */
[----:B-1----:R-:W-:-:S04]  /*09b0*/  @!P0 IMAD.U32 R14, R16, 0x10000, RZ ;  /* 0x00010000100e8824 */ /* 0x002fc800078e00ff */
[----:B------:R-:W0:Y:S01]  /*09c0*/  @!P1 MUFU.RCP R16, R20 ;  /* 0x0000001400109308 */ /* 0x000e220000001000 */
[----:B------:R-:W-:Y:S01]  /*09d0*/  @!P2 SHF.L.U32 R13, R22, 0x10, RZ ;  /* 0x00000010160da819 */ /* 0x000fe200000006ff */
[----:B------:R-:W-:-:S06]  /*09e0*/  VIADD R17, R11, 0x200 ;  /* 0x000002000b117836 */ /* 0x000fcc0000000000 */
[----:B------:R-:W1:Y:S01]  /*09f0*/  @!P2 MUFU.RCP R13, R13 ;  /* 0x0000000d000da308 */ /* 0x000e620000001000 */
[----:B------:R-:W-:Y:S02]  /*0a00*/  ISETP.GE.AND P3, PT, R17, R2, PT ;  /* 0x000000021100720c */ /* 0x000fe40003f66270 */
[----:B------:R-:W-:-:S05]  /*0a10*/  @!P1 SHF.L.U32 R17, R4, 0x10, RZ ;  /* 0x0000001004119819 */ /* 0x000fca00000006ff */
[----:B------:R-:W3:Y:S01]  /*0a20*/  @!P5 F2F.BF16.F32 R15, R15 ;  /* 0x0000000f000fd304 */ /* 0x000ee20000202000 */
[----:B------:R-:W-:Y:S02]  /*0a30*/  @!P2 IMAD.U32 R18, R4, 0x10000, RZ ;  /* 0x000100000412a824 */ /* 0x000fe400078e00ff */
[----:B0-----:R-:W-:Y:S02]  /*0a40*/  @!P1 FMUL.FTZ R16, R17, R16 ;  /* 0x0000001011109220 */ /* 0x001fe40000410000 */
[----:B-1----:R-:W-:-:S04]  /*0a50*/  @!P2 FMUL.FTZ R17, R18, R13 ;  /* 0x0000000d1211a220 */ /* 0x002fc80000410000 */
[----:B------:R-:W0:Y:S01]  /*0a60*/  @!P1 F2F.BF16.F32 R16, R16 ;  /* 0x0000001000109304 */ /* 0x000e220000202000 */
[----:B------:R-:W-:Y:S01]  /*0a70*/  @!P3 SHF.L.U32 R23, R23, 0x10, RZ ;  /* 0x000000101717b819 */ /* 0x000fe200000006ff */
[----:B---3--:R-:W-:-:S06]  /*0a80*/  @!P5 IMAD.U32 R12, R15, 0x10000, RZ ;  /* 0x000100000f0cd824 */ /* 0x008fcc00078e00ff */
[----:B------:R-:W1:Y:S08]  /*0a90*/  @!P2 F2F.BF16.F32 R17, R17 ;  /* 0x000000110011a304 */ /* 0x000e700000202000 */
[----:B------:R-:W3:Y:S01]  /*0aa0*/  @!P5 FRND.TRUNC R12, R12 ;  /* 0x0000000c000cd307 */ /* 0x000ee2000020d000 */
[----:B------:R-:W-:Y:S01]  /*0ab0*/  IADD3 R13, R11, 0x280, RZ ;  /* 0x000002800b0d7810 */ /* 0x000fe20007ffe0ff */
[----:B0-----:R-:W-:-:S06]  /*0ac0*/  @!P1 IMAD.U32 R15, R16, 0x10000, RZ ;  /* 0x00010000100f9824 */ /* 0x001fcc00078e00ff */
[----:B------:R-:W0:Y:S01]  /*0ad0*/  @!P3 MUFU.RCP R23, R23 ;  /* 0x000000170017b308 */ /* 0x000e220000001000 */
[----:B-1----:R-:W-:Y:S01]  /*0ae0*/  @!P2 IMAD.U32 R16, R17, 0x10000, RZ ;  /* 0x000100001110a824 */ /* 0x002fe200078e00ff */
[----:B------:R-:W-:Y:S02]  /*0af0*/  IADD3 R17, R11, 0x380, RZ ;  /* 0x000003800b117810 */ /* 0x000fe40007ffe0ff */
[----:B------:R-:W-:Y:S02]  /*0b00*/  ISETP.GE.AND P4, PT, R13, R2, PT ;  /* 0x000000020d00720c */ /* 0x000fe40003f86270 */
[----:B------:R-:W-:Y:S02]  /*0b10*/  IADD3 R21, R11, 0x300, RZ ;  /* 0x000003000b157810 */ /* 0x000fe40007ffe0ff */
[----:B---3--:R-:W-:Y:S02]  /*0b20*/  @!P5 F2FP.BF16.F32.PACK_AB R3, RZ, R12 ;  /* 0x0000000cff03d23e */ /* 0x008fe400000010ff */
[----:B------:R-:W-:-:S02]  /*0b30*/  @!P3 SHF.L.U32 R18, R4, 0x10, RZ ;  /* 0x000000100412b819 */ /* 0x000fc400000006ff */
[-C--:B------:R-:W-:Y:S02]  /*0b40*/  ISETP.GE.AND P5, PT, R17, R2.reuse, PT ;  /* 0x000000021100720c */ /* 0x080fe40003fa6270 */
[----:B------:R-:W-:Y:S01]  /*0b50*/  ISETP.GE.AND P6, PT, R21, R2, PT ;  /* 0x000000021500720c */ /* 0x000fe20003fc6270 */
[----:B0-----:R-:W-:Y:S02]  /*0b60*/  @!P3 FMUL.FTZ R13, R18, R23 ;  /* 0x00000017120db220 */ /* 0x001fe40000410000 */
[----:B--2---:R-:W-:-:S04]  /*0b70*/  @!P4 IMAD.U32 R26, R26, 0x10000, RZ ;  /* 0x000100001a1ac824 */ /* 0x004fc800078e00ff */
[----:B------:R-:W0:Y:S04]  /*0b80*/  @!P3 F2F.BF16.F32 R13, R13 ;  /* 0x0000000d000db304 */ /* 0x000e280000202000 */
[----:B----4-:R-:W-:Y:S02]  /*0b90*/  @!P5 IMAD.U32 R21, R19, 0x10000, RZ ;  /* 0x000100001315d824 */ /* 0x010fe400078e00ff */
[----:B------:R-:W-:Y:S02]  /*0ba0*/  @!P6 SHF.L.U32 R24, R24, 0x10, RZ ;  /* 0x000000101818e819 */ /* 0x000fe400000006ff */
[----:B------:R-:W1:Y:S08]  /*0bb0*/  @!P4 MUFU.RCP R18, R26 ;  /* 0x0000001a0012c308 */ /* 0x000e700000001000 */
[----:B------:R-:W2:Y:S01]  /*0bc0*/  @!P6 MUFU.RCP R20, R24 ;  /* 0x000000180014e308 */ /* 0x000ea20000001000 */
[----:B0-----:R-:W-:-:S07]  /*0bd0*/  @!P3 IMAD.U32 R17, R13, 0x10000, RZ ;  /* 0x000100000d11b824 */ /* 0x001fce00078e00ff */
[----:B------:R-:W0:Y:S01]  /*0be0*/  @!P5 MUFU.RCP R21, R21 ;  /* 0x000000150015d308 */ /* 0x000e220000001000 */
[C---:B------:R-:W-:Y:S01]  /*0bf0*/  @!P4 SHF.L.U32 R13, R4.reuse, 0x10, RZ ;  /* 0x00000010040dc819 */ /* 0x040fe200000006ff */
[C---:B------:R-:W-:Y:S01]  /*0c00*/  @!P6 IMAD.U32 R19, R4.reuse, 0x10000, RZ ;  /* 0x000100000413e824 */ /* 0x040fe200078e00ff */
[----:B------:R-:W-:-:S03]  /*0c10*/  @!P5 SHF.L.U32 R22, R4, 0x10, RZ ;  /* 0x000000100416d819 */ /* 0x000fc600000006ff */
[----:B-1----:R-:W-:Y:S02]  /*0c20*/  @!P4 FMUL.FTZ R18, R13, R18 ;  /* 0x000000120d12c220 */ /* 0x002fe40000410000 */
[----:B------:R-:W1:Y:S01]  /*0c30*/  @!P0 LDC.64 R12, c[0x0][0x218] ;  /* 0x00008600ff0c8b82 */ /* 0x000e620000000a00 */
[----:B--2---:R-:W-:Y:S01]  /*0c40*/  @!P6 FMUL.FTZ R20, R19, R20 ;  /* 0x000000141314e220 */ /* 0x004fe20000410000 */
[----:B------:R-:W2:Y:S01]  /*0c50*/  @!P0 FRND.TRUNC R14, R14 ;  /* 0x0000000e000e8307 */ /* 0x000ea2000020d000 */
[----:B0-----:R-:W-:-:S07]  /*0c60*/  @!P5 FMUL.FTZ R22, R22, R21 ;  /* 0x000000151616d220 */ /* 0x001fce0000410000 */
[----:B------:R-:W0:Y:S08]  /*0c70*/  @!P4 F2F.BF16.F32 R18, R18 ;  /* 0x000000120012c304 */ /* 0x000e300000202000 */
[----:B------:R-:W3:Y:S08]  /*0c80*/  @!P6 F2F.BF16.F32 R20, R20 ;  /* 0x000000140014e304 */ /* 0x000ef00000202000 */
[----:B------:R-:W4:Y:S01]  /*0c90*/  @!P5 F2F.BF16.F32 R22, R22 ;  /* 0x000000160016d304 */ /* 0x000f220000202000 */
[----:B------:R-:W-:-:S02]  /*0ca0*/  @!P0 IADD3 R23, R0, R11, RZ ;  /* 0x0000000b00178210 */ /* 0x000fc40007ffe0ff */
[----:B--2---:R-:W-:Y:S01]  /*0cb0*/  @!P0 F2FP.BF16.F32.PACK_AB R10, RZ, R14 ;  /* 0x0000000eff0a823e */ /* 0x004fe200000010ff */
[----:B0-----:R-:W-:Y:S02]  /*0cc0*/  @!P4 IMAD.U32 R19, R18, 0x10000, RZ ;  /* 0x000100001213c824 */ /* 0x001fe400078e00ff */
[----:B-1----:R-:W-:Y:S01]  /*0cd0*/  @!P0 IMAD.WIDE.U32 R12, R23, 0x2, R12 ;  /* 0x00000002170c8825 */ /* 0x002fe200078e000c */
[----:B------:R-:W-:-:S03]  /*0ce0*/  PRMT R14, R10, 0x7610, R14 ;  /* 0x000076100a0e7816 */ /* 0x000fc6000000000e */
[----:B---3--:R-:W-:Y:S02]  /*0cf0*/  @!P6 IMAD.U32 R21, R20, 0x10000, RZ ;  /* 0x000100001415e824 */ /* 0x008fe400078e00ff */
[----:B------:R-:W-:Y:S01]  /*0d00*/  @!P0 VIADD R11, R11, 0x80 ;  /* 0x000000800b0b8836 */ /* 0x000fe20000000000 */
[----:B----4-:R-:W-:Y:S01]  /*0d10*/  @!P5 SHF.L.U32 R10, R22, 0x10, RZ ;  /* 0x00000010160ad819 */ /* 0x010fe200000006ff */
[----:B------:R0:W-:Y:S01]  /*0d20*/  @!P0 STG.E.U16 desc[UR4][R12.64], R14 ;  /* 0x0000000e0c008986 */ /* 0x0001e2000c101504 */
[----:B------:R-:W1:Y:S02]  /*0d30*/  @!P1 FRND.TRUNC R15, R15 ;  /* 0x0000000f000f9307 */ /* 0x000e64000020d000 */
[----:B------:R-:W-:-:S06]  /*0d40*/  ISETP.GE.AND P0, PT, R11, R2, PT ;  /* 0x000000020b00720c */ /* 0x000fcc0003f06270 */
[----:B------:R-:W2:Y:S08]  /*0d50*/  @!P2 FRND.TRUNC R16, R16 ;  /* 0x000000100010a307 */ /* 0x000eb0000020d000 */
[----:B------:R-:W3:Y:S08]  /*0d60*/  @!P3 FRND.TRUNC R17, R17 ;  /* 0x000000110011b307 */ /* 0x000ef0000020d000 */
[----:B------:R-:W4:Y:S08]  /*0d70*/  @!P4 FRND.TRUNC R19, R19 ;  /* 0x000000130013c307 */ /* 0x000f30000020d000 */
[----:B------:R-:W5:Y:S08]  /*0d80*/  @!P6 FRND.TRUNC R21, R21 ;  /* 0x000000150015e307 */ /* 0x000f70000020d000 */
[----:B------:R-:W0:Y:S01]  /*0d90*/  @!P5 FRND.TRUNC R10, R10 ;  /* 0x0000000a000ad307 */ /* 0x000e22000020d000 */
[----:B------:R-:W-:Y:S04]  /*0da0*/  BSSY B0, `(.L_x_2023) ;  /* 0x0000032000007945 */ /* 0x000fe80003800000 */
[----:B------:R-:W-:Y:S01]  /*0db0*/  BSSY B1, `(.L_x_2024) ;  /* 0x000002a000017945 */ /* 0x000fe20003800000 */
[----:B-1----:R-:W-:-:S02]  /*0dc0*/  @!P1 F2FP.BF16.F32.PACK_AB R4, RZ, R15 ;  /* 0x0000000fff04923e */ /* 0x002fc400000010ff */
[----:B--2---:R-:W-:Y:S02]  /*0dd0*/  @!P2 F2FP.BF16.F32.PACK_AB R5, RZ, R16 ;  /* 0x00000010ff05a23e */ /* 0x004fe400000010ff */
[----:B---3--:R-:W-:Y:S02]  /*0de0*/  @!P3 F2FP.BF16.F32.PACK_AB R6, RZ, R17 ;  /* 0x00000011ff06b23e */ /* 0x008fe400000010ff */
[----:B----4-:R-:W-:Y:S02]  /*0df0*/  @!P4 F2FP.BF16.F32.PACK_AB R7, RZ, R19 ;  /* 0x00000013ff07c23e */ /* 0x010fe400000010ff */
[----:B-----5:R-:W-:Y:S02]  /*0e00*/  @!P6 F2FP.BF16.F32.PACK_AB R8, RZ, R21 ;  /* 0x00000015ff08e23e */ /* 0x020fe400000010ff */
[----:B0-----:R-:W-:Y:S01]  /*0e10*/  @!P5 F2FP.BF16.F32.PACK_AB R9, RZ, R10 ;  /* 0x0000000aff09d23e */ /* 0x001fe200000010ff */
[----:B------:R-:W-:Y:S06]  /*0e20*/  @P0 BRA `(.L_x_2025) ;  /* 0x0000000000300947 */ /* 0x000fec0003800000 */
        /* <DEDUP_REMOVED lines=12> */
.L_x_2025:
[----:B------:R-:W-:-:S13]  /*0ef0*/  ISETP.GE.AND P0, PT, R11, R2, PT ;  /* 0x000000020b00720c */ /* 0x000fda0003f06270 */
[----:B------:R-:W-:Y:S05]  /*0f00*/  @P0 BRA `(.L_x_2027) ;  /* 0x0000000000300947 */ /* 0x000fea0003800000 */
[----:B0-----:R-:W0:Y:S01]  /*0f10*/  LDC.64 R12, c[0x0][0x218] ;  /* 0x00008600ff0c7b82 */ /* 0x001e220000000a00 */
[----:B------:R-:W-:Y:S01]  /*0f20*/  IADD3 R3, R0, R11, RZ ;  /* 0x0000000b00037210 */ /* 0x000fe20007ffe0ff */
[----:B------:R-:W-:-:S04]  /*0f30*/  VIADD R11, R11, 0x80 ;  /* 0x000000800b0b7836 */ /* 0x000fc80000000000 */
[----:B0-----:R-:W-:-:S05]  /*0f40*/  IMAD.WIDE.U32 R12, R3, 0x2, R12 ;  /* 0x00000002030c7825 */ /* 0x001fca00078e000c */
[----:B------:R1:W-:Y:S02]  /*0f50*/  STG.E.U16 desc[UR4][R12.64], R5 ;  /* 0x000000050c007986 */ /* 0x0003e4000c101504 */
.L_x_2026:
[----:B------:R-:W-:-:S13]  /*0f60*/  ISETP.GE.AND P0, PT, R11, R2, PT ;  /* 0x000000020b00720c */ /* 0x000fda0003f06270 */
[----:B------:R-:W-:Y:S05]  /*0f70*/  @P0 BRA `(.L_x_2028) ;  /* 0x0000000000340947 */ /* 0x000fea0003800000 */
[----:B-1----:R-:W1:Y:S01]  /*0f80*/  LDC.64 R4, c[0x0][0x218] ;  /* 0x00008600ff047b82 */ /* 0x002e620000000a00 */
[----:B0-----:R-:W-:Y:S01]  /*0f90*/  IADD3 R3, R0, R11, RZ ;  /* 0x0000000b00037210 */ /* 0x001fe20007ffe0ff */
[----:B------:R-:W-:-:S04]  /*0fa0*/  VIADD R11, R11, 0x80 ;  /* 0x000000800b0b7836 */ /* 0x000fc80000000000 */
[----:B-1----:R-:W-:-:S05]  /*0fb0*/  IMAD.WIDE.U32 R4, R3, 0x2, R4 ;  /* 0x0000000203047825 */ /* 0x002fca00078e0004 */
[----:B------:R1:W-:Y:S02]  /*0fc0*/  STG.E.U16 desc[UR4][R4.64], R6 ;  /* 0x0000000604007986 */ /* 0x0003e4000c101504 */
.L_x_2027:
        /* <DEDUP_REMOVED lines=8> */
.L_x_2028:
[----:B------:R-:W-:Y:S05]  /*1050*/  BSYNC B1 ;  /* 0x0000000000017941 */ /* 0x000fea0003800000 */
.L_x_2024:
[----:B------:R-:W-:-:S13]  /*1060*/  ISETP.GE.AND P0, PT, R11, R2, PT ;  /* 0x000000020b00720c */ /* 0x000fda0003f06270 */
[----:B-12---:R-:W1:Y:S01]  /*1070*/  @!P0 LDC.64 R4, c[0x0][0x218] ;  /* 0x00008600ff048b82 */ /* 0x006e620000000a00 */
[----:B0-----:R-:W-:Y:S01]  /*1080*/  @!P0 IADD3 R3, R0, R11, RZ ;  /* 0x0000000b00038210 */ /* 0x001fe20007ffe0ff */
[----:B------:R-:W-:-:S04]  /*1090*/  @!P0 VIADD R11, R11, 0x80 ;  /* 0x000000800b0b8836 */ /* 0x000fc80000000000 */
[----:B-1----:R-:W-:-:S05]  /*10a0*/  @!P0 IMAD.WIDE.U32 R4, R3, 0x2, R4 ;  /* 0x0000000203048825 */ /* 0x002fca00078e0004 */
[----:B------:R2:W-:Y:S02]  /*10b0*/  @!P0 STG.E.U16 desc[UR4][R4.64], R8 ;  /* 0x0000000804008986 */ /* 0x0005e4000c101504 */
.L_x_2029:
[----:B------:R-:W-:Y:S05]  /*10c0*/  BSYNC B0 ;  /* 0x0000000000007941 */ /* 0x000fea0003800000 */
.L_x_2023:
[----:B------:R-:W-:Y:S05]  /*10d0*/  WARPSYNC.ALL ;  /* 0x0000000000007948 */ /* 0x000fea0003800000 */
[----:B------:R-:W-:-:S13]  /*10e0*/  ISETP.GE.AND P0, PT, R11, R2, PT ;  /* 0x000000020b00720c */ /* 0x000fda0003f06270 */
[----:B------:R-:W-:Y:S05]  /*10f0*/  @P0 EXIT ;  /* 0x000000000000094d */ /* 0x000fea0003800000 */
[----:B------:R-:W3:Y:S01]  /*1100*/  LDC.64 R2, c[0x0][0x218] ;  /* 0x00008600ff027b82 */ /* 0x000ee20000000a00 */
[----:B------:R-:W-:-:S05]  /*1110*/  IADD3 R11, R0, R11, RZ ;  /* 0x0000000b000b7210 */ /* 0x000fca0007ffe0ff */
[----:B---3--:R-:W-:-:S05]  /*1120*/  IMAD.WIDE.U32 R2, R11, 0x2, R2 ;  /* 0x000000020b027825 */ /* 0x008fca00078e0002 */
[----:B------:R-:W-:Y:S01]  /*1130*/  STG.E.U16 desc[UR4][R2.64], R9 ;  /* 0x0000000902007986 */ /* 0x000fe2000c101504 */
[----:B------:R-:W-:Y:S05]  /*1140*/  EXIT ;  /* 0x000000000000794d */ /* 0x000fea0003800000 */
.L_x_2030:
        /* <DEDUP_REMOVED lines=11> */
.L_x_22778:


//--------------------- .text._ZN2at6native29vectorized_elementwise_kernelILi4ENS0_13AUnaryFunctorIN3c108BFloat16ES4_S4_ZZZNS0_15binary_internal21div_trunc_kernel_cudaERNS_18TensorIteratorBaseEENKUlvE1_clEvENKUlvE2_clEvEUlS4_S4_E_EESt5arrayIPcLm2EEEEviT0_T1_ --------------------------
	.section	.text._ZN2at6native29vectorized_elementwise_kernelILi4ENS0_13AUnaryFunctorIN3c108BFloat16ES4_S4_ZZZNS0_15binary_internal21div_trunc_kernel_cudaERNS_18TensorIteratorBaseEENKUlvE1_clEvENKUlvE2_clEvEUlS4_S4_E_EESt5arrayIPcLm2EEEEviT0_T1_,"ax",@progbits
	.align	128
        .global         _ZN2at6native29vectorized_elementwise_kernelILi4ENS0_13AUnaryFunctorIN3c108BFloat16ES4_S4_ZZZNS0_15binary_internal21div_trunc_kernel_cudaERNS_18TensorIteratorBaseEENKUlvE1_clEvENKUlvE2_clEvEUlS4_S4_E_EESt5arrayIPcLm2EEEEviT0_T1_
        .type           _ZN2at6native29vectorized_elementwise_kernelILi4ENS0_13AUnaryFunctorIN3c108BFloat16ES4_S4_ZZZNS0_15binary_internal21div_trunc_kernel_cudaERNS_18TensorIteratorBaseEENKUlvE1_clEvENKUlvE2_clEvEUlS4_S4_E_EESt5arrayIPcLm2EEEEviT0_T1_,@function
        .size           _ZN2at6native29vectorized_elementwise_kernelILi4ENS0_13AUnaryFunctorIN3c108BFloat16ES4_S4_ZZZNS0_15binary_internal21div_trunc_kernel_cudaERNS_18TensorIteratorBaseEENKUlvE1_clEvENKUlvE2_clEvEUlS4_S4_E_EESt5arrayIPcLm2EEEEviT0_T1_,(.L_x_22779 - _ZN2at6native29vectorized_elementwise_kernelILi4ENS0_13AUnaryFunctorIN3c108BFloat16ES4_S4_ZZZNS0_15binary_internal21div_trunc_kernel_cudaERNS_18TensorIteratorBaseEENKUlvE1_clEvENKUlvE2_clEvEUlS4_S4_E_EESt5arrayIPcLm2EEEEviT0_T1_)
        .other          _ZN2at6native29vectorized_elementwise_kernelILi4ENS0_13AUnaryFunctorIN3c108BFloat16ES4_S4_ZZZNS0_15binary_internal21div_trunc_kernel_cudaERNS_18TensorIteratorBaseEENKUlvE1_clEvENKUlvE2_clEvEUlS4_S4_E_EESt5arrayIPcLm2EEEEviT0_T1_,@"STO_CUDA_ENTRY STV_DEFAULT"
_ZN2at6native29vectorized_elementwise_kernelILi4ENS0_13AUnaryFunctorIN3c108BFloat16ES4_S4_ZZZNS0_15binary_internal21div_trunc_kernel_cudaERNS_18TensorIteratorBaseEENKUlvE1_clEvENKUlvE2_clEvEUlS4_S4_E_EESt5arrayIPcLm2EEEEviT0_T1_:
.text._ZN2at6native29vectorized_elementwise_kernelILi4ENS0_13AUnaryFunctorIN3c108BFloat16ES4_S4_ZZZNS0_15binary_internal21div_trunc_kernel_cudaERNS_18TensorIteratorBaseEENKUlvE1_clEvENKUlvE2_clEvEUlS4_S4_E_EESt5arrayIPcLm2EEEEviT0_T1_:
        /* <DEDUP_REMOVED lines=15> */
[----:B-1----:R-:W-:Y:S02]  /*00f0*/  SHF.L.U32 R4, R4, 0x10, RZ ;  /* 0x0000001004047819 */ /* 0x002fe400000006ff */
[C---:B--2---:R-:W-:Y:S01]  /*0100*/  SHF.L.U32 R5, R9.reuse, 0x10, RZ ;  /* 0x0000001009057819 */ /* 0x044fe200000006ff */
[----:B------:R-:W-:Y:S01]  /*0110*/  IMAD.U32 R3, R8, 0x10000, RZ ;  /* 0x0001000008037824 */ /* 0x000fe200078e00ff */
[----:B------:R-:W-:Y:S01]  /*0120*/  PRMT R9, R9, 0x7632, R9 ;  /* 0x0000763209097816 */ /* 0x000fe20000000009 */
[C---:B---3--:R-:W-:Y:S01]  /*0130*/  IMAD.U32 R12, R6.reuse, 0x10000, RZ ;  /* 0x00010000060c7824 */ /* 0x048fe200078e00ff */
[----:B------:R-:W-:Y:S01]  /*0140*/  PRMT R6, R6, 0x7632, R6 ;  /* 0x0000763206067816 */ /* 0x000fe20000000006 */
[C---:B------:R-:W-:Y:S01]  /*0150*/  IMAD.U32 R13, R7.reuse, 0x10000, RZ ;  /* 0x00010000070d7824 */ /* 0x040fe200078e00ff */
[----:B------:R-:W-:Y:S01]  /*0160*/  PRMT R7, R7, 0x7632, R7 ;  /* 0x0000763207077816 */ /* 0x000fe20000000007 */
[----:B------:R-:W-:Y:S01]  /*0170*/  IMAD.U32 R9, R9, 0x10000, RZ ;  /* 0x0001000009097824 */ /* 0x000fe200078e00ff */
[----:B------:R-:W-:Y:S01]  /*0180*/  PRMT R8, R8, 0x7632, R8 ;  /* 0x0000763208087816 */ /* 0x000fe20000000008 */
[----:B------:R-:W-:Y:S01]  /*0190*/  IMAD.U32 R6, R6, 0x10000, RZ ;  /* 0x0001000006067824 */ /* 0x000fe200078e00ff */
[----:B------:R-:W0:Y:S01]  /*01a0*/  MUFU.RCP R3, R3 ;  /* 0x0000000300037308 */ /* 0x000e220000001000 */
[----:B------:R-:W-:Y:S01]  /*01b0*/  IMAD.U32 R10, R7, 0x10000, RZ ;  /* 0x00010000070a7824 */ /* 0x000fe200078e00ff */
[----:B------:R-:W-:-:S06]  /*01c0*/  SHF.L.U32 R8, R8, 0x10, RZ ;  /* 0x0000001008087819 */ /* 0x000fcc00000006ff */
[----:B------:R-:W1:Y:S08]  /*01d0*/  MUFU.RCP R5, R5 ;  /* 0x0000000500057308 */ /* 0x000e700000001000 */
[----:B------:R-:W-:Y:S01]  /*01e0*/  MUFU.RCP R17, R9 ;  /* 0x0000000900117308 */ /* 0x000fe20000001000 */
[----:B0-----:R-:W-:-:S07]  /*01f0*/  FMUL.FTZ R3, R4, R3 ;  /* 0x0000000304037220 */ /* 0x001fce0000410000 */
[----:B------:R-:W0:Y:S01]  /*0200*/  MUFU.RCP R19, R12 ;  /* 0x0000000c00137308 */ /* 0x000e220000001000 */
[----:B-1----:R-:W-:-:S07]  /*0210*/  FMUL.FTZ R7, R4, R5 ;  /* 0x0000000504077220 */ /* 0x002fce0000410000 */
[----:B------:R-:W1:Y:S08]  /*0220*/  MUFU.RCP R13, R13 ;  /* 0x0000000d000d7308 */ /* 0x000e700000001000 */
[----:B------:R2:W3:Y:S01]  /*0230*/  MUFU.RCP R15, R8 ;  /* 0x00000008000f7308 */ /* 0x0004e20000001000 */
[----:B0-----:R-:W-:-:S07]  /*0240*/  FMUL.FTZ R9, R4, R19 ;  /* 0x0000001304097220 */ /* 0x001fce0000410000 */
[----:B------:R-:W0:Y:S01]  /*0250*/  MUFU.RCP R21, R6 ;  /* 0x0000000600157308 */ /* 0x000e220000001000 */
[C---:B--2---:R-:W-:Y:S01]  /*0260*/  FMUL.FTZ R8, R4.reuse, R17 ;  /* 0x0000001104087220 */ /* 0x044fe20000410000 */
[----:B-1----:R-:W-:-:S06]  /*0270*/  FMUL.FTZ R11, R4, R13 ;  /* 0x0000000d040b7220 */ /* 0x002fcc0000410000 */
[----:B------:R0:W1:Y:S01]  /*0280*/  MUFU.RCP R23, R10 ;  /* 0x0000000a00177308 */ /* 0x0000620000001000 */
[----:B---3--:R-:W-:-:S07]  /*0290*/  FMUL.FTZ R5, R4, R15 ;  /* 0x0000000f04057220 */ /* 0x008fce0000410000 */
[----:B------:R-:W2:Y:S01]  /*02a0*/  F2F.BF16.F32 R3, R3 ;  /* 0x0000000300037304 */ /* 0x000ea20000202000 */
[----:B0-----:R-:W-:-:S07]  /*02b0*/  FMUL.FTZ R10, R4, R21 ;  /* 0x00000015040a7220 */ /* 0x001fce0000410000 */
[----:B------:R0:W3:Y:S01]  /*02c0*/  F2F.BF16.F32 R6, R5 ;  /* 0x0000000500067304 */ /* 0x0000e20000202000 */
[----:B-1----:R-:W-:Y:S01]  /*02d0*/  FMUL.FTZ R12, R4, R23 ;  /* 0x00000017040c7220 */ /* 0x002fe20000410000 */
[----:B--2---:R-:W-:-:S06]  /*02e0*/  IMAD.U32 R3, R3, 0x10000, RZ ;  /* 0x0001000003037824 */ /* 0x004fcc00078e00ff */
[----:B------:R-:W1:Y:S01]  /*02f0*/  F2F.BF16.F32 R7, R7 ;  /* 0x0000000700077304 */ /* 0x000e620000202000 */
[----:B0-----:R-:W0:Y:S01]  /*0300*/  LDC.64 R4, c[0x0][0x218] ;  /* 0x00008600ff047b82 */ /* 0x001e220000000a00 */
[----:B---3--:R-:W-:-:S06]  /*0310*/  SHF.L.U32 R6, R6, 0x10, RZ ;  /* 0x0000001006067819 */ /* 0x008fcc00000006ff */
[----:B------:R-:W2:Y:S01]  /*0320*/  F2F.BF16.F32 R8, R8 ;  /* 0x0000000800087304 */ /* 0x000ea20000202000 */
[----:B-1----:R-:W-:-:S07]  /*0330*/  SHF.L.U32 R7, R7, 0x10, RZ ;  /* 0x0000001007077819 */ /* 0x002fce00000006ff */
[----:B------:R-:W1:Y:S01]  /*0340*/  F2F.BF16.F32 R9, R9 ;  /* 0x0000000900097304 */ /* 0x000e620000202000 */
[----:B--2---:R-:W-:-:S07]  /*0350*/  IMAD.U32 R8, R8, 0x10000, RZ ;  /* 0x0001000008087824 */ /* 0x004fce00078e00ff */
[----:B------:R-:W2:Y:S01]  /*0360*/  F2F.BF16.F32 R11, R11 ;  /* 0x0000000b000b7304 */ /* 0x000ea20000202000 */
[----:B0-----:R-:W-:-:S04]  /*0370*/  IMAD.WIDE.U32 R4, R0, 0x2, R4 ;  /* 0x0000000200047825 */ /* 0x001fc800078e0004 */
[----:B-1----:R-:W-:-:S03]  /*0380*/  IMAD.U32 R9, R9, 0x10000, RZ ;  /* 0x0001000009097824 */ /* 0x002fc600078e00ff */
[----:B------:R-:W0:Y:S01]  /*0390*/  F2F.BF16.F32 R10, R10 ;  /* 0x0000000a000a7304 */ /* 0x000e220000202000 */
[----:B------:R-:W-:-:S04]  /*03a0*/  IMAD.WIDE R4, R2, 0x8, R4 ;  /* 0x0000000802047825 */ /* 0x000fc800078e0204 */
[----:B--2---:R-:W-:-:S03]  /*03b0*/  IMAD.U32 R11, R11, 0x10000, RZ ;  /* 0x000100000b0b7824 */ /* 0x004fc600078e00ff */
[----:B------:R-:W1:Y:S01]  /*03c0*/  F2F.BF16.F32 R12, R12 ;  /* 0x0000000c000c7304 */ /* 0x000e620000202000 */
[----:B0-----:R-:W-:-:S07]  /*03d0*/  IMAD.U32 R10, R10, 0x10000, RZ ;  /* 0x000100000a0a7824 */ /* 0x001fce00078e00ff */
[----:B------:R-:W-:Y:S01]  /*03e0*/  FRND.TRUNC R3, R3 ;  /* 0x0000000300037307 */ /* 0x000fe2000020d000 */
[----:B-1----:R-:W-:-:S07]  /*03f0*/  SHF.L.U32 R12, R12, 0x10, RZ ;  /* 0x000000100c0c7819 */ /* 0x002fce00000006ff */
[----:B------:R-:W0:Y:S08]  /*0400*/  FRND.TRUNC R6, R6 ;  /* 0x0000000600067307 */ /* 0x000e30000020d000 */
[----:B------:R-:W-:Y:S01]  /*0410*/  FRND.TRUNC R7, R7 ;  /* 0x0000000700077307 */ /* 0x000fe2000020d000 */
[----:B0-----:R-:W-:-:S07]  /*0420*/  F2FP.BF16.F32.PACK_AB R2, R6, R3 ;  /* 0x000000030602723e */ /* 0x001fce00000010ff */
[----:B------:R-:W0:Y:S08]  /*0430*/  FRND.TRUNC R8, R8 ;  /* 0x0000000800087307 */ /* 0x000e30000020d000 */
[----:B------:R-:W-:Y:S01]  /*0440*/  FRND.TRUNC R9, R9 ;  /* 0x0000000900097307 */ /* 0x000fe2000020d000 */
[----:B0-----:R-:W-:-:S07]  /*0450*/  F2FP.BF16.F32.PACK_AB R3, R8, R7 ;  /* 0x000000070803723e */ /* 0x001fce00000010ff */
[----:B------:R-:W-:Y:S01]  /*0460*/  FRND.TRUNC R11, R11 ;  /* 0x0000000b000b7307 */ /* 0x000fe2000020d000 */
[----:B------:R-:W-:Y:S07]  /*0470*/  STG.E.64 desc[UR4][R4.64], R2 ;  /* 0x0000000204007986 */ /* 0x000fee000c101b04 */
[----:B------:R-:W0:Y:S08]  /*0480*/  FRND.TRUNC R10, R10 ;  /* 0x0000000a000a7307 */ /* 0x000e30000020d000 */
[----:B------:R-:W1:Y:S01]  /*0490*/  FRND.TRUNC R12, R12 ;  /* 0x0000000c000c7307 */ /* 0x000e62000020d000 */
[----:B0-----:R-:W-:-:S02]  /*04a0*/  F2FP.BF16.F32.PACK_AB R6, R10, R9 ;  /* 0x000000090a06723e */ /* 0x001fc400000010ff */
[----:B-1----:R-:W-:-:S05]  /*04b0*/  F2FP.BF16.F32.PACK_AB R7, R12, R11 ;  /* 0x0000000b0c07723e */ /* 0x002fca00000010ff */
[----:B------:R-:W-:Y:S01]  /*04c0*/  STG.E.64 desc[UR4][R4.64+0x400], R6 ;  /* 0x0004000604007986 */ /* 0x000fe2000c101b04 */
[----:B------:R-:W-:Y:S05]  /*04d0*/  EXIT ;  /* 0x000000000000794d */ /* 0x000fea0003800000 */
.L_x_2031:
        /* <DEDUP_REMOVED lines=157> */
.L_x_2034:
[----:B------:R-:W-:-:S13]  /*0eb0*/  ISETP.GE.AND P0, PT, R11, R2, PT ;  /* 0x000000020b00720c */ /* 0x000fda0003f06270 */
[----:B------:R-:W-:Y:S05]  /*0ec0*/  @P0 BRA `(.L_x_2036) ;  /* 0x0000000000300947 */ /* 0x000fea0003800000 */
[----:B0-----:R-:W0:Y:S01]  /*0ed0*/  LDC.64 R12, c[0x0][0x218] ;  /* 0x00008600ff0c7b82 */ /* 0x001e220000000a00 */
[----:B------:R-:W-:Y:S01]  /*0ee0*/  IADD3 R3, R0, R11, RZ ;  /* 0x0000000b00037210 */ /* 0x000fe20007ffe0ff */
[----:B------:R-:W-:-:S04]  /*0ef0*/  VIADD R11, R11, 0x80 ;  /* 0x000000800b0b7836 */ /* 0x000fc80000000000 */
[----:B0-----:R-:W-:-:S05]  /*0f00*/  IMAD.WIDE.U32 R12, R3, 0x2, R12 ;  /* 0x00000002030c7825 */ /* 0x001fca00078e000c */
[----:B------:R1:W-:Y:S02]  /*0f10*/  STG.E.U16 desc[UR4][R12.64], R5 ;  /* 0x000000050c007986 */ /* 0x0003e4000c101504 */
.L_x_2035:
[----:B------:R-:W-:-:S13]  /*0f20*/  ISETP.GE.AND P0, PT, R11, R2, PT ;  /* 0x000000020b00720c */ /* 0x000fda0003f06270 */
[----:B------:R-:W-:Y:S05]  /*0f30*/  @P0 BRA `(.L_x_2037) ;  /* 0x0000000000340947 */ /* 0x000fea0003800000 */
[----:B-1----:R-:W1:Y:S01]  /*0f40*/  LDC.64 R4, c[0x0][0x218] ;  /* 0x00008600ff047b82 */ /* 0x002e620000000a00 */
[----:B0-----:R-:W-:Y:S01]  /*0f50*/  IADD3 R3, R0, R11, RZ ;  /* 0x0000000b00037210 */ /* 0x001fe20007ffe0ff */
[----:B------:R-:W-:-:S04]  /*0f60*/  VIADD R11, R11, 0x80 ;  /* 0x000000800b0b7836 */ /* 0x000fc80000000000 */
[----:B-1----:R-:W-:-:S05]  /*0f70*/  IMAD.WIDE.U32 R4, R3, 0x2, R4 ;  /* 0x0000000203047825 */ /* 0x002fca00078e0004 */
[----:B------:R1:W-:Y:S02]  /*0f80*/  STG.E.U16 desc[UR4][R4.64], R6 ;  /* 0x0000000604007986 */ /* 0x0003e4000c101504 */
.L_x_2036:
        /* <DEDUP_REMOVED lines=8> */
.L_x_2037:
[----:B------:R-:W-:Y:S05]  /*1010*/  BSYNC B1 ;  /* 0x0000000000017941 */ /* 0x000fea0003800000 */
.L_x_2033:
[----:B------:R-:W-:-:S13]  /*1020*/  ISETP.GE.AND P0, PT, R11, R2, PT ;  /* 0x000000020b00720c */ /* 0x000fda0003f06270 */
[----:B-12---:R-:W1:Y:S01]  /*1030*/  @!P0 LDC.64 R4, c[0x0][0x218] ;  /* 0x00008600ff048b82 */ /* 0x006e620000000a00 */
[----:B0-----:R-:W-:Y:S01]  /*1040*/  @!P0 IADD3 R3, R0, R11, RZ ;  /* 0x0000000b00038210 */ /* 0x001fe20007ffe0ff */
[----:B------:R-:W-:-:S04]  /*1050*/  @!P0 VIADD R11, R11, 0x80 ;  /* 0x000000800b0b8836 */ /* 0x000fc80000000000 */
[----:B-1----:R-:W-:-:S05]  /*1060*/  @!P0 IMAD.WIDE.U32 R4, R3, 0x2, R4 ;  /* 0x0000000203048825 */ /* 0x002fca00078e0004 */
[----:B------:R2:W-:Y:S02]  /*1070*/  @!P0 STG.E.U16 desc[UR4][R4.64], R8 ;  /* 0x0000000804008986 */ /* 0x0005e4000c101504 */
.L_x_2038:
[----:B------:R-:W-:Y:S05]  /*1080*/  BSYNC B0 ;  /* 0x0000000000007941 */ /* 0x000fea0003800000 */
.L_x_2032:
        /* <DEDUP_REMOVED lines=8> */
.L_x_2039:
        /* <DEDUP_REMOVED lines=15> */
.L_x_22779:


//--------------------- .text._ZN2at6native29vectorized_elementwise_kernelILi8ENS0_13AUnaryFunctorIN3c108BFloat16ES4_S4_ZZZNS0_15binary_internal21div_trunc_kernel_cudaERNS_18TensorIteratorBaseEENKUlvE1_clEvENKUlvE2_clEvEUlS4_S4_E_EESt5arrayIPcLm2EEEEviT0_T1_ --------------------------
	.section	.text._ZN2at6native29vectorized_elementwise_kernelILi8ENS0_13AUnaryFunctorIN3c108BFloat16ES4_S4_ZZZNS0_15binary_internal21div_trunc_kernel_cudaERNS_18TensorIteratorBaseEENKUlvE1_clEvENKUlvE2_clEvEUlS4_S4_E_EESt5arrayIPcLm2EEEEviT0_T1_,"ax",@progbits
	.align	128
        .global         _ZN2at6native29vectorized_elementwise_kernelILi8ENS0_13AUnaryFunctorIN3c108BFloat16ES4_S4_ZZZNS0_15binary_internal21div_trunc_kernel_cudaERNS_18TensorIteratorBaseEENKUlvE1_clEvENKUlvE2_clEvEUlS4_S4_E_EESt5arrayIPcLm2EEEEviT0_T1_
        .type           _ZN2at6native29vectorized_elementwise_kernelILi8ENS0_13AUnaryFunctorIN3c108BFloat16ES4_S4_ZZZNS0_15binary_internal21div_trunc_kernel_cudaERNS_18TensorIteratorBaseEENKUlvE1_clEvENKUlvE2_clEvEUlS4_S4_E_EESt5arrayIPcLm2EEEEviT0_T1_,@function
        .size           _ZN2at6native29vectorized_elementwise_kernelILi8ENS0_13AUnaryFunctorIN3c108BFloat16ES4_S4_ZZZNS0_15binary_internal21div_trunc_kernel_cudaERNS_18TensorIteratorBaseEENKUlvE1_clEvENKUlvE2_clEvEUlS4_S4_E_EESt5arrayIPcLm2EEEEviT0_T1_,(.L_x_22780 - _ZN2at6native29vectorized_elementwise_kernelILi8ENS0_13AUnaryFunctorIN3c108BFloat16ES4_S4_ZZZNS0_15binary_internal21div_trunc_kernel_cudaERNS_18TensorIteratorBaseEENKUlvE1_clEvENKUlvE2_clEvEUlS4_S4_E_EESt5arrayIPcLm2EEEEviT0_T1_)
        .other          _ZN2at6native29vectorized_elementwise_kernelILi8ENS0_13AUnaryFunctorIN3c108BFloat16ES4_S4_ZZZNS0_15binary_internal21div_trunc_kernel_cudaERNS_18TensorIteratorBaseEENKUlvE1_clEvENKUlvE2_clEvEUlS4_S4_E_EESt5arrayIPcLm2EEEEviT0_T1_,@"STO_CUDA_ENTRY STV_DEFAULT"
_ZN2at6native29vectorized_elementwise_kernelILi8ENS0_13AUnaryFunctorIN3c108BFloat16ES4_S4_ZZZNS0_15binary_internal21div_trunc_kernel_cudaERNS_18TensorIteratorBaseEENKUlvE1_clEvENKUlvE2_clEvEUlS4_S4_E_EESt5arrayIPcLm2EEEEviT0_T1_:
.text._ZN2at6native29vectorized_elementwise_kernelILi8ENS0_13AUnaryFunctorIN3c108BFloat16ES4_S4_ZZZNS0_15binary_internal21div_trunc_kernel_cudaERNS_18TensorIteratorBaseEENKUlvE1_clEvENKUlvE2_clEvEUlS4_S4_E_EESt5arrayIPcLm2EEEEviT0_T1_:
        /* <DEDUP_REMOVED lines=13> */
[----:B------:R-:W2:Y:S01]  /*00d0*/  LDG.E.128 R8, desc[UR4][R6.64] ;  /* 0x0000000406087981 */ /* 0x000ea2000c1e1d00 */
[----:B-1----:R-:W-:Y:S02]  /*00e0*/  SHF.L.U32 R4, R4, 0x10, RZ ;  /* 0x0000001004047819 */ /* 0x002fe400000006ff */
[----:B--2---:R-:W-:Y:S01]  /*00f0*/  SHF.L.U32 R5, R9, 0x10, RZ ;  /* 0x0000001009057819 */ /* 0x004fe200000006ff */
[----:B------:R-:W-:Y:S01]  /*0100*/  IMAD.U32 R13, R11, 0x10000, RZ ;  /* 0x000100000b0d7824 */ /* 0x000fe200078e00ff */
[----:B------:R-:W-:Y:S01]  /*0110*/  PRMT R9, R9, 0x7632, R9 ;  /* 0x0000763209097816 */ /* 0x000fe20000000009 */
[----:B------:R-:W-:Y:S01]  /*0120*/  IMAD.U32 R12, R10, 0x10000, RZ ;  /* 0x000100000a0c7824 */ /* 0x000fe200078e00ff */
[----:B------:R-:W-:Y:S01]  /*0130*/  PRMT R11, R11, 0x7632, R11 ;  /* 0x000076320b0b7816 */ /* 0x000fe2000000000b */
[C---:B------:R-:W-:Y:S01]  /*0140*/  IMAD.U32 R3, R8.reuse, 0x10000, RZ ;  /* 0x0001000008037824 */ /* 0x040fe200078e00ff */
[----:B------:R-:W-:Y:S01]  /*0150*/  PRMT R8, R8, 0x7632, R8 ;  /* 0x0000763208087816 */ /* 0x000fe20000000008 */
[----:B------:R0:W-:Y:S01]  /*0160*/  MUFU.RCP R19, R12 ;  /* 0x0000000c00137308 */ /* 0x0001e20000001000 */
[----:B------:R-:W-:Y:S01]  /*0170*/  PRMT R10, R10, 0x7632, R10 ;  /* 0x000076320a0a7816 */ /* 0x000fe2000000000a */
[----:B------:R-:W-:Y:S01]  /*0180*/  IMAD.U32 R9, R9, 0x10000, RZ ;  /* 0x0001000009097824 */ /* 0x000fe200078e00ff */
[----:B------:R-:W-:-:S03]  /*0190*/  SHF.L.U32 R8, R8, 0x10, RZ ;  /* 0x0000001008087819 */ /* 0x000fc600000006ff */
[----:B------:R-:W-:Y:S02]  /*01a0*/  IMAD.U32 R10, R10, 0x10000, RZ ;  /* 0x000100000a0a7824 */ /* 0x000fe400078e00ff */
[----:B------:R-:W1:Y:S01]  /*01b0*/  MUFU.RCP R3, R3 ;  /* 0x0000000300037308 */ /* 0x000e620000001000 */
[----:B0-----:R-:W-:-:S07]  /*01c0*/  IMAD.U32 R12, R11, 0x10000, RZ ;  /* 0x000100000b0c7824 */ /* 0x001fce00078e00ff */
[----:B------:R-:W0:Y:S08]  /*01d0*/  MUFU.RCP R5, R5 ;  /* 0x0000000500057308 */ /* 0x000e300000001000 */
[----:B------:R2:W3:Y:S01]  /*01e0*/  MUFU.RCP R17, R9 ;  /* 0x0000000900117308 */ /* 0x0004e20000001000 */
[----:B-1----:R-:W-:-:S07]  /*01f0*/  FMUL.FTZ R3, R4, R3 ;  /* 0x0000000304037220 */ /* 0x002fce0000410000 */
[----:B------:R-:W1:Y:S01]  /*0200*/  MUFU.RCP R23, R12 ;  /* 0x0000000c00177308 */ /* 0x000e620000001000 */
[C---:B0-----:R-:W-:Y:S01]  /*0210*/  FMUL.FTZ R7, R4.reuse, R5 ;  /* 0x0000000504077220 */ /* 0x041fe20000410000 */
[----:B--2---:R-:W-:-:S06]  /*0220*/  FMUL.FTZ R9, R4, R19 ;  /* 0x0000001304097220 */ /* 0x004fcc0000410000 */
[----:B------:R3:W0:Y:S08]  /*0230*/  MUFU.RCP R15, R8 ;  /* 0x00000008000f7308 */ /* 0x0006300000001000 */
[----:B------:R-:W2:Y:S01]  /*0240*/  MUFU.RCP R13, R13 ;  /* 0x0000000d000d7308 */ /* 0x000ea20000001000 */
[C---:B---3--:R-:W-:Y:S01]  /*0250*/  FMUL.FTZ R8, R4.reuse, R17 ;  /* 0x0000001104087220 */ /* 0x048fe20000410000 */
[----:B-1----:R-:W-:-:S06]  /*0260*/  FMUL.FTZ R14, R4, R23 ;  /* 0x00000017040e7220 */ /* 0x002fcc0000410000 */
[----:B------:R-:W1:Y:S01]  /*0270*/  MUFU.RCP R21, R10 ;  /* 0x0000000a00157308 */ /* 0x000e620000001000 */
[----:B0-----:R-:W-:-:S07]  /*0280*/  FMUL.FTZ R5, R4, R15 ;  /* 0x0000000f04057220 */ /* 0x001fce0000410000 */
[----:B------:R-:W0:Y:S01]  /*0290*/  F2F.BF16.F32 R3, R3 ;  /* 0x0000000300037304 */ /* 0x000e220000202000 */
[----:B--2---:R-:W-:-:S07]  /*02a0*/  FMUL.FTZ R11, R4, R13 ;  /* 0x0000000d040b7220 */ /* 0x004fce0000410000 */
[----:B------:R-:W2:Y:S01]  /*02b0*/  F2F.BF16.F32 R7, R7 ;  /* 0x0000000700077304 */ /* 0x000ea20000202000 */
[----:B-1----:R-:W-:Y:S01]  /*02c0*/  FMUL.FTZ R10, R4, R21 ;  /* 0x00000015040a7220 */ /* 0x002fe20000410000 */
[----:B0-----:R-:W-:-:S06]  /*02d0*/  IMAD.U32 R3, R3, 0x10000, RZ ;  /* 0x0001000003037824 */ /* 0x001fcc00078e00ff */
[----:B------:R0:W1:Y:S01]  /*02e0*/  F2F.BF16.F32 R6, R5 ;  /* 0x0000000500067304 */ /* 0x0000620000202000 */
[----:B--2---:R-:W-:-:S07]  /*02f0*/  SHF.L.U32 R7, R7, 0x10, RZ ;  /* 0x0000001007077819 */ /* 0x004fce00000006ff */
[----:B------:R-:W-:Y:S01]  /*0300*/  F2F.BF16.F32 R8, R8 ;  /* 0x0000000800087304 */ /* 0x000fe20000202000 */
[----:B0-----:R-:W0:Y:S01]  /*0310*/  LDC.64 R4, c[0x0][0x218] ;  /* 0x00008600ff047b82 */ /* 0x001e220000000a00 */
[----:B-1----:R-:W-:-:S06]  /*0320*/  SHF.L.U32 R6, R6, 0x10, RZ ;  /* 0x0000001006067819 */ /* 0x002fcc00000006ff */
[----:B------:R-:W1:Y:S08]  /*0330*/  F2F.BF16.F32 R13, R11 ;  /* 0x0000000b000d7304 */ /* 0x000e700000202000 */
[----:B------:R2:W3:Y:S01]  /*0340*/  F2F.BF16.F32 R12, R10 ;  /* 0x0000000a000c7304 */ /* 0x0004e20000202000 */
[----:B-1----:R-:W-:-:S07]  /*0350*/  IMAD.U32 R13, R13, 0x10000, RZ ;  /* 0x000100000d0d7824 */ /* 0x002fce00078e00ff */
[----:B------:R-:W1:Y:S01]  /*0360*/  F2F.BF16.F32 R14, R14 ;  /* 0x0000000e000e7304 */ /* 0x000e620000202000 */
[----:B--2---:R-:W-:Y:S02]  /*0370*/  IMAD.U32 R10, R8, 0x10000, RZ ;  /* 0x00010000080a7824 */ /* 0x004fe400078e00ff */
[----:B0-----:R-:W-:-:S04]  /*0380*/  IMAD.WIDE.U32 R4, R0, 0x2, R4 ;  /* 0x0000000200047825 */ /* 0x001fc800078e0004 */
[----:B---3--:R-:W-:Y:S01]  /*0390*/  IMAD.U32 R12, R12, 0x10000, RZ ;  /* 0x000100000c0c7824 */ /* 0x008fe200078e00ff */
[----:B------:R-:W0:Y:S01]  /*03a0*/  F2F.BF16.F32 R9, R9 ;  /* 0x0000000900097304 */ /* 0x000e220000202000 */
[----:B-1----:R-:W-:-:S07]  /*03b0*/  SHF.L.U32 R14, R14, 0x10, RZ ;  /* 0x000000100e0e7819 */ /* 0x002fce00000006ff */
[----:B------:R-:W-:Y:S01]  /*03c0*/  FRND.TRUNC R3, R3 ;  /* 0x0000000300037307 */ /* 0x000fe2000020d000 */
[----:B0-----:R-:W-:-:S07]  /*03d0*/  IMAD.U32 R9, R9, 0x10000, RZ ;  /* 0x0001000009097824 */ /* 0x001fce00078e00ff */
[----:B------:R-:W-:Y:S08]  /*03e0*/  FRND.TRUNC R7, R7 ;  /* 0x0000000700077307 */ /* 0x000ff0000020d000 */
[----:B------:R-:W0:Y:S08]  /*03f0*/  FRND.TRUNC R6, R6 ;  /* 0x0000000600067307 */ /* 0x000e30000020d000 */
[----:B------:R-:W1:Y:S08]  /*0400*/  FRND.TRUNC R10, R10 ;  /* 0x0000000a000a7307 */ /* 0x000e70000020d000 */
[----:B------:R2:W-:Y:S08]  /*0410*/  FRND.TRUNC R11, R9 ;  /* 0x00000009000b7307 */ /* 0x0005f0000020d000 */
[----:B------:R-:W-:Y:S01]  /*0420*/  FRND.TRUNC R13, R13 ;  /* 0x0000000d000d7307 */ /* 0x000fe2000020d000 */
[----:B--2---:R-:W-:Y:S01]  /*0430*/  IMAD.WIDE R8, R2, 0x10, R4 ;  /* 0x0000001002087825 */ /* 0x004fe200078e0204 */
[----:B0-----:R-:W-:-:S02]  /*0440*/  F2FP.BF16.F32.PACK_AB R4, R6, R3 ;  /* 0x000000030604723e */ /* 0x001fc400000010ff */
[----:B-1----:R-:W-:-:S04]  /*0450*/  F2FP.BF16.F32.PACK_AB R5, R10, R7 ;  /* 0x000000070a05723e */ /* 0x002fc800000010ff */
[----:B------:R-:W0:Y:S08]  /*0460*/  FRND.TRUNC R12, R12 ;  /* 0x0000000c000c7307 */ /* 0x000e30000020d000 */
[----:B------:R-:W1:Y:S01]  /*0470*/  FRND.TRUNC R14, R14 ;  /* 0x0000000e000e7307 */ /* 0x000e62000020d000 */
[----:B0-----:R-:W-:Y:S02]  /*0480*/  F2FP.BF16.F32.PACK_AB R6, R12, R11 ;  /* 0x0000000b0c06723e */ /* 0x001fe400000010ff */
[----:B-1----:R-:W-:-:S05]  /*0490*/  F2FP.BF16.F32.PACK_AB R7, R14, R13 ;  /* 0x0000000d0e07723e */ /* 0x002fca00000010ff */
[----:B------:R-:W-:Y:S01]  /*04a0*/  STG.E.128 desc[UR4][R8.64], R4 ;  /* 0x0000000408007986 */ /* 0x000fe2000c101d04 */
[----:B------:R-:W-:Y:S05]  /*04b0*/  EXIT ;  /* 0x000000000000794d */ /* 0x000fea0003800000 */
.L_x_2040:
        /* <DEDUP_REMOVED lines=157> */
.L_x_2043:
[----:B------:R-:W-:-:S13]  /*0e90*/  ISETP.GE.AND P0, PT, R11, R2, PT ;  /* 0x000000020b00720c */ /* 0x000fda0003f06270 */
[----:B------:R-:W-:Y:S05]  /*0ea0*/  @P0 BRA `(.L_x_2045) ;  /* 0x0000000000300947 */ /* 0x000fea0003800000 */
[----:B0-----:R-:W0:Y:S01]  /*0eb0*/  LDC.64 R12, c[0x0][0x218] ;  /* 0x00008600ff0c7b82 */ /* 0x001e220000000a00 */
[----:B------:R-:W-:Y:S01]  /*0ec0*/  IADD3 R3, R0, R11, RZ ;  /* 0x0000000b00037210 */ /* 0x000fe20007ffe0ff */
[----:B------:R-:W-:-:S04]  /*0ed0*/  VIADD R11, R11, 0x80 ;  /* 0x000000800b0b7836 */ /* 0x000fc80000000000 */
[----:B0-----:R-:W-:-:S05]  /*0ee0*/  IMAD.WIDE.U32 R12, R3, 0x2, R12 ;  /* 0x00000002030c7825 */ /* 0x001fca00078e000c */
[----:B------:R1:W-:Y:S02]  /*0ef0*/  STG.E.U16 desc[UR4][R12.64], R5 ;  /* 0x000000050c007986 */ /* 0x0003e4000c101504 */
.L_x_2044:
[----:B------:R-:W-:-:S13]  /*0f00*/  ISETP.GE.AND P0, PT, R11, R2, PT ;  /* 0x000000020b00720c */ /* 0x000fda0003f06270 */
[----:B------:R-:W-:Y:S05]  /*0f10*/  @P0 BRA `(.L_x_2046) ;  /* 0x0000000000340947 */ /* 0x000fea0003800000 */
[----:B-1----:R-:W1:Y:S01]  /*0f20*/  LDC.64 R4, c[0x0][0x218] ;  /* 0x00008600ff047b82 */ /* 0x002e620000000a00 */
[----:B0-----:R-:W-:Y:S01]  /*0f30*/  IADD3 R3, R0, R11, RZ ;  /* 0x0000000b00037210 */ /* 0x001fe20007ffe0ff */
[----:B------:R-:W-:-:S04]  /*0f40*/  VIADD R11, R11, 0x80 ;  /* 0x000000800b0b7836 */ /* 0x000fc80000000000 */
[----:B-1----:R-:W-:-:S05]  /*0f50*/  IMAD.WIDE.U32 R4, R3, 0x2, R4 ;  /* 0x0000000203047825 */ /* 0x002fca00078e0004 */
[----:B------:R1:W-:Y:S02]  /*0f60*/  STG.E.U16 desc[UR4][R4.64], R6 ;  /* 0x0000000604007986 */ /* 0x0003e4000c101504 */
.L_x_2045:
        /* <DEDUP_REMOVED lines=8> */
.L_x_2046:
[----:B------:R-:W-:Y:S05]  /*0ff0*/  BSYNC B1 ;  /* 0x0000000000017941 */ /* 0x000fea0003800000 */
.L_x_2042:
[----:B------:R-:W-:-:S13]  /*1000*/  ISETP.GE.AND P0, PT, R11, R2, PT ;  /* 0x000000020b00720c */ /* 0x000fda0003f06270 */
[----:B-12---:R-:W1:Y:S01]  /*1010*/  @!P0 LDC.64 R4, c[0x0][0x218] ;  /* 0x00008600ff048b82 */ /* 0x006e620000000a00 */
[----:B0-----:R-:W-:Y:S01]  /*1020*/  @!P0 IADD3 R3, R0, R11, RZ ;  /* 0x0000000b00038210 */ /* 0x001fe20007ffe0ff */
[----:B------:R-:W-:-:S04]  /*1030*/  @!P0 VIADD R11, R11, 0x80 ;  /* 0x000000800b0b8836 */ /* 0x000fc80000000000 */
[----:B-1----:R-:W-:-:S05]  /*1040*/  @!P0 IMAD.WIDE.U32 R4, R3, 0x2, R4 ;  /* 0x0000000203048825 */ /* 0x002fca00078e0004 */
[----:B------:R2:W-:Y:S02]  /*1050*/  @!P0 STG.E.U16 desc[UR4][R4.64], R8 ;  /* 0x0000000804008986 */ /* 0x0005e4000c101504 */
.L_x_2047:
[----:B------:R-:W-:Y:S05]  /*1060*/  BSYNC B0 ;  /* 0x0000000000007941 */ /* 0x000fea0003800000 */
.L_x_2041:
        /* <DEDUP_REMOVED lines=8> */
.L_x_2048:
        /* <DEDUP_REMOVED lines=9> */
.L_x_22780:


//--------------------- .text._ZN2at6native18elementwise_kernelILi128ELi4EZNS0_15gpu_kernel_implINS0_13BinaryFunctorIN3c104HalfES5_S5_ZZZNS0_15binary_internal21div_trunc_kernel_cudaERNS_18TensorIteratorBaseEENKUlvE1_clEvENKUlvE1_clEvEUlS5_S5_E_EEEEvS8_RKT_EUliE_EEviT1_ --------------------------
	.section	.text._ZN2at6native18elementwise_kernelILi128ELi4EZNS0_15gpu_kernel_implINS0_13BinaryFunctorIN3c104HalfES5_S5_ZZZNS0_15binary_internal21div_trunc_kernel_cudaERNS_18TensorIteratorBaseEENKUlvE1_clEvENKUlvE1_clEvEUlS5_S5_E_EEEEvS8_RKT_EUliE_EEviT1_,"ax",@progbits
	.align	128
        .global         _ZN2at6native18elementwise_kernelILi128ELi4EZNS0_15gpu_kernel_implINS0_13BinaryFunctorIN3c104HalfES5_S5_ZZZNS0_15binary_internal21div_trunc_kernel_cudaERNS_18TensorIteratorBaseEENKUlvE1_clEvENKUlvE1_clEvEUlS5_S5_E_EEEEvS8_RKT_EUliE_EEviT1_
        .type           _ZN2at6native18elementwise_kernelILi128ELi4EZNS0_15gpu_kernel_implINS0_13BinaryFunctorIN3c104HalfES5_S5_ZZZNS0_15binary_internal21div_trunc_kernel_cudaERNS_18TensorIteratorBaseEENKUlvE1_clEvENKUlvE1_clEvEUlS5_S5_E_EEEEvS8_RKT_EUliE_EEviT1_,@function
        .size           _ZN2at6native18elementwise_kernelILi128ELi4EZNS0_15gpu_kernel_implINS0_13BinaryFunctorIN3c104HalfES5_S5_ZZZNS0_15binary_internal21div_trunc_kernel_cudaERNS_18TensorIteratorBaseEENKUlvE1_clEvENKUlvE1_clEvEUlS5_S5_E_EEEEvS8_RKT_EUliE_EEviT1_,(.L_x_22781 - _ZN2at6native18elementwise_kernelILi128ELi4EZNS0_15gpu_kernel_implINS0_13BinaryFunctorIN3c104HalfES5_S5_ZZZNS0_15binary_internal21div_trunc_kernel_cudaERNS_18TensorIteratorBaseEENKUlvE1_clEvENKUlvE1_clEvEUlS5_S5_E_EEEEvS8_RKT_EUliE_EEviT1_)
        .other          _ZN2at6native18elementwise_kernelILi128ELi4EZNS0_15gpu_kernel_implINS0_13BinaryFunctorIN3c104HalfES5_S5_ZZZNS0_15binary_internal21div_trunc_kernel_cudaERNS_18TensorIteratorBaseEENKUlvE1_clEvENKUlvE1_clEvEUlS5_S5_E_EEEEvS8_RKT_EUliE_EEviT1_,@"STO_CUDA_ENTRY STV_DEFAULT"
_ZN2at6native18elementwise_kernelILi128ELi4EZNS0_15gpu_kernel_implINS0_13BinaryFunctorIN3c104HalfES5_S5_ZZZNS0_15binary_internal21div_trunc_kernel_cudaERNS_18TensorIteratorBaseEENKUlvE1_clEvENKUlvE1_clEvEUlS5_S5_E_EEEEvS8_RKT_EUliE_EEviT1_:
.text._ZN2at6native18elementwise_kernelILi128ELi4EZNS0_15gpu_kernel_implINS0_13BinaryFunctorIN3c104HalfES5_S5_ZZZNS0_15binary_internal21div_trunc_kernel_cudaERNS_18TensorIteratorBaseEENKUlvE1_clEvENKUlvE1_clEvEUlS5_S5_E_EEEEvS8_RKT_EUliE_EEviT1_:
        /* <DEDUP_REMOVED lines=365> */
.L_x_2051:
        /* <DEDUP_REMOVED lines=20> */
[----:B0-----:R-:W-:-:S04]  /*1810*/  F2FP.F16.F32.PACK_AB R0, RZ, R0 ;  /* 0x00000000ff00723e */ /* 0x001fc800000000ff */
[----:B------:R-:W-:Y:S01]  /*1820*/  PRMT R19, R0, 0x7610, R19 ;  /* 0x0000761000137816 */ /* 0x000fe20000000013 */
[----:B------:R-:W-:Y:S06]  /*1830*/  BRA `(.L_x_2057) ;  /* 0x0000000c00d07947 */ /* 0x000fec0003800000 */
.L_x_2055:
[----:B------:R-:W2:Y:S02]  /*1840*/  LDG.E.U8 R2, desc[UR36][R2.64] ;  /* 0x0000002402027981 */ /* 0x000ea4000c1e1100 */
[----:B--2---:R-:W-:-:S04]  /*1850*/  I2FP.F32.U32 R0, R2 ;  /* 0x0000000200007245 */ /* 0x004fc80000201000 */
[----:B------:R-:W-:-:S04]  /*1860*/  F2FP.F16.F32.PACK_AB R0, RZ, R0 ;  /* 0x00000000ff00723e */ /* 0x000fc800000000ff */
[----:B------:R-:W-:Y:S01]  /*1870*/  PRMT R19, R0, 0x7610, R19 ;  /* 0x0000761000137816 */ /* 0x000fe20000000013 */
[----:B------:R-:W-:Y:S06]  /*1880*/  BRA `(.L_x_2057) ;  /* 0x0000000c00bc7947 */ /* 0x000fec0003800000 */
.L_x_2054:
        /* <DEDUP_REMOVED lines=8> */
[----:B0-----:R-:W-:-:S04]  /*1910*/  F2FP.F16.F32.PACK_AB R0, RZ, R0 ;  /* 0x00000000ff00723e */ /* 0x001fc800000000ff */
[----:B------:R-:W-:Y:S01]  /*1920*/  PRMT R19, R0, 0x7610, R19 ;  /* 0x0000761000137816 */ /* 0x000fe20000000013 */
[----:B------:R-:W-:Y:S06]  /*1930*/  BRA `(.L_x_2057) ;  /* 0x0000000c00907947 */ /* 0x000fec0003800000 */
.L_x_2059:
[----:B------:R-:W2:Y:S02]  /*1940*/  LDG.E R2, desc[UR36][R2.64] ;  /* 0x0000002402027981 */ /* 0x000ea4000c1e1900 */
[----:B--2---:R-:W-:-:S04]  /*1950*/  I2FP.F32.S32 R0, R2 ;  /* 0x0000000200007245 */ /* 0x004fc80000201400 */
[----:B------:R-:W-:-:S04]  /*1960*/  F2FP.F16.F32.PACK_AB R0, RZ, R0 ;  /* 0x00000000ff00723e */ /* 0x000fc800000000ff */
[----:B------:R-:W-:Y:S01]  /*1970*/  PRMT R19, R0, 0x7610, R19 ;  /* 0x0000761000137816 */ /* 0x000fe20000000013 */
[----:B------:R-:W-:Y:S06]  /*1980*/  BRA `(.L_x_2057) ;  /* 0x0000000c007c7947 */ /* 0x000fec0003800000 */
.L_x_2058:
[----:B------:R-:W2:Y:S02]  /*1990*/  LDG.E.U16 R2, desc[UR36][R2.64] ;  /* 0x0000002402027981 */ /* 0x000ea4000c1e1500 */
[----:B--2---:R-:W0:Y:S02]  /*19a0*/  I2F.S16 R0, R2 ;  /* 0x0000000200007306 */ /* 0x004e240000101400 */
[----:B0-----:R-:W-:-:S04]  /*19b0*/  F2FP.F16.F32.PACK_AB R0, RZ, R0 ;  /* 0x00000000ff00723e */ /* 0x001fc800000000ff */
[----:B------:R-:W-:Y:S01]  /*19c0*/  PRMT R19, R0, 0x7610, R19 ;  /* 0x0000761000137816 */ /* 0x000fe20000000013 */
[----:B------:R-:W-:Y:S06]  /*19d0*/  BRA `(.L_x_2057) ;  /* 0x0000000c00687947 */ /* 0x000fec0003800000 */
.L_x_2053:
[----:B------:R-:W-:-:S13]  /*19e0*/  ISETP.GT.AND P0, PT, R4, 0x6, PT ;  /* 0x000000060400780c */ /* 0x000fda0003f04270 */
[----:B------:R-:W-:Y:S05]  /*19f0*/  @P0 BRA `(.L_x_2060) ;  /* 0x0000000000240947 */ /* 0x000fea0003800000 */
[----:B------:R-:W-:-:S13]  /*1a00*/  ISETP.NE.AND P0, PT, R4, 0x5, PT ;  /* 0x000000050400780c */ /* 0x000fda0003f05270 */
[----:B------:R-:W-:Y:S05]  /*1a10*/  @!P0 BRA `(.L_x_2061) ;  /* 0x0000000000148947 */ /* 0x000fea0003800000 */
[----:B------:R-:W-:-:S13]  /*1a20*/  ISETP.NE.AND P0, PT, R4, 0x6, PT ;  /* 0x000000060400780c */ /* 0x000fda0003f05270 */
[----:B------:R-:W-:Y:S05]  /*1a30*/  @P0 BRA `(.L_x_2056) ;  /* 0x0000000800e40947 */ /* 0x000fea0003800000 */
[----:B------:R-:W2:Y:S02]  /*1a40*/  LDG.E R2, desc[UR36][R2.64] ;  /* 0x0000002402027981 */ /* 0x000ea4000c1e1900 */
[----:B--2---:R-:W-:Y:S01]  /*1a50*/  F2FP.F16.F32.PACK_AB R19, RZ, R2 ;  /* 0x00000002ff13723e */ /* 0x004fe200000000ff */
[----:B------:R-:W-:Y:S06]  /*1a60*/  BRA `(.L_x_2057) ;  /* 0x0000000c00447947 */ /* 0x000fec0003800000 */
.L_x_2061:
[----:B------:R0:W5:Y:S01]  /*1a70*/  LDG.E.U16 R19, desc[UR36][R2.64] ;  /* 0x0000002402137981 */ /* 0x000162000c1e1500 */
[----:B------:R-:W-:Y:S05]  /*1a80*/  BRA `(.L_x_2057) ;  /* 0x0000000c003c7947 */ /* 0x000fea0003800000 */
.L_x_2060:
[----:B------:R-:W-:-:S13]  /*1a90*/  ISETP.NE.AND P0, PT, R4, 0x7, PT ;  /* 0x000000070400780c */ /* 0x000fda0003f05270 */
[----:B------:R-:W-:Y:S05]  /*1aa0*/  @!P0 BRA `(.L_x_2062) ;  /* 0x0000000000248947 */ /* 0x000fea0003800000 */
[----:B------:R-:W-:-:S13]  /*1ab0*/  ISETP.NE.AND P0, PT, R4, 0x8, PT ;  /* 0x000000080400780c */ /* 0x000fda0003f05270 */
[----:B------:R-:W-:Y:S05]  /*1ac0*/  @!P0 BRA `(.L_x_2063) ;  /* 0x0000000000148947 */ /* 0x000fea0003800000 */
[----:B------:R-:W-:-:S13]  /*1ad0*/  ISETP.NE.AND P0, PT, R4, 0x9, PT ;  /* 0x000000090400780c */ /* 0x000fda0003f05270 */
[----:B------:R-:W-:Y:S05]  /*1ae0*/  @P0 BRA `(.L_x_2056) ;  /* 0x0000000800b80947 */ /* 0x000fea0003800000 */
[----:B------:R-:W2:Y:S02]  /*1af0*/  LDG.E R2, desc[UR36][R2.64] ;  /* 0x0000002402027981 */ /* 0x000ea4000c1e1900 */
[----:B--2---:R-:W-:Y:S01]  /*1b00*/  F2FP.F16.F32.PACK_AB R19, RZ, R2 ;  /* 0x00000002ff13723e */ /* 0x004fe200000000ff */
[----:B------:R-:W-:Y:S06]  /*1b10*/  BRA `(.L_x_2057) ;  /* 0x0000000c00187947 */ /* 0x000fec0003800000 */
.L_x_2063:
[----:B------:R1:W5:Y:S01]  /*1b20*/  LDG.E.U16 R19, desc[UR36][R2.64] ;  /* 0x0000002402137981 */ /* 0x000362000c1e1500 */
[----:B------:R-:W-:Y:S05]  /*1b30*/  BRA `(.L_x_2057) ;  /* 0x0000000c00107947 */ /* 0x000fea0003800000 */
.L_x_2062:
[----:B------:R-:W2:Y:S01]  /*1b40*/  LDG.E.64 R2, desc[UR36][R2.64] ;  /* 0x0000002402027981 */ /* 0x000ea2000c1e1b00 */
[----:B------:R-:W-:Y:S01]  /*1b50*/  UMOV UR4, 0xf0000000 ;  /* 0xf000000000047882 */ /* 0x000fe20000000000 */
[----:B------:R-:W-:Y:S01]  /*1b60*/  UMOV UR5, 0x380fffff ;  /* 0x380fffff00057882 */ /* 0x000fe20000000000 */
[----:B--2---:R-:W0:Y:S01]  /*1b70*/  F2F.F32.F64 R0, R2 ;  /* 0x0000000200007310 */ /* 0x004e220000301000 */
[----:B------:R-:W-:-:S14]  /*1b80*/  DSETP.GEU.AND P0, PT, |R2|, UR4, PT ;  /* 0x0000000402007e2a */ /* 0x000fdc000bf0e200 */
[----:B0-----:R-:W-:-:S05]  /*1b90*/  @!P0 FMUL R0, R0, 1.175494350822287508e-38 ;  /* 0x0080000000008820 */ /* 0x001fca0000400000 */
[----:B------:R-:W-:-:S04]  /*1ba0*/  F2FP.F16.F32.PACK_AB R0, RZ, R0 ;  /* 0x00000000ff00723e */ /* 0x000fc800000000ff */
[----:B------:R-:W-:Y:S01]  /*1bb0*/  PRMT R19, R0, 0x7610, R19 ;  /* 0x0000761000137816 */ /* 0x000fe20000000013 */
[----:B------:R-:W-:Y:S06]  /*1bc0*/  BRA `(.L_x_2057) ;  /* 0x0000000800ec7947 */ /* 0x000fec0003800000 */
.L_x_2052:
        /* <DEDUP_REMOVED lines=11> */
[----:B------:R-:W-:-:S04]  /*1c80*/  F2FP.F16.F32.PACK_AB R0, RZ, R0 ;  /* 0x00000000ff00723e */ /* 0x000fc800000000ff */
[----:B------:R-:W-:Y:S01]  /*1c90*/  PRMT R19, R0, 0x7610, R19 ;  /* 0x0000761000137816 */ /* 0x000fe20000000013 */
[----:B------:R-:W-:Y:S06]  /*1ca0*/  BRA `(.L_x_2057) ;  /* 0x0000000800b47947 */ /* 0x000fec0003800000 */
.L_x_2066:
        /* <DEDUP_REMOVED lines=9> */
.L_x_2065:
        /* <DEDUP_REMOVED lines=25> */
[----:B------:R-:W-:-:S04]  /*1ed0*/  F2FP.F16.F32.PACK_AB R5, RZ, R5 ;  /* 0x00000005ff05723e */ /* 0x000fc800000000ff */
[----:B------:R-:W-:Y:S01]  /*1ee0*/  PRMT R19, R5, 0x7610, R19 ;  /* 0x0000761005137816 */ /* 0x000fe20000000013 */
[----:B------:R-:W-:Y:S06]  /*1ef0*/  BRA `(.L_x_2057) ;  /* 0x0000000800207947 */ /* 0x000fec0003800000 */
.L_x_2068:
        /* <DEDUP_REMOVED lines=12> */
[----:B------:R-:W-:-:S04]  /*1fc0*/  F2FP.F16.F32.PACK_AB R4, RZ, R4 ;  /* 0x00000004ff04723e */ /* 0x000fc800000000ff */
[----:B------:R-:W-:Y:S01]  /*1fd0*/  PRMT R19, R4, 0x7610, R19 ;  /* 0x0000761004137816 */ /* 0x000fe20000000013 */
[----:B------:R-:W-:Y:S06]  /*1fe0*/  BRA `(.L_x_2057) ;  /* 0x0000000400e47947 */ /* 0x000fec0003800000 */
.L_x_2067:
[----:B------:R-:W2:Y:S02]  /*1ff0*/  LDG.E.U16 R0, desc[UR36][R2.64] ;  /* 0x0000002402007981 */ /* 0x000ea4000c1e1500 */
[----:B--2---:R-:W-:-:S05]  /*2000*/  IMAD.U32 R0, R0, 0x10000, RZ ;  /* 0x0001000000007824 */ /* 0x004fca00078e00ff */
[----:B------:R-:W-:-:S04]  /*2010*/  F2FP.F16.F32.PACK_AB R0, RZ, R0 ;  /* 0x00000000ff00723e */ /* 0x000fc800000000ff */
[----:B------:R-:W-:Y:S01]  /*2020*/  PRMT R19, R0, 0x7610, R19 ;  /* 0x0000761000137816 */ /* 0x000fe20000000013 */
[----:B------:R-:W-:Y:S06]  /*2030*/  BRA `(.L_x_2057) ;  /* 0x0000000400d07947 */ /* 0x000fec0003800000 */
.L_x_2064:
        /* <DEDUP_REMOVED lines=10> */
[----:B------:R-:W-:-:S04]  /*20e0*/  F2FP.F16.F32.PACK_AB R0, RZ, R0 ;  /* 0x00000000ff00723e */ /* 0x000fc800000000ff */
[----:B------:R-:W-:Y:S01]  /*20f0*/  PRMT R19, R0, 0x7610, R19 ;  /* 0x0000761000137816 */ /* 0x000fe20000000013 */
[----:B------:R-:W-:Y:S06]  /*2100*/  BRA `(.L_x_2057) ;  /* 0x00000004009c7947 */ /* 0x000fec0003800000 */
.L_x_2071:
        /* <DEDUP_REMOVED lines=21> */
.L_x_2075:
[----:B------:R-:W-:Y:S05]  /*2260*/  BSYNC B1 ;  /* 0x0000000000017941 */ /* 0x000fea0003800000 */
.L_x_2074:
[----:B------:R-:W-:Y:S01]  /*2270*/  LEA R3, R0, 0x3b800000, 0x17 ;  /* 0x3b80000000037811 */ /* 0x000fe200078eb8ff */
[----:B------:R-:W-:-:S05]  /*2280*/  IMAD.SHL.U32 R0, R2, 0x100000, RZ ;  /* 0x0010000002007824 */ /* 0x000fca00078e00ff */
[----:B------:R-:W-:-:S07]  /*2290*/  LOP3.LUT R0, R3, R0, R4, 0xfe, !PT ;  /* 0x0000000003007212 */ /* 0x000fce00078efe04 */
.L_x_2073:
[----:B------:R-:W-:Y:S05]  /*22a0*/  BSYNC B0 ;  /* 0x0000000000007941 */ /* 0x000fea0003800000 */
.L_x_2072:
[----:B------:R-:W-:-:S04]  /*22b0*/  F2FP.F16.F32.PACK_AB R0, RZ, R0 ;  /* 0x00000000ff00723e */ /* 0x000fc800000000ff */
[----:B------:R-:W-:Y:S01]  /*22c0*/  PRMT R19, R0, 0x7610, R19 ;  /* 0x0000761000137816 */ /* 0x000fe20000000013 */
[----:B------:R-:W-:Y:S06]  /*22d0*/  BRA `(.L_x_2057) ;  /* 0x0000000400287947 */ /* 0x000fec0003800000 */
.L_x_2070:
        /* <DEDUP_REMOVED lines=21> */
.L_x_2079:
[----:B------:R-:W-:Y:S05]  /*2430*/  BSYNC B1 ;  /* 0x0000000000017941 */ /* 0x000fea0003800000 */
.L_x_2078:
[----:B------:R-:W-:Y:S01]  /*2440*/  LEA R3, R0, 0x37800000, 0x17 ;  /* 0x3780000000037811 */ /* 0x000fe200078eb8ff */
[----:B------:R-:W-:-:S05]  /*2450*/  IMAD.SHL.U32 R0, R2, 0x200000, RZ ;  /* 0x0020000002007824 */ /* 0x000fca00078e00ff */
[----:B------:R-:W-:-:S07]  /*2460*/  LOP3.LUT R0, R3, R0, R4, 0xfe, !PT ;  /* 0x0000000003007212 */ /* 0x000fce00078efe04 */
.L_x_2077:
[----:B------:R-:W-:Y:S05]  /*2470*/  BSYNC B0 ;  /* 0x0000000000007941 */ /* 0x000fea0003800000 */
.L_x_2076:
[----:B------:R-:W-:-:S04]  /*2480*/  F2FP.F16.F32.PACK_AB R0, RZ, R0 ;  /* 0x00000000ff00723e */ /* 0x000fc800000000ff */
[----:B------:R-:W-:Y:S01]  /*2490*/  PRMT R19, R0, 0x7610, R19 ;  /* 0x0000761000137816 */ /* 0x000fe20000000013 */
[----:B------:R-:W-:Y:S06]  /*24a0*/  BRA `(.L_x_2057) ;  /* 0x0000000000b47947 */ /* 0x000fec0003800000 */
.L_x_2069:
        /* <DEDUP_REMOVED lines=14> */
.L_x_2083:
[----:B------:R-:W-:Y:S05]  /*2590*/  BSYNC B0 ;  /* 0x0000000000007941 */ /* 0x000fea0003800000 */
.L_x_2082:
[----:B------:R-:W-:-:S04]  /*25a0*/  F2FP.F16.F32.PACK_AB R0, RZ, R0 ;  /* 0x00000000ff00723e */ /* 0x000fc800000000ff */
[----:B------:R-:W-:Y:S01]  /*25b0*/  PRMT R19, R0, 0x7610, R19 ;  /* 0x0000761000137816 */ /* 0x000fe20000000013 */
[----:B------:R-:W-:Y:S06]  /*25c0*/  BRA `(.L_x_2057) ;  /* 0x00000000006c7947 */ /* 0x000fec0003800000 */
.L_x_2056:
        /* <DEDUP_REMOVED lines=16> */
.L_x_2084:
[----:B------:R-:W-:Y:S01]  /*26d0*/  PRMT R19, RZ, 0x7610, R19 ;  /* 0x00007610ff137816 */ /* 0x000fe20000000013 */
[----:B------:R-:W-:Y:S06]  /*26e0*/  BRA `(.L_x_2057) ;  /* 0x0000000000247947 */ /* 0x000fec0003800000 */
.L_x_2081:
[----:B------:R-:W2:Y:S02]  /*26f0*/  LDG.E.64 R2, desc[UR36][R2.64] ;  /* 0x0000002402027981 */ /* 0x000ea4000c1e1b00 */
[----:B--2---:R-:W0:Y:S02]  /*2700*/  I2F.U64 R0, R2 ;  /* 0x0000000200007312 */ /* 0x004e240000301000 */
[----:B0-----:R-:W-:-:S04]  /*2710*/  F2FP.F16.F32.PACK_AB R0, RZ, R0 ;  /* 0x00000000ff00723e */ /* 0x001fc800000000ff */
[----:B------:R-:W-:Y:S01]  /*2720*/  PRMT R19, R0, 0x7610, R19 ;  /* 0x0000761000137816 */ /* 0x000fe20000000013 */
[----:B------:R-:W-:Y:S06]  /*2730*/  BRA `(.L_x_2057) ;  /* 0x0000000000107947 */ /* 0x000fec0003800000 */
.L_x_2080:
[----:B------:R-:W2:Y:S02]  /*2740*/  LDG.E R2, desc[UR36][R2.64] ;  /* 0x0000002402027981 */ /* 0x000ea4000c1e1900 */
[----:B--2---:R-:W-:-:S04]  /*2750*/  I2FP.F32.U32 R0, R2 ;  /* 0x0000000200007245 */ /* 0x004fc80000201000 */
[----:B------:R-:W-:-:S04]  /*2760*/  F2FP.F16.F32.PACK_AB R0, RZ, R0 ;  /* 0x00000000ff00723e */ /* 0x000fc800000000ff */
[----:B------:R-:W-:-:S07]  /*2770*/  PRMT R19, R0, 0x7610, R19 ;  /* 0x0000761000137816 */ /* 0x000fce0000000013 */
.L_x_2057:
[----:B------:R-:W2:Y:S01]  /*2780*/  LDC.U8 R4, c[0x0][0x493] ;  /* 0x000124c0ff047b82 */ /* 0x000ea20000000000 */
[----:B------:R-:W-:Y:S02]  /*2790*/  ULDC.64 UR4, c[0x0][0x488] ;  /* 0x0001220000047ab9 */ /* 0x000fe40000000a00 */
[----:B01----:R-:W-:-:S05]  /*27a0*/  IADD3 R2, P1, R22, UR4, RZ ;  /* 0x0000000416027c10 */ /* 0x003fca000ff3e0ff */
[----:B------:R-:W-:Y:S01]  /*27b0*/  IMAD.X R3, RZ, RZ, UR5, P1 ;  /* 0x00000005ff037e24 */ /* 0x000fe200088e06ff */
[----:B--2---:R-:W-:-:S04]  /*27c0*/  PRMT R0, R4, 0x9910, RZ ;  /* 0x0000991004007816 */ /* 0x004fc800000000ff */
        /* <DEDUP_REMOVED lines=12> */
[----:B0-----:R-:W-:Y:S01]  /*2890*/  F2FP.F16.F32.PACK_AB R0, RZ, R0 ;  /* 0x00000000ff00723e */ /* 0x001fe200000000ff */
[----:B------:R-:W-:Y:S06]  /*28a0*/  BRA `(.L_x_2090) ;  /* 0x0000000c00987947 */ /* 0x000fec0003800000 */
.L_x_2088:
[----:B------:R-:W2:Y:S02]  /*28b0*/  LDG.E.U8 R2, desc[UR36][R2.64] ;  /* 0x0000002402027981 */ /* 0x000ea4000c1e1100 */
[----:B--2---:R-:W-:-:S04]  /*28c0*/  I2FP.F32.U32 R0, R2 ;  /* 0x0000000200007245 */ /* 0x004fc80000201000 */
[----:B------:R-:W-:Y:S01]  /*28d0*/  F2FP.F16.F32.PACK_AB R0, RZ, R0 ;  /* 0x00000000ff00723e */ /* 0x000fe200000000ff */
[----:B------:R-:W-:Y:S06]  /*28e0*/  BRA `(.L_x_2090) ;  /* 0x0000000c00887947 */ /* 0x000fec0003800000 */
.L_x_2087:
        /* <DEDUP_REMOVED lines=8> */
[----:B0-----:R-:W-:Y:S01]  /*2970*/  F2FP.F16.F32.PACK_AB R0, RZ, R0 ;  /* 0x00000000ff00723e */ /* 0x001fe200000000ff */
[----:B------:R-:W-:Y:S06]  /*2980*/  BRA `(.L_x_2090) ;  /* 0x0000000c00607947 */ /* 0x000fec0003800000 */
.L_x_2092:
[----:B------:R-:W2:Y:S02]  /*2990*/  LDG.E R2, desc[UR36][R2.64] ;  /* 0x0000002402027981 */ /* 0x000ea4000c1e1900 */
[----:B--2---:R-:W-:-:S04]  /*29a0*/  I2FP.F32.S32 R0, R2 ;  /* 0x0000000200007245 */ /* 0x004fc80000201400 */
[----:B------:R-:W-:Y:S01]  /*29b0*/  F2FP.F16.F32.PACK_AB R0, RZ, R0 ;  /* 0x00000000ff00723e */ /* 0x000fe200000000ff */
[----:B------:R-:W-:Y:S06]  /*29c0*/  BRA `(.L_x_2090) ;  /* 0x0000000c00507947 */ /* 0x000fec0003800000 */
.L_x_2091:
[----:B------:R-:W2:Y:S02]  /*29d0*/  LDG.E.U16 R2, desc[UR36][R2.64] ;  /* 0x0000002402027981 */ /* 0x000ea4000c1e1500 */
[----:B--2---:R-:W0:Y:S02]  /*29e0*/  I2F.S16 R0, R2 ;  /* 0x0000000200007306 */ /* 0x004e240000101400 */
[----:B0-----:R-:W-:Y:S01]  /*29f0*/  F2FP.F16.F32.PACK_AB R0, RZ, R0 ;  /* 0x00000000ff00723e */ /* 0x001fe200000000ff */
[----:B------:R-:W-:Y:S06]  /*2a00*/  BRA `(.L_x_2090) ;  /* 0x0000000c00407947 */ /* 0x000fec0003800000 */
.L_x_2086:
        /* <DEDUP_REMOVED lines=9> */
.L_x_2094:
[----:B------:R1:W5:Y:S01]  /*2aa0*/  LDG.E.U16 R0, desc[UR36][R2.64] ;  /* 0x0000002402007981 */ /* 0x000362000c1e1500 */
[----:B------:R-:W-:Y:S05]  /*2ab0*/  BRA `(.L_x_2090) ;  /* 0x0000000c00147947 */ /* 0x000fea0003800000 */
.L_x_2093:
        /* <DEDUP_REMOVED lines=9> */
.L_x_2096:
[----:B------:R0:W5:Y:S01]  /*2b50*/  LDG.E.U16 R0, desc[UR36][R2.64] ;  /* 0x0000002402007981 */ /* 0x000162000c1e1500 */
[----:B------:R-:W-:Y:S05]  /*2b60*/  BRA `(.L_x_2090) ;  /* 0x0000000800e87947 */ /* 0x000fea0003800000 */
.L_x_2095:
[----:B------:R-:W2:Y:S01]  /*2b70*/  LDG.E.64 R2, desc[UR36][R2.64] ;  /* 0x0000002402027981 */ /* 0x000ea2000c1e1b00 */
[----:B------:R-:W-:Y:S01]  /*2b80*/  UMOV UR4, 0xf0000000 ;  /* 0xf000000000047882 */ /* 0x000fe20000000000 */
[----:B------:R-:W-:Y:S01]  /*2b90*/  UMOV UR5, 0x380fffff ;  /* 0x380fffff00057882 */ /* 0x000fe20000000000 */
[----:B--2---:R-:W0:Y:S01]  /*2ba0*/  F2F.F32.F64 R0, R2 ;  /* 0x0000000200007310 */ /* 0x004e220000301000 */
[----:B------:R-:W-:-:S14]  /*2bb0*/  DSETP.GEU.AND P0, PT, |R2|, UR4, PT ;  /* 0x0000000402007e2a */ /* 0x000fdc000bf0e200 */
[----:B0-----:R-:W-:-:S05]  /*2bc0*/  @!P0 FMUL R0, R0, 1.175494350822287508e-38 ;  /* 0x0080000000008820 */ /* 0x001fca0000400000 */
[----:B------:R-:W-:Y:S01]  /*2bd0*/  F2FP.F16.F32.PACK_AB R0, RZ, R0 ;  /* 0x00000000ff00723e */ /* 0x000fe200000000ff */
[----:B------:R-:W-:Y:S06]  /*2be0*/  BRA `(.L_x_2090) ;  /* 0x0000000800c87947 */ /* 0x000fec0003800000 */
.L_x_2085:
        /* <DEDUP_REMOVED lines=11> */
[----:B------:R-:W-:Y:S01]  /*2ca0*/  F2FP.F16.F32.PACK_AB R0, RZ, R0 ;  /* 0x00000000ff00723e */ /* 0x000fe200000000ff */
[----:B------:R-:W-:Y:S06]  /*2cb0*/  BRA `(.L_x_2090) ;  /* 0x0000000800947947 */ /* 0x000fec0003800000 */
.L_x_2099:
        /* <DEDUP_REMOVED lines=8> */
.L_x_2098:
        /* <DEDUP_REMOVED lines=28> */
.L_x_2101:
        /* <DEDUP_REMOVED lines=15> */
.L_x_2100:
[----:B------:R-:W2:Y:S02]  /*2ff0*/  LDG.E.U16 R0, desc[UR36][R2.64] ;  /* 0x0000002402007981 */ /* 0x000ea4000c1e1500 */
[----:B--2---:R-:W-:-:S05]  /*3000*/  IMAD.U32 R0, R0, 0x10000, RZ ;  /* 0x0001000000007824 */ /* 0x004fca00078e00ff */
[----:B------:R-:W-:Y:S01]  /*3010*/  F2FP.F16.F32.PACK_AB R0, RZ, R0 ;  /* 0x00000000ff00723e */ /* 0x000fe200000000ff */
[----:B------:R-:W-:Y:S06]  /*3020*/  BRA `(.L_x_2090) ;  /* 0x0000000400b87947 */ /* 0x000fec0003800000 */
.L_x_2097:
        /* <DEDUP_REMOVED lines=10> */
[----:B------:R-:W-:Y:S01]  /*30d0*/  F2FP.F16.F32.PACK_AB R0, RZ, R0 ;  /* 0x00000000ff00723e */ /* 0x000fe200000000ff */
[----:B------:R-:W-:Y:S06]  /*30e0*/  BRA `(.L_x_2090) ;  /* 0x0000000400887947 */ /* 0x000fec0003800000 */
.L_x_2104:
        /* <DEDUP_REMOVED lines=21> */
.L_x_2108:
[----:B------:R-:W-:Y:S05]  /*3240*/  BSYNC B1 ;  /* 0x0000000000017941 */ /* 0x000fea0003800000 */
.L_x_2107:
[----:B------:R-:W-:Y:S01]  /*3250*/  LEA R3, R0, 0x3b800000, 0x17 ;  /* 0x3b80000000037811 */ /* 0x000fe200078eb8ff */
[----:B------:R-:W-:-:S05]  /*3260*/  IMAD.SHL.U32 R0, R2, 0x100000, RZ ;  /* 0x0010000002007824 */ /* 0x000fca00078e00ff */
[----:B------:R-:W-:-:S07]  /*3270*/  LOP3.LUT R0, R3, R0, R4, 0xfe, !PT ;  /* 0x0000000003007212 */ /* 0x000fce00078efe04 */
.L_x_2106:
[----:B------:R-:W-:Y:S05]  /*3280*/  BSYNC B0 ;  /* 0x0000000000007941 */ /* 0x000fea0003800000 */
.L_x_2105:
[----:B------:R-:W-:Y:S01]  /*3290*/  F2FP.F16.F32.PACK_AB R0, RZ, R0 ;  /* 0x00000000ff00723e */ /* 0x000fe200000000ff */
[----:B------:R-:W-:Y:S06]  /*32a0*/  BRA `(.L_x_2090) ;  /* 0x0000000400187947 */ /* 0x000fec0003800000 */
.L_x_2103:
        /* <DEDUP_REMOVED lines=21> */
.L_x_2112:
[----:B------:R-:W-:Y:S05]  /*3400*/  BSYNC B1 ;  /* 0x0000000000017941 */ /* 0x000fea0003800000 */
.L_x_2111:
[----:B------:R-:W-:Y:S01]  /*3410*/  LEA R3, R0, 0x37800000, 0x17 ;  /* 0x3780000000037811 */ /* 0x000fe200078eb8ff */
[----:B------:R-:W-:-:S05]  /*3420*/  IMAD.SHL.U32 R0, R2, 0x200000, RZ ;  /* 0x0020000002007824 */ /* 0x000fca00078e00ff */
[----:B------:R-:W-:-:S07]  /*3430*/  LOP3.LUT R0, R3, R0, R4, 0xfe, !PT ;  /* 0x0000000003007212 */ /* 0x000fce00078efe04 */
.L_x_2110:
[----:B------:R-:W-:Y:S05]  /*3440*/  BSYNC B0 ;  /* 0x0000000000007941 */ /* 0x000fea0003800000 */
.L_x_2109:
[----:B------:R-:W-:Y:S01]  /*3450*/  F2FP.F16.F32.PACK_AB R0, RZ, R0 ;  /* 0x00000000ff00723e */ /* 0x000fe200000000ff */
[----:B------:R-:W-:Y:S06]  /*3460*/  BRA `(.L_x_2090) ;  /* 0x0000000000a87947 */ /* 0x000fec0003800000 */
.L_x_2102:
        /* <DEDUP_REMOVED lines=14> */
.L_x_2116:
[----:B------:R-:W-:Y:S05]  /*3550*/  BSYNC B0 ;  /* 0x0000000000007941 */ /* 0x000fea0003800000 */
.L_x_2115:
[----:B------:R-:W-:Y:S01]  /*3560*/  F2FP.F16.F32.PACK_AB R0, RZ, R0 ;  /* 0x00000000ff00723e */ /* 0x000fe200000000ff */
[----:B------:R-:W-:Y:S06]  /*3570*/  BRA `(.L_x_2090) ;  /* 0x0000000000647947 */ /* 0x000fec0003800000 */
.L_x_2089:
        /* <DEDUP_REMOVED lines=16> */
.L_x_2117:
[----:B------:R-:W-:Y:S01]  /*3680*/  PRMT R0, RZ, 0x7610, R0 ;  /* 0x00007610ff007816 */ /* 0x000fe20000000000 */
[----:B------:R-:W-:Y:S06]  /*3690*/  BRA `(.L_x_2090) ;  /* 0x00000000001c7947 */ /* 0x000fec0003800000 */
.L_x_2114:
[----:B------:R-:W2:Y:S02]  /*36a0*/  LDG.E.64 R2, desc[UR36][R2.64] ;  /* 0x0000002402027981 */ /* 0x000ea4000c1e1b00 */
[----:B--2---:R-:W0:Y:S02]  /*36b0*/  I2F.U64 R0, R2 ;  /* 0x0000000200007312 */ /* 0x004e240000301000 */
[----:B0-----:R-:W-:Y:S01]  /*36c0*/  F2FP.F16.F32.PACK_AB R0, RZ, R0 ;  /* 0x00000000ff00723e */ /* 0x001fe200000000ff */
[----:B------:R-:W-:Y:S06]  /*36d0*/  BRA `(.L_x_2090) ;  /* 0x00000000000c7947 */ /* 0x000fec0003800000 */
.L_x_2113:
[----:B------:R-:W2:Y:S02]  /*36e0*/  LDG.E R2, desc[UR36][R2.64] ;  /* 0x0000002402027981 */ /* 0x000ea4000c1e1900 */
[----:B--2---:R-:W-:-:S04]  /*36f0*/  I2FP.F32.U32 R0, R2 ;  /* 0x0000000200007245 */ /* 0x004fc80000201000 */
[----:B------:R-:W-:-:S07]  /*3700*/  F2FP.F16.F32.PACK_AB R0, RZ, R0 ;  /* 0x00000000ff00723e */ /* 0x000fce00000000ff */
.L_x_2090:
[----:B-----5:R-:W-:Y:S01]  /*3710*/  HADD2.F32 R0, -RZ, R0.H0_H0 ;  /* 0x20000000ff007230 */ /* 0x020fe20000004100 */
[----:B01----:R-:W0:Y:S01]  /*3720*/  LDC.U8 R3, c[0x0][0x491] ;  /* 0x00012440ff037b82 */ /* 0x003e220000000000 */
[----:B------:R-:W-:-:S04]  /*3730*/  HADD2.F32 R19, -RZ, R19.H0_H0 ;  /* 0x20000013ff137230 */ /* 0x000fc80000004100 */
[----:B------:R-:W1:Y:S02]  /*3740*/  MUFU.RCP R0, R0 ;  /* 0x0000000000007308 */ /* 0x000e640000001000 */
[----:B-1----:R-:W-:Y:S01]  /*3750*/  FMUL.FTZ R19, R19, R0 ;  /* 0x0000000013137220 */ /* 0x002fe20000410000 */
[----:B0-----:R-:W-:-:S04]  /*3760*/  PRMT R2, R3, 0x9910, RZ ;  /* 0x0000991003027816 */ /* 0x001fc800000000ff */
[----:B------:R-:W-:Y:S02]  /*3770*/  F2FP.F16.F32.PACK_AB R19, RZ, R19 ;  /* 0x00000013ff13723e */ /* 0x000fe400000000ff */
[----:B------:R-:W-:-:S03]  /*3780*/  ISETP.GT.AND P0, PT, R2, 0x9, PT ;  /* 0x000000090200780c */ /* 0x000fc60003f04270 */
[----:B------:R-:W-:-:S06]  /*3790*/  HADD2.F32 R19, -RZ, R19.H0_H0 ;  /* 0x20000013ff137230 */ /* 0x000fcc0000004100 */
[----:B------:R-:W0:Y:S02]  /*37a0*/  FRND.TRUNC R19, R19 ;  /* 0x0000001300137307 */ /* 0x000e24000020d000 */
[----:B0-----:R-:W-:Y:S02]  /*37b0*/  F2FP.F16.F32.PACK_AB R4, RZ, R19 ;  /* 0x00000013ff04723e */ /* 0x001fe400000000ff */
        /* <DEDUP_REMOVED lines=9> */
[----:B------:R-:W-:-:S04]  /*3850*/  HADD2.F32 R0, -RZ, R4.H0_H0 ;  /* 0x20000004ff007230 */ /* 0x000fc80000004100 */
[----:B------:R-:W0:Y:S02]  /*3860*/  F2I.FTZ.TRUNC.NTZ R3, R0 ;  /* 0x0000000000037305 */ /* 0x000e24000021f100 */
[----:B0-----:R0:W-:Y:S01]  /*3870*/  STG.E.U8 desc[UR36][R16.64], R3 ;  /* 0x0000000310007986 */ /* 0x0011e2000c101124 */
[----:B------:R-:W-:Y:S05]  /*3880*/  BRA `(.L_x_2123) ;  /* 0x0000000c00947947 */ /* 0x000fea0003800000 */
.L_x_2121:
[----:B------:R-:W-:-:S06]  /*3890*/  HADD2.F32 R3, -RZ, R4.H0_H0 ;  /* 0x20000004ff037230 */ /* 0x000fcc0000004100 */
[----:B------:R-:W0:Y:S02]  /*38a0*/  F2I.S64.TRUNC R2, R3 ;  /* 0x0000000300027311 */ /* 0x000e24000020d900 */
[----:B0-----:R1:W-:Y:S01]  /*38b0*/  STG.E.U8 desc[UR36][R16.64], R2 ;  /* 0x0000000210007986 */ /* 0x0013e2000c101124 */
[----:B------:R-:W-:Y:S05]  /*38c0*/  BRA `(.L_x_2123) ;  /* 0x0000000c00847947 */ /* 0x000fea0003800000 */
.L_x_2120:
[----:B------:R-:W-:-:S13]  /*38d0*/  ISETP.NE.AND P0, PT, R2, 0x2, PT ;  /* 0x000000020200780c */ /* 0x000fda0003f05270 */
[----:B------:R-:W-:Y:S05]  /*38e0*/  @!P0 BRA `(.L_x_2124) ;  /* 0x0000000000308947 */ /* 0x000fea0003800000 */
[----:B------:R-:W-:-:S13]  /*38f0*/  ISETP.NE.AND P0, PT, R2, 0x3, PT ;  /* 0x000000030200780c */ /* 0x000fda0003f05270 */
[----:B------:R-:W-:Y:S05]  /*3900*/  @!P0 BRA `(.L_x_2125) ;  /* 0x0000000000188947 */ /* 0x000fea0003800000 */
[----:B------:R-:W-:-:S13]  /*3910*/  ISETP.NE.AND P0, PT, R2, 0x4, PT ;  /* 0x000000040200780c */ /* 0x000fda0003f05270 */
[----:B------:R-:W-:Y:S05]  /*3920*/  @P0 BRA `(.L_x_2122) ;  /* 0x0000000c000c0947 */ /* 0x000fea0003800000 */
[----:B------:R-:W-:-:S06]  /*3930*/  HADD2.F32 R2, -RZ, R4.H0_H0 ;  /* 0x20000004ff027230 */ /* 0x000fcc0000004100 */
[----:B------:R-:W0:Y:S02]  /*3940*/  F2I.S64.TRUNC R2, R2 ;  /* 0x0000000200027311 */ /* 0x000e24000020d900 */
[----:B0-----:R4:W-:Y:S01]  /*3950*/  STG.E.64 desc[UR36][R16.64], R2 ;  /* 0x0000000210007986 */ /* 0x0019e2000c101b24 */
[----:B------:R-:W-:Y:S05]  /*3960*/  BRA `(.L_x_2123) ;  /* 0x0000000c005c7947 */ /* 0x000fea0003800000 */
.L_x_2125:
[----:B------:R-:W-:-:S04]  /*3970*/  HADD2.F32 R4, -RZ, R4.H0_H0 ;  /* 0x20000004ff047230 */ /* 0x000fc80000004100 */
[----:B------:R-:W0:Y:S02]  /*3980*/  F2I.FTZ.TRUNC.NTZ R3, R4 ;  /* 0x0000000400037305 */ /* 0x000e24000021f100 */
[----:B0-----:R3:W-:Y:S01]  /*3990*/  STG.E desc[UR36][R16.64], R3 ;  /* 0x0000000310007986 */ /* 0x0017e2000c101924 */
[----:B------:R-:W-:Y:S05]  /*39a0*/  BRA `(.L_x_2123) ;  /* 0x0000000c004c7947 */ /* 0x000fea0003800000 */
.L_x_2124:
[----:B------:R-:W-:-:S04]  /*39b0*/  HADD2.F32 R4, -RZ, R4.H0_H0 ;  /* 0x20000004ff047230 */ /* 0x000fc80000004100 */
[----:B------:R-:W0:Y:S02]  /*39c0*/  F2I.FTZ.TRUNC.NTZ R3, R4 ;  /* 0x0000000400037305 */ /* 0x000e24000021f100 */
[----:B0-----:R2:W-:Y:S01]  /*39d0*/  STG.E.U16 desc[UR36][R16.64], R3 ;  /* 0x0000000310007986 */ /* 0x0015e2000c101524 */
[----:B------:R-:W-:Y:S05]  /*39e0*/  BRA `(.L_x_2123) ;  /* 0x0000000c003c7947 */ /* 0x000fea0003800000 */
.L_x_2119:
[----:B------:R-:W-:-:S13]  /*39f0*/  ISETP.GT.AND P0, PT, R2, 0x6, PT ;  /* 0x000000060200780c */ /* 0x000fda0003f04270 */
[----:B------:R-:W-:Y:S05]  /*3a00*/  @P0 BRA `(.L_x_2126) ;  /* 0x0000000000240947 */ /* 0x000fea0003800000 */
[----:B------:R-:W-:-:S13]  /*3a10*/  ISETP.NE.AND P0, PT, R2, 0x5, PT ;  /* 0x000000050200780c */ /* 0x000fda0003f05270 */
[----:B------:R-:W-:Y:S05]  /*3a20*/  @!P0 BRA `(.L_x_2127) ;  /* 0x0000000000148947 */ /* 0x000fea0003800000 */
[----:B------:R-:W-:-:S13]  /*3a30*/  ISETP.NE.AND P0, PT, R2, 0x6, PT ;  /* 0x000000060200780c */ /* 0x000fda0003f05270 */
[----:B------:R-:W-:Y:S05]  /*3a40*/  @P0 BRA `(.L_x_2122) ;  /* 0x0000000800c40947 */ /* 0x000fea0003800000 */
[----:B------:R-:W-:-:S05]  /*3a50*/  HADD2.F32 R3, -RZ, R4.H0_H0 ;  /* 0x20000004ff037230 */ /* 0x000fca0000004100 */
[----:B------:R0:W-:Y:S01]  /*3a60*/  STG.E desc[UR36][R16.64], R3 ;  /* 0x0000000310007986 */ /* 0x0001e2000c101924 */
[----:B------:R-:W-:Y:S05]  /*3a70*/  BRA `(.L_x_2123) ;  /* 0x0000000c00187947 */ /* 0x000fea0003800000 */
.L_x_2127:
[----:B------:R0:W-:Y:S01]  /*3a80*/  STG.E.U16 desc[UR36][R16.64], R4 ;  /* 0x0000000410007986 */ /* 0x0001e2000c101524 */
[----:B------:R-:W-:Y:S05]  /*3a90*/  BRA `(.L_x_2123) ;  /* 0x0000000c00107947 */ /* 0x000fea0003800000 */
.L_x_2126:
[----:B------:R-:W-:-:S13]  /*3aa0*/  ISETP.NE.AND P0, PT, R2, 0x7, PT ;  /* 0x000000070200780c */ /* 0x000fda0003f05270 */
[----:B------:R-:W-:Y:S05]  /*3ab0*/  @!P0 BRA `(.L_x_2128) ;  /* 0x0000000000348947 */ /* 0x000fea0003800000 */
[----:B------:R-:W-:-:S13]  /*3ac0*/  ISETP.NE.AND P0, PT, R2, 0x8, PT ;  /* 0x000000080200780c */ /* 0x000fda0003f05270 */
[----:B------:R-:W-:Y:S05]  /*3ad0*/  @!P0 BRA `(.L_x_2129) ;  /* 0x0000000000188947 */ /* 0x000fea0003800000 */
[----:B------:R-:W-:-:S13]  /*3ae0*/  ISETP.NE.AND P0, PT, R2, 0x9, PT ;  /* 0x000000090200780c */ /* 0x000fda0003f05270 */
[----:B------:R-:W-:Y:S05]  /*3af0*/  @P0 BRA `(.L_x_2122) ;  /* 0x0000000800980947 */ /* 0x000fea0003800000 */
[----:B------:R-:W-:Y:S02]  /*3b00*/  HADD2.F32 R4, -RZ, R4.H0_H0 ;  /* 0x20000004ff047230 */ /* 0x000fe40000004100 */
[----:B------:R-:W-:-:S05]  /*3b10*/  IMAD.MOV.U32 R5, RZ, RZ, RZ ;  /* 0x000000ffff057224 */ /* 0x000fca00078e00ff */
[----:B------:R0:W-:Y:S01]  /*3b20*/  STG.E.64 desc[UR36][R16.64], R4 ;  /* 0x0000000410007986 */ /* 0x0001e2000c101b24 */
[----:B------:R-:W-:Y:S05]  /*3b30*/  BRA `(.L_x_2123) ;  /* 0x0000000800e87947 */ /* 0x000fea0003800000 */
.L_x_2129:
[----:B------:R-:W-:-:S05]  /*3b40*/  HADD2.F32 R0, -RZ, R4.H0_H0 ;  /* 0x20000004ff007230 */ /* 0x000fca0000004100 */
[----:B------:R-:W-:-:S04]  /*3b50*/  F2FP.F16.F32.PACK_AB R0, RZ, R0 ;  /* 0x00000000ff00723e */ /* 0x000fc800000000ff */
[----:B------:R-:W-:-:S05]  /*3b60*/  PRMT R0, R0, 0x5410, RZ ;  /* 0x0000541000007816 */ /* 0x000fca00000000ff */
[----:B------:R0:W-:Y:S01]  /*3b70*/  STG.E desc[UR36][R16.64], R0 ;  /* 0x0000000010007986 */ /* 0x0001e2000c101924 */
[----:B------:R-:W-:Y:S05]  /*3b80*/  BRA `(.L_x_2123) ;  /* 0x0000000800d47947 */ /* 0x000fea0003800000 */
.L_x_2128:
[----:B------:R-:W-:-:S05]  /*3b90*/  HADD2.F32 R2, -RZ, R4.H0_H0 ;  /* 0x20000004ff027230 */ /* 0x000fca0000004100 */
[----:B------:R-:W-:-:S06]  /*3ba0*/  FMUL.FTZ R2, R2, 1 ;  /* 0x3f80000002027820 */ /* 0x000fcc0000410000 */
[----:B------:R-:W0:Y:S02]  /*3bb0*/  F2F.F64.F32 R2, R2 ;  /* 0x0000000200027310 */ /* 0x000e240000201800 */
[----:B0-----:R0:W-:Y:S01]  /*3bc0*/  STG.E.64 desc[UR36][R16.64], R2 ;  /* 0x0000000210007986 */ /* 0x0011e2000c101b24 */
[----:B------:R-:W-:Y:S05]  /*3bd0*/  BRA `(.L_x_2123) ;  /* 0x0000000800c07947 */ /* 0x000fea0003800000 */
.L_x_2118:
        /* <DEDUP_REMOVED lines=8> */
[----:B------:R-:W-:-:S05]  /*3c60*/  HADD2.F32 R4, -RZ, R4.H0_H0 ;  /* 0x20000004ff047230 */ /* 0x000fca0000004100 */
[----:B------:R-:W-:-:S04]  /*3c70*/  FSETP.NEU.FTZ.AND P0, PT, R4, RZ, PT ;  /* 0x000000ff0400720b */ /* 0x000fc80003f1d000 */
[----:B------:R-:W-:-:S05]  /*3c80*/  SEL R3, RZ, 0x1, !P0 ;  /* 0x00000001ff037807 */ /* 0x000fca0004000000 */
[----:B------:R0:W-:Y:S01]  /*3c90*/  STG.E.U8 desc[UR36][R16.64], R3 ;  /* 0x0000000310007986 */ /* 0x0001e2000c101124 */
[----:B------:R-:W-:Y:S05]  /*3ca0*/  BRA `(.L_x_2123) ;  /* 0x00000008008c7947 */ /* 0x000fea0003800000 */
.L_x_2132:
[----:B------:R-:W-:Y:S01]  /*3cb0*/  HADD2.F32 R4, -RZ, R4.H0_H0 ;  /* 0x20000004ff047230 */ /* 0x000fe20000004100 */
[----:B------:R-:W-:-:S04]  /*3cc0*/  CS2R R6, SRZ ;  /* 0x0000000000067805 */ /* 0x000fc8000001ff00 */
[----:B------:R-:W-:-:S06]  /*3cd0*/  FMUL.FTZ R4, R4, 1 ;  /* 0x3f80000004047820 */ /* 0x000fcc0000410000 */
[----:B------:R-:W0:Y:S02]  /*3ce0*/  F2F.F64.F32 R4, R4 ;  /* 0x0000000400047310 */ /* 0x000e240000201800 */
[----:B0-----:R0:W-:Y:S01]  /*3cf0*/  STG.E.128 desc[UR36][R16.64], R4 ;  /* 0x0000000410007986 */ /* 0x0011e2000c101d24 */
[----:B------:R-:W-:Y:S05]  /*3d00*/  BRA `(.L_x_2123) ;  /* 0x0000000800747947 */ /* 0x000fea0003800000 */
.L_x_2131:
[----:B------:R-:W-:-:S13]  /*3d10*/  ISETP.NE.AND P0, PT, R2, 0xf, PT ;  /* 0x0000000f0200780c */ /* 0x000fda0003f05270 */
[----:B------:R-:W-:Y:S05]  /*3d20*/  @!P0 BRA `(.L_x_2133) ;  /* 0x0000000000b48947 */ /* 0x000fea0003800000 */
[----:B------:R-:W-:-:S13]  /*3d30*/  ISETP.NE.AND P0, PT, R2, 0x17, PT ;  /* 0x000000170200780c */ /* 0x000fda0003f05270 */
[----:B------:R-:W-:Y:S05]  /*3d40*/  @!P0 BRA `(.L_x_2134) ;  /* 0x0000000000548947 */ /* 0x000fea0003800000 */
[----:B------:R-:W-:-:S13]  /*3d50*/  ISETP.NE.AND P0, PT, R2, 0x18, PT ;  /* 0x000000180200780c */ /* 0x000fda0003f05270 */
[----:B------:R-:W-:Y:S05]  /*3d60*/  @P0 BRA `(.L_x_2122) ;  /* 0x0000000400fc0947 */ /* 0x000fea0003800000 */
[----:B------:R-:W-:Y:S01]  /*3d70*/  HADD2.F32 R5, -RZ, R4.H0_H0 ;  /* 0x20000004ff057230 */ /* 0x000fe20000004100 */
        /* <DEDUP_REMOVED lines=14> */
.L_x_2136:
[----:B------:R-:W-:Y:S05]  /*3e60*/  BSYNC B0 ;  /* 0x0000000000007941 */ /* 0x000fea0003800000 */
.L_x_2135:
[----:B------:R-:W-:-:S05]  /*3e70*/  LOP3.LUT R3, R0, R3, RZ, 0xfc, !PT ;  /* 0x0000000300037212 */ /* 0x000fca00078efcff */
[----:B------:R0:W-:Y:S01]  /*3e80*/  STG.E.U8 desc[UR36][R16.64], R3 ;  /* 0x0000000310007986 */ /* 0x0001e2000c101124 */
[----:B------:R-:W-:Y:S05]  /*3e90*/  BRA `(.L_x_2123) ;  /* 0x0000000800107947 */ /* 0x000fea0003800000 */
.L_x_2134:
[----:B------:R-:W-:Y:S01]  /*3ea0*/  HADD2.F32 R3, -RZ, R4.H0_H0 ;  /* 0x20000004ff037230 */ /* 0x000fe20000004100 */
        /* <DEDUP_REMOVED lines=12> */
.L_x_2138:
[----:B------:R-:W-:Y:S01]  /*3f70*/  IMAD.MOV.U32 R0, RZ, RZ, 0x7f ;  /* 0x0000007fff007424 */ /* 0x000fe200078e00ff */
[----:B------:R-:W-:-:S04]  /*3f80*/  ISETP.GT.U32.AND P0, PT, R2, 0x7f800000, PT ;  /* 0x7f8000000200780c */ /* 0x000fc80003f04070 */
[----:B------:R-:W-:-:S09]  /*3f90*/  SEL R0, R0, 0x7c, P0 ;  /* 0x0000007c00007807 */ /* 0x000fd20000000000 */
.L_x_2139:
[----:B------:R-:W-:Y:S05]  /*3fa0*/  BSYNC B0 ;  /* 0x0000000000007941 */ /* 0x000fea0003800000 */
.L_x_2137:
[----:B------:R-:W-:-:S04]  /*3fb0*/  LOP3.LUT R2, R3, 0x80000000, RZ, 0xc0, !PT ;  /* 0x8000000003027812 */ /* 0x000fc800078ec0ff */
[----:B------:R-:W-:-:S04]  /*3fc0*/  SHF.R.U32.HI R3, RZ, 0x18, R2 ;  /* 0x00000018ff037819 */ /* 0x000fc80000011602 */
[----:B------:R-:W-:-:S05]  /*3fd0*/  LOP3.LUT R3, R0, R3, RZ, 0xfc, !PT ;  /* 0x0000000300037212 */ /* 0x000fca00078efcff */
[----:B------:R0:W-:Y:S01]  /*3fe0*/  STG.E.U8 desc[UR36][R16.64], R3 ;  /* 0x0000000310007986 */ /* 0x0001e2000c101124 */
[----:B------:R-:W-:Y:S05]  /*3ff0*/  BRA `(.L_x_2123) ;  /* 0x0000000400b87947 */ /* 0x000fea0003800000 */
.L_x_2133:
[----:B------:R-:W-:-:S05]  /*4000*/  HADD2.F32 R0, -RZ, R4.H0_H0 ;  /* 0x20000004ff007230 */ /* 0x000fca0000004100 */
[----:B------:R-:W-:-:S05]  /*4010*/  F2FP.BF16.F32.PACK_AB R0, RZ, R0 ;  /* 0x00000000ff00723e */ /* 0x000fca00000010ff */
[----:B------:R0:W-:Y:S01]  /*4020*/  STG.E.U16 desc[UR36][R16.64], R0 ;  /* 0x0000000010007986 */ /* 0x0001e2000c101524 */
[----:B------:R-:W-:Y:S05]  /*4030*/  BRA `(.L_x_2123) ;  /* 0x0000000400a87947 */ /* 0x000fea0003800000 */
.L_x_2130:
        /* <DEDUP_REMOVED lines=8> */
[----:B------:R-:W-:-:S06]  /*40c0*/  HADD2.F32 R3, -RZ, R4.H0_H0 ;  /* 0x20000004ff037230 */ /* 0x000fcc0000004100 */
[----:B------:R-:W0:Y:S02]  /*40d0*/  F2I.FTZ.U32.TRUNC.NTZ R3, R3 ;  /* 0x0000000300037305 */ /* 0x000e24000021f000 */
[----:B0-----:R0:W-:Y:S01]  /*40e0*/  STG.E.U16 desc[UR36][R16.64], R3 ;  /* 0x0000000310007986 */ /* 0x0011e2000c101524 */
[----:B------:R-:W-:Y:S05]  /*40f0*/  BRA `(.L_x_2123) ;  /* 0x0000000400787947 */ /* 0x000fea0003800000 */
.L_x_2142:
[----:B------:R-:W-:Y:S01]  /*4100*/  HADD2.F32 R3, -RZ, R4.H0_H0 ;  /* 0x20000004ff037230 */ /* 0x000fe20000004100 */
        /* <DEDUP_REMOVED lines=16> */
.L_x_2145:
[----:B------:R-:W-:-:S04]  /*4210*/  LOP3.LUT R2, R3, 0x80000000, RZ, 0xc0, !PT ;  /* 0x8000000003027812 */ /* 0x000fc800078ec0ff */
[----:B------:R-:W-:-:S04]  /*4220*/  SHF.R.U32.HI R3, RZ, 0x18, R2 ;  /* 0x00000018ff037819 */ /* 0x000fc80000011602 */
[----:B------:R-:W-:-:S04]  /*4230*/  LOP3.LUT R0, R0, R3, RZ, 0xfc, !PT ;  /* 0x0000000300007212 */ /* 0x000fc800078efcff */
[----:B------:R-:W-:-:S07]  /*4240*/  PRMT R8, R0, 0x7610, R8 ;  /* 0x0000761000087816 */ /* 0x000fce0000000008 */
.L_x_2144:
[----:B------:R-:W-:Y:S05]  /*4250*/  BSYNC B0 ;  /* 0x0000000000007941 */ /* 0x000fea0003800000 */
.L_x_2143:
[----:B------:R0:W-:Y:S01]  /*4260*/  STG.E.U8 desc[UR36][R16.64], R8 ;  /* 0x0000000810007986 */ /* 0x0001e2000c101124 */
[----:B------:R-:W-:Y:S05]  /*4270*/  BRA `(.L_x_2123) ;  /* 0x0000000400187947 */ /* 0x000fea0003800000 */
.L_x_2141:
        /* <DEDUP_REMOVED lines=17> */
.L_x_2148:
[----:B------:R-:W-:-:S04]  /*4390*/  LOP3.LUT R2, R3, 0x80000000, RZ, 0xc0, !PT ;  /* 0x8000000003027812 */ /* 0x000fc800078ec0ff */
[----:B------:R-:W-:-:S04]  /*43a0*/  SHF.R.U32.HI R3, RZ, 0x18, R2 ;  /* 0x00000018ff037819 */ /* 0x000fc80000011602 */
[----:B------:R-:W-:-:S04]  /*43b0*/  LOP3.LUT R0, R0, R3, RZ, 0xfc, !PT ;  /* 0x0000000300007212 */ /* 0x000fc800078efcff */
[----:B------:R-:W-:-:S07]  /*43c0*/  PRMT R8, R0, 0x7610, R8 ;  /* 0x0000761000087816 */ /* 0x000fce0000000008 */
.L_x_2147:
[----:B------:R-:W-:Y:S05]  /*43d0*/  BSYNC B0 ;  /* 0x0000000000007941 */ /* 0x000fea0003800000 */
.L_x_2146:
[----:B------:R0:W-:Y:S01]  /*43e0*/  STG.E.U8 desc[UR36][R16.64], R8 ;  /* 0x0000000810007986 */ /* 0x0001e2000c101124 */
[----:B------:R-:W-:Y:S05]  /*43f0*/  BRA `(.L_x_2123) ;  /* 0x0000000000b87947 */ /* 0x000fea0003800000 */
.L_x_2140:
[----:B------:R-:W-:-:S13]  /*4400*/  ISETP.NE.AND P0, PT, R2, 0x1c, PT ;  /* 0x0000001c0200780c */ /* 0x000fda0003f05270 */
[----:B------:R-:W-:Y:S05]  /*4410*/  @!P0 BRA `(.L_x_2149) ;  /* 0x0000000000a48947 */ /* 0x000fea0003800000 */
[----:B------:R-:W-:-:S13]  /*4420*/  ISETP.NE.AND P0, PT, R2, 0x1d, PT ;  /* 0x0000001d0200780c */ /* 0x000fda0003f05270 */
[----:B------:R-:W-:Y:S05]  /*4430*/  @!P0 BRA `(.L_x_2150) ;  /* 0x00000000008c8947 */ /* 0x000fea0003800000 */
[----:B------:R-:W-:-:S13]  /*4440*/  ISETP.NE.AND P0, PT, R2, 0x2c, PT ;  /* 0x0000002c0200780c */ /* 0x000fda0003f05270 */
[----:B------:R-:W-:Y:S05]  /*4450*/  @P0 BRA `(.L_x_2122) ;  /* 0x0000000000400947 */ /* 0x000fea0003800000 */
[----:B------:R-:W-:-:S05]  /*4460*/  HADD2.F32 R3, -RZ, R4.H0_H0 ;  /* 0x20000004ff037230 */ /* 0x000fca0000004100 */
        /* <DEDUP_REMOVED lines=15> */
.L_x_2122:
        /* <DEDUP_REMOVED lines=16> */
.L_x_2151:
[----:B------:R-:W-:Y:S05]  /*4660*/  BRA `(.L_x_2123) ;  /* 0x00000000001c7947 */ /* 0x000fea0003800000 */
.L_x_2150:
[----:B------:R-:W-:-:S06]  /*4670*/  HADD2.F32 R2, -RZ, R4.H0_H0 ;  /* 0x20000004ff027230 */ /* 0x000fcc0000004100 */
[----:B------:R-:W0:Y:S02]  /*4680*/  F2I.U64.TRUNC R2, R2 ;  /* 0x0000000200027311 */ /* 0x000e24000020d800 */
[----:B0-----:R0:W-:Y:S01]  /*4690*/  STG.E.64 desc[UR36][R16.64], R2 ;  /* 0x0000000210007986 */ /* 0x0011e2000c101b24 */
[----:B------:R-:W-:Y:S05]  /*46a0*/  BRA `(.L_x_2123) ;  /* 0x00000000000c7947 */ /* 0x000fea0003800000 */
.L_x_2149:
[----:B------:R-:W-:-:S04]  /*46b0*/  HADD2.F32 R4, -RZ, R4.H0_H0 ;  /* 0x20000004ff047230 */ /* 0x000fc80000004100 */
[----:B------:R-:W0:Y:S02]  /*46c0*/  F2I.FTZ.U32.TRUNC.NTZ R3, R4 ;  /* 0x0000000400037305 */ /* 0x000e24000021f000 */
[----:B0-----:R0:W-:Y:S02]  /*46d0*/  STG.E desc[UR36][R16.64], R3 ;  /* 0x0000000310007986 */ /* 0x0011e4000c101924 */
.L_x_2123:
[----:B------:R-:W-:-:S04]  /*46e0*/  IMAD R18, R18, 0x200, R23 ;  /* 0x0000020012127824 */ /* 0x000fc800078e0217 */
[----:B------:R-:W-:-:S07]  /*46f0*/  VIADD R19, R18, 0x80 ;  /* 0x0000008012137836 */ /* 0x000fce0000000000 */
.L_x_2050:
[----:B------:R-:W-:Y:S05]  /*4700*/  BSYNC B6 ;  /* 0x0000000000067941 */ /* 0x000fea0003800000 */
.L_x_2049:
[----:B------:R-:W-:Y:S01]  /*4710*/  ULDC UR4, c[0x0][0x210] ;  /* 0x0000840000047ab9 */ /* 0x000fe20000000800 */
[----:B------:R-:W-:Y:S01]  /*4720*/  BSSY B6, `(.L_x_2152) ;  /* 0x0000467000067945 */ /* 0x000fe20003800000 */
[----:B------:R-:W-:-:S13]  /*4730*/  ISETP.GE.AND P0, PT, R19, UR4, PT ;  /* 0x0000000413007c0c */ /* 0x000fda000bf06270 */
[----:B------:R-:W-:Y:S05]  /*4740*/  @P0 BRA `(.L_x_2153) ;  /* 0x0000004400900947 */ /* 0x000fea0003800000 */
[----:B0-----:R-:W0:Y:S01]  /*4750*/  LDC R6, c[0x0][0x218] ;  /* 0x00008600ff067b82 */ /* 0x001e220000000800 */
[----:B------:R-:W-:Y:S02]  /*4760*/  IMAD.MOV.U32 R18, RZ, RZ, RZ ;  /* 0x000000ffff127224 */ /* 0x000fe400078e00ff */
[----:B------:R-:W-:Y:S02]  /*4770*/  IMAD.MOV.U32 R0, RZ, RZ, RZ ;  /* 0x000000ffff007224 */ /* 0x000fe400078e00ff */
[----:B-1234-:R-:W-:Y:S01]  /*4780*/  IMAD.MOV.U32 R16, RZ, RZ, RZ ;  /* 0x000000ffff107224 */ /* 0x01efe200078e00ff */
[----:B0-----:R-:W-:-:S13]  /*4790*/  ISETP.NE.AND P0, PT, R6, RZ, PT ;  /* 0x000000ff0600720c */ /* 0x001fda0003f05270 */
        /* <DEDUP_REMOVED lines=349> */
.L_x_2154:
        /* <DEDUP_REMOVED lines=23> */
.L_x_2158:
[----:B------:R-:W2:Y:S02]  /*5ee0*/  LDG.E.U8 R2, desc[UR36][R2.64] ;  /* 0x0000002402027981 */ /* 0x000ea4000c1e1100 */
[----:B--2---:R-:W-:-:S04]  /*5ef0*/  I2FP.F32.U32 R0, R2 ;  /* 0x0000000200007245 */ /* 0x004fc80000201000 */
[----:B------:R-:W-:-:S04]  /*5f00*/  F2FP.F16.F32.PACK_AB R0, RZ, R0 ;  /* 0x00000000ff00723e */ /* 0x000fc800000000ff */
[----:B------:R-:W-:Y:S01]  /*5f10*/  PRMT R22, R0, 0x7610, R22 ;  /* 0x0000761000167816 */ /* 0x000fe20000000016 */
[----:B------:R-:W-:Y:S06]  /*5f20*/  BRA `(.L_x_2160) ;  /* 0x0000000c00bc7947 */ /* 0x000fec0003800000 */
.L_x_2157:
        /* <DEDUP_REMOVED lines=11> */
.L_x_2162:
[----:B------:R-:W2:Y:S02]  /*5fe0*/  LDG.E R2, desc[UR36][R2.64] ;  /* 0x0000002402027981 */ /* 0x000ea4000c1e1900 */
[----:B--2---:R-:W-:-:S04]  /*5ff0*/  I2FP.F32.S32 R0, R2 ;  /* 0x0000000200007245 */ /* 0x004fc80000201400 */
[----:B------:R-:W-:-:S04]  /*6000*/  F2FP.F16.F32.PACK_AB R0, RZ, R0 ;  /* 0x00000000ff00723e */ /* 0x000fc800000000ff */
[----:B------:R-:W-:Y:S01]  /*6010*/  PRMT R22, R0, 0x7610, R22 ;  /* 0x0000761000167816 */ /* 0x000fe20000000016 */
[----:B------:R-:W-:Y:S06]  /*6020*/  BRA `(.L_x_2160) ;  /* 0x0000000c007c7947 */ /* 0x000fec0003800000 */
.L_x_2161:
[----:B------:R-:W2:Y:S02]  /*6030*/  LDG.E.U16 R2, desc[UR36][R2.64] ;  /* 0x0000002402027981 */ /* 0x000ea4000c1e1500 */
[----:B--2---:R-:W0:Y:S02]  /*6040*/  I2F.S16 R0, R2 ;  /* 0x0000000200007306 */ /* 0x004e240000101400 */
[----:B0-----:R-:W-:-:S04]  /*6050*/  F2FP.F16.F32.PACK_AB R0, RZ, R0 ;  /* 0x00000000ff00723e */ /* 0x001fc800000000ff */
[----:B------:R-:W-:Y:S01]  /*6060*/  PRMT R22, R0, 0x7610, R22 ;  /* 0x0000761000167816 */ /* 0x000fe20000000016 */
[----:B------:R-:W-:Y:S06]  /*6070*/  BRA `(.L_x_2160) ;  /* 0x0000000c00687947 */ /* 0x000fec0003800000 */
.L_x_2156:
        /* <DEDUP_REMOVED lines=9> */
.L_x_2164:
[----:B------:R1:W5:Y:S01]  /*6110*/  LDG.E.U16 R22, desc[UR36][R2.64] ;  /* 0x0000002402167981 */ /* 0x000362000c1e1500 */
[----:B------:R-:W-:Y:S05]  /*6120*/  BRA `(.L_x_2160) ;  /* 0x0000000c003c7947 */ /* 0x000fea0003800000 */
.L_x_2163:
        /* <DEDUP_REMOVED lines=9> */
.L_x_2166:
[----:B------:R0:W5:Y:S01]  /*61c0*/  LDG.E.U16 R22, desc[UR36][R2.64] ;  /* 0x0000002402167981 */ /* 0x000162000c1e1500 */
[----:B------:R-:W-:Y:S05]  /*61d0*/  BRA `(.L_x_2160) ;  /* 0x0000000c00107947 */ /* 0x000fea0003800000 */
.L_x_2165:
        /* <DEDUP_REMOVED lines=9> */
.L_x_2155:
        /* <DEDUP_REMOVED lines=14> */
.L_x_2169:
        /* <DEDUP_REMOVED lines=9> */
.L_x_2168:
        /* <DEDUP_REMOVED lines=28> */
.L_x_2171:
        /* <DEDUP_REMOVED lines=15> */
.L_x_2170:
[----:B------:R-:W2:Y:S02]  /*6690*/  LDG.E.U16 R0, desc[UR36][R2.64] ;  /* 0x0000002402007981 */ /* 0x000ea4000c1e1500 */
[----:B--2---:R-:W-:-:S05]  /*66a0*/  IMAD.U32 R0, R0, 0x10000, RZ ;  /* 0x0001000000007824 */ /* 0x004fca00078e00ff */
[----:B------:R-:W-:-:S04]  /*66b0*/  F2FP.F16.F32.PACK_AB R0, RZ, R0 ;  /* 0x00000000ff00723e */ /* 0x000fc800000000ff */
[----:B------:R-:W-:Y:S01]  /*66c0*/  PRMT R22, R0, 0x7610, R22 ;  /* 0x0000761000167816 */ /* 0x000fe20000000016 */
[----:B------:R-:W-:Y:S06]  /*66d0*/  BRA `(.L_x_2160) ;  /* 0x0000000400d07947 */ /* 0x000fec0003800000 */
.L_x_2167:
        /* <DEDUP_REMOVED lines=13> */
.L_x_2174:
        /* <DEDUP_REMOVED lines=21> */
.L_x_2178:
[----:B------:R-:W-:Y:S05]  /*6900*/  BSYNC B1 ;  /* 0x0000000000017941 */ /* 0x000fea0003800000 */
.L_x_2177:
[----:B------:R-:W-:Y:S01]  /*6910*/  LEA R3, R0, 0x3b800000, 0x17 ;  /* 0x3b80000000037811 */ /* 0x000fe200078eb8ff */
[----:B------:R-:W-:-:S05]  /*6920*/  IMAD.SHL.U32 R0, R2, 0x100000, RZ ;  /* 0x0010000002007824 */ /* 0x000fca00078e00ff */
[----:B------:R-:W-:-:S07]  /*6930*/  LOP3.LUT R0, R3, R0, R4, 0xfe, !PT ;  /* 0x0000000003007212 */ /* 0x000fce00078efe04 */
.L_x_2176:
[----:B------:R-:W-:Y:S05]  /*6940*/  BSYNC B0 ;  /* 0x0000000000007941 */ /* 0x000fea0003800000 */
.L_x_2175:
[----:B------:R-:W-:-:S04]  /*6950*/  F2FP.F16.F32.PACK_AB R0, RZ, R0 ;  /* 0x00000000ff00723e */ /* 0x000fc800000000ff */
[----:B------:R-:W-:Y:S01]  /*6960*/  PRMT R22, R0, 0x7610, R22 ;  /* 0x0000761000167816 */ /* 0x000fe20000000016 */
[----:B------:R-:W-:Y:S06]  /*6970*/  BRA `(.L_x_2160) ;  /* 0x0000000400287947 */ /* 0x000fec0003800000 */
.L_x_2173:
        /* <DEDUP_REMOVED lines=21> */
.L_x_2182:
[----:B------:R-:W-:Y:S05]  /*6ad0*/  BSYNC B1 ;  /* 0x0000000000017941 */ /* 0x000fea0003800000 */
.L_x_2181:
[----:B------:R-:W-:Y:S01]  /*6ae0*/  LEA R3, R0, 0x37800000, 0x17 ;  /* 0x3780000000037811 */ /* 0x000fe200078eb8ff */
[----:B------:R-:W-:-:S05]  /*6af0*/  IMAD.SHL.U32 R0, R2, 0x200000, RZ ;  /* 0x0020000002007824 */ /* 0x000fca00078e00ff */
[----:B------:R-:W-:-:S07]  /*6b00*/  LOP3.LUT R0, R3, R0, R4, 0xfe, !PT ;  /* 0x0000000003007212 */ /* 0x000fce00078efe04 */
.L_x_2180:
[----:B------:R-:W-:Y:S05]  /*6b10*/  BSYNC B0 ;  /* 0x0000000000007941 */ /* 0x000fea0003800000 */
.L_x_2179:
[----:B------:R-:W-:-:S04]  /*6b20*/  F2FP.F16.F32.PACK_AB R0, RZ, R0 ;  /* 0x00000000ff00723e */ /* 0x000fc800000000ff */
[----:B------:R-:W-:Y:S01]  /*6b30*/  PRMT R22, R0, 0x7610, R22 ;  /* 0x0000761000167816 */ /* 0x000fe20000000016 */
[----:B------:R-:W-:Y:S06]  /*6b40*/  BRA `(.L_x_2160) ;  /* 0x0000000000b47947 */ /* 0x000fec0003800000 */
.L_x_2172:
        /* <DEDUP_REMOVED lines=14> */
.L_x_2186:
[----:B------:R-:W-:Y:S05]  /*6c30*/  BSYNC B0 ;  /* 0x0000000000007941 */ /* 0x000fea0003800000 */
.L_x_2185:
[----:B------:R-:W-:-:S04]  /*6c40*/  F2FP.F16.F32.PACK_AB R0, RZ, R0 ;  /* 0x00000000ff00723e */ /* 0x000fc800000000ff */
[----:B------:R-:W-:Y:S01]  /*6c50*/  PRMT R22, R0, 0x7610, R22 ;  /* 0x0000761000167816 */ /* 0x000fe20000000016 */
[----:B------:R-:W-:Y:S06]  /*6c60*/  BRA `(.L_x_2160) ;  /* 0x00000000006c7947 */ /* 0x000fec0003800000 */
.L_x_2159:
        /* <DEDUP_REMOVED lines=16> */
.L_x_2187:
[----:B------:R-:W-:Y:S01]  /*6d70*/  PRMT R22, RZ, 0x7610, R22 ;  /* 0x00007610ff167816 */ /* 0x000fe20000000016 */
[----:B------:R-:W-:Y:S06]  /*6d80*/  BRA `(.L_x_2160) ;  /* 0x0000000000247947 */ /* 0x000fec0003800000 */
.L_x_2184:
[----:B------:R-:W2:Y:S02]  /*6d90*/  LDG.E.64 R2, desc[UR36][R2.64] ;  /* 0x0000002402027981 */ /* 0x000ea4000c1e1b00 */
[----:B--2---:R-:W0:Y:S02]  /*6da0*/  I2F.U64 R0, R2 ;  /* 0x0000000200007312 */ /* 0x004e240000301000 */
[----:B0-----:R-:W-:-:S04]  /*6db0*/  F2FP.F16.F32.PACK_AB R0, RZ, R0 ;  /* 0x00000000ff00723e */ /* 0x001fc800000000ff */
[----:B------:R-:W-:Y:S01]  /*6dc0*/  PRMT R22, R0, 0x7610, R22 ;  /* 0x0000761000167816 */ /* 0x000fe20000000016 */
[----:B------:R-:W-:Y:S06]  /*6dd0*/  BRA `(.L_x_2160) ;  /* 0x0000000000107947 */ /* 0x000fec0003800000 */
.L_x_2183:
[----:B------:R-:W2:Y:S02]  /*6de0*/  LDG.E R2, desc[UR36][R2.64] ;  /* 0x0000002402027981 */ /* 0x000ea4000c1e1900 */
[----:B--2---:R-:W-:-:S04]  /*6df0*/  I2FP.F32.U32 R0, R2 ;  /* 0x0000000200007245 */ /* 0x004fc80000201000 */
[----:B------:R-:W-:-:S04]  /*6e00*/  F2FP.F16.F32.PACK_AB R0, RZ, R0 ;  /* 0x00000000ff00723e */ /* 0x000fc800000000ff */
[----:B------:R-:W-:-:S07]  /*6e10*/  PRMT R22, R0, 0x7610, R22 ;  /* 0x0000761000167816 */ /* 0x000fce0000000016 */
.L_x_2160:
        /* <DEDUP_REMOVED lines=19> */
.L_x_2191:
[----:B------:R-:W2:Y:S02]  /*6f50*/  LDG.E.U8 R2, desc[UR36][R2.64] ;  /* 0x0000002402027981 */ /* 0x000ea4000c1e1100 */
[----:B--2---:R-:W-:-:S04]  /*6f60*/  I2FP.F32.U32 R0, R2 ;  /* 0x0000000200007245 */ /* 0x004fc80000201000 */
[----:B------:R-:W-:Y:S01]  /*6f70*/  F2FP.F16.F32.PACK_AB R0, RZ, R0 ;  /* 0x00000000ff00723e */ /* 0x000fe200000000ff */
[----:B------:R-:W-:Y:S06]  /*6f80*/  BRA `(.L_x_2193) ;  /* 0x0000000c00887947 */ /* 0x000fec0003800000 */
.L_x_2190:
        /* <DEDUP_REMOVED lines=10> */
.L_x_2195:
[----:B------:R-:W2:Y:S02]  /*7030*/  LDG.E R2, desc[UR36][R2.64] ;  /* 0x0000002402027981 */ /* 0x000ea4000c1e1900 */
[----:B--2---:R-:W-:-:S04]  /*7040*/  I2FP.F32.S32 R0, R2 ;  /* 0x0000000200007245 */ /* 0x004fc80000201400 */
[----:B------:R-:W-:Y:S01]  /*7050*/  F2FP.F16.F32.PACK_AB R0, RZ, R0 ;  /* 0x00000000ff00723e */ /* 0x000fe200000000ff */
[----:B------:R-:W-:Y:S06]  /*7060*/  BRA `(.L_x_2193) ;  /* 0x0000000c00507947 */ /* 0x000fec0003800000 */
.L_x_2194:
[----:B------:R-:W2:Y:S02]  /*7070*/  LDG.E.U16 R2, desc[UR36][R2.64] ;  /* 0x0000002402027981 */ /* 0x000ea4000c1e1500 */
[----:B--2---:R-:W0:Y:S02]  /*7080*/  I2F.S16 R0, R2 ;  /* 0x0000000200007306 */ /* 0x004e240000101400 */
[----:B0-----:R-:W-:Y:S01]  /*7090*/  F2FP.F16.F32.PACK_AB R0, RZ, R0 ;  /* 0x00000000ff00723e */ /* 0x001fe200000000ff */
[----:B------:R-:W-:Y:S06]  /*70a0*/  BRA `(.L_x_2193) ;  /* 0x0000000c00407947 */ /* 0x000fec0003800000 */
.L_x_2189:
        /* <DEDUP_REMOVED lines=9> */
.L_x_2197:
[----:B------:R1:W5:Y:S01]  /*7140*/  LDG.E.U16 R0, desc[UR36][R2.64] ;  /* 0x0000002402007981 */ /* 0x000362000c1e1500 */
[----:B------:R-:W-:Y:S05]  /*7150*/  BRA `(.L_x_2193) ;  /* 0x0000000c00147947 */ /* 0x000fea0003800000 */
.L_x_2196:
        /* <DEDUP_REMOVED lines=9> */
.L_x_2199:
[----:B------:R0:W5:Y:S01]  /*71f0*/  LDG.E.U16 R0, desc[UR36][R2.64] ;  /* 0x0000002402007981 */ /* 0x000162000c1e1500 */
[----:B------:R-:W-:Y:S05]  /*7200*/  BRA `(.L_x_2193) ;  /* 0x0000000800e87947 */ /* 0x000fea0003800000 */
.L_x_2198:
        /* <DEDUP_REMOVED lines=8> */
.L_x_2188:
        /* <DEDUP_REMOVED lines=13> */
.L_x_2202:
        /* <DEDUP_REMOVED lines=8> */
.L_x_2201:
        /* <DEDUP_REMOVED lines=28> */
.L_x_2204:
        /* <DEDUP_REMOVED lines=15> */
.L_x_2203:
[----:B------:R-:W2:Y:S02]  /*7690*/  LDG.E.U16 R0, desc[UR36][R2.64] ;  /* 0x0000002402007981 */ /* 0x000ea4000c1e1500 */
[----:B--2---:R-:W-:-:S05]  /*76a0*/  IMAD.U32 R0, R0, 0x10000, RZ ;  /* 0x0001000000007824 */ /* 0x004fca00078e00ff */
[----:B------:R-:W-:Y:S01]  /*76b0*/  F2FP.F16.F32.PACK_AB R0, RZ, R0 ;  /* 0x00000000ff00723e */ /* 0x000fe200000000ff */
[----:B------:R-:W-:Y:S06]  /*76c0*/  BRA `(.L_x_2193) ;  /* 0x0000000400b87947 */ /* 0x000fec0003800000 */
.L_x_2200:
        /* <DEDUP_REMOVED lines=12> */
.L_x_2207:
        /* <DEDUP_REMOVED lines=21> */
.L_x_2211:
[----:B------:R-:W-:Y:S05]  /*78e0*/  BSYNC B1 ;  /* 0x0000000000017941 */ /* 0x000fea0003800000 */
.L_x_2210:
[----:B------:R-:W-:Y:S01]  /*78f0*/  LEA R3, R0, 0x3b800000, 0x17 ;  /* 0x3b80000000037811 */ /* 0x000fe200078eb8ff */
[----:B------:R-:W-:-:S05]  /*7900*/  IMAD.SHL.U32 R0, R2, 0x100000, RZ ;  /* 0x0010000002007824 */ /* 0x000fca00078e00ff */
[----:B------:R-:W-:-:S07]  /*7910*/  LOP3.LUT R0, R3, R0, R4, 0xfe, !PT ;  /* 0x0000000003007212 */ /* 0x000fce00078efe04 */
.L_x_2209:
[----:B------:R-:W-:Y:S05]  /*7920*/  BSYNC B0 ;  /* 0x0000000000007941 */ /* 0x000fea0003800000 */
.L_x_2208:
[----:B------:R-:W-:Y:S01]  /*7930*/  F2FP.F16.F32.PACK_AB R0, RZ, R0 ;  /* 0x00000000ff00723e */ /* 0x000fe200000000ff */
[----:B------:R-:W-:Y:S06]  /*7940*/  BRA `(.L_x_2193) ;  /* 0x0000000400187947 */ /* 0x000fec0003800000 */
.L_x_2206:
        /* <DEDUP_REMOVED lines=21> */
.L_x_2215:
[----:B------:R-:W-:Y:S05]  /*7aa0*/  BSYNC B1 ;  /* 0x0000000000017941 */ /* 0x000fea0003800000 */
.L_x_2214:
[----:B------:R-:W-:Y:S01]  /*7ab0*/  LEA R3, R0, 0x37800000, 0x17 ;  /* 0x3780000000037811 */ /* 0x000fe200078eb8ff */
[----:B------:R-:W-:-:S05]  /*7ac0*/  IMAD.SHL.U32 R0, R2, 0x200000, RZ ;  /* 0x0020000002007824 */ /* 0x000fca00078e00ff */
[----:B------:R-:W-:-:S07]  /*7ad0*/  LOP3.LUT R0, R3, R0, R4, 0xfe, !PT ;  /* 0x0000000003007212 */ /* 0x000fce00078efe04 */
.L_x_2213:
[----:B------:R-:W-:Y:S05]  /*7ae0*/  BSYNC B0 ;  /* 0x0000000000007941 */ /* 0x000fea0003800000 */
.L_x_2212:
[----:B------:R-:W-:Y:S01]  /*7af0*/  F2FP.F16.F32.PACK_AB R0, RZ, R0 ;  /* 0x00000000ff00723e */ /* 0x000fe200000000ff */
[----:B------:R-:W-:Y:S06]  /*7b00*/  BRA `(.L_x_2193) ;  /* 0x0000000000a87947 */ /* 0x000fec0003800000 */
.L_x_2205:
        /* <DEDUP_REMOVED lines=14> */
.L_x_2219:
[----:B------:R-:W-:Y:S05]  /*7bf0*/  BSYNC B0 ;  /* 0x0000000000007941 */ /* 0x000fea0003800000 */
.L_x_2218:
[----:B------:R-:W-:Y:S01]  /*7c00*/  F2FP.F16.F32.PACK_AB R0, RZ, R0 ;  /* 0x00000000ff00723e */ /* 0x000fe200000000ff */
[----:B------:R-:W-:Y:S06]  /*7c10*/  BRA `(.L_x_2193) ;  /* 0x0000000000647947 */ /* 0x000fec0003800000 */
.L_x_2192:
        /* <DEDUP_REMOVED lines=16> */
.L_x_2220:
[----:B------:R-:W-:Y:S01]  /*7d20*/  PRMT R0, RZ, 0x7610, R0 ;  /* 0x00007610ff007816 */ /* 0x000fe20000000000 */
[----:B------:R-:W-:Y:S06]  /*7d30*/  BRA `(.L_x_2193) ;  /* 0x00000000001c7947 */ /* 0x000fec0003800000 */
.L_x_2217:
[----:B------:R-:W2:Y:S02]  /*7d40*/  LDG.E.64 R2, desc[UR36][R2.64] ;  /* 0x0000002402027981 */ /* 0x000ea4000c1e1b00 */
[----:B--2---:R-:W0:Y:S02]  /*7d50*/  I2F.U64 R0, R2 ;  /* 0x0000000200007312 */ /* 0x004e240000301000 */
[----:B0-----:R-:W-:Y:S01]  /*7d60*/  F2FP.F16.F32.PACK_AB R0, RZ, R0 ;  /* 0x00000000ff00723e */ /* 0x001fe200000000ff */
[----:B------:R-:W-:Y:S06]  /*7d70*/  BRA `(.L_x_2193) ;  /* 0x00000000000c7947 */ /* 0x000fec0003800000 */
.L_x_2216:
[----:B------:R-:W2:Y:S02]  /*7d80*/  LDG.E R2, desc[UR36][R2.64] ;  /* 0x0000002402027981 */ /* 0x000ea4000c1e1900 */
[----:B--2---:R-:W-:-:S04]  /*7d90*/  I2FP.F32.U32 R0, R2 ;  /* 0x0000000200007245 */ /* 0x004fc80000201000 */
[----:B------:R-:W-:-:S07]  /*7da0*/  F2FP.F16.F32.PACK_AB R0, RZ, R0 ;  /* 0x00000000ff00723e */ /* 0x000fce00000000ff */
.L_x_2193:
[----:B-----5:R-:W-:Y:S01]  /*7db0*/  HADD2.F32 R0, -RZ, R0.H0_H0 ;  /* 0x20000000ff007230 */ /* 0x020fe20000004100 */
[----:B------:R-:W2:Y:S01]  /*7dc0*/  LDC.U8 R4, c[0x0][0x491] ;  /* 0x00012440ff047b82 */ /* 0x000ea20000000000 */
[----:B------:R-:W-:Y:S02]  /*7dd0*/  HADD2.F32 R22, -RZ, R22.H0_H0 ;  /* 0x20000016ff167230 */ /* 0x000fe40000004100 */
[----:B01----:R-:W0:Y:S03]  /*7de0*/  MUFU.RCP R3, R0 ;  /* 0x0000000000037308 */ /* 0x003e260000001000 */
[----:B0-----:R-:W-:Y:S01]  /*7df0*/  FMUL.FTZ R22, R22, R3 ;  /* 0x0000000316167220 */ /* 0x001fe20000410000 */
[----:B--2---:R-:W-:-:S04]  /*7e00*/  PRMT R3, R4, 0x9910, RZ ;  /* 0x0000991004037816 */ /* 0x004fc800000000ff */
        /* <DEDUP_REMOVED lines=18> */
.L_x_2224:
[----:B------:R-:W-:-:S06]  /*7f30*/  HADD2.F32 R3, -RZ, R2.H0_H0 ;  /* 0x20000002ff037230 */ /* 0x000fcc0000004100 */
[----:B------:R-:W0:Y:S02]  /*7f40*/  F2I.S64.TRUNC R2, R3 ;  /* 0x0000000300027311 */ /* 0x000e24000020d900 */
[----:B0-----:R0:W-:Y:S01]  /*7f50*/  STG.E.U8 desc[UR36][R16.64], R2 ;  /* 0x0000000210007986 */ /* 0x0011e2000c101124 */
[----:B------:R-:W-:Y:S05]  /*7f60*/  BRA `(.L_x_2226) ;  /* 0x0000000c00847947 */ /* 0x000fea0003800000 */
.L_x_2223:
        /* <DEDUP_REMOVED lines=10> */
.L_x_2228:
[----:B------:R-:W-:-:S04]  /*8010*/  HADD2.F32 R2, -RZ, R2.H0_H0 ;  /* 0x20000002ff027230 */ /* 0x000fc80000004100 */
[----:B------:R-:W0:Y:S02]  /*8020*/  F2I.FTZ.TRUNC.NTZ R3, R2 ;  /* 0x0000000200037305 */ /* 0x000e24000021f100 */
[----:B0-----:R3:W-:Y:S01]  /*8030*/  STG.E desc[UR36][R16.64], R3 ;  /* 0x0000000310007986 */ /* 0x0017e2000c101924 */
[----:B------:R-:W-:Y:S05]  /*8040*/  BRA `(.L_x_2226) ;  /* 0x0000000c004c7947 */ /* 0x000fea0003800000 */
.L_x_2227:
[----:B------:R-:W-:-:S04]  /*8050*/  HADD2.F32 R2, -RZ, R2.H0_H0 ;  /* 0x20000002ff027230 */ /* 0x000fc80000004100 */
[----:B------:R-:W0:Y:S02]  /*8060*/  F2I.FTZ.TRUNC.NTZ R3, R2 ;  /* 0x0000000200037305 */ /* 0x000e24000021f100 */
[----:B0-----:R2:W-:Y:S01]  /*8070*/  STG.E.U16 desc[UR36][R16.64], R3 ;  /* 0x0000000310007986 */ /* 0x0015e2000c101524 */
[----:B------:R-:W-:Y:S05]  /*8080*/  BRA `(.L_x_2226) ;  /* 0x0000000c003c7947 */ /* 0x000fea0003800000 */
.L_x_2222:
        /* <DEDUP_REMOVED lines=9> */
.L_x_2230:
[----:B------:R0:W-:Y:S01]  /*8120*/  STG.E.U16 desc[UR36][R16.64], R2 ;  /* 0x0000000210007986 */ /* 0x0001e2000c101524 */
[----:B------:R-:W-:Y:S05]  /*8130*/  BRA `(.L_x_2226) ;  /* 0x0000000c00107947 */ /* 0x000fea0003800000 */
.L_x_2229:
        /* <DEDUP_REMOVED lines=10> */
.L_x_2232:
[----:B------:R-:W-:-:S05]  /*81e0*/  HADD2.F32 R0, -RZ, R2.H0_H0 ;  /* 0x20000002ff007230 */ /* 0x000fca0000004100 */
[----:B------:R-:W-:-:S04]  /*81f0*/  F2FP.F16.F32.PACK_AB R0, RZ, R0 ;  /* 0x00000000ff00723e */ /* 0x000fc800000000ff */
[----:B------:R-:W-:-:S05]  /*8200*/  PRMT R0, R0, 0x5410, RZ ;  /* 0x0000541000007816 */ /* 0x000fca00000000ff */
[----:B------:R0:W-:Y:S01]  /*8210*/  STG.E desc[UR36][R16.64], R0 ;  /* 0x0000000010007986 */ /* 0x0001e2000c101924 */
[----:B------:R-:W-:Y:S05]  /*8220*/  BRA `(.L_x_2226) ;  /* 0x0000000800d47947 */ /* 0x000fea0003800000 */
.L_x_2231:
[----:B------:R-:W-:-:S05]  /*8230*/  HADD2.F32 R2, -RZ, R2.H0_H0 ;  /* 0x20000002ff027230 */ /* 0x000fca0000004100 */
[----:B------:R-:W-:-:S06]  /*8240*/  FMUL.FTZ R2, R2, 1 ;  /* 0x3f80000002027820 */ /* 0x000fcc0000410000 */
[----:B------:R-:W0:Y:S02]  /*8250*/  F2F.F64.F32 R2, R2 ;  /* 0x0000000200027310 */ /* 0x000e240000201800 */
[----:B0-----:R0:W-:Y:S01]  /*8260*/  STG.E.64 desc[UR36][R16.64], R2 ;  /* 0x0000000210007986 */ /* 0x0011e2000c101b24 */
[----:B------:R-:W-:Y:S05]  /*8270*/  BRA `(.L_x_2226) ;  /* 0x0000000800c07947 */ /* 0x000fea0003800000 */
.L_x_2221:
        /* <DEDUP_REMOVED lines=13> */
.L_x_2235:
[----:B------:R-:W-:Y:S01]  /*8350*/  HADD2.F32 R2, -RZ, R2.H0_H0 ;  /* 0x20000002ff027230 */ /* 0x000fe20000004100 */
[----:B------:R-:W-:-:S04]  /*8360*/  CS2R R6, SRZ ;  /* 0x0000000000067805 */ /* 0x000fc8000001ff00 */
[----:B------:R-:W-:-:S04]  /*8370*/  FMUL.FTZ R2, R2, 1 ;  /* 0x3f80000002027820 */ /* 0x000fc80000410000 */
[----:B------:R-:W0:Y:S02]  /*8380*/  F2F.F64.F32 R4, R2 ;  /* 0x0000000200047310 */ /* 0x000e240000201800 */
[----:B0-----:R0:W-:Y:S01]  /*8390*/  STG.E.128 desc[UR36][R16.64], R4 ;  /* 0x0000000410007986 */ /* 0x0011e2000c101d24 */
[----:B------:R-:W-:Y:S05]  /*83a0*/  BRA `(.L_x_2226) ;  /* 0x0000000800747947 */ /* 0x000fea0003800000 */
.L_x_2234:
        /* <DEDUP_REMOVED lines=21> */
.L_x_2239:
[----:B------:R-:W-:Y:S05]  /*8500*/  BSYNC B0 ;  /* 0x0000000000007941 */ /* 0x000fea0003800000 */
.L_x_2238:
[----:B------:R-:W-:-:S05]  /*8510*/  LOP3.LUT R3, R0, R3, RZ, 0xfc, !PT ;  /* 0x0000000300037212 */ /* 0x000fca00078efcff */
[----:B------:R0:W-:Y:S01]  /*8520*/  STG.E.U8 desc[UR36][R16.64], R3 ;  /* 0x0000000310007986 */ /* 0x0001e2000c101124 */
[----:B------:R-:W-:Y:S05]  /*8530*/  BRA `(.L_x_2226) ;  /* 0x0000000800107947 */ /* 0x000fea0003800000 */
.L_x_2237:
        /* <DEDUP_REMOVED lines=13> */
.L_x_2241:
[----:B------:R-:W-:Y:S01]  /*8610*/  IMAD.MOV.U32 R0, RZ, RZ, 0x7f ;  /* 0x0000007fff007424 */ /* 0x000fe200078e00ff */
[----:B------:R-:W-:-:S04]  /*8620*/  ISETP.GT.U32.AND P0, PT, R2, 0x7f800000, PT ;  /* 0x7f8000000200780c */ /* 0x000fc80003f04070 */
[----:B------:R-:W-:-:S09]  /*8630*/  SEL R0, R0, 0x7c, P0 ;  /* 0x0000007c00007807 */ /* 0x000fd20000000000 */
.L_x_2242:
[----:B------:R-:W-:Y:S05]  /*8640*/  BSYNC B0 ;  /* 0x0000000000007941 */ /* 0x000fea0003800000 */
.L_x_2240:
[----:B------:R-:W-:-:S04]  /*8650*/  LOP3.LUT R2, R3, 0x80000000, RZ, 0xc0, !PT ;  /* 0x8000000003027812 */ /* 0x000fc800078ec0ff */
[----:B------:R-:W-:-:S04]  /*8660*/  SHF.R.U32.HI R3, RZ, 0x18, R2 ;  /* 0x00000018ff037819 */ /* 0x000fc80000011602 */
[----:B------:R-:W-:-:S05]  /*8670*/  LOP3.LUT R3, R0, R3, RZ, 0xfc, !PT ;  /* 0x0000000300037212 */ /* 0x000fca00078efcff */
[----:B------:R0:W-:Y:S01]  /*8680*/  STG.E.U8 desc[UR36][R16.64], R3 ;  /* 0x0000000310007986 */ /* 0x0001e2000c101124 */
[----:B------:R-:W-:Y:S05]  /*8690*/  BRA `(.L_x_2226) ;  /* 0x0000000400b87947 */ /* 0x000fea0003800000 */
.L_x_2236:
[----:B------:R-:W-:-:S05]  /*86a0*/  HADD2.F32 R0, -RZ, R2.H0_H0 ;  /* 0x20000002ff007230 */ /* 0x000fca0000004100 */
[----:B------:R-:W-:-:S05]  /*86b0*/  F2FP.BF16.F32.PACK_AB R0, RZ, R0 ;  /* 0x00000000ff00723e */ /* 0x000fca00000010ff */
[----:B------:R0:W-:Y:S01]  /*86c0*/  STG.E.U16 desc[UR36][R16.64], R0 ;  /* 0x0000000010007986 */ /* 0x0001e2000c101524 */
[----:B------:R-:W-:Y:S05]  /*86d0*/  BRA `(.L_x_2226) ;  /* 0x0000000400a87947 */ /* 0x000fea0003800000 */
.L_x_2233:
        /* <DEDUP_REMOVED lines=12> */
.L_x_2245:
        /* <DEDUP_REMOVED lines=17> */
.L_x_2248:
[----:B------:R-:W-:-:S04]  /*88b0*/  LOP3.LUT R2, R3, 0x80000000, RZ, 0xc0, !PT ;  /* 0x8000000003027812 */ /* 0x000fc800078ec0ff */
[----:B------:R-:W-:-:S04]  /*88c0*/  SHF.R.U32.HI R3, RZ, 0x18, R2 ;  /* 0x00000018ff037819 */ /* 0x000fc80000011602 */
[----:B------:R-:W-:-:S04]  /*88d0*/  LOP3.LUT R0, R0, R3, RZ, 0xfc, !PT ;  /* 0x0000000300007212 */ /* 0x000fc800078efcff */
[----:B------:R-:W-:-:S07]  /*88e0*/  PRMT R8, R0, 0x7610, R8 ;  /* 0x0000761000087816 */ /* 0x000fce0000000008 */
.L_x_2247:
[----:B------:R-:W-:Y:S05]  /*88f0*/  BSYNC B0 ;  /* 0x0000000000007941 */ /* 0x000fea0003800000 */
.L_x_2246:
[----:B------:R0:W-:Y:S01]  /*8900*/  STG.E.U8 desc[UR36][R16.64], R8 ;  /* 0x0000000810007986 */ /* 0x0001e2000c101124 */
[----:B------:R-:W-:Y:S05]  /*8910*/  BRA `(.L_x_2226) ;  /* 0x0000000400187947 */ /* 0x000fea0003800000 */
.L_x_2244:
        /* <DEDUP_REMOVED lines=17> */
.L_x_2251:
[----:B------:R-:W-:-:S04]  /*8a30*/  LOP3.LUT R2, R3, 0x80000000, RZ, 0xc0, !PT ;  /* 0x8000000003027812 */ /* 0x000fc800078ec0ff */
[----:B------:R-:W-:-:S04]  /*8a40*/  SHF.R.U32.HI R3, RZ, 0x18, R2 ;  /* 0x00000018ff037819 */ /* 0x000fc80000011602 */
[----:B------:R-:W-:-:S04]  /*8a50*/  LOP3.LUT R0, R0, R3, RZ, 0xfc, !PT ;  /* 0x0000000300007212 */ /* 0x000fc800078efcff */
[----:B------:R-:W-:-:S07]  /*8a60*/  PRMT R8, R0, 0x7610, R8 ;  /* 0x0000761000087816 */ /* 0x000fce0000000008 */
.L_x_2250:
[----:B------:R-:W-:Y:S05]  /*8a70*/  BSYNC B0 ;  /* 0x0000000000007941 */ /* 0x000fea0003800000 */
.L_x_2249:
[----:B------:R0:W-:Y:S01]  /*8a80*/  STG.E.U8 desc[UR36][R16.64], R8 ;  /* 0x0000000810007986 */ /* 0x0001e2000c101124 */
[----:B------:R-:W-:Y:S05]  /*8a90*/  BRA `(.L_x_2226) ;  /* 0x0000000000b87947 */ /* 0x000fea0003800000 */
.L_x_2243:
        /* <DEDUP_REMOVED lines=22> */
.L_x_2225:
        /* <DEDUP_REMOVED lines=16> */
.L_x_2254:
[----:B------:R-:W-:Y:S05]  /*8d00*/  BRA `(.L_x_2226) ;  /* 0x00000000001c7947 */ /* 0x000fea0003800000 */
.L_x_2253:
[----:B------:R-:W-:-:S06]  /*8d10*/  HADD2.F32 R2, -RZ, R2.H0_H0 ;  /* 0x20000002ff027230 */ /* 0x000fcc0000004100 */
[----:B------:R-:W0:Y:S02]  /*8d20*/  F2I.U64.TRUNC R2, R2 ;  /* 0x0000000200027311 */ /* 0x000e24000020d800 */
[----:B0-----:R0:W-:Y:S01]  /*8d30*/  STG.E.64 desc[UR36][R16.64], R2 ;  /* 0x0000000210007986 */ /* 0x0011e2000c101b24 */
[----:B------:R-:W-:Y:S05]  /*8d40*/  BRA `(.L_x_2226) ;  /* 0x00000000000c7947 */ /* 0x000fea0003800000 */
.L_x_2252:
[----:B------:R-:W-:-:S04]  /*8d50*/  HADD2.F32 R2, -RZ, R2.H0_H0 ;  /* 0x20000002ff027230 */ /* 0x000fc80000004100 */
[----:B------:R-:W0:Y:S02]  /*8d60*/  F2I.FTZ.U32.TRUNC.NTZ R3, R2 ;  /* 0x0000000200037305 */ /* 0x000e24000021f000 */
[----:B0-----:R0:W-:Y:S02]  /*8d70*/  STG.E desc[UR36][R16.64], R3 ;  /* 0x0000000310007986 */ /* 0x0011e4000c101924 */
.L_x_2226:
[----:B------:R-:W-:-:S07]  /*8d80*/  VIADD R19, R19, 0x80 ;  /* 0x0000008013137836 */ /* 0x000fce0000000000 */
.L_x_2153:
[----:B------:R-:W-:Y:S05]  /*8d90*/  BSYNC B6 ;  /* 0x0000000000067941 */ /* 0x000fea0003800000 */
.L_x_2152:
        /* <DEDUP_REMOVED lines=358> */
.L_x_2257:
        /* <DEDUP_REMOVED lines=23> */
.L_x_2261:
[----:B------:R-:W2:Y:S02]  /*a570*/  LDG.E.U8 R2, desc[UR36][R2.64] ;  /* 0x0000002402027981 */ /* 0x000ea4000c1e1100 */
[----:B--2---:R-:W-:-:S04]  /*a580*/  I2FP.F32.U32 R0, R2 ;  /* 0x0000000200007245 */ /* 0x004fc80000201000 */
[----:B------:R-:W-:-:S04]  /*a590*/  F2FP.F16.F32.PACK_AB R0, RZ, R0 ;  /* 0x00000000ff00723e */ /* 0x000fc800000000ff */
[----:B------:R-:W-:Y:S01]  /*a5a0*/  PRMT R22, R0, 0x7610, R22 ;  /* 0x0000761000167816 */ /* 0x000fe20000000016 */
[----:B------:R-:W-:Y:S06]  /*a5b0*/  BRA `(.L_x_2263) ;  /* 0x0000000c00bc7947 */ /* 0x000fec0003800000 */
.L_x_2260:
        /* <DEDUP_REMOVED lines=11> */
.L_x_2265:
[----:B------:R-:W2:Y:S02]  /*a670*/  LDG.E R2, desc[UR36][R2.64] ;  /* 0x0000002402027981 */ /* 0x000ea4000c1e1900 */
[----:B--2---:R-:W-:-:S04]  /*a680*/  I2FP.F32.S32 R0, R2 ;  /* 0x0000000200007245 */ /* 0x004fc80000201400 */
[----:B------:R-:W-:-:S04]  /*a690*/  F2FP.F16.F32.PACK_AB R0, RZ, R0 ;  /* 0x00000000ff00723e */ /* 0x000fc800000000ff */
[----:B------:R-:W-:Y:S01]  /*a6a0*/  PRMT R22, R0, 0x7610, R22 ;  /* 0x0000761000167816 */ /* 0x000fe20000000016 */
[----:B------:R-:W-:Y:S06]  /*a6b0*/  BRA `(.L_x_2263) ;  /* 0x0000000c007c7947 */ /* 0x000fec0003800000 */
.L_x_2264:
[----:B------:R-:W2:Y:S02]  /*a6c0*/  LDG.E.U16 R2, desc[UR36][R2.64] ;  /* 0x0000002402027981 */ /* 0x000ea4000c1e1500 */
[----:B--2---:R-:W0:Y:S02]  /*a6d0*/  I2F.S16 R0, R2 ;  /* 0x0000000200007306 */ /* 0x004e240000101400 */
[----:B0-----:R-:W-:-:S04]  /*a6e0*/  F2FP.F16.F32.PACK_AB R0, RZ, R0 ;  /* 0x00000000ff00723e */ /* 0x001fc800000000ff */
[----:B------:R-:W-:Y:S01]  /*a6f0*/  PRMT R22, R0, 0x7610, R22 ;  /* 0x0000761000167816 */ /* 0x000fe20000000016 */
[----:B------:R-:W-:Y:S06]  /*a700*/  BRA `(.L_x_2263) ;  /* 0x0000000c00687947 */ /* 0x000fec0003800000 */
.L_x_2259:
        /* <DEDUP_REMOVED lines=9> */
.L_x_2267:
[----:B------:R0:W5:Y:S01]  /*a7a0*/  LDG.E.U16 R22, desc[UR36][R2.64] ;  /* 0x0000002402167981 */ /* 0x000162000c1e1500 */
[----:B------:R-:W-:Y:S05]  /*a7b0*/  BRA `(.L_x_2263) ;  /* 0x0000000c003c7947 */ /* 0x000fea0003800000 */
.L_x_2266:
        /* <DEDUP_REMOVED lines=9> */
.L_x_2269:
[----:B------:R1:W5:Y:S01]  /*a850*/  LDG.E.U16 R22, desc[UR36][R2.64] ;  /* 0x0000002402167981 */ /* 0x000362000c1e1500 */
[----:B------:R-:W-:Y:S05]  /*a860*/  BRA `(.L_x_2263) ;  /* 0x0000000c00107947 */ /* 0x000fea0003800000 */
.L_x_2268:
        /* <DEDUP_REMOVED lines=9> */
.L_x_2258:
        /* <DEDUP_REMOVED lines=14> */
.L_x_2272:
        /* <DEDUP_REMOVED lines=9> */
.L_x_2271:
        /* <DEDUP_REMOVED lines=28> */
.L_x_2274:
        /* <DEDUP_REMOVED lines=15> */
.L_x_2273:
[----:B------:R-:W2:Y:S02]  /*ad20*/  LDG.E.U16 R0, desc[UR36][R2.64] ;  /* 0x0000002402007981 */ /* 0x000ea4000c1e1500 */
[----:B--2---:R-:W-:-:S05]  /*ad30*/  IMAD.U32 R0, R0, 0x10000, RZ ;  /* 0x0001000000007824 */ /* 0x004fca00078e00ff */
[----:B------:R-:W-:-:S04]  /*ad40*/  F2FP.F16.F32.PACK_AB R0, RZ, R0 ;  /* 0x00000000ff00723e */ /* 0x000fc800000000ff */
[----:B------:R-:W-:Y:S01]  /*ad50*/  PRMT R22, R0, 0x7610, R22 ;  /* 0x0000761000167816 */ /* 0x000fe20000000016 */
[----:B------:R-:W-:Y:S06]  /*ad60*/  BRA `(.L_x_2263) ;  /* 0x0000000400d07947 */ /* 0x000fec0003800000 */
.L_x_2270:
        /* <DEDUP_REMOVED lines=13> */
.L_x_2277:
        /* <DEDUP_REMOVED lines=21> */
.L_x_2281:
[----:B------:R-:W-:Y:S05]  /*af90*/  BSYNC B1 ;  /* 0x0000000000017941 */ /* 0x000fea0003800000 */
.L_x_2280:
[----:B------:R-:W-:Y:S01]  /*afa0*/  LEA R3, R0, 0x3b800000, 0x17 ;  /* 0x3b80000000037811 */ /* 0x000fe200078eb8ff */
[----:B------:R-:W-:-:S05]  /*afb0*/  IMAD.SHL.U32 R0, R2, 0x100000, RZ ;  /* 0x0010000002007824 */ /* 0x000fca00078e00ff */
[----:B------:R-:W-:-:S07]  /*afc0*/  LOP3.LUT R0, R3, R0, R4, 0xfe, !PT ;  /* 0x0000000003007212 */ /* 0x000fce00078efe04 */
.L_x_2279:
[----:B------:R-:W-:Y:S05]  /*afd0*/  BSYNC B0 ;  /* 0x0000000000007941 */ /* 0x000fea0003800000 */
.L_x_2278:
[----:B------:R-:W-:-:S04]  /*afe0*/  F2FP.F16.F32.PACK_AB R0, RZ, R0 ;  /* 0x00000000ff00723e */ /* 0x000fc800000000ff */
[----:B------:R-:W-:Y:S01]  /*aff0*/  PRMT R22, R0, 0x7610, R22 ;  /* 0x0000761000167816 */ /* 0x000fe20000000016 */
[----:B------:R-:W-:Y:S06]  /*b000*/  BRA `(.L_x_2263) ;  /* 0x0000000400287947 */ /* 0x000fec0003800000 */
.L_x_2276:
        /* <DEDUP_REMOVED lines=21> */
.L_x_2285:
[----:B------:R-:W-:Y:S05]  /*b160*/  BSYNC B1 ;  /* 0x0000000000017941 */ /* 0x000fea0003800000 */
.L_x_2284:
[----:B------:R-:W-:Y:S01]  /*b170*/  LEA R3, R0, 0x37800000, 0x17 ;  /* 0x3780000000037811 */ /* 0x000fe200078eb8ff */
[----:B------:R-:W-:-:S05]  /*b180*/  IMAD.SHL.U32 R0, R2, 0x200000, RZ ;  /* 0x0020000002007824 */ /* 0x000fca00078e00ff */
[----:B------:R-:W-:-:S07]  /*b190*/  LOP3.LUT R0, R3, R0, R4, 0xfe, !PT ;  /* 0x0000000003007212 */ /* 0x000fce00078efe04 */
.L_x_2283:
[----:B------:R-:W-:Y:S05]  /*b1a0*/  BSYNC B0 ;  /* 0x0000000000007941 */ /* 0x000fea0003800000 */
.L_x_2282:
[----:B------:R-:W-:-:S04]  /*b1b0*/  F2FP.F16.F32.PACK_AB R0, RZ, R0 ;  /* 0x00000000ff00723e */ /* 0x000fc800000000ff */
[----:B------:R-:W-:Y:S01]  /*b1c0*/  PRMT R22, R0, 0x7610, R22 ;  /* 0x0000761000167816 */ /* 0x000fe20000000016 */
[----:B------:R-:W-:Y:S06]  /*b1d0*/  BRA `(.L_x_2263) ;  /* 0x0000000000b47947 */ /* 0x000fec0003800000 */
.L_x_2275:
        /* <DEDUP_REMOVED lines=14> */
.L_x_2289:
[----:B------:R-:W-:Y:S05]  /*b2c0*/  BSYNC B0 ;  /* 0x0000000000007941 */ /* 0x000fea0003800000 */
.L_x_2288:
[----:B------:R-:W-:-:S04]  /*b2d0*/  F2FP.F16.F32.PACK_AB R0, RZ, R0 ;  /* 0x00000000ff00723e */ /* 0x000fc800000000ff */
[----:B------:R-:W-:Y:S01]  /*b2e0*/  PRMT R22, R0, 0x7610, R22 ;  /* 0x0000761000167816 */ /* 0x000fe20000000016 */
[----:B------:R-:W-:Y:S06]  /*b2f0*/  BRA `(.L_x_2263) ;  /* 0x00000000006c7947 */ /* 0x000fec0003800000 */
.L_x_2262:
        /* <DEDUP_REMOVED lines=16> */
.L_x_2290:
[----:B------:R-:W-:Y:S01]  /*b400*/  PRMT R22, RZ, 0x7610, R22 ;  /* 0x00007610ff167816 */ /* 0x000fe20000000016 */
[----:B------:R-:W-:Y:S06]  /*b410*/  BRA `(.L_x_2263) ;  /* 0x0000000000247947 */ /* 0x000fec0003800000 */
.L_x_2287:
[----:B------:R-:W2:Y:S02]  /*b420*/  LDG.E.64 R2, desc[UR36][R2.64] ;  /* 0x0000002402027981 */ /* 0x000ea4000c1e1b00 */
[----:B--2---:R-:W0:Y:S02]  /*b430*/  I2F.U64 R0, R2 ;  /* 0x0000000200007312 */ /* 0x004e240000301000 */
[----:B0-----:R-:W-:-:S04]  /*b440*/  F2FP.F16.F32.PACK_AB R0, RZ, R0 ;  /* 0x00000000ff00723e */ /* 0x001fc800000000ff */
[----:B------:R-:W-:Y:S01]  /*b450*/  PRMT R22, R0, 0x7610, R22 ;  /* 0x0000761000167816 */ /* 0x000fe20000000016 */
[----:B------:R-:W-:Y:S06]  /*b460*/  BRA `(.L_x_2263) ;  /* 0x0000000000107947 */ /* 0x000fec0003800000 */
.L_x_2286:
[----:B------:R-:W2:Y:S02]  /*b470*/  LDG.E R2, desc[UR36][R2.64] ;  /* 0x0000002402027981 */ /* 0x000ea4000c1e1900 */
[----:B--2---:R-:W-:-:S04]  /*b480*/  I2FP.F32.U32 R0, R2 ;  /* 0x0000000200007245 */ /* 0x004fc80000201000 */
[----:B------:R-:W-:-:S04]  /*b490*/  F2FP.F16.F32.PACK_AB R0, RZ, R0 ;  /* 0x00000000ff00723e */ /* 0x000fc800000000ff */
[----:B------:R-:W-:-:S07]  /*b4a0*/  PRMT R22, R0, 0x7610, R22 ;  /* 0x0000761000167816 */ /* 0x000fce0000000016 */
.L_x_2263:
        /* <DEDUP_REMOVED lines=19> */
.L_x_2294:
[----:B------:R-:W2:Y:S02]  /*b5e0*/  LDG.E.U8 R2, desc[UR36][R2.64] ;  /* 0x0000002402027981 */ /* 0x000ea4000c1e1100 */
[----:B--2---:R-:W-:-:S04]  /*b5f0*/  I2FP.F32.U32 R0, R2 ;  /* 0x0000000200007245 */ /* 0x004fc80000201000 */
[----:B------:R-:W-:Y:S01]  /*b600*/  F2FP.F16.F32.PACK_AB R0, RZ, R0 ;  /* 0x00000000ff00723e */ /* 0x000fe200000000ff */
[----:B------:R-:W-:Y:S06]  /*b610*/  BRA `(.L_x_2296) ;  /* 0x0000000c00887947 */ /* 0x000fec0003800000 */
.L_x_2293:
        /* <DEDUP_REMOVED lines=10> */
.L_x_2298:
[----:B------:R-:W2:Y:S02]  /*b6c0*/  LDG.E R2, desc[UR36][R2.64] ;  /* 0x0000002402027981 */ /* 0x000ea4000c1e1900 */
[----:B--2---:R-:W-:-:S04]  /*b6d0*/  I2FP.F32.S32 R0, R2 ;  /* 0x0000000200007245 */ /* 0x004fc80000201400 */
[----:B------:R-:W-:Y:S01]  /*b6e0*/  F2FP.F16.F32.PACK_AB R0, RZ, R0 ;  /* 0x00000000ff00723e */ /* 0x000fe200000000ff */
[----:B------:R-:W-:Y:S06]  /*b6f0*/  BRA `(.L_x_2296) ;  /* 0x0000000c00507947 */ /* 0x000fec0003800000 */
.L_x_2297:
[----:B------:R-:W2:Y:S02]  /*b700*/  LDG.E.U16 R2, desc[UR36][R2.64] ;  /* 0x0000002402027981 */ /* 0x000ea4000c1e1500 */
[----:B--2---:R-:W0:Y:S02]  /*b710*/  I2F.S16 R0, R2 ;  /* 0x0000000200007306 */ /* 0x004e240000101400 */
[----:B0-----:R-:W-:Y:S01]  /*b720*/  F2FP.F16.F32.PACK_AB R0, RZ, R0 ;  /* 0x00000000ff00723e */ /* 0x001fe200000000ff */
[----:B------:R-:W-:Y:S06]  /*b730*/  BRA `(.L_x_2296) ;  /* 0x0000000c00407947 */ /* 0x000fec0003800000 */
.L_x_2292:
        /* <DEDUP_REMOVED lines=9> */
.L_x_2300:
[----:B------:R0:W5:Y:S01]  /*b7d0*/  LDG.E.U16 R0, desc[UR36][R2.64] ;  /* 0x0000002402007981 */ /* 0x000162000c1e1500 */
[----:B------:R-:W-:Y:S05]  /*b7e0*/  BRA `(.L_x_2296) ;  /* 0x0000000c00147947 */ /* 0x000fea0003800000 */
.L_x_2299:
        /* <DEDUP_REMOVED lines=9> */
.L_x_2302:
[----:B------:R1:W5:Y:S01]  /*b880*/  LDG.E.U16 R0, desc[UR36][R2.64] ;  /* 0x0000002402007981 */ /* 0x000362000c1e1500 */
[----:B------:R-:W-:Y:S05]  /*b890*/  BRA `(.L_x_2296) ;  /* 0x0000000800e87947 */ /* 0x000fea0003800000 */
.L_x_2301:
        /* <DEDUP_REMOVED lines=8> */
.L_x_2291:
        /* <DEDUP_REMOVED lines=13> */
.L_x_2305:
        /* <DEDUP_REMOVED lines=8> */
.L_x_2304:
        /* <DEDUP_REMOVED lines=28> */
.L_x_2307:
        /* <DEDUP_REMOVED lines=15> */
.L_x_2306:
[----:B------:R-:W2:Y:S02]  /*bd20*/  LDG.E.U16 R0, desc[UR36][R2.64] ;  /* 0x0000002402007981 */ /* 0x000ea4000c1e1500 */
[----:B--2---:R-:W-:-:S05]  /*bd30*/  IMAD.U32 R0, R0, 0x10000, RZ ;  /* 0x0001000000007824 */ /* 0x004fca00078e00ff */
[----:B------:R-:W-:Y:S01]  /*bd40*/  F2FP.F16.F32.PACK_AB R0, RZ, R0 ;  /* 0x00000000ff00723e */ /* 0x000fe200000000ff */
[----:B------:R-:W-:Y:S06]  /*bd50*/  BRA `(.L_x_2296) ;  /* 0x0000000400b87947 */ /* 0x000fec0003800000 */
.L_x_2303:
        /* <DEDUP_REMOVED lines=12> */
.L_x_2310:
        /* <DEDUP_REMOVED lines=21> */
.L_x_2314:
[----:B------:R-:W-:Y:S05]  /*bf70*/  BSYNC B1 ;  /* 0x0000000000017941 */ /* 0x000fea0003800000 */
.L_x_2313:
[----:B------:R-:W-:Y:S01]  /*bf80*/  LEA R3, R0, 0x3b800000, 0x17 ;  /* 0x3b80000000037811 */ /* 0x000fe200078eb8ff */
[----:B------:R-:W-:-:S05]  /*bf90*/  IMAD.SHL.U32 R0, R2, 0x100000, RZ ;  /* 0x0010000002007824 */ /* 0x000fca00078e00ff */
[----:B------:R-:W-:-:S07]  /*bfa0*/  LOP3.LUT R0, R3, R0, R4, 0xfe, !PT ;  /* 0x0000000003007212 */ /* 0x000fce00078efe04 */
.L_x_2312:
[----:B------:R-:W-:Y:S05]  /*bfb0*/  BSYNC B0 ;  /* 0x0000000000007941 */ /* 0x000fea0003800000 */
.L_x_2311:
[----:B------:R-:W-:Y:S01]  /*bfc0*/  F2FP.F16.F32.PACK_AB R0, RZ, R0 ;  /* 0x00000000ff00723e */ /* 0x000fe200000000ff */
[----:B------:R-:W-:Y:S06]  /*bfd0*/  BRA `(.L_x_2296) ;  /* 0x0000000400187947 */ /* 0x000fec0003800000 */
.L_x_2309:
        /* <DEDUP_REMOVED lines=21> */
.L_x_2318:
[----:B------:R-:W-:Y:S05]  /*c130*/  BSYNC B1 ;  /* 0x0000000000017941 */ /* 0x000fea0003800000 */
.L_x_2317:
[----:B------:R-:W-:Y:S01]  /*c140*/  LEA R3, R0, 0x37800000, 0x17 ;  /* 0x3780000000037811 */ /* 0x000fe200078eb8ff */
[----:B------:R-:W-:-:S05]  /*c150*/  IMAD.SHL.U32 R0, R2, 0x200000, RZ ;  /* 0x0020000002007824 */ /* 0x000fca00078e00ff */
[----:B------:R-:W-:-:S07]  /*c160*/  LOP3.LUT R0, R3, R0, R4, 0xfe, !PT ;  /* 0x0000000003007212 */ /* 0x000fce00078efe04 */
.L_x_2316:
[----:B------:R-:W-:Y:S05]  /*c170*/  BSYNC B0 ;  /* 0x0000000000007941 */ /* 0x000fea0003800000 */
.L_x_2315:
[----:B------:R-:W-:Y:S01]  /*c180*/  F2FP.F16.F32.PACK_AB R0, RZ, R0 ;  /* 0x00000000ff00723e */ /* 0x000fe200000000ff */
[----:B------:R-:W-:Y:S06]  /*c190*/  BRA `(.L_x_2296) ;  /* 0x0000000000a87947 */ /* 0x000fec0003800000 */
.L_x_2308:
        /* <DEDUP_REMOVED lines=14> */
.L_x_2322:
[----:B------:R-:W-:Y:S05]  /*c280*/  BSYNC B0 ;  /* 0x0000000000007941 */ /* 0x000fea0003800000 */
.L_x_2321:
[----:B------:R-:W-:Y:S01]  /*c290*/  F2FP.F16.F32.PACK_AB R0, RZ, R0 ;  /* 0x00000000ff00723e */ /* 0x000fe200000000ff */
[----:B------:R-:W-:Y:S06]  /*c2a0*/  BRA `(.L_x_2296) ;  /* 0x0000000000647947 */ /* 0x000fec0003800000 */
.L_x_2295:
        /* <DEDUP_REMOVED lines=16> */
.L_x_2323:
[----:B------:R-:W-:Y:S01]  /*c3b0*/  PRMT R0, RZ, 0x7610, R0 ;  /* 0x00007610ff007816 */ /* 0x000fe20000000000 */
[----:B------:R-:W-:Y:S06]  /*c3c0*/  BRA `(.L_x_2296) ;  /* 0x00000000001c7947 */ /* 0x000fec0003800000 */
.L_x_2320:
[----:B------:R-:W2:Y:S02]  /*c3d0*/  LDG.E.64 R2, desc[UR36][R2.64] ;  /* 0x0000002402027981 */ /* 0x000ea4000c1e1b00 */
[----:B--2---:R-:W0:Y:S02]  /*c3e0*/  I2F.U64 R0, R2 ;  /* 0x0000000200007312 */ /* 0x004e240000301000 */
[----:B0-----:R-:W-:Y:S01]  /*c3f0*/  F2FP.F16.F32.PACK_AB R0, RZ, R0 ;  /* 0x00000000ff00723e */ /* 0x001fe200000000ff */
[----:B------:R-:W-:Y:S06]  /*c400*/  BRA `(.L_x_2296) ;  /* 0x00000000000c7947 */ /* 0x000fec0003800000 */
.L_x_2319:
[----:B------:R-:W2:Y:S02]  /*c410*/  LDG.E R2, desc[UR36][R2.64] ;  /* 0x0000002402027981 */ /* 0x000ea4000c1e1900 */
[----:B--2---:R-:W-:-:S04]  /*c420*/  I2FP.F32.U32 R0, R2 ;  /* 0x0000000200007245 */ /* 0x004fc80000201000 */
[----:B------:R-:W-:-:S07]  /*c430*/  F2FP.F16.F32.PACK_AB R0, RZ, R0 ;  /* 0x00000000ff00723e */ /* 0x000fce00000000ff */
.L_x_2296:
        /* <DEDUP_REMOVED lines=24> */
.L_x_2327:
[----:B------:R-:W-:-:S06]  /*c5c0*/  HADD2.F32 R3, -RZ, R2.H0_H0 ;  /* 0x20000002ff037230 */ /* 0x000fcc0000004100 */
[----:B------:R-:W0:Y:S02]  /*c5d0*/  F2I.S64.TRUNC R2, R3 ;  /* 0x0000000300027311 */ /* 0x000e24000020d900 */
[----:B0-----:R0:W-:Y:S01]  /*c5e0*/  STG.E.U8 desc[UR36][R16.64], R2 ;  /* 0x0000000210007986 */ /* 0x0011e2000c101124 */
[----:B------:R-:W-:Y:S05]  /*c5f0*/  BRA `(.L_x_2329) ;  /* 0x0000000c00847947 */ /* 0x000fea0003800000 */
.L_x_2326:
        /* <DEDUP_REMOVED lines=10> */
.L_x_2331:
[----:B------:R-:W-:-:S04]  /*c6a0*/  HADD2.F32 R2, -RZ, R2.H0_H0 ;  /* 0x20000002ff027230 */ /* 0x000fc80000004100 */
[----:B------:R-:W0:Y:S02]  /*c6b0*/  F2I.FTZ.TRUNC.NTZ R3, R2 ;  /* 0x0000000200037305 */ /* 0x000e24000021f100 */
[----:B0-----:R0:W-:Y:S01]  /*c6c0*/  STG.E desc[UR36][R16.64], R3 ;  /* 0x0000000310007986 */ /* 0x0011e2000c101924 */
[----:B------:R-:W-:Y:S05]  /*c6d0*/  BRA `(.L_x_2329) ;  /* 0x0000000c004c7947 */ /* 0x000fea0003800000 */
.L_x_2330:
[----:B------:R-:W-:-:S04]  /*c6e0*/  HADD2.F32 R2, -RZ, R2.H0_H0 ;  /* 0x20000002ff027230 */ /* 0x000fc80000004100 */
[----:B------:R-:W0:Y:S02]  /*c6f0*/  F2I.FTZ.TRUNC.NTZ R3, R2 ;  /* 0x0000000200037305 */ /* 0x000e24000021f100 */
[----:B0-----:R0:W-:Y:S01]  /*c700*/  STG.E.U16 desc[UR36][R16.64], R3 ;  /* 0x0000000310007986 */ /* 0x0011e2000c101524 */
[----:B------:R-:W-:Y:S05]  /*c710*/  BRA `(.L_x_2329) ;  /* 0x0000000c003c7947 */ /* 0x000fea0003800000 */
.L_x_2325:
        /* <DEDUP_REMOVED lines=9> */
.L_x_2333:
[----:B------:R0:W-:Y:S01]  /*c7b0*/  STG.E.U16 desc[UR36][R16.64], R2 ;  /* 0x0000000210007986 */ /* 0x0001e2000c101524 */
[----:B------:R-:W-:Y:S05]  /*c7c0*/  BRA `(.L_x_2329) ;  /* 0x0000000c00107947 */ /* 0x000fea0003800000 */
.L_x_2332:
        /* <DEDUP_REMOVED lines=10> */
.L_x_2335:
[----:B------:R-:W-:-:S05]  /*c870*/  HADD2.F32 R0, -RZ, R2.H0_H0 ;  /* 0x20000002ff007230 */ /* 0x000fca0000004100 */
[----:B------:R-:W-:-:S04]  /*c880*/  F2FP.F16.F32.PACK_AB R0, RZ, R0 ;  /* 0x00000000ff00723e */ /* 0x000fc800000000ff */
[----:B------:R-:W-:-:S05]  /*c890*/  PRMT R0, R0, 0x5410, RZ ;  /* 0x0000541000007816 */ /* 0x000fca00000000ff */
[----:B------:R0:W-:Y:S01]  /*c8a0*/  STG.E desc[UR36][R16.64], R0 ;  /* 0x0000000010007986 */ /* 0x0001e2000c101924 */
[----:B------:R-:W-:Y:S05]  /*c8b0*/  BRA `(.L_x_2329) ;  /* 0x0000000800d47947 */ /* 0x000fea0003800000 */
.L_x_2334:
[----:B------:R-:W-:-:S05]  /*c8c0*/  HADD2.F32 R2, -RZ, R2.H0_H0 ;  /* 0x20000002ff027230 */ /* 0x000fca0000004100 */
[----:B------:R-:W-:-:S06]  /*c8d0*/  FMUL.FTZ R2, R2, 1 ;  /* 0x3f80000002027820 */ /* 0x000fcc0000410000 */
[----:B------:R-:W0:Y:S02]  /*c8e0*/  F2F.F64.F32 R2, R2 ;  /* 0x0000000200027310 */ /* 0x000e240000201800 */
[----:B0-----:R0:W-:Y:S01]  /*c8f0*/  STG.E.64 desc[UR36][R16.64], R2 ;  /* 0x0000000210007986 */ /* 0x0011e2000c101b24 */
[----:B------:R-:W-:Y:S05]  /*c900*/  BRA `(.L_x_2329) ;  /* 0x0000000800c07947 */ /* 0x000fea0003800000 */
.L_x_2324:
        /* <DEDUP_REMOVED lines=13> */
.L_x_2338:
[----:B------:R-:W-:Y:S01]  /*c9e0*/  HADD2.F32 R2, -RZ, R2.H0_H0 ;  /* 0x20000002ff027230 */ /* 0x000fe20000004100 */
[----:B------:R-:W-:-:S04]  /*c9f0*/  CS2R R6, SRZ ;  /* 0x0000000000067805 */ /* 0x000fc8000001ff00 */
[----:B------:R-:W-:-:S04]  /*ca00*/  FMUL.FTZ R2, R2, 1 ;  /* 0x3f80000002027820 */ /* 0x000fc80000410000 */
[----:B------:R-:W0:Y:S02]  /*ca10*/  F2F.F64.F32 R4, R2 ;  /* 0x0000000200047310 */ /* 0x000e240000201800 */
[----:B0-----:R0:W-:Y:S01]  /*ca20*/  STG.E.128 desc[UR36][R16.64], R4 ;  /* 0x0000000410007986 */ /* 0x0011e2000c101d24 */
[----:B------:R-:W-:Y:S05]  /*ca30*/  BRA `(.L_x_2329) ;  /* 0x0000000800747947 */ /* 0x000fea0003800000 */
.L_x_2337:
        /* <DEDUP_REMOVED lines=21> */
.L_x_2342:
[----:B------:R-:W-:Y:S05]  /*cb90*/  BSYNC B0 ;  /* 0x0000000000007941 */ /* 0x000fea0003800000 */
.L_x_2341:
[----:B------:R-:W-:-:S05]  /*cba0*/  LOP3.LUT R3, R0, R3, RZ, 0xfc, !PT ;  /* 0x0000000300037212 */ /* 0x000fca00078efcff */
[----:B------:R0:W-:Y:S01]  /*cbb0*/  STG.E.U8 desc[UR36][R16.64], R3 ;  /* 0x0000000310007986 */ /* 0x0001e2000c101124 */
[----:B------:R-:W-:Y:S05]  /*cbc0*/  BRA `(.L_x_2329) ;  /* 0x0000000800107947 */ /* 0x000fea0003800000 */
.L_x_2340:
        /* <DEDUP_REMOVED lines=13> */
.L_x_2344:
[----:B------:R-:W-:Y:S01]  /*cca0*/  IMAD.MOV.U32 R0, RZ, RZ, 0x7f ;  /* 0x0000007fff007424 */ /* 0x000fe200078e00ff */
[----:B------:R-:W-:-:S04]  /*ccb0*/  ISETP.GT.U32.AND P0, PT, R2, 0x7f800000, PT ;  /* 0x7f8000000200780c */ /* 0x000fc80003f04070 */
[----:B------:R-:W-:-:S09]  /*ccc0*/  SEL R0, R0, 0x7c, P0 ;  /* 0x0000007c00007807 */ /* 0x000fd20000000000 */
.L_x_2345:
[----:B------:R-:W-:Y:S05]  /*ccd0*/  BSYNC B0 ;  /* 0x0000000000007941 */ /* 0x000fea0003800000 */
.L_x_2343:
[----:B------:R-:W-:-:S04]  /*cce0*/  LOP3.LUT R2, R3, 0x80000000, RZ, 0xc0, !PT ;  /* 0x8000000003027812 */ /* 0x000fc800078ec0ff */
[----:B------:R-:W-:-:S04]  /*ccf0*/  SHF.R.U32.HI R3, RZ, 0x18, R2 ;  /* 0x00000018ff037819 */ /* 0x000fc80000011602 */
[----:B------:R-:W-:-:S05]  /*cd00*/  LOP3.LUT R3, R0, R3, RZ, 0xfc, !PT ;  /* 0x0000000300037212 */ /* 0x000fca00078efcff */
[----:B------:R0:W-:Y:S01]  /*cd10*/  STG.E.U8 desc[UR36][R16.64], R3 ;  /* 0x0000000310007986 */ /* 0x0001e2000c101124 */
[----:B------:R-:W-:Y:S05]  /*cd20*/  BRA `(.L_x_2329) ;  /* 0x0000000400b87947 */ /* 0x000fea0003800000 */
.L_x_2339:
[----:B------:R-:W-:-:S05]  /*cd30*/  HADD2.F32 R0, -RZ, R2.H0_H0 ;  /* 0x20000002ff007230 */ /* 0x000fca0000004100 */
[----:B------:R-:W-:-:S05]  /*cd40*/  F2FP.BF16.F32.PACK_AB R0, RZ, R0 ;  /* 0x00000000ff00723e */ /* 0x000fca00000010ff */
[----:B------:R0:W-:Y:S01]  /*cd50*/  STG.E.U16 desc[UR36][R16.64], R0 ;  /* 0x0000000010007986 */ /* 0x0001e2000c101524 */
[----:B------:R-:W-:Y:S05]  /*cd60*/  BRA `(.L_x_2329) ;  /* 0x0000000400a87947 */ /* 0x000fea0003800000 */
.L_x_2336:
        /* <DEDUP_REMOVED lines=12> */
.L_x_2348:
        /* <DEDUP_REMOVED lines=17> */
.L_x_2351:
[----:B------:R-:W-:-:S04]  /*cf40*/  LOP3.LUT R2, R3, 0x80000000, RZ, 0xc0, !PT ;  /* 0x8000000003027812 */ /* 0x000fc800078ec0ff */
[----:B------:R-:W-:-:S04]  /*cf50*/  SHF.R.U32.HI R3, RZ, 0x18, R2 ;  /* 0x00000018ff037819 */ /* 0x000fc80000011602 */
[----:B------:R-:W-:-:S04]  /*cf60*/  LOP3.LUT R0, R0, R3, RZ, 0xfc, !PT ;  /* 0x0000000300007212 */ /* 0x000fc800078efcff */
[----:B------:R-:W-:-:S07]  /*cf70*/  PRMT R8, R0, 0x7610, R8 ;  /* 0x0000761000087816 */ /* 0x000fce0000000008 */
.L_x_2350:
[----:B------:R-:W-:Y:S05]  /*cf80*/  BSYNC B0 ;  /* 0x0000000000007941 */ /* 0x000fea0003800000 */
.L_x_2349:
[----:B------:R3:W-:Y:S01]  /*cf90*/  STG.E.U8 desc[UR36][R16.64], R8 ;  /* 0x0000000810007986 */ /* 0x0007e2000c101124 */
[----:B------:R-:W-:Y:S05]  /*cfa0*/  BRA `(.L_x_2329) ;  /* 0x0000000400187947 */ /* 0x000fea0003800000 */
.L_x_2347:
        /* <DEDUP_REMOVED lines=17> */
.L_x_2354:
[----:B------:R-:W-:-:S04]  /*d0c0*/  LOP3.LUT R2, R3, 0x80000000, RZ, 0xc0, !PT ;  /* 0x8000000003027812 */ /* 0x000fc800078ec0ff */
[----:B------:R-:W-:-:S04]  /*d0d0*/  SHF.R.U32.HI R3, RZ, 0x18, R2 ;  /* 0x00000018ff037819 */ /* 0x000fc80000011602 */
[----:B------:R-:W-:-:S04]  /*d0e0*/  LOP3.LUT R0, R0, R3, RZ, 0xfc, !PT ;  /* 0x0000000300007212 */ /* 0x000fc800078efcff */
[----:B------:R-:W-:-:S07]  /*d0f0*/  PRMT R8, R0, 0x7610, R8 ;  /* 0x0000761000087816 */ /* 0x000fce0000000008 */
.L_x_2353:
[----:B------:R-:W-:Y:S05]  /*d100*/  BSYNC B0 ;  /* 0x0000000000007941 */ /* 0x000fea0003800000 */
.L_x_2352:
[----:B------:R0:W-:Y:S01]  /*d110*/  STG.E.U8 desc[UR36][R16.64], R8 ;  /* 0x0000000810007986 */ /* 0x0001e2000c101124 */
[----:B------:R-:W-:Y:S05]  /*d120*/  BRA `(.L_x_2329) ;  /* 0x0000000000b87947 */ /* 0x000fea0003800000 */
.L_x_2346:
        /* <DEDUP_REMOVED lines=22> */
.L_x_2328:
        /* <DEDUP_REMOVED lines=16> */
.L_x_2357:
[----:B------:R-:W-:Y:S05]  /*d390*/  BRA `(.L_x_2329) ;  /* 0x00000000001c7947 */ /* 0x000fea0003800000 */
.L_x_2356:
[----:B------:R-:W-:-:S06]  /*d3a0*/  HADD2.F32 R2, -RZ, R2.H0_H0 ;  /* 0x20000002ff027230 */ /* 0x000fcc0000004100 */
[----:B------:R-:W0:Y:S02]  /*d3b0*/  F2I.U64.TRUNC R2, R2 ;  /* 0x0000000200027311 */ /* 0x000e24000020d800 */
[----:B0-----:R1:W-:Y:S01]  /*d3c0*/  STG.E.64 desc[UR36][R16.64], R2 ;  /* 0x0000000210007986 */ /* 0x0013e2000c101b24 */
[----:B------:R-:W-:Y:S05]  /*d3d0*/  BRA `(.L_x_2329) ;  /* 0x00000000000c7947 */ /* 0x000fea0003800000 */
.L_x_2355:
[----:B------:R-:W-:-:S04]  /*d3e0*/  HADD2.F32 R2, -RZ, R2.H0_H0 ;  /* 0x20000002ff027230 */ /* 0x000fc80000004100 */
[----:B------:R-:W0:Y:S02]  /*d3f0*/  F2I.FTZ.U32.TRUNC.NTZ R3, R2 ;  /* 0x0000000200037305 */ /* 0x000e24000021f000 */
[----:B0-----:R0:W-:Y:S02]  /*d400*/  STG.E desc[UR36][R16.64], R3 ;  /* 0x0000000310007986 */ /* 0x0011e4000c101924 */
.L_x_2329:
[----:B------:R-:W-:-:S07]  /*d410*/  VIADD R19, R19, 0x80 ;  /* 0x0000008013137836 */ /* 0x000fce0000000000 */
.L_x_2256:
[----:B------:R-:W-:Y:S05]  /*d420*/  BSYNC B6 ;  /* 0x0000000000067941 */ /* 0x000fea0003800000 */
.L_x_2255:
[----:B------:R-:W-:Y:S02]  /*d430*/  ULDC UR4, c[0x0][0x210] ;  /* 0x0000840000047ab9 */ /* 0x000fe40000000800 */
[----:B------:R-:W-:-:S13]  /*d440*/  ISETP.GE.AND P0, PT, R19, UR4, PT ;  /* 0x0000000413007c0c */ /* 0x000fda000bf06270 */
[----:B------:R-:W-:Y:S05]  /*d450*/  @P0 EXIT ;  /* 0x000000000000094d */ /* 0x000fea0003800000 */
        /* <DEDUP_REMOVED lines=354> */
.L_x_2358:
        /* <DEDUP_REMOVED lines=23> */
.L_x_2362:
[----:B------:R-:W2:Y:S02]  /*ebf0*/  LDG.E.U8 R2, desc[UR36][R2.64] ;  /* 0x0000002402027981 */ /* 0x000ea4000c1e1100 */
[----:B--2---:R-:W-:-:S04]  /*ec00*/  I2FP.F32.U32 R0, R2 ;  /* 0x0000000200007245 */ /* 0x004fc80000201000 */
[----:B------:R-:W-:-:S04]  /*ec10*/  F2FP.F16.F32.PACK_AB R0, RZ, R0 ;  /* 0x00000000ff00723e */ /* 0x000fc800000000ff */
[----:B------:R-:W-:Y:S01]  /*ec20*/  PRMT R19, R0, 0x7610, R19 ;  /* 0x0000761000137816 */ /* 0x000fe20000000013 */
[----:B------:R-:W-:Y:S06]  /*ec30*/  BRA `(.L_x_2364) ;  /* 0x0000000c00bc7947 */ /* 0x000fec0003800000 */
.L_x_2361:
        /* <DEDUP_REMOVED lines=11> */
.L_x_2366:
[----:B------:R-:W2:Y:S02]  /*ecf0*/  LDG.E R2, desc[UR36][R2.64] ;  /* 0x0000002402027981 */ /* 0x000ea4000c1e1900 */
[----:B--2---:R-:W-:-:S04]  /*ed00*/  I2FP.F32.S32 R0, R2 ;  /* 0x0000000200007245 */ /* 0x004fc80000201400 */
[----:B------:R-:W-:-:S04]  /*ed10*/  F2FP.F16.F32.PACK_AB R0, RZ, R0 ;  /* 0x00000000ff00723e */ /* 0x000fc800000000ff */
[----:B------:R-:W-:Y:S01]  /*ed20*/  PRMT R19, R0, 0x7610, R19 ;  /* 0x0000761000137816 */ /* 0x000fe20000000013 */
[----:B------:R-:W-:Y:S06]  /*ed30*/  BRA `(.L_x_2364) ;  /* 0x0000000c007c7947 */ /* 0x000fec0003800000 */
.L_x_2365:
[----:B------:R-:W2:Y:S02]  /*ed40*/  LDG.E.U16 R2, desc[UR36][R2.64] ;  /* 0x0000002402027981 */ /* 0x000ea4000c1e1500 */
[----:B--2---:R-:W0:Y:S02]  /*ed50*/  I2F.S16 R0, R2 ;  /* 0x0000000200007306 */ /* 0x004e240000101400 */
[----:B0-----:R-:W-:-:S04]  /*ed60*/  F2FP.F16.F32.PACK_AB R0, RZ, R0 ;  /* 0x00000000ff00723e */ /* 0x001fc800000000ff */
[----:B------:R-:W-:Y:S01]  /*ed70*/  PRMT R19, R0, 0x7610, R19 ;  /* 0x0000761000137816 */ /* 0x000fe20000000013 */
[----:B------:R-:W-:Y:S06]  /*ed80*/  BRA `(.L_x_2364) ;  /* 0x0000000c00687947 */ /* 0x000fec0003800000 */
.L_x_2360:
        /* <DEDUP_REMOVED lines=9> */
.L_x_2368:
[----:B------:R1:W5:Y:S01]  /*ee20*/  LDG.E.U16 R19, desc[UR36][R2.64] ;  /* 0x0000002402137981 */ /* 0x000362000c1e1500 */
[----:B------:R-:W-:Y:S05]  /*ee30*/  BRA `(.L_x_2364) ;  /* 0x0000000c003c7947 */ /* 0x000fea0003800000 */
.L_x_2367:
        /* <DEDUP_REMOVED lines=9> */
.L_x_2370:
[----:B------:R0:W5:Y:S01]  /*eed0*/  LDG.E.U16 R19, desc[UR36][R2.64] ;  /* 0x0000002402137981 */ /* 0x000162000c1e1500 */
[----:B------:R-:W-:Y:S05]  /*eee0*/  BRA `(.L_x_2364) ;  /* 0x0000000c00107947 */ /* 0x000fea0003800000 */
.L_x_2369:
        /* <DEDUP_REMOVED lines=9> */
.L_x_2359:
        /* <DEDUP_REMOVED lines=14> */
.L_x_2373:
        /* <DEDUP_REMOVED lines=9> */
.L_x_2372:
        /* <DEDUP_REMOVED lines=28> */
.L_x_2375:
        /* <DEDUP_REMOVED lines=15> */
.L_x_2374:
[----:B------:R-:W2:Y:S02]  /*f3a0*/  LDG.E.U16 R0, desc[UR36][R2.64] ;  /* 0x0000002402007981 */ /* 0x000ea4000c1e1500 */
[----:B--2---:R-:W-:-:S05]  /*f3b0*/  IMAD.U32 R0, R0, 0x10000, RZ ;  /* 0x0001000000007824 */ /* 0x004fca00078e00ff */
[----:B------:R-:W-:-:S04]  /*f3c0*/  F2FP.F16.F32.PACK_AB R0, RZ, R0 ;  /* 0x00000000ff00723e */ /* 0x000fc800000000ff */
[----:B------:R-:W-:Y:S01]  /*f3d0*/  PRMT R19, R0, 0x7610, R19 ;  /* 0x0000761000137816 */ /* 0x000fe20000000013 */
[----:B------:R-:W-:Y:S06]  /*f3e0*/  BRA `(.L_x_2364) ;  /* 0x0000000400d07947 */ /* 0x000fec0003800000 */
.L_x_2371:
        /* <DEDUP_REMOVED lines=13> */
.L_x_2378:
        /* <DEDUP_REMOVED lines=21> */
.L_x_2382:
[----:B------:R-:W-:Y:S05]  /*f610*/  BSYNC B1 ;  /* 0x0000000000017941 */ /* 0x000fea0003800000 */
.L_x_2381:
[----:B------:R-:W-:Y:S01]  /*f620*/  LEA R3, R0, 0x3b800000, 0x17 ;  /* 0x3b80000000037811 */ /* 0x000fe200078eb8ff */
[----:B------:R-:W-:-:S05]  /*f630*/  IMAD.SHL.U32 R0, R2, 0x100000, RZ ;  /* 0x0010000002007824 */ /* 0x000fca00078e00ff */
[----:B------:R-:W-:-:S07]  /*f640*/  LOP3.LUT R0, R3, R0, R4, 0xfe, !PT ;  /* 0x0000000003007212 */ /* 0x000fce00078efe04 */
.L_x_2380:
[----:B------:R-:W-:Y:S05]  /*f650*/  BSYNC B0 ;  /* 0x0000000000007941 */ /* 0x000fea0003800000 */
.L_x_2379:
[----:B------:R-:W-:-:S04]  /*f660*/  F2FP.F16.F32.PACK_AB R0, RZ, R0 ;  /* 0x00000000ff00723e */ /* 0x000fc800000000ff */
[----:B------:R-:W-:Y:S01]  /*f670*/  PRMT R19, R0, 0x7610, R19 ;  /* 0x0000761000137816 */ /* 0x000fe20000000013 */
[----:B------:R-:W-:Y:S06]  /*f680*/  BRA `(.L_x_2364) ;  /* 0x0000000400287947 */ /* 0x000fec0003800000 */
.L_x_2377:
        /* <DEDUP_REMOVED lines=21> */
.L_x_2386:
[----:B------:R-:W-:Y:S05]  /*f7e0*/  BSYNC B1 ;  /* 0x0000000000017941 */ /* 0x000fea0003800000 */
.L_x_2385:
[----:B------:R-:W-:Y:S01]  /*f7f0*/  LEA R3, R0, 0x37800000, 0x17 ;  /* 0x3780000000037811 */ /* 0x000fe200078eb8ff */
[----:B------:R-:W-:-:S05]  /*f800*/  IMAD.SHL.U32 R0, R2, 0x200000, RZ ;  /* 0x0020000002007824 */ /* 0x000fca00078e00ff */
[----:B------:R-:W-:-:S07]  /*f810*/  LOP3.LUT R0, R3, R0, R4, 0xfe, !PT ;  /* 0x0000000003007212 */ /* 0x000fce00078efe04 */
.L_x_2384:
[----:B------:R-:W-:Y:S05]  /*f820*/  BSYNC B0 ;  /* 0x0000000000007941 */ /* 0x000fea0003800000 */
.L_x_2383:
[----:B------:R-:W-:-:S04]  /*f830*/  F2FP.F16.F32.PACK_AB R0, RZ, R0 ;  /* 0x00000000ff00723e */ /* 0x000fc800000000ff */
[----:B------:R-:W-:Y:S01]  /*f840*/  PRMT R19, R0, 0x7610, R19 ;  /* 0x0000761000137816 */ /* 0x000fe20000000013 */
[----:B------:R-:W-:Y:S06]  /*f850*/  BRA `(.L_x_2364) ;  /* 0x0000000000b47947 */ /* 0x000fec0003800000 */
.L_x_2376:
        /* <DEDUP_REMOVED lines=14> */
.L_x_2390:
[----:B------:R-:W-:Y:S05]  /*f940*/  BSYNC B0 ;  /* 0x0000000000007941 */ /* 0x000fea0003800000 */
.L_x_2389:
[----:B------:R-:W-:-:S04]  /*f950*/  F2FP.F16.F32.PACK_AB R0, RZ, R0 ;  /* 0x00000000ff00723e */ /* 0x000fc800000000ff */
[----:B------:R-:W-:Y:S01]  /*f960*/  PRMT R19, R0, 0x7610, R19 ;  /* 0x0000761000137816 */ /* 0x000fe20000000013 */
[----:B------:R-:W-:Y:S06]  /*f970*/  BRA `(.L_x_2364) ;  /* 0x00000000006c7947 */ /* 0x000fec0003800000 */
.L_x_2363:
        /* <DEDUP_REMOVED lines=16> */
.L_x_2391:
[----:B------:R-:W-:Y:S01]  /*fa80*/  PRMT R19, RZ, 0x7610, R19 ;  /* 0x00007610ff137816 */ /* 0x000fe20000000013 */
[----:B------:R-:W-:Y:S06]  /*fa90*/  BRA `(.L_x_2364) ;  /* 0x0000000000247947 */ /* 0x000fec0003800000 */
.L_x_2388:
[----:B------:R-:W2:Y:S02]  /*faa0*/  LDG.E.64 R2, desc[UR36][R2.64] ;  /* 0x0000002402027981 */ /* 0x000ea4000c1e1b00 */
[----:B--2---:R-:W0:Y:S02]  /*fab0*/  I2F.U64 R0, R2 ;  /* 0x0000000200007312 */ /* 0x004e240000301000 */
[----:B0-----:R-:W-:-:S04]  /*fac0*/  F2FP.F16.F32.PACK_AB R0, RZ, R0 ;  /* 0x00000000ff00723e */ /* 0x001fc800000000ff */
[----:B------:R-:W-:Y:S01]  /*fad0*/  PRMT R19, R0, 0x7610, R19 ;  /* 0x0000761000137816 */ /* 0x000fe20000000013 */
[----:B------:R-:W-:Y:S06]  /*fae0*/  BRA `(.L_x_2364) ;  /* 0x0000000000107947 */ /* 0x000fec0003800000 */
.L_x_2387:
[----:B------:R-:W2:Y:S02]  /*faf0*/  LDG.E R2, desc[UR36][R2.64] ;  /* 0x0000002402027981 */ /* 0x000ea4000c1e1900 */
[----:B--2---:R-:W-:-:S04]  /*fb00*/  I2FP.F32.U32 R0, R2 ;  /* 0x0000000200007245 */ /* 0x004fc80000201000 */
[----:B------:R-:W-:-:S04]  /*fb10*/  F2FP.F16.F32.PACK_AB R0, RZ, R0 ;  /* 0x00000000ff00723e */ /* 0x000fc800000000ff */
[----:B------:R-:W-:-:S07]  /*fb20*/  PRMT R19, R0, 0x7610, R19 ;  /* 0x0000761000137816 */ /* 0x000fce0000000013 */
.L_x_2364:
        /* <DEDUP_REMOVED lines=19> */
.L_x_2395:
[----:B------:R-:W2:Y:S02]  /*fc60*/  LDG.E.U8 R2, desc[UR36][R2.64] ;  /* 0x0000002402027981 */ /* 0x000ea4000c1e1100 */
[----:B--2---:R-:W-:-:S04]  /*fc70*/  I2FP.F32.U32 R0, R2 ;  /* 0x0000000200007245 */ /* 0x004fc80000201000 */
[----:B------:R-:W-:Y:S01]  /*fc80*/  F2FP.F16.F32.PACK_AB R0, RZ, R0 ;  /* 0x00000000ff00723e */ /* 0x000fe200000000ff */
[----:B------:R-:W-:Y:S06]  /*fc90*/  BRA `(.L_x_2397) ;  /* 0x0000000c00887947 */ /* 0x000fec0003800000 */
.L_x_2394:
        /* <DEDUP_REMOVED lines=10> */
.L_x_2399:
[----:B------:R-:W2:Y:S02]  /*fd40*/  LDG.E R2, desc[UR36][R2.64] ;  /* 0x0000002402027981 */ /* 0x000ea4000c1e1900 */
[----:B--2---:R-:W-:-:S04]  /*fd50*/  I2FP.F32.S32 R0, R2 ;  /* 0x0000000200007245 */ /* 0x004fc80000201400 */
[----:B------:R-:W-:Y:S01]  /*fd60*/  F2FP.F16.F32.PACK_AB R0, RZ, R0 ;  /* 0x00000000ff00723e */ /* 0x000fe200000000ff */
[----:B------:R-:W-:Y:S06]  /*fd70*/  BRA `(.L_x_2397) ;  /* 0x0000000c00507947 */ /* 0x000fec0003800000 */
.L_x_2398:
[----:B------:R-:W2:Y:S02]  /*fd80*/  LDG.E.U16 R2, desc[UR36][R2.64] ;  /* 0x0000002402027981 */ /* 0x000ea4000c1e1500 */
[----:B--2---:R-:W0:Y:S02]  /*fd90*/  I2F.S16 R0, R2 ;  /* 0x0000000200007306 */ /* 0x004e240000101400 */
[----:B0-----:R-:W-:Y:S01]  /*fda0*/  F2FP.F16.F32.PACK_AB R0, RZ, R0 ;  /* 0x00000000ff00723e */ /* 0x001fe200000000ff */
[----:B------:R-:W-:Y:S06]  /*fdb0*/  BRA `(.L_x_2397) ;  /* 0x0000000c00407947 */ /* 0x000fec0003800000 */
.L_x_2393:
        /* <DEDUP_REMOVED lines=9> */
.L_x_2401:
[----:B------:R1:W5:Y:S01]  /*fe50*/  LDG.E.U16 R0, desc[UR36][R2.64] ;  /* 0x0000002402007981 */ /* 0x000362000c1e1500 */
[----:B------:R-:W-:Y:S05]  /*fe60*/  BRA `(.L_x_2397) ;  /* 0x0000000c00147947 */ /* 0x000fea0003800000 */
.L_x_2400:
        /* <DEDUP_REMOVED lines=9> */
.L_x_2403:
[----:B------:R0:W5:Y:S01]  /*ff00*/  LDG.E.U16 R0, desc[UR36][R2.64] ;  /* 0x0000002402007981 */ /* 0x000162000c1e1500 */
[----:B------:R-:W-:Y:S05]  /*ff10*/  BRA `(.L_x_2397) ;  /* 0x0000000800e87947 */ /* 0x000fea0003800000 */
.L_x_2402:
        /* <DEDUP_REMOVED lines=8> */
.L_x_2392:
        /* <DEDUP_REMOVED lines=13> */
.L_x_2406:
        /* <DEDUP_REMOVED lines=8> */
.L_x_2405:
        /* <DEDUP_REMOVED lines=28> */
.L_x_2408:
        /* <DEDUP_REMOVED lines=15> */
.L_x_2407:
[----:B------:R-:W2:Y:S02]  /*103a0*/  LDG.E.U16 R0, desc[UR36][R2.64] ;  /* 0x0000002402007981 */ /* 0x000ea4000c1e1500 */
[----:B--2---:R-:W-:-:S05]  /*103b0*/  IMAD.U32 R0, R0, 0x10000, RZ ;  /* 0x0001000000007824 */ /* 0x004fca00078e00ff */
[----:B------:R-:W-:Y:S01]  /*103c0*/  F2FP.F16.F32.PACK_AB R0, RZ, R0 ;  /* 0x00000000ff00723e */ /* 0x000fe200000000ff */
[----:B------:R-:W-:Y:S06]  /*103d0*/  BRA `(.L_x_2397) ;  /* 0x0000000400b87947 */ /* 0x000fec0003800000 */
.L_x_2404:
        /* <DEDUP_REMOVED lines=12> */
.L_x_2411:
        /* <DEDUP_REMOVED lines=21> */
.L_x_2415:
[----:B------:R-:W-:Y:S05]  /*105f0*/  BSYNC B1 ;  /* 0x0000000000017941 */ /* 0x000fea0003800000 */
.L_x_2414:
[----:B------:R-:W-:Y:S01]  /*10600*/  LEA R3, R0, 0x3b800000, 0x17 ;  /* 0x3b80000000037811 */ /* 0x000fe200078eb8ff */
[----:B------:R-:W-:-:S05]  /*10610*/  IMAD.SHL.U32 R0, R2, 0x100000, RZ ;  /* 0x0010000002007824 */ /* 0x000fca00078e00ff */
[----:B------:R-:W-:-:S07]  /*10620*/  LOP3.LUT R0, R3, R0, R4, 0xfe, !PT ;  /* 0x0000000003007212 */ /* 0x000fce00078efe04 */
.L_x_2413:
[----:B------:R-:W-:Y:S05]  /*10630*/  BSYNC B0 ;  /* 0x0000000000007941 */ /* 0x000fea0003800000 */
.L_x_2412:
[----:B------:R-:W-:Y:S01]  /*10640*/  F2FP.F16.F32.PACK_AB R0, RZ, R0 ;  /* 0x00000000ff00723e */ /* 0x000fe200000000ff */
[----:B------:R-:W-:Y:S06]  /*10650*/  BRA `(.L_x_2397) ;  /* 0x0000000400187947 */ /* 0x000fec0003800000 */
.L_x_2410:
        /* <DEDUP_REMOVED lines=21> */
.L_x_2419:
[----:B------:R-:W-:Y:S05]  /*107b0*/  BSYNC B1 ;  /* 0x0000000000017941 */ /* 0x000fea0003800000 */
.L_x_2418:
[----:B------:R-:W-:Y:S01]  /*107c0*/  LEA R3, R0, 0x37800000, 0x17 ;  /* 0x3780000000037811 */ /* 0x000fe200078eb8ff */
[----:B------:R-:W-:-:S05]  /*107d0*/  IMAD.SHL.U32 R0, R2, 0x200000, RZ ;  /* 0x0020000002007824 */ /* 0x000fca00078e00ff */
[----:B------:R-:W-:-:S07]  /*107e0*/  LOP3.LUT R0, R3, R0, R4, 0xfe, !PT ;  /* 0x0000000003007212 */ /* 0x000fce00078efe04 */
.L_x_2417:
[----:B------:R-:W-:Y:S05]  /*107f0*/  BSYNC B0 ;  /* 0x0000000000007941 */ /* 0x000fea0003800000 */
.L_x_2416:
[----:B------:R-:W-:Y:S01]  /*10800*/  F2FP.F16.F32.PACK_AB R0, RZ, R0 ;  /* 0x00000000ff00723e */ /* 0x000fe200000000ff */
[----:B------:R-:W-:Y:S06]  /*10810*/  BRA `(.L_x_2397) ;  /* 0x0000000000a87947 */ /* 0x000fec0003800000 */
.L_x_2409:
        /* <DEDUP_REMOVED lines=14> */
.L_x_2423:
[----:B------:R-:W-:Y:S05]  /*10900*/  BSYNC B0 ;  /* 0x0000000000007941 */ /* 0x000fea0003800000 */
.L_x_2422:
[----:B------:R-:W-:Y:S01]  /*10910*/  F2FP.F16.F32.PACK_AB R0, RZ, R0 ;  /* 0x00000000ff00723e */ /* 0x000fe200000000ff */
[----:B------:R-:W-:Y:S06]  /*10920*/  BRA `(.L_x_2397) ;  /* 0x0000000000647947 */ /* 0x000fec0003800000 */
.L_x_2396:
        /* <DEDUP_REMOVED lines=16> */
.L_x_2424:
[----:B------:R-:W-:Y:S01]  /*10a30*/  PRMT R0, RZ, 0x7610, R0 ;  /* 0x00007610ff007816 */ /* 0x000fe20000000000 */
[----:B------:R-:W-:Y:S06]  /*10a40*/  BRA `(.L_x_2397) ;  /* 0x00000000001c7947 */ /* 0x000fec0003800000 */
.L_x_2421:
[----:B------:R-:W2:Y:S02]  /*10a50*/  LDG.E.64 R2, desc[UR36][R2.64] ;  /* 0x0000002402027981 */ /* 0x000ea4000c1e1b00 */
[----:B--2---:R-:W0:Y:S02]  /*10a60*/  I2F.U64 R0, R2 ;  /* 0x0000000200007312 */ /* 0x004e240000301000 */
[----:B0-----:R-:W-:Y:S01]  /*10a70*/  F2FP.F16.F32.PACK_AB R0, RZ, R0 ;  /* 0x00000000ff00723e */ /* 0x001fe200000000ff */
[----:B------:R-:W-:Y:S06]  /*10a80*/  BRA `(.L_x_2397) ;  /* 0x00000000000c7947 */ /* 0x000fec0003800000 */
.L_x_2420:
[----:B------:R-:W2:Y:S02]  /*10a90*/  LDG.E R2, desc[UR36][R2.64] ;  /* 0x0000002402027981 */ /* 0x000ea4000c1e1900 */
[----:B--2---:R-:W-:-:S04]  /*10aa0*/  I2FP.F32.U32 R0, R2 ;  /* 0x0000000200007245 */ /* 0x004fc80000201000 */
[----:B------:R-:W-:-:S07]  /*10ab0*/  F2FP.F16.F32.PACK_AB R0, RZ, R0 ;  /* 0x00000000ff00723e */ /* 0x000fce00000000ff */
.L_x_2397:
        /* <DEDUP_REMOVED lines=22> */
[----:B0-----:R-:W-:Y:S01]  /*10c20*/  STG.E.U8 desc[UR36][R16.64], R3 ;  /* 0x0000000310007986 */ /* 0x001fe2000c101124 */
[----:B------:R-:W-:Y:S05]  /*10c30*/  EXIT ;  /* 0x000000000000794d */ /* 0x000fea0003800000 */
.L_x_2428:
[----:B------:R-:W-:-:S06]  /*10c40*/  HADD2.F32 R3, -RZ, R2.H0_H0 ;  /* 0x20000002ff037230 */ /* 0x000fcc0000004100 */
[----:B------:R-:W0:Y:S02]  /*10c50*/  F2I.S64.TRUNC R2, R3 ;  /* 0x0000000300027311 */ /* 0x000e24000020d900 */
[----:B0-----:R-:W-:Y:S01]  /*10c60*/  STG.E.U8 desc[UR36][R16.64], R2 ;  /* 0x0000000210007986 */ /* 0x001fe2000c101124 */
[----:B------:R-:W-:Y:S05]  /*10c70*/  EXIT ;  /* 0x000000000000794d */ /* 0x000fea0003800000 */
.L_x_2427:
        /* <DEDUP_REMOVED lines=8> */
[----:B0-----:R-:W-:Y:S01]  /*10d00*/  STG.E.64 desc[UR36][R16.64], R2 ;  /* 0x0000000210007986 */ /* 0x001fe2000c101b24 */
[----:B------:R-:W-:Y:S05]  /*10d10*/  EXIT ;  /* 0x000000000000794d */ /* 0x000fea0003800000 */
.L_x_2431:
[----:B------:R-:W-:-:S04]  /*10d20*/  HADD2.F32 R2, -RZ, R2.H0_H0 ;  /* 0x20000002ff027230 */ /* 0x000fc80000004100 */
[----:B------:R-:W0:Y:S02]  /*10d30*/  F2I.FTZ.TRUNC.NTZ R3, R2 ;  /* 0x0000000200037305 */ /* 0x000e24000021f100 */
[----:B0-----:R-:W-:Y:S01]  /*10d40*/  STG.E desc[UR36][R16.64], R3 ;  /* 0x0000000310007986 */ /* 0x001fe2000c101924 */
[----:B------:R-:W-:Y:S05]  /*10d50*/  EXIT ;  /* 0x000000000000794d */ /* 0x000fea0003800000 */
.L_x_2430:
[----:B------:R-:W-:-:S04]  /*10d60*/  HADD2.F32 R2, -RZ, R2.H0_H0 ;  /* 0x20000002ff027230 */ /* 0x000fc80000004100 */
[----:B------:R-:W0:Y:S02]  /*10d70*/  F2I.FTZ.TRUNC.NTZ R3, R2 ;  /* 0x0000000200037305 */ /* 0x000e24000021f100 */
[----:B0-----:R-:W-:Y:S01]  /*10d80*/  STG.E.U16 desc[UR36][R16.64], R3 ;  /* 0x0000000310007986 */ /* 0x001fe2000c101524 */
[----:B------:R-:W-:Y:S05]  /*10d90*/  EXIT ;  /* 0x000000000000794d */ /* 0x000fea0003800000 */
.L_x_2426:
[----:B------:R-:W-:-:S13]  /*10da0*/  ISETP.GT.AND P0, PT, R4, 0x6, PT ;  /* 0x000000060400780c */ /* 0x000fda0003f04270 */
[----:B------:R-:W-:Y:S05]  /*10db0*/  @P0 BRA `(.L_x_2432) ;  /* 0x0000000000240947 */ /* 0x000fea0003800000 */
[----:B------:R-:W-:-:S13]  /*10dc0*/  ISETP.NE.AND P0, PT, R4, 0x5, PT ;  /* 0x000000050400780c */ /* 0x000fda0003f05270 */
[----:B------:R-:W-:Y:S05]  /*10dd0*/  @!P0 BRA `(.L_x_2433) ;  /* 0x0000000000148947 */ /* 0x000fea0003800000 */
[----:B------:R-:W-:-:S13]  /*10de0*/  ISETP.NE.AND P0, PT, R4, 0x6, PT ;  /* 0x000000060400780c */ /* 0x000fda0003f05270 */
[----:B------:R-:W-:Y:S05]  /*10df0*/  @P0 BRA `(.L_x_2429) ;  /* 0x0000000800c40947 */ /* 0x000fea0003800000 */
[----:B------:R-:W-:-:S05]  /*10e00*/  HADD2.F32 R3, -RZ, R2.H0_H0 ;  /* 0x20000002ff037230 */ /* 0x000fca0000004100 */
[----:B------:R-:W-:Y:S01]  /*10e10*/  STG.E desc[UR36][R16.64], R3 ;  /* 0x0000000310007986 */ /* 0x000fe2000c101924 */
[----:B------:R-:W-:Y:S05]  /*10e20*/  EXIT ;  /* 0x000000000000794d */ /* 0x000fea0003800000 */
.L_x_2433:
[----:B------:R-:W-:Y:S01]  /*10e30*/  STG.E.U16 desc[UR36][R16.64], R2 ;  /* 0x0000000210007986 */ /* 0x000fe2000c101524 */
[----:B------:R-:W-:Y:S05]  /*10e40*/  EXIT ;  /* 0x000000000000794d */ /* 0x000fea0003800000 */
.L_x_2432:
        /* <DEDUP_REMOVED lines=8> */
[----:B------:R-:W-:Y:S01]  /*10ed0*/  STG.E.64 desc[UR36][R16.64], R2 ;  /* 0x0000000210007986 */ /* 0x000fe2000c101b24 */
[----:B------:R-:W-:Y:S05]  /*10ee0*/  EXIT ;  /* 0x000000000000794d */ /* 0x000fea0003800000 */
.L_x_2435:
[----:B------:R-:W-:-:S05]  /*10ef0*/  HADD2.F32 R0, -RZ, R2.H0_H0 ;  /* 0x20000002ff007230 */ /* 0x000fca0000004100 */
[----:B------:R-:W-:-:S04]  /*10f00*/  F2FP.F16.F32.PACK_AB R0, RZ, R0 ;  /* 0x00000000ff00723e */ /* 0x000fc800000000ff */
[----:B------:R-:W-:-:S05]  /*10f10*/  PRMT R0, R0, 0x5410, RZ ;  /* 0x0000541000007816 */ /* 0x000fca00000000ff */
[----:B------:R-:W-:Y:S01]  /*10f20*/  STG.E desc[UR36][R16.64], R0 ;  /* 0x0000000010007986 */ /* 0x000fe2000c101924 */
[----:B------:R-:W-:Y:S05]  /*10f30*/  EXIT ;  /* 0x000000000000794d */ /* 0x000fea0003800000 */
.L_x_2434:
[----:B------:R-:W-:-:S05]  /*10f40*/  HADD2.F32 R2, -RZ, R2.H0_H0 ;  /* 0x20000002ff027230 */ /* 0x000fca0000004100 */
[----:B------:R-:W-:-:S06]  /*10f50*/  FMUL.FTZ R2, R2, 1 ;  /* 0x3f80000002027820 */ /* 0x000fcc0000410000 */
[----:B------:R-:W0:Y:S02]  /*10f60*/  F2F.F64.F32 R2, R2 ;  /* 0x0000000200027310 */ /* 0x000e240000201800 */
[----:B0-----:R-:W-:Y:S01]  /*10f70*/  STG.E.64 desc[UR36][R16.64], R2 ;  /* 0x0000000210007986 */ /* 0x001fe2000c101b24 */
[----:B------:R-:W-:Y:S05]  /*10f80*/  EXIT ;  /* 0x000000000000794d */ /* 0x000fea0003800000 */
.L_x_2425:
        /* <DEDUP_REMOVED lines=11> */
[----:B------:R-:W-:Y:S01]  /*11040*/  STG.E.U8 desc[UR36][R16.64], R3 ;  /* 0x0000000310007986 */ /* 0x000fe2000c101124 */
[----:B------:R-:W-:Y:S05]  /*11050*/  EXIT ;  /* 0x000000000000794d */ /* 0x000fea0003800000 */
.L_x_2438:
[----:B------:R-:W-:Y:S01]  /*11060*/  HADD2.F32 R2, -RZ, R2.H0_H0 ;  /* 0x20000002ff027230 */ /* 0x000fe20000004100 */
[----:B------:R-:W-:-:S04]  /*11070*/  CS2R R6, SRZ ;  /* 0x0000000000067805 */ /* 0x000fc8000001ff00 */
[----:B------:R-:W-:-:S04]  /*11080*/  FMUL.FTZ R2, R2, 1 ;  /* 0x3f80000002027820 */ /* 0x000fc80000410000 */
[----:B------:R-:W0:Y:S02]  /*11090*/  F2F.F64.F32 R4, R2 ;  /* 0x0000000200047310 */ /* 0x000e240000201800 */
[----:B0-----:R-:W-:Y:S01]  /*110a0*/  STG.E.128 desc[UR36][R16.64], R4 ;  /* 0x0000000410007986 */ /* 0x001fe2000c101d24 */
[----:B------:R-:W-:Y:S05]  /*110b0*/  EXIT ;  /* 0x000000000000794d */ /* 0x000fea0003800000 */
.L_x_2437:
        /* <DEDUP_REMOVED lines=21> */
.L_x_2442:
[----:B------:R-:W-:Y:S05]  /*11210*/  BSYNC B0 ;  /* 0x0000000000007941 */ /* 0x000fea0003800000 */
.L_x_2441:
[----:B------:R-:W-:-:S05]  /*11220*/  LOP3.LUT R3, R0, R3, RZ, 0xfc, !PT ;  /* 0x0000000300037212 */ /* 0x000fca00078efcff */
[----:B------:R-:W-:Y:S01]  /*11230*/  STG.E.U8 desc[UR36][R16.64], R3 ;  /* 0x0000000310007986 */ /* 0x000fe2000c101124 */
[----:B------:R-:W-:Y:S05]  /*11240*/  EXIT ;  /* 0x000000000000794d */ /* 0x000fea0003800000 */
.L_x_2440:
        /* <DEDUP_REMOVED lines=13> */
.L_x_2444:
[----:B------:R-:W-:Y:S01]  /*11320*/  IMAD.MOV.U32 R0, RZ, RZ, 0x7f ;  /* 0x0000007fff007424 */ /* 0x000fe200078e00ff */
[----:B------:R-:W-:-:S04]  /*11330*/  ISETP.GT.U32.AND P0, PT, R2, 0x7f800000, PT ;  /* 0x7f8000000200780c */ /* 0x000fc80003f04070 */
[----:B------:R-:W-:-:S09]  /*11340*/  SEL R0, R0, 0x7c, P0 ;  /* 0x0000007c00007807 */ /* 0x000fd20000000000 */
.L_x_2445:
[----:B------:R-:W-:Y:S05]  /*11350*/  BSYNC B0 ;  /* 0x0000000000007941 */ /* 0x000fea0003800000 */
.L_x_2443:
[----:B------:R-:W-:-:S04]  /*11360*/  LOP3.LUT R2, R3, 0x80000000, RZ, 0xc0, !PT ;  /* 0x8000000003027812 */ /* 0x000fc800078ec0ff */
[----:B------:R-:W-:-:S04]  /*11370*/  SHF.R.U32.HI R3, RZ, 0x18, R2 ;  /* 0x00000018ff037819 */ /* 0x000fc80000011602 */
[----:B------:R-:W-:-:S05]  /*11380*/  LOP3.LUT R3, R0, R3, RZ, 0xfc, !PT ;  /* 0x0000000300037212 */ /* 0x000fca00078efcff */
[----:B------:R-:W-:Y:S01]  /*11390*/  STG.E.U8 desc[UR36][R16.64], R3 ;  /* 0x0000000310007986 */ /* 0x000fe2000c101124 */
[----:B------:R-:W-:Y:S05]  /*113a0*/  EXIT ;  /* 0x000000000000794d */ /* 0x000fea0003800000 */
.L_x_2439:
[----:B------:R-:W-:-:S05]  /*113b0*/  HADD2.F32 R0, -RZ, R2.H0_H0 ;  /* 0x20000002ff007230 */ /* 0x000fca0000004100 */
[----:B------:R-:W-:-:S05]  /*113c0*/  F2FP.BF16.F32.PACK_AB R0, RZ, R0 ;  /* 0x00000000ff00723e */ /* 0x000fca00000010ff */
[----:B------:R-:W-:Y:S01]  /*113d0*/  STG.E.U16 desc[UR36][R16.64], R0 ;  /* 0x0000000010007986 */ /* 0x000fe2000c101524 */
[----:B------:R-:W-:Y:S05]  /*113e0*/  EXIT ;  /* 0x000000000000794d */ /* 0x000fea0003800000 */
.L_x_2436:
        /* <DEDUP_REMOVED lines=10> */
[----:B0-----:R-:W-:Y:S01]  /*11490*/  STG.E.U16 desc[UR36][R16.64], R3 ;  /* 0x0000000310007986 */ /* 0x001fe2000c101524 */
[----:B------:R-:W-:Y:S05]  /*114a0*/  EXIT ;  /* 0x000000000000794d */ /* 0x000fea0003800000 */
.L_x_2448:
        /* <DEDUP_REMOVED lines=17> */
.L_x_2451:
[----:B------:R-:W-:-:S04]  /*115c0*/  LOP3.LUT R2, R3, 0x80000000, RZ, 0xc0, !PT ;  /* 0x8000000003027812 */ /* 0x000fc800078ec0ff */
[----:B------:R-:W-:-:S04]  /*115d0*/  SHF.R.U32.HI R3, RZ, 0x18, R2 ;  /* 0x00000018ff037819 */ /* 0x000fc80000011602 */
[----:B------:R-:W-:-:S04]  /*115e0*/  LOP3.LUT R0, R0, R3, RZ, 0xfc, !PT ;  /* 0x0000000300007212 */ /* 0x000fc800078efcff */
[----:B------:R-:W-:-:S07]  /*115f0*/  PRMT R8, R0, 0x7610, R8 ;  /* 0x0000761000087816 */ /* 0x000fce0000000008 */
.L_x_2450:
[----:B------:R-:W-:Y:S05]  /*11600*/  BSYNC B0 ;  /* 0x0000000000007941 */ /* 0x000fea0003800000 */
.L_x_2449:
[----:B------:R-:W-:Y:S01]  /*11610*/  STG.E.U8 desc[UR36][R16.64], R8 ;  /* 0x0000000810007986 */ /* 0x000fe2000c101124 */
[----:B------:R-:W-:Y:S05]  /*11620*/  EXIT ;  /* 0x000000000000794d */ /* 0x000fea0003800000 */
.L_x_2447:
        /* <DEDUP_REMOVED lines=17> */
.L_x_2454:
[----:B------:R-:W-:-:S04]  /*11740*/  LOP3.LUT R2, R3, 0x80000000, RZ, 0xc0, !PT ;  /* 0x8000000003027812 */ /* 0x000fc800078ec0ff */
[----:B------:R-:W-:-:S04]  /*11750*/  SHF.R.U32.HI R3, RZ, 0x18, R2 ;  /* 0x00000018ff037819 */ /* 0x000fc80000011602 */
[----:B------:R-:W-:-:S04]  /*11760*/  LOP3.LUT R0, R0, R3, RZ, 0xfc, !PT ;  /* 0x0000000300007212 */ /* 0x000fc800078efcff */
[----:B------:R-:W-:-:S07]  /*11770*/  PRMT R8, R0, 0x7610, R8 ;  /* 0x0000761000087816 */ /* 0x000fce0000000008 */
.L_x_2453:
[----:B------:R-:W-:Y:S05]  /*11780*/  BSYNC B0 ;  /* 0x0000000000007941 */ /* 0x000fea0003800000 */
.L_x_2452:
[----:B------:R-:W-:Y:S01]  /*11790*/  STG.E.U8 desc[UR36][R16.64], R8 ;  /* 0x0000000810007986 */ /* 0x000fe2000c101124 */
[----:B------:R-:W-:Y:S05]  /*117a0*/  EXIT ;  /* 0x000000000000794d */ /* 0x000fea0003800000 */
.L_x_2446:
        /* <DEDUP_REMOVED lines=22> */
.L_x_2429:
        /* <DEDUP_REMOVED lines=16> */
.L_x_2457:
[----:B------:R-:W-:Y:S05]  /*11a10*/  EXIT ;  /* 0x000000000000794d */ /* 0x000fea0003800000 */
.L_x_2456:
[----:B------:R-:W-:-:S06]  /*11a20*/  HADD2.F32 R2, -RZ, R2.H0_H0 ;  /* 0x20000002ff027230 */ /* 0x000fcc0000004100 */
[----:B------:R-:W0:Y:S02]  /*11a30*/  F2I.U64.TRUNC R2, R2 ;  /* 0x0000000200027311 */ /* 0x000e24000020d800 */
[----:B0-----:R-:W-:Y:S01]  /*11a40*/  STG.E.64 desc[UR36][R16.64], R2 ;  /* 0x0000000210007986 */ /* 0x001fe2000c101b24 */
[----:B------:R-:W-:Y:S05]  /*11a50*/  EXIT ;  /* 0x000000000000794d */ /* 0x000fea0003800000 */
.L_x_2455:
[----:B------:R-:W-:-:S04]  /*11a60*/  HADD2.F32 R2, -RZ, R2.H0_H0 ;  /* 0x20000002ff027230 */ /* 0x000fc80000004100 */
[----:B------:R-:W0:Y:S02]  /*11a70*/  F2I.FTZ.U32.TRUNC.NTZ R3, R2 ;  /* 0x0000000200037305 */ /* 0x000e24000021f000 */
[----:B0-----:R-:W-:Y:S01]  /*11a80*/  STG.E desc[UR36][R16.64], R3 ;  /* 0x0000000310007986 */ /* 0x001fe2000c101924 */
[----:B------:R-:W-:Y:S05]  /*11a90*/  EXIT ;  /* 0x000000000000794d */ /* 0x000fea0003800000 */
.L_x_2458:
        /* <DEDUP_REMOVED lines=14> */
.L_x_22781:


//--------------------- .text._ZN2at6native27unrolled_elementwise_kernelINS0_13BinaryFunctorIN3c104HalfES4_S4_ZZZNS0_15binary_internal21div_trunc_kernel_cudaERNS_18TensorIteratorBaseEENKUlvE1_clEvENKUlvE1_clEvEUlS4_S4_E_EESt5arrayIPcLm3EELi4E23TrivialOffsetCalculatorILi2EjESF_ILi1EjENS0_6memory12LoadWithCastILi2EEENSI_13StoreWithCastILi1EEEEEviT_T0_T2_T3_T4_T5_ --------------------------
	.section	.text._ZN2at6native27unrolled_elementwise_kernelINS0_13BinaryFunctorIN3c104HalfES4_S4_ZZZNS0_15binary_internal21div_trunc_kernel_cudaERNS_18TensorIteratorBaseEENKUlvE1_clEvENKUlvE1_clEvEUlS4_S4_E_EESt5arrayIPcLm3EELi4E23TrivialOffsetCalculatorILi2EjESF_ILi1EjENS0_6memory12LoadWithCastILi2EEENSI_13StoreWithCastILi1EEEEEviT_T0_T2_T3_T4_T5_,"ax",@progbits
	.align	128
        .global         _ZN2at6native27unrolled_elementwise_kernelINS0_13BinaryFunctorIN3c104HalfES4_S4_ZZZNS0_15binary_internal21div_trunc_kernel_cudaERNS_18TensorIteratorBaseEENKUlvE1_clEvENKUlvE1_clEvEUlS4_S4_E_EESt5arrayIPcLm3EELi4E23TrivialOffsetCalculatorILi2EjESF_ILi1EjENS0_6memory12LoadWithCastILi2EEENSI_13StoreWithCastILi1EEEEEviT_T0_T2_T3_T4_T5_
        .type           _ZN2at6native27unrolled_elementwise_kernelINS0_13BinaryFunctorIN3c104HalfES4_S4_ZZZNS0_15binary_internal21div_trunc_kernel_cudaERNS_18TensorIteratorBaseEENKUlvE1_clEvENKUlvE1_clEvEUlS4_S4_E_EESt5arrayIPcLm3EELi4E23TrivialOffsetCalculatorILi2EjESF_ILi1EjENS0_6memory12LoadWithCastILi2EEENSI_13StoreWithCastILi1EEEEEviT_T0_T2_T3_T4_T5_,@function
        .size           _ZN2at6native27unrolled_elementwise_kernelINS0_13BinaryFunctorIN3c104HalfES4_S4_ZZZNS0_15binary_internal21div_trunc_kernel_cudaERNS_18TensorIteratorBaseEENKUlvE1_clEvENKUlvE1_clEvEUlS4_S4_E_EESt5arrayIPcLm3EELi4E23TrivialOffsetCalculatorILi2EjESF_ILi1EjENS0_6memory12LoadWithCastILi2EEENSI_13StoreWithCastILi1EEEEEviT_T0_T2_T3_T4_T5_,(.L_x_22782 - _ZN2at6native27unrolled_elementwise_kernelINS0_13BinaryFunctorIN3c104HalfES4_S4_ZZZNS0_15binary_internal21div_trunc_kernel_cudaERNS_18TensorIteratorBaseEENKUlvE1_clEvENKUlvE1_clEvEUlS4_S4_E_EESt5arrayIPcLm3EELi4E23TrivialOffsetCalculatorILi2EjESF_ILi1EjENS0_6memory12LoadWithCastILi2EEENSI_13StoreWithCastILi1EEEEEviT_T0_T2_T3_T4_T5_)
        .other          _ZN2at6native27unrolled_elementwise_kernelINS0_13BinaryFunctorIN3c104HalfES4_S4_ZZZNS0_15binary_internal21div_trunc_kernel_cudaERNS_18TensorIteratorBaseEENKUlvE1_clEvENKUlvE1_clEvEUlS4_S4_E_EESt5arrayIPcLm3EELi4E23TrivialOffsetCalculatorILi2EjESF_ILi1EjENS0_6memory12LoadWithCastILi2EEENSI_13StoreWithCastILi1EEEEEviT_T0_T2_T3_T4_T5_,@"STO_CUDA_ENTRY STV_DEFAULT"
_ZN2at6native27unrolled_elementwise_kernelINS0_13BinaryFunctorIN3c104HalfES4_S4_ZZZNS0_15binary_internal21div_trunc_kernel_cudaERNS_18TensorIteratorBaseEENKUlvE1_clEvENKUlvE1_clEvEUlS4_S4_E_EESt5arrayIPcLm3EELi4E23TrivialOffsetCalculatorILi2EjESF_ILi1EjENS0_6memory12LoadWithCastILi2EEENSI_13StoreWithCastILi1EEEEEviT_T0_T2_T3_T4_T5_:
.text._ZN2at6native27unrolled_elementwise_kernelINS0_13BinaryFunctorIN3c104HalfES4_S4_ZZZNS0_15binary_internal21div_trunc_kernel_cudaERNS_18TensorIteratorBaseEENKUlvE1_clEvENKUlvE1_clEvEUlS4_S4_E_EESt5arrayIPcLm3EELi4E23TrivialOffsetCalculatorILi2EjESF_ILi1EjENS0_6memory12LoadWithCastILi2EEENSI_13StoreWithCastILi1EEEEEviT_T0_T2_T3_T4_T5_:
        /* <DEDUP_REMOVED lines=36> */
.L_x_2464:
[----:B------:R-:W2:Y:S02]  /*0240*/  LDG.E.U8 R2, desc[UR36][R2.64] ;  /* 0x0000002402027981 */ /* 0x000ea4000c1e1100 */
[----:B--2---:R-:W-:-:S04]  /*0250*/  I2FP.F32.U32 R0, R2 ;  /* 0x0000000200007245 */ /* 0x004fc80000201000 */
[----:B------:R-:W-:-:S04]  /*0260*/  F2FP.F16.F32.PACK_AB R0, RZ, R0 ;  /* 0x00000000ff00723e */ /* 0x000fc800000000ff */
[----:B------:R-:W-:Y:S01]  /*0270*/  PRMT R19, R0, 0x7610, R19 ;  /* 0x0000761000137816 */ /* 0x000fe20000000013 */
[----:B------:R-:W-:Y:S06]  /*0280*/  BRA `(.L_x_2466) ;  /* 0x0000000c00bc7947 */ /* 0x000fec0003800000 */
.L_x_2463:
        /* <DEDUP_REMOVED lines=11> */
.L_x_2468:
[----:B------:R-:W2:Y:S02]  /*0340*/  LDG.E R2, desc[UR36][R2.64] ;  /* 0x0000002402027981 */ /* 0x000ea4000c1e1900 */
[----:B--2---:R-:W-:-:S04]  /*0350*/  I2FP.F32.S32 R0, R2 ;  /* 0x0000000200007245 */ /* 0x004fc80000201400 */
[----:B------:R-:W-:-:S04]  /*0360*/  F2FP.F16.F32.PACK_AB R0, RZ, R0 ;  /* 0x00000000ff00723e */ /* 0x000fc800000000ff */
[----:B------:R-:W-:Y:S01]  /*0370*/  PRMT R19, R0, 0x7610, R19 ;  /* 0x0000761000137816 */ /* 0x000fe20000000013 */
[----:B------:R-:W-:Y:S06]  /*0380*/  BRA `(.L_x_2466) ;  /* 0x0000000c007c7947 */ /* 0x000fec0003800000 */
.L_x_2467:
[----:B------:R-:W2:Y:S02]  /*0390*/  LDG.E.U16 R2, desc[UR36][R2.64] ;  /* 0x0000002402027981 */ /* 0x000ea4000c1e1500 */
[----:B--2---:R-:W0:Y:S02]  /*03a0*/  I2F.S16 R0, R2 ;  /* 0x0000000200007306 */ /* 0x004e240000101400 */
[----:B0-----:R-:W-:-:S04]  /*03b0*/  F2FP.F16.F32.PACK_AB R0, RZ, R0 ;  /* 0x00000000ff00723e */ /* 0x001fc800000000ff */
[----:B------:R-:W-:Y:S01]  /*03c0*/  PRMT R19, R0, 0x7610, R19 ;  /* 0x0000761000137816 */ /* 0x000fe20000000013 */
[----:B------:R-:W-:Y:S06]  /*03d0*/  BRA `(.L_x_2466) ;  /* 0x0000000c00687947 */ /* 0x000fec0003800000 */
.L_x_2462:
        /* <DEDUP_REMOVED lines=9> */
.L_x_2470:
[----:B------:R1:W5:Y:S01]  /*0470*/  LDG.E.U16 R19, desc[UR36][R2.64] ;  /* 0x0000002402137981 */ /* 0x000362000c1e1500 */
[----:B------:R-:W-:Y:S05]  /*0480*/  BRA `(.L_x_2466) ;  /* 0x0000000c003c7947 */ /* 0x000fea0003800000 */
.L_x_2469:
        /* <DEDUP_REMOVED lines=9> */
.L_x_2472:
[----:B------:R0:W5:Y:S01]  /*0520*/  LDG.E.U16 R19, desc[UR36][R2.64] ;  /* 0x0000002402137981 */ /* 0x000162000c1e1500 */
[----:B------:R-:W-:Y:S05]  /*0530*/  BRA `(.L_x_2466) ;  /* 0x0000000c00107947 */ /* 0x000fea0003800000 */
.L_x_2471:
        /* <DEDUP_REMOVED lines=9> */
.L_x_2461:
        /* <DEDUP_REMOVED lines=14> */
.L_x_2475:
        /* <DEDUP_REMOVED lines=9> */
.L_x_2474:
        /* <DEDUP_REMOVED lines=28> */
.L_x_2477:
        /* <DEDUP_REMOVED lines=15> */
.L_x_2476:
[----:B------:R-:W2:Y:S02]  /*09f0*/  LDG.E.U16 R0, desc[UR36][R2.64] ;  /* 0x0000002402007981 */ /* 0x000ea4000c1e1500 */
[----:B--2---:R-:W-:-:S05]  /*0a00*/  IMAD.U32 R0, R0, 0x10000, RZ ;  /* 0x0001000000007824 */ /* 0x004fca00078e00ff */
[----:B------:R-:W-:-:S04]  /*0a10*/  F2FP.F16.F32.PACK_AB R0, RZ, R0 ;  /* 0x00000000ff00723e */ /* 0x000fc800000000ff */
[----:B------:R-:W-:Y:S01]  /*0a20*/  PRMT R19, R0, 0x7610, R19 ;  /* 0x0000761000137816 */ /* 0x000fe20000000013 */
[----:B------:R-:W-:Y:S06]  /*0a30*/  BRA `(.L_x_2466) ;  /* 0x0000000400d07947 */ /* 0x000fec0003800000 */
.L_x_2473:
        /* <DEDUP_REMOVED lines=13> */
.L_x_2480:
        /* <DEDUP_REMOVED lines=21> */
.L_x_2484:
[----:B------:R-:W-:Y:S05]  /*0c60*/  BSYNC B1 ;  /* 0x0000000000017941 */ /* 0x000fea0003800000 */
.L_x_2483:
[----:B------:R-:W-:Y:S01]  /*0c70*/  LEA R3, R0, 0x3b800000, 0x17 ;  /* 0x3b80000000037811 */ /* 0x000fe200078eb8ff */
[----:B------:R-:W-:-:S05]  /*0c80*/  IMAD.SHL.U32 R0, R2, 0x100000, RZ ;  /* 0x0010000002007824 */ /* 0x000fca00078e00ff */
[----:B------:R-:W-:-:S07]  /*0c90*/  LOP3.LUT R0, R3, R0, R4, 0xfe, !PT ;  /* 0x0000000003007212 */ /* 0x000fce00078efe04 */
.L_x_2482:
[----:B------:R-:W-:Y:S05]  /*0ca0*/  BSYNC B0 ;  /* 0x0000000000007941 */ /* 0x000fea0003800000 */
.L_x_2481:
[----:B------:R-:W-:-:S04]  /*0cb0*/  F2FP.F16.F32.PACK_AB R0, RZ, R0 ;  /* 0x00000000ff00723e */ /* 0x000fc800000000ff */
[----:B------:R-:W-:Y:S01]  /*0cc0*/  PRMT R19, R0, 0x7610, R19 ;  /* 0x0000761000137816 */ /* 0x000fe20000000013 */
[----:B------:R-:W-:Y:S06]  /*0cd0*/  BRA `(.L_x_2466) ;  /* 0x0000000400287947 */ /* 0x000fec0003800000 */
.L_x_2479:
        /* <DEDUP_REMOVED lines=21> */
.L_x_2488:
[----:B------:R-:W-:Y:S05]  /*0e30*/  BSYNC B1 ;  /* 0x0000000000017941 */ /* 0x000fea0003800000 */
.L_x_2487:
[----:B------:R-:W-:Y:S01]  /*0e40*/  LEA R3, R0, 0x37800000, 0x17 ;  /* 0x3780000000037811 */ /* 0x000fe200078eb8ff */
[----:B------:R-:W-:-:S05]  /*0e50*/  IMAD.SHL.U32 R0, R2, 0x200000, RZ ;  /* 0x0020000002007824 */ /* 0x000fca00078e00ff */
[----:B------:R-:W-:-:S07]  /*0e60*/  LOP3.LUT R0, R3, R0, R4, 0xfe, !PT ;  /* 0x0000000003007212 */ /* 0x000fce00078efe04 */
.L_x_2486:
[----:B------:R-:W-:Y:S05]  /*0e70*/  BSYNC B0 ;  /* 0x0000000000007941 */ /* 0x000fea0003800000 */
.L_x_2485:
[----:B------:R-:W-:-:S04]  /*0e80*/  F2FP.F16.F32.PACK_AB R0, RZ, R0 ;  /* 0x00000000ff00723e */ /* 0x000fc800000000ff */
[----:B------:R-:W-:Y:S01]  /*0e90*/  PRMT R19, R0, 0x7610, R19 ;  /* 0x0000761000137816 */ /* 0x000fe20000000013 */
[----:B------:R-:W-:Y:S06]  /*0ea0*/  BRA `(.L_x_2466) ;  /* 0x0000000000b47947 */ /* 0x000fec0003800000 */
.L_x_2478:
        /* <DEDUP_REMOVED lines=14> */
.L_x_2492:
[----:B------:R-:W-:Y:S05]  /*0f90*/  BSYNC B0 ;  /* 0x0000000000007941 */ /* 0x000fea0003800000 */
.L_x_2491:
[----:B------:R-:W-:-:S04]  /*0fa0*/  F2FP.F16.F32.PACK_AB R0, RZ, R0 ;  /* 0x00000000ff00723e */ /* 0x000fc800000000ff */
[----:B------:R-:W-:Y:S01]  /*0fb0*/  PRMT R19, R0, 0x7610, R19 ;  /* 0x0000761000137816 */ /* 0x000fe20000000013 */
[----:B------:R-:W-:Y:S06]  /*0fc0*/  BRA `(.L_x_2466) ;  /* 0x00000000006c7947 */ /* 0x000fec0003800000 */
.L_x_2465:
        /* <DEDUP_REMOVED lines=16> */
.L_x_2493:
[----:B------:R-:W-:Y:S01]  /*10d0*/  PRMT R19, RZ, 0x7610, R19 ;  /* 0x00007610ff137816 */ /* 0x000fe20000000013 */
[----:B------:R-:W-:Y:S06]  /*10e0*/  BRA `(.L_x_2466) ;  /* 0x0000000000247947 */ /* 0x000fec0003800000 */
.L_x_2490:
[----:B------:R-:W2:Y:S02]  /*10f0*/  LDG.E.64 R2, desc[UR36][R2.64] ;  /* 0x0000002402027981 */ /* 0x000ea4000c1e1b00 */
[----:B--2---:R-:W0:Y:S02]  /*1100*/  I2F.U64 R0, R2 ;  /* 0x0000000200007312 */ /* 0x004e240000301000 */
[----:B0-----:R-:W-:-:S04]  /*1110*/  F2FP.F16.F32.PACK_AB R0, RZ, R0 ;  /* 0x00000000ff00723e */ /* 0x001fc800000000ff */
[----:B------:R-:W-:Y:S01]  /*1120*/  PRMT R19, R0, 0x7610, R19 ;  /* 0x0000761000137816 */ /* 0x000fe20000000013 */
[----:B------:R-:W-:Y:S06]  /*1130*/  BRA `(.L_x_2466) ;  /* 0x0000000000107947 */ /* 0x000fec0003800000 */
.L_x_2489:
[----:B------:R-:W2:Y:S02]  /*1140*/  LDG.E R2, desc[UR36][R2.64] ;  /* 0x0000002402027981 */ /* 0x000ea4000c1e1900 */
[----:B--2---:R-:W-:-:S04]  /*1150*/  I2FP.F32.U32 R0, R2 ;  /* 0x0000000200007245 */ /* 0x004fc80000201000 */
[----:B------:R-:W-:-:S04]  /*1160*/  F2FP.F16.F32.PACK_AB R0, RZ, R0 ;  /* 0x00000000ff00723e */ /* 0x000fc800000000ff */
[----:B------:R-:W-:-:S07]  /*1170*/  PRMT R19, R0, 0x7610, R19 ;  /* 0x0000761000137816 */ /* 0x000fce0000000013 */
.L_x_2466:
[----:B01----:R-:W0:Y:S01]  /*1180*/  LDC.64 R2, c[0x0][0x228] ;  /* 0x00008a00ff027b82 */ /* 0x003e220000000a00 */
        /* <DEDUP_REMOVED lines=20> */
.L_x_2497:
[----:B------:R-:W2:Y:S02]  /*12d0*/  LDG.E.U8 R2, desc[UR36][R2.64] ;  /* 0x0000002402027981 */ /* 0x000ea4000c1e1100 */
[----:B--2---:R-:W-:-:S04]  /*12e0*/  I2FP.F32.U32 R0, R2 ;  /* 0x0000000200007245 */ /* 0x004fc80000201000 */
[----:B------:R-:W-:-:S04]  /*12f0*/  F2FP.F16.F32.PACK_AB R0, RZ, R0 ;  /* 0x00000000ff00723e */ /* 0x000fc800000000ff */
[----:B------:R-:W-:Y:S01]  /*1300*/  PRMT R18, R0, 0x7610, R18 ;  /* 0x0000761000127816 */ /* 0x000fe20000000012 */
[----:B------:R-:W-:Y:S06]  /*1310*/  BRA `(.L_x_2499) ;  /* 0x0000000c00bc7947 */ /* 0x000fec0003800000 */
.L_x_2496:
        /* <DEDUP_REMOVED lines=11> */
.L_x_2501:
[----:B------:R-:W2:Y:S02]  /*13d0*/  LDG.E R2, desc[UR36][R2.64] ;  /* 0x0000002402027981 */ /* 0x000ea4000c1e1900 */
[----:B--2---:R-:W-:-:S04]  /*13e0*/  I2FP.F32.S32 R0, R2 ;  /* 0x0000000200007245 */ /* 0x004fc80000201400 */
[----:B------:R-:W-:-:S04]  /*13f0*/  F2FP.F16.F32.PACK_AB R0, RZ, R0 ;  /* 0x00000000ff00723e */ /* 0x000fc800000000ff */
[----:B------:R-:W-:Y:S01]  /*1400*/  PRMT R18, R0, 0x7610, R18 ;  /* 0x0000761000127816 */ /* 0x000fe20000000012 */
[----:B------:R-:W-:Y:S06]  /*1410*/  BRA `(.L_x_2499) ;  /* 0x0000000c007c7947 */ /* 0x000fec0003800000 */
.L_x_2500:
[----:B------:R-:W2:Y:S02]  /*1420*/  LDG.E.U16 R2, desc[UR36][R2.64] ;  /* 0x0000002402027981 */ /* 0x000ea4000c1e1500 */
[----:B--2---:R-:W0:Y:S02]  /*1430*/  I2F.S16 R0, R2 ;  /* 0x0000000200007306 */ /* 0x004e240000101400 */
[----:B0-----:R-:W-:-:S04]  /*1440*/  F2FP.F16.F32.PACK_AB R0, RZ, R0 ;  /* 0x00000000ff00723e */ /* 0x001fc800000000ff */
[----:B------:R-:W-:Y:S01]  /*1450*/  PRMT R18, R0, 0x7610, R18 ;  /* 0x0000761000127816 */ /* 0x000fe20000000012 */
[----:B------:R-:W-:Y:S06]  /*1460*/  BRA `(.L_x_2499) ;  /* 0x0000000c00687947 */ /* 0x000fec0003800000 */
.L_x_2495:
        /* <DEDUP_REMOVED lines=9> */
.L_x_2503:
[----:B------:R1:W5:Y:S01]  /*1500*/  LDG.E.U16 R18, desc[UR36][R2.64] ;  /* 0x0000002402127981 */ /* 0x000362000c1e1500 */
[----:B------:R-:W-:Y:S05]  /*1510*/  BRA `(.L_x_2499) ;  /* 0x0000000c003c7947 */ /* 0x000fea0003800000 */
.L_x_2502:
        /* <DEDUP_REMOVED lines=9> */
.L_x_2505:
[----:B------:R0:W5:Y:S01]  /*15b0*/  LDG.E.U16 R18, desc[UR36][R2.64] ;  /* 0x0000002402127981 */ /* 0x000162000c1e1500 */
[----:B------:R-:W-:Y:S05]  /*15c0*/  BRA `(.L_x_2499) ;  /* 0x0000000c00107947 */ /* 0x000fea0003800000 */
.L_x_2504:
        /* <DEDUP_REMOVED lines=9> */
.L_x_2494:
        /* <DEDUP_REMOVED lines=14> */
.L_x_2508:
        /* <DEDUP_REMOVED lines=9> */
.L_x_2507:
        /* <DEDUP_REMOVED lines=28> */
.L_x_2510:
        /* <DEDUP_REMOVED lines=15> */
.L_x_2509:
[----:B------:R-:W2:Y:S02]  /*1a80*/  LDG.E.U16 R0, desc[UR36][R2.64] ;  /* 0x0000002402007981 */ /* 0x000ea4000c1e1500 */
[----:B--2---:R-:W-:-:S05]  /*1a90*/  IMAD.U32 R0, R0, 0x10000, RZ ;  /* 0x0001000000007824 */ /* 0x004fca00078e00ff */
[----:B------:R-:W-:-:S04]  /*1aa0*/  F2FP.F16.F32.PACK_AB R0, RZ, R0 ;  /* 0x00000000ff00723e */ /* 0x000fc800000000ff */
[----:B------:R-:W-:Y:S01]  /*1ab0*/  PRMT R18, R0, 0x7610, R18 ;  /* 0x0000761000127816 */ /* 0x000fe20000000012 */
[----:B------:R-:W-:Y:S06]  /*1ac0*/  BRA `(.L_x_2499) ;  /* 0x0000000400d07947 */ /* 0x000fec0003800000 */
.L_x_2506:
        /* <DEDUP_REMOVED lines=13> */
.L_x_2513:
        /* <DEDUP_REMOVED lines=21> */
.L_x_2517:
[----:B------:R-:W-:Y:S05]  /*1cf0*/  BSYNC B1 ;  /* 0x0000000000017941 */ /* 0x000fea0003800000 */
.L_x_2516:
[----:B------:R-:W-:Y:S01]  /*1d00*/  LEA R3, R0, 0x3b800000, 0x17 ;  /* 0x3b80000000037811 */ /* 0x000fe200078eb8ff */
[----:B------:R-:W-:-:S05]  /*1d10*/  IMAD.SHL.U32 R0, R2, 0x100000, RZ ;  /* 0x0010000002007824 */ /* 0x000fca00078e00ff */
[----:B------:R-:W-:-:S07]  /*1d20*/  LOP3.LUT R0, R3, R0, R4, 0xfe, !PT ;  /* 0x0000000003007212 */ /* 0x000fce00078efe04 */
.L_x_2515:
[----:B------:R-:W-:Y:S05]  /*1d30*/  BSYNC B0 ;  /* 0x0000000000007941 */ /* 0x000fea0003800000 */
.L_x_2514:
[----:B------:R-:W-:-:S04]  /*1d40*/  F2FP.F16.F32.PACK_AB R0, RZ, R0 ;  /* 0x00000000ff00723e */ /* 0x000fc800000000ff */
[----:B------:R-:W-:Y:S01]  /*1d50*/  PRMT R18, R0, 0x7610, R18 ;  /* 0x0000761000127816 */ /* 0x000fe20000000012 */
[----:B------:R-:W-:Y:S06]  /*1d60*/  BRA `(.L_x_2499) ;  /* 0x0000000400287947 */ /* 0x000fec0003800000 */
.L_x_2512:
        /* <DEDUP_REMOVED lines=21> */
.L_x_2521:
[----:B------:R-:W-:Y:S05]  /*1ec0*/  BSYNC B1 ;  /* 0x0000000000017941 */ /* 0x000fea0003800000 */
.L_x_2520:
[----:B------:R-:W-:Y:S01]  /*1ed0*/  LEA R3, R0, 0x37800000, 0x17 ;  /* 0x3780000000037811 */ /* 0x000fe200078eb8ff */
[----:B------:R-:W-:-:S05]  /*1ee0*/  IMAD.SHL.U32 R0, R2, 0x200000, RZ ;  /* 0x0020000002007824 */ /* 0x000fca00078e00ff */
[----:B------:R-:W-:-:S07]  /*1ef0*/  LOP3.LUT R0, R3, R0, R4, 0xfe, !PT ;  /* 0x0000000003007212 */ /* 0x000fce00078efe04 */
.L_x_2519:
[----:B------:R-:W-:Y:S05]  /*1f00*/  BSYNC B0 ;  /* 0x0000000000007941 */ /* 0x000fea0003800000 */
.L_x_2518:
[----:B------:R-:W-:-:S04]  /*1f10*/  F2FP.F16.F32.PACK_AB R0, RZ, R0 ;  /* 0x00000000ff00723e */ /* 0x000fc800000000ff */
[----:B------:R-:W-:Y:S01]  /*1f20*/  PRMT R18, R0, 0x7610, R18 ;  /* 0x0000761000127816 */ /* 0x000fe20000000012 */
[----:B------:R-:W-:Y:S06]  /*1f30*/  BRA `(.L_x_2499) ;  /* 0x0000000000b47947 */ /* 0x000fec0003800000 */
.L_x_2511:
        /* <DEDUP_REMOVED lines=14> */
.L_x_2525:
[----:B------:R-:W-:Y:S05]  /*2020*/  BSYNC B0 ;  /* 0x0000000000007941 */ /* 0x000fea0003800000 */
.L_x_2524:
[----:B------:R-:W-:-:S04]  /*2030*/  F2FP.F16.F32.PACK_AB R0, RZ, R0 ;  /* 0x00000000ff00723e */ /* 0x000fc800000000ff */
[----:B------:R-:W-:Y:S01]  /*2040*/  PRMT R18, R0, 0x7610, R18 ;  /* 0x0000761000127816 */ /* 0x000fe20000000012 */
[----:B------:R-:W-:Y:S06]  /*2050*/  BRA `(.L_x_2499) ;  /* 0x00000000006c7947 */ /* 0x000fec0003800000 */
.L_x_2498:
        /* <DEDUP_REMOVED lines=16> */
.L_x_2526:
[----:B------:R-:W-:Y:S01]  /*2160*/  PRMT R18, RZ, 0x7610, R18 ;  /* 0x00007610ff127816 */ /* 0x000fe20000000012 */
[----:B------:R-:W-:Y:S06]  /*2170*/  BRA `(.L_x_2499) ;  /* 0x0000000000247947 */ /* 0x000fec0003800000 */
.L_x_2523:
[----:B------:R-:W2:Y:S02]  /*2180*/  LDG.E.64 R2, desc[UR36][R2.64] ;  /* 0x0000002402027981 */ /* 0x000ea4000c1e1b00 */
[----:B--2---:R-:W0:Y:S02]  /*2190*/  I2F.U64 R0, R2 ;  /* 0x0000000200007312 */ /* 0x004e240000301000 */
[----:B0-----:R-:W-:-:S04]  /*21a0*/  F2FP.F16.F32.PACK_AB R0, RZ, R0 ;  /* 0x00000000ff00723e */ /* 0x001fc800000000ff */
[----:B------:R-:W-:Y:S01]  /*21b0*/  PRMT R18, R0, 0x7610, R18 ;  /* 0x0000761000127816 */ /* 0x000fe20000000012 */
[----:B------:R-:W-:Y:S06]  /*21c0*/  BRA `(.L_x_2499) ;  /* 0x0000000000107947 */ /* 0x000fec0003800000 */
.L_x_2522:
[----:B------:R-:W2:Y:S02]  /*21d0*/  LDG.E R2, desc[UR36][R2.64] ;  /* 0x0000002402027981 */ /* 0x000ea4000c1e1900 */
[----:B--2---:R-:W-:-:S04]  /*21e0*/  I2FP.F32.U32 R0, R2 ;  /* 0x0000000200007245 */ /* 0x004fc80000201000 */
[----:B------:R-:W-:-:S04]  /*21f0*/  F2FP.F16.F32.PACK_AB R0, RZ, R0 ;  /* 0x00000000ff00723e */ /* 0x000fc800000000ff */
[----:B------:R-:W-:-:S07]  /*2200*/  PRMT R18, R0, 0x7610, R18 ;  /* 0x0000761000127816 */ /* 0x000fce0000000012 */
.L_x_2499:
[----:B------:R-:W-:-:S07]  /*2210*/  VIADD R26, R26, 0x80 ;  /* 0x000000801a1a7836 */ /* 0x000fce0000000000 */
.L_x_2460:
[----:B------:R-:W-:Y:S05]  /*2220*/  BSYNC B6 ;  /* 0x0000000000067941 */ /* 0x000fea0003800000 */
.L_x_2459:
[----:B------:R-:W-:Y:S01]  /*2230*/  ISETP.GE.AND P0, PT, R26, R23, PT ;  /* 0x000000171a00720c */ /* 0x000fe20003f06270 */
[----:B------:R-:W-:Y:S01]  /*2240*/  BSSY B6, `(.L_x_2527) ;  /* 0x0000218000067945 */ /* 0x000fe20003800000 */
[----:B------:R-:W-:-:S11]  /*2250*/  PRMT R17, RZ, 0x7610, R17 ;  /* 0x00007610ff117816 */ /* 0x000fd60000000011 */
[----:B------:R-:W-:Y:S05]  /*2260*/  @P0 BRA `(.L_x_2528) ;  /* 0x0000002000540947 */ /* 0x000fea0003800000 */
[----:B01----:R-:W0:Y:S01]  /*2270*/  LDC.64 R2, c[0x0][0x220] ;  /* 0x00008800ff027b82 */ /* 0x003e220000000a00 */
        /* <DEDUP_REMOVED lines=21> */
.L_x_2532:
[----:B------:R-:W2:Y:S02]  /*23d0*/  LDG.E.U8 R2, desc[UR36][R2.64] ;  /* 0x0000002402027981 */ /* 0x000ea4000c1e1100 */
[----:B--2---:R-:W-:-:S04]  /*23e0*/  I2FP.F32.U32 R0, R2 ;  /* 0x0000000200007245 */ /* 0x004fc80000201000 */
[----:B------:R-:W-:-:S04]  /*23f0*/  F2FP.F16.F32.PACK_AB R0, RZ, R0 ;  /* 0x00000000ff00723e */ /* 0x000fc800000000ff */
[----:B------:R-:W-:Y:S01]  /*2400*/  PRMT R22, R0, 0x7610, R22 ;  /* 0x0000761000167816 */ /* 0x000fe20000000016 */
[----:B------:R-:W-:Y:S06]  /*2410*/  BRA `(.L_x_2534) ;  /* 0x0000000c00c07947 */ /* 0x000fec0003800000 */
.L_x_2531:
        /* <DEDUP_REMOVED lines=11> */
.L_x_2536:
[----:B------:R-:W2:Y:S02]  /*24d0*/  LDG.E R2, desc[UR36][R2.64] ;  /* 0x0000002402027981 */ /* 0x000ea4000c1e1900 */
[----:B--2---:R-:W-:-:S04]  /*24e0*/  I2FP.F32.S32 R0, R2 ;  /* 0x0000000200007245 */ /* 0x004fc80000201400 */
[----:B------:R-:W-:-:S04]  /*24f0*/  F2FP.F16.F32.PACK_AB R0, RZ, R0 ;  /* 0x00000000ff00723e */ /* 0x000fc800000000ff */
[----:B------:R-:W-:Y:S01]  /*2500*/  PRMT R22, R0, 0x7610, R22 ;  /* 0x0000761000167816 */ /* 0x000fe20000000016 */
[----:B------:R-:W-:Y:S06]  /*2510*/  BRA `(.L_x_2534) ;  /* 0x0000000c00807947 */ /* 0x000fec0003800000 */
.L_x_2535:
[----:B------:R-:W2:Y:S02]  /*2520*/  LDG.E.U16 R2, desc[UR36][R2.64] ;  /* 0x0000002402027981 */ /* 0x000ea4000c1e1500 */
[----:B--2---:R-:W0:Y:S02]  /*2530*/  I2F.S16 R0, R2 ;  /* 0x0000000200007306 */ /* 0x004e240000101400 */
[----:B0-----:R-:W-:-:S04]  /*2540*/  F2FP.F16.F32.PACK_AB R0, RZ, R0 ;  /* 0x00000000ff00723e */ /* 0x001fc800000000ff */
[----:B------:R-:W-:Y:S01]  /*2550*/  PRMT R22, R0, 0x7610, R22 ;  /* 0x0000761000167816 */ /* 0x000fe20000000016 */
[----:B------:R-:W-:Y:S06]  /*2560*/  BRA `(.L_x_2534) ;  /* 0x0000000c006c7947 */ /* 0x000fec0003800000 */
.L_x_2530:
        /* <DEDUP_REMOVED lines=9> */
.L_x_2538:
[----:B------:R1:W5:Y:S01]  /*2600*/  LDG.E.U16 R22, desc[UR36][R2.64] ;  /* 0x0000002402167981 */ /* 0x000362000c1e1500 */
[----:B------:R-:W-:Y:S05]  /*2610*/  BRA `(.L_x_2534) ;  /* 0x0000000c00407947 */ /* 0x000fea0003800000 */
.L_x_2537:
        /* <DEDUP_REMOVED lines=9> */
.L_x_2540:
[----:B------:R0:W5:Y:S01]  /*26b0*/  LDG.E.U16 R22, desc[UR36][R2.64] ;  /* 0x0000002402167981 */ /* 0x000162000c1e1500 */
[----:B------:R-:W-:Y:S05]  /*26c0*/  BRA `(.L_x_2534) ;  /* 0x0000000c00147947 */ /* 0x000fea0003800000 */
.L_x_2539:
        /* <DEDUP_REMOVED lines=9> */
.L_x_2529:
        /* <DEDUP_REMOVED lines=14> */
.L_x_2543:
        /* <DEDUP_REMOVED lines=9> */
.L_x_2542:
        /* <DEDUP_REMOVED lines=28> */
.L_x_2545:
[----:B------:R-:W2:Y:S02]  /*2a90*/  LDG.E.U8 R3, desc[UR36][R2.64] ;  /* 0x0000002402037981 */ /* 0x000ea4000c1e1100 */
[----:B--2---:R-:W-:-:S05]  /*2aa0*/  IMAD.SHL.U32 R0, R3, 0x2000000, RZ ;  /* 0x0200000003007824 */ /* 0x004fca00078e00ff */
[----:B------:R-:W-:-:S13]  /*2ab0*/  ISETP.GE.U32.AND P0, PT, R0, 0x8000000, PT ;  /* 0x080000000000780c */ /* 0x000fda0003f06070 */
[C---:B------:R-:W-:Y:S02]  /*2ac0*/  @P0 IMAD.SHL.U32 R4, R3.reuse, 0x200000, RZ ;  /* 0x0020000003040824 */ /* 0x040fe400078e00ff */
[C---:B------:R-:W-:Y:S02]  /*2ad0*/  @!P0 IMAD.SHL.U32 R0, R3.reuse, 0x100, RZ ;  /* 0x0000010003008824 */ /* 0x040fe400078e00ff */
[----:B------:R-:W-:Y:S01]  /*2ae0*/  IMAD.SHL.U32 R3, R3, 0x1000000, RZ ;  /* 0x0100000003037824 */ /* 0x000fe200078e00ff */
[----:B------:R-:W-:Y:S02]  /*2af0*/  @P0 LOP3.LUT R4, R4, 0xfe00000, RZ, 0xc0, !PT ;  /* 0x0fe0000004040812 */ /* 0x000fe400078ec0ff */
        /* <DEDUP_REMOVED lines=9> */
.L_x_2544:
[----:B------:R-:W2:Y:S02]  /*2b90*/  LDG.E.U16 R0, desc[UR36][R2.64] ;  /* 0x0000002402007981 */ /* 0x000ea4000c1e1500 */
[----:B--2---:R-:W-:-:S05]  /*2ba0*/  IMAD.U32 R0, R0, 0x10000, RZ ;  /* 0x0001000000007824 */ /* 0x004fca00078e00ff */
[----:B------:R-:W-:-:S04]  /*2bb0*/  F2FP.F16.F32.PACK_AB R0, RZ, R0 ;  /* 0x00000000ff00723e */ /* 0x000fc800000000ff */
[----:B------:R-:W-:Y:S01]  /*2bc0*/  PRMT R22, R0, 0x7610, R22 ;  /* 0x0000761000167816 */ /* 0x000fe20000000016 */
[----:B------:R-:W-:Y:S06]  /*2bd0*/  BRA `(.L_x_2534) ;  /* 0x0000000400d07947 */ /* 0x000fec0003800000 */
.L_x_2541:
        /* <DEDUP_REMOVED lines=13> */
.L_x_2548:
        /* <DEDUP_REMOVED lines=21> */
.L_x_2552:
[----:B------:R-:W-:Y:S05]  /*2e00*/  BSYNC B1 ;  /* 0x0000000000017941 */ /* 0x000fea0003800000 */
.L_x_2551:
[----:B------:R-:W-:Y:S01]  /*2e10*/  LEA R3, R0, 0x3b800000, 0x17 ;  /* 0x3b80000000037811 */ /* 0x000fe200078eb8ff */
[----:B------:R-:W-:-:S05]  /*2e20*/  IMAD.SHL.U32 R0, R2, 0x100000, RZ ;  /* 0x0010000002007824 */ /* 0x000fca00078e00ff */
[----:B------:R-:W-:-:S07]  /*2e30*/  LOP3.LUT R0, R3, R0, R4, 0xfe, !PT ;  /* 0x0000000003007212 */ /* 0x000fce00078efe04 */
.L_x_2550:
[----:B------:R-:W-:Y:S05]  /*2e40*/  BSYNC B0 ;  /* 0x0000000000007941 */ /* 0x000fea0003800000 */
.L_x_2549:
[----:B------:R-:W-:-:S04]  /*2e50*/  F2FP.F16.F32.PACK_AB R0, RZ, R0 ;  /* 0x00000000ff00723e */ /* 0x000fc800000000ff */
[----:B------:R-:W-:Y:S01]  /*2e60*/  PRMT R22, R0, 0x7610, R22 ;  /* 0x0000761000167816 */ /* 0x000fe20000000016 */
[----:B------:R-:W-:Y:S06]  /*2e70*/  BRA `(.L_x_2534) ;  /* 0x0000000400287947 */ /* 0x000fec0003800000 */
.L_x_2547:
        /* <DEDUP_REMOVED lines=21> */
.L_x_2556:
[----:B------:R-:W-:Y:S05]  /*2fd0*/  BSYNC B1 ;  /* 0x0000000000017941 */ /* 0x000fea0003800000 */
.L_x_2555:
[----:B------:R-:W-:Y:S01]  /*2fe0*/  LEA R3, R0, 0x37800000, 0x17 ;  /* 0x3780000000037811 */ /* 0x000fe200078eb8ff */
[----:B------:R-:W-:-:S05]  /*2ff0*/  IMAD.SHL.U32 R0, R2, 0x200000, RZ ;  /* 0x0020000002007824 */ /* 0x000fca00078e00ff */
[----:B------:R-:W-:-:S07]  /*3000*/  LOP3.LUT R0, R3, R0, R4, 0xfe, !PT ;  /* 0x0000000003007212 */ /* 0x000fce00078efe04 */
.L_x_2554:
[----:B------:R-:W-:Y:S05]  /*3010*/  BSYNC B0 ;  /* 0x0000000000007941 */ /* 0x000fea0003800000 */
.L_x_2553:
[----:B------:R-:W-:-:S04]  /*3020*/  F2FP.F16.F32.PACK_AB R0, RZ, R0 ;  /* 0x00000000ff00723e */ /* 0x000fc800000000ff */
[----:B------:R-:W-:Y:S01]  /*3030*/  PRMT R22, R0, 0x7610, R22 ;  /* 0x0000761000167816 */ /* 0x000fe20000000016 */
[----:B------:R-:W-:Y:S06]  /*3040*/  BRA `(.L_x_2534) ;  /* 0x0000000000b47947 */ /* 0x000fec0003800000 */
.L_x_2546:
        /* <DEDUP_REMOVED lines=14> */
.L_x_2560:
[----:B------:R-:W-:Y:S05]  /*3130*/  BSYNC B0 ;  /* 0x0000000000007941 */ /* 0x000fea0003800000 */
.L_x_2559:
[----:B------:R-:W-:-:S04]  /*3140*/  F2FP.F16.F32.PACK_AB R0, RZ, R0 ;  /* 0x00000000ff00723e */ /* 0x000fc800000000ff */
[----:B------:R-:W-:Y:S01]  /*3150*/  PRMT R22, R0, 0x7610, R22 ;  /* 0x0000761000167816 */ /* 0x000fe20000000016 */
[----:B------:R-:W-:Y:S06]  /*3160*/  BRA `(.L_x_2534) ;  /* 0x00000000006c7947 */ /* 0x000fec0003800000 */
.L_x_2533:
        /* <DEDUP_REMOVED lines=16> */
.L_x_2561:
[----:B------:R-:W-:Y:S01]  /*3270*/  PRMT R22, RZ, 0x7610, R22 ;  /* 0x00007610ff167816 */ /* 0x000fe20000000016 */
[----:B------:R-:W-:Y:S06]  /*3280*/  BRA `(.L_x_2534) ;  /* 0x0000000000247947 */ /* 0x000fec0003800000 */
.L_x_2558:
[----:B------:R-:W2:Y:S02]  /*3290*/  LDG.E.64 R2, desc[UR36][R2.64] ;  /* 0x0000002402027981 */ /* 0x000ea4000c1e1b00 */
[----:B--2---:R-:W0:Y:S02]  /*32a0*/  I2F.U64 R0, R2 ;  /* 0x0000000200007312 */ /* 0x004e240000301000 */
[----:B0-----:R-:W-:-:S04]  /*32b0*/  F2FP.F16.F32.PACK_AB R0, RZ, R0 ;  /* 0x00000000ff00723e */ /* 0x001fc800000000ff */
[----:B------:R-:W-:Y:S01]  /*32c0*/  PRMT R22, R0, 0x7610, R22 ;  /* 0x0000761000167816 */ /* 0x000fe20000000016 */
[----:B------:R-:W-:Y:S06]  /*32d0*/  BRA `(.L_x_2534) ;  /* 0x0000000000107947 */ /* 0x000fec0003800000 */
.L_x_2557:
[----:B------:R-:W2:Y:S02]  /*32e0*/  LDG.E R2, desc[UR36][R2.64] ;  /* 0x0000002402027981 */ /* 0x000ea4000c1e1900 */
[----:B--2---:R-:W-:-:S04]  /*32f0*/  I2FP.F32.U32 R0, R2 ;  /* 0x0000000200007245 */ /* 0x004fc80000201000 */
[----:B------:R-:W-:-:S04]  /*3300*/  F2FP.F16.F32.PACK_AB R0, RZ, R0 ;  /* 0x00000000ff00723e */ /* 0x000fc800000000ff */
[----:B------:R-:W-:-:S07]  /*3310*/  PRMT R22, R0, 0x7610, R22 ;  /* 0x0000761000167816 */ /* 0x000fce0000000016 */
.L_x_2534:
        /* <DEDUP_REMOVED lines=21> */
.L_x_2565:
[----:B------:R-:W2:Y:S02]  /*3470*/  LDG.E.U8 R2, desc[UR36][R2.64] ;  /* 0x0000002402027981 */ /* 0x000ea4000c1e1100 */
[----:B--2---:R-:W-:-:S04]  /*3480*/  I2FP.F32.U32 R0, R2 ;  /* 0x0000000200007245 */ /* 0x004fc80000201000 */
[----:B------:R-:W-:-:S04]  /*3490*/  F2FP.F16.F32.PACK_AB R0, RZ, R0 ;  /* 0x00000000ff00723e */ /* 0x000fc800000000ff */
[----:B------:R-:W-:Y:S01]  /*34a0*/  PRMT R17, R0, 0x7610, R17 ;  /* 0x0000761000117816 */ /* 0x000fe20000000011 */
[----:B------:R-:W-:Y:S06]  /*34b0*/  BRA `(.L_x_2567) ;  /* 0x0000000c00bc7947 */ /* 0x000fec0003800000 */
.L_x_2564:
        /* <DEDUP_REMOVED lines=11> */
.L_x_2569:
[----:B------:R-:W2:Y:S02]  /*3570*/  LDG.E R2, desc[UR36][R2.64] ;  /* 0x0000002402027981 */ /* 0x000ea4000c1e1900 */
[----:B--2---:R-:W-:-:S04]  /*3580*/  I2FP.F32.S32 R0, R2 ;  /* 0x0000000200007245 */ /* 0x004fc80000201400 */
[----:B------:R-:W-:-:S04]  /*3590*/  F2FP.F16.F32.PACK_AB R0, RZ, R0 ;  /* 0x00000000ff00723e */ /* 0x000fc800000000ff */
[----:B------:R-:W-:Y:S01]  /*35a0*/  PRMT R17, R0, 0x7610, R17 ;  /* 0x0000761000117816 */ /* 0x000fe20000000011 */
[----:B------:R-:W-:Y:S06]  /*35b0*/  BRA `(.L_x_2567) ;  /* 0x0000000c007c7947 */ /* 0x000fec0003800000 */
.L_x_2568:
[----:B------:R-:W2:Y:S02]  /*35c0*/  LDG.E.U16 R2, desc[UR36][R2.64] ;  /* 0x0000002402027981 */ /* 0x000ea4000c1e1500 */
[----:B--2---:R-:W0:Y:S02]  /*35d0*/  I2F.S16 R0, R2 ;  /* 0x0000000200007306 */ /* 0x004e240000101400 */
[----:B0-----:R-:W-:-:S04]  /*35e0*/  F2FP.F16.F32.PACK_AB R0, RZ, R0 ;  /* 0x00000000ff00723e */ /* 0x001fc800000000ff */
[----:B------:R-:W-:Y:S01]  /*35f0*/  PRMT R17, R0, 0x7610, R17 ;  /* 0x0000761000117816 */ /* 0x000fe20000000011 */
[----:B------:R-:W-:Y:S06]  /*3600*/  BRA `(.L_x_2567) ;  /* 0x0000000c00687947 */ /* 0x000fec0003800000 */
.L_x_2563:
        /* <DEDUP_REMOVED lines=9> */
.L_x_2571:
[----:B------:R1:W5:Y:S01]  /*36a0*/  LDG.E.U16 R17, desc[UR36][R2.64] ;  /* 0x0000002402117981 */ /* 0x000362000c1e1500 */
[----:B------:R-:W-:Y:S05]  /*36b0*/  BRA `(.L_x_2567) ;  /* 0x0000000c003c7947 */ /* 0x000fea0003800000 */
.L_x_2570:
        /* <DEDUP_REMOVED lines=9> */
.L_x_2573:
[----:B------:R0:W5:Y:S01]  /*3750*/  LDG.E.U16 R17, desc[UR36][R2.64] ;  /* 0x0000002402117981 */ /* 0x000162000c1e1500 */
[----:B------:R-:W-:Y:S05]  /*3760*/  BRA `(.L_x_2567) ;  /* 0x0000000c00107947 */ /* 0x000fea0003800000 */
.L_x_2572:
        /* <DEDUP_REMOVED lines=9> */
.L_x_2562:
        /* <DEDUP_REMOVED lines=14> */
.L_x_2576:
        /* <DEDUP_REMOVED lines=9> */
.L_x_2575:
        /* <DEDUP_REMOVED lines=28> */
.L_x_2578:
        /* <DEDUP_REMOVED lines=15> */
.L_x_2577:
[----:B------:R-:W2:Y:S02]  /*3c20*/  LDG.E.U16 R0, desc[UR36][R2.64] ;  /* 0x0000002402007981 */ /* 0x000ea4000c1e1500 */
[----:B--2---:R-:W-:-:S05]  /*3c30*/  IMAD.U32 R0, R0, 0x10000, RZ ;  /* 0x0001000000007824 */ /* 0x004fca00078e00ff */
[----:B------:R-:W-:-:S04]  /*3c40*/  F2FP.F16.F32.PACK_AB R0, RZ, R0 ;  /* 0x00000000ff00723e */ /* 0x000fc800000000ff */
[----:B------:R-:W-:Y:S01]  /*3c50*/  PRMT R17, R0, 0x7610, R17 ;  /* 0x0000761000117816 */ /* 0x000fe20000000011 */
[----:B------:R-:W-:Y:S06]  /*3c60*/  BRA `(.L_x_2567) ;  /* 0x0000000400d07947 */ /* 0x000fec0003800000 */
.L_x_2574:
        /* <DEDUP_REMOVED lines=13> */
.L_x_2581:
        /* <DEDUP_REMOVED lines=21> */
.L_x_2585:
[----:B------:R-:W-:Y:S05]  /*3e90*/  BSYNC B1 ;  /* 0x0000000000017941 */ /* 0x000fea0003800000 */
.L_x_2584:
[----:B------:R-:W-:Y:S01]  /*3ea0*/  LEA R3, R0, 0x3b800000, 0x17 ;  /* 0x3b80000000037811 */ /* 0x000fe200078eb8ff */
[----:B------:R-:W-:-:S05]  /*3eb0*/  IMAD.SHL.U32 R0, R2, 0x100000, RZ ;  /* 0x0010000002007824 */ /* 0x000fca00078e00ff */
[----:B------:R-:W-:-:S07]  /*3ec0*/  LOP3.LUT R0, R3, R0, R4, 0xfe, !PT ;  /* 0x0000000003007212 */ /* 0x000fce00078efe04 */
.L_x_2583:
[----:B------:R-:W-:Y:S05]  /*3ed0*/  BSYNC B0 ;  /* 0x0000000000007941 */ /* 0x000fea0003800000 */
.L_x_2582:
[----:B------:R-:W-:-:S04]  /*3ee0*/  F2FP.F16.F32.PACK_AB R0, RZ, R0 ;  /* 0x00000000ff00723e */ /* 0x000fc800000000ff */
[----:B------:R-:W-:Y:S01]  /*3ef0*/  PRMT R17, R0, 0x7610, R17 ;  /* 0x0000761000117816 */ /* 0x000fe20000000011 */
[----:B------:R-:W-:Y:S06]  /*3f00*/  BRA `(.L_x_2567) ;  /* 0x0000000400287947 */ /* 0x000fec0003800000 */
.L_x_2580:
        /* <DEDUP_REMOVED lines=21> */
.L_x_2589:
[----:B------:R-:W-:Y:S05]  /*4060*/  BSYNC B1 ;  /* 0x0000000000017941 */ /* 0x000fea0003800000 */
.L_x_2588:
[----:B------:R-:W-:Y:S01]  /*4070*/  LEA R3, R0, 0x37800000, 0x17 ;  /* 0x3780000000037811 */ /* 0x000fe200078eb8ff */
[----:B------:R-:W-:-:S05]  /*4080*/  IMAD.SHL.U32 R0, R2, 0x200000, RZ ;  /* 0x0020000002007824 */ /* 0x000fca00078e00ff */
[----:B------:R-:W-:-:S07]  /*4090*/  LOP3.LUT R0, R3, R0, R4, 0xfe, !PT ;  /* 0x0000000003007212 */ /* 0x000fce00078efe04 */
.L_x_2587:
[----:B------:R-:W-:Y:S05]  /*40a0*/  BSYNC B0 ;  /* 0x0000000000007941 */ /* 0x000fea0003800000 */
.L_x_2586:
[----:B------:R-:W-:-:S04]  /*40b0*/  F2FP.F16.F32.PACK_AB R0, RZ, R0 ;  /* 0x00000000ff00723e */ /* 0x000fc800000000ff */
[----:B------:R-:W-:Y:S01]  /*40c0*/  PRMT R17, R0, 0x7610, R17 ;  /* 0x0000761000117816 */ /* 0x000fe20000000011 */
[----:B------:R-:W-:Y:S06]  /*40d0*/  BRA `(.L_x_2567) ;  /* 0x0000000000b47947 */ /* 0x000fec0003800000 */
.L_x_2579:
        /* <DEDUP_REMOVED lines=14> */
.L_x_2593:
[----:B------:R-:W-:Y:S05]  /*41c0*/  BSYNC B0 ;  /* 0x0000000000007941 */ /* 0x000fea0003800000 */
.L_x_2592:
[----:B------:R-:W-:-:S04]  /*41d0*/  F2FP.F16.F32.PACK_AB R0, RZ, R0 ;  /* 0x00000000ff00723e */ /* 0x000fc800000000ff */
[----:B------:R-:W-:Y:S01]  /*41e0*/  PRMT R17, R0, 0x7610, R17 ;  /* 0x0000761000117816 */ /* 0x000fe20000000011 */
[----:B------:R-:W-:Y:S06]  /*41f0*/  BRA `(.L_x_2567) ;  /* 0x00000000006c7947 */ /* 0x000fec0003800000 */
.L_x_2566:
        /* <DEDUP_REMOVED lines=16> */
.L_x_2594:
[----:B------:R-:W-:Y:S01]  /*4300*/  PRMT R17, RZ, 0x7610, R17 ;  /* 0x00007610ff117816 */ /* 0x000fe20000000011 */
[----:B------:R-:W-:Y:S06]  /*4310*/  BRA `(.L_x_2567) ;  /* 0x0000000000247947 */ /* 0x000fec0003800000 */
.L_x_2591:
[----:B------:R-:W2:Y:S02]  /*4320*/  LDG.E.64 R2, desc[UR36][R2.64] ;  /* 0x0000002402027981 */ /* 0x000ea4000c1e1b00 */
[----:B--2---:R-:W0:Y:S02]  /*4330*/  I2F.U64 R0, R2 ;  /* 0x0000000200007312 */ /* 0x004e240000301000 */
[----:B0-----:R-:W-:-:S04]  /*4340*/  F2FP.F16.F32.PACK_AB R0, RZ, R0 ;  /* 0x00000000ff00723e */ /* 0x001fc800000000ff */
[----:B------:R-:W-:Y:S01]  /*4350*/  PRMT R17, R0, 0x7610, R17 ;  /* 0x0000761000117816 */ /* 0x000fe20000000011 */
[----:B------:R-:W-:Y:S06]  /*4360*/  BRA `(.L_x_2567) ;  /* 0x0000000000107947 */ /* 0x000fec0003800000 */
.L_x_2590:
[----:B------:R-:W2:Y:S02]  /*4370*/  LDG.E R2, desc[UR36][R2.64] ;  /* 0x0000002402027981 */ /* 0x000ea4000c1e1900 */
[----:B--2---:R-:W-:-:S04]  /*4380*/  I2FP.F32.U32 R0, R2 ;  /* 0x0000000200007245 */ /* 0x004fc80000201000 */
[----:B------:R-:W-:-:S04]  /*4390*/  F2FP.F16.F32.PACK_AB R0, RZ, R0 ;  /* 0x00000000ff00723e */ /* 0x000fc800000000ff */
[----:B------:R-:W-:-:S07]  /*43a0*/  PRMT R17, R0, 0x7610, R17 ;  /* 0x0000761000117816 */ /* 0x000fce0000000011 */
.L_x_2567:
[----:B------:R-:W-:-:S07]  /*43b0*/  VIADD R26, R26, 0x80 ;  /* 0x000000801a1a7836 */ /* 0x000fce0000000000 */
.L_x_2528:
[----:B------:R-:W-:Y:S05]  /*43c0*/  BSYNC B6 ;  /* 0x0000000000067941 */ /* 0x000fea0003800000 */
.L_x_2527:
[----:B------:R-:W-:Y:S01]  /*43d0*/  ISETP.GE.AND P0, PT, R26, R23, PT ;  /* 0x000000171a00720c */ /* 0x000fe20003f06270 */
[----:B------:R-:W-:Y:S01]  /*43e0*/  BSSY B6, `(.L_x_2595) ;  /* 0x0000219000067945 */ /* 0x000fe20003800000 */
[----:B------:R-:W-:Y:S02]  /*43f0*/  PRMT R16, RZ, 0x7610, R16 ;  /* 0x00007610ff107816 */ /* 0x000fe40000000010 */
[----:B01----:R-:W-:Y:S02]  /*4400*/  PRMT R2, RZ, 0x7610, R2 ;  /* 0x00007610ff027816 */ /* 0x003fe40000000002 */
[----:B------:R-:W-:-:S07]  /*4410*/  PRMT R27, RZ, 0x7610, R27 ;  /* 0x00007610ff1b7816 */ /* 0x000fce000000001b */
[----:B------:R-:W-:Y:S05]  /*4420*/  @P0 BRA `(.L_x_2596) ;  /* 0x0000002000500947 */ /* 0x000fea0003800000 */
        /* <DEDUP_REMOVED lines=22> */
.L_x_2600:
[----:B------:R-:W2:Y:S02]  /*4590*/  LDG.E.U8 R4, desc[UR36][R4.64] ;  /* 0x0000002404047981 */ /* 0x000ea4000c1e1100 */
[----:B--2---:R-:W-:-:S04]  /*45a0*/  I2FP.F32.U32 R0, R4 ;  /* 0x0000000400007245 */ /* 0x004fc80000201000 */
[----:B------:R-:W-:-:S04]  /*45b0*/  F2FP.F16.F32.PACK_AB R0, RZ, R0 ;  /* 0x00000000ff00723e */ /* 0x000fc800000000ff */
[----:B------:R-:W-:Y:S01]  /*45c0*/  PRMT R2, R0, 0x7610, R2 ;  /* 0x0000761000027816 */ /* 0x000fe20000000002 */
[----:B------:R-:W-:Y:S06]  /*45d0*/  BRA `(.L_x_2602) ;  /* 0x0000000c00b87947 */ /* 0x000fec0003800000 */
.L_x_2599:
        /* <DEDUP_REMOVED lines=11> */
.L_x_2604:
[----:B------:R-:W2:Y:S02]  /*4690*/  LDG.E R4, desc[UR36][R4.64] ;  /* 0x0000002404047981 */ /* 0x000ea4000c1e1900 */
[----:B--2---:R-:W-:-:S04]  /*46a0*/  I2FP.F32.S32 R0, R4 ;  /* 0x0000000400007245 */ /* 0x004fc80000201400 */
[----:B------:R-:W-:-:S04]  /*46b0*/  F2FP.F16.F32.PACK_AB R0, RZ, R0 ;  /* 0x00000000ff00723e */ /* 0x000fc800000000ff */
[----:B------:R-:W-:Y:S01]  /*46c0*/  PRMT R2, R0, 0x7610, R2 ;  /* 0x0000761000027816 */ /* 0x000fe20000000002 */
[----:B------:R-:W-:Y:S06]  /*46d0*/  BRA `(.L_x_2602) ;  /* 0x0000000c00787947 */ /* 0x000fec0003800000 */
.L_x_2603:
[----:B------:R-:W2:Y:S02]  /*46e0*/  LDG.E.U16 R4, desc[UR36][R4.64] ;  /* 0x0000002404047981 */ /* 0x000ea4000c1e1500 */
[----:B--2---:R-:W0:Y:S02]  /*46f0*/  I2F.S16 R0, R4 ;  /* 0x0000000400007306 */ /* 0x004e240000101400 */
[----:B0-----:R-:W-:-:S04]  /*4700*/  F2FP.F16.F32.PACK_AB R0, RZ, R0 ;  /* 0x00000000ff00723e */ /* 0x001fc800000000ff */
[----:B------:R-:W-:Y:S01]  /*4710*/  PRMT R2, R0, 0x7610, R2 ;  /* 0x0000761000027816 */ /* 0x000fe20000000002 */
[----:B------:R-:W-:Y:S06]  /*4720*/  BRA `(.L_x_2602) ;  /* 0x0000000c00647947 */ /* 0x000fec0003800000 */
.L_x_2598:
        /* <DEDUP_REMOVED lines=9> */
.L_x_2606:
[----:B------:R1:W5:Y:S01]  /*47c0*/  LDG.E.U16 R2, desc[UR36][R4.64] ;  /* 0x0000002404027981 */ /* 0x000362000c1e1500 */
[----:B------:R-:W-:Y:S05]  /*47d0*/  BRA `(.L_x_2602) ;  /* 0x0000000c00387947 */ /* 0x000fea0003800000 */
.L_x_2605:
        /* <DEDUP_REMOVED lines=9> */
.L_x_2608:
[----:B------:R0:W5:Y:S01]  /*4870*/  LDG.E.U16 R2, desc[UR36][R4.64] ;  /* 0x0000002404027981 */ /* 0x000162000c1e1500 */
[----:B------:R-:W-:Y:S05]  /*4880*/  BRA `(.L_x_2602) ;  /* 0x0000000c000c7947 */ /* 0x000fea0003800000 */
.L_x_2607:
        /* <DEDUP_REMOVED lines=9> */
.L_x_2597:
        /* <DEDUP_REMOVED lines=14> */
.L_x_2611:
        /* <DEDUP_REMOVED lines=9> */
.L_x_2610:
        /* <DEDUP_REMOVED lines=11> */
[----:B------:R-:W-:-:S05]  /*4b40*/  VIADD R6, R2, 0x1000000 ;  /* 0x0100000002067836 */ /* 0x000fca0000000000 */
[----:B------:R-:W-:Y:S02]  /*4b50*/  SHF.R.S32.HI R6, RZ, 0x8, R6 ;  /* 0x00000008ff067819 */ /* 0x000fe40000011406 */
[----:B0-----:R-:W-:-:S04]  /*4b60*/  IADD3 R3, -R3, 0x1f, RZ ;  /* 0x0000001f03037810 */ /* 0x001fc80007ffe1ff */
[C---:B------:R-:W-:Y:S01]  /*4b70*/  ISETP.GT.U32.AND P0, PT, R3.reuse, 0x4, PT ;  /* 0x000000040300780c */ /* 0x040fe20003f04070 */
[----:B------:R-:W-:-:S05]  /*4b80*/  VIADD R3, R3, 0xfffffffc ;  /* 0xfffffffc03037836 */ /* 0x000fca0000000000 */
[----:B------:R-:W-:-:S04]  /*4b90*/  SEL R3, R3, RZ, P0 ;  /* 0x000000ff03037207 */ /* 0x000fc80000000000 */
[C---:B------:R-:W-:Y:S01]  /*4ba0*/  SHF.L.U32 R4, R2.reuse, R3, RZ ;  /* 0x0000000302047219 */ /* 0x040fe200000006ff */
[----:B------:R-:W-:Y:S02]  /*4bb0*/  IMAD R7, R3, R8, 0x3c000000 ;  /* 0x3c00000003077424 */ /* 0x000fe400078e0208 */
[----:B------:R-:W-:-:S03]  /*4bc0*/  VIADD R3, R2, 0xffffffff ;  /* 0xffffffff02037836 */ /* 0x000fc60000000000 */
[----:B------:R-:W-:Y:S02]  /*4bd0*/  LEA.HI R7, R4, R7, RZ, 0x1c ;  /* 0x0000000704077211 */ /* 0x000fe400078fe0ff */
[----:B------:R-:W-:Y:S02]  /*4be0*/  SHF.R.S32.HI R3, RZ, 0x1f, R3 ;  /* 0x0000001fff037819 */ /* 0x000fe40000011403 */
[----:B------:R-:W-:-:S04]  /*4bf0*/  LOP3.LUT R6, R7, 0x7f800000, R6, 0xf8, !PT ;  /* 0x7f80000007067812 */ /* 0x000fc800078ef806 */
[----:B------:R-:W-:-:S04]  /*4c00*/  LOP3.LUT R3, R6, R3, RZ, 0x30, !PT ;  /* 0x0000000306037212 */ /* 0x000fc800078e30ff */
[----:B------:R-:W-:-:S04]  /*4c10*/  LOP3.LUT R3, R3, 0x80000000, R0, 0xf8, !PT ;  /* 0x8000000003037812 */ /* 0x000fc800078ef800 */
[----:B------:R-:W-:-:S04]  /*4c20*/  F2FP.F16.F32.PACK_AB R3, RZ, R3 ;  /* 0x00000003ff03723e */ /* 0x000fc800000000ff */
[----:B------:R-:W-:Y:S01]  /*4c30*/  PRMT R2, R3, 0x7610, R2 ;  /* 0x0000761003027816 */ /* 0x000fe20000000002 */
[----:B------:R-:W-:Y:S06]  /*4c40*/  BRA `(.L_x_2602) ;  /* 0x00000008001c7947 */ /* 0x000fec0003800000 */
.L_x_2613:
[----:B------:R-:W2:Y:S02]  /*4c50*/  LDG.E.U8 R3, desc[UR36][R4.64] ;  /* 0x0000002404037981 */ /* 0x000ea4000c1e1100 */
[----:B--2---:R-:W-:-:S05]  /*4c60*/  IMAD.SHL.U32 R0, R3, 0x2000000, RZ ;  /* 0x0200000003007824 */ /* 0x004fca00078e00ff */
[----:B------:R-:W-:-:S13]  /*4c70*/  ISETP.GE.U32.AND P0, PT, R0, 0x8000000, PT ;  /* 0x080000000000780c */ /* 0x000fda0003f06070 */
[C---:B------:R-:W-:Y:S02]  /*4c80*/  @!P0 IMAD.SHL.U32 R0, R3.reuse, 0x100, RZ ;  /* 0x0000010003008824 */ /* 0x040fe400078e00ff */
[C---:B------:R-:W-:Y:S02]  /*4c90*/  @P0 IMAD.SHL.U32 R2, R3.reuse, 0x200000, RZ ;  /* 0x0020000003020824 */ /* 0x040fe400078e00ff */
[----:B------:R-:W-:Y:S01]  /*4ca0*/  IMAD.SHL.U32 R3, R3, 0x1000000, RZ ;  /* 0x0100000003037824 */ /* 0x000fe200078e00ff */
[----:B------:R-:W-:Y:S02]  /*4cb0*/  @!P0 LOP3.LUT R0, R0, 0x7f00, RZ, 0xc0, !PT ;  /* 0x00007f0000008812 */ /* 0x000fe400078ec0ff */
[----:B------:R-:W-:Y:S02]  /*4cc0*/  @P0 LOP3.LUT R2, R2, 0x70000000, RZ, 0xfc, !PT ;  /* 0x7000000002020812 */ /* 0x000fe400078efcff */
[----:B------:R-:W-:-:S03]  /*4cd0*/  @!P0 LOP3.LUT R0, R0, 0x3f000000, RZ, 0xfc, !PT ;  /* 0x3f00000000008812 */ /* 0x000fc600078efcff */
[----:B------:R-:W-:Y:S02]  /*4ce0*/  @P0 FMUL.FTZ R2, R2, 1.9259299443872358531e-34 ;  /* 0x0780000002020820 */ /* 0x000fe40000410000 */
[----:B------:R-:W-:-:S05]  /*4cf0*/  @!P0 FADD.FTZ R2, R0, -0.5 ;  /* 0xbf00000000028421 */ /* 0x000fca0000010000 */
[----:B------:R-:W-:-:S04]  /*4d00*/  LOP3.LUT R2, R2, 0x80000000, R3, 0xf8, !PT ;  /* 0x8000000002027812 */ /* 0x000fc800078ef803 */
[----:B------:R-:W-:Y:S01]  /*4d10*/  F2FP.F16.F32.PACK_AB R2, RZ, R2 ;  /* 0x00000002ff02723e */ /* 0x000fe200000000ff */
[----:B------:R-:W-:Y:S06]  /*4d20*/  BRA `(.L_x_2602) ;  /* 0x0000000400e47947 */ /* 0x000fec0003800000 */
.L_x_2612:
[----:B------:R-:W2:Y:S02]  /*4d30*/  LDG.E.U16 R0, desc[UR36][R4.64] ;  /* 0x0000002404007981 */ /* 0x000ea4000c1e1500 */
[----:B--2---:R-:W-:-:S05]  /*4d40*/  IMAD.U32 R0, R0, 0x10000, RZ ;  /* 0x0001000000007824 */ /* 0x004fca00078e00ff */
[----:B------:R-:W-:-:S04]  /*4d50*/  F2FP.F16.F32.PACK_AB R0, RZ, R0 ;  /* 0x00000000ff00723e */ /* 0x000fc800000000ff */
[----:B------:R-:W-:Y:S01]  /*4d60*/  PRMT R2, R0, 0x7610, R2 ;  /* 0x0000761000027816 */ /* 0x000fe20000000002 */
[----:B------:R-:W-:Y:S06]  /*4d70*/  BRA `(.L_x_2602) ;  /* 0x0000000400d07947 */ /* 0x000fec0003800000 */
.L_x_2609:
        /* <DEDUP_REMOVED lines=13> */
.L_x_2616:
        /* <DEDUP_REMOVED lines=21> */
.L_x_2620:
[----:B------:R-:W-:Y:S05]  /*4fa0*/  BSYNC B1 ;  /* 0x0000000000017941 */ /* 0x000fea0003800000 */
.L_x_2619:
[----:B------:R-:W-:Y:S01]  /*4fb0*/  LEA R3, R0, 0x3b800000, 0x17 ;  /* 0x3b80000000037811 */ /* 0x000fe200078eb8ff */
[----:B------:R-:W-:-:S05]  /*4fc0*/  IMAD.SHL.U32 R0, R2, 0x100000, RZ ;  /* 0x0010000002007824 */ /* 0x000fca00078e00ff */
[----:B------:R-:W-:-:S07]  /*4fd0*/  LOP3.LUT R0, R3, R0, R4, 0xfe, !PT ;  /* 0x0000000003007212 */ /* 0x000fce00078efe04 */
.L_x_2618:
[----:B------:R-:W-:Y:S05]  /*4fe0*/  BSYNC B0 ;  /* 0x0000000000007941 */ /* 0x000fea0003800000 */
.L_x_2617:
[----:B------:R-:W-:-:S04]  /*4ff0*/  F2FP.F16.F32.PACK_AB R0, RZ, R0 ;  /* 0x00000000ff00723e */ /* 0x000fc800000000ff */
[----:B------:R-:W-:Y:S01]  /*5000*/  PRMT R2, R0, 0x7610, R2 ;  /* 0x0000761000027816 */ /* 0x000fe20000000002 */
[----:B------:R-:W-:Y:S06]  /*5010*/  BRA `(.L_x_2602) ;  /* 0x0000000400287947 */ /* 0x000fec0003800000 */
.L_x_2615:
        /* <DEDUP_REMOVED lines=21> */
.L_x_2624:
[----:B------:R-:W-:Y:S05]  /*5170*/  BSYNC B1 ;  /* 0x0000000000017941 */ /* 0x000fea0003800000 */
.L_x_2623:
[----:B------:R-:W-:Y:S01]  /*5180*/  LEA R3, R0, 0x37800000, 0x17 ;  /* 0x3780000000037811 */ /* 0x000fe200078eb8ff */
[----:B------:R-:W-:-:S05]  /*5190*/  IMAD.SHL.U32 R0, R2, 0x200000, RZ ;  /* 0x0020000002007824 */ /* 0x000fca00078e00ff */
[----:B------:R-:W-:-:S07]  /*51a0*/  LOP3.LUT R0, R3, R0, R4, 0xfe, !PT ;  /* 0x0000000003007212 */ /* 0x000fce00078efe04 */
.L_x_2622:
[----:B------:R-:W-:Y:S05]  /*51b0*/  BSYNC B0 ;  /* 0x0000000000007941 */ /* 0x000fea0003800000 */
.L_x_2621:
[----:B------:R-:W-:-:S04]  /*51c0*/  F2FP.F16.F32.PACK_AB R0, RZ, R0 ;  /* 0x00000000ff00723e */ /* 0x000fc800000000ff */
[----:B------:R-:W-:Y:S01]  /*51d0*/  PRMT R2, R0, 0x7610, R2 ;  /* 0x0000761000027816 */ /* 0x000fe20000000002 */
[----:B------:R-:W-:Y:S06]  /*51e0*/  BRA `(.L_x_2602) ;  /* 0x0000000000b47947 */ /* 0x000fec0003800000 */
.L_x_2614:
        /* <DEDUP_REMOVED lines=14> */
.L_x_2628:
[----:B------:R-:W-:Y:S05]  /*52d0*/  BSYNC B0 ;  /* 0x0000000000007941 */ /* 0x000fea0003800000 */
.L_x_2627:
[----:B------:R-:W-:-:S04]  /*52e0*/  F2FP.F16.F32.PACK_AB R0, RZ, R0 ;  /* 0x00000000ff00723e */ /* 0x000fc800000000ff */
[----:B------:R-:W-:Y:S01]  /*52f0*/  PRMT R2, R0, 0x7610, R2 ;  /* 0x0000761000027816 */ /* 0x000fe20000000002 */
[----:B------:R-:W-:Y:S06]  /*5300*/  BRA `(.L_x_2602) ;  /* 0x00000000006c7947 */ /* 0x000fec0003800000 */
.L_x_2601:
        /* <DEDUP_REMOVED lines=16> */
.L_x_2629:
[----:B------:R-:W-:Y:S01]  /*5410*/  PRMT R2, RZ, 0x7610, R2 ;  /* 0x00007610ff027816 */ /* 0x000fe20000000002 */
[----:B------:R-:W-:Y:S06]  /*5420*/  BRA `(.L_x_2602) ;  /* 0x0000000000247947 */ /* 0x000fec0003800000 */
.L_x_2626:
[----:B------:R-:W2:Y:S02]  /*5430*/  LDG.E.64 R4, desc[UR36][R4.64] ;  /* 0x0000002404047981 */ /* 0x000ea4000c1e1b00 */
[----:B--2---:R-:W0:Y:S02]  /*5440*/  I2F.U64 R0, R4 ;  /* 0x0000000400007312 */ /* 0x004e240000301000 */
[----:B0-----:R-:W-:-:S04]  /*5450*/  F2FP.F16.F32.PACK_AB R0, RZ, R0 ;  /* 0x00000000ff00723e */ /* 0x001fc800000000ff */
[----:B------:R-:W-:Y:S01]  /*5460*/  PRMT R2, R0, 0x7610, R2 ;  /* 0x0000761000027816 */ /* 0x000fe20000000002 */
[----:B------:R-:W-:Y:S06]  /*5470*/  BRA `(.L_x_2602) ;  /* 0x0000000000107947 */ /* 0x000fec0003800000 */
.L_x_2625:
[----:B------:R-:W2:Y:S02]  /*5480*/  LDG.E R4, desc[UR36][R4.64] ;  /* 0x0000002404047981 */ /* 0x000ea4000c1e1900 */
[----:B--2---:R-:W-:-:S04]  /*5490*/  I2FP.F32.U32 R0, R4 ;  /* 0x0000000400007245 */ /* 0x004fc80000201000 */
[----:B------:R-:W-:-:S04]  /*54a0*/  F2FP.F16.F32.PACK_AB R0, RZ, R0 ;  /* 0x00000000ff00723e */ /* 0x000fc800000000ff */
[----:B------:R-:W-:-:S07]  /*54b0*/  PRMT R2, R0, 0x7610, R2 ;  /* 0x0000761000027816 */ /* 0x000fce0000000002 */
.L_x_2602:
[----:B------:R-:W2:Y:S01]  /*54c0*/  LDC.U8 R3, c[0x0][0x235] ;  /* 0x00008d40ff037b82 */ /* 0x000ea20000000000 */
[----:B------:R-:W-:Y:S02]  /*54d0*/  ULDC UR4, c[0x0][0x23c] ;  /* 0x00008f0000047ab9 */ /* 0x000fe40000000800 */
[----:B------:R-:W-:-:S05]  /*54e0*/  IMAD R27, R27, UR4, RZ ;  /* 0x000000041b1b7c24 */ /* 0x000fca000f8e02ff */
[----:B01----:R-:W0:Y:S01]  /*54f0*/  LDC.64 R4, c[0x0][0x228] ;  /* 0x00008a00ff047b82 */ /* 0x003e220000000a00 */
[----:B--2---:R-:W-:-:S04]  /*5500*/  PRMT R0, R3, 0x9910, RZ ;  /* 0x0000991003007816 */ /* 0x004fc800000000ff */
        /* <DEDUP_REMOVED lines=17> */
.L_x_2633:
[----:B------:R-:W2:Y:S02]  /*5620*/  LDG.E.U8 R4, desc[UR36][R4.64] ;  /* 0x0000002404047981 */ /* 0x000ea4000c1e1100 */
[----:B--2---:R-:W-:-:S04]  /*5630*/  I2FP.F32.U32 R0, R4 ;  /* 0x0000000400007245 */ /* 0x004fc80000201000 */
[----:B------:R-:W-:-:S04]  /*5640*/  F2FP.F16.F32.PACK_AB R0, RZ, R0 ;  /* 0x00000000ff00723e */ /* 0x000fc800000000ff */
[----:B------:R-:W-:Y:S01]  /*5650*/  PRMT R27, R0, 0x7610, R27 ;  /* 0x00007610001b7816 */ /* 0x000fe2000000001b */
[----:B------:R-:W-:Y:S06]  /*5660*/  BRA `(.L_x_2635) ;  /* 0x0000000c00bc7947 */ /* 0x000fec0003800000 */
.L_x_2632:
        /* <DEDUP_REMOVED lines=11> */
.L_x_2637:
[----:B------:R-:W2:Y:S02]  /*5720*/  LDG.E R4, desc[UR36][R4.64] ;  /* 0x0000002404047981 */ /* 0x000ea4000c1e1900 */
[----:B--2---:R-:W-:-:S04]  /*5730*/  I2FP.F32.S32 R0, R4 ;  /* 0x0000000400007245 */ /* 0x004fc80000201400 */
[----:B------:R-:W-:-:S04]  /*5740*/  F2FP.F16.F32.PACK_AB R0, RZ, R0 ;  /* 0x00000000ff00723e */ /* 0x000fc800000000ff */
[----:B------:R-:W-:Y:S01]  /*5750*/  PRMT R27, R0, 0x7610, R27 ;  /* 0x00007610001b7816 */ /* 0x000fe2000000001b */
[----:B------:R-:W-:Y:S06]  /*5760*/  BRA `(.L_x_2635) ;  /* 0x0000000c007c7947 */ /* 0x000fec0003800000 */
.L_x_2636:
[----:B------:R-:W2:Y:S02]  /*5770*/  LDG.E.U16 R4, desc[UR36][R4.64] ;  /* 0x0000002404047981 */ /* 0x000ea4000c1e1500 */
[----:B--2---:R-:W0:Y:S02]  /*5780*/  I2F.S16 R0, R4 ;  /* 0x0000000400007306 */ /* 0x004e240000101400 */
[----:B0-----:R-:W-:-:S04]  /*5790*/  F2FP.F16.F32.PACK_AB R0, RZ, R0 ;  /* 0x00000000ff00723e */ /* 0x001fc800000000ff */
[----:B------:R-:W-:Y:S01]  /*57a0*/  PRMT R27, R0, 0x7610, R27 ;  /* 0x00007610001b7816 */ /* 0x000fe2000000001b */
[----:B------:R-:W-:Y:S06]  /*57b0*/  BRA `(.L_x_2635) ;  /* 0x0000000c00687947 */ /* 0x000fec0003800000 */
.L_x_2631:
        /* <DEDUP_REMOVED lines=9> */
.L_x_2639:
[----:B------:R1:W5:Y:S01]  /*5850*/  LDG.E.U16 R27, desc[UR36][R4.64] ;  /* 0x00000024041b7981 */ /* 0x000362000c1e1500 */
[----:B------:R-:W-:Y:S05]  /*5860*/  BRA `(.L_x_2635) ;  /* 0x0000000c003c7947 */ /* 0x000fea0003800000 */
.L_x_2638:
        /* <DEDUP_REMOVED lines=9> */
.L_x_2641:
[----:B------:R0:W5:Y:S01]  /*5900*/  LDG.E.U16 R27, desc[UR36][R4.64] ;  /* 0x00000024041b7981 */ /* 0x000162000c1e1500 */
[----:B------:R-:W-:Y:S05]  /*5910*/  BRA `(.L_x_2635) ;  /* 0x0000000c00107947 */ /* 0x000fea0003800000 */
.L_x_2640:
        /* <DEDUP_REMOVED lines=9> */
.L_x_2630:
        /* <DEDUP_REMOVED lines=14> */
.L_x_2644:
        /* <DEDUP_REMOVED lines=9> */
.L_x_2643:
        /* <DEDUP_REMOVED lines=28> */
.L_x_2646:
        /* <DEDUP_REMOVED lines=12> */
[----:B------:R-:W-:-:S04]  /*5da0*/  F2FP.F16.F32.PACK_AB R0, RZ, R0 ;  /* 0x00000000ff00723e */ /* 0x000fc800000000ff */
[----:B------:R-:W-:Y:S01]  /*5db0*/  PRMT R27, R0, 0x7610, R27 ;  /* 0x00007610001b7816 */ /* 0x000fe2000000001b */
[----:B------:R-:W-:Y:S06]  /*5dc0*/  BRA `(.L_x_2635) ;  /* 0x0000000400e47947 */ /* 0x000fec0003800000 */
.L_x_2645:
[----:B------:R-:W2:Y:S02]  /*5dd0*/  LDG.E.U16 R0, desc[UR36][R4.64] ;  /* 0x0000002404007981 */ /* 0x000ea4000c1e1500 */
[----:B--2---:R-:W-:-:S05]  /*5de0*/  IMAD.U32 R0, R0, 0x10000, RZ ;  /* 0x0001000000007824 */ /* 0x004fca00078e00ff */
[----:B------:R-:W-:-:S04]  /*5df0*/  F2FP.F16.F32.PACK_AB R0, RZ, R0 ;  /* 0x00000000ff00723e */ /* 0x000fc800000000ff */
[----:B------:R-:W-:Y:S01]  /*5e00*/  PRMT R27, R0, 0x7610, R27 ;  /* 0x00007610001b7816 */ /* 0x000fe2000000001b */
[----:B------:R-:W-:Y:S06]  /*5e10*/  BRA `(.L_x_2635) ;  /* 0x0000000400d07947 */ /* 0x000fec0003800000 */
.L_x_2642:
        /* <DEDUP_REMOVED lines=13> */
.L_x_2649:
        /* <DEDUP_REMOVED lines=21> */
.L_x_2653:
[----:B------:R-:W-:Y:S05]  /*6040*/  BSYNC B1 ;  /* 0x0000000000017941 */ /* 0x000fea0003800000 */
.L_x_2652:
[----:B------:R-:W-:Y:S01]  /*6050*/  LEA R5, R0, 0x3b800000, 0x17 ;  /* 0x3b80000000057811 */ /* 0x000fe200078eb8ff */
[----:B------:R-:W-:-:S05]  /*6060*/  IMAD.SHL.U32 R0, R3, 0x100000, RZ ;  /* 0x0010000003007824 */ /* 0x000fca00078e00ff */
[----:B------:R-:W-:-:S07]  /*6070*/  LOP3.LUT R0, R5, R0, R6, 0xfe, !PT ;  /* 0x0000000005007212 */ /* 0x000fce00078efe06 */
.L_x_2651:
[----:B------:R-:W-:Y:S05]  /*6080*/  BSYNC B0 ;  /* 0x0000000000007941 */ /* 0x000fea0003800000 */
.L_x_2650:
[----:B------:R-:W-:-:S04]  /*6090*/  F2FP.F16.F32.PACK_AB R0, RZ, R0 ;  /* 0x00000000ff00723e */ /* 0x000fc800000000ff */
[----:B------:R-:W-:Y:S01]  /*60a0*/  PRMT R27, R0, 0x7610, R27 ;  /* 0x00007610001b7816 */ /* 0x000fe2000000001b */
[----:B------:R-:W-:Y:S06]  /*60b0*/  BRA `(.L_x_2635) ;  /* 0x0000000400287947 */ /* 0x000fec0003800000 */
.L_x_2648:
        /* <DEDUP_REMOVED lines=21> */
.L_x_2657:
[----:B------:R-:W-:Y:S05]  /*6210*/  BSYNC B1 ;  /* 0x0000000000017941 */ /* 0x000fea0003800000 */
.L_x_2656:
[----:B------:R-:W-:Y:S01]  /*6220*/  LEA R5, R0, 0x37800000, 0x17 ;  /* 0x3780000000057811 */ /* 0x000fe200078eb8ff */
[----:B------:R-:W-:-:S05]  /*6230*/  IMAD.SHL.U32 R0, R3, 0x200000, RZ ;  /* 0x0020000003007824 */ /* 0x000fca00078e00ff */
[----:B------:R-:W-:-:S07]  /*6240*/  LOP3.LUT R0, R5, R0, R6, 0xfe, !PT ;  /* 0x0000000005007212 */ /* 0x000fce00078efe06 */
.L_x_2655:
[----:B------:R-:W-:Y:S05]  /*6250*/  BSYNC B0 ;  /* 0x0000000000007941 */ /* 0x000fea0003800000 */
.L_x_2654:
[----:B------:R-:W-:-:S04]  /*6260*/  F2FP.F16.F32.PACK_AB R0, RZ, R0 ;  /* 0x00000000ff00723e */ /* 0x000fc800000000ff */
[----:B------:R-:W-:Y:S01]  /*6270*/  PRMT R27, R0, 0x7610, R27 ;  /* 0x00007610001b7816 */ /* 0x000fe2000000001b */
[----:B------:R-:W-:Y:S06]  /*6280*/  BRA `(.L_x_2635) ;  /* 0x0000000000b47947 */ /* 0x000fec0003800000 */
.L_x_2647:
        /* <DEDUP_REMOVED lines=14> */
.L_x_2661:
[----:B------:R-:W-:Y:S05]  /*6370*/  BSYNC B0 ;  /* 0x0000000000007941 */ /* 0x000fea0003800000 */
.L_x_2660:
[----:B------:R-:W-:-:S04]  /*6380*/  F2FP.F16.F32.PACK_AB R0, RZ, R0 ;  /* 0x00000000ff00723e */ /* 0x000fc800000000ff */
[----:B------:R-:W-:Y:S01]  /*6390*/  PRMT R27, R0, 0x7610, R27 ;  /* 0x00007610001b7816 */ /* 0x000fe2000000001b */
[----:B------:R-:W-:Y:S06]  /*63a0*/  BRA `(.L_x_2635) ;  /* 0x00000000006c7947 */ /* 0x000fec0003800000 */
.L_x_2634:
        /* <DEDUP_REMOVED lines=16> */
.L_x_2662:
[----:B------:R-:W-:Y:S01]  /*64b0*/  PRMT R27, RZ, 0x7610, R27 ;  /* 0x00007610ff1b7816 */ /* 0x000fe2000000001b */
[----:B------:R-:W-:Y:S06]  /*64c0*/  BRA `(.L_x_2635) ;  /* 0x0000000000247947 */ /* 0x000fec0003800000 */
.L_x_2659:
[----:B------:R-:W2:Y:S02]  /*64d0*/  LDG.E.64 R4, desc[UR36][R4.64] ;  /* 0x0000002404047981 */ /* 0x000ea4000c1e1b00 */
[----:B--2---:R-:W0:Y:S02]  /*64e0*/  I2F.U64 R0, R4 ;  /* 0x0000000400007312 */ /* 0x004e240000301000 */
[----:B0-----:R-:W-:-:S04]  /*64f0*/  F2FP.F16.F32.PACK_AB R0, RZ, R0 ;  /* 0x00000000ff00723e */ /* 0x001fc800000000ff */
[----:B------:R-:W-:Y:S01]  /*6500*/  PRMT R27, R0, 0x7610, R27 ;  /* 0x00007610001b7816 */ /* 0x000fe2000000001b */
[----:B------:R-:W-:Y:S06]  /*6510*/  BRA `(.L_x_2635) ;  /* 0x0000000000107947 */ /* 0x000fec0003800000 */
.L_x_2658:
[----:B------:R-:W2:Y:S02]  /*6520*/  LDG.E R4, desc[UR36][R4.64] ;  /* 0x0000002404047981 */ /* 0x000ea4000c1e1900 */
[----:B--2---:R-:W-:-:S04]  /*6530*/  I2FP.F32.U32 R0, R4 ;  /* 0x0000000400007245 */ /* 0x004fc80000201000 */
[----:B------:R-:W-:-:S04]  /*6540*/  F2FP.F16.F32.PACK_AB R0, RZ, R0 ;  /* 0x00000000ff00723e */ /* 0x000fc800000000ff */
[----:B------:R-:W-:-:S07]  /*6550*/  PRMT R27, R0, 0x7610, R27 ;  /* 0x00007610001b7816 */ /* 0x000fce000000001b */
.L_x_2635:
[----:B------:R-:W-:-:S07]  /*6560*/  VIADD R26, R26, 0x80 ;  /* 0x000000801a1a7836 */ /* 0x000fce0000000000 */
.L_x_2596:
[----:B------:R-:W-:Y:S05]  /*6570*/  BSYNC B6 ;  /* 0x0000000000067941 */ /* 0x000fea0003800000 */
.L_x_2595:
        /* <DEDUP_REMOVED lines=26> */
.L_x_2668:
[----:B------:R-:W2:Y:S02]  /*6720*/  LDG.E.U8 R4, desc[UR36][R4.64] ;  /* 0x0000002404047981 */ /* 0x000ea4000c1e1100 */
[----:B--2---:R-:W-:-:S04]  /*6730*/  I2FP.F32.U32 R0, R4 ;  /* 0x0000000400007245 */ /* 0x004fc80000201000 */
[----:B------:R-:W-:-:S04]  /*6740*/  F2FP.F16.F32.PACK_AB R0, RZ, R0 ;  /* 0x00000000ff00723e */ /* 0x000fc800000000ff */
[----:B------:R-:W-:Y:S01]  /*6750*/  PRMT R16, R0, 0x7610, R16 ;  /* 0x0000761000107816 */ /* 0x000fe20000000010 */
[----:B------:R-:W-:Y:S06]  /*6760*/  BRA `(.L_x_2670) ;  /* 0x0000000c00bc7947 */ /* 0x000fec0003800000 */
.L_x_2667:
        /* <DEDUP_REMOVED lines=11> */
.L_x_2672:
[----:B------:R-:W2:Y:S02]  /*6820*/  LDG.E R4, desc[UR36][R4.64] ;  /* 0x0000002404047981 */ /* 0x000ea4000c1e1900 */
[----:B--2---:R-:W-:-:S04]  /*6830*/  I2FP.F32.S32 R0, R4 ;  /* 0x0000000400007245 */ /* 0x004fc80000201400 */
[----:B------:R-:W-:-:S04]  /*6840*/  F2FP.F16.F32.PACK_AB R0, RZ, R0 ;  /* 0x00000000ff00723e */ /* 0x000fc800000000ff */
[----:B------:R-:W-:Y:S01]  /*6850*/  PRMT R16, R0, 0x7610, R16 ;  /* 0x0000761000107816 */ /* 0x000fe20000000010 */
[----:B------:R-:W-:Y:S06]  /*6860*/  BRA `(.L_x_2670) ;  /* 0x0000000c007c7947 */ /* 0x000fec0003800000 */
.L_x_2671:
[----:B------:R-:W2:Y:S02]  /*6870*/  LDG.E.U16 R4, desc[UR36][R4.64] ;  /* 0x0000002404047981 */ /* 0x000ea4000c1e1500 */
[----:B--2---:R-:W0:Y:S02]  /*6880*/  I2F.S16 R0, R4 ;  /* 0x0000000400007306 */ /* 0x004e240000101400 */
[----:B0-----:R-:W-:-:S04]  /*6890*/  F2FP.F16.F32.PACK_AB R0, RZ, R0 ;  /* 0x00000000ff00723e */ /* 0x001fc800000000ff */
[----:B------:R-:W-:Y:S01]  /*68a0*/  PRMT R16, R0, 0x7610, R16 ;  /* 0x0000761000107816 */ /* 0x000fe20000000010 */
[----:B------:R-:W-:Y:S06]  /*68b0*/  BRA `(.L_x_2670) ;  /* 0x0000000c00687947 */ /* 0x000fec0003800000 */
.L_x_2666:
        /* <DEDUP_REMOVED lines=9> */
.L_x_2674:
[----:B------:R0:W5:Y:S01]  /*6950*/  LDG.E.U16 R16, desc[UR36][R4.64] ;  /* 0x0000002404107981 */ /* 0x000162000c1e1500 */
[----:B------:R-:W-:Y:S05]  /*6960*/  BRA `(.L_x_2670) ;  /* 0x0000000c003c7947 */ /* 0x000fea0003800000 */
.L_x_2673:
        /* <DEDUP_REMOVED lines=9> */
.L_x_2676:
[----:B------:R1:W5:Y:S01]  /*6a00*/  LDG.E.U16 R16, desc[UR36][R4.64] ;  /* 0x0000002404107981 */ /* 0x000362000c1e1500 */
[----:B------:R-:W-:Y:S05]  /*6a10*/  BRA `(.L_x_2670) ;  /* 0x0000000c00107947 */ /* 0x000fea0003800000 */
.L_x_2675:
        /* <DEDUP_REMOVED lines=9> */
.L_x_2665:
        /* <DEDUP_REMOVED lines=14> */
.L_x_2679:
        /* <DEDUP_REMOVED lines=9> */
.L_x_2678:
        /* <DEDUP_REMOVED lines=28> */
.L_x_2681:
        /* <DEDUP_REMOVED lines=15> */
.L_x_2680:
[----:B------:R-:W2:Y:S02]  /*6ed0*/  LDG.E.U16 R0, desc[UR36][R4.64] ;  /* 0x0000002404007981 */ /* 0x000ea4000c1e1500 */
[----:B--2---:R-:W-:-:S05]  /*6ee0*/  IMAD.U32 R0, R0, 0x10000, RZ ;  /* 0x0001000000007824 */ /* 0x004fca00078e00ff */
[----:B------:R-:W-:-:S04]  /*6ef0*/  F2FP.F16.F32.PACK_AB R0, RZ, R0 ;  /* 0x00000000ff00723e */ /* 0x000fc800000000ff */
[----:B------:R-:W-:Y:S01]  /*6f00*/  PRMT R16, R0, 0x7610, R16 ;  /* 0x0000761000107816 */ /* 0x000fe20000000010 */
[----:B------:R-:W-:Y:S06]  /*6f10*/  BRA `(.L_x_2670) ;  /* 0x0000000400d07947 */ /* 0x000fec0003800000 */
.L_x_2677:
        /* <DEDUP_REMOVED lines=13> */
.L_x_2684:
        /* <DEDUP_REMOVED lines=21> */
.L_x_2688:
[----:B------:R-:W-:Y:S05]  /*7140*/  BSYNC B1 ;  /* 0x0000000000017941 */ /* 0x000fea0003800000 */
.L_x_2687:
[----:B------:R-:W-:Y:S01]  /*7150*/  LEA R5, R0, 0x3b800000, 0x17 ;  /* 0x3b80000000057811 */ /* 0x000fe200078eb8ff */
[----:B------:R-:W-:-:S05]  /*7160*/  IMAD.SHL.U32 R0, R3, 0x100000, RZ ;  /* 0x0010000003007824 */ /* 0x000fca00078e00ff */
[----:B------:R-:W-:-:S07]  /*7170*/  LOP3.LUT R0, R5, R0, R6, 0xfe, !PT ;  /* 0x0000000005007212 */ /* 0x000fce00078efe06 */
.L_x_2686:
[----:B------:R-:W-:Y:S05]  /*7180*/  BSYNC B0 ;  /* 0x0000000000007941 */ /* 0x000fea0003800000 */
.L_x_2685:
[----:B------:R-:W-:-:S04]  /*7190*/  F2FP.F16.F32.PACK_AB R0, RZ, R0 ;  /* 0x00000000ff00723e */ /* 0x000fc800000000ff */
[----:B------:R-:W-:Y:S01]  /*71a0*/  PRMT R16, R0, 0x7610, R16 ;  /* 0x0000761000107816 */ /* 0x000fe20000000010 */
[----:B------:R-:W-:Y:S06]  /*71b0*/  BRA `(.L_x_2670) ;  /* 0x0000000400287947 */ /* 0x000fec0003800000 */
.L_x_2683:
        /* <DEDUP_REMOVED lines=21> */
.L_x_2692:
[----:B------:R-:W-:Y:S05]  /*7310*/  BSYNC B1 ;  /* 0x0000000000017941 */ /* 0x000fea0003800000 */
.L_x_2691:
[----:B------:R-:W-:Y:S01]  /*7320*/  LEA R5, R0, 0x37800000, 0x17 ;  /* 0x3780000000057811 */ /* 0x000fe200078eb8ff */
[----:B------:R-:W-:-:S05]  /*7330*/  IMAD.SHL.U32 R0, R3, 0x200000, RZ ;  /* 0x0020000003007824 */ /* 0x000fca00078e00ff */
[----:B------:R-:W-:-:S07]  /*7340*/  LOP3.LUT R0, R5, R0, R6, 0xfe, !PT ;  /* 0x0000000005007212 */ /* 0x000fce00078efe06 */
.L_x_2690:
[----:B------:R-:W-:Y:S05]  /*7350*/  BSYNC B0 ;  /* 0x0000000000007941 */ /* 0x000fea0003800000 */
.L_x_2689:
[----:B------:R-:W-:-:S04]  /*7360*/  F2FP.F16.F32.PACK_AB R0, RZ, R0 ;  /* 0x00000000ff00723e */ /* 0x000fc800000000ff */
[----:B------:R-:W-:Y:S01]  /*7370*/  PRMT R16, R0, 0x7610, R16 ;  /* 0x0000761000107816 */ /* 0x000fe20000000010 */
[----:B------:R-:W-:Y:S06]  /*7380*/  BRA `(.L_x_2670) ;  /* 0x0000000000b47947 */ /* 0x000fec0003800000 */
.L_x_2682:
        /* <DEDUP_REMOVED lines=14> */
.L_x_2696:
[----:B------:R-:W-:Y:S05]  /*7470*/  BSYNC B0 ;  /* 0x0000000000007941 */ /* 0x000fea0003800000 */
.L_x_2695:
[----:B------:R-:W-:-:S04]  /*7480*/  F2FP.F16.F32.PACK_AB R0, RZ, R0 ;  /* 0x00000000ff00723e */ /* 0x000fc800000000ff */
[----:B------:R-:W-:Y:S01]  /*7490*/  PRMT R16, R0, 0x7610, R16 ;  /* 0x0000761000107816 */ /* 0x000fe20000000010 */
[----:B------:R-:W-:Y:S06]  /*74a0*/  BRA `(.L_x_2670) ;  /* 0x00000000006c7947 */ /* 0x000fec0003800000 */
.L_x_2669:
        /* <DEDUP_REMOVED lines=16> */
.L_x_2697:
[----:B------:R-:W-:Y:S01]  /*75b0*/  PRMT R16, RZ, 0x7610, R16 ;  /* 0x00007610ff107816 */ /* 0x000fe20000000010 */
[----:B------:R-:W-:Y:S06]  /*75c0*/  BRA `(.L_x_2670) ;  /* 0x0000000000247947 */ /* 0x000fec0003800000 */
.L_x_2694:
[----:B------:R-:W2:Y:S02]  /*75d0*/  LDG.E.64 R4, desc[UR36][R4.64] ;  /* 0x0000002404047981 */ /* 0x000ea4000c1e1b00 */
[----:B--2---:R-:W0:Y:S02]  /*75e0*/  I2F.U64 R0, R4 ;  /* 0x0000000400007312 */ /* 0x004e240000301000 */
[----:B0-----:R-:W-:-:S04]  /*75f0*/  F2FP.F16.F32.PACK_AB R0, RZ, R0 ;  /* 0x00000000ff00723e */ /* 0x001fc800000000ff */
[----:B------:R-:W-:Y:S01]  /*7600*/  PRMT R16, R0, 0x7610, R16 ;  /* 0x0000761000107816 */ /* 0x000fe20000000010 */
[----:B------:R-:W-:Y:S06]  /*7610*/  BRA `(.L_x_2670) ;  /* 0x0000000000107947 */ /* 0x000fec0003800000 */
.L_x_2693:
[----:B------:R-:W2:Y:S02]  /*7620*/  LDG.E R4, desc[UR36][R4.64] ;  /* 0x0000002404047981 */ /* 0x000ea4000c1e1900 */
[----:B--2---:R-:W-:-:S04]  /*7630*/  I2FP.F32.U32 R0, R4 ;  /* 0x0000000400007245 */ /* 0x004fc80000201000 */
[----:B------:R-:W-:-:S04]  /*7640*/  F2FP.F16.F32.PACK_AB R0, RZ, R0 ;  /* 0x00000000ff00723e */ /* 0x000fc800000000ff */
[----:B------:R-:W-:-:S07]  /*7650*/  PRMT R16, R0, 0x7610, R16 ;  /* 0x0000761000107816 */ /* 0x000fce0000000010 */
.L_x_2670:
        /* <DEDUP_REMOVED lines=21> */
.L_x_2701:
[----:B------:R-:W2:Y:S02]  /*77b0*/  LDG.E.U8 R4, desc[UR36][R4.64] ;  /* 0x0000002404047981 */ /* 0x000ea4000c1e1100 */
[----:B--2---:R-:W-:-:S04]  /*77c0*/  I2FP.F32.U32 R0, R4 ;  /* 0x0000000400007245 */ /* 0x004fc80000201000 */
[----:B------:R-:W-:Y:S01]  /*77d0*/  F2FP.F16.F32.PACK_AB R0, RZ, R0 ;  /* 0x00000000ff00723e */ /* 0x000fe200000000ff */
[----:B------:R-:W-:Y:S06]  /*77e0*/  BRA `(.L_x_2664) ;  /* 0x0000000c00847947 */ /* 0x000fec0003800000 */
.L_x_2700:
        /* <DEDUP_REMOVED lines=10> */
.L_x_2704:
[----:B------:R-:W2:Y:S02]  /*7890*/  LDG.E R4, desc[UR36][R4.64] ;  /* 0x0000002404047981 */ /* 0x000ea4000c1e1900 */
[----:B--2---:R-:W-:-:S04]  /*78a0*/  I2FP.F32.S32 R0, R4 ;  /* 0x0000000400007245 */ /* 0x004fc80000201400 */
[----:B------:R-:W-:Y:S01]  /*78b0*/  F2FP.F16.F32.PACK_AB R0, RZ, R0 ;  /* 0x00000000ff00723e */ /* 0x000fe200000000ff */
[----:B------:R-:W-:Y:S06]  /*78c0*/  BRA `(.L_x_2664) ;  /* 0x0000000c004c7947 */ /* 0x000fec0003800000 */
.L_x_2703:
[----:B------:R-:W2:Y:S02]  /*78d0*/  LDG.E.U16 R4, desc[UR36][R4.64] ;  /* 0x0000002404047981 */ /* 0x000ea4000c1e1500 */
[----:B--2---:R-:W0:Y:S02]  /*78e0*/  I2F.S16 R0, R4 ;  /* 0x0000000400007306 */ /* 0x004e240000101400 */
[----:B0-----:R-:W-:Y:S01]  /*78f0*/  F2FP.F16.F32.PACK_AB R0, RZ, R0 ;  /* 0x00000000ff00723e */ /* 0x001fe200000000ff */
[----:B------:R-:W-:Y:S06]  /*7900*/  BRA `(.L_x_2664) ;  /* 0x0000000c003c7947 */ /* 0x000fec0003800000 */
.L_x_2699:
        /* <DEDUP_REMOVED lines=9> */
.L_x_2706:
[----:B------:R2:W5:Y:S01]  /*79a0*/  LDG.E.U16 R0, desc[UR36][R4.64] ;  /* 0x0000002404007981 */ /* 0x000562000c1e1500 */
[----:B------:R-:W-:Y:S05]  /*79b0*/  BRA `(.L_x_2664) ;  /* 0x0000000c00107947 */ /* 0x000fea0003800000 */
.L_x_2705:
        /* <DEDUP_REMOVED lines=9> */
.L_x_2708:
[----:B------:R3:W5:Y:S01]  /*7a50*/  LDG.E.U16 R0, desc[UR36][R4.64] ;  /* 0x0000002404007981 */ /* 0x000762000c1e1500 */
[----:B------:R-:W-:Y:S05]  /*7a60*/  BRA `(.L_x_2664) ;  /* 0x0000000800e47947 */ /* 0x000fea0003800000 */
.L_x_2707:
        /* <DEDUP_REMOVED lines=8> */
.L_x_2698:
        /* <DEDUP_REMOVED lines=13> */
.L_x_2711:
        /* <DEDUP_REMOVED lines=8> */
.L_x_2710:
        /* <DEDUP_REMOVED lines=28> */
.L_x_2713:
        /* <DEDUP_REMOVED lines=12> */
[----:B------:R-:W-:Y:S01]  /*7ec0*/  F2FP.F16.F32.PACK_AB R0, RZ, R0 ;  /* 0x00000000ff00723e */ /* 0x000fe200000000ff */
[----:B------:R-:W-:Y:S06]  /*7ed0*/  BRA `(.L_x_2664) ;  /* 0x0000000400c87947 */ /* 0x000fec0003800000 */
.L_x_2712:
[----:B------:R-:W2:Y:S02]  /*7ee0*/  LDG.E.U16 R0, desc[UR36][R4.64] ;  /* 0x0000002404007981 */ /* 0x000ea4000c1e1500 */
[----:B--2---:R-:W-:-:S05]  /*7ef0*/  IMAD.U32 R0, R0, 0x10000, RZ ;  /* 0x0001000000007824 */ /* 0x004fca00078e00ff */
[----:B------:R-:W-:Y:S01]  /*7f00*/  F2FP.F16.F32.PACK_AB R0, RZ, R0 ;  /* 0x00000000ff00723e */ /* 0x000fe200000000ff */
[----:B------:R-:W-:Y:S06]  /*7f10*/  BRA `(.L_x_2664) ;  /* 0x0000000400b87947 */ /* 0x000fec0003800000 */
.L_x_2709:
        /* <DEDUP_REMOVED lines=12> */
.L_x_2716:
        /* <DEDUP_REMOVED lines=21> */
.L_x_2720:
[----:B------:R-:W-:Y:S05]  /*8130*/  BSYNC B1 ;  /* 0x0000000000017941 */ /* 0x000fea0003800000 */
.L_x_2719:
[----:B------:R-:W-:Y:S01]  /*8140*/  LEA R5, R0, 0x3b800000, 0x17 ;  /* 0x3b80000000057811 */ /* 0x000fe200078eb8ff */
[----:B------:R-:W-:-:S05]  /*8150*/  IMAD.SHL.U32 R0, R3, 0x100000, RZ ;  /* 0x0010000003007824 */ /* 0x000fca00078e00ff */
[----:B------:R-:W-:-:S07]  /*8160*/  LOP3.LUT R0, R5, R0, R6, 0xfe, !PT ;  /* 0x0000000005007212 */ /* 0x000fce00078efe06 */
.L_x_2718:
[----:B------:R-:W-:Y:S05]  /*8170*/  BSYNC B0 ;  /* 0x0000000000007941 */ /* 0x000fea0003800000 */
.L_x_2717:
[----:B------:R-:W-:Y:S01]  /*8180*/  F2FP.F16.F32.PACK_AB R0, RZ, R0 ;  /* 0x00000000ff00723e */ /* 0x000fe200000000ff */
[----:B------:R-:W-:Y:S06]  /*8190*/  BRA `(.L_x_2664) ;  /* 0x0000000400187947 */ /* 0x000fec0003800000 */
.L_x_2715:
        /* <DEDUP_REMOVED lines=21> */
.L_x_2724:
[----:B------:R-:W-:Y:S05]  /*82f0*/  BSYNC B1 ;  /* 0x0000000000017941 */ /* 0x000fea0003800000 */
.L_x_2723:
[----:B------:R-:W-:Y:S01]  /*8300*/  LEA R5, R0, 0x37800000, 0x17 ;  /* 0x3780000000057811 */ /* 0x000fe200078eb8ff */
[----:B------:R-:W-:-:S05]  /*8310*/  IMAD.SHL.U32 R0, R3, 0x200000, RZ ;  /* 0x0020000003007824 */ /* 0x000fca00078e00ff */
[----:B------:R-:W-:-:S07]  /*8320*/  LOP3.LUT R0, R5, R0, R6, 0xfe, !PT ;  /* 0x0000000005007212 */ /* 0x000fce00078efe06 */
.L_x_2722:
[----:B------:R-:W-:Y:S05]  /*8330*/  BSYNC B0 ;  /* 0x0000000000007941 */ /* 0x000fea0003800000 */
.L_x_2721:
[----:B------:R-:W-:Y:S01]  /*8340*/  F2FP.F16.F32.PACK_AB R0, RZ, R0 ;  /* 0x00000000ff00723e */ /* 0x000fe200000000ff */
[----:B------:R-:W-:Y:S06]  /*8350*/  BRA `(.L_x_2664) ;  /* 0x0000000000a87947 */ /* 0x000fec0003800000 */
.L_x_2714:
        /* <DEDUP_REMOVED lines=14> */
.L_x_2728:
[----:B------:R-:W-:Y:S05]  /*8440*/  BSYNC B0 ;  /* 0x0000000000007941 */ /* 0x000fea0003800000 */
.L_x_2727:
[----:B------:R-:W-:Y:S01]  /*8450*/  F2FP.F16.F32.PACK_AB R0, RZ, R0 ;  /* 0x00000000ff00723e */ /* 0x000fe200000000ff */
[----:B------:R-:W-:Y:S06]  /*8460*/  BRA `(.L_x_2664) ;  /* 0x0000000000647947 */ /* 0x000fec0003800000 */
.L_x_2702:
        /* <DEDUP_REMOVED lines=16> */
.L_x_2729:
[----:B------:R-:W-:Y:S01]  /*8570*/  PRMT R0, RZ, 0x7610, R0 ;  /* 0x00007610ff007816 */ /* 0x000fe20000000000 */
[----:B------:R-:W-:Y:S06]  /*8580*/  BRA `(.L_x_2664) ;  /* 0x00000000001c7947 */ /* 0x000fec0003800000 */
.L_x_2726:
[----:B------:R-:W2:Y:S02]  /*8590*/  LDG.E.64 R4, desc[UR36][R4.64] ;  /* 0x0000002404047981 */ /* 0x000ea4000c1e1b00 */
[----:B--2---:R-:W0:Y:S02]  /*85a0*/  I2F.U64 R0, R4 ;  /* 0x0000000400007312 */ /* 0x004e240000301000 */
[----:B0-----:R-:W-:Y:S01]  /*85b0*/  F2FP.F16.F32.PACK_AB R0, RZ, R0 ;  /* 0x00000000ff00723e */ /* 0x001fe200000000ff */
[----:B------:R-:W-:Y:S06]  /*85c0*/  BRA `(.L_x_2664) ;  /* 0x00000000000c7947 */ /* 0x000fec0003800000 */
.L_x_2725:
[----:B------:R-:W2:Y:S02]  /*85d0*/  LDG.E R4, desc[UR36][R4.64] ;  /* 0x0000002404047981 */ /* 0x000ea4000c1e1900 */
[----:B--2---:R-:W-:-:S04]  /*85e0*/  I2FP.F32.U32 R0, R4 ;  /* 0x0000000400007245 */ /* 0x004fc80000201000 */
[----:B------:R-:W-:-:S07]  /*85f0*/  F2FP.F16.F32.PACK_AB R0, RZ, R0 ;  /* 0x00000000ff00723e */ /* 0x000fce00000000ff */
.L_x_2664:
[----:B------:R-:W-:Y:S05]  /*8600*/  BSYNC B6 ;  /* 0x0000000000067941 */ /* 0x000fea0003800000 */
.L_x_2663:
[----:B------:R-:W4:Y:S01]  /*8610*/  S2R R24, SR_TID.X ;  /* 0x0000000000187919 */ /* 0x000f220000002100 */
[----:B------:R-:W-:Y:S01]  /*8620*/  BSSY B6, `(.L_x_2730) ;  /* 0x000013a000067945 */ /* 0x000fe20003800000 */
[C---:B----4-:R-:W-:Y:S01]  /*8630*/  ISETP.GE.AND P3, PT, R24.reuse, R23, PT ;  /* 0x000000171800720c */ /* 0x050fe20003f66270 */
[----:B0123--:R-:W-:-:S05]  /*8640*/  VIADD R4, R24, 0x100 ;  /* 0x0000010018047836 */ /* 0x00ffca0000000000 */
[----:B------:R-:W-:Y:S01]  /*8650*/  ISETP.GE.AND P1, PT, R4, R23, PT ;  /* 0x000000170400720c */ /* 0x000fe20003f26270 */
[----:B------:R-:W-:-:S05]  /*8660*/  VIADD R4, R24, 0x180 ;  /* 0x0000018018047836 */ /* 0x000fca0000000000 */
[-C--:B------:R-:W-:Y:S01]  /*8670*/  ISETP.GE.AND P2, PT, R4, R23.reuse, PT ;  /* 0x000000170400720c */ /* 0x080fe20003f46270 */
[----:B-----5:R-:W-:Y:S02]  /*8680*/  @!P3 HADD2.F32 R4, -RZ, R18.H0_H0 ;  /* 0x20000012ff04b230 */ /* 0x020fe40000004100 */
[----:B------:R-:W-:Y:S02]  /*8690*/  VIADD R18, R24, 0x80 ;  /* 0x0000008018127836 */ /* 0x000fe40000000000 */
[----:B------:R-:W-:Y:S02]  /*86a0*/  @!P3 HADD2.F32 R3, -RZ, R19.H0_H0 ;  /* 0x20000013ff03b230 */ /* 0x000fe40000004100 */
[----:B------:R-:W-:Y:S01]  /*86b0*/  @!P1 HADD2.F32 R27, -RZ, R27.H0_H0 ;  /* 0x2000001bff1b9230 */ /* 0x000fe20000004100 */
[----:B------:R-:W-:Y:S01]  /*86c0*/  ISETP.GE.AND P0, PT, R18, R23, PT ;  /* 0x000000171200720c */ /* 0x000fe20003f06270 */
[----:B------:R-:W0:Y:S01]  /*86d0*/  @!P3 MUFU.RCP R4, R4 ;  /* 0x000000040004b308 */ /* 0x000e220000001000 */
[----:B------:R-:W-:-:S03]  /*86e0*/  @!P1 HADD2.F32 R2, -RZ, R2.H0_H0 ;  /* 0x20000002ff029230 */ /* 0x000fc60000004100 */
[----:B------:R-:W-:Y:S02]  /*86f0*/  @!P2 HADD2.F32 R6, -RZ, R0.H0_H0 ;  /* 0x20000000ff06a230 */ /* 0x000fe40000004100 */
[----:B------:R-:W-:Y:S02]  /*8700*/  @!P2 HADD2.F32 R16, -RZ, R16.H0_H0 ;  /* 0x20000010ff10a230 */ /* 0x000fe40000004100 */
[----:B------:R-:W1:Y:S04]  /*8710*/  @!P1 MUFU.RCP R27, R27 ;  /* 0x0000001b001b9308 */ /* 0x000e680000001000 */
[----:B------:R-:W-:-:S04]  /*8720*/  @!P0 HADD2.F32 R5, -RZ, R17.H0_H0 ;  /* 0x20000011ff058230 */ /* 0x000fc80000004100 */
[----:B------:R-:W2:Y:S01]  /*8730*/  @!P2 MUFU.RCP R7, R6 ;  /* 0x000000060007a308 */ /* 0x000ea20000001000 */
[----:B0-----:R-:W-:-:S05]  /*8740*/  @!P3 FMUL.FTZ R3, R3, R4 ;  /* 0x000000040303b220 */ /* 0x001fca0000410000 */
[----:B------:R-:W-:Y:S02]  /*8750*/  @!P3 F2FP.F16.F32.PACK_AB R3, RZ, R3 ;  /* 0x00000003ff03b23e */ /* 0x000fe400000000ff */
[----:B------:R-:W0:Y:S01]  /*8760*/  @!P0 MUFU.RCP R5, R5 ;  /* 0x0000000500058308 */ /* 0x000e220000001000 */
[----:B-1----:R-:W-:Y:S02]  /*8770*/  @!P1 FMUL.FTZ R2, R2, R27 ;  /* 0x0000001b02029220 */ /* 0x002fe40000410000 */
[----:B------:R-:W-:-:S03]  /*8780*/  @!P3 HADD2.F32 R3, -RZ, R3.H0_H0 ;  /* 0x20000003ff03b230 */ /* 0x000fc60000004100 */
[----:B------:R-:W-:Y:S01]  /*8790*/  @!P1 F2FP.F16.F32.PACK_AB R4, RZ, R2 ;  /* 0x00000002ff04923e */ /* 0x000fe200000000ff */
[----:B------:R-:W-:Y:S02]  /*87a0*/  @!P0 HADD2.F32 R2, -RZ, R22.H0_H0 ;  /* 0x20000016ff028230 */ /* 0x000fe40000004100 */
[----:B--2---:R-:W-:Y:S01]  /*87b0*/  @!P2 FMUL.FTZ R16, R16, R7 ;  /* 0x000000071010a220 */ /* 0x004fe20000410000 */
[----:B------:R-:W1:Y:S01]  /*87c0*/  @!P3 FRND.TRUNC R3, R3 ;  /* 0x000000030003b307 */ /* 0x000e62000020d000 */
[----:B------:R-:W-:-:S03]  /*87d0*/  @!P1 HADD2.F32 R4, -RZ, R4.H0_H0 ;  /* 0x20000004ff049230 */ /* 0x000fc60000004100 */
[----:B------:R-:W-:Y:S01]  /*87e0*/  @!P2 F2FP.F16.F32.PACK_AB R16, RZ, R16 ;  /* 0x00000010ff10a23e */ /* 0x000fe200000000ff */
[----:B0-----:R-:W-:-:S03]  /*87f0*/  @!P0 FMUL.FTZ R2, R2, R5 ;  /* 0x0000000502028220 */ /* 0x001fc60000410000 */
[----:B------:R-:W0:Y:S01]  /*8800*/  @!P1 FRND.TRUNC R4, R4 ;  /* 0x0000000400049307 */ /* 0x000e22000020d000 */
[----:B------:R-:W-:Y:S02]  /*8810*/  @!P2 HADD2.F32 R5, -RZ, R16.H0_H0 ;  /* 0x20000010ff05a230 */ /* 0x000fe40000004100 */
[----:B------:R-:W2:Y:S01]  /*8820*/  LDC.U8 R16, c[0x0][0x240] ;  /* 0x00009000ff107b82 */ /* 0x000ea20000000000 */
[----:B------:R-:W-:Y:S02]  /*8830*/  @!P0 F2FP.F16.F32.PACK_AB R2, RZ, R2 ;  /* 0x00000002ff02823e */ /* 0x000fe400000000ff */
[----:B-1----:R-:W-:Y:S02]  /*8840*/  @!P3 F2FP.F16.F32.PACK_AB R0, RZ, R3 ;  /* 0x00000003ff00b23e */ /* 0x002fe400000000ff */
[----:B------:R-:W1:Y:S01]  /*8850*/  @!P2 FRND.TRUNC R5, R5 ;  /* 0x000000050005a307 */ /* 0x000e62000020d000 */
[----:B------:R-:W-:Y:S01]  /*8860*/  @!P0 HADD2.F32 R2, -RZ, R2.H0_H0 ;  /* 0x20000002ff028230 */ /* 0x000fe20000004100 */
[----:B0-----:R-:W-:-:S06]  /*8870*/  @!P1 F2FP.F16.F32.PACK_AB R19, RZ, R4 ;  /* 0x00000004ff13923e */ /* 0x001fcc00000000ff */
[----:B------:R-:W0:Y:S01]  /*8880*/  @!P0 FRND.TRUNC R2, R2 ;  /* 0x0000000200028307 */ /* 0x000e22000020d000 */
[----:B-1----:R-:W-:Y:S02]  /*8890*/  @!P2 F2FP.F16.F32.PACK_AB R17, RZ, R5 ;  /* 0x00000005ff11a23e */ /* 0x002fe400000000ff */
[----:B0-----:R-:W-:Y:S01]  /*88a0*/  @!P0 F2FP.F16.F32.PACK_AB R22, RZ, R2 ;  /* 0x00000002ff16823e */ /* 0x001fe200000000ff */
[----:B------:R-:W-:Y:S06]  /*88b0*/  @P3 BRA `(.L_x_2731) ;  /* 0x0000001000403947 */ /* 0x000fec0003800000 */
        /* <DEDUP_REMOVED lines=17> */
[----:B------:R-:W-:Y:S02]  /*89d0*/  HADD2.F32 R0, -RZ, R0.H0_H0 ;  /* 0x20000000ff007230 */ /* 0x000fe40000004100 */
[----:B------:R-:W-:Y:S02]  /*89e0*/  IMAD.MOV.U32 R24, RZ, RZ, R18 ;  /* 0x000000ffff187224 */ /* 0x000fe400078e0012 */
[----:B------:R-:W0:Y:S02]  /*89f0*/  F2I.FTZ.TRUNC.NTZ R5, R0 ;  /* 0x0000000000057305 */ /* 0x000e24000021f100 */
[----:B0-----:R0:W-:Y:S01]  /*8a00*/  STG.E.U8 desc[UR36][R2.64], R5 ;  /* 0x0000000502007986 */ /* 0x0011e2000c101124 */
[----:B------:R-:W-:Y:S05]  /*8a10*/  BRA `(.L_x_2731) ;  /* 0x0000000c00e87947 */ /* 0x000fea0003800000 */
.L_x_2735:
[----:B------:R-:W-:Y:S02]  /*8a20*/  HADD2.F32 R5, -RZ, R0.H0_H0 ;  /* 0x20000000ff057230 */ /* 0x000fe40000004100 */
[----:B------:R-:W-:-:S04]  /*8a30*/  IMAD.MOV.U32 R24, RZ, RZ, R18 ;  /* 0x000000ffff187224 */ /* 0x000fc800078e0012 */
[----:B------:R-:W0:Y:S02]  /*8a40*/  F2I.S64.TRUNC R4, R5 ;  /* 0x0000000500047311 */ /* 0x000e24000020d900 */
[----:B0-----:R0:W-:Y:S01]  /*8a50*/  STG.E.U8 desc[UR36][R2.64], R4 ;  /* 0x0000000402007986 */ /* 0x0011e2000c101124 */
[----:B------:R-:W-:Y:S05]  /*8a60*/  BRA `(.L_x_2731) ;  /* 0x0000000c00d47947 */ /* 0x000fea0003800000 */
.L_x_2734:
[----:B------:R-:W-:-:S13]  /*8a70*/  ISETP.NE.AND P0, PT, R4, 0x2, PT ;  /* 0x000000020400780c */ /* 0x000fda0003f05270 */
[----:B------:R-:W-:Y:S05]  /*8a80*/  @!P0 BRA `(.L_x_2737) ;  /* 0x0000000000388947 */ /* 0x000fea0003800000 */
[----:B------:R-:W-:-:S13]  /*8a90*/  ISETP.NE.AND P0, PT, R4, 0x3, PT ;  /* 0x000000030400780c */ /* 0x000fda0003f05270 */
[----:B------:R-:W-:Y:S05]  /*8aa0*/  @!P0 BRA `(.L_x_2738) ;  /* 0x00000000001c8947 */ /* 0x000fea0003800000 */
[----:B------:R-:W-:-:S13]  /*8ab0*/  ISETP.NE.AND P0, PT, R4, 0x4, PT ;  /* 0x000000040400780c */ /* 0x000fda0003f05270 */
[----:B------:R-:W-:Y:S05]  /*8ac0*/  @P0 BRA `(.L_x_2736) ;  /* 0x0000000c00500947 */ /* 0x000fea0003800000 */
[----:B------:R-:W-:Y:S02]  /*8ad0*/  HADD2.F32 R4, -RZ, R0.H0_H0 ;  /* 0x20000000ff047230 */ /* 0x000fe40000004100 */
[----:B------:R-:W-:-:S04]  /*8ae0*/  IMAD.MOV.U32 R24, RZ, RZ, R18 ;  /* 0x000000ffff187224 */ /* 0x000fc800078e0012 */
[----:B------:R-:W0:Y:S02]  /*8af0*/  F2I.S64.TRUNC R4, R4 ;  /* 0x0000000400047311 */ /* 0x000e24000020d900 */
[----:B0-----:R0:W-:Y:S01]  /*8b00*/  STG.E.64 desc[UR36][R2.64], R4 ;  /* 0x0000000402007986 */ /* 0x0011e2000c101b24 */
[----:B------:R-:W-:Y:S05]  /*8b10*/  BRA `(.L_x_2731) ;  /* 0x0000000c00a87947 */ /* 0x000fea0003800000 */
.L_x_2738:
[----:B------:R-:W-:Y:S02]  /*8b20*/  HADD2.F32 R0, -RZ, R0.H0_H0 ;  /* 0x20000000ff007230 */ /* 0x000fe40000004100 */
[----:B------:R-:W-:Y:S02]  /*8b30*/  IMAD.MOV.U32 R24, RZ, RZ, R18 ;  /* 0x000000ffff187224 */ /* 0x000fe400078e0012 */
[----:B------:R-:W0:Y:S02]  /*8b40*/  F2I.FTZ.TRUNC.NTZ R5, R0 ;  /* 0x0000000000057305 */ /* 0x000e24000021f100 */
[----:B0-----:R0:W-:Y:S01]  /*8b50*/  STG.E desc[UR36][R2.64], R5 ;  /* 0x0000000502007986 */ /* 0x0011e2000c101924 */
[----:B------:R-:W-:Y:S05]  /*8b60*/  BRA `(.L_x_2731) ;  /* 0x0000000c00947947 */ /* 0x000fea0003800000 */
.L_x_2737:
[----:B------:R-:W-:Y:S02]  /*8b70*/  HADD2.F32 R0, -RZ, R0.H0_H0 ;  /* 0x20000000ff007230 */ /* 0x000fe40000004100 */
[----:B------:R-:W-:Y:S02]  /*8b80*/  IMAD.MOV.U32 R24, RZ, RZ, R18 ;  /* 0x000000ffff187224 */ /* 0x000fe400078e0012 */
[----:B------:R-:W0:Y:S02]  /*8b90*/  F2I.FTZ.TRUNC.NTZ R5, R0 ;  /* 0x0000000000057305 */ /* 0x000e24000021f100 */
[----:B0-----:R0:W-:Y:S01]  /*8ba0*/  STG.E.U16 desc[UR36][R2.64], R5 ;  /* 0x0000000502007986 */ /* 0x0011e2000c101524 */
[----:B------:R-:W-:Y:S05]  /*8bb0*/  BRA `(.L_x_2731) ;  /* 0x0000000c00807947 */ /* 0x000fea0003800000 */
.L_x_2733:
[----:B------:R-:W-:-:S13]  /*8bc0*/  ISETP.GT.AND P0, PT, R4, 0x6, PT ;  /* 0x000000060400780c */ /* 0x000fda0003f04270 */
[----:B------:R-:W-:Y:S05]  /*8bd0*/  @P0 BRA `(.L_x_2739) ;  /* 0x00000000002c0947 */ /* 0x000fea0003800000 */
[----:B------:R-:W-:-:S13]  /*8be0*/  ISETP.NE.AND P0, PT, R4, 0x5, PT ;  /* 0x000000050400780c */ /* 0x000fda0003f05270 */
[----:B------:R-:W-:Y:S05]  /*8bf0*/  @!P0 BRA `(.L_x_2740) ;  /* 0x0000000000188947 */ /* 0x000fea0003800000 */
[----:B------:R-:W-:-:S13]  /*8c00*/  ISETP.NE.AND P0, PT, R4, 0x6, PT ;  /* 0x000000060400780c */ /* 0x000fda0003f05270 */
[----:B------:R-:W-:Y:S05]  /*8c10*/  @P0 BRA `(.L_x_2736) ;  /* 0x0000000800fc0947 */ /* 0x000fea0003800000 */
[----:B------:R-:W-:Y:S02]  /*8c20*/  HADD2.F32 R5, -RZ, R0.H0_H0 ;  /* 0x20000000ff057230 */ /* 0x000fe40000004100 */
[----:B------:R-:W-:-:S03]  /*8c30*/  IMAD.MOV.U32 R24, RZ, RZ, R18 ;  /* 0x000000ffff187224 */ /* 0x000fc600078e0012 */
[----:B------:R1:W-:Y:S01]  /*8c40*/  STG.E desc[UR36][R2.64], R5 ;  /* 0x0000000502007986 */ /* 0x0003e2000c101924 */
[----:B------:R-:W-:Y:S05]  /*8c50*/  BRA `(.L_x_2731) ;  /* 0x0000000c00587947 */ /* 0x000fea0003800000 */
.L_x_2740:
[----:B------:R0:W-:Y:S01]  /*8c60*/  STG.E.U16 desc[UR36][R2.64], R0 ;  /* 0x0000000002007986 */ /* 0x0001e2000c101524 */
[----:B------:R-:W-:Y:S01]  /*8c70*/  IMAD.MOV.U32 R24, RZ, RZ, R18 ;  /* 0x000000ffff187224 */ /* 0x000fe200078e0012 */
[----:B------:R-:W-:Y:S06]  /*8c80*/  BRA `(.L_x_2731) ;  /* 0x0000000c004c7947 */ /* 0x000fec0003800000 */
.L_x_2739:
[----:B------:R-:W-:-:S13]  /*8c90*/  ISETP.NE.AND P0, PT, R4, 0x7, PT ;  /* 0x000000070400780c */ /* 0x000fda0003f05270 */
[----:B------:R-:W-:Y:S05]  /*8ca0*/  @!P0 BRA `(.L_x_2741) ;  /* 0x00000000003c8947 */ /* 0x000fea0003800000 */
[----:B------:R-:W-:-:S13]  /*8cb0*/  ISETP.NE.AND P0, PT, R4, 0x8, PT ;  /* 0x000000080400780c */ /* 0x000fda0003f05270 */
[----:B------:R-:W-:Y:S05]  /*8cc0*/  @!P0 BRA `(.L_x_2742) ;  /* 0x00000000001c8947 */ /* 0x000fea0003800000 */
[----:B------:R-:W-:-:S13]  /*8cd0*/  ISETP.NE.AND P0, PT, R4, 0x9, PT ;  /* 0x000000090400780c */ /* 0x000fda0003f05270 */
[----:B------:R-:W-:Y:S05]  /*8ce0*/  @P0 BRA `(.L_x_2736) ;  /* 0x0000000800c80947 */ /* 0x000fea0003800000 */
[----:B------:R-:W-:Y:S02]  /*8cf0*/  HADD2.F32 R4, -RZ, R0.H0_H0 ;  /* 0x20000000ff047230 */ /* 0x000fe40000004100 */
[----:B------:R-:W-:Y:S02]  /*8d00*/  IMAD.MOV.U32 R5, RZ, RZ, RZ ;  /* 0x000000ffff057224 */ /* 0x000fe400078e00ff */
[----:B------:R-:W-:-:S03]  /*8d10*/  IMAD.MOV.U32 R24, RZ, RZ, R18 ;  /* 0x000000ffff187224 */ /* 0x000fc600078e0012 */
[----:B------:R3:W-:Y:S01]  /*8d20*/  STG.E.64 desc[UR36][R2.64], R4 ;  /* 0x0000000402007986 */ /* 0x0007e2000c101b24 */
[----:B------:R-:W-:Y:S05]  /*8d30*/  BRA `(.L_x_2731) ;  /* 0x0000000c00207947 */ /* 0x000fea0003800000 */
.L_x_2742:
[----:B------:R-:W-:Y:S02]  /*8d40*/  HADD2.F32 R0, -RZ, R0.H0_H0 ;  /* 0x20000000ff007230 */ /* 0x000fe40000004100 */
[----:B------:R-:W-:-:S03]  /*8d50*/  IMAD.MOV.U32 R24, RZ, RZ, R18 ;  /* 0x000000ffff187224 */ /* 0x000fc600078e0012 */
[----:B------:R-:W-:-:S04]  /*8d60*/  F2FP.F16.F32.PACK_AB R0, RZ, R0 ;  /* 0x00000000ff00723e */ /* 0x000fc800000000ff */
[----:B------:R-:W-:-:S05]  /*8d70*/  PRMT R0, R0, 0x5410, RZ ;  /* 0x0000541000007816 */ /* 0x000fca00000000ff */
[----:B------:R4:W-:Y:S01]  /*8d80*/  STG.E desc[UR36][R2.64], R0 ;  /* 0x0000000002007986 */ /* 0x0009e2000c101924 */
[----:B------:R-:W-:Y:S05]  /*8d90*/  BRA `(.L_x_2731) ;  /* 0x0000000c00087947 */ /* 0x000fea0003800000 */
.L_x_2741:
[----:B------:R-:W-:Y:S02]  /*8da0*/  HADD2.F32 R4, -RZ, R0.H0_H0 ;  /* 0x20000000ff047230 */ /* 0x000fe40000004100 */
[----:B------:R-:W-:-:S03]  /*8db0*/  IMAD.MOV.U32 R24, RZ, RZ, R18 ;  /* 0x000000ffff187224 */ /* 0x000fc600078e0012 */
[----:B------:R-:W-:-:S06]  /*8dc0*/  FMUL.FTZ R4, R4, 1 ;  /* 0x3f80000004047820 */ /* 0x000fcc0000410000 */
[----:B------:R-:W0:Y:S02]  /*8dd0*/  F2F.F64.F32 R4, R4 ;  /* 0x0000000400047310 */ /* 0x000e240000201800 */
[----:B0-----:R0:W-:Y:S01]  /*8de0*/  STG.E.64 desc[UR36][R2.64], R4 ;  /* 0x0000000402007986 */ /* 0x0011e2000c101b24 */
[----:B------:R-:W-:Y:S05]  /*8df0*/  BRA `(.L_x_2731) ;  /* 0x0000000800f07947 */ /* 0x000fea0003800000 */
.L_x_2732:
        /* <DEDUP_REMOVED lines=10> */
[----:B------:R-:W-:-:S04]  /*8ea0*/  FSETP.NEU.FTZ.AND P0, PT, R0, RZ, PT ;  /* 0x000000ff0000720b */ /* 0x000fc80003f1d000 */
[----:B------:R-:W-:-:S05]  /*8eb0*/  SEL R5, RZ, 0x1, !P0 ;  /* 0x00000001ff057807 */ /* 0x000fca0004000000 */
[----:B------:R0:W-:Y:S01]  /*8ec0*/  STG.E.U8 desc[UR36][R2.64], R5 ;  /* 0x0000000502007986 */ /* 0x0001e2000c101124 */
[----:B------:R-:W-:Y:S05]  /*8ed0*/  BRA `(.L_x_2731) ;  /* 0x0000000800b87947 */ /* 0x000fea0003800000 */
.L_x_2745:
[----:B------:R-:W-:Y:S01]  /*8ee0*/  HADD2.F32 R0, -RZ, R0.H0_H0 ;  /* 0x20000000ff007230 */ /* 0x000fe20000004100 */
[----:B------:R-:W-:Y:S01]  /*8ef0*/  CS2R R6, SRZ ;  /* 0x0000000000067805 */ /* 0x000fe2000001ff00 */
[----:B------:R-:W-:-:S03]  /*8f00*/  IMAD.MOV.U32 R24, RZ, RZ, R18 ;  /* 0x000000ffff187224 */ /* 0x000fc600078e0012 */
[----:B------:R-:W-:-:S04]  /*8f10*/  FMUL.FTZ R0, R0, 1 ;  /* 0x3f80000000007820 */ /* 0x000fc80000410000 */
[----:B------:R-:W0:Y:S02]  /*8f20*/  F2F.F64.F32 R4, R0 ;  /* 0x0000000000047310 */ /* 0x000e240000201800 */
[----:B0-----:R0:W-:Y:S01]  /*8f30*/  STG.E.128 desc[UR36][R2.64], R4 ;  /* 0x0000000402007986 */ /* 0x0011e2000c101d24 */
[----:B------:R-:W-:Y:S05]  /*8f40*/  BRA `(.L_x_2731) ;  /* 0x00000008009c7947 */ /* 0x000fea0003800000 */
.L_x_2744:
        /* <DEDUP_REMOVED lines=21> */
.L_x_2749:
[----:B------:R-:W-:Y:S05]  /*90a0*/  BSYNC B0 ;  /* 0x0000000000007941 */ /* 0x000fea0003800000 */
.L_x_2748:
[----:B------:R-:W-:Y:S01]  /*90b0*/  LOP3.LUT R5, R0, R5, RZ, 0xfc, !PT ;  /* 0x0000000500057212 */ /* 0x000fe200078efcff */
[----:B------:R-:W-:-:S04]  /*90c0*/  IMAD.MOV.U32 R24, RZ, RZ, R18 ;  /* 0x000000ffff187224 */ /* 0x000fc800078e0012 */
[----:B------:R0:W-:Y:S01]  /*90d0*/  STG.E.U8 desc[UR36][R2.64], R5 ;  /* 0x0000000502007986 */ /* 0x0001e2000c101124 */
[----:B------:R-:W-:Y:S05]  /*90e0*/  BRA `(.L_x_2731) ;  /* 0x0000000800347947 */ /* 0x000fea0003800000 */
.L_x_2747:
        /* <DEDUP_REMOVED lines=13> */
.L_x_2751:
[----:B------:R-:W-:Y:S01]  /*91c0*/  IMAD.MOV.U32 R0, RZ, RZ, 0x7f ;  /* 0x0000007fff007424 */ /* 0x000fe200078e00ff */
[----:B------:R-:W-:-:S04]  /*91d0*/  ISETP.GT.U32.AND P0, PT, R4, 0x7f800000, PT ;  /* 0x7f8000000400780c */ /* 0x000fc80003f04070 */
[----:B------:R-:W-:-:S09]  /*91e0*/  SEL R0, R0, 0x7c, P0 ;  /* 0x0000007c00007807 */ /* 0x000fd20000000000 */
.L_x_2752:
[----:B------:R-:W-:Y:S05]  /*91f0*/  BSYNC B0 ;  /* 0x0000000000007941 */ /* 0x000fea0003800000 */
.L_x_2750:
[----:B------:R-:W-:Y:S01]  /*9200*/  LOP3.LUT R4, R5, 0x80000000, RZ, 0xc0, !PT ;  /* 0x8000000005047812 */ /* 0x000fe200078ec0ff */
[----:B------:R-:W-:-:S03]  /*9210*/  IMAD.MOV.U32 R24, RZ, RZ, R18 ;  /* 0x000000ffff187224 */ /* 0x000fc600078e0012 */
[----:B------:R-:W-:-:S04]  /*9220*/  SHF.R.U32.HI R5, RZ, 0x18, R4 ;  /* 0x00000018ff057819 */ /* 0x000fc80000011604 */
[----:B------:R-:W-:-:S05]  /*9230*/  LOP3.LUT R5, R0, R5, RZ, 0xfc, !PT ;  /* 0x0000000500057212 */ /* 0x000fca00078efcff */
[----:B------:R0:W-:Y:S01]  /*9240*/  STG.E.U8 desc[UR36][R2.64], R5 ;  /* 0x0000000502007986 */ /* 0x0001e2000c101124 */
[----:B------:R-:W-:Y:S05]  /*9250*/  BRA `(.L_x_2731) ;  /* 0x0000000400d87947 */ /* 0x000fea0003800000 */
.L_x_2746:
[----:B------:R-:W-:Y:S02]  /*9260*/  HADD2.F32 R0, -RZ, R0.H0_H0 ;  /* 0x20000000ff007230 */ /* 0x000fe40000004100 */
[----:B------:R-:W-:-:S03]  /*9270*/  IMAD.MOV.U32 R24, RZ, RZ, R18 ;  /* 0x000000ffff187224 */ /* 0x000fc600078e0012 */
[----:B------:R-:W-:-:S05]  /*9280*/  F2FP.BF16.F32.PACK_AB R0, RZ, R0 ;  /* 0x00000000ff00723e */ /* 0x000fca00000010ff */
[----:B------:R0:W-:Y:S01]  /*9290*/  STG.E.U16 desc[UR36][R2.64], R0 ;  /* 0x0000000002007986 */ /* 0x0001e2000c101524 */
[----:B------:R-:W-:Y:S05]  /*92a0*/  BRA `(.L_x_2731) ;  /* 0x0000000400c47947 */ /* 0x000fea0003800000 */
.L_x_2743:
        /* <DEDUP_REMOVED lines=10> */
[----:B------:R-:W0:Y:S02]  /*9350*/  F2I.FTZ.U32.TRUNC.NTZ R5, R5 ;  /* 0x0000000500057305 */ /* 0x000e24000021f000 */
[----:B0-----:R0:W-:Y:S01]  /*9360*/  STG.E.U16 desc[UR36][R2.64], R5 ;  /* 0x0000000502007986 */ /* 0x0011e2000c101524 */
[----:B------:R-:W-:Y:S05]  /*9370*/  BRA `(.L_x_2731) ;  /* 0x0000000400907947 */ /* 0x000fea0003800000 */
.L_x_2755:
        /* <DEDUP_REMOVED lines=17> */
.L_x_2758:
[----:B------:R-:W-:-:S04]  /*9490*/  LOP3.LUT R0, R7, 0x80000000, RZ, 0xc0, !PT ;  /* 0x8000000007007812 */ /* 0x000fc800078ec0ff */
[----:B------:R-:W-:-:S04]  /*94a0*/  SHF.R.U32.HI R5, RZ, 0x18, R0 ;  /* 0x00000018ff057819 */ /* 0x000fc80000011600 */
[----:B------:R-:W-:-:S04]  /*94b0*/  LOP3.LUT R4, R4, R5, RZ, 0xfc, !PT ;  /* 0x0000000504047212 */ /* 0x000fc800078efcff */
[----:B------:R-:W-:-:S07]  /*94c0*/  PRMT R0, R4, 0x7610, R0 ;  /* 0x0000761004007816 */ /* 0x000fce0000000000 */
.L_x_2757:
[----:B------:R-:W-:Y:S05]  /*94d0*/  BSYNC B0 ;  /* 0x0000000000007941 */ /* 0x000fea0003800000 */
.L_x_2756:
[----:B------:R0:W-:Y:S01]  /*94e0*/  STG.E.U8 desc[UR36][R2.64], R0 ;  /* 0x0000000002007986 */ /* 0x0001e2000c101124 */
[----:B------:R-:W-:Y:S01]  /*94f0*/  IMAD.MOV.U32 R24, RZ, RZ, R18 ;  /* 0x000000ffff187224 */ /* 0x000fe200078e0012 */
[----:B------:R-:W-:Y:S06]  /*9500*/  BRA `(.L_x_2731) ;  /* 0x00000004002c7947 */ /* 0x000fec0003800000 */
.L_x_2754:
        /* <DEDUP_REMOVED lines=17> */
.L_x_2761:
[----:B------:R-:W-:-:S04]  /*9620*/  LOP3.LUT R0, R7, 0x80000000, RZ, 0xc0, !PT ;  /* 0x8000000007007812 */ /* 0x000fc800078ec0ff */
[----:B------:R-:W-:-:S04]  /*9630*/  SHF.R.U32.HI R5, RZ, 0x18, R0 ;  /* 0x00000018ff057819 */ /* 0x000fc80000011600 */
[----:B------:R-:W-:-:S04]  /*9640*/  LOP3.LUT R4, R4, R5, RZ, 0xfc, !PT ;  /* 0x0000000504047212 */ /* 0x000fc800078efcff */
[----:B------:R-:W-:-:S07]  /*9650*/  PRMT R0, R4, 0x7610, R0 ;  /* 0x0000761004007816 */ /* 0x000fce0000000000 */
.L_x_2760:
[----:B------:R-:W-:Y:S05]  /*9660*/  BSYNC B0 ;  /* 0x0000000000007941 */ /* 0x000fea0003800000 */
.L_x_2759:
[----:B------:R0:W-:Y:S01]  /*9670*/  STG.E.U8 desc[UR36][R2.64], R0 ;  /* 0x0000000002007986 */ /* 0x0001e2000c101124 */
[----:B------:R-:W-:Y:S01]  /*9680*/  IMAD.MOV.U32 R24, RZ, RZ, R18 ;  /* 0x000000ffff187224 */ /* 0x000fe200078e0012 */
[----:B------:R-:W-:Y:S06]  /*9690*/  BRA `(.L_x_2731) ;  /* 0x0000000000c87947 */ /* 0x000fec0003800000 */
.L_x_2753:
[----:B------:R-:W-:-:S13]  /*96a0*/  ISETP.NE.AND P0, PT, R4, 0x1c, PT ;  /* 0x0000001c0400780c */ /* 0x000fda0003f05270 */
[----:B------:R-:W-:Y:S05]  /*96b0*/  @!P0 BRA `(.L_x_2762) ;  /* 0x0000000000b08947 */ /* 0x000fea0003800000 */
[----:B------:R-:W-:-:S13]  /*96c0*/  ISETP.NE.AND P0, PT, R4, 0x1d, PT ;  /* 0x0000001d0400780c */ /* 0x000fda0003f05270 */
[----:B------:R-:W-:Y:S05]  /*96d0*/  @!P0 BRA `(.L_x_2763) ;  /* 0x0000000000948947 */ /* 0x000fea0003800000 */
[----:B------:R-:W-:-:S13]  /*96e0*/  ISETP.NE.AND P0, PT, R4, 0x2c, PT ;  /* 0x0000002c0400780c */ /* 0x000fda0003f05270 */
[----:B------:R-:W-:Y:S05]  /*96f0*/  @P0 BRA `(.L_x_2736) ;  /* 0x0000000000440947 */ /* 0x000fea0003800000 */
[----:B------:R-:W-:Y:S02]  /*9700*/  HADD2.F32 R5, -RZ, R0.H0_H0 ;  /* 0x20000000ff057230 */ /* 0x000fe40000004100 */
        /* <DEDUP_REMOVED lines=16> */
.L_x_2736:
        /* <DEDUP_REMOVED lines=16> */
.L_x_2764:
[----:B------:R-:W-:Y:S01]  /*9910*/  IMAD.MOV.U32 R24, RZ, RZ, R18 ;  /* 0x000000ffff187224 */ /* 0x000fe200078e0012 */
[----:B------:R-:W-:Y:S06]  /*9920*/  BRA `(.L_x_2731) ;  /* 0x0000000000247947 */ /* 0x000fec0003800000 */
.L_x_2763:
[----:B------:R-:W-:Y:S02]  /*9930*/  HADD2.F32 R4, -RZ, R0.H0_H0 ;  /* 0x20000000ff047230 */ /* 0x000fe40000004100 */
[----:B------:R-:W-:-:S04]  /*9940*/  IMAD.MOV.U32 R24, RZ, RZ, R18 ;  /* 0x000000ffff187224 */ /* 0x000fc800078e0012 */
[----:B------:R-:W0:Y:S02]  /*9950*/  F2I.U64.TRUNC R4, R4 ;  /* 0x0000000400047311 */ /* 0x000e24000020d800 */
[----:B0-----:R0:W-:Y:S01]  /*9960*/  STG.E.64 desc[UR36][R2.64], R4 ;  /* 0x0000000402007986 */ /* 0x0011e2000c101b24 */
[----:B------:R-:W-:Y:S05]  /*9970*/  BRA `(.L_x_2731) ;  /* 0x0000000000107947 */ /* 0x000fea0003800000 */
.L_x_2762:
[----:B------:R-:W-:Y:S02]  /*9980*/  HADD2.F32 R0, -RZ, R0.H0_H0 ;  /* 0x20000000ff007230 */ /* 0x000fe40000004100 */
[----:B------:R-:W-:Y:S02]  /*9990*/  IMAD.MOV.U32 R24, RZ, RZ, R18 ;  /* 0x000000ffff187224 */ /* 0x000fe400078e0012 */
[----:B------:R-:W0:Y:S02]  /*99a0*/  F2I.FTZ.U32.TRUNC.NTZ R5, R0 ;  /* 0x0000000000057305 */ /* 0x000e24000021f000 */
[----:B0-----:R0:W-:Y:S03]  /*99b0*/  STG.E desc[UR36][R2.64], R5 ;  /* 0x0000000502007986 */ /* 0x0011e6000c101924 */
.L_x_2731:
[----:B------:R-:W-:Y:S05]  /*99c0*/  BSYNC B6 ;  /* 0x0000000000067941 */ /* 0x000fea0003800000 */
.L_x_2730:
[----:B------:R-:W-:Y:S01]  /*99d0*/  ISETP.GE.AND P0, PT, R24, R23, PT ;  /* 0x000000171800720c */ /* 0x000fe20003f06270 */
[----:B------:R-:W-:-:S12]  /*99e0*/  BSSY B6, `(.L_x_2765) ;  /* 0x00001fc000067945 */ /* 0x000fd80003800000 */
[----:B------:R-:W-:Y:S05]  /*99f0*/  @P0 BRA `(.L_x_2766) ;  /* 0x0000001c00e80947 */ /* 0x000fea0003800000 */
[----:B01-34-:R-:W0:Y:S01]  /*9a00*/  LDC.64 R2, c[0x0][0x218] ;  /* 0x00008600ff027b82 */ /* 0x01be220000000a00 */
[----:B------:R-:W-:Y:S01]  /*9a10*/  IMAD R0, R25, 0x200, R24 ;  /* 0x0000020019007824 */ /* 0x000fe200078e0218 */
[----:B--2---:R-:W-:Y:S01]  /*9a20*/  PRMT R4, R16, 0x9910, RZ ;  /* 0x0000991010047816 */ /* 0x004fe200000000ff */
        /* <DEDUP_REMOVED lines=19> */
.L_x_2770:
[----:B------:R-:W-:-:S06]  /*9b60*/  HADD2.F32 R5, -RZ, R22.H0_H0 ;  /* 0x20000016ff057230 */ /* 0x000fcc0000004100 */
[----:B------:R-:W0:Y:S02]  /*9b70*/  F2I.S64.TRUNC R4, R5 ;  /* 0x0000000500047311 */ /* 0x000e24000020d900 */
[----:B0-----:R0:W-:Y:S01]  /*9b80*/  STG.E.U8 desc[UR36][R2.64], R4 ;  /* 0x0000000402007986 */ /* 0x0011e2000c101124 */
[----:B------:R-:W-:Y:S05]  /*9b90*/  BRA `(.L_x_2772) ;  /* 0x0000000c00847947 */ /* 0x000fea0003800000 */
.L_x_2769:
        /* <DEDUP_REMOVED lines=10> */
.L_x_2774:
[----:B------:R-:W-:-:S04]  /*9c40*/  HADD2.F32 R22, -RZ, R22.H0_H0 ;  /* 0x20000016ff167230 */ /* 0x000fc80000004100 */
[----:B------:R-:W0:Y:S02]  /*9c50*/  F2I.FTZ.TRUNC.NTZ R5, R22 ;  /* 0x0000001600057305 */ /* 0x000e24000021f100 */
[----:B0-----:R0:W-:Y:S01]  /*9c60*/  STG.E desc[UR36][R2.64], R5 ;  /* 0x0000000502007986 */ /* 0x0011e2000c101924 */
[----:B------:R-:W-:Y:S05]  /*9c70*/  BRA `(.L_x_2772) ;  /* 0x0000000c004c7947 */ /* 0x000fea0003800000 */
.L_x_2773:
[----:B------:R-:W-:-:S04]  /*9c80*/  HADD2.F32 R22, -RZ, R22.H0_H0 ;  /* 0x20000016ff167230 */ /* 0x000fc80000004100 */
[----:B------:R-:W0:Y:S02]  /*9c90*/  F2I.FTZ.TRUNC.NTZ R5, R22 ;  /* 0x0000001600057305 */ /* 0x000e24000021f100 */
[----:B0-----:R0:W-:Y:S01]  /*9ca0*/  STG.E.U16 desc[UR36][R2.64], R5 ;  /* 0x0000000502007986 */ /* 0x0011e2000c101524 */
[----:B------:R-:W-:Y:S05]  /*9cb0*/  BRA `(.L_x_2772) ;  /* 0x0000000c003c7947 */ /* 0x000fea0003800000 */
.L_x_2768:
        /* <DEDUP_REMOVED lines=9> */
.L_x_2776:
[----:B------:R0:W-:Y:S01]  /*9d50*/  STG.E.U16 desc[UR36][R2.64], R22 ;  /* 0x0000001602007986 */ /* 0x0001e2000c101524 */
[----:B------:R-:W-:Y:S05]  /*9d60*/  BRA `(.L_x_2772) ;  /* 0x0000000c00107947 */ /* 0x000fea0003800000 */
.L_x_2775:
        /* <DEDUP_REMOVED lines=10> */
.L_x_2778:
[----:B------:R-:W-:-:S05]  /*9e10*/  HADD2.F32 R0, -RZ, R22.H0_H0 ;  /* 0x20000016ff007230 */ /* 0x000fca0000004100 */
[----:B------:R-:W-:-:S04]  /*9e20*/  F2FP.F16.F32.PACK_AB R0, RZ, R0 ;  /* 0x00000000ff00723e */ /* 0x000fc800000000ff */
[----:B------:R-:W-:-:S05]  /*9e30*/  PRMT R0, R0, 0x5410, RZ ;  /* 0x0000541000007816 */ /* 0x000fca00000000ff */
[----:B------:R3:W-:Y:S01]  /*9e40*/  STG.E desc[UR36][R2.64], R0 ;  /* 0x0000000002007986 */ /* 0x0007e2000c101924 */
[----:B------:R-:W-:Y:S05]  /*9e50*/  BRA `(.L_x_2772) ;  /* 0x0000000800d47947 */ /* 0x000fea0003800000 */
.L_x_2777:
[----:B------:R-:W-:-:S05]  /*9e60*/  HADD2.F32 R4, -RZ, R22.H0_H0 ;  /* 0x20000016ff047230 */ /* 0x000fca0000004100 */
[----:B------:R-:W-:-:S06]  /*9e70*/  FMUL.FTZ R4, R4, 1 ;  /* 0x3f80000004047820 */ /* 0x000fcc0000410000 */
[----:B------:R-:W0:Y:S02]  /*9e80*/  F2F.F64.F32 R4, R4 ;  /* 0x0000000400047310 */ /* 0x000e240000201800 */
[----:B0-----:R4:W-:Y:S01]  /*9e90*/  STG.E.64 desc[UR36][R2.64], R4 ;  /* 0x0000000402007986 */ /* 0x0019e2000c101b24 */
[----:B------:R-:W-:Y:S05]  /*9ea0*/  BRA `(.L_x_2772) ;  /* 0x0000000800c07947 */ /* 0x000fea0003800000 */
.L_x_2767:
        /* <DEDUP_REMOVED lines=13> */
.L_x_2781:
[----:B------:R-:W-:Y:S01]  /*9f80*/  HADD2.F32 R22, -RZ, R22.H0_H0 ;  /* 0x20000016ff167230 */ /* 0x000fe20000004100 */
[----:B------:R-:W-:-:S04]  /*9f90*/  CS2R R6, SRZ ;  /* 0x0000000000067805 */ /* 0x000fc8000001ff00 */
[----:B------:R-:W-:-:S06]  /*9fa0*/  FMUL.FTZ R4, R22, 1 ;  /* 0x3f80000016047820 */ /* 0x000fcc0000410000 */
[----:B------:R-:W0:Y:S02]  /*9fb0*/  F2F.F64.F32 R4, R4 ;  /* 0x0000000400047310 */ /* 0x000e240000201800 */
[----:B0-----:R0:W-:Y:S01]  /*9fc0*/  STG.E.128 desc[UR36][R2.64], R4 ;  /* 0x0000000402007986 */ /* 0x0011e2000c101d24 */
[----:B------:R-:W-:Y:S05]  /*9fd0*/  BRA `(.L_x_2772) ;  /* 0x0000000800747947 */ /* 0x000fea0003800000 */
.L_x_2780:
        /* <DEDUP_REMOVED lines=21> */
.L_x_2785:
[----:B------:R-:W-:Y:S05]  /*a130*/  BSYNC B0 ;  /* 0x0000000000007941 */ /* 0x000fea0003800000 */
.L_x_2784:
[----:B------:R-:W-:-:S05]  /*a140*/  LOP3.LUT R5, R0, R5, RZ, 0xfc, !PT ;  /* 0x0000000500057212 */ /* 0x000fca00078efcff */
[----:B------:R0:W-:Y:S01]  /*a150*/  STG.E.U8 desc[UR36][R2.64], R5 ;  /* 0x0000000502007986 */ /* 0x0001e2000c101124 */
[----:B------:R-:W-:Y:S05]  /*a160*/  BRA `(.L_x_2772) ;  /* 0x0000000800107947 */ /* 0x000fea0003800000 */
.L_x_2783:
        /* <DEDUP_REMOVED lines=13> */
.L_x_2787:
[----:B------:R-:W-:Y:S01]  /*a240*/  IMAD.MOV.U32 R0, RZ, RZ, 0x7f ;  /* 0x0000007fff007424 */ /* 0x000fe200078e00ff */
[----:B------:R-:W-:-:S04]  /*a250*/  ISETP.GT.U32.AND P0, PT, R4, 0x7f800000, PT ;  /* 0x7f8000000400780c */ /* 0x000fc80003f04070 */
[----:B------:R-:W-:-:S09]  /*a260*/  SEL R0, R0, 0x7c, P0 ;  /* 0x0000007c00007807 */ /* 0x000fd20000000000 */
.L_x_2788:
[----:B------:R-:W-:Y:S05]  /*a270*/  BSYNC B0 ;  /* 0x0000000000007941 */ /* 0x000fea0003800000 */
.L_x_2786:
[----:B------:R-:W-:-:S04]  /*a280*/  LOP3.LUT R4, R5, 0x80000000, RZ, 0xc0, !PT ;  /* 0x8000000005047812 */ /* 0x000fc800078ec0ff */
[----:B------:R-:W-:-:S04]  /*a290*/  SHF.R.U32.HI R5, RZ, 0x18, R4 ;  /* 0x00000018ff057819 */ /* 0x000fc80000011604 */
[----:B------:R-:W-:-:S05]  /*a2a0*/  LOP3.LUT R5, R0, R5, RZ, 0xfc, !PT ;  /* 0x0000000500057212 */ /* 0x000fca00078efcff */
[----:B------:R0:W-:Y:S01]  /*a2b0*/  STG.E.U8 desc[UR36][R2.64], R5 ;  /* 0x0000000502007986 */ /* 0x0001e2000c101124 */
[----:B------:R-:W-:Y:S05]  /*a2c0*/  BRA `(.L_x_2772) ;  /* 0x0000000400b87947 */ /* 0x000fea0003800000 */
.L_x_2782:
[----:B------:R-:W-:-:S05]  /*a2d0*/  HADD2.F32 R0, -RZ, R22.H0_H0 ;  /* 0x20000016ff007230 */ /* 0x000fca0000004100 */
[----:B------:R-:W-:-:S05]  /*a2e0*/  F2FP.BF16.F32.PACK_AB R0, RZ, R0 ;  /* 0x00000000ff00723e */ /* 0x000fca00000010ff */
[----:B------:R0:W-:Y:S01]  /*a2f0*/  STG.E.U16 desc[UR36][R2.64], R0 ;  /* 0x0000000002007986 */ /* 0x0001e2000c101524 */
[----:B------:R-:W-:Y:S05]  /*a300*/  BRA `(.L_x_2772) ;  /* 0x0000000400a87947 */ /* 0x000fea0003800000 */
.L_x_2779:
        /* <DEDUP_REMOVED lines=12> */
.L_x_2791:
        /* <DEDUP_REMOVED lines=17> */
.L_x_2794:
[----:B------:R-:W-:-:S04]  /*a4e0*/  LOP3.LUT R0, R7, 0x80000000, RZ, 0xc0, !PT ;  /* 0x8000000007007812 */ /* 0x000fc800078ec0ff */
[----:B------:R-:W-:-:S04]  /*a4f0*/  SHF.R.U32.HI R5, RZ, 0x18, R0 ;  /* 0x00000018ff057819 */ /* 0x000fc80000011600 */
[----:B------:R-:W-:-:S04]  /*a500*/  LOP3.LUT R4, R4, R5, RZ, 0xfc, !PT ;  /* 0x0000000504047212 */ /* 0x000fc800078efcff */
[----:B------:R-:W-:-:S07]  /*a510*/  PRMT R0, R4, 0x7610, R0 ;  /* 0x0000761004007816 */ /* 0x000fce0000000000 */
.L_x_2793:
[----:B------:R-:W-:Y:S05]  /*a520*/  BSYNC B0 ;  /* 0x0000000000007941 */ /* 0x000fea0003800000 */
.L_x_2792:
[----:B------:R0:W-:Y:S01]  /*a530*/  STG.E.U8 desc[UR36][R2.64], R0 ;  /* 0x0000000002007986 */ /* 0x0001e2000c101124 */
[----:B------:R-:W-:Y:S05]  /*a540*/  BRA `(.L_x_2772) ;  /* 0x0000000400187947 */ /* 0x000fea0003800000 */
.L_x_2790:
        /* <DEDUP_REMOVED lines=17> */
.L_x_2797:
[----:B------:R-:W-:-:S04]  /*a660*/  LOP3.LUT R0, R7, 0x80000000, RZ, 0xc0, !PT ;  /* 0x8000000007007812 */ /* 0x000fc800078ec0ff */
[----:B------:R-:W-:-:S04]  /*a670*/  SHF.R.U32.HI R5, RZ, 0x18, R0 ;  /* 0x00000018ff057819 */ /* 0x000fc80000011600 */
[----:B------:R-:W-:-:S04]  /*a680*/  LOP3.LUT R4, R4, R5, RZ, 0xfc, !PT ;  /* 0x0000000504047212 */ /* 0x000fc800078efcff */
[----:B------:R-:W-:-:S07]  /*a690*/  PRMT R0, R4, 0x7610, R0 ;  /* 0x0000761004007816 */ /* 0x000fce0000000000 */
.L_x_2796:
[----:B------:R-:W-:Y:S05]  /*a6a0*/  BSYNC B0 ;  /* 0x0000000000007941 */ /* 0x000fea0003800000 */
.L_x_2795:
[----:B------:R0:W-:Y:S01]  /*a6b0*/  STG.E.U8 desc[UR36][R2.64], R0 ;  /* 0x0000000002007986 */ /* 0x0001e2000c101124 */
[----:B------:R-:W-:Y:S05]  /*a6c0*/  BRA `(.L_x_2772) ;  /* 0x0000000000b87947 */ /* 0x000fea0003800000 */
.L_x_2789:
        /* <DEDUP_REMOVED lines=22> */
.L_x_2771:
        /* <DEDUP_REMOVED lines=16> */
.L_x_2800:
[----:B------:R-:W-:Y:S05]  /*a930*/  BRA `(.L_x_2772) ;  /* 0x00000000001c7947 */ /* 0x000fea0003800000 */
.L_x_2799:
[----:B------:R-:W-:-:S06]  /*a940*/  HADD2.F32 R4, -RZ, R22.H0_H0 ;  /* 0x20000016ff047230 */ /* 0x000fcc0000004100 */
[----:B------:R-:W0:Y:S02]  /*a950*/  F2I.U64.TRUNC R4, R4 ;  /* 0x0000000400047311 */ /* 0x000e24000020d800 */
[----:B0-----:R0:W-:Y:S01]  /*a960*/  STG.E.64 desc[UR36][R2.64], R4 ;  /* 0x0000000402007986 */ /* 0x0011e2000c101b24 */
[----:B------:R-:W-:Y:S05]  /*a970*/  BRA `(.L_x_2772) ;  /* 0x00000000000c7947 */ /* 0x000fea0003800000 */
.L_x_2798:
[----:B------:R-:W-:-:S04]  /*a980*/  HADD2.F32 R22, -RZ, R22.H0_H0 ;  /* 0x20000016ff167230 */ /* 0x000fc80000004100 */
[----:B------:R-:W0:Y:S02]  /*a990*/  F2I.FTZ.U32.TRUNC.NTZ R5, R22 ;  /* 0x0000001600057305 */ /* 0x000e24000021f000 */
[----:B0-----:R0:W-:Y:S02]  /*a9a0*/  STG.E desc[UR36][R2.64], R5 ;  /* 0x0000000502007986 */ /* 0x0011e4000c101924 */
.L_x_2772:
[----:B------:R-:W-:-:S05]  /*a9b0*/  VIADD R24, R24, 0x80 ;  /* 0x0000008018187836 */ /* 0x000fca0000000000 */
[----:B------:R-:W-:-:S13]  /*a9c0*/  ISETP.GE.AND P0, PT, R24, R23, PT ;  /* 0x000000171800720c */ /* 0x000fda0003f06270 */
[----:B------:R-:W-:Y:S05]  /*a9d0*/  @P0 BRA `(.L_x_2766) ;  /* 0x0000000c00f00947 */ /* 0x000fea0003800000 */
[----:B01234-:R-:W0:Y:S01]  /*a9e0*/  LDC.64 R2, c[0x0][0x218] ;  /* 0x00008600ff027b82 */ /* 0x01fe220000000a00 */
        /* <DEDUP_REMOVED lines=17> */
[----:B------:R-:W-:-:S06]  /*ab00*/  HADD2.F32 R19, -RZ, R19.H0_H0 ;  /* 0x20000013ff137230 */ /* 0x000fcc0000004100 */
[----:B------:R-:W0:Y:S02]  /*ab10*/  F2I.FTZ.TRUNC.NTZ R19, R19 ;  /* 0x0000001300137305 */ /* 0x000e24000021f100 */
[----:B0-----:R0:W-:Y:S01]  /*ab20*/  STG.E.U8 desc[UR36][R2.64], R19 ;  /* 0x0000001302007986 */ /* 0x0011e2000c101124 */
[----:B------:R-:W-:Y:S05]  /*ab30*/  BRA `(.L_x_2806) ;  /* 0x0000000c00947947 */ /* 0x000fea0003800000 */
.L_x_2804:
[----:B------:R-:W-:-:S06]  /*ab40*/  HADD2.F32 R5, -RZ, R19.H0_H0 ;  /* 0x20000013ff057230 */ /* 0x000fcc0000004100 */
[----:B------:R-:W0:Y:S02]  /*ab50*/  F2I.S64.TRUNC R4, R5 ;  /* 0x0000000500047311 */ /* 0x000e24000020d900 */
[----:B0-----:R0:W-:Y:S01]  /*ab60*/  STG.E.U8 desc[UR36][R2.64], R4 ;  /* 0x0000000402007986 */ /* 0x0011e2000c101124 */
[----:B------:R-:W-:Y:S05]  /*ab70*/  BRA `(.L_x_2806) ;  /* 0x0000000c00847947 */ /* 0x000fea0003800000 */
.L_x_2803:
        /* <DEDUP_REMOVED lines=10> */
.L_x_2808:
[----:B------:R-:W-:-:S06]  /*ac20*/  HADD2.F32 R19, -RZ, R19.H0_H0 ;  /* 0x20000013ff137230 */ /* 0x000fcc0000004100 */
[----:B------:R-:W0:Y:S02]  /*ac30*/  F2I.FTZ.TRUNC.NTZ R19, R19 ;  /* 0x0000001300137305 */ /* 0x000e24000021f100 */
[----:B0-----:R0:W-:Y:S01]  /*ac40*/  STG.E desc[UR36][R2.64], R19 ;  /* 0x0000001302007986 */ /* 0x0011e2000c101924 */
[----:B------:R-:W-:Y:S05]  /*ac50*/  BRA `(.L_x_2806) ;  /* 0x0000000c004c7947 */ /* 0x000fea0003800000 */
.L_x_2807:
[----:B------:R-:W-:-:S06]  /*ac60*/  HADD2.F32 R19, -RZ, R19.H0_H0 ;  /* 0x20000013ff137230 */ /* 0x000fcc0000004100 */
[----:B------:R-:W0:Y:S02]  /*ac70*/  F2I.FTZ.TRUNC.NTZ R19, R19 ;  /* 0x0000001300137305 */ /* 0x000e24000021f100 */
[----:B0-----:R0:W-:Y:S01]  /*ac80*/  STG.E.U16 desc[UR36][R2.64], R19 ;  /* 0x0000001302007986 */ /* 0x0011e2000c101524 */
[----:B------:R-:W-:Y:S05]  /*ac90*/  BRA `(.L_x_2806) ;  /* 0x0000000c003c7947 */ /* 0x000fea0003800000 */
.L_x_2802:
        /* <DEDUP_REMOVED lines=9> */
.L_x_2810:
[----:B------:R4:W-:Y:S01]  /*ad30*/  STG.E.U16 desc[UR36][R2.64], R19 ;  /* 0x0000001302007986 */ /* 0x0009e2000c101524 */
[----:B------:R-:W-:Y:S05]  /*ad40*/  BRA `(.L_x_2806) ;  /* 0x0000000c00107947 */ /* 0x000fea0003800000 */
.L_x_2809:
        /* <DEDUP_REMOVED lines=10> */
.L_x_2812:
[----:B------:R-:W-:-:S05]  /*adf0*/  HADD2.F32 R0, -RZ, R19.H0_H0 ;  /* 0x20000013ff007230 */ /* 0x000fca0000004100 */
[----:B------:R-:W-:-:S04]  /*ae00*/  F2FP.F16.F32.PACK_AB R0, RZ, R0 ;  /* 0x00000000ff00723e */ /* 0x000fc800000000ff */
[----:B------:R-:W-:-:S05]  /*ae10*/  PRMT R0, R0, 0x5410, RZ ;  /* 0x0000541000007816 */ /* 0x000fca00000000ff */
[----:B------:R2:W-:Y:S01]  /*ae20*/  STG.E desc[UR36][R2.64], R0 ;  /* 0x0000000002007986 */ /* 0x0005e2000c101924 */
[----:B------:R-:W-:Y:S05]  /*ae30*/  BRA `(.L_x_2806) ;  /* 0x0000000800d47947 */ /* 0x000fea0003800000 */
.L_x_2811:
[----:B------:R-:W-:-:S05]  /*ae40*/  HADD2.F32 R4, -RZ, R19.H0_H0 ;  /* 0x20000013ff047230 */ /* 0x000fca0000004100 */
[----:B------:R-:W-:-:S06]  /*ae50*/  FMUL.FTZ R4, R4, 1 ;  /* 0x3f80000004047820 */ /* 0x000fcc0000410000 */
[----:B------:R-:W0:Y:S02]  /*ae60*/  F2F.F64.F32 R4, R4 ;  /* 0x0000000400047310 */ /* 0x000e240000201800 */
[----:B0-----:R0:W-:Y:S01]  /*ae70*/  STG.E.64 desc[UR36][R2.64], R4 ;  /* 0x0000000402007986 */ /* 0x0011e2000c101b24 */
[----:B------:R-:W-:Y:S05]  /*ae80*/  BRA `(.L_x_2806) ;  /* 0x0000000800c07947 */ /* 0x000fea0003800000 */
.L_x_2801:
        /* <DEDUP_REMOVED lines=13> */
.L_x_2815:
[----:B------:R-:W-:Y:S01]  /*af60*/  HADD2.F32 R19, -RZ, R19.H0_H0 ;  /* 0x20000013ff137230 */ /* 0x000fe20000004100 */
[----:B------:R-:W-:-:S04]  /*af70*/  CS2R R6, SRZ ;  /* 0x0000000000067805 */ /* 0x000fc8000001ff00 */
[----:B------:R-:W-:-:S06]  /*af80*/  FMUL.FTZ R4, R19, 1 ;  /* 0x3f80000013047820 */ /* 0x000fcc0000410000 */
[----:B------:R-:W0:Y:S02]  /*af90*/  F2F.F64.F32 R4, R4 ;  /* 0x0000000400047310 */ /* 0x000e240000201800 */
[----:B0-----:R0:W-:Y:S01]  /*afa0*/  STG.E.128 desc[UR36][R2.64], R4 ;  /* 0x0000000402007986 */ /* 0x0011e2000c101d24 */
[----:B------:R-:W-:Y:S05]  /*afb0*/  BRA `(.L_x_2806) ;  /* 0x0000000800747947 */ /* 0x000fea0003800000 */
.L_x_2814:
        /* <DEDUP_REMOVED lines=21> */
.L_x_2819:
[----:B------:R-:W-:Y:S05]  /*b110*/  BSYNC B0 ;  /* 0x0000000000007941 */ /* 0x000fea0003800000 */
.L_x_2818:
[----:B------:R-:W-:-:S05]  /*b120*/  LOP3.LUT R5, R0, R5, RZ, 0xfc, !PT ;  /* 0x0000000500057212 */ /* 0x000fca00078efcff */
[----:B------:R0:W-:Y:S01]  /*b130*/  STG.E.U8 desc[UR36][R2.64], R5 ;  /* 0x0000000502007986 */ /* 0x0001e2000c101124 */
[----:B------:R-:W-:Y:S05]  /*b140*/  BRA `(.L_x_2806) ;  /* 0x0000000800107947 */ /* 0x000fea0003800000 */
.L_x_2817:
        /* <DEDUP_REMOVED lines=13> */
.L_x_2821:
[----:B------:R-:W-:Y:S01]  /*b220*/  IMAD.MOV.U32 R0, RZ, RZ, 0x7f ;  /* 0x0000007fff007424 */ /* 0x000fe200078e00ff */
[----:B------:R-:W-:-:S04]  /*b230*/  ISETP.GT.U32.AND P0, PT, R4, 0x7f800000, PT ;  /* 0x7f8000000400780c */ /* 0x000fc80003f04070 */
[----:B------:R-:W-:-:S09]  /*b240*/  SEL R0, R0, 0x7c, P0 ;  /* 0x0000007c00007807 */ /* 0x000fd20000000000 */
.L_x_2822:
[----:B------:R-:W-:Y:S05]  /*b250*/  BSYNC B0 ;  /* 0x0000000000007941 */ /* 0x000fea0003800000 */
.L_x_2820:
[----:B------:R-:W-:-:S04]  /*b260*/  LOP3.LUT R4, R19, 0x80000000, RZ, 0xc0, !PT ;  /* 0x8000000013047812 */ /* 0x000fc800078ec0ff */
[----:B------:R-:W-:-:S04]  /*b270*/  SHF.R.U32.HI R5, RZ, 0x18, R4 ;  /* 0x00000018ff057819 */ /* 0x000fc80000011604 */
[----:B------:R-:W-:-:S05]  /*b280*/  LOP3.LUT R5, R0, R5, RZ, 0xfc, !PT ;  /* 0x0000000500057212 */ /* 0x000fca00078efcff */
[----:B------:R0:W-:Y:S01]  /*b290*/  STG.E.U8 desc[UR36][R2.64], R5 ;  /* 0x0000000502007986 */ /* 0x0001e2000c101124 */
[----:B------:R-:W-:Y:S05]  /*b2a0*/  BRA `(.L_x_2806) ;  /* 0x0000000400b87947 */ /* 0x000fea0003800000 */
.L_x_2816:
[----:B------:R-:W-:-:S05]  /*b2b0*/  HADD2.F32 R0, -RZ, R19.H0_H0 ;  /* 0x20000013ff007230 */ /* 0x000fca0000004100 */
[----:B------:R-:W-:-:S05]  /*b2c0*/  F2FP.BF16.F32.PACK_AB R0, RZ, R0 ;  /* 0x00000000ff00723e */ /* 0x000fca00000010ff */
[----:B------:R0:W-:Y:S01]  /*b2d0*/  STG.E.U16 desc[UR36][R2.64], R0 ;  /* 0x0000000002007986 */ /* 0x0001e2000c101524 */
[----:B------:R-:W-:Y:S05]  /*b2e0*/  BRA `(.L_x_2806) ;  /* 0x0000000400a87947 */ /* 0x000fea0003800000 */
.L_x_2813:
        /* <DEDUP_REMOVED lines=12> */
.L_x_2825:
        /* <DEDUP_REMOVED lines=17> */
.L_x_2828:
[----:B------:R-:W-:-:S04]  /*b4c0*/  LOP3.LUT R0, R19, 0x80000000, RZ, 0xc0, !PT ;  /* 0x8000000013007812 */ /* 0x000fc800078ec0ff */
[----:B------:R-:W-:-:S04]  /*b4d0*/  SHF.R.U32.HI R5, RZ, 0x18, R0 ;  /* 0x00000018ff057819 */ /* 0x000fc80000011600 */
[----:B------:R-:W-:-:S04]  /*b4e0*/  LOP3.LUT R4, R4, R5, RZ, 0xfc, !PT ;  /* 0x0000000504047212 */ /* 0x000fc800078efcff */
[----:B------:R-:W-:-:S07]  /*b4f0*/  PRMT R0, R4, 0x7610, R0 ;  /* 0x0000761004007816 */ /* 0x000fce0000000000 */
.L_x_2827:
[----:B------:R-:W-:Y:S05]  /*b500*/  BSYNC B0 ;  /* 0x0000000000007941 */ /* 0x000fea0003800000 */
.L_x_2826:
[----:B------:R0:W-:Y:S01]  /*b510*/  STG.E.U8 desc[UR36][R2.64], R0 ;  /* 0x0000000002007986 */ /* 0x0001e2000c101124 */
[----:B------:R-:W-:Y:S05]  /*b520*/  BRA `(.L_x_2806) ;  /* 0x0000000400187947 */ /* 0x000fea0003800000 */
.L_x_2824:
        /* <DEDUP_REMOVED lines=17> */
.L_x_2831:
[----:B------:R-:W-:-:S04]  /*b640*/  LOP3.LUT R0, R19, 0x80000000, RZ, 0xc0, !PT ;  /* 0x8000000013007812 */ /* 0x000fc800078ec0ff */
[----:B------:R-:W-:-:S04]  /*b650*/  SHF.R.U32.HI R5, RZ, 0x18, R0 ;  /* 0x00000018ff057819 */ /* 0x000fc80000011600 */
[----:B------:R-:W-:-:S04]  /*b660*/  LOP3.LUT R4, R4, R5, RZ, 0xfc, !PT ;  /* 0x0000000504047212 */ /* 0x000fc800078efcff */
[----:B------:R-:W-:-:S07]  /*b670*/  PRMT R0, R4, 0x7610, R0 ;  /* 0x0000761004007816 */ /* 0x000fce0000000000 */
.L_x_2830:
[----:B------:R-:W-:Y:S05]  /*b680*/  BSYNC B0 ;  /* 0x0000000000007941 */ /* 0x000fea0003800000 */
.L_x_2829:
[----:B------:R0:W-:Y:S01]  /*b690*/  STG.E.U8 desc[UR36][R2.64], R0 ;  /* 0x0000000002007986 */ /* 0x0001e2000c101124 */
[----:B------:R-:W-:Y:S05]  /*b6a0*/  BRA `(.L_x_2806) ;  /* 0x0000000000b87947 */ /* 0x000fea0003800000 */
.L_x_2823:
[----:B------:R-:W-:-:S13]  /*b6b0*/  ISETP.NE.AND P0, PT, R0, 0x1c, PT ;  /* 0x0000001c0000780c */ /* 0x000fda0003f05270 */
[----:B------:R-:W-:Y:S05]  /*b6c0*/  @!P0 BRA `(.L_x_2832) ;  /* 0x0000000000a48947 */ /* 0x000fea0003800000 */
[----:B------:R-:W-:-:S13]  /*b6d0*/  ISETP.NE.AND P0, PT, R0, 0x1d, PT ;  /* 0x0000001d0000780c */ /* 0x000fda0003f05270 */
[----:B------:R-:W-:Y:S05]  /*b6e0*/  @!P0 BRA `(.L_x_2833) ;  /* 0x00000000008c8947 */ /* 0x000fea0003800000 */
[----:B------:R-:W-:-:S13]  /*b6f0*/  ISETP.NE.AND P0, PT, R0, 0x2c, PT ;  /* 0x0000002c0000780c */ /* 0x000fda0003f05270 */
[----:B------:R-:W-:Y:S05]  /*b700*/  @P0 BRA `(.L_x_2805) ;  /* 0x0000000000400947 */ /* 0x000fea0003800000 */
[----:B------:R-:W-:Y:S02]  /*b710*/  HADD2.F32 R19, -RZ, R19.H0_H0 ;  /* 0x20000013ff137230 */ /* 0x000fe40000004100 */
        /* <DEDUP_REMOVED lines=15> */
.L_x_2805:
        /* <DEDUP_REMOVED lines=16> */
.L_x_2834:
[----:B------:R-:W-:Y:S05]  /*b910*/  BRA `(.L_x_2806) ;  /* 0x00000000001c7947 */ /* 0x000fea0003800000 */
.L_x_2833:
[----:B------:R-:W-:-:S06]  /*b920*/  HADD2.F32 R4, -RZ, R19.H0_H0 ;  /* 0x20000013ff047230 */ /* 0x000fcc0000004100 */
[----:B------:R-:W0:Y:S02]  /*b930*/  F2I.U64.TRUNC R4, R4 ;  /* 0x0000000400047311 */ /* 0x000e24000020d800 */
[----:B0-----:R0:W-:Y:S01]  /*b940*/  STG.E.64 desc[UR36][R2.64], R4 ;  /* 0x0000000402007986 */ /* 0x0011e2000c101b24 */
[----:B------:R-:W-:Y:S05]  /*b950*/  BRA `(.L_x_2806) ;  /* 0x00000000000c7947 */ /* 0x000fea0003800000 */
.L_x_2832:
[----:B------:R-:W-:-:S06]  /*b960*/  HADD2.F32 R19, -RZ, R19.H0_H0 ;  /* 0x20000013ff137230 */ /* 0x000fcc0000004100 */
[----:B------:R-:W0:Y:S02]  /*b970*/  F2I.FTZ.U32.TRUNC.NTZ R19, R19 ;  /* 0x0000001300137305 */ /* 0x000e24000021f000 */
[----:B0-----:R0:W-:Y:S02]  /*b980*/  STG.E desc[UR36][R2.64], R19 ;  /* 0x0000001302007986 */ /* 0x0011e4000c101924 */
.L_x_2806:
[----:B------:R-:W-:-:S07]  /*b990*/  VIADD R24, R24, 0x80 ;  /* 0x0000008018187836 */ /* 0x000fce0000000000 */
.L_x_2766:
[----:B------:R-:W-:Y:S05]  /*b9a0*/  BSYNC B6 ;  /* 0x0000000000067941 */ /* 0x000fea0003800000 */
.L_x_2765:
[----:B------:R-:W-:-:S13]  /*b9b0*/  ISETP.GE.AND P0, PT, R24, R23, PT ;  /* 0x000000171800720c */ /* 0x000fda0003f06270 */
[----:B------:R-:W-:Y:S05]  /*b9c0*/  @P0 EXIT ;  /* 0x000000000000094d */ /* 0x000fea0003800000 */
[----:B01234-:R-:W0:Y:S01]  /*b9d0*/  LDC.64 R2, c[0x0][0x218] ;  /* 0x00008600ff027b82 */ /* 0x01fe220000000a00 */
        /* <DEDUP_REMOVED lines=18> */
[----:B0-----:R-:W-:Y:S01]  /*bb00*/  STG.E.U8 desc[UR36][R2.64], R17 ;  /* 0x0000001102007986 */ /* 0x001fe2000c101124 */
[----:B------:R-:W-:Y:S05]  /*bb10*/  EXIT ;  /* 0x000000000000794d */ /* 0x000fea0003800000 */
.L_x_2838:
[----:B------:R-:W-:-:S06]  /*bb20*/  HADD2.F32 R5, -RZ, R17.H0_H0 ;  /* 0x20000011ff057230 */ /* 0x000fcc0000004100 */
[----:B------:R-:W0:Y:S02]  /*bb30*/  F2I.S64.TRUNC R4, R5 ;  /* 0x0000000500047311 */ /* 0x000e24000020d900 */
[----:B0-----:R-:W-:Y:S01]  /*bb40*/  STG.E.U8 desc[UR36][R2.64], R4 ;  /* 0x0000000402007986 */ /* 0x001fe2000c101124 */
[----:B------:R-:W-:Y:S05]  /*bb50*/  EXIT ;  /* 0x000000000000794d */ /* 0x000fea0003800000 */
.L_x_2837:
        /* <DEDUP_REMOVED lines=10> */
.L_x_2841:
[----:B------:R-:W-:-:S06]  /*bc00*/  HADD2.F32 R17, -RZ, R17.H0_H0 ;  /* 0x20000011ff117230 */ /* 0x000fcc0000004100 */
[----:B------:R-:W0:Y:S02]  /*bc10*/  F2I.FTZ.TRUNC.NTZ R17, R17 ;  /* 0x0000001100117305 */ /* 0x000e24000021f100 */
[----:B0-----:R-:W-:Y:S01]  /*bc20*/  STG.E desc[UR36][R2.64], R17 ;  /* 0x0000001102007986 */ /* 0x001fe2000c101924 */
[----:B------:R-:W-:Y:S05]  /*bc30*/  EXIT ;  /* 0x000000000000794d */ /* 0x000fea0003800000 */
.L_x_2840:
[----:B------:R-:W-:-:S06]  /*bc40*/  HADD2.F32 R17, -RZ, R17.H0_H0 ;  /* 0x20000011ff117230 */ /* 0x000fcc0000004100 */
[----:B------:R-:W0:Y:S02]  /*bc50*/  F2I.FTZ.TRUNC.NTZ R17, R17 ;  /* 0x0000001100117305 */ /* 0x000e24000021f100 */
[----:B0-----:R-:W-:Y:S01]  /*bc60*/  STG.E.U16 desc[UR36][R2.64], R17 ;  /* 0x0000001102007986 */ /* 0x001fe2000c101524 */
[----:B------:R-:W-:Y:S05]  /*bc70*/  EXIT ;  /* 0x000000000000794d */ /* 0x000fea0003800000 */
.L_x_2836:
        /* <DEDUP_REMOVED lines=9> */
.L_x_2843:
[----:B------:R-:W-:Y:S01]  /*bd10*/  STG.E.U16 desc[UR36][R2.64], R17 ;  /* 0x0000001102007986 */ /* 0x000fe2000c101524 */
[----:B------:R-:W-:Y:S05]  /*bd20*/  EXIT ;  /* 0x000000000000794d */ /* 0x000fea0003800000 */
.L_x_2842:
        /* <DEDUP_REMOVED lines=10> */
.L_x_2845:
[----:B------:R-:W-:-:S05]  /*bdd0*/  HADD2.F32 R0, -RZ, R17.H0_H0 ;  /* 0x20000011ff007230 */ /* 0x000fca0000004100 */
[----:B------:R-:W-:-:S04]  /*bde0*/  F2FP.F16.F32.PACK_AB R0, RZ, R0 ;  /* 0x00000000ff00723e */ /* 0x000fc800000000ff */
[----:B------:R-:W-:-:S05]  /*bdf0*/  PRMT R0, R0, 0x5410, RZ ;  /* 0x0000541000007816 */ /* 0x000fca00000000ff */
[----:B------:R-:W-:Y:S01]  /*be00*/  STG.E desc[UR36][R2.64], R0 ;  /* 0x0000000002007986 */ /* 0x000fe2000c101924 */
[----:B------:R-:W-:Y:S05]  /*be10*/  EXIT ;  /* 0x000000000000794d */ /* 0x000fea0003800000 */
.L_x_2844:
[----:B------:R-:W-:-:S05]  /*be20*/  HADD2.F32 R4, -RZ, R17.H0_H0 ;  /* 0x20000011ff047230 */ /* 0x000fca0000004100 */
[----:B------:R-:W-:-:S06]  /*be30*/  FMUL.FTZ R4, R4, 1 ;  /* 0x3f80000004047820 */ /* 0x000fcc0000410000 */
[----:B------:R-:W0:Y:S02]  /*be40*/  F2F.F64.F32 R4, R4 ;  /* 0x0000000400047310 */ /* 0x000e240000201800 */
[----:B0-----:R-:W-:Y:S01]  /*be50*/  STG.E.64 desc[UR36][R2.64], R4 ;  /* 0x0000000402007986 */ /* 0x001fe2000c101b24 */
[----:B------:R-:W-:Y:S05]  /*be60*/  EXIT ;  /* 0x000000000000794d */ /* 0x000fea0003800000 */
.L_x_2835:
        /* <DEDUP_REMOVED lines=13> */
.L_x_2848:
[----:B------:R-:W-:Y:S01]  /*bf40*/  HADD2.F32 R17, -RZ, R17.H0_H0 ;  /* 0x20000011ff117230 */ /* 0x000fe20000004100 */
[----:B------:R-:W-:-:S04]  /*bf50*/  CS2R R6, SRZ ;  /* 0x0000000000067805 */ /* 0x000fc8000001ff00 */
[----:B------:R-:W-:-:S06]  /*bf60*/  FMUL.FTZ R4, R17, 1 ;  /* 0x3f80000011047820 */ /* 0x000fcc0000410000 */
[----:B------:R-:W0:Y:S02]  /*bf70*/  F2F.F64.F32 R4, R4 ;  /* 0x0000000400047310 */ /* 0x000e240000201800 */
[----:B0-----:R-:W-:Y:S01]  /*bf80*/  STG.E.128 desc[UR36][R2.64], R4 ;  /* 0x0000000402007986 */ /* 0x001fe2000c101d24 */
[----:B------:R-:W-:Y:S05]  /*bf90*/  EXIT ;  /* 0x000000000000794d */ /* 0x000fea0003800000 */
.L_x_2847:
        /* <DEDUP_REMOVED lines=21> */
.L_x_2852:
[----:B------:R-:W-:Y:S05]  /*c0f0*/  BSYNC B0 ;  /* 0x0000000000007941 */ /* 0x000fea0003800000 */
.L_x_2851:
[----:B------:R-:W-:-:S05]  /*c100*/  LOP3.LUT R5, R0, R5, RZ, 0xfc, !PT ;  /* 0x0000000500057212 */ /* 0x000fca00078efcff */
[----:B------:R-:W-:Y:S01]  /*c110*/  STG.E.U8 desc[UR36][R2.64], R5 ;  /* 0x0000000502007986 */ /* 0x000fe2000c101124 */
[----:B------:R-:W-:Y:S05]  /*c120*/  EXIT ;  /* 0x000000000000794d */ /* 0x000fea0003800000 */
.L_x_2850:
        /* <DEDUP_REMOVED lines=13> */
.L_x_2854:
[----:B------:R-:W-:Y:S01]  /*c200*/  IMAD.MOV.U32 R0, RZ, RZ, 0x7f ;  /* 0x0000007fff007424 */ /* 0x000fe200078e00ff */
[----:B------:R-:W-:-:S04]  /*c210*/  ISETP.GT.U32.AND P0, PT, R4, 0x7f800000, PT ;  /* 0x7f8000000400780c */ /* 0x000fc80003f04070 */
[----:B------:R-:W-:-:S09]  /*c220*/  SEL R0, R0, 0x7c, P0 ;  /* 0x0000007c00007807 */ /* 0x000fd20000000000 */
.L_x_2855:
[----:B------:R-:W-:Y:S05]  /*c230*/  BSYNC B0 ;  /* 0x0000000000007941 */ /* 0x000fea0003800000 */
.L_x_2853:
[----:B------:R-:W-:-:S04]  /*c240*/  LOP3.LUT R4, R17, 0x80000000, RZ, 0xc0, !PT ;  /* 0x8000000011047812 */ /* 0x000fc800078ec0ff */
[----:B------:R-:W-:-:S04]  /*c250*/  SHF.R.U32.HI R5, RZ, 0x18, R4 ;  /* 0x00000018ff057819 */ /* 0x000fc80000011604 */
[----:B------:R-:W-:-:S05]  /*c260*/  LOP3.LUT R5, R0, R5, RZ, 0xfc, !PT ;  /* 0x0000000500057212 */ /* 0x000fca00078efcff */
[----:B------:R-:W-:Y:S01]  /*c270*/  STG.E.U8 desc[UR36][R2.64], R5 ;  /* 0x0000000502007986 */ /* 0x000fe2000c101124 */
[----:B------:R-:W-:Y:S05]  /*c280*/  EXIT ;  /* 0x000000000000794d */ /* 0x000fea0003800000 */
.L_x_2849:
[----:B------:R-:W-:-:S05]  /*c290*/  HADD2.F32 R0, -RZ, R17.H0_H0 ;  /* 0x20000011ff007230 */ /* 0x000fca0000004100 */
[----:B------:R-:W-:-:S05]  /*c2a0*/  F2FP.BF16.F32.PACK_AB R0, RZ, R0 ;  /* 0x00000000ff00723e */ /* 0x000fca00000010ff */
[----:B------:R-:W-:Y:S01]  /*c2b0*/  STG.E.U16 desc[UR36][R2.64], R0 ;  /* 0x0000000002007986 */ /* 0x000fe2000c101524 */
[----:B------:R-:W-:Y:S05]  /*c2c0*/  EXIT ;  /* 0x000000000000794d */ /* 0x000fea0003800000 */
.L_x_2846:
        /* <DEDUP_REMOVED lines=12> */
.L_x_2858:
        /* <DEDUP_REMOVED lines=17> */
.L_x_2861:
[----:B------:R-:W-:-:S04]  /*c4a0*/  LOP3.LUT R0, R17, 0x80000000, RZ, 0xc0, !PT ;  /* 0x8000000011007812 */ /* 0x000fc800078ec0ff */
[----:B------:R-:W-:-:S04]  /*c4b0*/  SHF.R.U32.HI R5, RZ, 0x18, R0 ;  /* 0x00000018ff057819 */ /* 0x000fc80000011600 */
[----:B------:R-:W-:-:S04]  /*c4c0*/  LOP3.LUT R4, R4, R5, RZ, 0xfc, !PT ;  /* 0x0000000504047212 */ /* 0x000fc800078efcff */
[----:B------:R-:W-:-:S07]  /*c4d0*/  PRMT R0, R4, 0x7610, R0 ;  /* 0x0000761004007816 */ /* 0x000fce0000000000 */
.L_x_2860:
[----:B------:R-:W-:Y:S05]  /*c4e0*/  BSYNC B0 ;  /* 0x0000000000007941 */ /* 0x000fea0003800000 */
.L_x_2859:
[----:B------:R-:W-:Y:S01]  /*c4f0*/  STG.E.U8 desc[UR36][R2.64], R0 ;  /* 0x0000000002007986 */ /* 0x000fe2000c101124 */
[----:B------:R-:W-:Y:S05]  /*c500*/  EXIT ;  /* 0x000000000000794d */ /* 0x000fea0003800000 */
.L_x_2857:
        /* <DEDUP_REMOVED lines=17> */
.L_x_2864:
[----:B------:R-:W-:-:S04]  /*c620*/  LOP3.LUT R0, R17, 0x80000000, RZ, 0xc0, !PT ;  /* 0x8000000011007812 */ /* 0x000fc800078ec0ff */
[----:B------:R-:W-:-:S04]  /*c630*/  SHF.R.U32.HI R5, RZ, 0x18, R0 ;  /* 0x00000018ff057819 */ /* 0x000fc80000011600 */
[----:B------:R-:W-:-:S04]  /*c640*/  LOP3.LUT R4, R4, R5, RZ, 0xfc, !PT ;  /* 0x0000000504047212 */ /* 0x000fc800078efcff */
[----:B------:R-:W-:-:S07]  /*c650*/  PRMT R0, R4, 0x7610, R0 ;  /* 0x0000761004007816 */ /* 0x000fce0000000000 */
.L_x_2863:
[----:B------:R-:W-:Y:S05]  /*c660*/  BSYNC B0 ;  /* 0x0000000000007941 */ /* 0x000fea0003800000 */
.L_x_2862:
[----:B------:R-:W-:Y:S01]  /*c670*/  STG.E.U8 desc[UR36][R2.64], R0 ;  /* 0x0000000002007986 */ /* 0x000fe2000c101124 */
[----:B------:R-:W-:Y:S05]  /*c680*/  EXIT ;  /* 0x000000000000794d */ /* 0x000fea0003800000 */
.L_x_2856:
        /* <DEDUP_REMOVED lines=22> */
.L_x_2839:
        /* <DEDUP_REMOVED lines=16> */
.L_x_2867:
[----:B------:R-:W-:Y:S05]  /*c8f0*/  EXIT ;  /* 0x000000000000794d */ /* 0x000fea0003800000 */
.L_x_2866:
[----:B------:R-:W-:-:S06]  /*c900*/  HADD2.F32 R4, -RZ, R17.H0_H0 ;  /* 0x20000011ff047230 */ /* 0x000fcc0000004100 */
[----:B------:R-:W0:Y:S02]  /*c910*/  F2I.U64.TRUNC R4, R4 ;  /* 0x0000000400047311 */ /* 0x000e24000020d800 */
[----:B0-----:R-:W-:Y:S01]  /*c920*/  STG.E.64 desc[UR36][R2.64], R4 ;  /* 0x0000000402007986 */ /* 0x001fe2000c101b24 */
[----:B------:R-:W-:Y:S05]  /*c930*/  EXIT ;  /* 0x000000000000794d */ /* 0x000fea0003800000 */
.L_x_2865:
[----:B------:R-:W-:-:S06]  /*c940*/  HADD2.F32 R17, -RZ, R17.H0_H0 ;  /* 0x20000011ff117230 */ /* 0x000fcc0000004100 */
[----:B------:R-:W0:Y:S02]  /*c950*/  F2I.FTZ.U32.TRUNC.NTZ R17, R17 ;  /* 0x0000001100117305 */ /* 0x000e24000021f000 */
[----:B0-----:R-:W-:Y:S01]  /*c960*/  STG.E desc[UR36][R2.64], R17 ;  /* 0x0000001102007986 */ /* 0x001fe2000c101924 */
[----:B------:R-:W-:Y:S05]  /*c970*/  EXIT ;  /* 0x000000000000794d */ /* 0x000fea0003800000 */
.L_x_2868:
        /* <DEDUP_REMOVED lines=16> */
.L_x_22782:


//--------------------- .text._ZN2at6native18elementwise_kernelILi128ELi4EZNS0_22gpu_kernel_impl_nocastINS0_13BinaryFunctorIN3c104HalfES5_S5_ZZZNS0_15binary_internal21div_trunc_kernel_cudaERNS_18TensorIteratorBaseEENKUlvE1_clEvENKUlvE1_clEvEUlS5_S5_E_EEEEvS8_RKT_EUliE_EEviT1_ --------------------------
	.section	.text._ZN2at6native18elementwise_kernelILi128ELi4EZNS0_22gpu_kernel_impl_nocastINS0_13BinaryFunctorIN3c104HalfES5_S5_ZZZNS0_15binary_internal21div_trunc_kernel_cudaERNS_18TensorIteratorBaseEENKUlvE1_clEvENKUlvE1_clEvEUlS5_S5_E_EEEEvS8_RKT_EUliE_EEviT1_,"ax",@progbits
	.align	128
        .global         _ZN2at6native18elementwise_kernelILi128ELi4EZNS0_22gpu_kernel_impl_nocastINS0_13BinaryFunctorIN3c104HalfES5_S5_ZZZNS0_15binary_internal21div_trunc_kernel_cudaERNS_18TensorIteratorBaseEENKUlvE1_clEvENKUlvE1_clEvEUlS5_S5_E_EEEEvS8_RKT_EUliE_EEviT1_
        .type           _ZN2at6native18elementwise_kernelILi128ELi4EZNS0_22gpu_kernel_impl_nocastINS0_13BinaryFunctorIN3c104HalfES5_S5_ZZZNS0_15binary_internal21div_trunc_kernel_cudaERNS_18TensorIteratorBaseEENKUlvE1_clEvENKUlvE1_clEvEUlS5_S5_E_EEEEvS8_RKT_EUliE_EEviT1_,@function
        .size           _ZN2at6native18elementwise_kernelILi128ELi4EZNS0_22gpu_kernel_impl_nocastINS0_13BinaryFunctorIN3c104HalfES5_S5_ZZZNS0_15binary_internal21div_trunc_kernel_cudaERNS_18TensorIteratorBaseEENKUlvE1_clEvENKUlvE1_clEvEUlS5_S5_E_EEEEvS8_RKT_EUliE_EEviT1_,(.L_x_22783 - _ZN2at6native18elementwise_kernelILi128ELi4EZNS0_22gpu_kernel_impl_nocastINS0_13BinaryFunctorIN3c104HalfES5_S5_ZZZNS0_15binary_internal21div_trunc_kernel_cudaERNS_18TensorIteratorBaseEENKUlvE1_clEvENKUlvE1_clEvEUlS5_S5_E_EEEEvS8_RKT_EUliE_EEviT1_)
        .other          _ZN2at6native18elementwise_kernelILi128ELi4EZNS0_22gpu_kernel_impl_nocastINS0_13BinaryFunctorIN3c104HalfES5_S5_ZZZNS0_15binary_internal21div_trunc_kernel_cudaERNS_18TensorIteratorBaseEENKUlvE1_clEvENKUlvE1_clEvEUlS5_S5_E_EEEEvS8_RKT_EUliE_EEviT1_,@"STO_CUDA_ENTRY STV_DEFAULT"
_ZN2at6native18elementwise_kernelILi128ELi4EZNS0_22gpu_kernel_impl_nocastINS0_13BinaryFunctorIN3c104HalfES5_S5_ZZZNS0_15binary_internal21div_trunc_kernel_cudaERNS_18TensorIteratorBaseEENKUlvE1_clEvENKUlvE1_clEvEUlS5_S5_E_EEEEvS8_RKT_EUliE_EEviT1_:
.text._ZN2at6native18elementwise_kernelILi128ELi4EZNS0_22gpu_kernel_impl_nocastINS0_13BinaryFunctorIN3c104HalfES5_S5_ZZZNS0_15binary_internal21div_trunc_kernel_cudaERNS_18TensorIteratorBaseEENKUlvE1_clEvENKUlvE1_clEvEUlS5_S5_E_EEEEvS8_RKT_EUliE_EEviT1_:
        /* <DEDUP_REMOVED lines=363> */
.L_x_2871:
        /* <DEDUP_REMOVED lines=11> */
[----:B------:R-:W-:Y:S01]  /*1760*/  IADD3.X R5, RZ, UR9, RZ, P0, !PT ;  /* 0x00000009ff057c10 */ /* 0x000fe200087fe4ff */
[----:B--2---:R-:W-:-:S04]  /*1770*/  HADD2.F32 R2, -RZ, R8.H0_H0 ;  /* 0x20000008ff027230 */ /* 0x004fc80000004100 */
[----:B------:R-:W0:Y:S01]  /*1780*/  MUFU.RCP R11, R2 ;  /* 0x00000002000b7308 */ /* 0x000e220000001000 */
[----:B---3--:R-:W-:-:S05]  /*1790*/  HADD2.F32 R0, -RZ, R6.H0_H0 ;  /* 0x20000006ff007230 */ /* 0x008fca0000004100 */
[----:B0-----:R-:W-:-:S05]  /*17a0*/  FMUL.FTZ R0, R0, R11 ;  /* 0x0000000b00007220 */ /* 0x001fca0000410000 */
[----:B------:R-:W-:-:S05]  /*17b0*/  F2FP.F16.F32.PACK_AB R0, RZ, R0 ;  /* 0x00000000ff00723e */ /* 0x000fca00000000ff */
[----:B------:R-:W-:-:S06]  /*17c0*/  HADD2.F32 R0, -RZ, R0.H0_H0 ;  /* 0x20000000ff007230 */ /* 0x000fcc0000004100 */
[----:B------:R-:W0:Y:S02]  /*17d0*/  FRND.TRUNC R0, R0 ;  /* 0x0000000000007307 */ /* 0x000e24000020d000 */
[----:B0-----:R-:W-:-:S05]  /*17e0*/  F2FP.F16.F32.PACK_AB R7, RZ, R0 ;  /* 0x00000000ff07723e */ /* 0x001fca00000000ff */
[----:B------:R0:W-:Y:S02]  /*17f0*/  STG.E.U16 desc[UR4][R4.64], R7 ;  /* 0x0000000704007986 */ /* 0x0001e4000c101504 */
.L_x_2870:
[----:B------:R-:W-:Y:S05]  /*1800*/  BSYNC B0 ;  /* 0x0000000000007941 */ /* 0x000fea0003800000 */
.L_x_2869:
        /* <DEDUP_REMOVED lines=356> */
.L_x_2874:
        /* <DEDUP_REMOVED lines=12> */
[----:B------:R-:W-:Y:S01]  /*2f10*/  ISETP.GE.AND P0, PT, R3, UR6, PT ;  /* 0x0000000603007c0c */ /* 0x000fe2000bf06270 */
        /* <DEDUP_REMOVED lines=363> */
.L_x_2875:
        /* <DEDUP_REMOVED lines=21> */
.L_x_2873:
[----:B------:R-:W-:Y:S05]  /*4720*/  BSYNC B0 ;  /* 0x0000000000007941 */ /* 0x000fea0003800000 */
.L_x_2872:
        /* <DEDUP_REMOVED lines=355> */
.L_x_2876:
        /* <DEDUP_REMOVED lines=19> */
[----:B------:R-:W-:Y:S01]  /*5e90*/  STG.E.U16 desc[UR4][R4.64], R3 ;  /* 0x0000000304007986 */ /* 0x000fe2000c101504 */
[----:B------:R-:W-:Y:S05]  /*5ea0*/  EXIT ;  /* 0x000000000000794d */ /* 0x000fea0003800000 */
.L_x_2877:
        /* <DEDUP_REMOVED lines=13> */
.L_x_22783:


//--------------------- .text._ZN2at6native27unrolled_elementwise_kernelINS0_13BinaryFunctorIN3c104HalfES4_S4_ZZZNS0_15binary_internal21div_trunc_kernel_cudaERNS_18TensorIteratorBaseEENKUlvE1_clEvENKUlvE1_clEvEUlS4_S4_E_EESt5arrayIPcLm3EELi4E23TrivialOffsetCalculatorILi2EjESF_ILi1EjENS0_6memory15LoadWithoutCastENSI_16StoreWithoutCastEEEviT_T0_T2_T3_T4_T5_ --------------------------
	.section	.text._ZN2at6native27unrolled_elementwise_kernelINS0_13BinaryFunctorIN3c104HalfES4_S4_ZZZNS0_15binary_internal21div_trunc_kernel_cudaERNS_18TensorIteratorBaseEENKUlvE1_clEvENKUlvE1_clEvEUlS4_S4_E_EESt5arrayIPcLm3EELi4E23TrivialOffsetCalculatorILi2EjESF_ILi1EjENS0_6memory15LoadWithoutCastENSI_16StoreWithoutCastEEEviT_T0_T2_T3_T4_T5_,"ax",@progbits
	.align	128
        .global         _ZN2at6native27unrolled_elementwise_kernelINS0_13BinaryFunctorIN3c104HalfES4_S4_ZZZNS0_15binary_internal21div_trunc_kernel_cudaERNS_18TensorIteratorBaseEENKUlvE1_clEvENKUlvE1_clEvEUlS4_S4_E_EESt5arrayIPcLm3EELi4E23TrivialOffsetCalculatorILi2EjESF_ILi1EjENS0_6memory15LoadWithoutCastENSI_16StoreWithoutCastEEEviT_T0_T2_T3_T4_T5_
        .type           _ZN2at6native27unrolled_elementwise_kernelINS0_13BinaryFunctorIN3c104HalfES4_S4_ZZZNS0_15binary_internal21div_trunc_kernel_cudaERNS_18TensorIteratorBaseEENKUlvE1_clEvENKUlvE1_clEvEUlS4_S4_E_EESt5arrayIPcLm3EELi4E23TrivialOffsetCalculatorILi2EjESF_ILi1EjENS0_6memory15LoadWithoutCastENSI_16StoreWithoutCastEEEviT_T0_T2_T3_T4_T5_,@function
        .size           _ZN2at6native27unrolled_elementwise_kernelINS0_13BinaryFunctorIN3c104HalfES4_S4_ZZZNS0_15binary_internal21div_trunc_kernel_cudaERNS_18TensorIteratorBaseEENKUlvE1_clEvENKUlvE1_clEvEUlS4_S4_E_EESt5arrayIPcLm3EELi4E23TrivialOffsetCalculatorILi2EjESF_ILi1EjENS0_6memory15LoadWithoutCastENSI_16StoreWithoutCastEEEviT_T0_T2_T3_T4_T5_,(.L_x_22784 - _ZN2at6native27unrolled_elementwise_kernelINS0_13BinaryFunctorIN3c104HalfES4_S4_ZZZNS0_15binary_internal21div_trunc_kernel_cudaERNS_18TensorIteratorBaseEENKUlvE1_clEvENKUlvE1_clEvEUlS4_S4_E_EESt5arrayIPcLm3EELi4E23TrivialOffsetCalculatorILi2EjESF_ILi1EjENS0_6memory15LoadWithoutCastENSI_16StoreWithoutCastEEEviT_T0_T2_T3_T4_T5_)
        .other          _ZN2at6native27unrolled_elementwise_kernelINS0_13BinaryFunctorIN3c104HalfES4_S4_ZZZNS0_15binary_internal21div_trunc_kernel_cudaERNS_18TensorIteratorBaseEENKUlvE1_clEvENKUlvE1_clEvEUlS4_S4_E_EESt5arrayIPcLm3EELi4E23TrivialOffsetCalculatorILi2EjESF_ILi1EjENS0_6memory15LoadWithoutCastENSI_16StoreWithoutCastEEEviT_T0_T2_T3_T4_T5_,@"STO_CUDA_ENTRY STV_DEFAULT"
_ZN2at6native27unrolled_elementwise_kernelINS0_13BinaryFunctorIN3c104HalfES4_S4_ZZZNS0_15binary_internal21div_trunc_kernel_cudaERNS_18TensorIteratorBaseEENKUlvE1_clEvENKUlvE1_clEvEUlS4_S4_E_EESt5arrayIPcLm3EELi4E23TrivialOffsetCalculatorILi2EjESF_ILi1EjENS0_6memory15LoadWithoutCastENSI_16StoreWithoutCastEEEviT_T0_T2_T3_T4_T5_:
.text._ZN2at6native27unrolled_elementwise_kernelINS0_13BinaryFunctorIN3c104HalfES4_S4_ZZZNS0_15binary_internal21div_trunc_kernel_cudaERNS_18TensorIteratorBaseEENKUlvE1_clEvENKUlvE1_clEvEUlS4_S4_E_EESt5arrayIPcLm3EELi4E23TrivialOffsetCalculatorILi2EjESF_ILi1EjENS0_6memory15LoadWithoutCastENSI_16StoreWithoutCastEEEviT_T0_T2_T3_T4_T5_:
[----:B------:R-:W-:Y:S01]  /*0000*/  LDC R1, c[0x0][0x28] ;  /* 0x00000a00ff017b82 */ /* 0x000fe20000000800 */
[----:B------:R-:W0:Y:S07]  /*0010*/  S2R R0, SR_CTAID.X ;  /* 0x0000000000007919 */ /* 0x000e2e0000002500 */
[----:B------:R-:W0:Y:S01]  /*0020*/  LDC R3, c[0x0][0x210] ;  /* 0x00008400ff037b82 */ /* 0x000e220000000800 */
[----:B------:R-:W-:Y:S01]  /*0030*/  PRMT R18, RZ, 0x7610, R18 ;  /* 0x00007610ff127816 */ /* 0x000fe20000000012 */
[----:B------:R-:W-:Y:S01]  /*0040*/  ULDC.64 UR4, c[0x0][0x208] ;  /* 0x0000820000047ab9 */ /* 0x000fe20000000a00 */
[----:B------:R-:W1:Y:S01]  /*0050*/  S2R R21, SR_TID.X ;  /* 0x0000000000157919 */ /* 0x000e620000002100 */
[----:B0-----:R-:W-:Y:S01]  /*0060*/  IMAD R14, R0, -0x200, R3 ;  /* 0xfffffe00000e7824 */ /* 0x001fe200078e0203 */
[----:B-1----:R-:W-:-:S04]  /*0070*/  MOV R23, R21 ;  /* 0x0000001500177202 */ /* 0x002fc80000000f00 */
[----:B------:R-:W-:-:S13]  /*0080*/  ISETP.GE.AND P0, PT, R21, R14, PT ;  /* 0x0000000e1500720c */ /* 0x000fda0003f06270 */
[----:B------:R-:W-:Y:S01]  /*0090*/  @!P0 IMAD R29, R0, 0x200, R23 ;  /* 0x00000200001d8824 */ /* 0x000fe200078e0217 */
[----:B------:R-:W-:Y:S01]  /*00a0*/  @!P0 IADD3 R23, R23, 0x80, RZ ;  /* 0x0000008017178810 */ /* 0x000fe20007ffe0ff */
[----:B------:R-:W0:Y:S03]  /*00b0*/  @!P0 LDC.64 R12, c[0x0][0x228] ;  /* 0x00008a00ff0c8b82 */ /* 0x000e260000000a00 */
[----:B------:R-:W-:-:S05]  /*00c0*/  ISETP.GE.AND P1, PT, R23, R14, PT ;  /* 0x0000000e1700720c */ /* 0x000fca0003f26270 */
[----:B------:R-:W1:Y:S08]  /*00d0*/  @!P0 LDC.64 R8, c[0x0][0x220] ;  /* 0x00008800ff088b82 */ /* 0x000e700000000a00 */
[----:B------:R-:W-:Y:S01]  /*00e0*/  @!P1 IMAD R27, R0, 0x200, R23 ;  /* 0x00000200001b9824 */ /* 0x000fe200078e0217 */
[----:B------:R-:W-:Y:S01]  /*00f0*/  @!P1 IADD3 R23, R23, 0x80, RZ ;  /* 0x0000008017179810 */ /* 0x000fe20007ffe0ff */
[----:B------:R-:W2:Y:S03]  /*0100*/  @!P1 LDC.64 R10, c[0x0][0x228] ;  /* 0x00008a00ff0a9b82 */ /* 0x000ea60000000a00 */
[----:B------:R-:W-:Y:S01]  /*0110*/  ISETP.GE.AND P3, PT, R23, R14, PT ;  /* 0x0000000e1700720c */ /* 0x000fe20003f66270 */
[----:B0-----:R-:W-:Y:S01]  /*0120*/  @!P0 IMAD.WIDE.U32 R12, R29, 0x2, R12 ;  /* 0x000000021d0c8825 */ /* 0x001fe200078e000c */
[----:B------:R-:W-:-:S03]  /*0130*/  PRMT R22, RZ, 0x7610, R22 ;  /* 0x00007610ff167816 */ /* 0x000fc60000000016 */
[----:B------:R-:W0:Y:S01]  /*0140*/  @!P1 LDC.64 R2, c[0x0][0x220] ;  /* 0x00008800ff029b82 */ /* 0x000e220000000a00 */
[----:B------:R3:W4:Y:S07]  /*0150*/  @!P0 LDG.E.U16 R18, desc[UR4][R12.64] ;  /* 0x000000040c128981 */ /* 0x00072e000c1e1500 */
[----:B------:R-:W5:Y:S01]  /*0160*/  @!P3 LDC.64 R6, c[0x0][0x228] ;  /* 0x00008a00ff06bb82 */ /* 0x000f620000000a00 */
[----:B------:R-:W-:Y:S01]  /*0170*/  @!P3 IMAD R25, R0, 0x200, R23 ;  /* 0x000002000019b824 */ /* 0x000fe200078e0217 */
[----:B------:R-:W-:Y:S01]  /*0180*/  @!P3 IADD3 R23, R23, 0x80, RZ ;  /* 0x000000801717b810 */ /* 0x000fe20007ffe0ff */
[----:B-1----:R-:W-:-:S05]  /*0190*/  @!P0 IMAD.WIDE.U32 R8, R29, 0x2, R8 ;  /* 0x000000021d088825 */ /* 0x002fca00078e0008 */
[----:B------:R-:W1:Y:S01]  /*01a0*/  @!P3 LDC.64 R4, c[0x0][0x220] ;  /* 0x00008800ff04bb82 */ /* 0x000e620000000a00 */
[----:B------:R-:W-:Y:S01]  /*01b0*/  ISETP.GE.AND P2, PT, R23, R14, PT ;  /* 0x0000000e1700720c */ /* 0x000fe20003f46270 */
[----:B------:R-:W4:Y:S01]  /*01c0*/  @!P0 LDG.E.U16 R22, desc[UR4][R8.64] ;  /* 0x0000000408168981 */ /* 0x000f22000c1e1500 */
[----:B------:R-:W-:Y:S01]  /*01d0*/  PRMT R15, RZ, 0x7610, R15 ;  /* 0x00007610ff0f7816 */ /* 0x000fe2000000000f */
[----:B--2---:R-:W-:Y:S01]  /*01e0*/  @!P1 IMAD.WIDE.U32 R10, R27, 0x2, R10 ;  /* 0x000000021b0a9825 */ /* 0x004fe200078e000a */
[----:B------:R-:W-:-:S04]  /*01f0*/  PRMT R20, RZ, 0x7610, R20 ;  /* 0x00007610ff147816 */ /* 0x000fc80000000014 */
[----:B------:R2:W4:Y:S05]  /*0200*/  @!P1 LDG.E.U16 R15, desc[UR4][R10.64] ;  /* 0x000000040a0f9981 */ /* 0x00052a000c1e1500 */
[----:B---3--:R-:W3:Y:S01]  /*0210*/  @!P2 LDC.64 R12, c[0x0][0x228] ;  /* 0x00008a00ff0cab82 */ /* 0x008ee20000000a00 */
[----:B-----5:R-:W-:-:S05]  /*0220*/  @!P3 IMAD.WIDE.U32 R6, R25, 0x2, R6 ;  /* 0x000000021906b825 */ /* 0x020fca00078e0006 */
[----:B------:R5:W4:Y:S01]  /*0230*/  @!P3 LDG.E.U16 R20, desc[UR4][R6.64] ;  /* 0x000000040614b981 */ /* 0x000b22000c1e1500 */
[----:B------:R-:W-:Y:S01]  /*0240*/  PRMT R24, RZ, 0x7610, R24 ;  /* 0x00007610ff187816 */ /* 0x000fe20000000018 */
[----:B0-----:R-:W-:Y:S01]  /*0250*/  @!P1 IMAD.WIDE.U32 R2, R27, 0x2, R2 ;  /* 0x000000021b029825 */ /* 0x001fe200078e0002 */
[----:B--2---:R-:W0:Y:S03]  /*0260*/  @!P2 LDC.64 R10, c[0x0][0x220] ;  /* 0x00008800ff0aab82 */ /* 0x004e260000000a00 */
[----:B-1----:R-:W-:Y:S01]  /*0270*/  @!P3 IMAD.WIDE.U32 R4, R25, 0x2, R4 ;  /* 0x000000021904b825 */ /* 0x002fe200078e0004 */
[----:B------:R-:W-:Y:S01]  /*0280*/  PRMT R25, RZ, 0x7610, R25 ;  /* 0x00007610ff197816 */ /* 0x000fe20000000019 */
[----:B------:R1:W2:Y:S05]  /*0290*/  @!P1 LDG.E.U16 R24, desc[UR4][R2.64] ;  /* 0x0000000402189981 */ /* 0x0002aa000c1e1500 */
[----:B------:R4:W2:Y:S01]  /*02a0*/  @!P3 LDG.E.U16 R25, desc[UR4][R4.64] ;  /* 0x000000040419b981 */ /* 0x0008a2000c1e1500 */
[----:B------:R-:W-:Y:S01]  /*02b0*/  @!P2 IMAD R23, R0, 0x200, R23 ;  /* 0x000002000017a824 */ /* 0x000fe200078e0217 */
[----:B------:R-:W-:-:S03]  /*02c0*/  PRMT R8, RZ, 0x7610, R8 ;  /* 0x00007610ff087816 */ /* 0x000fc60000000008 */
[----:B---3--:R-:W-:-:S05]  /*02d0*/  @!P2 IMAD.WIDE.U32 R12, R23, 0x2, R12 ;  /* 0x00000002170ca825 */ /* 0x008fca00078e000c */
[----:B------:R-:W3:Y:S01]  /*02e0*/  @!P2 LDG.E.U16 R8, desc[UR4][R12.64] ;  /* 0x000000040c08a981 */ /* 0x000ee2000c1e1500 */
[----:B-----5:R-:W-:Y:S01]  /*02f0*/  PRMT R6, RZ, 0x7610, R6 ;  /* 0x00007610ff067816 */ /* 0x020fe20000000006 */
[----:B0-----:R-:W-:-:S05]  /*0300*/  @!P2 IMAD.WIDE.U32 R10, R23, 0x2, R10 ;  /* 0x00000002170aa825 */ /* 0x001fca00078e000a */
[----:B------:R-:W5:Y:S01]  /*0310*/  @!P2 LDG.E.U16 R6, desc[UR4][R10.64] ;  /* 0x000000040a06a981 */ /* 0x000f62000c1e1500 */
[C---:B-1----:R-:W-:Y:S01]  /*0320*/  VIADD R3, R21.reuse, 0x100 ;  /* 0x0000010015037836 */ /* 0x042fe20000000000 */
[----:B------:R-:W-:-:S04]  /*0330*/  IADD3 R7, R21, 0x80, RZ ;  /* 0x0000008015077810 */ /* 0x000fc80007ffe0ff */
[-C--:B------:R-:W-:Y:S02]  /*0340*/  ISETP.GE.AND P2, PT, R7, R14.reuse, PT ;  /* 0x0000000e0700720c */ /* 0x080fe40003f46270 */
[----:B------:R-:W-:Y:S02]  /*0350*/  ISETP.GE.AND P3, PT, R3, R14, PT ;  /* 0x0000000e0300720c */ /* 0x000fe40003f66270 */
[----:B------:R-:W-:-:S04]  /*0360*/  IADD3 R3, R21, 0x180, RZ ;  /* 0x0000018015037810 */ /* 0x000fc80007ffe0ff */
[----:B------:R-:W-:Y:S02]  /*0370*/  ISETP.GE.AND P1, PT, R3, R14, PT ;  /* 0x0000000e0300720c */ /* 0x000fe40003f26270 */
[----:B------:R-:W0:Y:S01]  /*0380*/  @!P0 LDC.64 R2, c[0x0][0x218] ;  /* 0x00008600ff028b82 */ /* 0x000e220000000a00 */
[----:B------:R-:W-:Y:S01]  /*0390*/  BSSY B0, `(.L_x_2878) ;  /* 0x000002d000007945 */ /* 0x000fe20003800000 */
[----:B----4-:R-:W-:-:S04]  /*03a0*/  @!P0 HADD2.F32 R18, -RZ, R18.H0_H0 ;  /* 0x20000012ff128230 */ /* 0x010fc80000004100 */
[----:B------:R-:W1:Y:S01]  /*03b0*/  @!P0 MUFU.RCP R5, R18 ;  /* 0x0000001200058308 */ /* 0x000e620000001000 */
[----:B------:R-:W-:-:S05]  /*03c0*/  @!P0 HADD2.F32 R22, -RZ, R22.H0_H0 ;  /* 0x20000016ff168230 */ /* 0x000fca0000004100 */
[----:B-1----:R-:W-:Y:S01]  /*03d0*/  @!P0 FMUL.FTZ R22, R22, R5 ;  /* 0x0000000516168220 */ /* 0x002fe20000410000 */
[----:B------:R-:W-:-:S04]  /*03e0*/  @!P2 HADD2.F32 R15, -RZ, R15.H0_H0 ;  /* 0x2000000fff0fa230 */ /* 0x000fc80000004100 */
[----:B------:R-:W-:Y:S02]  /*03f0*/  @!P0 F2FP.F16.F32.PACK_AB R22, RZ, R22 ;  /* 0x00000016ff16823e */ /* 0x000fe400000000ff */
[----:B------:R-:W1:Y:S01]  /*0400*/  @!P2 MUFU.RCP R15, R15 ;  /* 0x0000000f000fa308 */ /* 0x000e620000001000 */
[----:B------:R-:W-:Y:S02]  /*0410*/  @!P3 HADD2.F32 R20, -RZ, R20.H0_H0 ;  /* 0x20000014ff14b230 */ /* 0x000fe40000004100 */
[----:B------:R-:W-:-:S05]  /*0420*/  @!P0 HADD2.F32 R22, -RZ, R22.H0_H0 ;  /* 0x20000016ff168230 */ /* 0x000fca0000004100 */
[----:B------:R-:W4:Y:S01]  /*0430*/  @!P3 MUFU.RCP R20, R20 ;  /* 0x000000140014b308 */ /* 0x000f220000001000 */
[----:B--2---:R-:W-:-:S07]  /*0440*/  @!P2 HADD2.F32 R24, -RZ, R24.H0_H0 ;  /* 0x20000018ff18a230 */ /* 0x004fce0000004100 */
[----:B------:R-:W2:Y:S01]  /*0450*/  @!P0 FRND.TRUNC R22, R22 ;  /* 0x0000001600168307 */ /* 0x000ea2000020d000 */
[----:B------:R-:W-:Y:S02]  /*0460*/  @!P3 HADD2.F32 R25, -RZ, R25.H0_H0 ;  /* 0x20000019ff19b230 */ /* 0x000fe40000004100 */
[----:B-1----:R-:W-:Y:S01]  /*0470*/  @!P2 FMUL.FTZ R24, R24, R15 ;  /* 0x0000000f1818a220 */ /* 0x002fe20000410000 */
[----:B------:R-:W-:Y:S02]  /*0480*/  @!P0 LEA R5, R0, R21, 0x9 ;  /* 0x0000001500058211 */ /* 0x000fe400078e48ff */
[----:B----4-:R-:W-:Y:S02]  /*0490*/  @!P3 FMUL.FTZ R25, R25, R20 ;  /* 0x000000141919b220 */ /* 0x010fe40000410000 */
[----:B------:R-:W-:Y:S01]  /*04a0*/  @!P2 F2FP.F16.F32.PACK_AB R24, RZ, R24 ;  /* 0x00000018ff18a23e */ /* 0x000fe200000000ff */
[----:B0-----:R-:W-:Y:S02]  /*04b0*/  @!P0 IMAD.WIDE.U32 R2, R5, 0x2, R2 ;  /* 0x0000000205028825 */ /* 0x001fe400078e0002 */
[----:B------:R-:W-:-:S02]  /*04c0*/  @!P3 F2FP.F16.F32.PACK_AB R25, RZ, R25 ;  /* 0x00000019ff19b23e */ /* 0x000fc400000000ff */
[----:B--2---:R-:W-:Y:S01]  /*04d0*/  @!P0 F2FP.F16.F32.PACK_AB R19, RZ, R22 ;  /* 0x00000016ff13823e */ /* 0x004fe200000000ff */
[----:B------:R-:W-:Y:S02]  /*04e0*/  @!P2 HADD2.F32 R24, -RZ, R24.H0_H0 ;  /* 0x20000018ff18a230 */ /* 0x000fe40000004100 */
[----:B---3--:R-:W-:Y:S02]  /*04f0*/  @!P1 HADD2.F32 R8, -RZ, R8.H0_H0 ;  /* 0x20000008ff089230 */ /* 0x008fe40000004100 */
[----:B------:R-:W-:Y:S01]  /*0500*/  @!P3 HADD2.F32 R25, -RZ, R25.H0_H0 ;  /* 0x20000019ff19b230 */ /* 0x000fe20000004100 */
[----:B------:R0:W-:Y:S01]  /*0510*/  @!P0 STG.E.U16 desc[UR4][R2.64], R19 ;  /* 0x0000001302008986 */ /* 0x0001e2000c101504 */
[----:B------:R-:W-:Y:S01]  /*0520*/  @!P0 IMAD.MOV.U32 R21, RZ, RZ, R7 ;  /* 0x000000ffff158224 */ /* 0x000fe200078e0007 */
[----:B------:R-:W1:Y:S04]  /*0530*/  @!P1 MUFU.RCP R9, R8 ;  /* 0x0000000800099308 */ /* 0x000e680000001000 */
[----:B------:R-:W-:-:S04]  /*0540*/  ISETP.GE.AND P4, PT, R21, R14, PT ;  /* 0x0000000e1500720c */ /* 0x000fc80003f86270 */
[----:B------:R-:W2:Y:S08]  /*0550*/  @!P2 FRND.TRUNC R24, R24 ;  /* 0x000000180018a307 */ /* 0x000eb0000020d000 */
[----:B------:R-:W3:Y:S01]  /*0560*/  @!P3 FRND.TRUNC R25, R25 ;  /* 0x000000190019b307 */ /* 0x000ee2000020d000 */
[----:B-----5:R-:W-:-:S05]  /*0570*/  @!P1 HADD2.F32 R6, -RZ, R6.H0_H0 ;  /* 0x20000006ff069230 */ /* 0x020fca0000004100 */
[----:B-1----:R-:W-:Y:S01]  /*0580*/  @!P1 FMUL.FTZ R6, R6, R9 ;  /* 0x0000000906069220 */ /* 0x002fe20000410000 */
[----:B--2---:R-:W-:Y:S02]  /*0590*/  @!P2 F2FP.F16.F32.PACK_AB R16, RZ, R24 ;  /* 0x00000018ff10a23e */ /* 0x004fe400000000ff */
[----:B---3--:R-:W-:Y:S01]  /*05a0*/  @!P3 F2FP.F16.F32.PACK_AB R17, RZ, R25 ;  /* 0x00000019ff11b23e */ /* 0x008fe200000000ff */
[----:B0-----:R-:W-:Y:S06]  /*05b0*/  @P4 BRA `(.L_x_2879) ;  /* 0x0000000000284947 */ /* 0x001fec0003800000 */
[----:B------:R-:W0:Y:S01]  /*05c0*/  LDC.64 R4, c[0x0][0x218] ;  /* 0x00008600ff047b82 */ /* 0x000e220000000a00 */
[----:B------:R-:W-:Y:S02]  /*05d0*/  LEA R3, R0, R21, 0x9 ;  /* 0x0000001500037211 */ /* 0x000fe400078e48ff */
        /* <DEDUP_REMOVED lines=8> */
.L_x_2879:
[----:B------:R-:W-:Y:S05]  /*0660*/  BSYNC B0 ;  /* 0x0000000000007941 */ /* 0x000fea0003800000 */
.L_x_2878:
[----:B------:R-:W-:Y:S02]  /*0670*/  ISETP.GE.AND P0, PT, R21, R14, PT ;  /* 0x0000000e1500720c */ /* 0x000fe40003f06270 */
[----:B------:R-:W-:-:S05]  /*0680*/  @!P1 F2FP.F16.F32.PACK_AB R6, RZ, R6 ;  /* 0x00000006ff06923e */ /* 0x000fca00000000ff */
[----:B------:R-:W-:-:S06]  /*0690*/  @!P1 HADD2.F32 R6, -RZ, R6.H0_H0 ;  /* 0x20000006ff069230 */ /* 0x000fcc0000004100 */
[----:B------:R-:W-:Y:S05]  /*06a0*/  @P0 EXIT ;  /* 0x000000000000094d */ /* 0x000fea0003800000 */
[----:B0-----:R-:W0:Y:S01]  /*06b0*/  LDC.64 R2, c[0x0][0x218] ;  /* 0x00008600ff027b82 */ /* 0x001e220000000a00 */
[----:B------:R-:W1:Y:S01]  /*06c0*/  @!P1 FRND.TRUNC R6, R6 ;  /* 0x0000000600069307 */ /* 0x000e62000020d000 */
[----:B------:R-:W-:Y:S02]  /*06d0*/  LEA R21, R0, R21, 0x9 ;  /* 0x0000001500157211 */ /* 0x000fe400078e48ff */
[----:B-1----:R-:W-:-:S03]  /*06e0*/  @!P1 F2FP.F16.F32.PACK_AB R4, RZ, R6 ;  /* 0x00000006ff04923e */ /* 0x002fc600000000ff */
[----:B0-----:R-:W-:-:S05]  /*06f0*/  IMAD.WIDE.U32 R2, R21, 0x2, R2 ;  /* 0x0000000215027825 */ /* 0x001fca00078e0002 */
[----:B------:R-:W-:Y:S01]  /*0700*/  STG.E.U16 desc[UR4][R2.64], R4 ;  /* 0x0000000402007986 */ /* 0x000fe2000c101504 */
[----:B------:R-:W-:Y:S05]  /*0710*/  EXIT ;  /* 0x000000000000794d */ /* 0x000fea0003800000 */
.L_x_2880:
        /* <DEDUP_REMOVED lines=14> */
.L_x_22784:


//--------------------- .text._ZN2at6native29vectorized_elementwise_kernelILi2ENS0_13BinaryFunctorIN3c104HalfES4_S4_ZZZNS0_15binary_internal21div_trunc_kernel_cudaERNS_18TensorIteratorBaseEENKUlvE1_clEvENKUlvE1_clEvEUlS4_S4_E_EESt5arrayIPcLm3EEEEviT0_T1_ --------------------------
	.section	.text._ZN2at6native29vectorized_elementwise_kernelILi2ENS0_13BinaryFunctorIN3c104HalfES4_S4_ZZZNS0_15binary_internal21div_trunc_kernel_cudaERNS_18TensorIteratorBaseEENKUlvE1_clEvENKUlvE1_clEvEUlS4_S4_E_EESt5arrayIPcLm3EEEEviT0_T1_,"ax",@progbits
	.align	128
        .global         _ZN2at6native29vectorized_elementwise_kernelILi2ENS0_13BinaryFunctorIN3c104HalfES4_S4_ZZZNS0_15binary_internal21div_trunc_kernel_cudaERNS_18TensorIteratorBaseEENKUlvE1_clEvENKUlvE1_clEvEUlS4_S4_E_EESt5arrayIPcLm3EEEEviT0_T1_
        .type           _ZN2at6native29vectorized_elementwise_kernelILi2ENS0_13BinaryFunctorIN3c104HalfES4_S4_ZZZNS0_15binary_internal21div_trunc_kernel_cudaERNS_18TensorIteratorBaseEENKUlvE1_clEvENKUlvE1_clEvEUlS4_S4_E_EESt5arrayIPcLm3EEEEviT0_T1_,@function
        .size           _ZN2at6native29vectorized_elementwise_kernelILi2ENS0_13BinaryFunctorIN3c104HalfES4_S4_ZZZNS0_15binary_internal21div_trunc_kernel_cudaERNS_18TensorIteratorBaseEENKUlvE1_clEvENKUlvE1_clEvEUlS4_S4_E_EESt5arrayIPcLm3EEEEviT0_T1_,(.L_x_22785 - _ZN2at6native29vectorized_elementwise_kernelILi2ENS0_13BinaryFunctorIN3c104HalfES4_S4_ZZZNS0_15binary_internal21div_trunc_kernel_cudaERNS_18TensorIteratorBaseEENKUlvE1_clEvENKUlvE1_clEvEUlS4_S4_E_EESt5arrayIPcLm3EEEEviT0_T1_)
        .other          _ZN2at6native29vectorized_elementwise_kernelILi2ENS0_13BinaryFunctorIN3c104HalfES4_S4_ZZZNS0_15binary_internal21div_trunc_kernel_cudaERNS_18TensorIteratorBaseEENKUlvE1_clEvENKUlvE1_clEvEUlS4_S4_E_EESt5arrayIPcLm3EEEEviT0_T1_,@"STO_CUDA_ENTRY STV_DEFAULT"
_ZN2at6native29vectorized_elementwise_kernelILi2ENS0_13BinaryFunctorIN3c104HalfES4_S4_ZZZNS0_15binary_internal21div_trunc_kernel_cudaERNS_18TensorIteratorBaseEENKUlvE1_clEvENKUlvE1_clEvEUlS4_S4_E_EESt5arrayIPcLm3EEEEviT0_T1_:
.text._ZN2at6native29vectorized_elementwise_kernelILi2ENS0_13BinaryFunctorIN3c104HalfES4_S4_ZZZNS0_15binary_internal21div_trunc_kernel_cudaERNS_18TensorIteratorBaseEENKUlvE1_clEvENKUlvE1_clEvEUlS4_S4_E_EESt5arrayIPcLm3EEEEviT0_T1_:
[----:B------:R-:W-:Y:S01]  /*0000*/  LDC R1, c[0x0][0x28] ;  /* 0x00000a00ff017b82 */ /* 0x000fe20000000800 */
[----:B------:R-:W0:Y:S01]  /*0010*/  S2R R2, SR_CTAID.X ;  /* 0x0000000000027919 */ /* 0x000e220000002500 */
[----:B------:R-:W-:Y:S01]  /*0020*/  ULDC UR4, c[0x0][0x210] ;  /* 0x0000840000047ab9 */ /* 0x000fe20000000800 */
[----:B0-----:R-:W-:-:S04]  /*0030*/  SHF.L.U32 R2, R2, 0xa, RZ ;  /* 0x0000000a02027819 */ /* 0x001fc800000006ff */
[----:B------:R-:W-:Y:S01]  /*0040*/  IADD3 R3, -R2, UR4, RZ ;  /* 0x0000000402037c10 */ /* 0x000fe2000fffe1ff */
[----:B------:R-:W-:-:S03]  /*0050*/  ULDC.64 UR4, c[0x0][0x208] ;  /* 0x0000820000047ab9 */ /* 0x000fc60000000a00 */
[----:B------:R-:W-:-:S13]  /*0060*/  ISETP.GE.U32.AND P0, PT, R3, 0x400, PT ;  /* 0x000004000300780c */ /* 0x000fda0003f06070 */
[----:B------:R-:W-:Y:S05]  /*0070*/  @!P0 BRA `(.L_x_2881) ;  /* 0x00000004004c8947 */ /* 0x000fea0003800000 */
[----:B------:R-:W0:Y:S01]  /*0080*/  S2R R0, SR_TID.X ;  /* 0x0000000000007919 */ /* 0x000e220000002100 */
[----:B------:R-:W1:Y:S08]  /*0090*/  LDC.64 R4, c[0x0][0x228] ;  /* 0x00008a00ff047b82 */ /* 0x000e700000000a00 */
[----:B------:R-:W2:Y:S01]  /*00a0*/  LDC.64 R6, c[0x0][0x220] ;  /* 0x00008800ff067b82 */ /* 0x000ea20000000a00 */
[----:B-1----:R-:W-:-:S04]  /*00b0*/  IMAD.WIDE R4, R2, 0x2, R4 ;  /* 0x0000000202047825 */ /* 0x002fc800078e0204 */
[----:B0-----:R-:W-:-:S05]  /*00c0*/  IMAD.WIDE.U32 R8, R0, 0x4, R4 ;  /* 0x0000000400087825 */ /* 0x001fca00078e0004 */
[----:B------:R-:W3:Y:S01]  /*00d0*/  LDG.E R11, desc[UR4][R8.64+0x200] ;  /* 0x00020004080b7981 */ /* 0x000ee2000c1e1900 */
[----:B--2---:R-:W-:-:S03]  /*00e0*/  IMAD.WIDE R4, R2, 0x2, R6 ;  /* 0x0000000202047825 */ /* 0x004fc600078e0206 */
[----:B------:R-:W2:Y:S01]  /*00f0*/  LDG.E R13, desc[UR4][R8.64] ;  /* 0x00000004080d7981 */ /* 0x000ea2000c1e1900 */
[----:B------:R-:W-:-:S03]  /*0100*/  IMAD.WIDE.U32 R14, R0, 0x4, R4 ;  /* 0x00000004000e7825 */ /* 0x000fc600078e0004 */
[----:B------:R-:W4:Y:S04]  /*0110*/  LDG.E R16, desc[UR4][R8.64+0x400] ;  /* 0x0004000408107981 */ /* 0x000f28000c1e1900 */
[----:B------:R-:W5:Y:S04]  /*0120*/  LDG.E R10, desc[UR4][R14.64+0x200] ;  /* 0x000200040e0a7981 */ /* 0x000f68000c1e1900 */
[----:B------:R-:W5:Y:S04]  /*0130*/  LDG.E R7, desc[UR4][R14.64] ;  /* 0x000000040e077981 */ /* 0x000f68000c1e1900 */
[----:B------:R4:W5:Y:S04]  /*0140*/  LDG.E R17, desc[UR4][R8.64+0x600] ;  /* 0x0006000408117981 */ /* 0x000968000c1e1900 */
[----:B------:R-:W5:Y:S04]  /*0150*/  LDG.E R3, desc[UR4][R14.64+0x400] ;  /* 0x000400040e037981 */ /* 0x000f68000c1e1900 */
[----:B------:R5:W5:Y:S01]  /*0160*/  LDG.E R4, desc[UR4][R14.64+0x600] ;  /* 0x000600040e047981 */ /* 0x000b62000c1e1900 */
[----:B---3--:R-:W-:-:S02]  /*0170*/  HADD2.F32 R12, -RZ, R11.H0_H0 ;  /* 0x2000000bff0c7230 */ /* 0x008fc40000004100 */
[----:B------:R-:W-:-:S04]  /*0180*/  HADD2.F32 R11, -RZ, R11.H1_H1 ;  /* 0x3000000bff0b7230 */ /* 0x000fc80000004100 */
[----:B------:R-:W0:Y:S01]  /*0190*/  MUFU.RCP R12, R12 ;  /* 0x0000000c000c7308 */ /* 0x000e220000001000 */
[----:B--2---:R-:W-:Y:S02]  /*01a0*/  HADD2.F32 R6, -RZ, R13.H0_H0 ;  /* 0x2000000dff067230 */ /* 0x004fe40000004100 */
[----:B----4-:R-:W-:-:S05]  /*01b0*/  HADD2.F32 R8, -RZ, R16.H0_H0 ;  /* 0x20000010ff087230 */ /* 0x010fca0000004100 */
[----:B------:R-:W1:Y:S01]  /*01c0*/  MUFU.RCP R11, R11 ;  /* 0x0000000b000b7308 */ /* 0x000e620000001000 */
[----:B------:R-:W-:Y:S02]  /*01d0*/  HADD2.F32 R13, -RZ, R13.H1_H1 ;  /* 0x3000000dff0d7230 */ /* 0x000fe40000004100 */
[----:B------:R-:W-:Y:S02]  /*01e0*/  HADD2.F32 R5, -RZ, R16.H1_H1 ;  /* 0x30000010ff057230 */ /* 0x000fe40000004100 */
[--C-:B-----5:R-:W-:Y:S02]  /*01f0*/  HADD2.F32 R15, -RZ, R10.reuse.H0_H0 ;  /* 0x2000000aff0f7230 */ /* 0x120fe40000004100 */
[----:B------:R-:W-:Y:S01]  /*0200*/  HADD2.F32 R9, -RZ, R7.H0_H0 ;  /* 0x20000007ff097230 */ /* 0x000fe20000004100 */
[----:B------:R2:W-:Y:S01]  /*0210*/  MUFU.RCP R18, R6 ;  /* 0x0000000600127308 */ /* 0x0005e20000001000 */
[----:B------:R-:W-:Y:S02]  /*0220*/  HADD2.F32 R14, -RZ, R10.H1_H1 ;  /* 0x3000000aff0e7230 */ /* 0x000fe40000004100 */
[----:B0-----:R-:W-:-:S05]  /*0230*/  FMUL.FTZ R12, R15, R12 ;  /* 0x0000000c0f0c7220 */ /* 0x001fca0000410000 */
[----:B------:R0:W-:Y:S01]  /*0240*/  MUFU.RCP R20, R13 ;  /* 0x0000000d00147308 */ /* 0x0001e20000001000 */
[----:B--2---:R-:W-:-:S07]  /*0250*/  HADD2.F32 R6, -RZ, R17.H0_H0 ;  /* 0x20000011ff067230 */ /* 0x004fce0000004100 */
[----:B------:R-:W2:Y:S01]  /*0260*/  MUFU.RCP R8, R8 ;  /* 0x0000000800087308 */ /* 0x000ea20000001000 */
[----:B0-----:R-:W-:Y:S02]  /*0270*/  HADD2.F32 R13, -RZ, R7.H1_H1 ;  /* 0x30000007ff0d7230 */ /* 0x001fe40000004100 */
[----:B------:R-:W-:-:S05]  /*0280*/  HADD2.F32 R7, -RZ, R17.H1_H1 ;  /* 0x30000011ff077230 */ /* 0x000fca0000004100 */
[----:B------:R-:W0:Y:S01]  /*0290*/  MUFU.RCP R5, R5 ;  /* 0x0000000500057308 */ /* 0x000e220000001000 */
[----:B------:R-:W-:Y:S01]  /*02a0*/  F2FP.F16.F32.PACK_AB R12, RZ, R12 ;  /* 0x0000000cff0c723e */ /* 0x000fe200000000ff */
[----:B-1----:R-:W-:-:S06]  /*02b0*/  FMUL.FTZ R14, R14, R11 ;  /* 0x0000000b0e0e7220 */ /* 0x002fcc0000410000 */
[----:B------:R-:W1:Y:S01]  /*02c0*/  MUFU.RCP R6, R6 ;  /* 0x0000000600067308 */ /* 0x000e620000001000 */
[----:B------:R-:W-:Y:S01]  /*02d0*/  HADD2.F32 R15, -RZ, R3.H0_H0 ;  /* 0x20000003ff0f7230 */ /* 0x000fe20000004100 */
[----:B------:R-:W-:-:S06]  /*02e0*/  F2FP.F16.F32.PACK_AB R14, RZ, R14 ;  /* 0x0000000eff0e723e */ /* 0x000fcc00000000ff */
[----:B------:R-:W3:Y:S01]  /*02f0*/  MUFU.RCP R7, R7 ;  /* 0x0000000700077308 */ /* 0x000ee20000001000 */
[----:B------:R-:W-:Y:S02]  /*0300*/  HADD2.F32 R11, -RZ, R12.H0_H0 ;  /* 0x2000000cff0b7230 */ /* 0x000fe40000004100 */
[----:B------:R-:W-:Y:S02]  /*0310*/  HADD2.F32 R12, -RZ, R3.H1_H1 ;  /* 0x30000003ff0c7230 */ /* 0x000fe40000004100 */
[----:B--2---:R-:W-:Y:S01]  /*0320*/  FMUL.FTZ R15, R15, R8 ;  /* 0x000000080f0f7220 */ /* 0x004fe20000410000 */
[----:B------:R-:W-:Y:S02]  /*0330*/  HADD2.F32 R8, -RZ, R14.H0_H0 ;  /* 0x2000000eff087230 */ /* 0x000fe40000004100 */
[--C-:B------:R-:W-:Y:S02]  /*0340*/  HADD2.F32 R3, -RZ, R4.reuse.H0_H0 ;  /* 0x20000004ff037230 */ /* 0x100fe40000004100 */
[----:B0-----:R-:W-:Y:S01]  /*0350*/  FMUL.FTZ R5, R12, R5 ;  /* 0x000000050c057220 */ /* 0x001fe20000410000 */
[----:B------:R-:W-:-:S02]  /*0360*/  HADD2.F32 R14, -RZ, R4.H1_H1 ;  /* 0x30000004ff0e7230 */ /* 0x000fc40000004100 */
[----:B------:R-:W-:Y:S01]  /*0370*/  FMUL.FTZ R9, R9, R18 ;  /* 0x0000001209097220 */ /* 0x000fe20000410000 */
[----:B-1----:R-:W-:Y:S01]  /*0380*/  FMUL.FTZ R6, R3, R6 ;  /* 0x0000000603067220 */ /* 0x002fe20000410000 */
[----:B------:R-:W-:Y:S01]  /*0390*/  F2FP.F16.F32.PACK_AB R3, RZ, R5 ;  /* 0x00000005ff03723e */ /* 0x000fe200000000ff */
[----:B------:R-:W-:Y:S01]  /*03a0*/  FMUL.FTZ R13, R13, R20 ;  /* 0x000000140d0d7220 */ /* 0x000fe20000410000 */
[----:B------:R-:W0:Y:S01]  /*03b0*/  LDC.64 R4, c[0x0][0x218] ;  /* 0x00008600ff047b82 */ /* 0x000e220000000a00 */
[----:B---3--:R-:W-:Y:S01]  /*03c0*/  FMUL.FTZ R7, R14, R7 ;  /* 0x000000070e077220 */ /* 0x008fe20000410000 */
[----:B------:R-:W-:Y:S02]  /*03d0*/  F2FP.F16.F32.PACK_AB R9, RZ, R9 ;  /* 0x00000009ff09723e */ /* 0x000fe400000000ff */
[----:B------:R-:W-:Y:S02]  /*03e0*/  F2FP.F16.F32.PACK_AB R15, RZ, R15 ;  /* 0x0000000fff0f723e */ /* 0x000fe400000000ff */
[----:B------:R-:W-:-:S02]  /*03f0*/  F2FP.F16.F32.PACK_AB R12, RZ, R6 ;  /* 0x00000006ff0c723e */ /* 0x000fc400000000ff */
[----:B------:R-:W-:Y:S02]  /*0400*/  F2FP.F16.F32.PACK_AB R7, RZ, R7 ;  /* 0x00000007ff07723e */ /* 0x000fe400000000ff */
[----:B------:R-:W-:Y:S01]  /*0410*/  F2FP.F16.F32.PACK_AB R13, RZ, R13 ;  /* 0x0000000dff0d723e */ /* 0x000fe200000000ff */
[----:B------:R-:W-:Y:S02]  /*0420*/  HADD2.F32 R9, -RZ, R9.H0_H0 ;  /* 0x20000009ff097230 */ /* 0x000fe40000004100 */
[----:B------:R-:W-:Y:S02]  /*0430*/  HADD2.F32 R15, -RZ, R15.H0_H0 ;  /* 0x2000000fff0f7230 */ /* 0x000fe40000004100 */
[----:B------:R-:W-:Y:S02]  /*0440*/  HADD2.F32 R12, -RZ, R12.H0_H0 ;  /* 0x2000000cff0c7230 */ /* 0x000fe40000004100 */
[----:B------:R-:W-:Y:S02]  /*0450*/  HADD2.F32 R7, -RZ, R7.H0_H0 ;  /* 0x20000007ff077230 */ /* 0x000fe40000004100 */
[----:B------:R-:W-:-:S02]  /*0460*/  HADD2.F32 R13, -RZ, R13.H0_H0 ;  /* 0x2000000dff0d7230 */ /* 0x000fc40000004100 */
[----:B------:R-:W-:Y:S01]  /*0470*/  HADD2.F32 R3, -RZ, R3.H0_H0 ;  /* 0x20000003ff037230 */ /* 0x000fe20000004100 */
[----:B------:R-:W-:Y:S08]  /*0480*/  FRND.TRUNC R9, R9 ;  /* 0x0000000900097307 */ /* 0x000ff0000020d000 */
[----:B------:R-:W1:Y:S08]  /*0490*/  FRND.TRUNC R10, R13 ;  /* 0x0000000d000a7307 */ /* 0x000e70000020d000 */
[----:B------:R-:W-:Y:S08]  /*04a0*/  FRND.TRUNC R11, R11 ;  /* 0x0000000b000b7307 */ /* 0x000ff0000020d000 */
[----:B------:R-:W2:Y:S08]  /*04b0*/  FRND.TRUNC R8, R8 ;  /* 0x0000000800087307 */ /* 0x000eb0000020d000 */
[----:B------:R-:W-:Y:S08]  /*04c0*/  FRND.TRUNC R15, R15 ;  /* 0x0000000f000f7307 */ /* 0x000ff0000020d000 */
[----:B------:R-:W3:Y:S08]  /*04d0*/  FRND.TRUNC R6, R3 ;  /* 0x0000000300067307 */ /* 0x000ef0000020d000 */
[----:B------:R-:W-:Y:S08]  /*04e0*/  FRND.TRUNC R12, R12 ;  /* 0x0000000c000c7307 */ /* 0x000ff0000020d000 */
[----:B------:R-:W4:Y:S01]  /*04f0*/  FRND.TRUNC R7, R7 ;  /* 0x0000000700077307 */ /* 0x000f22000020d000 */
[----:B0-----:R-:W-:Y:S01]  /*0500*/  IMAD.WIDE.U32 R4, R2, 0x2, R4 ;  /* 0x0000000202047825 */ /* 0x001fe200078e0004 */
[----:B-1----:R-:W-:-:S02]  /*0510*/  F2FP.F16.F32.PACK_AB R9, R10, R9 ;  /* 0x000000090a09723e */ /* 0x002fc400000000ff */
[----:B--2---:R-:W-:Y:S02]  /*0520*/  F2FP.F16.F32.PACK_AB R11, R8, R11 ;  /* 0x0000000b080b723e */ /* 0x004fe400000000ff */
[----:B---3--:R-:W-:Y:S01]  /*0530*/  F2FP.F16.F32.PACK_AB R15, R6, R15 ;  /* 0x0000000f060f723e */ /* 0x008fe200000000ff */
[----:B------:R-:W-:Y:S01]  /*0540*/  IMAD.WIDE R4, R0, 0x4, R4 ;  /* 0x0000000400047825 */ /* 0x000fe200078e0204 */
[----:B----4-:R-:W-:-:S04]  /*0550*/  F2FP.F16.F32.PACK_AB R3, R7, R12 ;  /* 0x0000000c0703723e */ /* 0x010fc800000000ff */
[----:B------:R-:W-:Y:S04]  /*0560*/  STG.E desc[UR4][R4.64], R9 ;  /* 0x0000000904007986 */ /* 0x000fe8000c101904 */
[----:B------:R-:W-:Y:S04]  /*0570*/  STG.E desc[UR4][R4.64+0x200], R11 ;  /* 0x0002000b04007986 */ /* 0x000fe8000c101904 */
[----:B------:R-:W-:Y:S04]  /*0580*/  STG.E desc[UR4][R4.64+0x400], R15 ;  /* 0x0004000f04007986 */ /* 0x000fe8000c101904 */
[----:B------:R-:W-:Y:S01]  /*0590*/  STG.E desc[UR4][R4.64+0x600], R3 ;  /* 0x0006000304007986 */ /* 0x000fe2000c101904 */
[----:B------:R-:W-:Y:S05]  /*05a0*/  EXIT ;  /* 0x000000000000794d */ /* 0x000fea0003800000 */
.L_x_2881:
[----:B------:R-:W0:Y:S01]  /*05b0*/  S2R R27, SR_TID.X ;  /* 0x00000000001b7919 */ /* 0x000e220000002100 */
[----:B------:R-:W-:Y:S02]  /*05c0*/  PRMT R16, RZ, 0x7610, R16 ;  /* 0x00007610ff107816 */ /* 0x000fe40000000010 */
[----:B------:R-:W-:Y:S02]  /*05d0*/  PRMT R20, RZ, 0x7610, R20 ;  /* 0x00007610ff147816 */ /* 0x000fe40000000014 */
[----:B0-----:R-:W-:-:S13]  /*05e0*/  ISETP.GE.AND P0, PT, R27, R3, PT ;  /* 0x000000031b00720c */ /* 0x001fda0003f06270 */
[----:B------:R-:W-:Y:S01]  /*05f0*/  @!P0 IADD3 R17, R2, R27, RZ ;  /* 0x0000001b02118210 */ /* 0x000fe20007ffe0ff */
[----:B------:R-:W0:Y:S01]  /*0600*/  @!P0 LDC.64 R14, c[0x0][0x220] ;  /* 0x00008800ff0e8b82 */ /* 0x000e220000000a00 */
[----:B------:R-:W-:-:S04]  /*0610*/  @!P0 IADD3 R27, R27, 0x80, RZ ;  /* 0x000000801b1b8810 */ /* 0x000fc80007ffe0ff */
[----:B------:R-:W-:-:S03]  /*0620*/  ISETP.GE.AND P1, PT, R27, R3, PT ;  /* 0x000000031b00720c */ /* 0x000fc60003f26270 */
[----:B------:R-:W1:Y:S10]  /*0630*/  @!P0 LDC.64 R18, c[0x0][0x228] ;  /* 0x00008a00ff128b82 */ /* 0x000e740000000a00 */
[----:B------:R-:W-:Y:S01]  /*0640*/  @!P1 IADD3 R13, R2, R27, RZ ;  /* 0x0000001b020d9210 */ /* 0x000fe20007ffe0ff */
[----:B------:R-:W2:Y:S01]  /*0650*/  @!P1 LDC.64 R30, c[0x0][0x220] ;  /* 0x00008800ff1e9b82 */ /* 0x000ea20000000a00 */
[----:B------:R-:W-:-:S04]  /*0660*/  @!P1 IADD3 R27, R27, 0x80, RZ ;  /* 0x000000801b1b9810 */ /* 0x000fc80007ffe0ff */
[----:B------:R-:W-:Y:S01]  /*0670*/  ISETP.GE.AND P2, PT, R27, R3, PT ;  /* 0x000000031b00720c */ /* 0x000fe20003f46270 */
[C---:B0-----:R-:W-:Y:S02]  /*0680*/  @!P0 IMAD.WIDE.U32 R14, R17.reuse, 0x2, R14 ;  /* 0x00000002110e8825 */ /* 0x041fe400078e000e */
[----:B------:R-:W0:Y:S03]  /*0690*/  @!P1 LDC.64 R24, c[0x0][0x228] ;  /* 0x00008a00ff189b82 */ /* 0x000e260000000a00 */
[----:B------:R3:W4:Y:S01]  /*06a0*/  @!P0 LDG.E.U16 R16, desc[UR4][R14.64] ;  /* 0x000000040e108981 */ /* 0x000722000c1e1500 */
[----:B-1----:R-:W-:-:S06]  /*06b0*/  @!P0 IMAD.WIDE.U32 R18, R17, 0x2, R18 ;  /* 0x0000000211128825 */ /* 0x002fcc00078e0012 */
[----:B------:R-:W-:Y:S01]  /*06c0*/  @!P2 IMAD.IADD R21, R2, 0x1, R27 ;  /* 0x000000010215a824 */ /* 0x000fe200078e021b */
[----:B------:R-:W-:Y:S01]  /*06d0*/  @!P2 IADD3 R27, R27, 0x80, RZ ;  /* 0x000000801b1ba810 */ /* 0x000fe20007ffe0ff */
[----:B------:R-:W1:Y:S01]  /*06e0*/  @!P2 LDC.64 R36, c[0x0][0x220] ;  /* 0x00008800ff24ab82 */ /* 0x000e620000000a00 */
[----:B------:R5:W4:Y:S02]  /*06f0*/  @!P0 LDG.E.U16 R20, desc[UR4][R18.64] ;  /* 0x0000000412148981 */ /* 0x000b24000c1e1500 */
[----:B------:R-:W-:-:S05]  /*0700*/  ISETP.GE.AND P3, PT, R27, R3, PT ;  /* 0x000000031b00720c */ /* 0x000fca0003f66270 */
[----:B------:R-:W1:Y:S08]  /*0710*/  @!P2 LDC.64 R32, c[0x0][0x228] ;  /* 0x00008a00ff20ab82 */ /* 0x000e700000000a00 */
[----:B------:R-:W-:Y:S01]  /*0720*/  @!P3 IADD3 R23, R2, R27, RZ ;  /* 0x0000001b0217b210 */ /* 0x000fe20007ffe0ff */
[----:B---3--:R-:W3:Y:S01]  /*0730*/  @!P3 LDC.64 R14, c[0x0][0x220] ;  /* 0x00008800ff0ebb82 */ /* 0x008ee20000000a00 */
[----:B------:R-:W-:-:S04]  /*0740*/  @!P3 IADD3 R27, R27, 0x80, RZ ;  /* 0x000000801b1bb810 */ /* 0x000fc80007ffe0ff */
[----:B------:R-:W-:Y:S01]  /*0750*/  ISETP.GE.AND P4, PT, R27, R3, PT ;  /* 0x000000031b00720c */ /* 0x000fe20003f86270 */
[C---:B--2---:R-:W-:Y:S01]  /*0760*/  @!P1 IMAD.WIDE.U32 R30, R13.reuse, 0x2, R30 ;  /* 0x000000020d1e9825 */ /* 0x044fe200078e001e */
[----:B------:R-:W-:Y:S01]  /*0770*/  PRMT R17, RZ, 0x7610, R17 ;  /* 0x00007610ff117816 */ /* 0x000fe20000000011 */
[----:B------:R-:W2:Y:S01]  /*0780*/  @!P3 LDC.64 R34, c[0x0][0x228] ;  /* 0x00008a00ff22bb82 */ /* 0x000ea20000000a00 */
[----:B------:R-:W-:Y:S01]  /*0790*/  PRMT R10, RZ, 0x7610, R10 ;  /* 0x00007610ff0a7816 */ /* 0x000fe2000000000a */
[----:B0-----:R-:W-:-:S03]  /*07a0*/  @!P1 IMAD.WIDE.U32 R24, R13, 0x2, R24 ;  /* 0x000000020d189825 */ /* 0x001fc600078e0018 */
[----:B------:R0:W4:Y:S04]  /*07b0*/  @!P1 LDG.E.U16 R17, desc[UR4][R30.64] ;  /* 0x000000041e119981 */ /* 0x000128000c1e1500 */
[----:B------:R1:W4:Y:S01]  /*07c0*/  @!P1 LDG.E.U16 R10, desc[UR4][R24.64] ;  /* 0x00000004180a9981 */ /* 0x000322000c1e1500 */
[----:B-----5:R-:W-:Y:S01]  /*07d0*/  @!P4 IADD3 R19, R2, R27, RZ ;  /* 0x0000001b0213c210 */ /* 0x020fe20007ffe0ff */
[----:B------:R-:W-:Y:S01]  /*07e0*/  @!P4 VIADD R27, R27, 0x80 ;  /* 0x000000801b1bc836 */ /* 0x000fe20000000000 */
[----:B0-----:R-:W0:Y:S04]  /*07f0*/  @!P4 LDC.64 R30, c[0x0][0x220] ;  /* 0x00008800ff1ecb82 */ /* 0x001e280000000a00 */
[----:B------:R-:W-:Y:S01]  /*0800*/  ISETP.GE.AND P1, PT, R27, R3, PT ;  /* 0x000000031b00720c */ /* 0x000fe20003f26270 */
[----:B---3--:R-:W-:Y:S01]  /*0810*/  @!P3 IMAD.WIDE.U32 R14, R23, 0x2, R14 ;  /* 0x00000002170eb825 */ /* 0x008fe200078e000e */
[----:B------:R-:W-:-:S02]  /*0820*/  PRMT R22, RZ, 0x7610, R22 ;  /* 0x00007610ff167816 */ /* 0x000fc40000000016 */
[----:B------:R-:W-:Y:S01]  /*0830*/  PRMT R13, RZ, 0x7610, R13 ;  /* 0x00007610ff0d7816 */ /* 0x000fe2000000000d */
[C---:B-1----:R-:W-:Y:S01]  /*0840*/  @!P2 IMAD.WIDE.U32 R36, R21.reuse, 0x2, R36 ;  /* 0x000000021524a825 */ /* 0x042fe200078e0024 */
[----:B------:R-:W-:Y:S01]  /*0850*/  PRMT R18, RZ, 0x7610, R18 ;  /* 0x00007610ff127816 */ /* 0x000fe20000000012 */
[----:B------:R-:W1:Y:S01]  /*0860*/  @!P4 LDC.64 R24, c[0x0][0x228] ;  /* 0x00008a00ff18cb82 */ /* 0x000e620000000a00 */
[----:B------:R3:W5:Y:S01]  /*0870*/  @!P3 LDG.E.U16 R22, desc[UR4][R14.64] ;  /* 0x000000040e16b981 */ /* 0x000762000c1e1500 */
[----:B------:R-:W-:Y:S01]  /*0880*/  @!P2 IMAD.WIDE.U32 R32, R21, 0x2, R32 ;  /* 0x000000021520a825 */ /* 0x000fe200078e0020 */
[----:B------:R-:W-:Y:S02]  /*0890*/  PRMT R21, RZ, 0x7610, R21 ;  /* 0x00007610ff157816 */ /* 0x000fe40000000015 */
[----:B------:R2:W5:Y:S04]  /*08a0*/  @!P2 LDG.E.U16 R13, desc[UR4][R36.64] ;  /* 0x00000004240da981 */ /* 0x000568000c1e1500 */
[----:B------:R0:W5:Y:S01]  /*08b0*/  @!P2 LDG.E.U16 R21, desc[UR4][R32.64] ;  /* 0x000000042015a981 */ /* 0x000162000c1e1500 */
[----:B---3--:R-:W-:-:S02]  /*08c0*/  @!P1 IADD3 R15, R2, R27, RZ ;  /* 0x0000001b020f9210 */ /* 0x008fc40007ffe0ff */
[----:B------:R-:W-:Y:S01]  /*08d0*/  @!P1 IADD3 R27, R27, 0x80, RZ ;  /* 0x000000801b1b9810 */ /* 0x000fe20007ffe0ff */
[----:B--2---:R-:W2:Y:S03]  /*08e0*/  @!P1 LDC.64 R36, c[0x0][0x220] ;  /* 0x00008800ff249b82 */ /* 0x004ea60000000a00 */
[----:B------:R-:W-:-:S05]  /*08f0*/  ISETP.GE.AND P2, PT, R27, R3, PT ;  /* 0x000000031b00720c */ /* 0x000fca0003f46270 */
[----:B0-----:R-:W0:Y:S01]  /*0900*/  @!P1 LDC.64 R32, c[0x0][0x228] ;  /* 0x00008a00ff209b82 */ /* 0x001e220000000a00 */
[----:B------:R-:W-:-:S04]  /*0910*/  @!P4 IMAD.WIDE.U32 R30, R19, 0x2, R30 ;  /* 0x00000002131ec825 */ /* 0x000fc800078e001e */
[----:B------:R-:W-:Y:S01]  /*0920*/  @!P3 IMAD.WIDE.U32 R34, R23, 0x2, R34 ;  /* 0x000000021722b825 */ /* 0x000fe200078e0022 */
[----:B------:R-:W-:Y:S01]  /*0930*/  PRMT R23, RZ, 0x7610, R23 ;  /* 0x00007610ff177816 */ /* 0x000fe20000000017 */
[----:B------:R3:W5:Y:S05]  /*0940*/  @!P4 LDG.E.U16 R18, desc[UR4][R30.64] ;  /* 0x000000041e12c981 */ /* 0x00076a000c1e1500 */
[----:B------:R1:W5:Y:S01]  /*0950*/  @!P3 LDG.E.U16 R23, desc[UR4][R34.64] ;  /* 0x000000042217b981 */ /* 0x000362000c1e1500 */
[----:B---3--:R-:W3:Y:S01]  /*0960*/  @!P2 LDC.64 R30, c[0x0][0x220] ;  /* 0x00008800ff1eab82 */ /* 0x008ee20000000a00 */
[----:B--2---:R-:W-:-:S07]  /*0970*/  @!P1 IMAD.WIDE.U32 R36, R15, 0x2, R36 ;  /* 0x000000020f249825 */ /* 0x004fce00078e0024 */
[----:B-1----:R-:W1:Y:S01]  /*0980*/  @!P2 LDC.64 R34, c[0x0][0x228] ;  /* 0x00008a00ff22ab82 */ /* 0x002e620000000a00 */
[----:B0-----:R-:W-:Y:S01]  /*0990*/  @!P1 IMAD.WIDE.U32 R32, R15, 0x2, R32 ;  /* 0x000000020f209825 */ /* 0x001fe200078e0020 */
[----:B------:R-:W-:Y:S02]  /*09a0*/  @!P2 IADD3 R15, R2, R27, RZ ;  /* 0x0000001b020fa210 */ /* 0x000fe40007ffe0ff */
[----:B------:R-:W-:Y:S01]  /*09b0*/  @!P2 IADD3 R27, R27, 0x80, RZ ;  /* 0x000000801b1ba810 */ /* 0x000fe20007ffe0ff */
[----:B------:R-:W-:Y:S01]  /*09c0*/  @!P4 IMAD.WIDE.U32 R24, R19, 0x2, R24 ;  /* 0x000000021318c825 */ /* 0x000fe200078e0018 */
[----:B------:R-:W-:Y:S02]  /*09d0*/  PRMT R12, RZ, 0x7610, R12 ;  /* 0x00007610ff0c7816 */ /* 0x000fe4000000000c */
[----:B------:R-:W-:-:S04]  /*09e0*/  ISETP.GE.AND P3, PT, R27, R3, PT ;  /* 0x000000031b00720c */ /* 0x000fc80003f66270 */
[----:B------:R0:W2:Y:S01]  /*09f0*/  @!P4 LDG.E.U16 R12, desc[UR4][R24.64] ;  /* 0x00000004180cc981 */ /* 0x0000a2000c1e1500 */
[----:B---3--:R-:W-:Y:S01]  /*0a00*/  @!P2 IMAD.WIDE.U32 R30, R15, 0x2, R30 ;  /* 0x000000020f1ea825 */ /* 0x008fe200078e001e */
[----:B0-----:R-:W-:-:S03]  /*0a10*/  PRMT R24, RZ, 0x7610, R24 ;  /* 0x00007610ff187816 */ /* 0x001fc60000000018 */
[----:B-1----:R-:W-:-:S04]  /*0a20*/  @!P2 IMAD.WIDE.U32 R34, R15, 0x2, R34 ;  /* 0x000000020f22a825 */ /* 0x002fc800078e0022 */
[----:B------:R-:W0:Y:S01]  /*0a30*/  @!P3 LDC.64 R14, c[0x0][0x220] ;  /* 0x00008800ff0ebb82 */ /* 0x000e220000000a00 */
[----:B------:R1:W3:Y:S07]  /*0a40*/  @!P2 LDG.E.U16 R24, desc[UR4][R30.64] ;  /* 0x000000041e18a981 */ /* 0x0002ee000c1e1500 */
[----:B-1----:R-:W1:Y:S01]  /*0a50*/  @!P3 LDC.64 R30, c[0x0][0x228] ;  /* 0x00008a00ff1ebb82 */ /* 0x002e620000000a00 */
[----:B------:R-:W-:Y:S02]  /*0a60*/  PRMT R0, RZ, 0x7610, R0 ;  /* 0x00007610ff007816 */ /* 0x000fe40000000000 */
[----:B------:R-:W-:-:S02]  /*0a70*/  @!P3 IADD3 R27, R2, R27, RZ ;  /* 0x0000001b021bb210 */ /* 0x000fc40007ffe0ff */
[----:B------:R-:W-:Y:S02]  /*0a80*/  PRMT R25, RZ, 0x7610, R25 ;  /* 0x00007610ff197816 */ /* 0x000fe40000000019 */
[----:B------:R0:W3:Y:S04]  /*0a90*/  @!P1 LDG.E.U16 R0, desc[UR4][R32.64] ;  /* 0x0000000420009981 */ /* 0x0000e8000c1e1500 */
[----:B------:R-:W3:Y:S01]  /*0aa0*/  @!P2 LDG.E.U16 R25, desc[UR4][R34.64] ;  /* 0x000000042219a981 */ /* 0x000ee2000c1e1500 */
[----:B0-----:R-:W-:Y:S01]  /*0ab0*/  @!P3 IMAD.WIDE.U32 R32, R27, 0x2, R14 ;  /* 0x000000021b20b825 */ /* 0x001fe200078e000e */
[----:B------:R-:W-:-:S03]  /*0ac0*/  PRMT R15, RZ, 0x7610, R15 ;  /* 0x00007610ff0f7816 */ /* 0x000fc6000000000f */
[----:B-1----:R-:W-:-:S05]  /*0ad0*/  @!P3 IMAD.WIDE.U32 R30, R27, 0x2, R30 ;  /* 0x000000021b1eb825 */ /* 0x002fca00078e001e */
[----:B------:R-:W3:Y:S01]  /*0ae0*/  @!P3 LDG.E.U16 R15, desc[UR4][R30.64] ;  /* 0x000000041e0fb981 */ /* 0x000ee2000c1e1500 */
[----:B------:R-:W-:Y:S02]  /*0af0*/  PRMT R19, RZ, 0x7610, R19 ;  /* 0x00007610ff137816 */ /* 0x000fe40000000013 */
[----:B------:R-:W-:-:S04]  /*0b00*/  PRMT R14, RZ, 0x7610, R14 ;  /* 0x00007610ff0e7816 */ /* 0x000fc8000000000e */
[----:B------:R-:W3:Y:S04]  /*0b10*/  @!P1 LDG.E.U16 R19, desc[UR4][R36.64] ;  /* 0x0000000424139981 */ /* 0x000ee8000c1e1500 */
[----:B------:R0:W3:Y:S01]  /*0b20*/  @!P3 LDG.E.U16 R14, desc[UR4][R32.64] ;  /* 0x00000004200eb981 */ /* 0x0000e2000c1e1500 */
[----:B------:R-:W1:Y:S02]  /*0b30*/  S2R R29, SR_TID.X ;  /* 0x00000000001d7919 */ /* 0x000e640000002100 */
[----:B-1----:R-:W-:-:S05]  /*0b40*/  VIADD R26, R29, 0x100 ;  /* 0x000001001d1a7836 */ /* 0x002fca0000000000 */
[----:B------:R-:W-:Y:S02]  /*0b50*/  ISETP.GE.AND P1, PT, R26, R3, PT ;  /* 0x000000031a00720c */ /* 0x000fe40003f26270 */
[----:B------:R-:W-:-:S04]  /*0b60*/  IADD3 R26, R29, 0x180, RZ ;  /* 0x000001801d1a7810 */ /* 0x000fc80007ffe0ff */
[----:B------:R-:W-:Y:S01]  /*0b70*/  ISETP.GE.AND P2, PT, R26, R3, PT ;  /* 0x000000031a00720c */ /* 0x000fe20003f46270 */
[----:B----4-:R-:W-:-:S04]  /*0b80*/  @!P0 HADD2.F32 R26, -RZ, R20.H0_H0 ;  /* 0x20000014ff1a8230 */ /* 0x010fc80000004100 */
[----:B------:R-:W1:Y:S01]  /*0b90*/  @!P0 MUFU.RCP R27, R26 ;  /* 0x0000001a001b8308 */ /* 0x000e620000001000 */
[----:B------:R-:W-:-:S05]  /*0ba0*/  @!P0 HADD2.F32 R16, -RZ, R16.H0_H0 ;  /* 0x20000010ff108230 */ /* 0x000fca0000004100 */
[----:B-1----:R-:W-:Y:S01]  /*0bb0*/  @!P0 FMUL.FTZ R20, R16, R27 ;  /* 0x0000001b10148220 */ /* 0x002fe20000410000 */
[----:B------:R-:W-:-:S04]  /*0bc0*/  IADD3 R16, R29, 0x80, RZ ;  /* 0x000000801d107810 */ /* 0x000fc80007ffe0ff */
[----:B------:R-:W-:-:S13]  /*0bd0*/  ISETP.GE.AND P5, PT, R16, R3, PT ;  /* 0x000000031000720c */ /* 0x000fda0003fa6270 */
[----:B------:R-:W-:-:S04]  /*0be0*/  @!P5 HADD2.F32 R27, -RZ, R10.H0_H0 ;  /* 0x2000000aff1bd230 */ /* 0x000fc80000004100 */
[----:B------:R-:W1:Y:S01]  /*0bf0*/  @!P5 MUFU.RCP R10, R27 ;  /* 0x0000001b000ad308 */ /* 0x000e620000001000 */
[----:B------:R-:W-:Y:S01]  /*0c00*/  @!P5 HADD2.F32 R17, -RZ, R17.H0_H0 ;  /* 0x20000011ff11d230 */ /* 0x000fe20000004100 */
[----:B------:R-:W-:Y:S01]  /*0c10*/  @!P0 F2FP.F16.F32.PACK_AB R20, RZ, R20 ;  /* 0x00000014ff14823e */ /* 0x000fe200000000ff */
[----:B-----5:R-:W-:-:S03]  /*0c20*/  @!P2 HADD2.F32 R22, -RZ, R22.H0_H0 ;  /* 0x20000016ff16a230 */ /* 0x020fc60000004100 */
[----:B-1----:R-:W-:Y:S01]  /*0c30*/  @!P5 FMUL.FTZ R17, R17, R10 ;  /* 0x0000000a1111d220 */ /* 0x002fe20000410000 */
[----:B0-----:R-:W-:-:S04]  /*0c40*/  @!P1 HADD2.F32 R32, -RZ, R21.H0_H0 ;  /* 0x20000015ff209230 */ /* 0x001fc80000004100 */
[----:B------:R-:W-:Y:S01]  /*0c50*/  @!P5 F2FP.F16.F32.PACK_AB R17, RZ, R17 ;  /* 0x00000011ff11d23e */ /* 0x000fe200000000ff */
[----:B------:R-:W-:Y:S02]  /*0c60*/  @!P1 HADD2.F32 R26, -RZ, R13.H0_H0 ;  /* 0x2000000dff1a9230 */ /* 0x000fe40000004100 */
[----:B------:R-:W-:-:S06]  /*0c70*/  @!P2 HADD2.F32 R23, -RZ, R23.H0_H0 ;  /* 0x20000017ff17a230 */ /* 0x000fcc0000004100 */
[----:B------:R-:W0:Y:S01]  /*0c80*/  @!P2 MUFU.RCP R23, R23 ;  /* 0x000000170017a308 */ /* 0x000e220000001000 */
[----:B------:R-:W-:Y:S02]  /*0c90*/  @!P5 HADD2.F32 R13, -RZ, R17.H0_H0 ;  /* 0x20000011ff0dd230 */ /* 0x000fe40000004100 */
[----:B------:R-:W-:Y:S01]  /*0ca0*/  @!P0 HADD2.F32 R10, -RZ, R20.H0_H0 ;  /* 0x20000014ff0a8230 */ /* 0x000fe20000004100 */
[----:B------:R-:W-:-:S04]  /*0cb0*/  IADD3 R20, R29, 0x200, RZ ;  /* 0x000002001d147810 */ /* 0x000fc80007ffe0ff */
[----:B------:R-:W1:Y:S01]  /*0cc0*/  @!P1 MUFU.RCP R21, R32 ;  /* 0x0000002000159308 */ /* 0x000e620000001000 */
[----:B------:R-:W-:Y:S01]  /*0cd0*/  ISETP.GE.AND P3, PT, R20, R3, PT ;  /* 0x000000031400720c */ /* 0x000fe20003f66270 */
[----:B------:R-:W-:-:S06]  /*0ce0*/  VIADD R20, R29, 0x280 ;  /* 0x000002801d147836 */ /* 0x000fcc0000000000 */
[----:B------:R-:W4:Y:S01]  /*0cf0*/  @!P5 FRND.TRUNC R13, R13 ;  /* 0x0000000d000dd307 */ /* 0x000f22000020d000 */
[----:B0-----:R-:W-:Y:S01]  /*0d00*/  @!P2 FMUL.FTZ R22, R22, R23 ;  /* 0x000000171616a220 */ /* 0x001fe20000410000 */
[----:B------:R-:W-:-:S04]  /*0d10*/  ISETP.GE.AND P4, PT, R20, R3, PT ;  /* 0x000000031400720c */ /* 0x000fc80003f86270 */
[----:B------:R-:W-:Y:S01]  /*0d20*/  @!P2 F2FP.F16.F32.PACK_AB R22, RZ, R22 ;  /* 0x00000016ff16a23e */ /* 0x000fe200000000ff */
[----:B--2---:R-:W-:Y:S02]  /*0d30*/  @!P3 HADD2.F32 R12, -RZ, R12.H0_H0 ;  /* 0x2000000cff0cb230 */ /* 0x004fe40000004100 */
[----:B-1----:R-:W-:Y:S01]  /*0d40*/  @!P1 FMUL.FTZ R21, R26, R21 ;  /* 0x000000151a159220 */ /* 0x002fe20000410000 */
[C---:B------:R-:W-:Y:S01]  /*0d50*/  IADD3 R26, R29.reuse, 0x300, RZ ;  /* 0x000003001d1a7810 */ /* 0x040fe20007ffe0ff */
[----:B------:R-:W-:Y:S01]  /*0d60*/  @!P2 HADD2.F32 R20, -RZ, R22.H0_H0 ;  /* 0x20000016ff14a230 */ /* 0x000fe20000004100 */
[----:B------:R-:W-:Y:S02]  /*0d70*/  IADD3 R22, R29, 0x380, RZ ;  /* 0x000003801d167810 */ /* 0x000fe40007ffe0ff */
[----:B------:R-:W-:Y:S02]  /*0d80*/  ISETP.GE.AND P6, PT, R26, R3, PT ;  /* 0x000000031a00720c */ /* 0x000fe40003fc6270 */
[----:B----4-:R-:W-:-:S02]  /*0d90*/  @!P5 F2FP.F16.F32.PACK_AB R28, RZ, R13 ;  /* 0x0000000dff1cd23e */ /* 0x010fc400000000ff */
[----:B------:R-:W-:Y:S01]  /*0da0*/  ISETP.GE.AND P5, PT, R22, R3, PT ;  /* 0x000000031600720c */ /* 0x000fe20003fa6270 */
[----:B------:R-:W0:Y:S01]  /*0db0*/  @!P3 MUFU.RCP R12, R12 ;  /* 0x0000000c000cb308 */ /* 0x000e220000001000 */
[----:B------:R-:W-:Y:S01]  /*0dc0*/  @!P3 HADD2.F32 R13, -RZ, R18.H0_H0 ;  /* 0x20000012ff0db230 */ /* 0x000fe20000004100 */
[----:B------:R-:W-:Y:S01]  /*0dd0*/  @!P1 F2FP.F16.F32.PACK_AB R21, RZ, R21 ;  /* 0x00000015ff15923e */ /* 0x000fe200000000ff */
[----:B---3--:R-:W-:-:S05]  /*0de0*/  @!P4 HADD2.F32 R0, -RZ, R0.H0_H0 ;  /* 0x20000000ff00c230 */ /* 0x008fca0000004100 */
[----:B------:R-:W-:Y:S01]  /*0df0*/  @!P6 HADD2.F32 R18, -RZ, R25.H0_H0 ;  /* 0x20000019ff12e230 */ /* 0x000fe20000004100 */
[----:B------:R-:W1:Y:S01]  /*0e00*/  @!P4 MUFU.RCP R0, R0 ;  /* 0x000000000000c308 */ /* 0x000e620000001000 */
[----:B------:R-:W-:Y:S02]  /*0e10*/  @!P1 HADD2.F32 R17, -RZ, R21.H0_H0 ;  /* 0x20000015ff119230 */ /* 0x000fe40000004100 */
[----:B0-----:R-:W-:Y:S02]  /*0e20*/  @!P3 FMUL.FTZ R21, R13, R12 ;  /* 0x0000000c0d15b220 */ /* 0x001fe40000410000 */
[----:B------:R-:W0:Y:S03]  /*0e30*/  @!P0 LDC.64 R12, c[0x0][0x218] ;  /* 0x00008600ff0c8b82 */ /* 0x000e260000000a00 */
[----:B------:R-:W2:Y:S01]  /*0e40*/  @!P6 MUFU.RCP R18, R18 ;  /* 0x000000120012e308 */ /* 0x000ea20000001000 */
[----:B------:R-:W-:-:S07]  /*0e50*/  @!P5 HADD2.F32 R15, -RZ, R15.H0_H0 ;  /* 0x2000000fff0fd230 */ /* 0x000fce0000004100 */
[----:B------:R-:W3:Y:S01]  /*0e60*/  @!P5 MUFU.RCP R15, R15 ;  /* 0x0000000f000fd308 */ /* 0x000ee20000001000 */
[----:B------:R-:W-:Y:S01]  /*0e70*/  @!P4 HADD2.F32 R19, -RZ, R19.H0_H0 ;  /* 0x20000013ff13c230 */ /* 0x000fe20000004100 */
[----:B------:R-:W-:-:S04]  /*0e80*/  @!P3 F2FP.F16.F32.PACK_AB R21, RZ, R21 ;  /* 0x00000015ff15b23e */ /* 0x000fc800000000ff */
[----:B-1----:R-:W-:Y:S01]  /*0e90*/  @!P4 FMUL.FTZ R19, R19, R0 ;  /* 0x000000001313c220 */ /* 0x002fe20000410000 */
[----:B------:R-:W-:Y:S01]  /*0ea0*/  @!P3 HADD2.F32 R0, -RZ, R21.H0_H0 ;  /* 0x20000015ff00b230 */ /* 0x000fe20000004100 */
[----:B------:R-:W1:Y:S01]  /*0eb0*/  @!P0 FRND.TRUNC R10, R10 ;  /* 0x0000000a000a8307 */ /* 0x000e62000020d000 */
[----:B------:R-:W-:Y:S02]  /*0ec0*/  @!P6 HADD2.F32 R21, -RZ, R24.H0_H0 ;  /* 0x20000018ff15e230 */ /* 0x000fe40000004100 */
[----:B------:R-:W-:-:S03]  /*0ed0*/  @!P5 HADD2.F32 R22, -RZ, R14.H0_H0 ;  /* 0x2000000eff16d230 */ /* 0x000fc60000004100 */
[----:B--2---:R-:W-:Y:S02]  /*0ee0*/  @!P6 FMUL.FTZ R18, R21, R18 ;  /* 0x000000121512e220 */ /* 0x004fe40000410000 */
[----:B---3--:R-:W-:Y:S01]  /*0ef0*/  @!P5 FMUL.FTZ R15, R22, R15 ;  /* 0x0000000f160fd220 */ /* 0x008fe20000410000 */
[----:B------:R-:W-:Y:S02]  /*0f00*/  @!P0 IADD3 R21, R2, R29, RZ ;  /* 0x0000001d02158210 */ /* 0x000fe40007ffe0ff */
[----:B------:R-:W-:Y:S02]  /*0f10*/  @!P6 F2FP.F16.F32.PACK_AB R18, RZ, R18 ;  /* 0x00000012ff12e23e */ /* 0x000fe400000000ff */
[----:B------:R-:W-:Y:S02]  /*0f20*/  @!P5 F2FP.F16.F32.PACK_AB R15, RZ, R15 ;  /* 0x0000000fff0fd23e */ /* 0x000fe400000000ff */
[----:B------:R-:W-:Y:S01]  /*0f30*/  @!P4 F2FP.F16.F32.PACK_AB R19, RZ, R19 ;  /* 0x00000013ff13c23e */ /* 0x000fe200000000ff */
[----:B------:R-:W-:Y:S01]  /*0f40*/  @!P6 HADD2.F32 R18, -RZ, R18.H0_H0 ;  /* 0x20000012ff12e230 */ /* 0x000fe20000004100 */
[----:B-1----:R-:W-:Y:S01]  /*0f50*/  @!P0 F2FP.F16.F32.PACK_AB R11, RZ, R10 ;  /* 0x0000000aff0b823e */ /* 0x002fe200000000ff */
[----:B0-----:R-:W-:Y:S01]  /*0f60*/  @!P0 IMAD.WIDE.U32 R12, R21, 0x2, R12 ;  /* 0x00000002150c8825 */ /* 0x001fe200078e000c */
[----:B------:R-:W-:-:S03]  /*0f70*/  @!P0 MOV R29, R16 ;  /* 0x00000010001d8202 */ /* 0x000fc60000000f00 */
[----:B------:R-:W-:Y:S02]  /*0f80*/  @!P5 HADD2.F32 R15, -RZ, R15.H0_H0 ;  /* 0x2000000fff0fd230 */ /* 0x000fe40000004100 */
[----:B------:R-:W-:Y:S01]  /*0f90*/  @!P4 HADD2.F32 R19, -RZ, R19.H0_H0 ;  /* 0x20000013ff13c230 */ /* 0x000fe20000004100 */
[----:B------:R0:W-:Y:S01]  /*0fa0*/  @!P0 STG.E.U16 desc[UR4][R12.64], R11 ;  /* 0x0000000b0c008986 */ /* 0x0001e2000c101504 */
[----:B------:R-:W1:Y:S01]  /*0fb0*/  @!P1 FRND.TRUNC R17, R17 ;  /* 0x0000001100119307 */ /* 0x000e62000020d000 */
[----:B------:R-:W-:-:S07]  /*0fc0*/  ISETP.GE.AND P0, PT, R29, R3, PT ;  /* 0x000000031d00720c */ /* 0x000fce0003f06270 */
[----:B------:R-:W2:Y:S08]  /*0fd0*/  @!P2 FRND.TRUNC R20, R20 ;  /* 0x000000140014a307 */ /* 0x000eb0000020d000 */
[----:B------:R-:W3:Y:S08]  /*0fe0*/  @!P3 FRND.TRUNC R0, R0 ;  /* 0x000000000000b307 */ /* 0x000ef0000020d000 */
[----:B------:R-:W4:Y:S08]  /*0ff0*/  @!P4 FRND.TRUNC R14, R19 ;  /* 0x00000013000ec307 */ /* 0x000f30000020d000 */
[----:B------:R-:W5:Y:S08]  /*1000*/  @!P6 FRND.TRUNC R18, R18 ;  /* 0x000000120012e307 */ /* 0x000f70000020d000 */
[----:B------:R-:W0:Y:S01]  /*1010*/  @!P5 FRND.TRUNC R15, R15 ;  /* 0x0000000f000fd307 */ /* 0x000e22000020d000 */
[----:B------:R-:W-:Y:S04]  /*1020*/  BSSY B0, `(.L_x_2882) ;  /* 0x0000032000007945 */ /* 0x000fe80003800000 */
[----:B------:R-:W-:Y:S01]  /*1030*/  BSSY B1, `(.L_x_2883) ;  /* 0x000002a000017945 */ /* 0x000fe20003800000 */
[----:B-1----:R-:W-:-:S02]  /*1040*/  @!P1 F2FP.F16.F32.PACK_AB R4, RZ, R17 ;  /* 0x00000011ff04923e */ /* 0x002fc400000000ff */
[----:B--2---:R-:W-:Y:S02]  /*1050*/  @!P2 F2FP.F16.F32.PACK_AB R5, RZ, R20 ;  /* 0x00000014ff05a23e */ /* 0x004fe400000000ff */
[----:B---3--:R-:W-:Y:S02]  /*1060*/  @!P3 F2FP.F16.F32.PACK_AB R6, RZ, R0 ;  /* 0x00000000ff06b23e */ /* 0x008fe400000000ff */
[----:B----4-:R-:W-:Y:S02]  /*1070*/  @!P4 F2FP.F16.F32.PACK_AB R7, RZ, R14 ;  /* 0x0000000eff07c23e */ /* 0x010fe400000000ff */
[----:B-----5:R-:W-:Y:S02]  /*1080*/  @!P6 F2FP.F16.F32.PACK_AB R8, RZ, R18 ;  /* 0x00000012ff08e23e */ /* 0x020fe400000000ff */
[----:B0-----:R-:W-:Y:S01]  /*1090*/  @!P5 F2FP.F16.F32.PACK_AB R9, RZ, R15 ;  /* 0x0000000fff09d23e */ /* 0x001fe200000000ff */
        /* <DEDUP_REMOVED lines=9> */
[----:B------:R-:W-:Y:S02]  /*1130*/  IADD3 R13, R2, R29, RZ ;  /* 0x0000001d020d7210 */ /* 0x000fe40007ffe0ff */
[----:B------:R-:W-:-:S03]  /*1140*/  IADD3 R29, R29, 0x80, RZ ;  /* 0x000000801d1d7810 */ /* 0x000fc60007ffe0ff */
[----:B0-----:R-:W-:-:S05]  /*1150*/  IMAD.WIDE.U32 R10, R13, 0x2, R10 ;  /* 0x000000020d0a7825 */ /* 0x001fca00078e000a */
[----:B------:R0:W-:Y:S02]  /*1160*/  STG.E.U16 desc[UR4][R10.64], R4 ;  /* 0x000000040a007986 */ /* 0x0001e4000c101504 */
.L_x_2884:
[----:B------:R-:W-:-:S13]  /*1170*/  ISETP.GE.AND P0, PT, R29, R3, PT ;  /* 0x000000031d00720c */ /* 0x000fda0003f06270 */
[----:B------:R-:W-:Y:S05]  /*1180*/  @P0 BRA `(.L_x_2886) ;  /* 0x0000000000300947 */ /* 0x000fea0003800000 */
[----:B0-----:R-:W0:Y:S01]  /*1190*/  LDC.64 R10, c[0x0][0x218] ;  /* 0x00008600ff0a7b82 */ /* 0x001e220000000a00 */
[----:B------:R-:W-:Y:S02]  /*11a0*/  IADD3 R13, R2, R29, RZ ;  /* 0x0000001d020d7210 */ /* 0x000fe40007ffe0ff */
[----:B------:R-:W-:-:S03]  /*11b0*/  IADD3 R29, R29, 0x80, RZ ;  /* 0x000000801d1d7810 */ /* 0x000fc60007ffe0ff */
[----:B0-----:R-:W-:-:S05]  /*11c0*/  IMAD.WIDE.U32 R10, R13, 0x2, R10 ;  /* 0x000000020d0a7825 */ /* 0x001fca00078e000a */
[----:B------:R1:W-:Y:S02]  /*11d0*/  STG.E.U16 desc[UR4][R10.64], R5 ;  /* 0x000000050a007986 */ /* 0x0003e4000c101504 */
.L_x_2885:
[----:B------:R-:W-:-:S13]  /*11e0*/  ISETP.GE.AND P0, PT, R29, R3, PT ;  /* 0x000000031d00720c */ /* 0x000fda0003f06270 */
[----:B------:R-:W-:Y:S05]  /*11f0*/  @P0 BRA `(.L_x_2887) ;  /* 0x0000000000340947 */ /* 0x000fea0003800000 */
[----:B-1----:R-:W1:Y:S01]  /*1200*/  LDC.64 R4, c[0x0][0x218] ;  /* 0x00008600ff047b82 */ /* 0x002e620000000a00 */
[----:B0-----:R-:W-:Y:S01]  /*1210*/  IADD3 R11, R2, R29, RZ ;  /* 0x0000001d020b7210 */ /* 0x001fe20007ffe0ff */
[----:B------:R-:W-:-:S04]  /*1220*/  VIADD R29, R29, 0x80 ;  /* 0x000000801d1d7836 */ /* 0x000fc80000000000 */
[----:B-1----:R-:W-:-:S05]  /*1230*/  IMAD.WIDE.U32 R4, R11, 0x2, R4 ;  /* 0x000000020b047825 */ /* 0x002fca00078e0004 */
[----:B------:R1:W-:Y:S02]  /*1240*/  STG.E.U16 desc[UR4][R4.64], R6 ;  /* 0x0000000604007986 */ /* 0x0003e4000c101504 */
.L_x_2886:
[----:B------:R-:W-:-:S13]  /*1250*/  ISETP.GE.AND P0, PT, R29, R3, PT ;  /* 0x000000031d00720c */ /* 0x000fda0003f06270 */
[----:B------:R-:W-:Y:S05]  /*1260*/  @P0 BREAK B1 ;  /* 0x0000000000010942 */ /* 0x000fea0003800000 */
[----:B------:R-:W-:Y:S05]  /*1270*/  @P0 BRA `(.L_x_2888) ;  /* 0x0000000000300947 */ /* 0x000fea0003800000 */
[----:B01----:R-:W0:Y:S01]  /*1280*/  LDC.64 R4, c[0x0][0x218] ;  /* 0x00008600ff047b82 */ /* 0x003e220000000a00 */
[----:B------:R-:W-:Y:S02]  /*1290*/  IADD3 R11, R2, R29, RZ ;  /* 0x0000001d020b7210 */ /* 0x000fe40007ffe0ff */
[----:B------:R-:W-:-:S03]  /*12a0*/  IADD3 R29, R29, 0x80, RZ ;  /* 0x000000801d1d7810 */ /* 0x000fc60007ffe0ff */
[----:B0-----:R-:W-:-:S05]  /*12b0*/  IMAD.WIDE.U32 R4, R11, 0x2, R4 ;  /* 0x000000020b047825 */ /* 0x001fca00078e0004 */
[----:B------:R2:W-:Y:S02]  /*12c0*/  STG.E.U16 desc[UR4][R4.64], R7 ;  /* 0x0000000704007986 */ /* 0x0005e4000c101504 */
.L_x_2887:
[----:B------:R-:W-:Y:S05]  /*12d0*/  BSYNC B1 ;  /* 0x0000000000017941 */ /* 0x000fea0003800000 */
.L_x_2883:
[----:B------:R-:W-:-:S13]  /*12e0*/  ISETP.GE.AND P0, PT, R29, R3, PT ;  /* 0x000000031d00720c */ /* 0x000fda0003f06270 */
[----:B-12---:R-:W1:Y:S01]  /*12f0*/  @!P0 LDC.64 R4, c[0x0][0x218] ;  /* 0x00008600ff048b82 */ /* 0x006e620000000a00 */
[----:B------:R-:W-:Y:S02]  /*1300*/  @!P0 IADD3 R7, R2, R29, RZ ;  /* 0x0000001d02078210 */ /* 0x000fe40007ffe0ff */
[----:B------:R-:W-:-:S03]  /*1310*/  @!P0 IADD3 R29, R29, 0x80, RZ ;  /* 0x000000801d1d8810 */ /* 0x000fc60007ffe0ff */
[----:B-1----:R-:W-:-:S05]  /*1320*/  @!P0 IMAD.WIDE.U32 R4, R7, 0x2, R4 ;  /* 0x0000000207048825 */ /* 0x002fca00078e0004 */
[----:B------:R2:W-:Y:S02]  /*1330*/  @!P0 STG.E.U16 desc[UR4][R4.64], R8 ;  /* 0x0000000804008986 */ /* 0x0005e4000c101504 */
.L_x_2888:
[----:B------:R-:W-:Y:S05]  /*1340*/  BSYNC B0 ;  /* 0x0000000000007941 */ /* 0x000fea0003800000 */
.L_x_2882:
        /* <DEDUP_REMOVED lines=8> */
.L_x_2889:
        /* <DEDUP_REMOVED lines=11> */
.L_x_22785:


//--------------------- .text._ZN2at6native29vectorized_elementwise_kernelILi4ENS0_13BinaryFunctorIN3c104HalfES4_S4_ZZZNS0_15binary_internal21div_trunc_kernel_cudaERNS_18TensorIteratorBaseEENKUlvE1_clEvENKUlvE1_clEvEUlS4_S4_E_EESt5arrayIPcLm3EEEEviT0_T1_ --------------------------
	.section	.text._ZN2at6native29vectorized_elementwise_kernelILi4ENS0_13BinaryFunctorIN3c104HalfES4_S4_ZZZNS0_15binary_internal21div_trunc_kernel_cudaERNS_18TensorIteratorBaseEENKUlvE1_clEvENKUlvE1_clEvEUlS4_S4_E_EESt5arrayIPcLm3EEEEviT0_T1_,"ax",@progbits
	.align	128
        .global         _ZN2at6native29vectorized_elementwise_kernelILi4ENS0_13BinaryFunctorIN3c104HalfES4_S4_ZZZNS0_15binary_internal21div_trunc_kernel_cudaERNS_18TensorIteratorBaseEENKUlvE1_clEvENKUlvE1_clEvEUlS4_S4_E_EESt5arrayIPcLm3EEEEviT0_T1_
        .type           _ZN2at6native29vectorized_elementwise_kernelILi4ENS0_13BinaryFunctorIN3c104HalfES4_S4_ZZZNS0_15binary_internal21div_trunc_kernel_cudaERNS_18TensorIteratorBaseEENKUlvE1_clEvENKUlvE1_clEvEUlS4_S4_E_EESt5arrayIPcLm3EEEEviT0_T1_,@function
        .size           _ZN2at6native29vectorized_elementwise_kernelILi4ENS0_13BinaryFunctorIN3c104HalfES4_S4_ZZZNS0_15binary_internal21div_trunc_kernel_cudaERNS_18TensorIteratorBaseEENKUlvE1_clEvENKUlvE1_clEvEUlS4_S4_E_EESt5arrayIPcLm3EEEEviT0_T1_,(.L_x_22786 - _ZN2at6native29vectorized_elementwise_kernelILi4ENS0_13BinaryFunctorIN3c104HalfES4_S4_ZZZNS0_15binary_internal21div_trunc_kernel_cudaERNS_18TensorIteratorBaseEENKUlvE1_clEvENKUlvE1_clEvEUlS4_S4_E_EESt5arrayIPcLm3EEEEviT0_T1_)
        .other          _ZN2at6native29vectorized_elementwise_kernelILi4ENS0_13BinaryFunctorIN3c104HalfES4_S4_ZZZNS0_15binary_internal21div_trunc_kernel_cudaERNS_18TensorIteratorBaseEENKUlvE1_clEvENKUlvE1_clEvEUlS4_S4_E_EESt5arrayIPcLm3EEEEviT0_T1_,@"STO_CUDA_ENTRY STV_DEFAULT"
_ZN2at6native29vectorized_elementwise_kernelILi4ENS0_13BinaryFunctorIN3c104HalfES4_S4_ZZZNS0_15binary_internal21div_trunc_kernel_cudaERNS_18TensorIteratorBaseEENKUlvE1_clEvENKUlvE1_clEvEUlS4_S4_E_EESt5arrayIPcLm3EEEEviT0_T1_:
.text._ZN2at6native29vectorized_elementwise_kernelILi4ENS0_13BinaryFunctorIN3c104HalfES4_S4_ZZZNS0_15binary_internal21div_trunc_kernel_cudaERNS_18TensorIteratorBaseEENKUlvE1_clEvENKUlvE1_clEvEUlS4_S4_E_EESt5arrayIPcLm3EEEEviT0_T1_:
        /* <DEDUP_REMOVED lines=13> */
[----:B------:R-:W3:Y:S01]  /*00d0*/  LDG.E.64 R10, desc[UR4][R16.64] ;  /* 0x00000004100a7981 */ /* 0x000ee2000c1e1b00 */
[----:B--2---:R-:W-:-:S03]  /*00e0*/  IMAD.WIDE R4, R2, 0x2, R6 ;  /* 0x0000000202047825 */ /* 0x004fc600078e0206 */
[----:B------:R-:W2:Y:S01]  /*00f0*/  LDG.E.64 R8, desc[UR4][R16.64+0x400] ;  /* 0x0004000410087981 */ /* 0x000ea2000c1e1b00 */
[----:B------:R-:W-:-:S05]  /*0100*/  IMAD.WIDE.U32 R14, R0, 0x8, R4 ;  /* 0x00000008000e7825 */ /* 0x000fca00078e0004 */
[----:B------:R-:W4:Y:S04]  /*0110*/  LDG.E.64 R6, desc[UR4][R14.64] ;  /* 0x000000040e067981 */ /* 0x000f28000c1e1b00 */
[----:B------:R2:W5:Y:S01]  /*0120*/  LDG.E.64 R4, desc[UR4][R14.64+0x400] ;  /* 0x000400040e047981 */ /* 0x000562000c1e1b00 */
[--C-:B---3--:R-:W-:Y:S02]  /*0130*/  HADD2.F32 R3, -RZ, R10.reuse.H0_H0 ;  /* 0x2000000aff037230 */ /* 0x108fe40000004100 */
[----:B------:R-:W-:Y:S02]  /*0140*/  HADD2.F32 R18, -RZ, R10.H1_H1 ;  /* 0x3000000aff127230 */ /* 0x000fe40000004100 */
[----:B------:R0:W1:Y:S01]  /*0150*/  MUFU.RCP R20, R3 ;  /* 0x0000000300147308 */ /* 0x0000620000001000 */
[----:B------:R-:W-:-:S02]  /*0160*/  HADD2.F32 R12, -RZ, R11.H0_H0 ;  /* 0x2000000bff0c7230 */ /* 0x000fc40000004100 */
[--C-:B--2---:R-:W-:Y:S02]  /*0170*/  HADD2.F32 R15, -RZ, R9.reuse.H1_H1 ;  /* 0x30000009ff0f7230 */ /* 0x104fe40000004100 */
[--C-:B------:R-:W-:Y:S02]  /*0180*/  HADD2.F32 R10, -RZ, R8.reuse.H0_H0 ;  /* 0x20000008ff0a7230 */ /* 0x100fe40000004100 */
[----:B------:R-:W-:Y:S01]  /*0190*/  HADD2.F32 R8, -RZ, R8.H1_H1 ;  /* 0x30000008ff087230 */ /* 0x000fe20000004100 */
[----:B------:R-:W2:Y:S01]  /*01a0*/  MUFU.RCP R18, R18 ;  /* 0x0000001200127308 */ /* 0x000ea20000001000 */
[--C-:B----4-:R-:W-:Y:S02]  /*01b0*/  HADD2.F32 R13, -RZ, R6.reuse.H0_H0 ;  /* 0x20000006ff0d7230 */ /* 0x110fe40000004100 */
[----:B0-----:R-:W-:Y:S02]  /*01c0*/  HADD2.F32 R3, -RZ, R9.H0_H0 ;  /* 0x20000009ff037230 */ /* 0x001fe40000004100 */
[----:B------:R-:W-:-:S02]  /*01d0*/  HADD2.F32 R9, -RZ, R6.H1_H1 ;  /* 0x30000006ff097230 */ /* 0x000fc40000004100 */
[----:B------:R-:W-:Y:S01]  /*01e0*/  HADD2.F32 R11, -RZ, R11.H1_H1 ;  /* 0x3000000bff0b7230 */ /* 0x000fe20000004100 */
[----:B------:R-:W0:Y:S01]  /*01f0*/  MUFU.RCP R12, R12 ;  /* 0x0000000c000c7308 */ /* 0x000e220000001000 */
[----:B-1----:R-:W-:Y:S01]  /*0200*/  FMUL.FTZ R13, R13, R20 ;  /* 0x000000140d0d7220 */ /* 0x002fe20000410000 */
[----:B------:R-:W-:-:S04]  /*0210*/  HADD2.F32 R16, -RZ, R7.H1_H1 ;  /* 0x30000007ff107230 */ /* 0x000fc80000004100 */
[----:B------:R-:W-:Y:S02]  /*0220*/  F2FP.F16.F32.PACK_AB R13, RZ, R13 ;  /* 0x0000000dff0d723e */ /* 0x000fe400000000ff */
[----:B------:R-:W-:Y:S01]  /*0230*/  MUFU.RCP R10, R10 ;  /* 0x0000000a000a7308 */ /* 0x000fe20000001000 */
[----:B--2---:R-:W-:Y:S02]  /*0240*/  FMUL.FTZ R14, R9, R18 ;  /* 0x00000012090e7220 */ /* 0x004fe40000410000 */
[----:B------:R-:W-:Y:S02]  /*0250*/  HADD2.F32 R9, -RZ, R13.H0_H0 ;  /* 0x2000000dff097230 */ /* 0x000fe40000004100 */
[----:B------:R-:W-:Y:S01]  /*0260*/  HADD2.F32 R13, -RZ, R7.H0_H0 ;  /* 0x20000007ff0d7230 */ /* 0x000fe20000004100 */
[----:B------:R-:W-:Y:S02]  /*0270*/  F2FP.F16.F32.PACK_AB R14, RZ, R14 ;  /* 0x0000000eff0e723e */ /* 0x000fe400000000ff */
[----:B------:R-:W1:Y:S02]  /*0280*/  MUFU.RCP R8, R8 ;  /* 0x0000000800087308 */ /* 0x000e640000001000 */
[----:B0-----:R-:W-:Y:S01]  /*0290*/  FMUL.FTZ R13, R13, R12 ;  /* 0x0000000c0d0d7220 */ /* 0x001fe20000410000 */
[----:B------:R-:W-:-:S04]  /*02a0*/  HADD2.F32 R12, -RZ, R14.H0_H0 ;  /* 0x2000000eff0c7230 */ /* 0x000fc80000004100 */
[----:B------:R-:W-:Y:S01]  /*02b0*/  F2FP.F16.F32.PACK_AB R13, RZ, R13 ;  /* 0x0000000dff0d723e */ /* 0x000fe200000000ff */
[----:B------:R-:W0:Y:S04]  /*02c0*/  MUFU.RCP R3, R3 ;  /* 0x0000000300037308 */ /* 0x000e280000001000 */
[----:B------:R-:W-:Y:S02]  /*02d0*/  HADD2.F32 R7, -RZ, R13.H0_H0 ;  /* 0x2000000dff077230 */ /* 0x000fe40000004100 */
[----:B-----5:R-:W-:Y:S02]  /*02e0*/  HADD2.F32 R13, -RZ, R4.H1_H1 ;  /* 0x30000004ff0d7230 */ /* 0x020fe40000004100 */
[----:B------:R2:W3:Y:S03]  /*02f0*/  MUFU.RCP R6, R15 ;  /* 0x0000000f00067308 */ /* 0x0004e60000001000 */
[----:B-1----:R-:W-:-:S05]  /*0300*/  FMUL.FTZ R13, R13, R8 ;  /* 0x000000080d0d7220 */ /* 0x002fca0000410000 */
[----:B------:R-:W1:Y:S01]  /*0310*/  MUFU.RCP R11, R11 ;  /* 0x0000000b000b7308 */ /* 0x000e620000001000 */
[----:B--2---:R-:W-:Y:S01]  /*0320*/  HADD2.F32 R15, -RZ, R4.H0_H0 ;  /* 0x20000004ff0f7230 */ /* 0x004fe20000004100 */
[----:B------:R-:W-:Y:S01]  /*0330*/  F2FP.F16.F32.PACK_AB R13, RZ, R13 ;  /* 0x0000000dff0d723e */ /* 0x000fe200000000ff */
[----:B------:R-:W-:-:S03]  /*0340*/  HADD2.F32 R4, -RZ, R5.H0_H0 ;  /* 0x20000005ff047230 */ /* 0x000fc60000004100 */
[----:B------:R-:W-:Y:S01]  /*0350*/  FMUL.FTZ R10, R15, R10 ;  /* 0x0000000a0f0a7220 */ /* 0x000fe20000410000 */
[----:B------:R-:W-:Y:S02]  /*0360*/  HADD2.F32 R15, -RZ, R5.H1_H1 ;  /* 0x30000005ff0f7230 */ /* 0x000fe40000004100 */
[----:B0-----:R-:W-:Y:S01]  /*0370*/  FMUL.FTZ R3, R4, R3 ;  /* 0x0000000304037220 */ /* 0x001fe20000410000 */
[----:B------:R-:W-:Y:S01]  /*0380*/  HADD2.F32 R13, -RZ, R13.H0_H0 ;  /* 0x2000000dff0d7230 */ /* 0x000fe20000004100 */
[----:B------:R-:W0:Y:S01]  /*0390*/  LDC.64 R4, c[0x0][0x218] ;  /* 0x00008600ff047b82 */ /* 0x000e220000000a00 */
[----:B------:R-:W-:Y:S01]  /*03a0*/  F2FP.F16.F32.PACK_AB R10, RZ, R10 ;  /* 0x0000000aff0a723e */ /* 0x000fe200000000ff */
[----:B---3--:R-:W-:Y:S01]  /*03b0*/  FMUL.FTZ R6, R15, R6 ;  /* 0x000000060f067220 */ /* 0x008fe20000410000 */
[----:B------:R-:W-:Y:S01]  /*03c0*/  F2FP.F16.F32.PACK_AB R3, RZ, R3 ;  /* 0x00000003ff03723e */ /* 0x000fe200000000ff */
[----:B------:R-:W-:Y:S02]  /*03d0*/  FRND.TRUNC R9, R9 ;  /* 0x0000000900097307 */ /* 0x000fe4000020d000 */
[----:B------:R-:W-:-:S02]  /*03e0*/  HADD2.F32 R10, -RZ, R10.H0_H0 ;  /* 0x2000000aff0a7230 */ /* 0x000fc40000004100 */
[----:B-1----:R-:W-:Y:S01]  /*03f0*/  FMUL.FTZ R11, R16, R11 ;  /* 0x0000000b100b7220 */ /* 0x002fe20000410000 */
[----:B------:R-:W-:Y:S01]  /*0400*/  F2FP.F16.F32.PACK_AB R6, RZ, R6 ;  /* 0x00000006ff06723e */ /* 0x000fe200000000ff */
[----:B------:R-:W-:-:S03]  /*0410*/  HADD2.F32 R3, -RZ, R3.H0_H0 ;  /* 0x20000003ff037230 */ /* 0x000fc60000004100 */
[----:B------:R-:W-:Y:S01]  /*0420*/  F2FP.F16.F32.PACK_AB R11, RZ, R11 ;  /* 0x0000000bff0b723e */ /* 0x000fe200000000ff */
[----:B------:R-:W-:Y:S01]  /*0430*/  HADD2.F32 R6, -RZ, R6.H0_H0 ;  /* 0x20000006ff067230 */ /* 0x000fe20000004100 */
[----:B------:R-:W1:Y:S03]  /*0440*/  FRND.TRUNC R12, R12 ;  /* 0x0000000c000c7307 */ /* 0x000e66000020d000 */
[----:B------:R-:W-:-:S05]  /*0450*/  HADD2.F32 R11, -RZ, R11.H0_H0 ;  /* 0x2000000bff0b7230 */ /* 0x000fca0000004100 */
[----:B------:R-:W-:Y:S01]  /*0460*/  FRND.TRUNC R7, R7 ;  /* 0x0000000700077307 */ /* 0x000fe2000020d000 */
[----:B0-----:R-:W-:Y:S01]  /*0470*/  IMAD.WIDE.U32 R4, R2, 0x2, R4 ;  /* 0x0000000202047825 */ /* 0x001fe200078e0004 */
[----:B-1----:R-:W-:-:S06]  /*0480*/  F2FP.F16.F32.PACK_AB R14, R12, R9 ;  /* 0x000000090c0e723e */ /* 0x002fcc00000000ff */
[----:B------:R-:W0:Y:S01]  /*0490*/  FRND.TRUNC R8, R11 ;  /* 0x0000000b00087307 */ /* 0x000e22000020d000 */
[----:B------:R-:W-:-:S07]  /*04a0*/  IMAD.WIDE R4, R0, 0x8, R4 ;  /* 0x0000000800047825 */ /* 0x000fce00078e0204 */
[----:B------:R-:W-:Y:S01]  /*04b0*/  FRND.TRUNC R10, R10 ;  /* 0x0000000a000a7307 */ /* 0x000fe2000020d000 */
[----:B0-----:R-:W-:-:S07]  /*04c0*/  F2FP.F16.F32.PACK_AB R15, R8, R7 ;  /* 0x00000007080f723e */ /* 0x001fce00000000ff */
[----:B------:R-:W0:Y:S01]  /*04d0*/  FRND.TRUNC R13, R13 ;  /* 0x0000000d000d7307 */ /* 0x000e22000020d000 */
[----:B------:R-:W-:Y:S07]  /*04e0*/  STG.E.64 desc[UR4][R4.64], R14 ;  /* 0x0000000e04007986 */ /* 0x000fee000c101b04 */
[----:B------:R-:W-:Y:S01]  /*04f0*/  FRND.TRUNC R3, R3 ;  /* 0x0000000300037307 */ /* 0x000fe2000020d000 */
[----:B0-----:R-:W-:-:S07]  /*0500*/  F2FP.F16.F32.PACK_AB R10, R13, R10 ;  /* 0x0000000a0d0a723e */ /* 0x001fce00000000ff */
[----:B------:R-:W0:Y:S02]  /*0510*/  FRND.TRUNC R6, R6 ;  /* 0x0000000600067307 */ /* 0x000e24000020d000 */
[----:B0-----:R-:W-:-:S05]  /*0520*/  F2FP.F16.F32.PACK_AB R11, R6, R3 ;  /* 0x00000003060b723e */ /* 0x001fca00000000ff */
[----:B------:R-:W-:Y:S01]  /*0530*/  STG.E.64 desc[UR4][R4.64+0x400], R10 ;  /* 0x0004000a04007986 */ /* 0x000fe2000c101b04 */
[----:B------:R-:W-:Y:S05]  /*0540*/  EXIT ;  /* 0x000000000000794d */ /* 0x000fea0003800000 */
.L_x_2890:
        /* <DEDUP_REMOVED lines=188> */
.L_x_2893:
[----:B------:R-:W-:-:S13]  /*1110*/  ISETP.GE.AND P0, PT, R29, R3, PT ;  /* 0x000000031d00720c */ /* 0x000fda0003f06270 */
[----:B------:R-:W-:Y:S05]  /*1120*/  @P0 BRA `(.L_x_2895) ;  /* 0x0000000000300947 */ /* 0x000fea0003800000 */
[----:B0-----:R-:W0:Y:S01]  /*1130*/  LDC.64 R10, c[0x0][0x218] ;  /* 0x00008600ff0a7b82 */ /* 0x001e220000000a00 */
[----:B------:R-:W-:Y:S02]  /*1140*/  IADD3 R13, R2, R29, RZ ;  /* 0x0000001d020d7210 */ /* 0x000fe40007ffe0ff */
[----:B------:R-:W-:-:S03]  /*1150*/  IADD3 R29, R29, 0x80, RZ ;  /* 0x000000801d1d7810 */ /* 0x000fc60007ffe0ff */
[----:B0-----:R-:W-:-:S05]  /*1160*/  IMAD.WIDE.U32 R10, R13, 0x2, R10 ;  /* 0x000000020d0a7825 */ /* 0x001fca00078e000a */
[----:B------:R1:W-:Y:S02]  /*1170*/  STG.E.U16 desc[UR4][R10.64], R5 ;  /* 0x000000050a007986 */ /* 0x0003e4000c101504 */
.L_x_2894:
[----:B------:R-:W-:-:S13]  /*1180*/  ISETP.GE.AND P0, PT, R29, R3, PT ;  /* 0x000000031d00720c */ /* 0x000fda0003f06270 */
[----:B------:R-:W-:Y:S05]  /*1190*/  @P0 BRA `(.L_x_2896) ;  /* 0x0000000000340947 */ /* 0x000fea0003800000 */
[----:B-1----:R-:W1:Y:S01]  /*11a0*/  LDC.64 R4, c[0x0][0x218] ;  /* 0x00008600ff047b82 */ /* 0x002e620000000a00 */
[----:B0-----:R-:W-:Y:S01]  /*11b0*/  IADD3 R11, R2, R29, RZ ;  /* 0x0000001d020b7210 */ /* 0x001fe20007ffe0ff */
[----:B------:R-:W-:-:S04]  /*11c0*/  VIADD R29, R29, 0x80 ;  /* 0x000000801d1d7836 */ /* 0x000fc80000000000 */
[----:B-1----:R-:W-:-:S05]  /*11d0*/  IMAD.WIDE.U32 R4, R11, 0x2, R4 ;  /* 0x000000020b047825 */ /* 0x002fca00078e0004 */
[----:B------:R1:W-:Y:S02]  /*11e0*/  STG.E.U16 desc[UR4][R4.64], R6 ;  /* 0x0000000604007986 */ /* 0x0003e4000c101504 */
.L_x_2895:
        /* <DEDUP_REMOVED lines=8> */
.L_x_2896:
[----:B------:R-:W-:Y:S05]  /*1270*/  BSYNC B1 ;  /* 0x0000000000017941 */ /* 0x000fea0003800000 */
.L_x_2892:
[----:B------:R-:W-:-:S13]  /*1280*/  ISETP.GE.AND P0, PT, R29, R3, PT ;  /* 0x000000031d00720c */ /* 0x000fda0003f06270 */
[----:B-12---:R-:W1:Y:S01]  /*1290*/  @!P0 LDC.64 R4, c[0x0][0x218] ;  /* 0x00008600ff048b82 */ /* 0x006e620000000a00 */
[----:B------:R-:W-:Y:S02]  /*12a0*/  @!P0 IADD3 R7, R2, R29, RZ ;  /* 0x0000001d02078210 */ /* 0x000fe40007ffe0ff */
[----:B------:R-:W-:-:S03]  /*12b0*/  @!P0 IADD3 R29, R29, 0x80, RZ ;  /* 0x000000801d1d8810 */ /* 0x000fc60007ffe0ff */
[----:B-1----:R-:W-:-:S05]  /*12c0*/  @!P0 IMAD.WIDE.U32 R4, R7, 0x2, R4 ;  /* 0x0000000207048825 */ /* 0x002fca00078e0004 */
[----:B------:R2:W-:Y:S02]  /*12d0*/  @!P0 STG.E.U16 desc[UR4][R4.64], R8 ;  /* 0x0000000804008986 */ /* 0x0005e4000c101504 */
.L_x_2897:
[----:B------:R-:W-:Y:S05]  /*12e0*/  BSYNC B0 ;  /* 0x0000000000007941 */ /* 0x000fea0003800000 */
.L_x_2891:
        /* <DEDUP_REMOVED lines=8> */
.L_x_2898:
        /* <DEDUP_REMOVED lines=9> */
.L_x_22786:


//--------------------- .text._ZN2at6native29vectorized_elementwise_kernelILi8ENS0_13BinaryFunctorIN3c104HalfES4_S4_ZZZNS0_15binary_internal21div_trunc_kernel_cudaERNS_18TensorIteratorBaseEENKUlvE1_clEvENKUlvE1_clEvEUlS4_S4_E_EESt5arrayIPcLm3EEEEviT0_T1_ --------------------------
	.section	.text._ZN2at6native29vectorized_elementwise_kernelILi8ENS0_13BinaryFunctorIN3c104HalfES4_S4_ZZZNS0_15binary_internal21div_trunc_kernel_cudaERNS_18TensorIteratorBaseEENKUlvE1_clEvENKUlvE1_clEvEUlS4_S4_E_EESt5arrayIPcLm3EEEEviT0_T1_,"ax",@progbits
	.align	128
        .global         _ZN2at6native29vectorized_elementwise_kernelILi8ENS0_13BinaryFunctorIN3c104HalfES4_S4_ZZZNS0_15binary_internal21div_trunc_kernel_cudaERNS_18TensorIteratorBaseEENKUlvE1_clEvENKUlvE1_clEvEUlS4_S4_E_EESt5arrayIPcLm3EEEEviT0_T1_
        .type           _ZN2at6native29vectorized_elementwise_kernelILi8ENS0_13BinaryFunctorIN3c104HalfES4_S4_ZZZNS0_15binary_internal21div_trunc_kernel_cudaERNS_18TensorIteratorBaseEENKUlvE1_clEvENKUlvE1_clEvEUlS4_S4_E_EESt5arrayIPcLm3EEEEviT0_T1_,@function
        .size           _ZN2at6native29vectorized_elementwise_kernelILi8ENS0_13BinaryFunctorIN3c104HalfES4_S4_ZZZNS0_15binary_internal21div_trunc_kernel_cudaERNS_18TensorIteratorBaseEENKUlvE1_clEvENKUlvE1_clEvEUlS4_S4_E_EESt5arrayIPcLm3EEEEviT0_T1_,(.L_x_22787 - _ZN2at6native29vectorized_elementwise_kernelILi8ENS0_13BinaryFunctorIN3c104HalfES4_S4_ZZZNS0_15binary_internal21div_trunc_kernel_cudaERNS_18TensorIteratorBaseEENKUlvE1_clEvENKUlvE1_clEvEUlS4_S4_E_EESt5arrayIPcLm3EEEEviT0_T1_)
        .other          _ZN2at6native29vectorized_elementwise_kernelILi8ENS0_13BinaryFunctorIN3c104HalfES4_S4_ZZZNS0_15binary_internal21div_trunc_kernel_cudaERNS_18TensorIteratorBaseEENKUlvE1_clEvENKUlvE1_clEvEUlS4_S4_E_EESt5arrayIPcLm3EEEEviT0_T1_,@"STO_CUDA_ENTRY STV_DEFAULT"
_ZN2at6native29vectorized_elementwise_kernelILi8ENS0_13BinaryFunctorIN3c104HalfES4_S4_ZZZNS0_15binary_internal21div_trunc_kernel_cudaERNS_18TensorIteratorBaseEENKUlvE1_clEvENKUlvE1_clEvEUlS4_S4_E_EESt5arrayIPcLm3EEEEviT0_T1_:
.text._ZN2at6native29vectorized_elementwise_kernelILi8ENS0_13BinaryFunctorIN3c104HalfES4_S4_ZZZNS0_15binary_internal21div_trunc_kernel_cudaERNS_18TensorIteratorBaseEENKUlvE1_clEvENKUlvE1_clEvEUlS4_S4_E_EESt5arrayIPcLm3EEEEviT0_T1_:
        /* <DEDUP_REMOVED lines=17> */
[--C-:B--2---:R-:W-:Y:S02]  /*0110*/  HADD2.F32 R14, -RZ, R8.reuse.H1_H1 ;  /* 0x30000008ff0e7230 */ /* 0x104fe40000004100 */
[----:B------:R-:W-:Y:S02]  /*0120*/  HADD2.F32 R3, -RZ, R8.H0_H0 ;  /* 0x20000008ff037230 */ /* 0x000fe40000004100 */
[--C-:B------:R-:W-:Y:S02]  /*0130*/  HADD2.F32 R12, -RZ, R9.reuse.H1_H1 ;  /* 0x30000009ff0c7230 */ /* 0x100fe40000004100 */
[----:B------:R0:W1:Y:S01]  /*0140*/  MUFU.RCP R15, R3 ;  /* 0x00000003000f7308 */ /* 0x0000620000001000 */
[----:B------:R-:W-:Y:S02]  /*0150*/  HADD2.F32 R13, -RZ, R9.H0_H0 ;  /* 0x20000009ff0d7230 */ /* 0x000fe40000004100 */
[----:B------:R-:W-:-:S02]  /*0160*/  HADD2.F32 R8, -RZ, R10.H1_H1 ;  /* 0x3000000aff087230 */ /* 0x000fc40000004100 */
[----:B------:R-:W-:Y:S02]  /*0170*/  HADD2.F32 R9, -RZ, R10.H0_H0 ;  /* 0x2000000aff097230 */ /* 0x000fe40000004100 */
[--C-:B------:R-:W-:Y:S01]  /*0180*/  HADD2.F32 R16, -RZ, R11.reuse.H1_H1 ;  /* 0x3000000bff107230 */ /* 0x100fe20000004100 */
[----:B------:R-:W2:Y:S01]  /*0190*/  MUFU.RCP R14, R14 ;  /* 0x0000000e000e7308 */ /* 0x000ea20000001000 */
[----:B0-----:R-:W-:-:S07]  /*01a0*/  HADD2.F32 R3, -RZ, R11.H0_H0 ;  /* 0x2000000bff037230 */ /* 0x001fce0000004100 */
[----:B------:R-:W0:Y:S08]  /*01b0*/  MUFU.RCP R12, R12 ;  /* 0x0000000c000c7308 */ /* 0x000e300000001000 */
[----:B------:R-:W4:Y:S01]  /*01c0*/  MUFU.RCP R13, R13 ;  /* 0x0000000d000d7308 */ /* 0x000f220000001000 */
[--C-:B---3--:R-:W-:Y:S02]  /*01d0*/  HADD2.F32 R10, -RZ, R4.reuse.H0_H0 ;  /* 0x20000004ff0a7230 */ /* 0x108fe40000004100 */
[----:B------:R-:W-:-:S03]  /*01e0*/  HADD2.F32 R11, -RZ, R4.H1_H1 ;  /* 0x30000004ff0b7230 */ /* 0x000fc60000004100 */
[----:B-1----:R-:W-:Y:S02]  /*01f0*/  FMUL.FTZ R10, R10, R15 ;  /* 0x0000000f0a0a7220 */ /* 0x002fe40000410000 */
[----:B------:R-:W1:Y:S01]  /*0200*/  MUFU.RCP R8, R8 ;  /* 0x0000000800087308 */ /* 0x000e620000001000 */
[----:B--2---:R-:W-:Y:S01]  /*0210*/  FMUL.FTZ R11, R11, R14 ;  /* 0x0000000e0b0b7220 */ /* 0x004fe20000410000 */
[--C-:B------:R-:W-:Y:S02]  /*0220*/  HADD2.F32 R15, -RZ, R5.reuse.H1_H1 ;  /* 0x30000005ff0f7230 */ /* 0x100fe40000004100 */
[----:B------:R-:W-:Y:S01]  /*0230*/  HADD2.F32 R14, -RZ, R5.H0_H0 ;  /* 0x20000005ff0e7230 */ /* 0x000fe20000004100 */
[----:B------:R-:W-:Y:S02]  /*0240*/  F2FP.F16.F32.PACK_AB R10, RZ, R10 ;  /* 0x0000000aff0a723e */ /* 0x000fe400000000ff */
[----:B------:R-:W-:Y:S01]  /*0250*/  F2FP.F16.F32.PACK_AB R11, RZ, R11 ;  /* 0x0000000bff0b723e */ /* 0x000fe200000000ff */
[----:B------:R-:W2:Y:S01]  /*0260*/  MUFU.RCP R9, R9 ;  /* 0x0000000900097308 */ /* 0x000ea20000001000 */
[----:B0-----:R-:W-:Y:S01]  /*0270*/  FMUL.FTZ R12, R15, R12 ;  /* 0x0000000c0f0c7220 */ /* 0x001fe20000410000 */
[----:B------:R-:W-:-:S02]  /*0280*/  HADD2.F32 R15, -RZ, R6.H1_H1 ;  /* 0x30000006ff0f7230 */ /* 0x000fc40000004100 */
[----:B----4-:R-:W-:Y:S01]  /*0290*/  FMUL.FTZ R13, R14, R13 ;  /* 0x0000000d0e0d7220 */ /* 0x010fe20000410000 */
[----:B------:R-:W-:Y:S02]  /*02a0*/  HADD2.F32 R14, -RZ, R6.H0_H0 ;  /* 0x20000006ff0e7230 */ /* 0x000fe40000004100 */
[----:B------:R-:W-:Y:S01]  /*02b0*/  HADD2.F32 R11, -RZ, R11.H0_H0 ;  /* 0x2000000bff0b7230 */ /* 0x000fe20000004100 */
[----:B------:R-:W-:Y:S01]  /*02c0*/  F2FP.F16.F32.PACK_AB R12, RZ, R12 ;  /* 0x0000000cff0c723e */ /* 0x000fe200000000ff */
[----:B------:R-:W0:Y:S01]  /*02d0*/  MUFU.RCP R3, R3 ;  /* 0x0000000300037308 */ /* 0x000e220000001000 */
[--C-:B------:R-:W-:Y:S02]  /*02e0*/  HADD2.F32 R6, -RZ, R7.reuse.H0_H0 ;  /* 0x20000007ff067230 */ /* 0x100fe40000004100 */
[----:B-1----:R-:W-:Y:S01]  /*02f0*/  FMUL.FTZ R8, R15, R8 ;  /* 0x000000080f087220 */ /* 0x002fe20000410000 */
[----:B------:R-:W-:Y:S01]  /*0300*/  HADD2.F32 R15, -RZ, R7.H1_H1 ;  /* 0x30000007ff0f7230 */ /* 0x000fe20000004100 */
[----:B------:R-:W-:Y:S01]  /*0310*/  F2FP.F16.F32.PACK_AB R13, RZ, R13 ;  /* 0x0000000dff0d723e */ /* 0x000fe200000000ff */
[----:B------:R-:W-:-:S02]  /*0320*/  HADD2.F32 R10, -RZ, R10.H0_H0 ;  /* 0x2000000aff0a7230 */ /* 0x000fc40000004100 */
[----:B------:R-:W-:Y:S01]  /*0330*/  F2FP.F16.F32.PACK_AB R8, RZ, R8 ;  /* 0x00000008ff08723e */ /* 0x000fe200000000ff */
[----:B------:R-:W1:Y:S01]  /*0340*/  MUFU.RCP R4, R16 ;  /* 0x0000001000047308 */ /* 0x000e620000001000 */
[----:B--2---:R-:W-:Y:S01]  /*0350*/  FMUL.FTZ R14, R14, R9 ;  /* 0x000000090e0e7220 */ /* 0x004fe20000410000 */
[----:B------:R-:W-:Y:S02]  /*0360*/  HADD2.F32 R12, -RZ, R12.H0_H0 ;  /* 0x2000000cff0c7230 */ /* 0x000fe40000004100 */
[----:B------:R-:W-:Y:S02]  /*0370*/  HADD2.F32 R13, -RZ, R13.H0_H0 ;  /* 0x2000000dff0d7230 */ /* 0x000fe40000004100 */
[----:B------:R-:W-:Y:S02]  /*0380*/  F2FP.F16.F32.PACK_AB R14, RZ, R14 ;  /* 0x0000000eff0e723e */ /* 0x000fe400000000ff */
[----:B------:R0:W-:Y:S03]  /*0390*/  FRND.TRUNC R5, R11 ;  /* 0x0000000b00057307 */ /* 0x0001e6000020d000 */
[----:B------:R-:W-:-:S05]  /*03a0*/  HADD2.F32 R14, -RZ, R14.H0_H0 ;  /* 0x2000000eff0e7230 */ /* 0x000fca0000004100 */
[----:B------:R-:W2:Y:S01]  /*03b0*/  FRND.TRUNC R10, R10 ;  /* 0x0000000a000a7307 */ /* 0x000ea2000020d000 */
[----:B0-----:R-:W-:Y:S01]  /*03c0*/  FMUL.FTZ R11, R6, R3 ;  /* 0x00000003060b7220 */ /* 0x001fe20000410000 */
[----:B-1----:R-:W-:Y:S01]  /*03d0*/  FMUL.FTZ R15, R15, R4 ;  /* 0x000000040f0f7220 */ /* 0x002fe20000410000 */
[----:B------:R-:W0:Y:S01]  /*03e0*/  LDC.64 R6, c[0x0][0x218] ;  /* 0x00008600ff067b82 */ /* 0x000e220000000a00 */
[----:B------:R-:W-:Y:S02]  /*03f0*/  HADD2.F32 R3, -RZ, R8.H0_H0 ;  /* 0x20000008ff037230 */ /* 0x000fe40000004100 */
[----:B------:R-:W-:Y:S02]  /*0400*/  F2FP.F16.F32.PACK_AB R11, RZ, R11 ;  /* 0x0000000bff0b723e */ /* 0x000fe400000000ff */
[----:B------:R-:W-:Y:S01]  /*0410*/  F2FP.F16.F32.PACK_AB R15, RZ, R15 ;  /* 0x0000000fff0f723e */ /* 0x000fe200000000ff */
[----:B------:R-:W-:Y:S02]  /*0420*/  FRND.TRUNC R9, R13 ;  /* 0x0000000d00097307 */ /* 0x000fe4000020d000 */
[----:B------:R-:W-:-:S02]  /*0430*/  HADD2.F32 R4, -RZ, R11.H0_H0 ;  /* 0x2000000bff047230 */ /* 0x000fc40000004100 */
[----:B------:R-:W-:Y:S01]  /*0440*/  HADD2.F32 R15, -RZ, R15.H0_H0 ;  /* 0x2000000fff0f7230 */ /* 0x000fe20000004100 */
[----:B--2---:R-:W-:-:S03]  /*0450*/  F2FP.F16.F32.PACK_AB R8, R5, R10 ;  /* 0x0000000a0508723e */ /* 0x004fc600000000ff */
[----:B------:R-:W1:Y:S08]  /*0460*/  FRND.TRUNC R12, R12 ;  /* 0x0000000c000c7307 */ /* 0x000e70000020d000 */
[----:B------:R-:W-:Y:S01]  /*0470*/  FRND.TRUNC R14, R14 ;  /* 0x0000000e000e7307 */ /* 0x000fe2000020d000 */
[----:B0-----:R-:W-:Y:S01]  /*0480*/  IMAD.WIDE.U32 R6, R2, 0x2, R6 ;  /* 0x0000000202067825 */ /* 0x001fe200078e0006 */
[----:B-1----:R-:W-:-:S06]  /*0490*/  F2FP.F16.F32.PACK_AB R9, R12, R9 ;  /* 0x000000090c09723e */ /* 0x002fcc00000000ff */
[----:B------:R-:W0:Y:S01]  /*04a0*/  FRND.TRUNC R3, R3 ;  /* 0x0000000300037307 */ /* 0x000e22000020d000 */
[----:B------:R-:W-:-:S07]  /*04b0*/  IMAD.WIDE R6, R0, 0x10, R6 ;  /* 0x0000001000067825 */ /* 0x000fce00078e0206 */
[----:B------:R-:W-:Y:S01]  /*04c0*/  FRND.TRUNC R4, R4 ;  /* 0x0000000400047307 */ /* 0x000fe2000020d000 */
[----:B0-----:R-:W-:-:S07]  /*04d0*/  F2FP.F16.F32.PACK_AB R10, R3, R14 ;  /* 0x0000000e030a723e */ /* 0x001fce00000000ff */
[----:B------:R-:W0:Y:S02]  /*04e0*/  FRND.TRUNC R11, R15 ;  /* 0x0000000f000b7307 */ /* 0x000e24000020d000 */
[----:B0-----:R-:W-:-:S05]  /*04f0*/  F2FP.F16.F32.PACK_AB R11, R11, R4 ;  /* 0x000000040b0b723e */ /* 0x001fca00000000ff */
[----:B------:R-:W-:Y:S01]  /*0500*/  STG.E.128 desc[UR4][R6.64], R8 ;  /* 0x0000000806007986 */ /* 0x000fe2000c101d04 */
[----:B------:R-:W-:Y:S05]  /*0510*/  EXIT ;  /* 0x000000000000794d */ /* 0x000fea0003800000 */
.L_x_2899:
        /* <DEDUP_REMOVED lines=188> */
.L_x_2902:
[----:B------:R-:W-:-:S13]  /*10e0*/  ISETP.GE.AND P0, PT, R29, R3, PT ;  /* 0x000000031d00720c */ /* 0x000fda0003f06270 */
[----:B------:R-:W-:Y:S05]  /*10f0*/  @P0 BRA `(.L_x_2904) ;  /* 0x0000000000300947 */ /* 0x000fea0003800000 */
[----:B0-----:R-:W0:Y:S01]  /*1100*/  LDC.64 R10, c[0x0][0x218] ;  /* 0x00008600ff0a7b82 */ /* 0x001e220000000a00 */
[----:B------:R-:W-:Y:S02]  /*1110*/  IADD3 R13, R2, R29, RZ ;  /* 0x0000001d020d7210 */ /* 0x000fe40007ffe0ff */
[----:B------:R-:W-:-:S03]  /*1120*/  IADD3 R29, R29, 0x80, RZ ;  /* 0x000000801d1d7810 */ /* 0x000fc60007ffe0ff */
[----:B0-----:R-:W-:-:S05]  /*1130*/  IMAD.WIDE.U32 R10, R13, 0x2, R10 ;  /* 0x000000020d0a7825 */ /* 0x001fca00078e000a */
[----:B------:R1:W-:Y:S02]  /*1140*/  STG.E.U16 desc[UR4][R10.64], R5 ;  /* 0x000000050a007986 */ /* 0x0003e4000c101504 */
.L_x_2903:
[----:B------:R-:W-:-:S13]  /*1150*/  ISETP.GE.AND P0, PT, R29, R3, PT ;  /* 0x000000031d00720c */ /* 0x000fda0003f06270 */
[----:B------:R-:W-:Y:S05]  /*1160*/  @P0 BRA `(.L_x_2905) ;  /* 0x0000000000340947 */ /* 0x000fea0003800000 */
[----:B-1----:R-:W1:Y:S01]  /*1170*/  LDC.64 R4, c[0x0][0x218] ;  /* 0x00008600ff047b82 */ /* 0x002e620000000a00 */
[----:B0-----:R-:W-:Y:S01]  /*1180*/  IADD3 R11, R2, R29, RZ ;  /* 0x0000001d020b7210 */ /* 0x001fe20007ffe0ff */
[----:B------:R-:W-:-:S04]  /*1190*/  VIADD R29, R29, 0x80 ;  /* 0x000000801d1d7836 */ /* 0x000fc80000000000 */
[----:B-1----:R-:W-:-:S05]  /*11a0*/  IMAD.WIDE.U32 R4, R11, 0x2, R4 ;  /* 0x000000020b047825 */ /* 0x002fca00078e0004 */
[----:B------:R1:W-:Y:S02]  /*11b0*/  STG.E.U16 desc[UR4][R4.64], R6 ;  /* 0x0000000604007986 */ /* 0x0003e4000c101504 */
.L_x_2904:
        /* <DEDUP_REMOVED lines=8> */
.L_x_2905:
[----:B------:R-:W-:Y:S05]  /*1240*/  BSYNC B1 ;  /* 0x0000000000017941 */ /* 0x000fea0003800000 */
.L_x_2901:
[----:B------:R-:W-:-:S13]  /*1250*/  ISETP.GE.AND P0, PT, R29, R3, PT ;  /* 0x000000031d00720c */ /* 0x000fda0003f06270 */
[----:B-12---:R-:W1:Y:S01]  /*1260*/  @!P0 LDC.64 R4, c[0x0][0x218] ;  /* 0x00008600ff048b82 */ /* 0x006e620000000a00 */
[----:B------:R-:W-:Y:S02]  /*1270*/  @!P0 IADD3 R7, R2, R29, RZ ;  /* 0x0000001d02078210 */ /* 0x000fe40007ffe0ff */
[----:B------:R-:W-:-:S03]  /*1280*/  @!P0 IADD3 R29, R29, 0x80, RZ ;  /* 0x000000801d1d8810 */ /* 0x000fc60007ffe0ff */
[----:B-1----:R-:W-:-:S05]  /*1290*/  @!P0 IMAD.WIDE.U32 R4, R7, 0x2, R4 ;  /* 0x0000000207048825 */ /* 0x002fca00078e0004 */
[----:B------:R2:W-:Y:S02]  /*12a0*/  @!P0 STG.E.U16 desc[UR4][R4.64], R8 ;  /* 0x0000000804008986 */ /* 0x0005e4000c101504 */
.L_x_2906:
[----:B------:R-:W-:Y:S05]  /*12b0*/  BSYNC B0 ;  /* 0x0000000000007941 */ /* 0x000fea0003800000 */
.L_x_2900:
        /* <DEDUP_REMOVED lines=8> */
.L_x_2907:
        /* <DEDUP_REMOVED lines=12> */
.L_x_22787:


//--------------------- .text._ZN2at6native18elementwise_kernelILi128ELi4EZNS0_15gpu_kernel_implINS0_13BUnaryFunctorIN3c104HalfES5_S5_ZZZNS0_15binary_internal21div_trunc_kernel_cudaERNS_18TensorIteratorBaseEENKUlvE1_clEvENKUlvE1_clEvEUlS5_S5_E_EEEEvS8_RKT_EUliE_EEviT1_ --------------------------
	.section	.text._ZN2at6native18elementwise_kernelILi128ELi4EZNS0_15gpu_kernel_implINS0_13BUnaryFunctorIN3c104HalfES5_S5_ZZZNS0_15binary_internal21div_trunc_kernel_cudaERNS_18TensorIteratorBaseEENKUlvE1_clEvENKUlvE1_clEvEUlS5_S5_E_EEEEvS8_RKT_EUliE_EEviT1_,"ax",@progbits
	.align	128
        .global         _ZN2at6native18elementwise_kernelILi128ELi4EZNS0_15gpu_kernel_implINS0_13BUnaryFunctorIN3c104HalfES5_S5_ZZZNS0_15binary_internal21div_trunc_kernel_cudaERNS_18TensorIteratorBaseEENKUlvE1_clEvENKUlvE1_clEvEUlS5_S5_E_EEEEvS8_RKT_EUliE_EEviT1_
        .type           _ZN2at6native18elementwise_kernelILi128ELi4EZNS0_15gpu_kernel_implINS0_13BUnaryFunctorIN3c104HalfES5_S5_ZZZNS0_15binary_internal21div_trunc_kernel_cudaERNS_18TensorIteratorBaseEENKUlvE1_clEvENKUlvE1_clEvEUlS5_S5_E_EEEEvS8_RKT_EUliE_EEviT1_,@function
        .size           _ZN2at6native18elementwise_kernelILi128ELi4EZNS0_15gpu_kernel_implINS0_13BUnaryFunctorIN3c104HalfES5_S5_ZZZNS0_15binary_internal21div_trunc_kernel_cudaERNS_18TensorIteratorBaseEENKUlvE1_clEvENKUlvE1_clEvEUlS5_S5_E_EEEEvS8_RKT_EUliE_EEviT1_,(.L_x_22788 - _ZN2at6native18elementwise_kernelILi128ELi4EZNS0_15gpu_kernel_implINS0_13BUnaryFunctorIN3c104HalfES5_S5_ZZZNS0_15binary_internal21div_trunc_kernel_cudaERNS_18TensorIteratorBaseEENKUlvE1_clEvENKUlvE1_clEvEUlS5_S5_E_EEEEvS8_RKT_EUliE_EEviT1_)
        .other          _ZN2at6native18elementwise_kernelILi128ELi4EZNS0_15gpu_kernel_implINS0_13BUnaryFunctorIN3c104HalfES5_S5_ZZZNS0_15binary_internal21div_trunc_kernel_cudaERNS_18TensorIteratorBaseEENKUlvE1_clEvENKUlvE1_clEvEUlS5_S5_E_EEEEvS8_RKT_EUliE_EEviT1_,@"STO_CUDA_ENTRY STV_DEFAULT"
_ZN2at6native18elementwise_kernelILi128ELi4EZNS0_15gpu_kernel_implINS0_13BUnaryFunctorIN3c104HalfES5_S5_ZZZNS0_15binary_internal21div_trunc_kernel_cudaERNS_18TensorIteratorBaseEENKUlvE1_clEvENKUlvE1_clEvEUlS5_S5_E_EEEEvS8_RKT_EUliE_EEviT1_:
.text._ZN2at6native18elementwise_kernelILi128ELi4EZNS0_15gpu_kernel_implINS0_13BUnaryFunctorIN3c104HalfES5_S5_ZZZNS0_15binary_internal21div_trunc_kernel_cudaERNS_18TensorIteratorBaseEENKUlvE1_clEvENKUlvE1_clEvEUlS5_S5_E_EEEEvS8_RKT_EUliE_EEviT1_:
        /* <DEDUP_REMOVED lines=314> */
.L_x_2910:
        /* <DEDUP_REMOVED lines=22> */
.L_x_2914:
[----:B------:R-:W2:Y:S02]  /*1500*/  LDG.E.U8 R2, desc[UR36][R2.64] ;  /* 0x0000002402027981 */ /* 0x000ea4000c1e1100 */
[----:B--2---:R-:W-:-:S04]  /*1510*/  I2FP.F32.U32 R0, R2 ;  /* 0x0000000200007245 */ /* 0x004fc80000201000 */
[----:B------:R-:W-:Y:S01]  /*1520*/  F2FP.F16.F32.PACK_AB R0, RZ, R0 ;  /* 0x00000000ff00723e */ /* 0x000fe200000000ff */
[----:B------:R-:W-:Y:S06]  /*1530*/  BRA `(.L_x_2916) ;  /* 0x0000000c00887947 */ /* 0x000fec0003800000 */
.L_x_2913:
        /* <DEDUP_REMOVED lines=10> */
.L_x_2918:
[----:B------:R-:W2:Y:S02]  /*15e0*/  LDG.E R2, desc[UR36][R2.64] ;  /* 0x0000002402027981 */ /* 0x000ea4000c1e1900 */
[----:B--2---:R-:W-:-:S04]  /*15f0*/  I2FP.F32.S32 R0, R2 ;  /* 0x0000000200007245 */ /* 0x004fc80000201400 */
[----:B------:R-:W-:Y:S01]  /*1600*/  F2FP.F16.F32.PACK_AB R0, RZ, R0 ;  /* 0x00000000ff00723e */ /* 0x000fe200000000ff */
[----:B------:R-:W-:Y:S06]  /*1610*/  BRA `(.L_x_2916) ;  /* 0x0000000c00507947 */ /* 0x000fec0003800000 */
.L_x_2917:
[----:B------:R-:W2:Y:S02]  /*1620*/  LDG.E.U16 R2, desc[UR36][R2.64] ;  /* 0x0000002402027981 */ /* 0x000ea4000c1e1500 */
[----:B--2---:R-:W0:Y:S02]  /*1630*/  I2F.S16 R0, R2 ;  /* 0x0000000200007306 */ /* 0x004e240000101400 */
[----:B0-----:R-:W-:Y:S01]  /*1640*/  F2FP.F16.F32.PACK_AB R0, RZ, R0 ;  /* 0x00000000ff00723e */ /* 0x001fe200000000ff */
[----:B------:R-:W-:Y:S06]  /*1650*/  BRA `(.L_x_2916) ;  /* 0x0000000c00407947 */ /* 0x000fec0003800000 */
.L_x_2912:
        /* <DEDUP_REMOVED lines=9> */
.L_x_2920:
[----:B------:R0:W5:Y:S01]  /*16f0*/  LDG.E.U16 R0, desc[UR36][R2.64] ;  /* 0x0000002402007981 */ /* 0x000162000c1e1500 */
[----:B------:R-:W-:Y:S05]  /*1700*/  BRA `(.L_x_2916) ;  /* 0x0000000c00147947 */ /* 0x000fea0003800000 */
.L_x_2919:
        /* <DEDUP_REMOVED lines=9> */
.L_x_2922:
[----:B------:R1:W5:Y:S01]  /*17a0*/  LDG.E.U16 R0, desc[UR36][R2.64] ;  /* 0x0000002402007981 */ /* 0x000362000c1e1500 */
[----:B------:R-:W-:Y:S05]  /*17b0*/  BRA `(.L_x_2916) ;  /* 0x0000000800e87947 */ /* 0x000fea0003800000 */
.L_x_2921:
        /* <DEDUP_REMOVED lines=8> */
.L_x_2911:
        /* <DEDUP_REMOVED lines=13> */
.L_x_2925:
        /* <DEDUP_REMOVED lines=8> */
.L_x_2924:
        /* <DEDUP_REMOVED lines=28> */
.L_x_2927:
        /* <DEDUP_REMOVED lines=15> */
.L_x_2926:
[----:B------:R-:W2:Y:S02]  /*1c40*/  LDG.E.U16 R0, desc[UR36][R2.64] ;  /* 0x0000002402007981 */ /* 0x000ea4000c1e1500 */
[----:B--2---:R-:W-:-:S05]  /*1c50*/  IMAD.U32 R0, R0, 0x10000, RZ ;  /* 0x0001000000007824 */ /* 0x004fca00078e00ff */
[----:B------:R-:W-:Y:S01]  /*1c60*/  F2FP.F16.F32.PACK_AB R0, RZ, R0 ;  /* 0x00000000ff00723e */ /* 0x000fe200000000ff */
[----:B------:R-:W-:Y:S06]  /*1c70*/  BRA `(.L_x_2916) ;  /* 0x0000000400b87947 */ /* 0x000fec0003800000 */
.L_x_2923:
        /* <DEDUP_REMOVED lines=12> */
.L_x_2930:
        /* <DEDUP_REMOVED lines=21> */
.L_x_2934:
[----:B------:R-:W-:Y:S05]  /*1e90*/  BSYNC B1 ;  /* 0x0000000000017941 */ /* 0x000fea0003800000 */
.L_x_2933:
[----:B------:R-:W-:Y:S01]  /*1ea0*/  LEA R3, R0, 0x3b800000, 0x17 ;  /* 0x3b80000000037811 */ /* 0x000fe200078eb8ff */
[----:B------:R-:W-:-:S05]  /*1eb0*/  IMAD.SHL.U32 R0, R2, 0x100000, RZ ;  /* 0x0010000002007824 */ /* 0x000fca00078e00ff */
[----:B------:R-:W-:-:S07]  /*1ec0*/  LOP3.LUT R0, R3, R0, R4, 0xfe, !PT ;  /* 0x0000000003007212 */ /* 0x000fce00078efe04 */
.L_x_2932:
[----:B------:R-:W-:Y:S05]  /*1ed0*/  BSYNC B0 ;  /* 0x0000000000007941 */ /* 0x000fea0003800000 */
.L_x_2931:
[----:B------:R-:W-:Y:S01]  /*1ee0*/  F2FP.F16.F32.PACK_AB R0, RZ, R0 ;  /* 0x00000000ff00723e */ /* 0x000fe200000000ff */
[----:B------:R-:W-:Y:S06]  /*1ef0*/  BRA `(.L_x_2916) ;  /* 0x0000000400187947 */ /* 0x000fec0003800000 */
.L_x_2929:
        /* <DEDUP_REMOVED lines=21> */
.L_x_2938:
[----:B------:R-:W-:Y:S05]  /*2050*/  BSYNC B1 ;  /* 0x0000000000017941 */ /* 0x000fea0003800000 */
.L_x_2937:
[----:B------:R-:W-:Y:S01]  /*2060*/  LEA R3, R0, 0x37800000, 0x17 ;  /* 0x3780000000037811 */ /* 0x000fe200078eb8ff */
[----:B------:R-:W-:-:S05]  /*2070*/  IMAD.SHL.U32 R0, R2, 0x200000, RZ ;  /* 0x0020000002007824 */ /* 0x000fca00078e00ff */
[----:B------:R-:W-:-:S07]  /*2080*/  LOP3.LUT R0, R3, R0, R4, 0xfe, !PT ;  /* 0x0000000003007212 */ /* 0x000fce00078efe04 */
.L_x_2936:
[----:B------:R-:W-:Y:S05]  /*2090*/  BSYNC B0 ;  /* 0x0000000000007941 */ /* 0x000fea0003800000 */
.L_x_2935:
[----:B------:R-:W-:Y:S01]  /*20a0*/  F2FP.F16.F32.PACK_AB R0, RZ, R0 ;  /* 0x00000000ff00723e */ /* 0x000fe200000000ff */
[----:B------:R-:W-:Y:S06]  /*20b0*/  BRA `(.L_x_2916) ;  /* 0x0000000000a87947 */ /* 0x000fec0003800000 */
.L_x_2928:
        /* <DEDUP_REMOVED lines=14> */
.L_x_2942:
[----:B------:R-:W-:Y:S05]  /*21a0*/  BSYNC B0 ;  /* 0x0000000000007941 */ /* 0x000fea0003800000 */
.L_x_2941:
[----:B------:R-:W-:Y:S01]  /*21b0*/  F2FP.F16.F32.PACK_AB R0, RZ, R0 ;  /* 0x00000000ff00723e */ /* 0x000fe200000000ff */
[----:B------:R-:W-:Y:S06]  /*21c0*/  BRA `(.L_x_2916) ;  /* 0x0000000000647947 */ /* 0x000fec0003800000 */
.L_x_2915:
        /* <DEDUP_REMOVED lines=16> */
.L_x_2943:
[----:B------:R-:W-:Y:S01]  /*22d0*/  PRMT R0, RZ, 0x7610, R0 ;  /* 0x00007610ff007816 */ /* 0x000fe20000000000 */
[----:B------:R-:W-:Y:S06]  /*22e0*/  BRA `(.L_x_2916) ;  /* 0x00000000001c7947 */ /* 0x000fec0003800000 */
.L_x_2940:
[----:B------:R-:W2:Y:S02]  /*22f0*/  LDG.E.64 R2, desc[UR36][R2.64] ;  /* 0x0000002402027981 */ /* 0x000ea4000c1e1b00 */
[----:B--2---:R-:W0:Y:S02]  /*2300*/  I2F.U64 R0, R2 ;  /* 0x0000000200007312 */ /* 0x004e240000301000 */
[----:B0-----:R-:W-:Y:S01]  /*2310*/  F2FP.F16.F32.PACK_AB R0, RZ, R0 ;  /* 0x00000000ff00723e */ /* 0x001fe200000000ff */
[----:B------:R-:W-:Y:S06]  /*2320*/  BRA `(.L_x_2916) ;  /* 0x00000000000c7947 */ /* 0x000fec0003800000 */
.L_x_2939:
[----:B------:R-:W2:Y:S02]  /*2330*/  LDG.E R2, desc[UR36][R2.64] ;  /* 0x0000002402027981 */ /* 0x000ea4000c1e1900 */
[----:B--2---:R-:W-:-:S04]  /*2340*/  I2FP.F32.U32 R0, R2 ;  /* 0x0000000200007245 */ /* 0x004fc80000201000 */
[----:B------:R-:W-:-:S07]  /*2350*/  F2FP.F16.F32.PACK_AB R0, RZ, R0 ;  /* 0x00000000ff00723e */ /* 0x000fce00000000ff */
.L_x_2916:
[----:B01----:R-:W0:Y:S01]  /*2360*/  LDC.U16 R2, c[0x0][0x422] ;  /* 0x00010880ff027b82 */ /* 0x003e220000000400 */
[----:B-----5:R-:W-:-:S07]  /*2370*/  HADD2.F32 R0, -RZ, R0.H0_H0 ;  /* 0x20000000ff007230 */ /* 0x020fce0000004100 */
[----:B------:R-:W1:Y:S01]  /*2380*/  LDC.U8 R4, c[0x0][0x424] ;  /* 0x00010900ff047b82 */ /* 0x000e620000000000 */
[----:B0-----:R-:W-:-:S04]  /*2390*/  HADD2.F32 R2, -RZ, R2.H0_H0 ;  /* 0x20000002ff027230 */ /* 0x001fc80000004100 */
[----:B------:R-:W0:Y:S02]  /*23a0*/  MUFU.RCP R3, R2 ;  /* 0x0000000200037308 */ /* 0x000e240000001000 */
[----:B0-----:R-:W-:Y:S01]  /*23b0*/  FMUL.FTZ R0, R0, R3 ;  /* 0x0000000300007220 */ /* 0x001fe20000410000 */
[----:B-1----:R-:W-:-:S04]  /*23c0*/  PRMT R3, R4, 0x9910, RZ ;  /* 0x0000991004037816 */ /* 0x002fc800000000ff */
        /* <DEDUP_REMOVED lines=18> */
.L_x_2947:
[----:B------:R-:W-:-:S06]  /*24f0*/  HADD2.F32 R3, -RZ, R5.H0_H0 ;  /* 0x20000005ff037230 */ /* 0x000fcc0000004100 */
[----:B------:R-:W0:Y:S02]  /*2500*/  F2I.S64.TRUNC R2, R3 ;  /* 0x0000000300027311 */ /* 0x000e24000020d900 */
[----:B0-----:R3:W-:Y:S01]  /*2510*/  STG.E.U8 desc[UR36][R16.64], R2 ;  /* 0x0000000210007986 */ /* 0x0017e2000c101124 */
[----:B------:R-:W-:Y:S05]  /*2520*/  BRA `(.L_x_2949) ;  /* 0x0000000c00847947 */ /* 0x000fea0003800000 */
.L_x_2946:
        /* <DEDUP_REMOVED lines=10> */
.L_x_2951:
[----:B------:R-:W-:-:S06]  /*25d0*/  HADD2.F32 R5, -RZ, R5.H0_H0 ;  /* 0x20000005ff057230 */ /* 0x000fcc0000004100 */
[----:B------:R-:W0:Y:S02]  /*25e0*/  F2I.FTZ.TRUNC.NTZ R5, R5 ;  /* 0x0000000500057305 */ /* 0x000e24000021f100 */
[----:B0-----:R1:W-:Y:S01]  /*25f0*/  STG.E desc[UR36][R16.64], R5 ;  /* 0x0000000510007986 */ /* 0x0013e2000c101924 */
[----:B------:R-:W-:Y:S05]  /*2600*/  BRA `(.L_x_2949) ;  /* 0x0000000c004c7947 */ /* 0x000fea0003800000 */
.L_x_2950:
[----:B------:R-:W-:-:S06]  /*2610*/  HADD2.F32 R5, -RZ, R5.H0_H0 ;  /* 0x20000005ff057230 */ /* 0x000fcc0000004100 */
[----:B------:R-:W0:Y:S02]  /*2620*/  F2I.FTZ.TRUNC.NTZ R5, R5 ;  /* 0x0000000500057305 */ /* 0x000e24000021f100 */
[----:B0-----:R2:W-:Y:S01]  /*2630*/  STG.E.U16 desc[UR36][R16.64], R5 ;  /* 0x0000000510007986 */ /* 0x0015e2000c101524 */
[----:B------:R-:W-:Y:S05]  /*2640*/  BRA `(.L_x_2949) ;  /* 0x0000000c003c7947 */ /* 0x000fea0003800000 */
.L_x_2945:
        /* <DEDUP_REMOVED lines=9> */
.L_x_2953:
[----:B------:R0:W-:Y:S01]  /*26e0*/  STG.E.U16 desc[UR36][R16.64], R5 ;  /* 0x0000000510007986 */ /* 0x0001e2000c101524 */
[----:B------:R-:W-:Y:S05]  /*26f0*/  BRA `(.L_x_2949) ;  /* 0x0000000c00107947 */ /* 0x000fea0003800000 */
.L_x_2952:
        /* <DEDUP_REMOVED lines=10> */
.L_x_2955:
[----:B------:R-:W-:-:S05]  /*27a0*/  HADD2.F32 R0, -RZ, R5.H0_H0 ;  /* 0x20000005ff007230 */ /* 0x000fca0000004100 */
[----:B------:R-:W-:-:S04]  /*27b0*/  F2FP.F16.F32.PACK_AB R0, RZ, R0 ;  /* 0x00000000ff00723e */ /* 0x000fc800000000ff */
[----:B------:R-:W-:-:S05]  /*27c0*/  PRMT R0, R0, 0x5410, RZ ;  /* 0x0000541000007816 */ /* 0x000fca00000000ff */
[----:B------:R0:W-:Y:S01]  /*27d0*/  STG.E desc[UR36][R16.64], R0 ;  /* 0x0000000010007986 */ /* 0x0001e2000c101924 */
[----:B------:R-:W-:Y:S05]  /*27e0*/  BRA `(.L_x_2949) ;  /* 0x0000000800d47947 */ /* 0x000fea0003800000 */
.L_x_2954:
[----:B------:R-:W-:-:S05]  /*27f0*/  HADD2.F32 R2, -RZ, R5.H0_H0 ;  /* 0x20000005ff027230 */ /* 0x000fca0000004100 */
[----:B------:R-:W-:-:S06]  /*2800*/  FMUL.FTZ R2, R2, 1 ;  /* 0x3f80000002027820 */ /* 0x000fcc0000410000 */
[----:B------:R-:W0:Y:S02]  /*2810*/  F2F.F64.F32 R2, R2 ;  /* 0x0000000200027310 */ /* 0x000e240000201800 */
[----:B0-----:R0:W-:Y:S01]  /*2820*/  STG.E.64 desc[UR36][R16.64], R2 ;  /* 0x0000000210007986 */ /* 0x0011e2000c101b24 */
[----:B------:R-:W-:Y:S05]  /*2830*/  BRA `(.L_x_2949) ;  /* 0x0000000800c07947 */ /* 0x000fea0003800000 */
.L_x_2944:
        /* <DEDUP_REMOVED lines=13> */
.L_x_2958:
[----:B------:R-:W-:Y:S01]  /*2910*/  HADD2.F32 R5, -RZ, R5.H0_H0 ;  /* 0x20000005ff057230 */ /* 0x000fe20000004100 */
[----:B------:R-:W-:-:S04]  /*2920*/  CS2R R6, SRZ ;  /* 0x0000000000067805 */ /* 0x000fc8000001ff00 */
[----:B------:R-:W-:-:S06]  /*2930*/  FMUL.FTZ R5, R5, 1 ;  /* 0x3f80000005057820 */ /* 0x000fcc0000410000 */
[----:B------:R-:W0:Y:S02]  /*2940*/  F2F.F64.F32 R4, R5 ;  /* 0x0000000500047310 */ /* 0x000e240000201800 */
[----:B0-----:R0:W-:Y:S01]  /*2950*/  STG.E.128 desc[UR36][R16.64], R4 ;  /* 0x0000000410007986 */ /* 0x0011e2000c101d24 */
[----:B------:R-:W-:Y:S05]  /*2960*/  BRA `(.L_x_2949) ;  /* 0x0000000800747947 */ /* 0x000fea0003800000 */
.L_x_2957:
        /* <DEDUP_REMOVED lines=21> */
.L_x_2962:
[----:B------:R-:W-:Y:S05]  /*2ac0*/  BSYNC B0 ;  /* 0x0000000000007941 */ /* 0x000fea0003800000 */
.L_x_2961:
[----:B------:R-:W-:-:S05]  /*2ad0*/  LOP3.LUT R3, R0, R3, RZ, 0xfc, !PT ;  /* 0x0000000300037212 */ /* 0x000fca00078efcff */
[----:B------:R0:W-:Y:S01]  /*2ae0*/  STG.E.U8 desc[UR36][R16.64], R3 ;  /* 0x0000000310007986 */ /* 0x0001e2000c101124 */
[----:B------:R-:W-:Y:S05]  /*2af0*/  BRA `(.L_x_2949) ;  /* 0x0000000800107947 */ /* 0x000fea0003800000 */
.L_x_2960:
        /* <DEDUP_REMOVED lines=13> */
.L_x_2964:
[----:B------:R-:W-:Y:S01]  /*2bd0*/  IMAD.MOV.U32 R0, RZ, RZ, 0x7f ;  /* 0x0000007fff007424 */ /* 0x000fe200078e00ff */
[----:B------:R-:W-:-:S04]  /*2be0*/  ISETP.GT.U32.AND P0, PT, R2, 0x7f800000, PT ;  /* 0x7f8000000200780c */ /* 0x000fc80003f04070 */
[----:B------:R-:W-:-:S09]  /*2bf0*/  SEL R0, R0, 0x7c, P0 ;  /* 0x0000007c00007807 */ /* 0x000fd20000000000 */
.L_x_2965:
[----:B------:R-:W-:Y:S05]  /*2c00*/  BSYNC B0 ;  /* 0x0000000000007941 */ /* 0x000fea0003800000 */
.L_x_2963:
[----:B------:R-:W-:-:S04]  /*2c10*/  LOP3.LUT R2, R5, 0x80000000, RZ, 0xc0, !PT ;  /* 0x8000000005027812 */ /* 0x000fc800078ec0ff */
[----:B------:R-:W-:-:S04]  /*2c20*/  SHF.R.U32.HI R3, RZ, 0x18, R2 ;  /* 0x00000018ff037819 */ /* 0x000fc80000011602 */
[----:B------:R-:W-:-:S05]  /*2c30*/  LOP3.LUT R3, R0, R3, RZ, 0xfc, !PT ;  /* 0x0000000300037212 */ /* 0x000fca00078efcff */
[----:B------:R0:W-:Y:S01]  /*2c40*/  STG.E.U8 desc[UR36][R16.64], R3 ;  /* 0x0000000310007986 */ /* 0x0001e2000c101124 */
[----:B------:R-:W-:Y:S05]  /*2c50*/  BRA `(.L_x_2949) ;  /* 0x0000000400b87947 */ /* 0x000fea0003800000 */
.L_x_2959:
[----:B------:R-:W-:-:S05]  /*2c60*/  HADD2.F32 R0, -RZ, R5.H0_H0 ;  /* 0x20000005ff007230 */ /* 0x000fca0000004100 */
[----:B------:R-:W-:-:S05]  /*2c70*/  F2FP.BF16.F32.PACK_AB R0, RZ, R0 ;  /* 0x00000000ff00723e */ /* 0x000fca00000010ff */
[----:B------:R0:W-:Y:S01]  /*2c80*/  STG.E.U16 desc[UR36][R16.64], R0 ;  /* 0x0000000010007986 */ /* 0x0001e2000c101524 */
[----:B------:R-:W-:Y:S05]  /*2c90*/  BRA `(.L_x_2949) ;  /* 0x0000000400a87947 */ /* 0x000fea0003800000 */
.L_x_2956:
        /* <DEDUP_REMOVED lines=12> */
.L_x_2968:
        /* <DEDUP_REMOVED lines=17> */
.L_x_2971:
[----:B------:R-:W-:-:S04]  /*2e70*/  LOP3.LUT R2, R5, 0x80000000, RZ, 0xc0, !PT ;  /* 0x8000000005027812 */ /* 0x000fc800078ec0ff */
[----:B------:R-:W-:-:S04]  /*2e80*/  SHF.R.U32.HI R3, RZ, 0x18, R2 ;  /* 0x00000018ff037819 */ /* 0x000fc80000011602 */
[----:B------:R-:W-:-:S04]  /*2e90*/  LOP3.LUT R0, R0, R3, RZ, 0xfc, !PT ;  /* 0x0000000300007212 */ /* 0x000fc800078efcff */
[----:B------:R-:W-:-:S07]  /*2ea0*/  PRMT R8, R0, 0x7610, R8 ;  /* 0x0000761000087816 */ /* 0x000fce0000000008 */
.L_x_2970:
[----:B------:R-:W-:Y:S05]  /*2eb0*/  BSYNC B0 ;  /* 0x0000000000007941 */ /* 0x000fea0003800000 */
.L_x_2969:
[----:B------:R0:W-:Y:S01]  /*2ec0*/  STG.E.U8 desc[UR36][R16.64], R8 ;  /* 0x0000000810007986 */ /* 0x0001e2000c101124 */
[----:B------:R-:W-:Y:S05]  /*2ed0*/  BRA `(.L_x_2949) ;  /* 0x0000000400187947 */ /* 0x000fea0003800000 */
.L_x_2967:
        /* <DEDUP_REMOVED lines=17> */
.L_x_2974:
[----:B------:R-:W-:-:S04]  /*2ff0*/  LOP3.LUT R2, R5, 0x80000000, RZ, 0xc0, !PT ;  /* 0x8000000005027812 */ /* 0x000fc800078ec0ff */
[----:B------:R-:W-:-:S04]  /*3000*/  SHF.R.U32.HI R3, RZ, 0x18, R2 ;  /* 0x00000018ff037819 */ /* 0x000fc80000011602 */
[----:B------:R-:W-:-:S04]  /*3010*/  LOP3.LUT R0, R0, R3, RZ, 0xfc, !PT ;  /* 0x0000000300007212 */ /* 0x000fc800078efcff */
[----:B------:R-:W-:-:S07]  /*3020*/  PRMT R8, R0, 0x7610, R8 ;  /* 0x0000761000087816 */ /* 0x000fce0000000008 */
.L_x_2973:
[----:B------:R-:W-:Y:S05]  /*3030*/  BSYNC B0 ;  /* 0x0000000000007941 */ /* 0x000fea0003800000 */
.L_x_2972:
[----:B------:R0:W-:Y:S01]  /*3040*/  STG.E.U8 desc[UR36][R16.64], R8 ;  /* 0x0000000810007986 */ /* 0x0001e2000c101124 */
[----:B------:R-:W-:Y:S05]  /*3050*/  BRA `(.L_x_2949) ;  /* 0x0000000000b87947 */ /* 0x000fea0003800000 */
.L_x_2966:
        /* <DEDUP_REMOVED lines=22> */
.L_x_2948:
        /* <DEDUP_REMOVED lines=16> */
.L_x_2977:
[----:B------:R-:W-:Y:S05]  /*32c0*/  BRA `(.L_x_2949) ;  /* 0x00000000001c7947 */ /* 0x000fea0003800000 */
.L_x_2976:
[----:B------:R-:W-:-:S06]  /*32d0*/  HADD2.F32 R2, -RZ, R5.H0_H0 ;  /* 0x20000005ff027230 */ /* 0x000fcc0000004100 */
[----:B------:R-:W0:Y:S02]  /*32e0*/  F2I.U64.TRUNC R2, R2 ;  /* 0x0000000200027311 */ /* 0x000e24000020d800 */
[----:B0-----:R0:W-:Y:S01]  /*32f0*/  STG.E.64 desc[UR36][R16.64], R2 ;  /* 0x0000000210007986 */ /* 0x0011e2000c101b24 */
[----:B------:R-:W-:Y:S05]  /*3300*/  BRA `(.L_x_2949) ;  /* 0x00000000000c7947 */ /* 0x000fea0003800000 */
.L_x_2975:
[----:B------:R-:W-:-:S06]  /*3310*/  HADD2.F32 R5, -RZ, R5.H0_H0 ;  /* 0x20000005ff057230 */ /* 0x000fcc0000004100 */
[----:B------:R-:W0:Y:S02]  /*3320*/  F2I.FTZ.U32.TRUNC.NTZ R5, R5 ;  /* 0x0000000500057305 */ /* 0x000e24000021f000 */
[----:B0-----:R0:W-:Y:S02]  /*3330*/  STG.E desc[UR36][R16.64], R5 ;  /* 0x0000000510007986 */ /* 0x0011e4000c101924 */
.L_x_2949:
[----:B------:R-:W-:-:S04]  /*3340*/  IMAD R18, R23, 0x200, R18 ;  /* 0x0000020017127824 */ /* 0x000fc800078e0212 */
[----:B------:R-:W-:-:S07]  /*3350*/  VIADD R19, R18, 0x80 ;  /* 0x0000008012137836 */ /* 0x000fce0000000000 */
.L_x_2909:
[----:B------:R-:W-:Y:S05]  /*3360*/  BSYNC B6 ;  /* 0x0000000000067941 */ /* 0x000fea0003800000 */
.L_x_2908:
[----:B------:R-:W-:Y:S01]  /*3370*/  ULDC UR4, c[0x0][0x210] ;  /* 0x0000840000047ab9 */ /* 0x000fe20000000800 */
[----:B------:R-:W-:Y:S01]  /*3380*/  BSSY B6, `(.L_x_2978) ;  /* 0x000032d000067945 */ /* 0x000fe20003800000 */
[----:B------:R-:W-:-:S13]  /*3390*/  ISETP.GE.AND P0, PT, R19, UR4, PT ;  /* 0x0000000413007c0c */ /* 0x000fda000bf06270 */
[----:B------:R-:W-:Y:S05]  /*33a0*/  @P0 BRA `(.L_x_2979) ;  /* 0x0000003000a80947 */ /* 0x000fea0003800000 */
[----:B0-----:R-:W0:Y:S01]  /*33b0*/  LDC R6, c[0x0][0x218] ;  /* 0x00008600ff067b82 */ /* 0x001e220000000800 */
[----:B------:R-:W-:Y:S02]  /*33c0*/  IMAD.MOV.U32 R0, RZ, RZ, RZ ;  /* 0x000000ffff007224 */ /* 0x000fe400078e00ff */
[----:B-1234-:R-:W-:Y:S01]  /*33d0*/  IMAD.MOV.U32 R16, RZ, RZ, RZ ;  /* 0x000000ffff107224 */ /* 0x01efe200078e00ff */
[----:B0-----:R-:W-:-:S13]  /*33e0*/  ISETP.NE.AND P0, PT, R6, RZ, PT ;  /* 0x000000ff0600720c */ /* 0x001fda0003f05270 */
        /* <DEDUP_REMOVED lines=299> */
.L_x_2980:
        /* <DEDUP_REMOVED lines=22> */
.L_x_2984:
[----:B------:R-:W2:Y:S02]  /*4800*/  LDG.E.U8 R2, desc[UR36][R2.64] ;  /* 0x0000002402027981 */ /* 0x000ea4000c1e1100 */
[----:B--2---:R-:W-:-:S04]  /*4810*/  I2FP.F32.U32 R0, R2 ;  /* 0x0000000200007245 */ /* 0x004fc80000201000 */
[----:B------:R-:W-:Y:S01]  /*4820*/  F2FP.F16.F32.PACK_AB R0, RZ, R0 ;  /* 0x00000000ff00723e */ /* 0x000fe200000000ff */
[----:B------:R-:W-:Y:S06]  /*4830*/  BRA `(.L_x_2986) ;  /* 0x0000000c00887947 */ /* 0x000fec0003800000 */
.L_x_2983:
        /* <DEDUP_REMOVED lines=10> */
.L_x_2988:
[----:B------:R-:W2:Y:S02]  /*48e0*/  LDG.E R2, desc[UR36][R2.64] ;  /* 0x0000002402027981 */ /* 0x000ea4000c1e1900 */
[----:B--2---:R-:W-:-:S04]  /*48f0*/  I2FP.F32.S32 R0, R2 ;  /* 0x0000000200007245 */ /* 0x004fc80000201400 */
[----:B------:R-:W-:Y:S01]  /*4900*/  F2FP.F16.F32.PACK_AB R0, RZ, R0 ;  /* 0x00000000ff00723e */ /* 0x000fe200000000ff */
[----:B------:R-:W-:Y:S06]  /*4910*/  BRA `(.L_x_2986) ;  /* 0x0000000c00507947 */ /* 0x000fec0003800000 */
.L_x_2987:
[----:B------:R-:W2:Y:S02]  /*4920*/  LDG.E.U16 R2, desc[UR36][R2.64] ;  /* 0x0000002402027981 */ /* 0x000ea4000c1e1500 */
[----:B--2---:R-:W0:Y:S02]  /*4930*/  I2F.S16 R0, R2 ;  /* 0x0000000200007306 */ /* 0x004e240000101400 */
[----:B0-----:R-:W-:Y:S01]  /*4940*/  F2FP.F16.F32.PACK_AB R0, RZ, R0 ;  /* 0x00000000ff00723e */ /* 0x001fe200000000ff */
[----:B------:R-:W-:Y:S06]  /*4950*/  BRA `(.L_x_2986) ;  /* 0x0000000c00407947 */ /* 0x000fec0003800000 */
.L_x_2982:
        /* <DEDUP_REMOVED lines=9> */
.L_x_2990:
[----:B------:R0:W5:Y:S01]  /*49f0*/  LDG.E.U16 R0, desc[UR36][R2.64] ;  /* 0x0000002402007981 */ /* 0x000162000c1e1500 */
[----:B------:R-:W-:Y:S05]  /*4a00*/  BRA `(.L_x_2986) ;  /* 0x0000000c00147947 */ /* 0x000fea0003800000 */
.L_x_2989:
        /* <DEDUP_REMOVED lines=9> */
.L_x_2992:
[----:B------:R1:W5:Y:S01]  /*4aa0*/  LDG.E.U16 R0, desc[UR36][R2.64] ;  /* 0x0000002402007981 */ /* 0x000362000c1e1500 */
[----:B------:R-:W-:Y:S05]  /*4ab0*/  BRA `(.L_x_2986) ;  /* 0x0000000800e87947 */ /* 0x000fea0003800000 */
.L_x_2991:
        /* <DEDUP_REMOVED lines=8> */
.L_x_2981:
        /* <DEDUP_REMOVED lines=13> */
.L_x_2995:
        /* <DEDUP_REMOVED lines=8> */
.L_x_2994:
        /* <DEDUP_REMOVED lines=28> */
.L_x_2997:
        /* <DEDUP_REMOVED lines=15> */
.L_x_2996:
[----:B------:R-:W2:Y:S02]  /*4f40*/  LDG.E.U16 R0, desc[UR36][R2.64] ;  /* 0x0000002402007981 */ /* 0x000ea4000c1e1500 */
[----:B--2---:R-:W-:-:S05]  /*4f50*/  IMAD.U32 R0, R0, 0x10000, RZ ;  /* 0x0001000000007824 */ /* 0x004fca00078e00ff */
[----:B------:R-:W-:Y:S01]  /*4f60*/  F2FP.F16.F32.PACK_AB R0, RZ, R0 ;  /* 0x00000000ff00723e */ /* 0x000fe200000000ff */
[----:B------:R-:W-:Y:S06]  /*4f70*/  BRA `(.L_x_2986) ;  /* 0x0000000400b87947 */ /* 0x000fec0003800000 */
.L_x_2993:
        /* <DEDUP_REMOVED lines=12> */
.L_x_3000:
        /* <DEDUP_REMOVED lines=21> */
.L_x_3004:
[----:B------:R-:W-:Y:S05]  /*5190*/  BSYNC B1 ;  /* 0x0000000000017941 */ /* 0x000fea0003800000 */
.L_x_3003:
[----:B------:R-:W-:Y:S01]  /*51a0*/  LEA R3, R0, 0x3b800000, 0x17 ;  /* 0x3b80000000037811 */ /* 0x000fe200078eb8ff */
[----:B------:R-:W-:-:S05]  /*51b0*/  IMAD.SHL.U32 R0, R2, 0x100000, RZ ;  /* 0x0010000002007824 */ /* 0x000fca00078e00ff */
[----:B------:R-:W-:-:S07]  /*51c0*/  LOP3.LUT R0, R3, R0, R4, 0xfe, !PT ;  /* 0x0000000003007212 */ /* 0x000fce00078efe04 */
.L_x_3002:
[----:B------:R-:W-:Y:S05]  /*51d0*/  BSYNC B0 ;  /* 0x0000000000007941 */ /* 0x000fea0003800000 */
.L_x_3001:
[----:B------:R-:W-:Y:S01]  /*51e0*/  F2FP.F16.F32.PACK_AB R0, RZ, R0 ;  /* 0x00000000ff00723e */ /* 0x000fe200000000ff */
[----:B------:R-:W-:Y:S06]  /*51f0*/  BRA `(.L_x_2986) ;  /* 0x0000000400187947 */ /* 0x000fec0003800000 */
.L_x_2999:
        /* <DEDUP_REMOVED lines=21> */
.L_x_3008:
[----:B------:R-:W-:Y:S05]  /*5350*/  BSYNC B1 ;  /* 0x0000000000017941 */ /* 0x000fea0003800000 */
.L_x_3007:
[----:B------:R-:W-:Y:S01]  /*5360*/  LEA R3, R0, 0x37800000, 0x17 ;  /* 0x3780000000037811 */ /* 0x000fe200078eb8ff */
[----:B------:R-:W-:-:S05]  /*5370*/  IMAD.SHL.U32 R0, R2, 0x200000, RZ ;  /* 0x0020000002007824 */ /* 0x000fca00078e00ff */
[----:B------:R-:W-:-:S07]  /*5380*/  LOP3.LUT R0, R3, R0, R4, 0xfe, !PT ;  /* 0x0000000003007212 */ /* 0x000fce00078efe04 */
.L_x_3006:
[----:B------:R-:W-:Y:S05]  /*5390*/  BSYNC B0 ;  /* 0x0000000000007941 */ /* 0x000fea0003800000 */
.L_x_3005:
[----:B------:R-:W-:Y:S01]  /*53a0*/  F2FP.F16.F32.PACK_AB R0, RZ, R0 ;  /* 0x00000000ff00723e */ /* 0x000fe200000000ff */
[----:B------:R-:W-:Y:S06]  /*53b0*/  BRA `(.L_x_2986) ;  /* 0x0000000000a87947 */ /* 0x000fec0003800000 */
.L_x_2998:
        /* <DEDUP_REMOVED lines=14> */
.L_x_3012:
[----:B------:R-:W-:Y:S05]  /*54a0*/  BSYNC B0 ;  /* 0x0000000000007941 */ /* 0x000fea0003800000 */
.L_x_3011:
[----:B------:R-:W-:Y:S01]  /*54b0*/  F2FP.F16.F32.PACK_AB R0, RZ, R0 ;  /* 0x00000000ff00723e */ /* 0x000fe200000000ff */
[----:B------:R-:W-:Y:S06]  /*54c0*/  BRA `(.L_x_2986) ;  /* 0x0000000000647947 */ /* 0x000fec0003800000 */
.L_x_2985:
        /* <DEDUP_REMOVED lines=16> */
.L_x_3013:
[----:B------:R-:W-:Y:S01]  /*55d0*/  PRMT R0, RZ, 0x7610, R0 ;  /* 0x00007610ff007816 */ /* 0x000fe20000000000 */
[----:B------:R-:W-:Y:S06]  /*55e0*/  BRA `(.L_x_2986) ;  /* 0x00000000001c7947 */ /* 0x000fec0003800000 */
.L_x_3010:
[----:B------:R-:W2:Y:S02]  /*55f0*/  LDG.E.64 R2, desc[UR36][R2.64] ;  /* 0x0000002402027981 */ /* 0x000ea4000c1e1b00 */
[----:B--2---:R-:W0:Y:S02]  /*5600*/  I2F.U64 R0, R2 ;  /* 0x0000000200007312 */ /* 0x004e240000301000 */
[----:B0-----:R-:W-:Y:S01]  /*5610*/  F2FP.F16.F32.PACK_AB R0, RZ, R0 ;  /* 0x00000000ff00723e */ /* 0x001fe200000000ff */
[----:B------:R-:W-:Y:S06]  /*5620*/  BRA `(.L_x_2986) ;  /* 0x00000000000c7947 */ /* 0x000fec0003800000 */
.L_x_3009:
[----:B------:R-:W2:Y:S02]  /*5630*/  LDG.E R2, desc[UR36][R2.64] ;  /* 0x0000002402027981 */ /* 0x000ea4000c1e1900 */
[----:B--2---:R-:W-:-:S04]  /*5640*/  I2FP.F32.U32 R0, R2 ;  /* 0x0000000200007245 */ /* 0x004fc80000201000 */
[----:B------:R-:W-:-:S07]  /*5650*/  F2FP.F16.F32.PACK_AB R0, RZ, R0 ;  /* 0x00000000ff00723e */ /* 0x000fce00000000ff */
.L_x_2986:
[----:B01----:R-:W0:Y:S01]  /*5660*/  LDC.U16 R2, c[0x0][0x422] ;  /* 0x00010880ff027b82 */ /* 0x003e220000000400 */
[----:B-----5:R-:W-:-:S07]  /*5670*/  HADD2.F32 R0, -RZ, R0.H0_H0 ;  /* 0x20000000ff007230 */ /* 0x020fce0000004100 */
[----:B------:R-:W1:Y:S01]  /*5680*/  LDC.U8 R4, c[0x0][0x424] ;  /* 0x00010900ff047b82 */ /* 0x000e620000000000 */
[----:B0-----:R-:W-:-:S06]  /*5690*/  HADD2.F32 R3, -RZ, R2.H0_H0 ;  /* 0x20000002ff037230 */ /* 0x001fcc0000004100 */
[----:B------:R-:W0:Y:S01]  /*56a0*/  MUFU.RCP R3, R3 ;  /* 0x0000000300037308 */ /* 0x000e220000001000 */
[----:B-1----:R-:W-:-:S04]  /*56b0*/  PRMT R5, R4, 0x9910, RZ ;  /* 0x0000991004057816 */ /* 0x002fc800000000ff */
[----:B------:R-:W-:Y:S01]  /*56c0*/  ISETP.GT.AND P0, PT, R5, 0x9, PT ;  /* 0x000000090500780c */ /* 0x000fe20003f04270 */
[----:B0-----:R-:W-:-:S05]  /*56d0*/  FMUL.FTZ R0, R0, R3 ;  /* 0x0000000300007220 */ /* 0x001fca0000410000 */
[----:B------:R-:W-:-:S05]  /*56e0*/  F2FP.F16.F32.PACK_AB R0, RZ, R0 ;  /* 0x00000000ff00723e */ /* 0x000fca00000000ff */
[----:B------:R-:W-:-:S06]  /*56f0*/  HADD2.F32 R0, -RZ, R0.H0_H0 ;  /* 0x20000000ff007230 */ /* 0x000fcc0000004100 */
[----:B------:R-:W0:Y:S02]  /*5700*/  FRND.TRUNC R0, R0 ;  /* 0x0000000000007307 */ /* 0x000e24000020d000 */
[----:B0-----:R-:W-:Y:S01]  /*5710*/  F2FP.F16.F32.PACK_AB R2, RZ, R0 ;  /* 0x00000000ff02723e */ /* 0x001fe200000000ff */
        /* <DEDUP_REMOVED lines=13> */
.L_x_3017:
[----:B------:R-:W-:-:S06]  /*57f0*/  HADD2.F32 R3, -RZ, R2.H0_H0 ;  /* 0x20000002ff037230 */ /* 0x000fcc0000004100 */
[----:B------:R-:W0:Y:S02]  /*5800*/  F2I.S64.TRUNC R2, R3 ;  /* 0x0000000300027311 */ /* 0x000e24000020d900 */
[----:B0-----:R0:W-:Y:S01]  /*5810*/  STG.E.U8 desc[UR36][R16.64], R2 ;  /* 0x0000000210007986 */ /* 0x0011e2000c101124 */
[----:B------:R-:W-:Y:S05]  /*5820*/  BRA `(.L_x_3019) ;  /* 0x0000000c00847947 */ /* 0x000fea0003800000 */
.L_x_3016:
        /* <DEDUP_REMOVED lines=10> */
.L_x_3021:
[----:B------:R-:W-:-:S04]  /*58d0*/  HADD2.F32 R2, -RZ, R2.H0_H0 ;  /* 0x20000002ff027230 */ /* 0x000fc80000004100 */
[----:B------:R-:W0:Y:S02]  /*58e0*/  F2I.FTZ.TRUNC.NTZ R3, R2 ;  /* 0x0000000200037305 */ /* 0x000e24000021f100 */
[----:B0-----:R0:W-:Y:S01]  /*58f0*/  STG.E desc[UR36][R16.64], R3 ;  /* 0x0000000310007986 */ /* 0x0011e2000c101924 */
[----:B------:R-:W-:Y:S05]  /*5900*/  BRA `(.L_x_3019) ;  /* 0x0000000c004c7947 */ /* 0x000fea0003800000 */
.L_x_3020:
[----:B------:R-:W-:-:S04]  /*5910*/  HADD2.F32 R2, -RZ, R2.H0_H0 ;  /* 0x20000002ff027230 */ /* 0x000fc80000004100 */
[----:B------:R-:W0:Y:S02]  /*5920*/  F2I.FTZ.TRUNC.NTZ R3, R2 ;  /* 0x0000000200037305 */ /* 0x000e24000021f100 */
[----:B0-----:R0:W-:Y:S01]  /*5930*/  STG.E.U16 desc[UR36][R16.64], R3 ;  /* 0x0000000310007986 */ /* 0x0011e2000c101524 */
[----:B------:R-:W-:Y:S05]  /*5940*/  BRA `(.L_x_3019) ;  /* 0x0000000c003c7947 */ /* 0x000fea0003800000 */
.L_x_3015:
        /* <DEDUP_REMOVED lines=9> */
.L_x_3023:
[----:B------:R0:W-:Y:S01]  /*59e0*/  STG.E.U16 desc[UR36][R16.64], R2 ;  /* 0x0000000210007986 */ /* 0x0001e2000c101524 */
[----:B------:R-:W-:Y:S05]  /*59f0*/  BRA `(.L_x_3019) ;  /* 0x0000000c00107947 */ /* 0x000fea0003800000 */
.L_x_3022:
        /* <DEDUP_REMOVED lines=10> */
.L_x_3025:
[----:B------:R-:W-:-:S05]  /*5aa0*/  HADD2.F32 R0, -RZ, R2.H0_H0 ;  /* 0x20000002ff007230 */ /* 0x000fca0000004100 */
[----:B------:R-:W-:-:S04]  /*5ab0*/  F2FP.F16.F32.PACK_AB R0, RZ, R0 ;  /* 0x00000000ff00723e */ /* 0x000fc800000000ff */
[----:B------:R-:W-:-:S05]  /*5ac0*/  PRMT R0, R0, 0x5410, RZ ;  /* 0x0000541000007816 */ /* 0x000fca00000000ff */
[----:B------:R0:W-:Y:S01]  /*5ad0*/  STG.E desc[UR36][R16.64], R0 ;  /* 0x0000000010007986 */ /* 0x0001e2000c101924 */
[----:B------:R-:W-:Y:S05]  /*5ae0*/  BRA `(.L_x_3019) ;  /* 0x0000000800d47947 */ /* 0x000fea0003800000 */
.L_x_3024:
[----:B------:R-:W-:-:S05]  /*5af0*/  HADD2.F32 R2, -RZ, R2.H0_H0 ;  /* 0x20000002ff027230 */ /* 0x000fca0000004100 */
[----:B------:R-:W-:-:S06]  /*5b00*/  FMUL.FTZ R2, R2, 1 ;  /* 0x3f80000002027820 */ /* 0x000fcc0000410000 */
[----:B------:R-:W0:Y:S02]  /*5b10*/  F2F.F64.F32 R2, R2 ;  /* 0x0000000200027310 */ /* 0x000e240000201800 */
[----:B0-----:R0:W-:Y:S01]  /*5b20*/  STG.E.64 desc[UR36][R16.64], R2 ;  /* 0x0000000210007986 */ /* 0x0011e2000c101b24 */
[----:B------:R-:W-:Y:S05]  /*5b30*/  BRA `(.L_x_3019) ;  /* 0x0000000800c07947 */ /* 0x000fea0003800000 */
.L_x_3014:
        /* <DEDUP_REMOVED lines=13> */
.L_x_3028:
[----:B------:R-:W-:Y:S01]  /*5c10*/  HADD2.F32 R2, -RZ, R2.H0_H0 ;  /* 0x20000002ff027230 */ /* 0x000fe20000004100 */
[----:B------:R-:W-:-:S04]  /*5c20*/  CS2R R6, SRZ ;  /* 0x0000000000067805 */ /* 0x000fc8000001ff00 */
[----:B------:R-:W-:-:S04]  /*5c30*/  FMUL.FTZ R2, R2, 1 ;  /* 0x3f80000002027820 */ /* 0x000fc80000410000 */
[----:B------:R-:W0:Y:S02]  /*5c40*/  F2F.F64.F32 R4, R2 ;  /* 0x0000000200047310 */ /* 0x000e240000201800 */
[----:B0-----:R0:W-:Y:S01]  /*5c50*/  STG.E.128 desc[UR36][R16.64], R4 ;  /* 0x0000000410007986 */ /* 0x0011e2000c101d24 */
[----:B------:R-:W-:Y:S05]  /*5c60*/  BRA `(.L_x_3019) ;  /* 0x0000000800747947 */ /* 0x000fea0003800000 */
.L_x_3027:
        /* <DEDUP_REMOVED lines=21> */
.L_x_3032:
[----:B------:R-:W-:Y:S05]  /*5dc0*/  BSYNC B0 ;  /* 0x0000000000007941 */ /* 0x000fea0003800000 */
.L_x_3031:
[----:B------:R-:W-:-:S05]  /*5dd0*/  LOP3.LUT R3, R0, R3, RZ, 0xfc, !PT ;  /* 0x0000000300037212 */ /* 0x000fca00078efcff */
[----:B------:R0:W-:Y:S01]  /*5de0*/  STG.E.U8 desc[UR36][R16.64], R3 ;  /* 0x0000000310007986 */ /* 0x0001e2000c101124 */
[----:B------:R-:W-:Y:S05]  /*5df0*/  BRA `(.L_x_3019) ;  /* 0x0000000800107947 */ /* 0x000fea0003800000 */
.L_x_3030:
        /* <DEDUP_REMOVED lines=13> */
.L_x_3034:
[----:B------:R-:W-:Y:S01]  /*5ed0*/  IMAD.MOV.U32 R0, RZ, RZ, 0x7f ;  /* 0x0000007fff007424 */ /* 0x000fe200078e00ff */
[----:B------:R-:W-:-:S04]  /*5ee0*/  ISETP.GT.U32.AND P0, PT, R2, 0x7f800000, PT ;  /* 0x7f8000000200780c */ /* 0x000fc80003f04070 */
[----:B------:R-:W-:-:S09]  /*5ef0*/  SEL R0, R0, 0x7c, P0 ;  /* 0x0000007c00007807 */ /* 0x000fd20000000000 */
.L_x_3035:
[----:B------:R-:W-:Y:S05]  /*5f00*/  BSYNC B0 ;  /* 0x0000000000007941 */ /* 0x000fea0003800000 */
.L_x_3033:
[----:B------:R-:W-:-:S04]  /*5f10*/  LOP3.LUT R2, R3, 0x80000000, RZ, 0xc0, !PT ;  /* 0x8000000003027812 */ /* 0x000fc800078ec0ff */
[----:B------:R-:W-:-:S04]  /*5f20*/  SHF.R.U32.HI R3, RZ, 0x18, R2 ;  /* 0x00000018ff037819 */ /* 0x000fc80000011602 */
[----:B------:R-:W-:-:S05]  /*5f30*/  LOP3.LUT R3, R0, R3, RZ, 0xfc, !PT ;  /* 0x0000000300037212 */ /* 0x000fca00078efcff */
[----:B------:R0:W-:Y:S01]  /*5f40*/  STG.E.U8 desc[UR36][R16.64], R3 ;  /* 0x0000000310007986 */ /* 0x0001e2000c101124 */
[----:B------:R-:W-:Y:S05]  /*5f50*/  BRA `(.L_x_3019) ;  /* 0x0000000400b87947 */ /* 0x000fea0003800000 */
.L_x_3029:
[----:B------:R-:W-:-:S05]  /*5f60*/  HADD2.F32 R0, -RZ, R2.H0_H0 ;  /* 0x20000002ff007230 */ /* 0x000fca0000004100 */
[----:B------:R-:W-:-:S05]  /*5f70*/  F2FP.BF16.F32.PACK_AB R0, RZ, R0 ;  /* 0x00000000ff00723e */ /* 0x000fca00000010ff */
[----:B------:R0:W-:Y:S01]  /*5f80*/  STG.E.U16 desc[UR36][R16.64], R0 ;  /* 0x0000000010007986 */ /* 0x0001e2000c101524 */
[----:B------:R-:W-:Y:S05]  /*5f90*/  BRA `(.L_x_3019) ;  /* 0x0000000400a87947 */ /* 0x000fea0003800000 */
.L_x_3026:
        /* <DEDUP_REMOVED lines=12> */
.L_x_3038:
        /* <DEDUP_REMOVED lines=17> */
.L_x_3041:
[----:B------:R-:W-:-:S04]  /*6170*/  LOP3.LUT R2, R3, 0x80000000, RZ, 0xc0, !PT ;  /* 0x8000000003027812 */ /* 0x000fc800078ec0ff */
[----:B------:R-:W-:-:S04]  /*6180*/  SHF.R.U32.HI R3, RZ, 0x18, R2 ;  /* 0x00000018ff037819 */ /* 0x000fc80000011602 */
[----:B------:R-:W-:-:S04]  /*6190*/  LOP3.LUT R0, R0, R3, RZ, 0xfc, !PT ;  /* 0x0000000300007212 */ /* 0x000fc800078efcff */
[----:B------:R-:W-:-:S07]  /*61a0*/  PRMT R8, R0, 0x7610, R8 ;  /* 0x0000761000087816 */ /* 0x000fce0000000008 */
.L_x_3040:
[----:B------:R-:W-:Y:S05]  /*61b0*/  BSYNC B0 ;  /* 0x0000000000007941 */ /* 0x000fea0003800000 */
.L_x_3039:
[----:B------:R3:W-:Y:S01]  /*61c0*/  STG.E.U8 desc[UR36][R16.64], R8 ;  /* 0x0000000810007986 */ /* 0x0007e2000c101124 */
[----:B------:R-:W-:Y:S05]  /*61d0*/  BRA `(.L_x_3019) ;  /* 0x0000000400187947 */ /* 0x000fea0003800000 */
.L_x_3037:
        /* <DEDUP_REMOVED lines=17> */
.L_x_3044:
[----:B------:R-:W-:-:S04]  /*62f0*/  LOP3.LUT R2, R3, 0x80000000, RZ, 0xc0, !PT ;  /* 0x8000000003027812 */ /* 0x000fc800078ec0ff */
[----:B------:R-:W-:-:S04]  /*6300*/  SHF.R.U32.HI R3, RZ, 0x18, R2 ;  /* 0x00000018ff037819 */ /* 0x000fc80000011602 */
[----:B------:R-:W-:-:S04]  /*6310*/  LOP3.LUT R0, R0, R3, RZ, 0xfc, !PT ;  /* 0x0000000300007212 */ /* 0x000fc800078efcff */
[----:B------:R-:W-:-:S07]  /*6320*/  PRMT R8, R0, 0x7610, R8 ;  /* 0x0000761000087816 */ /* 0x000fce0000000008 */
.L_x_3043:
[----:B------:R-:W-:Y:S05]  /*6330*/  BSYNC B0 ;  /* 0x0000000000007941 */ /* 0x000fea0003800000 */
.L_x_3042:
[----:B------:R0:W-:Y:S01]  /*6340*/  STG.E.U8 desc[UR36][R16.64], R8 ;  /* 0x0000000810007986 */ /* 0x0001e2000c101124 */
[----:B------:R-:W-:Y:S05]  /*6350*/  BRA `(.L_x_3019) ;  /* 0x0000000000b87947 */ /* 0x000fea0003800000 */
.L_x_3036:
        /* <DEDUP_REMOVED lines=22> */
.L_x_3018:
        /* <DEDUP_REMOVED lines=16> */
.L_x_3047:
[----:B------:R-:W-:Y:S05]  /*65c0*/  BRA `(.L_x_3019) ;  /* 0x00000000001c7947 */ /* 0x000fea0003800000 */
.L_x_3046:
[----:B------:R-:W-:-:S06]  /*65d0*/  HADD2.F32 R2, -RZ, R2.H0_H0 ;  /* 0x20000002ff027230 */ /* 0x000fcc0000004100 */
[----:B------:R-:W0:Y:S02]  /*65e0*/  F2I.U64.TRUNC R2, R2 ;  /* 0x0000000200027311 */ /* 0x000e24000020d800 */
[----:B0-----:R2:W-:Y:S01]  /*65f0*/  STG.E.64 desc[UR36][R16.64], R2 ;  /* 0x0000000210007986 */ /* 0x0015e2000c101b24 */
[----:B------:R-:W-:Y:S05]  /*6600*/  BRA `(.L_x_3019) ;  /* 0x00000000000c7947 */ /* 0x000fea0003800000 */
.L_x_3045:
[----:B------:R-:W-:-:S04]  /*6610*/  HADD2.F32 R2, -RZ, R2.H0_H0 ;  /* 0x20000002ff027230 */ /* 0x000fc80000004100 */
[----:B------:R-:W0:Y:S02]  /*6620*/  F2I.FTZ.U32.TRUNC.NTZ R3, R2 ;  /* 0x0000000200037305 */ /* 0x000e24000021f000 */
[----:B0-----:R0:W-:Y:S02]  /*6630*/  STG.E desc[UR36][R16.64], R3 ;  /* 0x0000000310007986 */ /* 0x0011e4000c101924 */
.L_x_3019:
[----:B------:R-:W-:-:S07]  /*6640*/  VIADD R19, R19, 0x80 ;  /* 0x0000008013137836 */ /* 0x000fce0000000000 */
.L_x_2979:
[----:B------:R-:W-:Y:S05]  /*6650*/  BSYNC B6 ;  /* 0x0000000000067941 */ /* 0x000fea0003800000 */
.L_x_2978:
        /* <DEDUP_REMOVED lines=307> */
.L_x_3050:
        /* <DEDUP_REMOVED lines=22> */
.L_x_3054:
[----:B------:R-:W2:Y:S02]  /*7af0*/  LDG.E.U8 R2, desc[UR36][R2.64] ;  /* 0x0000002402027981 */ /* 0x000ea4000c1e1100 */
[----:B--2---:R-:W-:-:S04]  /*7b00*/  I2FP.F32.U32 R0, R2 ;  /* 0x0000000200007245 */ /* 0x004fc80000201000 */
[----:B------:R-:W-:Y:S01]  /*7b10*/  F2FP.F16.F32.PACK_AB R0, RZ, R0 ;  /* 0x00000000ff00723e */ /* 0x000fe200000000ff */
[----:B------:R-:W-:Y:S06]  /*7b20*/  BRA `(.L_x_3056) ;  /* 0x0000000c00887947 */ /* 0x000fec0003800000 */
.L_x_3053:
        /* <DEDUP_REMOVED lines=10> */
.L_x_3058:
[----:B------:R-:W2:Y:S02]  /*7bd0*/  LDG.E R2, desc[UR36][R2.64] ;  /* 0x0000002402027981 */ /* 0x000ea4000c1e1900 */
[----:B--2---:R-:W-:-:S04]  /*7be0*/  I2FP.F32.S32 R0, R2 ;  /* 0x0000000200007245 */ /* 0x004fc80000201400 */
[----:B------:R-:W-:Y:S01]  /*7bf0*/  F2FP.F16.F32.PACK_AB R0, RZ, R0 ;  /* 0x00000000ff00723e */ /* 0x000fe200000000ff */
[----:B------:R-:W-:Y:S06]  /*7c00*/  BRA `(.L_x_3056) ;  /* 0x0000000c00507947 */ /* 0x000fec0003800000 */
.L_x_3057:
[----:B------:R-:W2:Y:S02]  /*7c10*/  LDG.E.U16 R2, desc[UR36][R2.64] ;  /* 0x0000002402027981 */ /* 0x000ea4000c1e1500 */
[----:B--2---:R-:W0:Y:S02]  /*7c20*/  I2F.S16 R0, R2 ;  /* 0x0000000200007306 */ /* 0x004e240000101400 */
[----:B0-----:R-:W-:Y:S01]  /*7c30*/  F2FP.F16.F32.PACK_AB R0, RZ, R0 ;  /* 0x00000000ff00723e */ /* 0x001fe200000000ff */
[----:B------:R-:W-:Y:S06]  /*7c40*/  BRA `(.L_x_3056) ;  /* 0x0000000c00407947 */ /* 0x000fec0003800000 */
.L_x_3052:
        /* <DEDUP_REMOVED lines=9> */
.L_x_3060:
[----:B------:R1:W5:Y:S01]  /*7ce0*/  LDG.E.U16 R0, desc[UR36][R2.64] ;  /* 0x0000002402007981 */ /* 0x000362000c1e1500 */
[----:B------:R-:W-:Y:S05]  /*7cf0*/  BRA `(.L_x_3056) ;  /* 0x0000000c00147947 */ /* 0x000fea0003800000 */
.L_x_3059:
        /* <DEDUP_REMOVED lines=9> */
.L_x_3062:
[----:B------:R0:W5:Y:S01]  /*7d90*/  LDG.E.U16 R0, desc[UR36][R2.64] ;  /* 0x0000002402007981 */ /* 0x000162000c1e1500 */
[----:B------:R-:W-:Y:S05]  /*7da0*/  BRA `(.L_x_3056) ;  /* 0x0000000800e87947 */ /* 0x000fea0003800000 */
.L_x_3061:
        /* <DEDUP_REMOVED lines=8> */
.L_x_3051:
        /* <DEDUP_REMOVED lines=13> */
.L_x_3065:
        /* <DEDUP_REMOVED lines=8> */
.L_x_3064:
        /* <DEDUP_REMOVED lines=28> */
.L_x_3067:
        /* <DEDUP_REMOVED lines=15> */
.L_x_3066:
[----:B------:R-:W2:Y:S02]  /*8230*/  LDG.E.U16 R0, desc[UR36][R2.64] ;  /* 0x0000002402007981 */ /* 0x000ea4000c1e1500 */
[----:B--2---:R-:W-:-:S05]  /*8240*/  IMAD.U32 R0, R0, 0x10000, RZ ;  /* 0x0001000000007824 */ /* 0x004fca00078e00ff */
[----:B------:R-:W-:Y:S01]  /*8250*/  F2FP.F16.F32.PACK_AB R0, RZ, R0 ;  /* 0x00000000ff00723e */ /* 0x000fe200000000ff */
[----:B------:R-:W-:Y:S06]  /*8260*/  BRA `(.L_x_3056) ;  /* 0x0000000400b87947 */ /* 0x000fec0003800000 */
.L_x_3063:
        /* <DEDUP_REMOVED lines=12> */
.L_x_3070:
        /* <DEDUP_REMOVED lines=21> */
.L_x_3074:
[----:B------:R-:W-:Y:S05]  /*8480*/  BSYNC B1 ;  /* 0x0000000000017941 */ /* 0x000fea0003800000 */
.L_x_3073:
[----:B------:R-:W-:Y:S01]  /*8490*/  LEA R3, R0, 0x3b800000, 0x17 ;  /* 0x3b80000000037811 */ /* 0x000fe200078eb8ff */
[----:B------:R-:W-:-:S05]  /*84a0*/  IMAD.SHL.U32 R0, R2, 0x100000, RZ ;  /* 0x0010000002007824 */ /* 0x000fca00078e00ff */
[----:B------:R-:W-:-:S07]  /*84b0*/  LOP3.LUT R0, R3, R0, R4, 0xfe, !PT ;  /* 0x0000000003007212 */ /* 0x000fce00078efe04 */
.L_x_3072:
[----:B------:R-:W-:Y:S05]  /*84c0*/  BSYNC B0 ;  /* 0x0000000000007941 */ /* 0x000fea0003800000 */
.L_x_3071:
[----:B------:R-:W-:Y:S01]  /*84d0*/  F2FP.F16.F32.PACK_AB R0, RZ, R0 ;  /* 0x00000000ff00723e */ /* 0x000fe200000000ff */
[----:B------:R-:W-:Y:S06]  /*84e0*/  BRA `(.L_x_3056) ;  /* 0x0000000400187947 */ /* 0x000fec0003800000 */
.L_x_3069:
        /* <DEDUP_REMOVED lines=21> */
.L_x_3078:
[----:B------:R-:W-:Y:S05]  /*8640*/  BSYNC B1 ;  /* 0x0000000000017941 */ /* 0x000fea0003800000 */
.L_x_3077:
[----:B------:R-:W-:Y:S01]  /*8650*/  LEA R3, R0, 0x37800000, 0x17 ;  /* 0x3780000000037811 */ /* 0x000fe200078eb8ff */
[----:B------:R-:W-:-:S05]  /*8660*/  IMAD.SHL.U32 R0, R2, 0x200000, RZ ;  /* 0x0020000002007824 */ /* 0x000fca00078e00ff */
[----:B------:R-:W-:-:S07]  /*8670*/  LOP3.LUT R0, R3, R0, R4, 0xfe, !PT ;  /* 0x0000000003007212 */ /* 0x000fce00078efe04 */
.L_x_3076:
[----:B------:R-:W-:Y:S05]  /*8680*/  BSYNC B0 ;  /* 0x0000000000007941 */ /* 0x000fea0003800000 */
.L_x_3075:
[----:B------:R-:W-:Y:S01]  /*8690*/  F2FP.F16.F32.PACK_AB R0, RZ, R0 ;  /* 0x00000000ff00723e */ /* 0x000fe200000000ff */
[----:B------:R-:W-:Y:S06]  /*86a0*/  BRA `(.L_x_3056) ;  /* 0x0000000000a87947 */ /* 0x000fec0003800000 */
.L_x_3068:
        /* <DEDUP_REMOVED lines=14> */
.L_x_3082:
[----:B------:R-:W-:Y:S05]  /*8790*/  BSYNC B0 ;  /* 0x0000000000007941 */ /* 0x000fea0003800000 */
.L_x_3081:
[----:B------:R-:W-:Y:S01]  /*87a0*/  F2FP.F16.F32.PACK_AB R0, RZ, R0 ;  /* 0x00000000ff00723e */ /* 0x000fe200000000ff */
[----:B------:R-:W-:Y:S06]  /*87b0*/  BRA `(.L_x_3056) ;  /* 0x0000000000647947 */ /* 0x000fec0003800000 */
.L_x_3055:
        /* <DEDUP_REMOVED lines=16> */
.L_x_3083:
[----:B------:R-:W-:Y:S01]  /*88c0*/  PRMT R0, RZ, 0x7610, R0 ;  /* 0x00007610ff007816 */ /* 0x000fe20000000000 */
[----:B------:R-:W-:Y:S06]  /*88d0*/  BRA `(.L_x_3056) ;  /* 0x00000000001c7947 */ /* 0x000fec0003800000 */
.L_x_3080:
[----:B------:R-:W2:Y:S02]  /*88e0*/  LDG.E.64 R2, desc[UR36][R2.64] ;  /* 0x0000002402027981 */ /* 0x000ea4000c1e1b00 */
[----:B--2---:R-:W0:Y:S02]  /*88f0*/  I2F.U64 R0, R2 ;  /* 0x0000000200007312 */ /* 0x004e240000301000 */
[----:B0-----:R-:W-:Y:S01]  /*8900*/  F2FP.F16.F32.PACK_AB R0, RZ, R0 ;  /* 0x00000000ff00723e */ /* 0x001fe200000000ff */
[----:B------:R-:W-:Y:S06]  /*8910*/  BRA `(.L_x_3056) ;  /* 0x00000000000c7947 */ /* 0x000fec0003800000 */
.L_x_3079:
[----:B------:R-:W2:Y:S02]  /*8920*/  LDG.E R2, desc[UR36][R2.64] ;  /* 0x0000002402027981 */ /* 0x000ea4000c1e1900 */
[----:B--2---:R-:W-:-:S04]  /*8930*/  I2FP.F32.U32 R0, R2 ;  /* 0x0000000200007245 */ /* 0x004fc80000201000 */
[----:B------:R-:W-:-:S07]  /*8940*/  F2FP.F16.F32.PACK_AB R0, RZ, R0 ;  /* 0x00000000ff00723e */ /* 0x000fce00000000ff */
.L_x_3056:
        /* <DEDUP_REMOVED lines=25> */
.L_x_3087:
[----:B------:R-:W-:-:S06]  /*8ae0*/  HADD2.F32 R3, -RZ, R2.H0_H0 ;  /* 0x20000002ff037230 */ /* 0x000fcc0000004100 */
[----:B------:R-:W0:Y:S02]  /*8af0*/  F2I.S64.TRUNC R2, R3 ;  /* 0x0000000300027311 */ /* 0x000e24000020d900 */
[----:B0-----:R3:W-:Y:S01]  /*8b00*/  STG.E.U8 desc[UR36][R16.64], R2 ;  /* 0x0000000210007986 */ /* 0x0017e2000c101124 */
[----:B------:R-:W-:Y:S05]  /*8b10*/  BRA `(.L_x_3089) ;  /* 0x0000000c00847947 */ /* 0x000fea0003800000 */
.L_x_3086:
        /* <DEDUP_REMOVED lines=10> */
.L_x_3091:
[----:B------:R-:W-:-:S04]  /*8bc0*/  HADD2.F32 R2, -RZ, R2.H0_H0 ;  /* 0x20000002ff027230 */ /* 0x000fc80000004100 */
[----:B------:R-:W0:Y:S02]  /*8bd0*/  F2I.FTZ.TRUNC.NTZ R3, R2 ;  /* 0x0000000200037305 */ /* 0x000e24000021f100 */
[----:B0-----:R2:W-:Y:S01]  /*8be0*/  STG.E desc[UR36][R16.64], R3 ;  /* 0x0000000310007986 */ /* 0x0015e2000c101924 */
[----:B------:R-:W-:Y:S05]  /*8bf0*/  BRA `(.L_x_3089) ;  /* 0x0000000c004c7947 */ /* 0x000fea0003800000 */
.L_x_3090:
[----:B------:R-:W-:-:S04]  /*8c00*/  HADD2.F32 R2, -RZ, R2.H0_H0 ;  /* 0x20000002ff027230 */ /* 0x000fc80000004100 */
[----:B------:R-:W0:Y:S02]  /*8c10*/  F2I.FTZ.TRUNC.NTZ R3, R2 ;  /* 0x0000000200037305 */ /* 0x000e24000021f100 */
[----:B0-----:R0:W-:Y:S01]  /*8c20*/  STG.E.U16 desc[UR36][R16.64], R3 ;  /* 0x0000000310007986 */ /* 0x0011e2000c101524 */
[----:B------:R-:W-:Y:S05]  /*8c30*/  BRA `(.L_x_3089) ;  /* 0x0000000c003c7947 */ /* 0x000fea0003800000 */
.L_x_3085:
        /* <DEDUP_REMOVED lines=9> */
.L_x_3093:
[----:B------:R0:W-:Y:S01]  /*8cd0*/  STG.E.U16 desc[UR36][R16.64], R2 ;  /* 0x0000000210007986 */ /* 0x0001e2000c101524 */
[----:B------:R-:W-:Y:S05]  /*8ce0*/  BRA `(.L_x_3089) ;  /* 0x0000000c00107947 */ /* 0x000fea0003800000 */
.L_x_3092:
        /* <DEDUP_REMOVED lines=10> */
.L_x_3095:
[----:B------:R-:W-:-:S05]  /*8d90*/  HADD2.F32 R0, -RZ, R2.H0_H0 ;  /* 0x20000002ff007230 */ /* 0x000fca0000004100 */
[----:B------:R-:W-:-:S04]  /*8da0*/  F2FP.F16.F32.PACK_AB R0, RZ, R0 ;  /* 0x00000000ff00723e */ /* 0x000fc800000000ff */
[----:B------:R-:W-:-:S05]  /*8db0*/  PRMT R0, R0, 0x5410, RZ ;  /* 0x0000541000007816 */ /* 0x000fca00000000ff */
[----:B------:R0:W-:Y:S01]  /*8dc0*/  STG.E desc[UR36][R16.64], R0 ;  /* 0x0000000010007986 */ /* 0x0001e2000c101924 */
[----:B------:R-:W-:Y:S05]  /*8dd0*/  BRA `(.L_x_3089) ;  /* 0x0000000800d47947 */ /* 0x000fea0003800000 */
.L_x_3094:
[----:B------:R-:W-:-:S05]  /*8de0*/  HADD2.F32 R2, -RZ, R2.H0_H0 ;  /* 0x20000002ff027230 */ /* 0x000fca0000004100 */
[----:B------:R-:W-:-:S06]  /*8df0*/  FMUL.FTZ R2, R2, 1 ;  /* 0x3f80000002027820 */ /* 0x000fcc0000410000 */
[----:B------:R-:W0:Y:S02]  /*8e00*/  F2F.F64.F32 R2, R2 ;  /* 0x0000000200027310 */ /* 0x000e240000201800 */
[----:B0-----:R0:W-:Y:S01]  /*8e10*/  STG.E.64 desc[UR36][R16.64], R2 ;  /* 0x0000000210007986 */ /* 0x0011e2000c101b24 */
[----:B------:R-:W-:Y:S05]  /*8e20*/  BRA `(.L_x_3089) ;  /* 0x0000000800c07947 */ /* 0x000fea0003800000 */
.L_x_3084:
        /* <DEDUP_REMOVED lines=13> */
.L_x_3098:
[----:B------:R-:W-:Y:S01]  /*8f00*/  HADD2.F32 R2, -RZ, R2.H0_H0 ;  /* 0x20000002ff027230 */ /* 0x000fe20000004100 */
[----:B------:R-:W-:-:S04]  /*8f10*/  CS2R R6, SRZ ;  /* 0x0000000000067805 */ /* 0x000fc8000001ff00 */
[----:B------:R-:W-:-:S04]  /*8f20*/  FMUL.FTZ R2, R2, 1 ;  /* 0x3f80000002027820 */ /* 0x000fc80000410000 */
[----:B------:R-:W0:Y:S02]  /*8f30*/  F2F.F64.F32 R4, R2 ;  /* 0x0000000200047310 */ /* 0x000e240000201800 */
[----:B0-----:R0:W-:Y:S01]  /*8f40*/  STG.E.128 desc[UR36][R16.64], R4 ;  /* 0x0000000410007986 */ /* 0x0011e2000c101d24 */
[----:B------:R-:W-:Y:S05]  /*8f50*/  BRA `(.L_x_3089) ;  /* 0x0000000800747947 */ /* 0x000fea0003800000 */
.L_x_3097:
        /* <DEDUP_REMOVED lines=21> */
.L_x_3102:
[----:B------:R-:W-:Y:S05]  /*90b0*/  BSYNC B0 ;  /* 0x0000000000007941 */ /* 0x000fea0003800000 */
.L_x_3101:
[----:B------:R-:W-:-:S05]  /*90c0*/  LOP3.LUT R3, R0, R3, RZ, 0xfc, !PT ;  /* 0x0000000300037212 */ /* 0x000fca00078efcff */
[----:B------:R0:W-:Y:S01]  /*90d0*/  STG.E.U8 desc[UR36][R16.64], R3 ;  /* 0x0000000310007986 */ /* 0x0001e2000c101124 */
[----:B------:R-:W-:Y:S05]  /*90e0*/  BRA `(.L_x_3089) ;  /* 0x0000000800107947 */ /* 0x000fea0003800000 */
.L_x_3100:
        /* <DEDUP_REMOVED lines=13> */
.L_x_3104:
[----:B------:R-:W-:Y:S01]  /*91c0*/  IMAD.MOV.U32 R0, RZ, RZ, 0x7f ;  /* 0x0000007fff007424 */ /* 0x000fe200078e00ff */
[----:B------:R-:W-:-:S04]  /*91d0*/  ISETP.GT.U32.AND P0, PT, R2, 0x7f800000, PT ;  /* 0x7f8000000200780c */ /* 0x000fc80003f04070 */
[----:B------:R-:W-:-:S09]  /*91e0*/  SEL R0, R0, 0x7c, P0 ;  /* 0x0000007c00007807 */ /* 0x000fd20000000000 */
.L_x_3105:
[----:B------:R-:W-:Y:S05]  /*91f0*/  BSYNC B0 ;  /* 0x0000000000007941 */ /* 0x000fea0003800000 */
.L_x_3103:
[----:B------:R-:W-:-:S04]  /*9200*/  LOP3.LUT R2, R3, 0x80000000, RZ, 0xc0, !PT ;  /* 0x8000000003027812 */ /* 0x000fc800078ec0ff */
[----:B------:R-:W-:-:S04]  /*9210*/  SHF.R.U32.HI R3, RZ, 0x18, R2 ;  /* 0x00000018ff037819 */ /* 0x000fc80000011602 */
[----:B------:R-:W-:-:S05]  /*9220*/  LOP3.LUT R3, R0, R3, RZ, 0xfc, !PT ;  /* 0x0000000300037212 */ /* 0x000fca00078efcff */
[----:B------:R0:W-:Y:S01]  /*9230*/  STG.E.U8 desc[UR36][R16.64], R3 ;  /* 0x0000000310007986 */ /* 0x0001e2000c101124 */
[----:B------:R-:W-:Y:S05]  /*9240*/  BRA `(.L_x_3089) ;  /* 0x0000000400b87947 */ /* 0x000fea0003800000 */
.L_x_3099:
[----:B------:R-:W-:-:S05]  /*9250*/  HADD2.F32 R0, -RZ, R2.H0_H0 ;  /* 0x20000002ff007230 */ /* 0x000fca0000004100 */
[----:B------:R-:W-:-:S05]  /*9260*/  F2FP.BF16.F32.PACK_AB R0, RZ, R0 ;  /* 0x00000000ff00723e */ /* 0x000fca00000010ff */
[----:B------:R0:W-:Y:S01]  /*9270*/  STG.E.U16 desc[UR36][R16.64], R0 ;  /* 0x0000000010007986 */ /* 0x0001e2000c101524 */
[----:B------:R-:W-:Y:S05]  /*9280*/  BRA `(.L_x_3089) ;  /* 0x0000000400a87947 */ /* 0x000fea0003800000 */
.L_x_3096:
        /* <DEDUP_REMOVED lines=12> */
.L_x_3108:
        /* <DEDUP_REMOVED lines=17> */
.L_x_3111:
[----:B------:R-:W-:-:S04]  /*9460*/  LOP3.LUT R2, R3, 0x80000000, RZ, 0xc0, !PT ;  /* 0x8000000003027812 */ /* 0x000fc800078ec0ff */
[----:B------:R-:W-:-:S04]  /*9470*/  SHF.R.U32.HI R3, RZ, 0x18, R2 ;  /* 0x00000018ff037819 */ /* 0x000fc80000011602 */
[----:B------:R-:W-:-:S04]  /*9480*/  LOP3.LUT R0, R0, R3, RZ, 0xfc, !PT ;  /* 0x0000000300007212 */ /* 0x000fc800078efcff */
[----:B------:R-:W-:-:S07]  /*9490*/  PRMT R8, R0, 0x7610, R8 ;  /* 0x0000761000087816 */ /* 0x000fce0000000008 */
.L_x_3110:
[----:B------:R-:W-:Y:S05]  /*94a0*/  BSYNC B0 ;  /* 0x0000000000007941 */ /* 0x000fea0003800000 */
.L_x_3109:
[----:B------:R0:W-:Y:S01]  /*94b0*/  STG.E.U8 desc[UR36][R16.64], R8 ;  /* 0x0000000810007986 */ /* 0x0001e2000c101124 */
[----:B------:R-:W-:Y:S05]  /*94c0*/  BRA `(.L_x_3089) ;  /* 0x0000000400187947 */ /* 0x000fea0003800000 */
.L_x_3107:
        /* <DEDUP_REMOVED lines=17> */
.L_x_3114:
[----:B------:R-:W-:-:S04]  /*95e0*/  LOP3.LUT R2, R3, 0x80000000, RZ, 0xc0, !PT ;  /* 0x8000000003027812 */ /* 0x000fc800078ec0ff */
[----:B------:R-:W-:-:S04]  /*95f0*/  SHF.R.U32.HI R3, RZ, 0x18, R2 ;  /* 0x00000018ff037819 */ /* 0x000fc80000011602 */
[----:B------:R-:W-:-:S04]  /*9600*/  LOP3.LUT R0, R0, R3, RZ, 0xfc, !PT ;  /* 0x0000000300007212 */ /* 0x000fc800078efcff */
[----:B------:R-:W-:-:S07]  /*9610*/  PRMT R8, R0, 0x7610, R8 ;  /* 0x0000761000087816 */ /* 0x000fce0000000008 */
.L_x_3113:
[----:B------:R-:W-:Y:S05]  /*9620*/  BSYNC B0 ;  /* 0x0000000000007941 */ /* 0x000fea0003800000 */
.L_x_3112:
[----:B------:R0:W-:Y:S01]  /*9630*/  STG.E.U8 desc[UR36][R16.64], R8 ;  /* 0x0000000810007986 */ /* 0x0001e2000c101124 */
[----:B------:R-:W-:Y:S05]  /*9640*/  BRA `(.L_x_3089) ;  /* 0x0000000000b87947 */ /* 0x000fea0003800000 */
.L_x_3106:
        /* <DEDUP_REMOVED lines=22> */
.L_x_3088:
        /* <DEDUP_REMOVED lines=16> */
.L_x_3117:
[----:B------:R-:W-:Y:S05]  /*98b0*/  BRA `(.L_x_3089) ;  /* 0x00000000001c7947 */ /* 0x000fea0003800000 */
.L_x_3116:
[----:B------:R-:W-:-:S06]  /*98c0*/  HADD2.F32 R2, -RZ, R2.H0_H0 ;  /* 0x20000002ff027230 */ /* 0x000fcc0000004100 */
[----:B------:R-:W0:Y:S02]  /*98d0*/  F2I.U64.TRUNC R2, R2 ;  /* 0x0000000200027311 */ /* 0x000e24000020d800 */
[----:B0-----:R0:W-:Y:S01]  /*98e0*/  STG.E.64 desc[UR36][R16.64], R2 ;  /* 0x0000000210007986 */ /* 0x0011e2000c101b24 */
[----:B------:R-:W-:Y:S05]  /*98f0*/  BRA `(.L_x_3089) ;  /* 0x00000000000c7947 */ /* 0x000fea0003800000 */
.L_x_3115:
[----:B------:R-:W-:-:S04]  /*9900*/  HADD2.F32 R2, -RZ, R2.H0_H0 ;  /* 0x20000002ff027230 */ /* 0x000fc80000004100 */
[----:B------:R-:W0:Y:S02]  /*9910*/  F2I.FTZ.U32.TRUNC.NTZ R3, R2 ;  /* 0x0000000200037305 */ /* 0x000e24000021f000 */
[----:B0-----:R0:W-:Y:S02]  /*9920*/  STG.E desc[UR36][R16.64], R3 ;  /* 0x0000000310007986 */ /* 0x0011e4000c101924 */
.L_x_3089:
[----:B------:R-:W-:-:S07]  /*9930*/  VIADD R19, R19, 0x80 ;  /* 0x0000008013137836 */ /* 0x000fce0000000000 */
.L_x_3049:
[----:B------:R-:W-:Y:S05]  /*9940*/  BSYNC B6 ;  /* 0x0000000000067941 */ /* 0x000fea0003800000 */
.L_x_3048:
[----:B------:R-:W-:Y:S02]  /*9950*/  ULDC UR4, c[0x0][0x210] ;  /* 0x0000840000047ab9 */ /* 0x000fe40000000800 */
[----:B------:R-:W-:-:S13]  /*9960*/  ISETP.GE.AND P0, PT, R19, UR4, PT ;  /* 0x0000000413007c0c */ /* 0x000fda000bf06270 */
[----:B------:R-:W-:Y:S05]  /*9970*/  @P0 EXIT ;  /* 0x000000000000094d */ /* 0x000fea0003800000 */
        /* <DEDUP_REMOVED lines=303> */
.L_x_3118:
        /* <DEDUP_REMOVED lines=22> */
.L_x_3122:
[----:B------:R-:W2:Y:S02]  /*add0*/  LDG.E.U8 R2, desc[UR36][R2.64] ;  /* 0x0000002402027981 */ /* 0x000ea4000c1e1100 */
[----:B--2---:R-:W-:-:S04]  /*ade0*/  I2FP.F32.U32 R0, R2 ;  /* 0x0000000200007245 */ /* 0x004fc80000201000 */
[----:B------:R-:W-:Y:S01]  /*adf0*/  F2FP.F16.F32.PACK_AB R0, RZ, R0 ;  /* 0x00000000ff00723e */ /* 0x000fe200000000ff */
[----:B------:R-:W-:Y:S06]  /*ae00*/  BRA `(.L_x_3124) ;  /* 0x0000000c00887947 */ /* 0x000fec0003800000 */
.L_x_3121:
        /* <DEDUP_REMOVED lines=10> */
.L_x_3126:
[----:B------:R-:W2:Y:S02]  /*aeb0*/  LDG.E R2, desc[UR36][R2.64] ;  /* 0x0000002402027981 */ /* 0x000ea4000c1e1900 */
[----:B--2---:R-:W-:-:S04]  /*aec0*/  I2FP.F32.S32 R0, R2 ;  /* 0x0000000200007245 */ /* 0x004fc80000201400 */
[----:B------:R-:W-:Y:S01]  /*aed0*/  F2FP.F16.F32.PACK_AB R0, RZ, R0 ;  /* 0x00000000ff00723e */ /* 0x000fe200000000ff */
[----:B------:R-:W-:Y:S06]  /*aee0*/  BRA `(.L_x_3124) ;  /* 0x0000000c00507947 */ /* 0x000fec0003800000 */
.L_x_3125:
[----:B------:R-:W2:Y:S02]  /*aef0*/  LDG.E.U16 R2, desc[UR36][R2.64] ;  /* 0x0000002402027981 */ /* 0x000ea4000c1e1500 */
[----:B--2---:R-:W0:Y:S02]  /*af00*/  I2F.S16 R0, R2 ;  /* 0x0000000200007306 */ /* 0x004e240000101400 */
[----:B0-----:R-:W-:Y:S01]  /*af10*/  F2FP.F16.F32.PACK_AB R0, RZ, R0 ;  /* 0x00000000ff00723e */ /* 0x001fe200000000ff */
[----:B------:R-:W-:Y:S06]  /*af20*/  BRA `(.L_x_3124) ;  /* 0x0000000c00407947 */ /* 0x000fec0003800000 */
.L_x_3120:
        /* <DEDUP_REMOVED lines=9> */
.L_x_3128:
[----:B------:R1:W5:Y:S01]  /*afc0*/  LDG.E.U16 R0, desc[UR36][R2.64] ;  /* 0x0000002402007981 */ /* 0x000362000c1e1500 */
[----:B------:R-:W-:Y:S05]  /*afd0*/  BRA `(.L_x_3124) ;  /* 0x0000000c00147947 */ /* 0x000fea0003800000 */
.L_x_3127:
        /* <DEDUP_REMOVED lines=9> */
.L_x_3130:
[----:B------:R0:W5:Y:S01]  /*b070*/  LDG.E.U16 R0, desc[UR36][R2.64] ;  /* 0x0000002402007981 */ /* 0x000162000c1e1500 */
[----:B------:R-:W-:Y:S05]  /*b080*/  BRA `(.L_x_3124) ;  /* 0x0000000800e87947 */ /* 0x000fea0003800000 */
.L_x_3129:
        /* <DEDUP_REMOVED lines=8> */
.L_x_3119:
        /* <DEDUP_REMOVED lines=13> */
.L_x_3133:
        /* <DEDUP_REMOVED lines=8> */
.L_x_3132:
        /* <DEDUP_REMOVED lines=28> */
.L_x_3135:
        /* <DEDUP_REMOVED lines=15> */
.L_x_3134:
[----:B------:R-:W2:Y:S02]  /*b510*/  LDG.E.U16 R0, desc[UR36][R2.64] ;  /* 0x0000002402007981 */ /* 0x000ea4000c1e1500 */
[----:B--2---:R-:W-:-:S05]  /*b520*/  IMAD.U32 R0, R0, 0x10000, RZ ;  /* 0x0001000000007824 */ /* 0x004fca00078e00ff */
[----:B------:R-:W-:Y:S01]  /*b530*/  F2FP.F16.F32.PACK_AB R0, RZ, R0 ;  /* 0x00000000ff00723e */ /* 0x000fe200000000ff */
[----:B------:R-:W-:Y:S06]  /*b540*/  BRA `(.L_x_3124) ;  /* 0x0000000400b87947 */ /* 0x000fec0003800000 */
.L_x_3131:
        /* <DEDUP_REMOVED lines=12> */
.L_x_3138:
        /* <DEDUP_REMOVED lines=21> */
.L_x_3142:
[----:B------:R-:W-:Y:S05]  /*b760*/  BSYNC B1 ;  /* 0x0000000000017941 */ /* 0x000fea0003800000 */
.L_x_3141:
[----:B------:R-:W-:Y:S01]  /*b770*/  LEA R3, R0, 0x3b800000, 0x17 ;  /* 0x3b80000000037811 */ /* 0x000fe200078eb8ff */
[----:B------:R-:W-:-:S05]  /*b780*/  IMAD.SHL.U32 R0, R2, 0x100000, RZ ;  /* 0x0010000002007824 */ /* 0x000fca00078e00ff */
[----:B------:R-:W-:-:S07]  /*b790*/  LOP3.LUT R0, R3, R0, R4, 0xfe, !PT ;  /* 0x0000000003007212 */ /* 0x000fce00078efe04 */
.L_x_3140:
[----:B------:R-:W-:Y:S05]  /*b7a0*/  BSYNC B0 ;  /* 0x0000000000007941 */ /* 0x000fea0003800000 */
.L_x_3139:
[----:B------:R-:W-:Y:S01]  /*b7b0*/  F2FP.F16.F32.PACK_AB R0, RZ, R0 ;  /* 0x00000000ff00723e */ /* 0x000fe200000000ff */
[----:B------:R-:W-:Y:S06]  /*b7c0*/  BRA `(.L_x_3124) ;  /* 0x0000000400187947 */ /* 0x000fec0003800000 */
.L_x_3137:
        /* <DEDUP_REMOVED lines=21> */
.L_x_3146:
[----:B------:R-:W-:Y:S05]  /*b920*/  BSYNC B1 ;  /* 0x0000000000017941 */ /* 0x000fea0003800000 */
.L_x_3145:
[----:B------:R-:W-:Y:S01]  /*b930*/  LEA R3, R0, 0x37800000, 0x17 ;  /* 0x3780000000037811 */ /* 0x000fe200078eb8ff */
[----:B------:R-:W-:-:S05]  /*b940*/  IMAD.SHL.U32 R0, R2, 0x200000, RZ ;  /* 0x0020000002007824 */ /* 0x000fca00078e00ff */
[----:B------:R-:W-:-:S07]  /*b950*/  LOP3.LUT R0, R3, R0, R4, 0xfe, !PT ;  /* 0x0000000003007212 */ /* 0x000fce00078efe04 */
.L_x_3144:
[----:B------:R-:W-:Y:S05]  /*b960*/  BSYNC B0 ;  /* 0x0000000000007941 */ /* 0x000fea0003800000 */
.L_x_3143:
[----:B------:R-:W-:Y:S01]  /*b970*/  F2FP.F16.F32.PACK_AB R0, RZ, R0 ;  /* 0x00000000ff00723e */ /* 0x000fe200000000ff */
[----:B------:R-:W-:Y:S06]  /*b980*/  BRA `(.L_x_3124) ;  /* 0x0000000000a87947 */ /* 0x000fec0003800000 */
.L_x_3136:
        /* <DEDUP_REMOVED lines=14> */
.L_x_3150:
[----:B------:R-:W-:Y:S05]  /*ba70*/  BSYNC B0 ;  /* 0x0000000000007941 */ /* 0x000fea0003800000 */
.L_x_3149:
[----:B------:R-:W-:Y:S01]  /*ba80*/  F2FP.F16.F32.PACK_AB R0, RZ, R0 ;  /* 0x00000000ff00723e */ /* 0x000fe200000000ff */
[----:B------:R-:W-:Y:S06]  /*ba90*/  BRA `(.L_x_3124) ;  /* 0x0000000000647947 */ /* 0x000fec0003800000 */
.L_x_3123:
        /* <DEDUP_REMOVED lines=16> */
.L_x_3151:
[----:B------:R-:W-:Y:S01]  /*bba0*/  PRMT R0, RZ, 0x7610, R0 ;  /* 0x00007610ff007816 */ /* 0x000fe20000000000 */
[----:B------:R-:W-:Y:S06]  /*bbb0*/  BRA `(.L_x_3124) ;  /* 0x00000000001c7947 */ /* 0x000fec0003800000 */
.L_x_3148:
[----:B------:R-:W2:Y:S02]  /*bbc0*/  LDG.E.64 R2, desc[UR36][R2.64] ;  /* 0x0000002402027981 */ /* 0x000ea4000c1e1b00 */
[----:B--2---:R-:W0:Y:S02]  /*bbd0*/  I2F.U64 R0, R2 ;  /* 0x0000000200007312 */ /* 0x004e240000301000 */
[----:B0-----:R-:W-:Y:S01]  /*bbe0*/  F2FP.F16.F32.PACK_AB R0, RZ, R0 ;  /* 0x00000000ff00723e */ /* 0x001fe200000000ff */
[----:B------:R-:W-:Y:S06]  /*bbf0*/  BRA `(.L_x_3124) ;  /* 0x00000000000c7947 */ /* 0x000fec0003800000 */
.L_x_3147:
[----:B------:R-:W2:Y:S02]  /*bc00*/  LDG.E R2, desc[UR36][R2.64] ;  /* 0x0000002402027981 */ /* 0x000ea4000c1e1900 */
[----:B--2---:R-:W-:-:S04]  /*bc10*/  I2FP.F32.U32 R0, R2 ;  /* 0x0000000200007245 */ /* 0x004fc80000201000 */
[----:B------:R-:W-:-:S07]  /*bc20*/  F2FP.F16.F32.PACK_AB R0, RZ, R0 ;  /* 0x00000000ff00723e */ /* 0x000fce00000000ff */
.L_x_3124:
        /* <DEDUP_REMOVED lines=25> */
.L_x_3155:
[----:B------:R-:W-:-:S06]  /*bdc0*/  HADD2.F32 R3, -RZ, R2.H0_H0 ;  /* 0x20000002ff037230 */ /* 0x000fcc0000004100 */
[----:B------:R-:W0:Y:S02]  /*bdd0*/  F2I.S64.TRUNC R2, R3 ;  /* 0x0000000300027311 */ /* 0x000e24000020d900 */
[----:B0-----:R-:W-:Y:S01]  /*bde0*/  STG.E.U8 desc[UR36][R16.64], R2 ;  /* 0x0000000210007986 */ /* 0x001fe2000c101124 */
[----:B------:R-:W-:Y:S05]  /*bdf0*/  EXIT ;  /* 0x000000000000794d */ /* 0x000fea0003800000 */
.L_x_3154:
        /* <DEDUP_REMOVED lines=10> */
.L_x_3158:
[----:B------:R-:W-:-:S04]  /*bea0*/  HADD2.F32 R2, -RZ, R2.H0_H0 ;  /* 0x20000002ff027230 */ /* 0x000fc80000004100 */
[----:B------:R-:W0:Y:S02]  /*beb0*/  F2I.FTZ.TRUNC.NTZ R3, R2 ;  /* 0x0000000200037305 */ /* 0x000e24000021f100 */
[----:B0-----:R-:W-:Y:S01]  /*bec0*/  STG.E desc[UR36][R16.64], R3 ;  /* 0x0000000310007986 */ /* 0x001fe2000c101924 */
[----:B------:R-:W-:Y:S05]  /*bed0*/  EXIT ;  /* 0x000000000000794d */ /* 0x000fea0003800000 */
.L_x_3157:
[----:B------:R-:W-:-:S04]  /*bee0*/  HADD2.F32 R2, -RZ, R2.H0_H0 ;  /* 0x20000002ff027230 */ /* 0x000fc80000004100 */
[----:B------:R-:W0:Y:S02]  /*bef0*/  F2I.FTZ.TRUNC.NTZ R3, R2 ;  /* 0x0000000200037305 */ /* 0x000e24000021f100 */
[----:B0-----:R-:W-:Y:S01]  /*bf00*/  STG.E.U16 desc[UR36][R16.64], R3 ;  /* 0x0000000310007986 */ /* 0x001fe2000c101524 */
[----:B------:R-:W-:Y:S05]  /*bf10*/  EXIT ;  /* 0x000000000000794d */ /* 0x000fea0003800000 */
.L_x_3153:
        /* <DEDUP_REMOVED lines=9> */
.L_x_3160:
[----:B------:R-:W-:Y:S01]  /*bfb0*/  STG.E.U16 desc[UR36][R16.64], R2 ;  /* 0x0000000210007986 */ /* 0x000fe2000c101524 */
[----:B------:R-:W-:Y:S05]  /*bfc0*/  EXIT ;  /* 0x000000000000794d */ /* 0x000fea0003800000 */
.L_x_3159:
        /* <DEDUP_REMOVED lines=10> */
.L_x_3162:
[----:B------:R-:W-:-:S05]  /*c070*/  HADD2.F32 R0, -RZ, R2.H0_H0 ;  /* 0x20000002ff007230 */ /* 0x000fca0000004100 */
[----:B------:R-:W-:-:S04]  /*c080*/  F2FP.F16.F32.PACK_AB R0, RZ, R0 ;  /* 0x00000000ff00723e */ /* 0x000fc800000000ff */
[----:B------:R-:W-:-:S05]  /*c090*/  PRMT R0, R0, 0x5410, RZ ;  /* 0x0000541000007816 */ /* 0x000fca00000000ff */
[----:B------:R-:W-:Y:S01]  /*c0a0*/  STG.E desc[UR36][R16.64], R0 ;  /* 0x0000000010007986 */ /* 0x000fe2000c101924 */
[----:B------:R-:W-:Y:S05]  /*c0b0*/  EXIT ;  /* 0x000000000000794d */ /* 0x000fea0003800000 */
.L_x_3161:
[----:B------:R-:W-:-:S05]  /*c0c0*/  HADD2.F32 R2, -RZ, R2.H0_H0 ;  /* 0x20000002ff027230 */ /* 0x000fca0000004100 */
[----:B------:R-:W-:-:S06]  /*c0d0*/  FMUL.FTZ R2, R2, 1 ;  /* 0x3f80000002027820 */ /* 0x000fcc0000410000 */
[----:B------:R-:W0:Y:S02]  /*c0e0*/  F2F.F64.F32 R2, R2 ;  /* 0x0000000200027310 */ /* 0x000e240000201800 */
[----:B0-----:R-:W-:Y:S01]  /*c0f0*/  STG.E.64 desc[UR36][R16.64], R2 ;  /* 0x0000000210007986 */ /* 0x001fe2000c101b24 */
[----:B------:R-:W-:Y:S05]  /*c100*/  EXIT ;  /* 0x000000000000794d */ /* 0x000fea0003800000 */
.L_x_3152:
        /* <DEDUP_REMOVED lines=13> */
.L_x_3165:
[----:B------:R-:W-:Y:S01]  /*c1e0*/  HADD2.F32 R2, -RZ, R2.H0_H0 ;  /* 0x20000002ff027230 */ /* 0x000fe20000004100 */
[----:B------:R-:W-:-:S04]  /*c1f0*/  CS2R R6, SRZ ;  /* 0x0000000000067805 */ /* 0x000fc8000001ff00 */
[----:B------:R-:W-:-:S04]  /*c200*/  FMUL.FTZ R2, R2, 1 ;  /* 0x3f80000002027820 */ /* 0x000fc80000410000 */
[----:B------:R-:W0:Y:S02]  /*c210*/  F2F.F64.F32 R4, R2 ;  /* 0x0000000200047310 */ /* 0x000e240000201800 */
[----:B0-----:R-:W-:Y:S01]  /*c220*/  STG.E.128 desc[UR36][R16.64], R4 ;  /* 0x0000000410007986 */ /* 0x001fe2000c101d24 */
[----:B------:R-:W-:Y:S05]  /*c230*/  EXIT ;  /* 0x000000000000794d */ /* 0x000fea0003800000 */
.L_x_3164:
        /* <DEDUP_REMOVED lines=21> */
.L_x_3169:
[----:B------:R-:W-:Y:S05]  /*c390*/  BSYNC B0 ;  /* 0x0000000000007941 */ /* 0x000fea0003800000 */
.L_x_3168:
[----:B------:R-:W-:-:S05]  /*c3a0*/  LOP3.LUT R3, R0, R3, RZ, 0xfc, !PT ;  /* 0x0000000300037212 */ /* 0x000fca00078efcff */
[----:B------:R-:W-:Y:S01]  /*c3b0*/  STG.E.U8 desc[UR36][R16.64], R3 ;  /* 0x0000000310007986 */ /* 0x000fe2000c101124 */
[----:B------:R-:W-:Y:S05]  /*c3c0*/  EXIT ;  /* 0x000000000000794d */ /* 0x000fea0003800000 */
.L_x_3167:
        /* <DEDUP_REMOVED lines=13> */
.L_x_3171:
[----:B------:R-:W-:Y:S01]  /*c4a0*/  IMAD.MOV.U32 R0, RZ, RZ, 0x7f ;  /* 0x0000007fff007424 */ /* 0x000fe200078e00ff */
[----:B------:R-:W-:-:S04]  /*c4b0*/  ISETP.GT.U32.AND P0, PT, R2, 0x7f800000, PT ;  /* 0x7f8000000200780c */ /* 0x000fc80003f04070 */
[----:B------:R-:W-:-:S09]  /*c4c0*/  SEL R0, R0, 0x7c, P0 ;  /* 0x0000007c00007807 */ /* 0x000fd20000000000 */
.L_x_3172:
[----:B------:R-:W-:Y:S05]  /*c4d0*/  BSYNC B0 ;  /* 0x0000000000007941 */ /* 0x000fea0003800000 */
.L_x_3170:
[----:B------:R-:W-:-:S04]  /*c4e0*/  LOP3.LUT R2, R3, 0x80000000, RZ, 0xc0, !PT ;  /* 0x8000000003027812 */ /* 0x000fc800078ec0ff */
[----:B------:R-:W-:-:S04]  /*c4f0*/  SHF.R.U32.HI R3, RZ, 0x18, R2 ;  /* 0x00000018ff037819 */ /* 0x000fc80000011602 */
[----:B------:R-:W-:-:S05]  /*c500*/  LOP3.LUT R3, R0, R3, RZ, 0xfc, !PT ;  /* 0x0000000300037212 */ /* 0x000fca00078efcff */
[----:B------:R-:W-:Y:S01]  /*c510*/  STG.E.U8 desc[UR36][R16.64], R3 ;  /* 0x0000000310007986 */ /* 0x000fe2000c101124 */
[----:B------:R-:W-:Y:S05]  /*c520*/  EXIT ;  /* 0x000000000000794d */ /* 0x000fea0003800000 */
.L_x_3166:
[----:B------:R-:W-:-:S05]  /*c530*/  HADD2.F32 R0, -RZ, R2.H0_H0 ;  /* 0x20000002ff007230 */ /* 0x000fca0000004100 */
[----:B------:R-:W-:-:S05]  /*c540*/  F2FP.BF16.F32.PACK_AB R0, RZ, R0 ;  /* 0x00000000ff00723e */ /* 0x000fca00000010ff */
[----:B------:R-:W-:Y:S01]  /*c550*/  STG.E.U16 desc[UR36][R16.64], R0 ;  /* 0x0000000010007986 */ /* 0x000fe2000c101524 */
[----:B------:R-:W-:Y:S05]  /*c560*/  EXIT ;  /* 0x000000000000794d */ /* 0x000fea0003800000 */
.L_x_3163:
        /* <DEDUP_REMOVED lines=12> */
.L_x_3175:
        /* <DEDUP_REMOVED lines=17> */
.L_x_3178:
[----:B------:R-:W-:-:S04]  /*c740*/  LOP3.LUT R2, R3, 0x80000000, RZ, 0xc0, !PT ;  /* 0x8000000003027812 */ /* 0x000fc800078ec0ff */
[----:B------:R-:W-:-:S04]  /*c750*/  SHF.R.U32.HI R3, RZ, 0x18, R2 ;  /* 0x00000018ff037819 */ /* 0x000fc80000011602 */
[----:B------:R-:W-:-:S04]  /*c760*/  LOP3.LUT R0, R0, R3, RZ, 0xfc, !PT ;  /* 0x0000000300007212 */ /* 0x000fc800078efcff */
[----:B------:R-:W-:-:S07]  /*c770*/  PRMT R8, R0, 0x7610, R8 ;  /* 0x0000761000087816 */ /* 0x000fce0000000008 */
.L_x_3177:
[----:B------:R-:W-:Y:S05]  /*c780*/  BSYNC B0 ;  /* 0x0000000000007941 */ /* 0x000fea0003800000 */
.L_x_3176:
[----:B------:R-:W-:Y:S01]  /*c790*/  STG.E.U8 desc[UR36][R16.64], R8 ;  /* 0x0000000810007986 */ /* 0x000fe2000c101124 */
[----:B------:R-:W-:Y:S05]  /*c7a0*/  EXIT ;  /* 0x000000000000794d */ /* 0x000fea0003800000 */
.L_x_3174:
        /* <DEDUP_REMOVED lines=17> */
.L_x_3181:
[----:B------:R-:W-:-:S04]  /*c8c0*/  LOP3.LUT R2, R3, 0x80000000, RZ, 0xc0, !PT ;  /* 0x8000000003027812 */ /* 0x000fc800078ec0ff */
[----:B------:R-:W-:-:S04]  /*c8d0*/  SHF.R.U32.HI R3, RZ, 0x18, R2 ;  /* 0x00000018ff037819 */ /* 0x000fc80000011602 */
[----:B------:R-:W-:-:S04]  /*c8e0*/  LOP3.LUT R0, R0, R3, RZ, 0xfc, !PT ;  /* 0x0000000300007212 */ /* 0x000fc800078efcff */
[----:B------:R-:W-:-:S07]  /*c8f0*/  PRMT R8, R0, 0x7610, R8 ;  /* 0x0000761000087816 */ /* 0x000fce0000000008 */
.L_x_3180:
[----:B------:R-:W-:Y:S05]  /*c900*/  BSYNC B0 ;  /* 0x0000000000007941 */ /* 0x000fea0003800000 */
.L_x_3179:
[----:B------:R-:W-:Y:S01]  /*c910*/  STG.E.U8 desc[UR36][R16.64], R8 ;  /* 0x0000000810007986 */ /* 0x000fe2000c101124 */
[----:B------:R-:W-:Y:S05]  /*c920*/  EXIT ;  /* 0x000000000000794d */ /* 0x000fea0003800000 */
.L_x_3173:
        /* <DEDUP_REMOVED lines=22> */
.L_x_3156:
        /* <DEDUP_REMOVED lines=16> */
.L_x_3184:
[----:B------:R-:W-:Y:S05]  /*cb90*/  EXIT ;  /* 0x000000000000794d */ /* 0x000fea0003800000 */
.L_x_3183:
[----:B------:R-:W-:-:S06]  /*cba0*/  HADD2.F32 R2, -RZ, R2.H0_H0 ;  /* 0x20000002ff027230 */ /* 0x000fcc0000004100 */
[----:B------:R-:W0:Y:S02]  /*cbb0*/  F2I.U64.TRUNC R2, R2 ;  /* 0x0000000200027311 */ /* 0x000e24000020d800 */
[----:B0-----:R-:W-:Y:S01]  /*cbc0*/  STG.E.64 desc[UR36][R16.64], R2 ;  /* 0x0000000210007986 */ /* 0x001fe2000c101b24 */
[----:B------:R-:W-:Y:S05]  /*cbd0*/  EXIT ;  /* 0x000000000000794d */ /* 0x000fea0003800000 */
.L_x_3182:
[----:B------:R-:W-:-:S04]  /*cbe0*/  HADD2.F32 R2, -RZ, R2.H0_H0 ;  /* 0x20000002ff027230 */ /* 0x000fc80000004100 */
[----:B------:R-:W0:Y:S02]  /*cbf0*/  F2I.FTZ.U32.TRUNC.NTZ R3, R2 ;  /* 0x0000000200037305 */ /* 0x000e24000021f000 */
[----:B0-----:R-:W-:Y:S01]  /*cc00*/  STG.E desc[UR36][R16.64], R3 ;  /* 0x0000000310007986 */ /* 0x001fe2000c101924 */
[----:B------:R-:W-:Y:S05]  /*cc10*/  EXIT ;  /* 0x000000000000794d */ /* 0x000fea0003800000 */
.L_x_3185:
        /* <DEDUP_REMOVED lines=14> */
.L_x_22788:


//--------------------- .text._ZN2at6native27unrolled_elementwise_kernelINS0_13BUnaryFunctorIN3c104HalfES4_S4_ZZZNS0_15binary_internal21div_trunc_kernel_cudaERNS_18TensorIteratorBaseEENKUlvE1_clEvENKUlvE1_clEvEUlS4_S4_E_EESt5arrayIPcLm2EELi4E23TrivialOffsetCalculatorILi1EjESG_NS0_6memory12LoadWithCastILi1EEENSH_13StoreWithCastILi1EEEEEviT_T0_T2_T3_T4_T5_ --------------------------
	.section	.text._ZN2at6native27unrolled_elementwise_kernelINS0_13BUnaryFunctorIN3c104HalfES4_S4_ZZZNS0_15binary_internal21div_trunc_kernel_cudaERNS_18TensorIteratorBaseEENKUlvE1_clEvENKUlvE1_clEvEUlS4_S4_E_EESt5arrayIPcLm2EELi4E23TrivialOffsetCalculatorILi1EjESG_NS0_6memory12LoadWithCastILi1EEENSH_13StoreWithCastILi1EEEEEviT_T0_T2_T3_T4_T5_,"ax",@progbits
	.align	128
        .global         _ZN2at6native27unrolled_elementwise_kernelINS0_13BUnaryFunctorIN3c104HalfES4_S4_ZZZNS0_15binary_internal21div_trunc_kernel_cudaERNS_18TensorIteratorBaseEENKUlvE1_clEvENKUlvE1_clEvEUlS4_S4_E_EESt5arrayIPcLm2EELi4E23TrivialOffsetCalculatorILi1EjESG_NS0_6memory12LoadWithCastILi1EEENSH_13StoreWithCastILi1EEEEEviT_T0_T2_T3_T4_T5_
        .type           _ZN2at6native27unrolled_elementwise_kernelINS0_13BUnaryFunctorIN3c104HalfES4_S4_ZZZNS0_15binary_internal21div_trunc_kernel_cudaERNS_18TensorIteratorBaseEENKUlvE1_clEvENKUlvE1_clEvEUlS4_S4_E_EESt5arrayIPcLm2EELi4E23TrivialOffsetCalculatorILi1EjESG_NS0_6memory12LoadWithCastILi1EEENSH_13StoreWithCastILi1EEEEEviT_T0_T2_T3_T4_T5_,@function
        .size           _ZN2at6native27unrolled_elementwise_kernelINS0_13BUnaryFunctorIN3c104HalfES4_S4_ZZZNS0_15binary_internal21div_trunc_kernel_cudaERNS_18TensorIteratorBaseEENKUlvE1_clEvENKUlvE1_clEvEUlS4_S4_E_EESt5arrayIPcLm2EELi4E23TrivialOffsetCalculatorILi1EjESG_NS0_6memory12LoadWithCastILi1EEENSH_13StoreWithCastILi1EEEEEviT_T0_T2_T3_T4_T5_,(.L_x_22789 - _ZN2at6native27unrolled_elementwise_kernelINS0_13BUnaryFunctorIN3c104HalfES4_S4_ZZZNS0_15binary_internal21div_trunc_kernel_cudaERNS_18TensorIteratorBaseEENKUlvE1_clEvENKUlvE1_clEvEUlS4_S4_E_EESt5arrayIPcLm2EELi4E23TrivialOffsetCalculatorILi1EjESG_NS0_6memory12LoadWithCastILi1EEENSH_13StoreWithCastILi1EEEEEviT_T0_T2_T3_T4_T5_)
        .other          _ZN2at6native27unrolled_elementwise_kernelINS0_13BUnaryFunctorIN3c104HalfES4_S4_ZZZNS0_15binary_internal21div_trunc_kernel_cudaERNS_18TensorIteratorBaseEENKUlvE1_clEvENKUlvE1_clEvEUlS4_S4_E_EESt5arrayIPcLm2EELi4E23TrivialOffsetCalculatorILi1EjESG_NS0_6memory12LoadWithCastILi1EEENSH_13StoreWithCastILi1EEEEEviT_T0_T2_T3_T4_T5_,@"STO_CUDA_ENTRY STV_DEFAULT"
_ZN2at6native27unrolled_elementwise_kernelINS0_13BUnaryFunctorIN3c104HalfES4_S4_ZZZNS0_15binary_internal21div_trunc_kernel_cudaERNS_18TensorIteratorBaseEENKUlvE1_clEvENKUlvE1_clEvEUlS4_S4_E_EESt5arrayIPcLm2EELi4E23TrivialOffsetCalculatorILi1EjESG_NS0_6memory12LoadWithCastILi1EEENSH_13StoreWithCastILi1EEEEEviT_T0_T2_T3_T4_T5_:
.text._ZN2at6native27unrolled_elementwise_kernelINS0_13BUnaryFunctorIN3c104HalfES4_S4_ZZZNS0_15binary_internal21div_trunc_kernel_cudaERNS_18TensorIteratorBaseEENKUlvE1_clEvENKUlvE1_clEvEUlS4_S4_E_EESt5arrayIPcLm2EELi4E23TrivialOffsetCalculatorILi1EjESG_NS0_6memory12LoadWithCastILi1EEENSH_13StoreWithCastILi1EEEEEviT_T0_T2_T3_T4_T5_:
        /* <DEDUP_REMOVED lines=34> */
.L_x_3191:
[----:B------:R-:W2:Y:S02]  /*0220*/  LDG.E.U8 R2, desc[UR36][R2.64] ;  /* 0x0000002402027981 */ /* 0x000ea4000c1e1100 */
[----:B--2---:R-:W-:-:S04]  /*0230*/  I2FP.F32.U32 R0, R2 ;  /* 0x0000000200007245 */ /* 0x004fc80000201000 */
[----:B------:R-:W-:-:S04]  /*0240*/  F2FP.F16.F32.PACK_AB R0, RZ, R0 ;  /* 0x00000000ff00723e */ /* 0x000fc800000000ff */
[----:B------:R-:W-:Y:S01]  /*0250*/  PRMT R25, R0, 0x7610, R25 ;  /* 0x0000761000197816 */ /* 0x000fe20000000019 */
[----:B------:R-:W-:Y:S06]  /*0260*/  BRA `(.L_x_3193) ;  /* 0x0000000c00c07947 */ /* 0x000fec0003800000 */
.L_x_3190:
        /* <DEDUP_REMOVED lines=11> */
.L_x_3195:
[----:B------:R-:W2:Y:S02]  /*0320*/  LDG.E R2, desc[UR36][R2.64] ;  /* 0x0000002402027981 */ /* 0x000ea4000c1e1900 */
[----:B--2---:R-:W-:-:S04]  /*0330*/  I2FP.F32.S32 R0, R2 ;  /* 0x0000000200007245 */ /* 0x004fc80000201400 */
[----:B------:R-:W-:-:S04]  /*0340*/  F2FP.F16.F32.PACK_AB R0, RZ, R0 ;  /* 0x00000000ff00723e */ /* 0x000fc800000000ff */
[----:B------:R-:W-:Y:S01]  /*0350*/  PRMT R25, R0, 0x7610, R25 ;  /* 0x0000761000197816 */ /* 0x000fe20000000019 */
[----:B------:R-:W-:Y:S06]  /*0360*/  BRA `(.L_x_3193) ;  /* 0x0000000c00807947 */ /* 0x000fec0003800000 */
.L_x_3194:
[----:B------:R-:W2:Y:S02]  /*0370*/  LDG.E.U16 R2, desc[UR36][R2.64] ;  /* 0x0000002402027981 */ /* 0x000ea4000c1e1500 */
[----:B--2---:R-:W0:Y:S02]  /*0380*/  I2F.S16 R0, R2 ;  /* 0x0000000200007306 */ /* 0x004e240000101400 */
[----:B0-----:R-:W-:-:S04]  /*0390*/  F2FP.F16.F32.PACK_AB R0, RZ, R0 ;  /* 0x00000000ff00723e */ /* 0x001fc800000000ff */
[----:B------:R-:W-:Y:S01]  /*03a0*/  PRMT R25, R0, 0x7610, R25 ;  /* 0x0000761000197816 */ /* 0x000fe20000000019 */
[----:B------:R-:W-:Y:S06]  /*03b0*/  BRA `(.L_x_3193) ;  /* 0x0000000c006c7947 */ /* 0x000fec0003800000 */
.L_x_3189:
        /* <DEDUP_REMOVED lines=9> */
.L_x_3197:
[----:B------:R1:W5:Y:S01]  /*0450*/  LDG.E.U16 R25, desc[UR36][R2.64] ;  /* 0x0000002402197981 */ /* 0x000362000c1e1500 */
[----:B------:R-:W-:Y:S05]  /*0460*/  BRA `(.L_x_3193) ;  /* 0x0000000c00407947 */ /* 0x000fea0003800000 */
.L_x_3196:
        /* <DEDUP_REMOVED lines=9> */
.L_x_3199:
[----:B------:R0:W5:Y:S01]  /*0500*/  LDG.E.U16 R25, desc[UR36][R2.64] ;  /* 0x0000002402197981 */ /* 0x000162000c1e1500 */
[----:B------:R-:W-:Y:S05]  /*0510*/  BRA `(.L_x_3193) ;  /* 0x0000000c00147947 */ /* 0x000fea0003800000 */
.L_x_3198:
        /* <DEDUP_REMOVED lines=9> */
.L_x_3188:
        /* <DEDUP_REMOVED lines=14> */
.L_x_3202:
        /* <DEDUP_REMOVED lines=9> */
.L_x_3201:
        /* <DEDUP_REMOVED lines=28> */
.L_x_3204:
        /* <DEDUP_REMOVED lines=16> */
.L_x_3203:
[----:B------:R-:W2:Y:S02]  /*09e0*/  LDG.E.U16 R0, desc[UR36][R2.64] ;  /* 0x0000002402007981 */ /* 0x000ea4000c1e1500 */
[----:B--2---:R-:W-:-:S05]  /*09f0*/  IMAD.U32 R0, R0, 0x10000, RZ ;  /* 0x0001000000007824 */ /* 0x004fca00078e00ff */
[----:B------:R-:W-:-:S04]  /*0a00*/  F2FP.F16.F32.PACK_AB R0, RZ, R0 ;  /* 0x00000000ff00723e */ /* 0x000fc800000000ff */
[----:B------:R-:W-:Y:S01]  /*0a10*/  PRMT R25, R0, 0x7610, R25 ;  /* 0x0000761000197816 */ /* 0x000fe20000000019 */
[----:B------:R-:W-:Y:S06]  /*0a20*/  BRA `(.L_x_3193) ;  /* 0x0000000400d07947 */ /* 0x000fec0003800000 */
.L_x_3200:
        /* <DEDUP_REMOVED lines=13> */
.L_x_3207:
        /* <DEDUP_REMOVED lines=21> */
.L_x_3211:
[----:B------:R-:W-:Y:S05]  /*0c50*/  BSYNC B1 ;  /* 0x0000000000017941 */ /* 0x000fea0003800000 */
.L_x_3210:
[----:B------:R-:W-:Y:S01]  /*0c60*/  LEA R3, R0, 0x3b800000, 0x17 ;  /* 0x3b80000000037811 */ /* 0x000fe200078eb8ff */
[----:B------:R-:W-:-:S05]  /*0c70*/  IMAD.SHL.U32 R0, R2, 0x100000, RZ ;  /* 0x0010000002007824 */ /* 0x000fca00078e00ff */
[----:B------:R-:W-:-:S07]  /*0c80*/  LOP3.LUT R0, R3, R0, R4, 0xfe, !PT ;  /* 0x0000000003007212 */ /* 0x000fce00078efe04 */
.L_x_3209:
[----:B------:R-:W-:Y:S05]  /*0c90*/  BSYNC B0 ;  /* 0x0000000000007941 */ /* 0x000fea0003800000 */
.L_x_3208:
[----:B------:R-:W-:-:S04]  /*0ca0*/  F2FP.F16.F32.PACK_AB R0, RZ, R0 ;  /* 0x00000000ff00723e */ /* 0x000fc800000000ff */
[----:B------:R-:W-:Y:S01]  /*0cb0*/  PRMT R25, R0, 0x7610, R25 ;  /* 0x0000761000197816 */ /* 0x000fe20000000019 */
[----:B------:R-:W-:Y:S06]  /*0cc0*/  BRA `(.L_x_3193) ;  /* 0x0000000400287947 */ /* 0x000fec0003800000 */
.L_x_3206:
        /* <DEDUP_REMOVED lines=21> */
.L_x_3215:
[----:B------:R-:W-:Y:S05]  /*0e20*/  BSYNC B1 ;  /* 0x0000000000017941 */ /* 0x000fea0003800000 */
.L_x_3214:
[----:B------:R-:W-:Y:S01]  /*0e30*/  LEA R3, R0, 0x37800000, 0x17 ;  /* 0x3780000000037811 */ /* 0x000fe200078eb8ff */
[----:B------:R-:W-:-:S05]  /*0e40*/  IMAD.SHL.U32 R0, R2, 0x200000, RZ ;  /* 0x0020000002007824 */ /* 0x000fca00078e00ff */
[----:B------:R-:W-:-:S07]  /*0e50*/  LOP3.LUT R0, R3, R0, R4, 0xfe, !PT ;  /* 0x0000000003007212 */ /* 0x000fce00078efe04 */
.L_x_3213:
[----:B------:R-:W-:Y:S05]  /*0e60*/  BSYNC B0 ;  /* 0x0000000000007941 */ /* 0x000fea0003800000 */
.L_x_3212:
[----:B------:R-:W-:-:S04]  /*0e70*/  F2FP.F16.F32.PACK_AB R0, RZ, R0 ;  /* 0x00000000ff00723e */ /* 0x000fc800000000ff */
[----:B------:R-:W-:Y:S01]  /*0e80*/  PRMT R25, R0, 0x7610, R25 ;  /* 0x0000761000197816 */ /* 0x000fe20000000019 */
[----:B------:R-:W-:Y:S06]  /*0e90*/  BRA `(.L_x_3193) ;  /* 0x0000000000b47947 */ /* 0x000fec0003800000 */
.L_x_3205:
        /* <DEDUP_REMOVED lines=14> */
.L_x_3219:
[----:B------:R-:W-:Y:S05]  /*0f80*/  BSYNC B0 ;  /* 0x0000000000007941 */ /* 0x000fea0003800000 */
.L_x_3218:
[----:B------:R-:W-:-:S04]  /*0f90*/  F2FP.F16.F32.PACK_AB R0, RZ, R0 ;  /* 0x00000000ff00723e */ /* 0x000fc800000000ff */
[----:B------:R-:W-:Y:S01]  /*0fa0*/  PRMT R25, R0, 0x7610, R25 ;  /* 0x0000761000197816 */ /* 0x000fe20000000019 */
[----:B------:R-:W-:Y:S06]  /*0fb0*/  BRA `(.L_x_3193) ;  /* 0x00000000006c7947 */ /* 0x000fec0003800000 */
.L_x_3192:
        /* <DEDUP_REMOVED lines=16> */
.L_x_3220:
[----:B------:R-:W-:Y:S01]  /*10c0*/  PRMT R25, RZ, 0x7610, R25 ;  /* 0x00007610ff197816 */ /* 0x000fe20000000019 */
[----:B------:R-:W-:Y:S06]  /*10d0*/  BRA `(.L_x_3193) ;  /* 0x0000000000247947 */ /* 0x000fec0003800000 */
.L_x_3217:
[----:B------:R-:W2:Y:S02]  /*10e0*/  LDG.E.64 R2, desc[UR36][R2.64] ;  /* 0x0000002402027981 */ /* 0x000ea4000c1e1b00 */
[----:B--2---:R-:W0:Y:S02]  /*10f0*/  I2F.U64 R0, R2 ;  /* 0x0000000200007312 */ /* 0x004e240000301000 */
[----:B0-----:R-:W-:-:S04]  /*1100*/  F2FP.F16.F32.PACK_AB R0, RZ, R0 ;  /* 0x00000000ff00723e */ /* 0x001fc800000000ff */
[----:B------:R-:W-:Y:S01]  /*1110*/  PRMT R25, R0, 0x7610, R25 ;  /* 0x0000761000197816 */ /* 0x000fe20000000019 */
[----:B------:R-:W-:Y:S06]  /*1120*/  BRA `(.L_x_3193) ;  /* 0x0000000000107947 */ /* 0x000fec0003800000 */
.L_x_3216:
[----:B------:R-:W2:Y:S02]  /*1130*/  LDG.E R2, desc[UR36][R2.64] ;  /* 0x0000002402027981 */ /* 0x000ea4000c1e1900 */
[----:B--2---:R-:W-:-:S04]  /*1140*/  I2FP.F32.U32 R0, R2 ;  /* 0x0000000200007245 */ /* 0x004fc80000201000 */
[----:B------:R-:W-:-:S04]  /*1150*/  F2FP.F16.F32.PACK_AB R0, RZ, R0 ;  /* 0x00000000ff00723e */ /* 0x000fc800000000ff */
[----:B------:R-:W-:-:S07]  /*1160*/  PRMT R25, R0, 0x7610, R25 ;  /* 0x0000761000197816 */ /* 0x000fce0000000019 */
.L_x_3193:
[----:B------:R-:W2:Y:S02]  /*1170*/  S2R R19, SR_TID.X ;  /* 0x0000000000137919 */ /* 0x000ea40000002100 */
[----:B--2---:R-:W-:-:S07]  /*1180*/  VIADD R19, R19, 0x80 ;  /* 0x0000008013137836 */ /* 0x004fce0000000000 */
.L_x_3187:
[----:B------:R-:W-:Y:S05]  /*1190*/  BSYNC B6 ;  /* 0x0000000000067941 */ /* 0x000fea0003800000 */
.L_x_3186:
[----:B------:R-:W-:Y:S01]  /*11a0*/  ISETP.GE.AND P0, PT, R19, R16, PT ;  /* 0x000000101300720c */ /* 0x000fe20003f06270 */
[----:B------:R-:W-:-:S12]  /*11b0*/  BSSY B6, `(.L_x_3221) ;  /* 0x000010e000067945 */ /* 0x000fd80003800000 */
[----:B------:R-:W-:Y:S05]  /*11c0*/  @P0 BRA `(.L_x_3222) ;  /* 0x0000001000300947 */ /* 0x000fea0003800000 */
[----:B01----:R-:W0:Y:S01]  /*11d0*/  LDC.64 R2, c[0x0][0x220] ;  /* 0x00008800ff027b82 */ /* 0x003e220000000a00 */
        /* <DEDUP_REMOVED lines=22> */
.L_x_3226:
[----:B------:R-:W2:Y:S02]  /*1340*/  LDG.E.U8 R2, desc[UR36][R2.64] ;  /* 0x0000002402027981 */ /* 0x000ea4000c1e1100 */
[----:B--2---:R-:W-:-:S04]  /*1350*/  I2FP.F32.U32 R0, R2 ;  /* 0x0000000200007245 */ /* 0x004fc80000201000 */
[----:B------:R-:W-:-:S04]  /*1360*/  F2FP.F16.F32.PACK_AB R0, RZ, R0 ;  /* 0x00000000ff00723e */ /* 0x000fc800000000ff */
[----:B------:R-:W-:Y:S01]  /*1370*/  PRMT R24, R0, 0x7610, R24 ;  /* 0x0000761000187816 */ /* 0x000fe20000000018 */
[----:B------:R-:W-:Y:S06]  /*1380*/  BRA `(.L_x_3228) ;  /* 0x0000000c00bc7947 */ /* 0x000fec0003800000 */
.L_x_3225:
        /* <DEDUP_REMOVED lines=11> */
.L_x_3230:
[----:B------:R-:W2:Y:S02]  /*1440*/  LDG.E R2, desc[UR36][R2.64] ;  /* 0x0000002402027981 */ /* 0x000ea4000c1e1900 */
[----:B--2---:R-:W-:-:S04]  /*1450*/  I2FP.F32.S32 R0, R2 ;  /* 0x0000000200007245 */ /* 0x004fc80000201400 */
[----:B------:R-:W-:-:S04]  /*1460*/  F2FP.F16.F32.PACK_AB R0, RZ, R0 ;  /* 0x00000000ff00723e */ /* 0x000fc800000000ff */
[----:B------:R-:W-:Y:S01]  /*1470*/  PRMT R24, R0, 0x7610, R24 ;  /* 0x0000761000187816 */ /* 0x000fe20000000018 */
[----:B------:R-:W-:Y:S06]  /*1480*/  BRA `(.L_x_3228) ;  /* 0x0000000c007c7947 */ /* 0x000fec0003800000 */
.L_x_3229:
[----:B------:R-:W2:Y:S02]  /*1490*/  LDG.E.U16 R2, desc[UR36][R2.64] ;  /* 0x0000002402027981 */ /* 0x000ea4000c1e1500 */
[----:B--2---:R-:W0:Y:S02]  /*14a0*/  I2F.S16 R0, R2 ;  /* 0x0000000200007306 */ /* 0x004e240000101400 */
[----:B0-----:R-:W-:-:S04]  /*14b0*/  F2FP.F16.F32.PACK_AB R0, RZ, R0 ;  /* 0x00000000ff00723e */ /* 0x001fc800000000ff */
[----:B------:R-:W-:Y:S01]  /*14c0*/  PRMT R24, R0, 0x7610, R24 ;  /* 0x0000761000187816 */ /* 0x000fe20000000018 */
[----:B------:R-:W-:Y:S06]  /*14d0*/  BRA `(.L_x_3228) ;  /* 0x0000000c00687947 */ /* 0x000fec0003800000 */
.L_x_3224:
        /* <DEDUP_REMOVED lines=9> */
.L_x_3232:
[----:B------:R0:W5:Y:S01]  /*1570*/  LDG.E.U16 R24, desc[UR36][R2.64] ;  /* 0x0000002402187981 */ /* 0x000162000c1e1500 */
[----:B------:R-:W-:Y:S05]  /*1580*/  BRA `(.L_x_3228) ;  /* 0x0000000c003c7947 */ /* 0x000fea0003800000 */
.L_x_3231:
        /* <DEDUP_REMOVED lines=9> */
.L_x_3234:
[----:B------:R1:W5:Y:S01]  /*1620*/  LDG.E.U16 R24, desc[UR36][R2.64] ;  /* 0x0000002402187981 */ /* 0x000362000c1e1500 */
[----:B------:R-:W-:Y:S05]  /*1630*/  BRA `(.L_x_3228) ;  /* 0x0000000c00107947 */ /* 0x000fea0003800000 */
.L_x_3233:
        /* <DEDUP_REMOVED lines=9> */
.L_x_3223:
        /* <DEDUP_REMOVED lines=14> */
.L_x_3237:
        /* <DEDUP_REMOVED lines=9> */
.L_x_3236:
        /* <DEDUP_REMOVED lines=28> */
.L_x_3239:
        /* <DEDUP_REMOVED lines=15> */
.L_x_3238:
[----:B------:R-:W2:Y:S02]  /*1af0*/  LDG.E.U16 R0, desc[UR36][R2.64] ;  /* 0x0000002402007981 */ /* 0x000ea4000c1e1500 */
[----:B--2---:R-:W-:-:S05]  /*1b00*/  IMAD.U32 R0, R0, 0x10000, RZ ;  /* 0x0001000000007824 */ /* 0x004fca00078e00ff */
[----:B------:R-:W-:-:S04]  /*1b10*/  F2FP.F16.F32.PACK_AB R0, RZ, R0 ;  /* 0x00000000ff00723e */ /* 0x000fc800000000ff */
[----:B------:R-:W-:Y:S01]  /*1b20*/  PRMT R24, R0, 0x7610, R24 ;  /* 0x0000761000187816 */ /* 0x000fe20000000018 */
[----:B------:R-:W-:Y:S06]  /*1b30*/  BRA `(.L_x_3228) ;  /* 0x0000000400d07947 */ /* 0x000fec0003800000 */
.L_x_3235:
        /* <DEDUP_REMOVED lines=13> */
.L_x_3242:
        /* <DEDUP_REMOVED lines=21> */
.L_x_3246:
[----:B------:R-:W-:Y:S05]  /*1d60*/  BSYNC B1 ;  /* 0x0000000000017941 */ /* 0x000fea0003800000 */
.L_x_3245:
[----:B------:R-:W-:Y:S01]  /*1d70*/  LEA R3, R0, 0x3b800000, 0x17 ;  /* 0x3b80000000037811 */ /* 0x000fe200078eb8ff */
[----:B------:R-:W-:-:S05]  /*1d80*/  IMAD.SHL.U32 R0, R2, 0x100000, RZ ;  /* 0x0010000002007824 */ /* 0x000fca00078e00ff */
[----:B------:R-:W-:-:S07]  /*1d90*/  LOP3.LUT R0, R3, R0, R4, 0xfe, !PT ;  /* 0x0000000003007212 */ /* 0x000fce00078efe04 */
.L_x_3244:
[----:B------:R-:W-:Y:S05]  /*1da0*/  BSYNC B0 ;  /* 0x0000000000007941 */ /* 0x000fea0003800000 */
.L_x_3243:
[----:B------:R-:W-:-:S04]  /*1db0*/  F2FP.F16.F32.PACK_AB R0, RZ, R0 ;  /* 0x00000000ff00723e */ /* 0x000fc800000000ff */
[----:B------:R-:W-:Y:S01]  /*1dc0*/  PRMT R24, R0, 0x7610, R24 ;  /* 0x0000761000187816 */ /* 0x000fe20000000018 */
[----:B------:R-:W-:Y:S06]  /*1dd0*/  BRA `(.L_x_3228) ;  /* 0x0000000400287947 */ /* 0x000fec0003800000 */
.L_x_3241:
        /* <DEDUP_REMOVED lines=21> */
.L_x_3250:
[----:B------:R-:W-:Y:S05]  /*1f30*/  BSYNC B1 ;  /* 0x0000000000017941 */ /* 0x000fea0003800000 */
.L_x_3249:
[----:B------:R-:W-:Y:S01]  /*1f40*/  LEA R3, R0, 0x37800000, 0x17 ;  /* 0x3780000000037811 */ /* 0x000fe200078eb8ff */
[----:B------:R-:W-:-:S05]  /*1f50*/  IMAD.SHL.U32 R0, R2, 0x200000, RZ ;  /* 0x0020000002007824 */ /* 0x000fca00078e00ff */
[----:B------:R-:W-:-:S07]  /*1f60*/  LOP3.LUT R0, R3, R0, R4, 0xfe, !PT ;  /* 0x0000000003007212 */ /* 0x000fce00078efe04 */
.L_x_3248:
[----:B------:R-:W-:Y:S05]  /*1f70*/  BSYNC B0 ;  /* 0x0000000000007941 */ /* 0x000fea0003800000 */
.L_x_3247:
[----:B------:R-:W-:-:S04]  /*1f80*/  F2FP.F16.F32.PACK_AB R0, RZ, R0 ;  /* 0x00000000ff00723e */ /* 0x000fc800000000ff */
[----:B------:R-:W-:Y:S01]  /*1f90*/  PRMT R24, R0, 0x7610, R24 ;  /* 0x0000761000187816 */ /* 0x000fe20000000018 */
[----:B------:R-:W-:Y:S06]  /*1fa0*/  BRA `(.L_x_3228) ;  /* 0x0000000000b47947 */ /* 0x000fec0003800000 */
.L_x_3240:
        /* <DEDUP_REMOVED lines=14> */
.L_x_3254:
[----:B------:R-:W-:Y:S05]  /*2090*/  BSYNC B0 ;  /* 0x0000000000007941 */ /* 0x000fea0003800000 */
.L_x_3253:
[----:B------:R-:W-:-:S04]  /*20a0*/  F2FP.F16.F32.PACK_AB R0, RZ, R0 ;  /* 0x00000000ff00723e */ /* 0x000fc800000000ff */
[----:B------:R-:W-:Y:S01]  /*20b0*/  PRMT R24, R0, 0x7610, R24 ;  /* 0x0000761000187816 */ /* 0x000fe20000000018 */
[----:B------:R-:W-:Y:S06]  /*20c0*/  BRA `(.L_x_3228) ;  /* 0x00000000006c7947 */ /* 0x000fec0003800000 */
.L_x_3227:
        /* <DEDUP_REMOVED lines=16> */
.L_x_3255:
[----:B------:R-:W-:Y:S01]  /*21d0*/  PRMT R24, RZ, 0x7610, R24 ;  /* 0x00007610ff187816 */ /* 0x000fe20000000018 */
[----:B------:R-:W-:Y:S06]  /*21e0*/  BRA `(.L_x_3228) ;  /* 0x0000000000247947 */ /* 0x000fec0003800000 */
.L_x_3252:
[----:B------:R-:W2:Y:S02]  /*21f0*/  LDG.E.64 R2, desc[UR36][R2.64] ;  /* 0x0000002402027981 */ /* 0x000ea4000c1e1b00 */
[----:B--2---:R-:W0:Y:S02]  /*2200*/  I2F.U64 R0, R2 ;  /* 0x0000000200007312 */ /* 0x004e240000301000 */
[----:B0-----:R-:W-:-:S04]  /*2210*/  F2FP.F16.F32.PACK_AB R0, RZ, R0 ;  /* 0x00000000ff00723e */ /* 0x001fc800000000ff */
[----:B------:R-:W-:Y:S01]  /*2220*/  PRMT R24, R0, 0x7610, R24 ;  /* 0x0000761000187816 */ /* 0x000fe20000000018 */
[----:B------:R-:W-:Y:S06]  /*2230*/  BRA `(.L_x_3228) ;  /* 0x0000000000107947 */ /* 0x000fec0003800000 */
.L_x_3251:
[----:B------:R-:W2:Y:S02]  /*2240*/  LDG.E R2, desc[UR36][R2.64] ;  /* 0x0000002402027981 */ /* 0x000ea4000c1e1900 */
[----:B--2---:R-:W-:-:S04]  /*2250*/  I2FP.F32.U32 R0, R2 ;  /* 0x0000000200007245 */ /* 0x004fc80000201000 */
[----:B------:R-:W-:-:S04]  /*2260*/  F2FP.F16.F32.PACK_AB R0, RZ, R0 ;  /* 0x00000000ff00723e */ /* 0x000fc800000000ff */
[----:B------:R-:W-:-:S07]  /*2270*/  PRMT R24, R0, 0x7610, R24 ;  /* 0x0000761000187816 */ /* 0x000fce0000000018 */
.L_x_3228:
[----:B------:R-:W-:-:S07]  /*2280*/  VIADD R19, R19, 0x80 ;  /* 0x0000008013137836 */ /* 0x000fce0000000000 */
.L_x_3222:
[----:B------:R-:W-:Y:S05]  /*2290*/  BSYNC B6 ;  /* 0x0000000000067941 */ /* 0x000fea0003800000 */
.L_x_3221:
[----:B------:R-:W-:Y:S01]  /*22a0*/  ISETP.GE.AND P0, PT, R19, R16, PT ;  /* 0x000000101300720c */ /* 0x000fe20003f06270 */
[----:B------:R-:W-:Y:S01]  /*22b0*/  BSSY B6, `(.L_x_3256) ;  /* 0x000010f000067945 */ /* 0x000fe20003800000 */
[----:B------:R-:W-:Y:S02]  /*22c0*/  PRMT R22, RZ, 0x7610, R22 ;  /* 0x00007610ff167816 */ /* 0x000fe40000000016 */
[----:B01----:R-:W-:-:S09]  /*22d0*/  PRMT R2, RZ, 0x7610, R2 ;  /* 0x00007610ff027816 */ /* 0x003fd20000000002 */
[----:B------:R-:W-:Y:S05]  /*22e0*/  @P0 BRA `(.L_x_3257) ;  /* 0x00000010002c0947 */ /* 0x000fea0003800000 */
[----:B------:R-:W0:Y:S01]  /*22f0*/  LDC.64 R4, c[0x0][0x220] ;  /* 0x00008800ff047b82 */ /* 0x000e220000000a00 */
        /* <DEDUP_REMOVED lines=22> */
.L_x_3261:
[----:B------:R-:W2:Y:S02]  /*2460*/  LDG.E.U8 R4, desc[UR36][R4.64] ;  /* 0x0000002404047981 */ /* 0x000ea4000c1e1100 */
[----:B--2---:R-:W-:-:S04]  /*2470*/  I2FP.F32.U32 R0, R4 ;  /* 0x0000000400007245 */ /* 0x004fc80000201000 */
[----:B------:R-:W-:-:S04]  /*2480*/  F2FP.F16.F32.PACK_AB R0, RZ, R0 ;  /* 0x00000000ff00723e */ /* 0x000fc800000000ff */
[----:B------:R-:W-:Y:S01]  /*2490*/  PRMT R2, R0, 0x7610, R2 ;  /* 0x0000761000027816 */ /* 0x000fe20000000002 */
[----:B------:R-:W-:Y:S06]  /*24a0*/  BRA `(.L_x_3263) ;  /* 0x0000000c00b87947 */ /* 0x000fec0003800000 */
.L_x_3260:
        /* <DEDUP_REMOVED lines=11> */
.L_x_3265:
[----:B------:R-:W2:Y:S02]  /*2560*/  LDG.E R4, desc[UR36][R4.64] ;  /* 0x0000002404047981 */ /* 0x000ea4000c1e1900 */
[----:B--2---:R-:W-:-:S04]  /*2570*/  I2FP.F32.S32 R0, R4 ;  /* 0x0000000400007245 */ /* 0x004fc80000201400 */
[----:B------:R-:W-:-:S04]  /*2580*/  F2FP.F16.F32.PACK_AB R0, RZ, R0 ;  /* 0x00000000ff00723e */ /* 0x000fc800000000ff */
[----:B------:R-:W-:Y:S01]  /*2590*/  PRMT R2, R0, 0x7610, R2 ;  /* 0x0000761000027816 */ /* 0x000fe20000000002 */
[----:B------:R-:W-:Y:S06]  /*25a0*/  BRA `(.L_x_3263) ;  /* 0x0000000c00787947 */ /* 0x000fec0003800000 */
.L_x_3264:
[----:B------:R-:W2:Y:S02]  /*25b0*/  LDG.E.U16 R4, desc[UR36][R4.64] ;  /* 0x0000002404047981 */ /* 0x000ea4000c1e1500 */
[----:B--2---:R-:W0:Y:S02]  /*25c0*/  I2F.S16 R0, R4 ;  /* 0x0000000400007306 */ /* 0x004e240000101400 */
[----:B0-----:R-:W-:-:S04]  /*25d0*/  F2FP.F16.F32.PACK_AB R0, RZ, R0 ;  /* 0x00000000ff00723e */ /* 0x001fc800000000ff */
[----:B------:R-:W-:Y:S01]  /*25e0*/  PRMT R2, R0, 0x7610, R2 ;  /* 0x0000761000027816 */ /* 0x000fe20000000002 */
[----:B------:R-:W-:Y:S06]  /*25f0*/  BRA `(.L_x_3263) ;  /* 0x0000000c00647947 */ /* 0x000fec0003800000 */
.L_x_3259:
        /* <DEDUP_REMOVED lines=9> */
.L_x_3267:
[----:B------:R0:W5:Y:S01]  /*2690*/  LDG.E.U16 R2, desc[UR36][R4.64] ;  /* 0x0000002404027981 */ /* 0x000162000c1e1500 */
[----:B------:R-:W-:Y:S05]  /*26a0*/  BRA `(.L_x_3263) ;  /* 0x0000000c00387947 */ /* 0x000fea0003800000 */
.L_x_3266:
        /* <DEDUP_REMOVED lines=9> */
.L_x_3269:
[----:B------:R1:W5:Y:S01]  /*2740*/  LDG.E.U16 R2, desc[UR36][R4.64] ;  /* 0x0000002404027981 */ /* 0x000362000c1e1500 */
[----:B------:R-:W-:Y:S05]  /*2750*/  BRA `(.L_x_3263) ;  /* 0x0000000c000c7947 */ /* 0x000fea0003800000 */
.L_x_3268:
        /* <DEDUP_REMOVED lines=9> */
.L_x_3258:
        /* <DEDUP_REMOVED lines=14> */
.L_x_3272:
        /* <DEDUP_REMOVED lines=9> */
.L_x_3271:
        /* <DEDUP_REMOVED lines=28> */
.L_x_3274:
        /* <DEDUP_REMOVED lines=14> */
.L_x_3273:
[----:B------:R-:W2:Y:S02]  /*2c00*/  LDG.E.U16 R0, desc[UR36][R4.64] ;  /* 0x0000002404007981 */ /* 0x000ea4000c1e1500 */
[----:B--2---:R-:W-:-:S05]  /*2c10*/  IMAD.U32 R0, R0, 0x10000, RZ ;  /* 0x0001000000007824 */ /* 0x004fca00078e00ff */
[----:B------:R-:W-:-:S04]  /*2c20*/  F2FP.F16.F32.PACK_AB R0, RZ, R0 ;  /* 0x00000000ff00723e */ /* 0x000fc800000000ff */
[----:B------:R-:W-:Y:S01]  /*2c30*/  PRMT R2, R0, 0x7610, R2 ;  /* 0x0000761000027816 */ /* 0x000fe20000000002 */
[----:B------:R-:W-:Y:S06]  /*2c40*/  BRA `(.L_x_3263) ;  /* 0x0000000400d07947 */ /* 0x000fec0003800000 */
.L_x_3270:
        /* <DEDUP_REMOVED lines=13> */
.L_x_3277:
        /* <DEDUP_REMOVED lines=21> */
.L_x_3281:
[----:B------:R-:W-:Y:S05]  /*2e70*/  BSYNC B1 ;  /* 0x0000000000017941 */ /* 0x000fea0003800000 */
.L_x_3280:
[----:B------:R-:W-:Y:S01]  /*2e80*/  LEA R3, R0, 0x3b800000, 0x17 ;  /* 0x3b80000000037811 */ /* 0x000fe200078eb8ff */
[----:B------:R-:W-:-:S05]  /*2e90*/  IMAD.SHL.U32 R0, R2, 0x100000, RZ ;  /* 0x0010000002007824 */ /* 0x000fca00078e00ff */
[----:B------:R-:W-:-:S07]  /*2ea0*/  LOP3.LUT R0, R3, R0, R4, 0xfe, !PT ;  /* 0x0000000003007212 */ /* 0x000fce00078efe04 */
.L_x_3279:
[----:B------:R-:W-:Y:S05]  /*2eb0*/  BSYNC B0 ;  /* 0x0000000000007941 */ /* 0x000fea0003800000 */
.L_x_3278:
[----:B------:R-:W-:-:S04]  /*2ec0*/  F2FP.F16.F32.PACK_AB R0, RZ, R0 ;  /* 0x00000000ff00723e */ /* 0x000fc800000000ff */
[----:B------:R-:W-:Y:S01]  /*2ed0*/  PRMT R2, R0, 0x7610, R2 ;  /* 0x0000761000027816 */ /* 0x000fe20000000002 */
[----:B------:R-:W-:Y:S06]  /*2ee0*/  BRA `(.L_x_3263) ;  /* 0x0000000400287947 */ /* 0x000fec0003800000 */
.L_x_3276:
        /* <DEDUP_REMOVED lines=21> */
.L_x_3285:
[----:B------:R-:W-:Y:S05]  /*3040*/  BSYNC B1 ;  /* 0x0000000000017941 */ /* 0x000fea0003800000 */
.L_x_3284:
[----:B------:R-:W-:Y:S01]  /*3050*/  LEA R3, R0, 0x37800000, 0x17 ;  /* 0x3780000000037811 */ /* 0x000fe200078eb8ff */
[----:B------:R-:W-:-:S05]  /*3060*/  IMAD.SHL.U32 R0, R2, 0x200000, RZ ;  /* 0x0020000002007824 */ /* 0x000fca00078e00ff */
[----:B------:R-:W-:-:S07]  /*3070*/  LOP3.LUT R0, R3, R0, R4, 0xfe, !PT ;  /* 0x0000000003007212 */ /* 0x000fce00078efe04 */
.L_x_3283:
[----:B------:R-:W-:Y:S05]  /*3080*/  BSYNC B0 ;  /* 0x0000000000007941 */ /* 0x000fea0003800000 */
.L_x_3282:
[----:B------:R-:W-:-:S04]  /*3090*/  F2FP.F16.F32.PACK_AB R0, RZ, R0 ;  /* 0x00000000ff00723e */ /* 0x000fc800000000ff */
[----:B------:R-:W-:Y:S01]  /*30a0*/  PRMT R2, R0, 0x7610, R2 ;  /* 0x0000761000027816 */ /* 0x000fe20000000002 */
[----:B------:R-:W-:Y:S06]  /*30b0*/  BRA `(.L_x_3263) ;  /* 0x0000000000b47947 */ /* 0x000fec0003800000 */
.L_x_3275:
        /* <DEDUP_REMOVED lines=14> */
.L_x_3289:
[----:B------:R-:W-:Y:S05]  /*31a0*/  BSYNC B0 ;  /* 0x0000000000007941 */ /* 0x000fea0003800000 */
.L_x_3288:
[----:B------:R-:W-:-:S04]  /*31b0*/  F2FP.F16.F32.PACK_AB R0, RZ, R0 ;  /* 0x00000000ff00723e */ /* 0x000fc800000000ff */
[----:B------:R-:W-:Y:S01]  /*31c0*/  PRMT R2, R0, 0x7610, R2 ;  /* 0x0000761000027816 */ /* 0x000fe20000000002 */
[----:B------:R-:W-:Y:S06]  /*31d0*/  BRA `(.L_x_3263) ;  /* 0x00000000006c7947 */ /* 0x000fec0003800000 */
.L_x_3262:
        /* <DEDUP_REMOVED lines=16> */
.L_x_3290:
[----:B------:R-:W-:Y:S01]  /*32e0*/  PRMT R2, RZ, 0x7610, R2 ;  /* 0x00007610ff027816 */ /* 0x000fe20000000002 */
[----:B------:R-:W-:Y:S06]  /*32f0*/  BRA `(.L_x_3263) ;  /* 0x0000000000247947 */ /* 0x000fec0003800000 */
.L_x_3287:
[----:B------:R-:W2:Y:S02]  /*3300*/  LDG.E.64 R4, desc[UR36][R4.64] ;  /* 0x0000002404047981 */ /* 0x000ea4000c1e1b00 */
[----:B--2---:R-:W0:Y:S02]  /*3310*/  I2F.U64 R0, R4 ;  /* 0x0000000400007312 */ /* 0x004e240000301000 */
[----:B0-----:R-:W-:-:S04]  /*3320*/  F2FP.F16.F32.PACK_AB R0, RZ, R0 ;  /* 0x00000000ff00723e */ /* 0x001fc800000000ff */
[----:B------:R-:W-:Y:S01]  /*3330*/  PRMT R2, R0, 0x7610, R2 ;  /* 0x0000761000027816 */ /* 0x000fe20000000002 */
[----:B------:R-:W-:Y:S06]  /*3340*/  BRA `(.L_x_3263) ;  /* 0x0000000000107947 */ /* 0x000fec0003800000 */
.L_x_3286:
[----:B------:R-:W2:Y:S02]  /*3350*/  LDG.E R4, desc[UR36][R4.64] ;  /* 0x0000002404047981 */ /* 0x000ea4000c1e1900 */
[----:B--2---:R-:W-:-:S04]  /*3360*/  I2FP.F32.U32 R0, R4 ;  /* 0x0000000400007245 */ /* 0x004fc80000201000 */
[----:B------:R-:W-:-:S04]  /*3370*/  F2FP.F16.F32.PACK_AB R0, RZ, R0 ;  /* 0x00000000ff00723e */ /* 0x000fc800000000ff */
[----:B------:R-:W-:-:S07]  /*3380*/  PRMT R2, R0, 0x7610, R2 ;  /* 0x0000761000027816 */ /* 0x000fce0000000002 */
.L_x_3263:
[----:B------:R-:W-:-:S07]  /*3390*/  VIADD R19, R19, 0x80 ;  /* 0x0000008013137836 */ /* 0x000fce0000000000 */
.L_x_3257:
[----:B------:R-:W-:Y:S05]  /*33a0*/  BSYNC B6 ;  /* 0x0000000000067941 */ /* 0x000fea0003800000 */
.L_x_3256:
[----:B------:R-:W-:Y:S01]  /*33b0*/  ISETP.GE.AND P0, PT, R19, R16, PT ;  /* 0x000000101300720c */ /* 0x000fe20003f06270 */
[----:B------:R-:W-:-:S12]  /*33c0*/  BSSY B6, `(.L_x_3291) ;  /* 0x000010c000067945 */ /* 0x000fd80003800000 */
        /* <DEDUP_REMOVED lines=23> */
.L_x_3296:
[----:B------:R-:W2:Y:S02]  /*3540*/  LDG.E.U8 R4, desc[UR36][R4.64] ;  /* 0x0000002404047981 */ /* 0x000ea4000c1e1100 */
[----:B--2---:R-:W-:-:S04]  /*3550*/  I2FP.F32.U32 R0, R4 ;  /* 0x0000000400007245 */ /* 0x004fc80000201000 */
[----:B------:R-:W-:-:S04]  /*3560*/  F2FP.F16.F32.PACK_AB R0, RZ, R0 ;  /* 0x00000000ff00723e */ /* 0x000fc800000000ff */
[----:B------:R-:W-:Y:S01]  /*3570*/  PRMT R22, R0, 0x7610, R22 ;  /* 0x0000761000167816 */ /* 0x000fe20000000016 */
[----:B------:R-:W-:Y:S06]  /*3580*/  BRA `(.L_x_3292) ;  /* 0x0000000c00bc7947 */ /* 0x000fec0003800000 */
.L_x_3295:
        /* <DEDUP_REMOVED lines=11> */
.L_x_3299:
[----:B------:R-:W2:Y:S02]  /*3640*/  LDG.E R4, desc[UR36][R4.64] ;  /* 0x0000002404047981 */ /* 0x000ea4000c1e1900 */
[----:B--2---:R-:W-:-:S04]  /*3650*/  I2FP.F32.S32 R0, R4 ;  /* 0x0000000400007245 */ /* 0x004fc80000201400 */
[----:B------:R-:W-:-:S04]  /*3660*/  F2FP.F16.F32.PACK_AB R0, RZ, R0 ;  /* 0x00000000ff00723e */ /* 0x000fc800000000ff */
[----:B------:R-:W-:Y:S01]  /*3670*/  PRMT R22, R0, 0x7610, R22 ;  /* 0x0000761000167816 */ /* 0x000fe20000000016 */
[----:B------:R-:W-:Y:S06]  /*3680*/  BRA `(.L_x_3292) ;  /* 0x0000000c007c7947 */ /* 0x000fec0003800000 */
.L_x_3298:
[----:B------:R-:W2:Y:S02]  /*3690*/  LDG.E.U16 R4, desc[UR36][R4.64] ;  /* 0x0000002404047981 */ /* 0x000ea4000c1e1500 */
[----:B--2---:R-:W0:Y:S02]  /*36a0*/  I2F.S16 R0, R4 ;  /* 0x0000000400007306 */ /* 0x004e240000101400 */
[----:B0-----:R-:W-:-:S04]  /*36b0*/  F2FP.F16.F32.PACK_AB R0, RZ, R0 ;  /* 0x00000000ff00723e */ /* 0x001fc800000000ff */
[----:B------:R-:W-:Y:S01]  /*36c0*/  PRMT R22, R0, 0x7610, R22 ;  /* 0x0000761000167816 */ /* 0x000fe20000000016 */
[----:B------:R-:W-:Y:S06]  /*36d0*/  BRA `(.L_x_3292) ;  /* 0x0000000c00687947 */ /* 0x000fec0003800000 */
.L_x_3294:
        /* <DEDUP_REMOVED lines=9> */
.L_x_3301:
[----:B------:R2:W5:Y:S01]  /*3770*/  LDG.E.U16 R22, desc[UR36][R4.64] ;  /* 0x0000002404167981 */ /* 0x000562000c1e1500 */
[----:B------:R-:W-:Y:S05]  /*3780*/  BRA `(.L_x_3292) ;  /* 0x0000000c003c7947 */ /* 0x000fea0003800000 */
.L_x_3300:
        /* <DEDUP_REMOVED lines=9> */
.L_x_3303:
[----:B------:R3:W5:Y:S01]  /*3820*/  LDG.E.U16 R22, desc[UR36][R4.64] ;  /* 0x0000002404167981 */ /* 0x000762000c1e1500 */
[----:B------:R-:W-:Y:S05]  /*3830*/  BRA `(.L_x_3292) ;  /* 0x0000000c00107947 */ /* 0x000fea0003800000 */
.L_x_3302:
        /* <DEDUP_REMOVED lines=9> */
.L_x_3293:
        /* <DEDUP_REMOVED lines=14> */
.L_x_3306:
        /* <DEDUP_REMOVED lines=9> */
.L_x_3305:
        /* <DEDUP_REMOVED lines=28> */
.L_x_3308:
        /* <DEDUP_REMOVED lines=15> */
.L_x_3307:
[----:B------:R-:W2:Y:S02]  /*3cf0*/  LDG.E.U16 R0, desc[UR36][R4.64] ;  /* 0x0000002404007981 */ /* 0x000ea4000c1e1500 */
[----:B--2---:R-:W-:-:S05]  /*3d00*/  IMAD.U32 R0, R0, 0x10000, RZ ;  /* 0x0001000000007824 */ /* 0x004fca00078e00ff */
[----:B------:R-:W-:-:S04]  /*3d10*/  F2FP.F16.F32.PACK_AB R0, RZ, R0 ;  /* 0x00000000ff00723e */ /* 0x000fc800000000ff */
[----:B------:R-:W-:Y:S01]  /*3d20*/  PRMT R22, R0, 0x7610, R22 ;  /* 0x0000761000167816 */ /* 0x000fe20000000016 */
[----:B------:R-:W-:Y:S06]  /*3d30*/  BRA `(.L_x_3292) ;  /* 0x0000000400d07947 */ /* 0x000fec0003800000 */
.L_x_3304:
        /* <DEDUP_REMOVED lines=13> */
.L_x_3311:
        /* <DEDUP_REMOVED lines=21> */
.L_x_3315:
[----:B------:R-:W-:Y:S05]  /*3f60*/  BSYNC B1 ;  /* 0x0000000000017941 */ /* 0x000fea0003800000 */
.L_x_3314:
[----:B------:R-:W-:Y:S01]  /*3f70*/  LEA R5, R0, 0x3b800000, 0x17 ;  /* 0x3b80000000057811 */ /* 0x000fe200078eb8ff */
[----:B------:R-:W-:-:S05]  /*3f80*/  IMAD.SHL.U32 R0, R3, 0x100000, RZ ;  /* 0x0010000003007824 */ /* 0x000fca00078e00ff */
[----:B------:R-:W-:-:S07]  /*3f90*/  LOP3.LUT R0, R5, R0, R6, 0xfe, !PT ;  /* 0x0000000005007212 */ /* 0x000fce00078efe06 */
.L_x_3313:
[----:B------:R-:W-:Y:S05]  /*3fa0*/  BSYNC B0 ;  /* 0x0000000000007941 */ /* 0x000fea0003800000 */
.L_x_3312:
[----:B------:R-:W-:-:S04]  /*3fb0*/  F2FP.F16.F32.PACK_AB R0, RZ, R0 ;  /* 0x00000000ff00723e */ /* 0x000fc800000000ff */
[----:B------:R-:W-:Y:S01]  /*3fc0*/  PRMT R22, R0, 0x7610, R22 ;  /* 0x0000761000167816 */ /* 0x000fe20000000016 */
[----:B------:R-:W-:Y:S06]  /*3fd0*/  BRA `(.L_x_3292) ;  /* 0x0000000400287947 */ /* 0x000fec0003800000 */
.L_x_3310:
        /* <DEDUP_REMOVED lines=21> */
.L_x_3319:
[----:B------:R-:W-:Y:S05]  /*4130*/  BSYNC B1 ;  /* 0x0000000000017941 */ /* 0x000fea0003800000 */
.L_x_3318:
[----:B------:R-:W-:Y:S01]  /*4140*/  LEA R5, R0, 0x37800000, 0x17 ;  /* 0x3780000000057811 */ /* 0x000fe200078eb8ff */
[----:B------:R-:W-:-:S05]  /*4150*/  IMAD.SHL.U32 R0, R3, 0x200000, RZ ;  /* 0x0020000003007824 */ /* 0x000fca00078e00ff */
[----:B------:R-:W-:-:S07]  /*4160*/  LOP3.LUT R0, R5, R0, R6, 0xfe, !PT ;  /* 0x0000000005007212 */ /* 0x000fce00078efe06 */
.L_x_3317:
[----:B------:R-:W-:Y:S05]  /*4170*/  BSYNC B0 ;  /* 0x0000000000007941 */ /* 0x000fea0003800000 */
.L_x_3316:
[----:B------:R-:W-:-:S04]  /*4180*/  F2FP.F16.F32.PACK_AB R0, RZ, R0 ;  /* 0x00000000ff00723e */ /* 0x000fc800000000ff */
[----:B------:R-:W-:Y:S01]  /*4190*/  PRMT R22, R0, 0x7610, R22 ;  /* 0x0000761000167816 */ /* 0x000fe20000000016 */
[----:B------:R-:W-:Y:S06]  /*41a0*/  BRA `(.L_x_3292) ;  /* 0x0000000000b47947 */ /* 0x000fec0003800000 */
.L_x_3309:
        /* <DEDUP_REMOVED lines=14> */
.L_x_3323:
[----:B------:R-:W-:Y:S05]  /*4290*/  BSYNC B0 ;  /* 0x0000000000007941 */ /* 0x000fea0003800000 */
.L_x_3322:
[----:B------:R-:W-:-:S04]  /*42a0*/  F2FP.F16.F32.PACK_AB R0, RZ, R0 ;  /* 0x00000000ff00723e */ /* 0x000fc800000000ff */
[----:B------:R-:W-:Y:S01]  /*42b0*/  PRMT R22, R0, 0x7610, R22 ;  /* 0x0000761000167816 */ /* 0x000fe20000000016 */
[----:B------:R-:W-:Y:S06]  /*42c0*/  BRA `(.L_x_3292) ;  /* 0x00000000006c7947 */ /* 0x000fec0003800000 */
.L_x_3297:
        /* <DEDUP_REMOVED lines=16> */
.L_x_3324:
[----:B------:R-:W-:Y:S01]  /*43d0*/  PRMT R22, RZ, 0x7610, R22 ;  /* 0x00007610ff167816 */ /* 0x000fe20000000016 */
[----:B------:R-:W-:Y:S06]  /*43e0*/  BRA `(.L_x_3292) ;  /* 0x0000000000247947 */ /* 0x000fec0003800000 */
.L_x_3321:
[----:B------:R-:W2:Y:S02]  /*43f0*/  LDG.E.64 R4, desc[UR36][R4.64] ;  /* 0x0000002404047981 */ /* 0x000ea4000c1e1b00 */
[----:B--2---:R-:W0:Y:S02]  /*4400*/  I2F.U64 R0, R4 ;  /* 0x0000000400007312 */ /* 0x004e240000301000 */
[----:B0-----:R-:W-:-:S04]  /*4410*/  F2FP.F16.F32.PACK_AB R0, RZ, R0 ;  /* 0x00000000ff00723e */ /* 0x001fc800000000ff */
[----:B------:R-:W-:Y:S01]  /*4420*/  PRMT R22, R0, 0x7610, R22 ;  /* 0x0000761000167816 */ /* 0x000fe20000000016 */
[----:B------:R-:W-:Y:S06]  /*4430*/  BRA `(.L_x_3292) ;  /* 0x0000000000107947 */ /* 0x000fec0003800000 */
.L_x_3320:
[----:B------:R-:W2:Y:S02]  /*4440*/  LDG.E R4, desc[UR36][R4.64] ;  /* 0x0000002404047981 */ /* 0x000ea4000c1e1900 */
[----:B--2---:R-:W-:-:S04]  /*4450*/  I2FP.F32.U32 R0, R4 ;  /* 0x0000000400007245 */ /* 0x004fc80000201000 */
[----:B------:R-:W-:-:S04]  /*4460*/  F2FP.F16.F32.PACK_AB R0, RZ, R0 ;  /* 0x00000000ff00723e */ /* 0x000fc800000000ff */
[----:B------:R-:W-:-:S07]  /*4470*/  PRMT R22, R0, 0x7610, R22 ;  /* 0x0000761000167816 */ /* 0x000fce0000000016 */
.L_x_3292:
[----:B------:R-:W-:Y:S05]  /*4480*/  BSYNC B6 ;  /* 0x0000000000067941 */ /* 0x000fea0003800000 */
.L_x_3291:
[----:B------:R-:W4:Y:S01]  /*4490*/  S2R R19, SR_TID.X ;  /* 0x0000000000137919 */ /* 0x000f220000002100 */
[----:B------:R-:W0:Y:S01]  /*44a0*/  LDC.U8 R18, c[0x0][0x234] ;  /* 0x00008d00ff127b82 */ /* 0x000e220000000000 */
[----:B------:R-:W-:Y:S01]  /*44b0*/  BSSY B0, `(.L_x_3325) ;  /* 0x0000012000007945 */ /* 0x000fe20003800000 */
[CC--:B----4-:R-:W-:Y:S01]  /*44c0*/  ISETP.GE.AND P3, PT, R19.reuse, R16.reuse, PT ;  /* 0x000000101300720c */ /* 0x0d0fe20003f66270 */
[C---:B------:R-:W-:Y:S02]  /*44d0*/  VIADD R3, R19.reuse, 0x100 ;  /* 0x0000010013037836 */ /* 0x040fe40000000000 */
[C---:B0123--:R-:W-:Y:S02]  /*44e0*/  VIADD R5, R19.reuse, 0x180 ;  /* 0x0000018013057836 */ /* 0x04ffe40000000000 */
[----:B------:R-:W-:Y:S01]  /*44f0*/  VIADD R23, R19, 0x80 ;  /* 0x0000008013177836 */ /* 0x000fe20000000000 */
[-C--:B------:R-:W-:Y:S02]  /*4500*/  ISETP.GE.AND P1, PT, R3, R16.reuse, PT ;  /* 0x000000100300720c */ /* 0x080fe40003f26270 */
[----:B------:R-:W-:-:S02]  /*4510*/  ISETP.GE.AND P2, PT, R5, R16, PT ;  /* 0x000000100500720c */ /* 0x000fc40003f46270 */
[----:B------:R-:W-:-:S03]  /*4520*/  ISETP.GE.AND P0, PT, R23, R16, PT ;  /* 0x000000101700720c */ /* 0x000fc60003f06270 */
[----:B------:R-:W-:Y:S10]  /*4530*/  @P3 BRA `(.L_x_3326) ;  /* 0x0000000000243947 */ /* 0x000ff40003800000 */
[----:B------:R-:W0:Y:S01]  /*4540*/  LDC.U16 R3, c[0x0][0x216] ;  /* 0x00008580ff037b82 */ /* 0x000e220000000400 */
[----:B-----5:R-:W-:Y:S02]  /*4550*/  HADD2.F32 R25, -RZ, R25.H0_H0 ;  /* 0x20000019ff197230 */ /* 0x020fe40000004100 */
[----:B0-----:R-:W-:-:S04]  /*4560*/  HADD2.F32 R3, -RZ, R3.H0_H0 ;  /* 0x20000003ff037230 */ /* 0x001fc80000004100 */
[----:B------:R-:W0:Y:S02]  /*4570*/  MUFU.RCP R0, R3 ;  /* 0x0000000300007308 */ /* 0x000e240000001000 */
[----:B0-----:R-:W-:-:S05]  /*4580*/  FMUL.FTZ R25, R25, R0 ;  /* 0x0000000019197220 */ /* 0x001fca0000410000 */
[----:B------:R-:W-:-:S05]  /*4590*/  F2FP.F16.F32.PACK_AB R25, RZ, R25 ;  /* 0x00000019ff19723e */ /* 0x000fca00000000ff */
[----:B------:R-:W-:-:S04]  /*45a0*/  HADD2.F32 R25, -RZ, R25.H0_H0 ;  /* 0x20000019ff197230 */ /* 0x000fc80000004100 */
[----:B------:R-:W0:Y:S02]  /*45b0*/  FRND.TRUNC R0, R25 ;  /* 0x0000001900007307 */ /* 0x000e24000020d000 */
[----:B0-----:R-:W-:-:S07]  /*45c0*/  F2FP.F16.F32.PACK_AB R0, RZ, R0 ;  /* 0x00000000ff00723e */ /* 0x001fce00000000ff */
.L_x_3326:
[----:B------:R-:W-:Y:S05]  /*45d0*/  BSYNC B0 ;  /* 0x0000000000007941 */ /* 0x000fea0003800000 */
.L_x_3325:
[----:B------:R-:W-:Y:S04]  /*45e0*/  BSSY B0, `(.L_x_3327) ;  /* 0x000000b000007945 */ /* 0x000fe80003800000 */
[----:B------:R-:W-:Y:S05]  /*45f0*/  @P0 BRA `(.L_x_3328) ;  /* 0x0000000000240947 */ /* 0x000fea0003800000 */
[----:B------:R-:W0:Y:S01]  /*4600*/  LDC.U16 R3, c[0x0][0x216] ;  /* 0x00008580ff037b82 */ /* 0x000e220000000400 */
[----:B-----5:R-:W-:Y:S02]  /*4610*/  HADD2.F32 R24, -RZ, R24.H0_H0 ;  /* 0x20000018ff187230 */ /* 0x020fe40000004100 */
[----:B0-----:R-:W-:-:S06]  /*4620*/  HADD2.F32 R3, -RZ, R3.H0_H0 ;  /* 0x20000003ff037230 */ /* 0x001fcc0000004100 */
[----:B------:R-:W0:Y:S02]  /*4630*/  MUFU.RCP R3, R3 ;  /* 0x0000000300037308 */ /* 0x000e240000001000 */
[----:B0-----:R-:W-:-:S05]  /*4640*/  FMUL.FTZ R24, R24, R3 ;  /* 0x0000000318187220 */ /* 0x001fca0000410000 */
[----:B------:R-:W-:-:S05]  /*4650*/  F2FP.F16.F32.PACK_AB R24, RZ, R24 ;  /* 0x00000018ff18723e */ /* 0x000fca00000000ff */
[----:B------:R-:W-:-:S04]  /*4660*/  HADD2.F32 R24, -RZ, R24.H0_H0 ;  /* 0x20000018ff187230 */ /* 0x000fc80000004100 */
[----:B------:R-:W0:Y:S02]  /*4670*/  FRND.TRUNC R25, R24 ;  /* 0x0000001800197307 */ /* 0x000e24000020d000 */
[----:B0-----:R-:W-:-:S07]  /*4680*/  F2FP.F16.F32.PACK_AB R25, RZ, R25 ;  /* 0x00000019ff19723e */ /* 0x001fce00000000ff */
.L_x_3328:
[----:B------:R-:W-:Y:S05]  /*4690*/  BSYNC B0 ;  /* 0x0000000000007941 */ /* 0x000fea0003800000 */
.L_x_3327:
        /* <DEDUP_REMOVED lines=11> */
.L_x_3330:
[----:B------:R-:W-:Y:S05]  /*4750*/  BSYNC B0 ;  /* 0x0000000000007941 */ /* 0x000fea0003800000 */
.L_x_3329:
[----:B------:R-:W-:Y:S04]  /*4760*/  BSSY B0, `(.L_x_3331) ;  /* 0x000000b000007945 */ /* 0x000fe80003800000 */
[----:B------:R-:W-:Y:S05]  /*4770*/  @P2 BRA `(.L_x_3332) ;  /* 0x0000000000242947 */ /* 0x000fea0003800000 */
[----:B-----5:R-:W0:Y:S01]  /*4780*/  LDC.U16 R2, c[0x0][0x216] ;  /* 0x00008580ff027b82 */ /* 0x020e220000000400 */
[----:B------:R-:W-:Y:S02]  /*4790*/  HADD2.F32 R22, -RZ, R22.H0_H0 ;  /* 0x20000016ff167230 */ /* 0x000fe40000004100 */
[----:B0-----:R-:W-:-:S06]  /*47a0*/  HADD2.F32 R3, -RZ, R2.H0_H0 ;  /* 0x20000002ff037230 */ /* 0x001fcc0000004100 */
[----:B------:R-:W0:Y:S02]  /*47b0*/  MUFU.RCP R3, R3 ;  /* 0x0000000300037308 */ /* 0x000e240000001000 */
[----:B0-----:R-:W-:-:S05]  /*47c0*/  FMUL.FTZ R22, R22, R3 ;  /* 0x0000000316167220 */ /* 0x001fca0000410000 */
[----:B------:R-:W-:-:S05]  /*47d0*/  F2FP.F16.F32.PACK_AB R22, RZ, R22 ;  /* 0x00000016ff16723e */ /* 0x000fca00000000ff */
[----:B------:R-:W-:-:S04]  /*47e0*/  HADD2.F32 R2, -RZ, R22.H0_H0 ;  /* 0x20000016ff027230 */ /* 0x000fc80000004100 */
[----:B------:R-:W0:Y:S02]  /*47f0*/  FRND.TRUNC R22, R2 ;  /* 0x0000000200167307 */ /* 0x000e24000020d000 */
[----:B0-----:R-:W-:-:S07]  /*4800*/  F2FP.F16.F32.PACK_AB R22, RZ, R22 ;  /* 0x00000016ff16723e */ /* 0x001fce00000000ff */
.L_x_3332:
[----:B------:R-:W-:Y:S05]  /*4810*/  BSYNC B0 ;  /* 0x0000000000007941 */ /* 0x000fea0003800000 */
.L_x_3331:
[----:B------:R-:W-:Y:S04]  /*4820*/  BSSY B6, `(.L_x_3333) ;  /* 0x0000112000067945 */ /* 0x000fe80003800000 */
[----:B------:R-:W-:Y:S05]  /*4830*/  @P3 BRA `(.L_x_3334) ;  /* 0x0000001000403947 */ /* 0x000fea0003800000 */
[----:B-----5:R-:W0:Y:S01]  /*4840*/  LDC.64 R2, c[0x0][0x218] ;  /* 0x00008600ff027b82 */ /* 0x020e220000000a00 */
        /* <DEDUP_REMOVED lines=21> */
.L_x_3338:
[----:B------:R-:W-:Y:S02]  /*49a0*/  HADD2.F32 R5, -RZ, R0.H0_H0 ;  /* 0x20000000ff057230 */ /* 0x000fe40000004100 */
[----:B------:R-:W-:-:S04]  /*49b0*/  IMAD.MOV.U32 R19, RZ, RZ, R23 ;  /* 0x000000ffff137224 */ /* 0x000fc800078e0017 */
[----:B------:R-:W0:Y:S02]  /*49c0*/  F2I.S64.TRUNC R4, R5 ;  /* 0x0000000500047311 */ /* 0x000e24000020d900 */
[----:B0-----:R4:W-:Y:S01]  /*49d0*/  STG.E.U8 desc[UR36][R2.64], R4 ;  /* 0x0000000402007986 */ /* 0x0019e2000c101124 */
[----:B------:R-:W-:Y:S05]  /*49e0*/  BRA `(.L_x_3334) ;  /* 0x0000000c00d47947 */ /* 0x000fea0003800000 */
.L_x_3337:
        /* <DEDUP_REMOVED lines=11> */
.L_x_3341:
[----:B------:R-:W-:Y:S02]  /*4aa0*/  HADD2.F32 R0, -RZ, R0.H0_H0 ;  /* 0x20000000ff007230 */ /* 0x000fe40000004100 */
[----:B------:R-:W-:Y:S02]  /*4ab0*/  IMAD.MOV.U32 R19, RZ, RZ, R23 ;  /* 0x000000ffff137224 */ /* 0x000fe400078e0017 */
[----:B------:R-:W0:Y:S02]  /*4ac0*/  F2I.FTZ.TRUNC.NTZ R5, R0 ;  /* 0x0000000000057305 */ /* 0x000e24000021f100 */
[----:B0-----:R2:W-:Y:S01]  /*4ad0*/  STG.E desc[UR36][R2.64], R5 ;  /* 0x0000000502007986 */ /* 0x0015e2000c101924 */
[----:B------:R-:W-:Y:S05]  /*4ae0*/  BRA `(.L_x_3334) ;  /* 0x0000000c00947947 */ /* 0x000fea0003800000 */
.L_x_3340:
[----:B------:R-:W-:Y:S02]  /*4af0*/  HADD2.F32 R0, -RZ, R0.H0_H0 ;  /* 0x20000000ff007230 */ /* 0x000fe40000004100 */
[----:B------:R-:W-:Y:S02]  /*4b00*/  IMAD.MOV.U32 R19, RZ, RZ, R23 ;  /* 0x000000ffff137224 */ /* 0x000fe400078e0017 */
[----:B------:R-:W0:Y:S02]  /*4b10*/  F2I.FTZ.TRUNC.NTZ R5, R0 ;  /* 0x0000000000057305 */ /* 0x000e24000021f100 */
[----:B0-----:R0:W-:Y:S01]  /*4b20*/  STG.E.U16 desc[UR36][R2.64], R5 ;  /* 0x0000000502007986 */ /* 0x0011e2000c101524 */
[----:B------:R-:W-:Y:S05]  /*4b30*/  BRA `(.L_x_3334) ;  /* 0x0000000c00807947 */ /* 0x000fea0003800000 */
.L_x_3336:
        /* <DEDUP_REMOVED lines=10> */
.L_x_3343:
[----:B------:R0:W-:Y:S01]  /*4be0*/  STG.E.U16 desc[UR36][R2.64], R0 ;  /* 0x0000000002007986 */ /* 0x0001e2000c101524 */
[----:B------:R-:W-:Y:S01]  /*4bf0*/  IMAD.MOV.U32 R19, RZ, RZ, R23 ;  /* 0x000000ffff137224 */ /* 0x000fe200078e0017 */
[----:B------:R-:W-:Y:S06]  /*4c00*/  BRA `(.L_x_3334) ;  /* 0x0000000c004c7947 */ /* 0x000fec0003800000 */
.L_x_3342:
        /* <DEDUP_REMOVED lines=11> */
.L_x_3345:
[----:B------:R-:W-:Y:S02]  /*4cc0*/  HADD2.F32 R0, -RZ, R0.H0_H0 ;  /* 0x20000000ff007230 */ /* 0x000fe40000004100 */
[----:B------:R-:W-:-:S03]  /*4cd0*/  IMAD.MOV.U32 R19, RZ, RZ, R23 ;  /* 0x000000ffff137224 */ /* 0x000fc600078e0017 */
[----:B------:R-:W-:-:S04]  /*4ce0*/  F2FP.F16.F32.PACK_AB R0, RZ, R0 ;  /* 0x00000000ff00723e */ /* 0x000fc800000000ff */
[----:B------:R-:W-:-:S05]  /*4cf0*/  PRMT R0, R0, 0x5410, RZ ;  /* 0x0000541000007816 */ /* 0x000fca00000000ff */
[----:B------:R0:W-:Y:S01]  /*4d00*/  STG.E desc[UR36][R2.64], R0 ;  /* 0x0000000002007986 */ /* 0x0001e2000c101924 */
[----:B------:R-:W-:Y:S05]  /*4d10*/  BRA `(.L_x_3334) ;  /* 0x0000000c00087947 */ /* 0x000fea0003800000 */
.L_x_3344:
[----:B------:R-:W-:Y:S02]  /*4d20*/  HADD2.F32 R4, -RZ, R0.H0_H0 ;  /* 0x20000000ff047230 */ /* 0x000fe40000004100 */
[----:B------:R-:W-:-:S03]  /*4d30*/  IMAD.MOV.U32 R19, RZ, RZ, R23 ;  /* 0x000000ffff137224 */ /* 0x000fc600078e0017 */
[----:B------:R-:W-:-:S06]  /*4d40*/  FMUL.FTZ R4, R4, 1 ;  /* 0x3f80000004047820 */ /* 0x000fcc0000410000 */
[----:B------:R-:W0:Y:S02]  /*4d50*/  F2F.F64.F32 R4, R4 ;  /* 0x0000000400047310 */ /* 0x000e240000201800 */
[----:B0-----:R0:W-:Y:S01]  /*4d60*/  STG.E.64 desc[UR36][R2.64], R4 ;  /* 0x0000000402007986 */ /* 0x0011e2000c101b24 */
[----:B------:R-:W-:Y:S05]  /*4d70*/  BRA `(.L_x_3334) ;  /* 0x0000000800f07947 */ /* 0x000fea0003800000 */
.L_x_3335:
        /* <DEDUP_REMOVED lines=14> */
.L_x_3348:
[----:B------:R-:W-:Y:S01]  /*4e60*/  HADD2.F32 R0, -RZ, R0.H0_H0 ;  /* 0x20000000ff007230 */ /* 0x000fe20000004100 */
[----:B------:R-:W-:Y:S01]  /*4e70*/  CS2R R6, SRZ ;  /* 0x0000000000067805 */ /* 0x000fe2000001ff00 */
[----:B------:R-:W-:-:S03]  /*4e80*/  IMAD.MOV.U32 R19, RZ, RZ, R23 ;  /* 0x000000ffff137224 */ /* 0x000fc600078e0017 */
[----:B------:R-:W-:-:S04]  /*4e90*/  FMUL.FTZ R0, R0, 1 ;  /* 0x3f80000000007820 */ /* 0x000fc80000410000 */
[----:B------:R-:W0:Y:S02]  /*4ea0*/  F2F.F64.F32 R4, R0 ;  /* 0x0000000000047310 */ /* 0x000e240000201800 */
[----:B0-----:R0:W-:Y:S01]  /*4eb0*/  STG.E.128 desc[UR36][R2.64], R4 ;  /* 0x0000000402007986 */ /* 0x0011e2000c101d24 */
[----:B------:R-:W-:Y:S05]  /*4ec0*/  BRA `(.L_x_3334) ;  /* 0x00000008009c7947 */ /* 0x000fea0003800000 */
.L_x_3347:
        /* <DEDUP_REMOVED lines=21> */
.L_x_3352:
[----:B------:R-:W-:Y:S05]  /*5020*/  BSYNC B0 ;  /* 0x0000000000007941 */ /* 0x000fea0003800000 */
.L_x_3351:
[----:B------:R-:W-:Y:S01]  /*5030*/  LOP3.LUT R5, R0, R5, RZ, 0xfc, !PT ;  /* 0x0000000500057212 */ /* 0x000fe200078efcff */
[----:B------:R-:W-:-:S04]  /*5040*/  IMAD.MOV.U32 R19, RZ, RZ, R23 ;  /* 0x000000ffff137224 */ /* 0x000fc800078e0017 */
[----:B------:R0:W-:Y:S01]  /*5050*/  STG.E.U8 desc[UR36][R2.64], R5 ;  /* 0x0000000502007986 */ /* 0x0001e2000c101124 */
[----:B------:R-:W-:Y:S05]  /*5060*/  BRA `(.L_x_3334) ;  /* 0x0000000800347947 */ /* 0x000fea0003800000 */
.L_x_3350:
        /* <DEDUP_REMOVED lines=13> */
.L_x_3354:
[----:B------:R-:W-:Y:S01]  /*5140*/  IMAD.MOV.U32 R0, RZ, RZ, 0x7f ;  /* 0x0000007fff007424 */ /* 0x000fe200078e00ff */
[----:B------:R-:W-:-:S04]  /*5150*/  ISETP.GT.U32.AND P0, PT, R4, 0x7f800000, PT ;  /* 0x7f8000000400780c */ /* 0x000fc80003f04070 */
[----:B------:R-:W-:-:S09]  /*5160*/  SEL R0, R0, 0x7c, P0 ;  /* 0x0000007c00007807 */ /* 0x000fd20000000000 */
.L_x_3355:
[----:B------:R-:W-:Y:S05]  /*5170*/  BSYNC B0 ;  /* 0x0000000000007941 */ /* 0x000fea0003800000 */
.L_x_3353:
[----:B------:R-:W-:Y:S01]  /*5180*/  LOP3.LUT R4, R5, 0x80000000, RZ, 0xc0, !PT ;  /* 0x8000000005047812 */ /* 0x000fe200078ec0ff */
[----:B------:R-:W-:-:S03]  /*5190*/  IMAD.MOV.U32 R19, RZ, RZ, R23 ;  /* 0x000000ffff137224 */ /* 0x000fc600078e0017 */
[----:B------:R-:W-:-:S04]  /*51a0*/  SHF.R.U32.HI R5, RZ, 0x18, R4 ;  /* 0x00000018ff057819 */ /* 0x000fc80000011604 */
[----:B------:R-:W-:-:S05]  /*51b0*/  LOP3.LUT R5, R0, R5, RZ, 0xfc, !PT ;  /* 0x0000000500057212 */ /* 0x000fca00078efcff */
[----:B------:R0:W-:Y:S01]  /*51c0*/  STG.E.U8 desc[UR36][R2.64], R5 ;  /* 0x0000000502007986 */ /* 0x0001e2000c101124 */
[----:B------:R-:W-:Y:S05]  /*51d0*/  BRA `(.L_x_3334) ;  /* 0x0000000400d87947 */ /* 0x000fea0003800000 */
.L_x_3349:
[----:B------:R-:W-:Y:S02]  /*51e0*/  HADD2.F32 R0, -RZ, R0.H0_H0 ;  /* 0x20000000ff007230 */ /* 0x000fe40000004100 */
[----:B------:R-:W-:-:S03]  /*51f0*/  IMAD.MOV.U32 R19, RZ, RZ, R23 ;  /* 0x000000ffff137224 */ /* 0x000fc600078e0017 */
[----:B------:R-:W-:-:S05]  /*5200*/  F2FP.BF16.F32.PACK_AB R0, RZ, R0 ;  /* 0x00000000ff00723e */ /* 0x000fca00000010ff */
[----:B------:R0:W-:Y:S01]  /*5210*/  STG.E.U16 desc[UR36][R2.64], R0 ;  /* 0x0000000002007986 */ /* 0x0001e2000c101524 */
[----:B------:R-:W-:Y:S05]  /*5220*/  BRA `(.L_x_3334) ;  /* 0x0000000400c47947 */ /* 0x000fea0003800000 */
.L_x_3346:
        /* <DEDUP_REMOVED lines=13> */
.L_x_3358:
        /* <DEDUP_REMOVED lines=17> */
.L_x_3361:
[----:B------:R-:W-:-:S04]  /*5410*/  LOP3.LUT R0, R7, 0x80000000, RZ, 0xc0, !PT ;  /* 0x8000000007007812 */ /* 0x000fc800078ec0ff */
[----:B------:R-:W-:-:S04]  /*5420*/  SHF.R.U32.HI R5, RZ, 0x18, R0 ;  /* 0x00000018ff057819 */ /* 0x000fc80000011600 */
[----:B------:R-:W-:-:S04]  /*5430*/  LOP3.LUT R4, R4, R5, RZ, 0xfc, !PT ;  /* 0x0000000504047212 */ /* 0x000fc800078efcff */
[----:B------:R-:W-:-:S07]  /*5440*/  PRMT R0, R4, 0x7610, R0 ;  /* 0x0000761004007816 */ /* 0x000fce0000000000 */
.L_x_3360:
[----:B------:R-:W-:Y:S05]  /*5450*/  BSYNC B0 ;  /* 0x0000000000007941 */ /* 0x000fea0003800000 */
.L_x_3359:
[----:B------:R0:W-:Y:S01]  /*5460*/  STG.E.U8 desc[UR36][R2.64], R0 ;  /* 0x0000000002007986 */ /* 0x0001e2000c101124 */
[----:B------:R-:W-:Y:S01]  /*5470*/  IMAD.MOV.U32 R19, RZ, RZ, R23 ;  /* 0x000000ffff137224 */ /* 0x000fe200078e0017 */
[----:B------:R-:W-:Y:S06]  /*5480*/  BRA `(.L_x_3334) ;  /* 0x00000004002c7947 */ /* 0x000fec0003800000 */
.L_x_3357:
        /* <DEDUP_REMOVED lines=17> */
.L_x_3364:
[----:B------:R-:W-:-:S04]  /*55a0*/  LOP3.LUT R0, R7, 0x80000000, RZ, 0xc0, !PT ;  /* 0x8000000007007812 */ /* 0x000fc800078ec0ff */
[----:B------:R-:W-:-:S04]  /*55b0*/  SHF.R.U32.HI R5, RZ, 0x18, R0 ;  /* 0x00000018ff057819 */ /* 0x000fc80000011600 */
[----:B------:R-:W-:-:S04]  /*55c0*/  LOP3.LUT R4, R4, R5, RZ, 0xfc, !PT ;  /* 0x0000000504047212 */ /* 0x000fc800078efcff */
[----:B------:R-:W-:-:S07]  /*55d0*/  PRMT R0, R4, 0x7610, R0 ;  /* 0x0000761004007816 */ /* 0x000fce0000000000 */
.L_x_3363:
[----:B------:R-:W-:Y:S05]  /*55e0*/  BSYNC B0 ;  /* 0x0000000000007941 */ /* 0x000fea0003800000 */
.L_x_3362:
[----:B------:R0:W-:Y:S01]  /*55f0*/  STG.E.U8 desc[UR36][R2.64], R0 ;  /* 0x0000000002007986 */ /* 0x0001e2000c101124 */
[----:B------:R-:W-:Y:S01]  /*5600*/  IMAD.MOV.U32 R19, RZ, RZ, R23 ;  /* 0x000000ffff137224 */ /* 0x000fe200078e0017 */
[----:B------:R-:W-:Y:S06]  /*5610*/  BRA `(.L_x_3334) ;  /* 0x0000000000c87947 */ /* 0x000fec0003800000 */
.L_x_3356:
        /* <DEDUP_REMOVED lines=23> */
.L_x_3339:
        /* <DEDUP_REMOVED lines=16> */
.L_x_3367:
[----:B------:R-:W-:Y:S01]  /*5890*/  IMAD.MOV.U32 R19, RZ, RZ, R23 ;  /* 0x000000ffff137224 */ /* 0x000fe200078e0017 */
[----:B------:R-:W-:Y:S06]  /*58a0*/  BRA `(.L_x_3334) ;  /* 0x0000000000247947 */ /* 0x000fec0003800000 */
.L_x_3366:
[----:B------:R-:W-:Y:S02]  /*58b0*/  HADD2.F32 R4, -RZ, R0.H0_H0 ;  /* 0x20000000ff047230 */ /* 0x000fe40000004100 */
[----:B------:R-:W-:-:S04]  /*58c0*/  IMAD.MOV.U32 R19, RZ, RZ, R23 ;  /* 0x000000ffff137224 */ /* 0x000fc800078e0017 */
[----:B------:R-:W0:Y:S02]  /*58d0*/  F2I.U64.TRUNC R4, R4 ;  /* 0x0000000400047311 */ /* 0x000e24000020d800 */
[----:B0-----:R0:W-:Y:S01]  /*58e0*/  STG.E.64 desc[UR36][R2.64], R4 ;  /* 0x0000000402007986 */ /* 0x0011e2000c101b24 */
[----:B------:R-:W-:Y:S05]  /*58f0*/  BRA `(.L_x_3334) ;  /* 0x0000000000107947 */ /* 0x000fea0003800000 */
.L_x_3365:
[----:B------:R-:W-:Y:S02]  /*5900*/  HADD2.F32 R0, -RZ, R0.H0_H0 ;  /* 0x20000000ff007230 */ /* 0x000fe40000004100 */
[----:B------:R-:W-:Y:S02]  /*5910*/  IMAD.MOV.U32 R19, RZ, RZ, R23 ;  /* 0x000000ffff137224 */ /* 0x000fe400078e0017 */
[----:B------:R-:W0:Y:S02]  /*5920*/  F2I.FTZ.U32.TRUNC.NTZ R5, R0 ;  /* 0x0000000000057305 */ /* 0x000e24000021f000 */
[----:B0-----:R0:W-:Y:S03]  /*5930*/  STG.E desc[UR36][R2.64], R5 ;  /* 0x0000000502007986 */ /* 0x0011e6000c101924 */
.L_x_3334:
[----:B------:R-:W-:Y:S05]  /*5940*/  BSYNC B6 ;  /* 0x0000000000067941 */ /* 0x000fea0003800000 */
.L_x_3333:
[----:B------:R-:W-:Y:S01]  /*5950*/  ISETP.GE.AND P0, PT, R19, R16, PT ;  /* 0x000000101300720c */ /* 0x000fe20003f06270 */
[----:B------:R-:W-:-:S12]  /*5960*/  BSSY B6, `(.L_x_3368) ;  /* 0x00001fc000067945 */ /* 0x000fd80003800000 */
[----:B------:R-:W-:Y:S05]  /*5970*/  @P0 BRA `(.L_x_3369) ;  /* 0x0000001c00e80947 */ /* 0x000fea0003800000 */
[----:B012345:R-:W0:Y:S01]  /*5980*/  LDC.64 R2, c[0x0][0x218] ;  /* 0x00008600ff027b82 */ /* 0x03fe220000000a00 */
        /* <DEDUP_REMOVED lines=21> */
.L_x_3373:
[----:B------:R-:W-:-:S06]  /*5ae0*/  HADD2.F32 R5, -RZ, R25.H0_H0 ;  /* 0x20000019ff057230 */ /* 0x000fcc0000004100 */
[----:B------:R-:W0:Y:S02]  /*5af0*/  F2I.S64.TRUNC R4, R5 ;  /* 0x0000000500047311 */ /* 0x000e24000020d900 */
[----:B0-----:R4:W-:Y:S01]  /*5b00*/  STG.E.U8 desc[UR36][R2.64], R4 ;  /* 0x0000000402007986 */ /* 0x0019e2000c101124 */
[----:B------:R-:W-:Y:S05]  /*5b10*/  BRA `(.L_x_3375) ;  /* 0x0000000c00847947 */ /* 0x000fea0003800000 */
.L_x_3372:
        /* <DEDUP_REMOVED lines=10> */
.L_x_3377:
[----:B------:R-:W-:-:S06]  /*5bc0*/  HADD2.F32 R25, -RZ, R25.H0_H0 ;  /* 0x20000019ff197230 */ /* 0x000fcc0000004100 */
[----:B------:R-:W0:Y:S02]  /*5bd0*/  F2I.FTZ.TRUNC.NTZ R25, R25 ;  /* 0x0000001900197305 */ /* 0x000e24000021f100 */
[----:B0-----:R2:W-:Y:S01]  /*5be0*/  STG.E desc[UR36][R2.64], R25 ;  /* 0x0000001902007986 */ /* 0x0015e2000c101924 */
[----:B------:R-:W-:Y:S05]  /*5bf0*/  BRA `(.L_x_3375) ;  /* 0x0000000c004c7947 */ /* 0x000fea0003800000 */
.L_x_3376:
[----:B------:R-:W-:-:S06]  /*5c00*/  HADD2.F32 R25, -RZ, R25.H0_H0 ;  /* 0x20000019ff197230 */ /* 0x000fcc0000004100 */
[----:B------:R-:W0:Y:S02]  /*5c10*/  F2I.FTZ.TRUNC.NTZ R25, R25 ;  /* 0x0000001900197305 */ /* 0x000e24000021f100 */
[----:B0-----:R0:W-:Y:S01]  /*5c20*/  STG.E.U16 desc[UR36][R2.64], R25 ;  /* 0x0000001902007986 */ /* 0x0011e2000c101524 */
[----:B------:R-:W-:Y:S05]  /*5c30*/  BRA `(.L_x_3375) ;  /* 0x0000000c003c7947 */ /* 0x000fea0003800000 */
.L_x_3371:
        /* <DEDUP_REMOVED lines=9> */
.L_x_3379:
[----:B------:R0:W-:Y:S01]  /*5cd0*/  STG.E.U16 desc[UR36][R2.64], R25 ;  /* 0x0000001902007986 */ /* 0x0001e2000c101524 */
[----:B------:R-:W-:Y:S05]  /*5ce0*/  BRA `(.L_x_3375) ;  /* 0x0000000c00107947 */ /* 0x000fea0003800000 */
.L_x_3378:
        /* <DEDUP_REMOVED lines=10> */
.L_x_3381:
[----:B------:R-:W-:-:S05]  /*5d90*/  HADD2.F32 R0, -RZ, R25.H0_H0 ;  /* 0x20000019ff007230 */ /* 0x000fca0000004100 */
[----:B------:R-:W-:-:S04]  /*5da0*/  F2FP.F16.F32.PACK_AB R0, RZ, R0 ;  /* 0x00000000ff00723e */ /* 0x000fc800000000ff */
[----:B------:R-:W-:-:S05]  /*5db0*/  PRMT R0, R0, 0x5410, RZ ;  /* 0x0000541000007816 */ /* 0x000fca00000000ff */
[----:B------:R0:W-:Y:S01]  /*5dc0*/  STG.E desc[UR36][R2.64], R0 ;  /* 0x0000000002007986 */ /* 0x0001e2000c101924 */
[----:B------:R-:W-:Y:S05]  /*5dd0*/  BRA `(.L_x_3375) ;  /* 0x0000000800d47947 */ /* 0x000fea0003800000 */
.L_x_3380:
[----:B------:R-:W-:-:S05]  /*5de0*/  HADD2.F32 R4, -RZ, R25.H0_H0 ;  /* 0x20000019ff047230 */ /* 0x000fca0000004100 */
[----:B------:R-:W-:-:S06]  /*5df0*/  FMUL.FTZ R4, R4, 1 ;  /* 0x3f80000004047820 */ /* 0x000fcc0000410000 */
[----:B------:R-:W0:Y:S02]  /*5e00*/  F2F.F64.F32 R4, R4 ;  /* 0x0000000400047310 */ /* 0x000e240000201800 */
[----:B0-----:R0:W-:Y:S01]  /*5e10*/  STG.E.64 desc[UR36][R2.64], R4 ;  /* 0x0000000402007986 */ /* 0x0011e2000c101b24 */
[----:B------:R-:W-:Y:S05]  /*5e20*/  BRA `(.L_x_3375) ;  /* 0x0000000800c07947 */ /* 0x000fea0003800000 */
.L_x_3370:
        /* <DEDUP_REMOVED lines=13> */
.L_x_3384:
[----:B------:R-:W-:Y:S01]  /*5f00*/  HADD2.F32 R25, -RZ, R25.H0_H0 ;  /* 0x20000019ff197230 */ /* 0x000fe20000004100 */
[----:B------:R-:W-:-:S04]  /*5f10*/  CS2R R6, SRZ ;  /* 0x0000000000067805 */ /* 0x000fc8000001ff00 */
[----:B------:R-:W-:-:S06]  /*5f20*/  FMUL.FTZ R4, R25, 1 ;  /* 0x3f80000019047820 */ /* 0x000fcc0000410000 */
[----:B------:R-:W0:Y:S02]  /*5f30*/  F2F.F64.F32 R4, R4 ;  /* 0x0000000400047310 */ /* 0x000e240000201800 */
[----:B0-----:R0:W-:Y:S01]  /*5f40*/  STG.E.128 desc[UR36][R2.64], R4 ;  /* 0x0000000402007986 */ /* 0x0011e2000c101d24 */
[----:B------:R-:W-:Y:S05]  /*5f50*/  BRA `(.L_x_3375) ;  /* 0x0000000800747947 */ /* 0x000fea0003800000 */
.L_x_3383:
        /* <DEDUP_REMOVED lines=21> */
.L_x_3388:
[----:B------:R-:W-:Y:S05]  /*60b0*/  BSYNC B0 ;  /* 0x0000000000007941 */ /* 0x000fea0003800000 */
.L_x_3387:
[----:B------:R-:W-:-:S05]  /*60c0*/  LOP3.LUT R5, R0, R5, RZ, 0xfc, !PT ;  /* 0x0000000500057212 */ /* 0x000fca00078efcff */
[----:B------:R0:W-:Y:S01]  /*60d0*/  STG.E.U8 desc[UR36][R2.64], R5 ;  /* 0x0000000502007986 */ /* 0x0001e2000c101124 */
[----:B------:R-:W-:Y:S05]  /*60e0*/  BRA `(.L_x_3375) ;  /* 0x0000000800107947 */ /* 0x000fea0003800000 */
.L_x_3386:
        /* <DEDUP_REMOVED lines=13> */
.L_x_3390:
[----:B------:R-:W-:Y:S01]  /*61c0*/  IMAD.MOV.U32 R0, RZ, RZ, 0x7f ;  /* 0x0000007fff007424 */ /* 0x000fe200078e00ff */
[----:B------:R-:W-:-:S04]  /*61d0*/  ISETP.GT.U32.AND P0, PT, R4, 0x7f800000, PT ;  /* 0x7f8000000400780c */ /* 0x000fc80003f04070 */
[----:B------:R-:W-:-:S09]  /*61e0*/  SEL R0, R0, 0x7c, P0 ;  /* 0x0000007c00007807 */ /* 0x000fd20000000000 */
.L_x_3391:
[----:B------:R-:W-:Y:S05]  /*61f0*/  BSYNC B0 ;  /* 0x0000000000007941 */ /* 0x000fea0003800000 */
.L_x_3389:
[----:B------:R-:W-:-:S04]  /*6200*/  LOP3.LUT R4, R25, 0x80000000, RZ, 0xc0, !PT ;  /* 0x8000000019047812 */ /* 0x000fc800078ec0ff */
[----:B------:R-:W-:-:S04]  /*6210*/  SHF.R.U32.HI R5, RZ, 0x18, R4 ;  /* 0x00000018ff057819 */ /* 0x000fc80000011604 */
[----:B------:R-:W-:-:S05]  /*6220*/  LOP3.LUT R5, R0, R5, RZ, 0xfc, !PT ;  /* 0x0000000500057212 */ /* 0x000fca00078efcff */
[----:B------:R0:W-:Y:S01]  /*6230*/  STG.E.U8 desc[UR36][R2.64], R5 ;  /* 0x0000000502007986 */ /* 0x0001e2000c101124 */
[----:B------:R-:W-:Y:S05]  /*6240*/  BRA `(.L_x_3375) ;  /* 0x0000000400b87947 */ /* 0x000fea0003800000 */
.L_x_3385:
[----:B------:R-:W-:-:S05]  /*6250*/  HADD2.F32 R0, -RZ, R25.H0_H0 ;  /* 0x20000019ff007230 */ /* 0x000fca0000004100 */
[----:B------:R-:W-:-:S05]  /*6260*/  F2FP.BF16.F32.PACK_AB R0, RZ, R0 ;  /* 0x00000000ff00723e */ /* 0x000fca00000010ff */
[----:B------:R0:W-:Y:S01]  /*6270*/  STG.E.U16 desc[UR36][R2.64], R0 ;  /* 0x0000000002007986 */ /* 0x0001e2000c101524 */
[----:B------:R-:W-:Y:S05]  /*6280*/  BRA `(.L_x_3375) ;  /* 0x0000000400a87947 */ /* 0x000fea0003800000 */
.L_x_3382:
        /* <DEDUP_REMOVED lines=12> */
.L_x_3394:
        /* <DEDUP_REMOVED lines=17> */
.L_x_3397:
[----:B------:R-:W-:-:S04]  /*6460*/  LOP3.LUT R0, R25, 0x80000000, RZ, 0xc0, !PT ;  /* 0x8000000019007812 */ /* 0x000fc800078ec0ff */
[----:B------:R-:W-:-:S04]  /*6470*/  SHF.R.U32.HI R5, RZ, 0x18, R0 ;  /* 0x00000018ff057819 */ /* 0x000fc80000011600 */
[----:B------:R-:W-:-:S04]  /*6480*/  LOP3.LUT R4, R4, R5, RZ, 0xfc, !PT ;  /* 0x0000000504047212 */ /* 0x000fc800078efcff */
[----:B------:R-:W-:-:S07]  /*6490*/  PRMT R0, R4, 0x7610, R0 ;  /* 0x0000761004007816 */ /* 0x000fce0000000000 */
.L_x_3396:
[----:B------:R-:W-:Y:S05]  /*64a0*/  BSYNC B0 ;  /* 0x0000000000007941 */ /* 0x000fea0003800000 */
.L_x_3395:
[----:B------:R0:W-:Y:S01]  /*64b0*/  STG.E.U8 desc[UR36][R2.64], R0 ;  /* 0x0000000002007986 */ /* 0x0001e2000c101124 */
[----:B------:R-:W-:Y:S05]  /*64c0*/  BRA `(.L_x_3375) ;  /* 0x0000000400187947 */ /* 0x000fea0003800000 */
.L_x_3393:
        /* <DEDUP_REMOVED lines=17> */
.L_x_3400:
[----:B------:R-:W-:-:S04]  /*65e0*/  LOP3.LUT R0, R25, 0x80000000, RZ, 0xc0, !PT ;  /* 0x8000000019007812 */ /* 0x000fc800078ec0ff */
[----:B------:R-:W-:-:S04]  /*65f0*/  SHF.R.U32.HI R5, RZ, 0x18, R0 ;  /* 0x00000018ff057819 */ /* 0x000fc80000011600 */
[----:B------:R-:W-:-:S04]  /*6600*/  LOP3.LUT R4, R4, R5, RZ, 0xfc, !PT ;  /* 0x0000000504047212 */ /* 0x000fc800078efcff */
[----:B------:R-:W-:-:S07]  /*6610*/  PRMT R0, R4, 0x7610, R0 ;  /* 0x0000761004007816 */ /* 0x000fce0000000000 */
.L_x_3399:
[----:B------:R-:W-:Y:S05]  /*6620*/  BSYNC B0 ;  /* 0x0000000000007941 */ /* 0x000fea0003800000 */
.L_x_3398:
[----:B------:R0:W-:Y:S01]  /*6630*/  STG.E.U8 desc[UR36][R2.64], R0 ;  /* 0x0000000002007986 */ /* 0x0001e2000c101124 */
[----:B------:R-:W-:Y:S05]  /*6640*/  BRA `(.L_x_3375) ;  /* 0x0000000000b87947 */ /* 0x000fea0003800000 */
.L_x_3392:
        /* <DEDUP_REMOVED lines=22> */
.L_x_3374:
        /* <DEDUP_REMOVED lines=16> */
.L_x_3403:
[----:B------:R-:W-:Y:S05]  /*68b0*/  BRA `(.L_x_3375) ;  /* 0x00000000001c7947 */ /* 0x000fea0003800000 */
.L_x_3402:
[----:B------:R-:W-:-:S06]  /*68c0*/  HADD2.F32 R4, -RZ, R25.H0_H0 ;  /* 0x20000019ff047230 */ /* 0x000fcc0000004100 */
[----:B------:R-:W0:Y:S02]  /*68d0*/  F2I.U64.TRUNC R4, R4 ;  /* 0x0000000400047311 */ /* 0x000e24000020d800 */
[----:B0-----:R0:W-:Y:S01]  /*68e0*/  STG.E.64 desc[UR36][R2.64], R4 ;  /* 0x0000000402007986 */ /* 0x0011e2000c101b24 */
[----:B------:R-:W-:Y:S05]  /*68f0*/  BRA `(.L_x_3375) ;  /* 0x00000000000c7947 */ /* 0x000fea0003800000 */
.L_x_3401:
[----:B------:R-:W-:-:S06]  /*6900*/  HADD2.F32 R25, -RZ, R25.H0_H0 ;  /* 0x20000019ff197230 */ /* 0x000fcc0000004100 */
[----:B------:R-:W0:Y:S02]  /*6910*/  F2I.FTZ.U32.TRUNC.NTZ R25, R25 ;  /* 0x0000001900197305 */ /* 0x000e24000021f000 */
[----:B0-----:R0:W-:Y:S02]  /*6920*/  STG.E desc[UR36][R2.64], R25 ;  /* 0x0000001902007986 */ /* 0x0011e4000c101924 */
.L_x_3375:
        /* <DEDUP_REMOVED lines=25> */
.L_x_3407:
[----:B------:R-:W-:-:S06]  /*6ac0*/  HADD2.F32 R5, -RZ, R24.H0_H0 ;  /* 0x20000018ff057230 */ /* 0x000fcc0000004100 */
[----:B------:R-:W0:Y:S02]  /*6ad0*/  F2I.S64.TRUNC R4, R5 ;  /* 0x0000000500047311 */ /* 0x000e24000020d900 */
[----:B0-----:R0:W-:Y:S01]  /*6ae0*/  STG.E.U8 desc[UR36][R2.64], R4 ;  /* 0x0000000402007986 */ /* 0x0011e2000c101124 */
[----:B------:R-:W-:Y:S05]  /*6af0*/  BRA `(.L_x_3409) ;  /* 0x0000000c00847947 */ /* 0x000fea0003800000 */
.L_x_3406:
        /* <DEDUP_REMOVED lines=10> */
.L_x_3411:
[----:B------:R-:W-:-:S04]  /*6ba0*/  HADD2.F32 R24, -RZ, R24.H0_H0 ;  /* 0x20000018ff187230 */ /* 0x000fc80000004100 */
[----:B------:R-:W0:Y:S02]  /*6bb0*/  F2I.FTZ.TRUNC.NTZ R5, R24 ;  /* 0x0000001800057305 */ /* 0x000e24000021f100 */
[----:B0-----:R0:W-:Y:S01]  /*6bc0*/  STG.E desc[UR36][R2.64], R5 ;  /* 0x0000000502007986 */ /* 0x0011e2000c101924 */
[----:B------:R-:W-:Y:S05]  /*6bd0*/  BRA `(.L_x_3409) ;  /* 0x0000000c004c7947 */ /* 0x000fea0003800000 */
.L_x_3410:
[----:B------:R-:W-:-:S04]  /*6be0*/  HADD2.F32 R24, -RZ, R24.H0_H0 ;  /* 0x20000018ff187230 */ /* 0x000fc80000004100 */
[----:B------:R-:W0:Y:S02]  /*6bf0*/  F2I.FTZ.TRUNC.NTZ R5, R24 ;  /* 0x0000001800057305 */ /* 0x000e24000021f100 */
[----:B0-----:R0:W-:Y:S01]  /*6c00*/  STG.E.U16 desc[UR36][R2.64], R5 ;  /* 0x0000000502007986 */ /* 0x0011e2000c101524 */
[----:B------:R-:W-:Y:S05]  /*6c10*/  BRA `(.L_x_3409) ;  /* 0x0000000c003c7947 */ /* 0x000fea0003800000 */
.L_x_3405:
        /* <DEDUP_REMOVED lines=9> */
.L_x_3413:
[----:B------:R0:W-:Y:S01]  /*6cb0*/  STG.E.U16 desc[UR36][R2.64], R24 ;  /* 0x0000001802007986 */ /* 0x0001e2000c101524 */
[----:B------:R-:W-:Y:S05]  /*6cc0*/  BRA `(.L_x_3409) ;  /* 0x0000000c00107947 */ /* 0x000fea0003800000 */
.L_x_3412:
        /* <DEDUP_REMOVED lines=10> */
.L_x_3415:
[----:B------:R-:W-:-:S05]  /*6d70*/  HADD2.F32 R0, -RZ, R24.H0_H0 ;  /* 0x20000018ff007230 */ /* 0x000fca0000004100 */
[----:B------:R-:W-:-:S04]  /*6d80*/  F2FP.F16.F32.PACK_AB R0, RZ, R0 ;  /* 0x00000000ff00723e */ /* 0x000fc800000000ff */
[----:B------:R-:W-:-:S05]  /*6d90*/  PRMT R0, R0, 0x5410, RZ ;  /* 0x0000541000007816 */ /* 0x000fca00000000ff */
[----:B------:R0:W-:Y:S01]  /*6da0*/  STG.E desc[UR36][R2.64], R0 ;  /* 0x0000000002007986 */ /* 0x0001e2000c101924 */
[----:B------:R-:W-:Y:S05]  /*6db0*/  BRA `(.L_x_3409) ;  /* 0x0000000800d47947 */ /* 0x000fea0003800000 */
.L_x_3414:
[----:B------:R-:W-:-:S05]  /*6dc0*/  HADD2.F32 R4, -RZ, R24.H0_H0 ;  /* 0x20000018ff047230 */ /* 0x000fca0000004100 */
[----:B------:R-:W-:-:S06]  /*6dd0*/  FMUL.FTZ R4, R4, 1 ;  /* 0x3f80000004047820 */ /* 0x000fcc0000410000 */
[----:B------:R-:W0:Y:S02]  /*6de0*/  F2F.F64.F32 R4, R4 ;  /* 0x0000000400047310 */ /* 0x000e240000201800 */
[----:B0-----:R0:W-:Y:S01]  /*6df0*/  STG.E.64 desc[UR36][R2.64], R4 ;  /* 0x0000000402007986 */ /* 0x0011e2000c101b24 */
[----:B------:R-:W-:Y:S05]  /*6e00*/  BRA `(.L_x_3409) ;  /* 0x0000000800c07947 */ /* 0x000fea0003800000 */
.L_x_3404:
        /* <DEDUP_REMOVED lines=13> */
.L_x_3418:
[----:B------:R-:W-:Y:S01]  /*6ee0*/  HADD2.F32 R24, -RZ, R24.H0_H0 ;  /* 0x20000018ff187230 */ /* 0x000fe20000004100 */
[----:B------:R-:W-:-:S04]  /*6ef0*/  CS2R R6, SRZ ;  /* 0x0000000000067805 */ /* 0x000fc8000001ff00 */
[----:B------:R-:W-:-:S06]  /*6f00*/  FMUL.FTZ R4, R24, 1 ;  /* 0x3f80000018047820 */ /* 0x000fcc0000410000 */
[----:B------:R-:W0:Y:S02]  /*6f10*/  F2F.F64.F32 R4, R4 ;  /* 0x0000000400047310 */ /* 0x000e240000201800 */
[----:B0-----:R0:W-:Y:S01]  /*6f20*/  STG.E.128 desc[UR36][R2.64], R4 ;  /* 0x0000000402007986 */ /* 0x0011e2000c101d24 */
[----:B------:R-:W-:Y:S05]  /*6f30*/  BRA `(.L_x_3409) ;  /* 0x0000000800747947 */ /* 0x000fea0003800000 */
.L_x_3417:
        /* <DEDUP_REMOVED lines=21> */
.L_x_3422:
[----:B------:R-:W-:Y:S05]  /*7090*/  BSYNC B0 ;  /* 0x0000000000007941 */ /* 0x000fea0003800000 */
.L_x_3421:
[----:B------:R-:W-:-:S05]  /*70a0*/  LOP3.LUT R5, R0, R5, RZ, 0xfc, !PT ;  /* 0x0000000500057212 */ /* 0x000fca00078efcff */
[----:B------:R0:W-:Y:S01]  /*70b0*/  STG.E.U8 desc[UR36][R2.64], R5 ;  /* 0x0000000502007986 */ /* 0x0001e2000c101124 */
[----:B------:R-:W-:Y:S05]  /*70c0*/  BRA `(.L_x_3409) ;  /* 0x0000000800107947 */ /* 0x000fea0003800000 */
.L_x_3420:
        /* <DEDUP_REMOVED lines=13> */
.L_x_3424:
[----:B------:R-:W-:Y:S01]  /*71a0*/  IMAD.MOV.U32 R0, RZ, RZ, 0x7f ;  /* 0x0000007fff007424 */ /* 0x000fe200078e00ff */
[----:B------:R-:W-:-:S04]  /*71b0*/  ISETP.GT.U32.AND P0, PT, R4, 0x7f800000, PT ;  /* 0x7f8000000400780c */ /* 0x000fc80003f04070 */
[----:B------:R-:W-:-:S09]  /*71c0*/  SEL R0, R0, 0x7c, P0 ;  /* 0x0000007c00007807 */ /* 0x000fd20000000000 */
.L_x_3425:
[----:B------:R-:W-:Y:S05]  /*71d0*/  BSYNC B0 ;  /* 0x0000000000007941 */ /* 0x000fea0003800000 */
.L_x_3423:
[----:B------:R-:W-:-:S04]  /*71e0*/  LOP3.LUT R4, R5, 0x80000000, RZ, 0xc0, !PT ;  /* 0x8000000005047812 */ /* 0x000fc800078ec0ff */
[----:B------:R-:W-:-:S04]  /*71f0*/  SHF.R.U32.HI R5, RZ, 0x18, R4 ;  /* 0x00000018ff057819 */ /* 0x000fc80000011604 */
[----:B------:R-:W-:-:S05]  /*7200*/  LOP3.LUT R5, R0, R5, RZ, 0xfc, !PT ;  /* 0x0000000500057212 */ /* 0x000fca00078efcff */
[----:B------:R0:W-:Y:S01]  /*7210*/  STG.E.U8 desc[UR36][R2.64], R5 ;  /* 0x0000000502007986 */ /* 0x0001e2000c101124 */
[----:B------:R-:W-:Y:S05]  /*7220*/  BRA `(.L_x_3409) ;  /* 0x0000000400b87947 */ /* 0x000fea0003800000 */
.L_x_3419:
[----:B------:R-:W-:-:S05]  /*7230*/  HADD2.F32 R0, -RZ, R24.H0_H0 ;  /* 0x20000018ff007230 */ /* 0x000fca0000004100 */
[----:B------:R-:W-:-:S05]  /*7240*/  F2FP.BF16.F32.PACK_AB R0, RZ, R0 ;  /* 0x00000000ff00723e */ /* 0x000fca00000010ff */
[----:B------:R0:W-:Y:S01]  /*7250*/  STG.E.U16 desc[UR36][R2.64], R0 ;  /* 0x0000000002007986 */ /* 0x0001e2000c101524 */
[----:B------:R-:W-:Y:S05]  /*7260*/  BRA `(.L_x_3409) ;  /* 0x0000000400a87947 */ /* 0x000fea0003800000 */
.L_x_3416:
        /* <DEDUP_REMOVED lines=12> */
.L_x_3428:
        /* <DEDUP_REMOVED lines=17> */
.L_x_3431:
[----:B------:R-:W-:-:S04]  /*7440*/  LOP3.LUT R0, R7, 0x80000000, RZ, 0xc0, !PT ;  /* 0x8000000007007812 */ /* 0x000fc800078ec0ff */
[----:B------:R-:W-:-:S04]  /*7450*/  SHF.R.U32.HI R5, RZ, 0x18, R0 ;  /* 0x00000018ff057819 */ /* 0x000fc80000011600 */
[----:B------:R-:W-:-:S04]  /*7460*/  LOP3.LUT R4, R4, R5, RZ, 0xfc, !PT ;  /* 0x0000000504047212 */ /* 0x000fc800078efcff */
[----:B------:R-:W-:-:S07]  /*7470*/  PRMT R0, R4, 0x7610, R0 ;  /* 0x0000761004007816 */ /* 0x000fce0000000000 */
.L_x_3430:
[----:B------:R-:W-:Y:S05]  /*7480*/  BSYNC B0 ;  /* 0x0000000000007941 */ /* 0x000fea0003800000 */
.L_x_3429:
[----:B------:R3:W-:Y:S01]  /*7490*/  STG.E.U8 desc[UR36][R2.64], R0 ;  /* 0x0000000002007986 */ /* 0x0007e2000c101124 */
[----:B------:R-:W-:Y:S05]  /*74a0*/  BRA `(.L_x_3409) ;  /* 0x0000000400187947 */ /* 0x000fea0003800000 */
.L_x_3427:
        /* <DEDUP_REMOVED lines=17> */
.L_x_3434:
[----:B------:R-:W-:-:S04]  /*75c0*/  LOP3.LUT R0, R7, 0x80000000, RZ, 0xc0, !PT ;  /* 0x8000000007007812 */ /* 0x000fc800078ec0ff */
[----:B------:R-:W-:-:S04]  /*75d0*/  SHF.R.U32.HI R5, RZ, 0x18, R0 ;  /* 0x00000018ff057819 */ /* 0x000fc80000011600 */
[----:B------:R-:W-:-:S04]  /*75e0*/  LOP3.LUT R4, R4, R5, RZ, 0xfc, !PT ;  /* 0x0000000504047212 */ /* 0x000fc800078efcff */
[----:B------:R-:W-:-:S07]  /*75f0*/  PRMT R0, R4, 0x7610, R0 ;  /* 0x0000761004007816 */ /* 0x000fce0000000000 */
.L_x_3433:
[----:B------:R-:W-:Y:S05]  /*7600*/  BSYNC B0 ;  /* 0x0000000000007941 */ /* 0x000fea0003800000 */
.L_x_3432:
[----:B------:R0:W-:Y:S01]  /*7610*/  STG.E.U8 desc[UR36][R2.64], R0 ;  /* 0x0000000002007986 */ /* 0x0001e2000c101124 */
[----:B------:R-:W-:Y:S05]  /*7620*/  BRA `(.L_x_3409) ;  /* 0x0000000000b87947 */ /* 0x000fea0003800000 */
.L_x_3426:
        /* <DEDUP_REMOVED lines=22> */
.L_x_3408:
        /* <DEDUP_REMOVED lines=16> */
.L_x_3437:
[----:B------:R-:W-:Y:S05]  /*7890*/  BRA `(.L_x_3409) ;  /* 0x00000000001c7947 */ /* 0x000fea0003800000 */
.L_x_3436:
[----:B------:R-:W-:-:S06]  /*78a0*/  HADD2.F32 R4, -RZ, R24.H0_H0 ;  /* 0x20000018ff047230 */ /* 0x000fcc0000004100 */
[----:B------:R-:W0:Y:S02]  /*78b0*/  F2I.U64.TRUNC R4, R4 ;  /* 0x0000000400047311 */ /* 0x000e24000020d800 */
[----:B0-----:R1:W-:Y:S01]  /*78c0*/  STG.E.64 desc[UR36][R2.64], R4 ;  /* 0x0000000402007986 */ /* 0x0013e2000c101b24 */
[----:B------:R-:W-:Y:S05]  /*78d0*/  BRA `(.L_x_3409) ;  /* 0x00000000000c7947 */ /* 0x000fea0003800000 */
.L_x_3435:
[----:B------:R-:W-:-:S04]  /*78e0*/  HADD2.F32 R24, -RZ, R24.H0_H0 ;  /* 0x20000018ff187230 */ /* 0x000fc80000004100 */
[----:B------:R-:W0:Y:S02]  /*78f0*/  F2I.FTZ.U32.TRUNC.NTZ R5, R24 ;  /* 0x0000001800057305 */ /* 0x000e24000021f000 */
[----:B0-----:R2:W-:Y:S02]  /*7900*/  STG.E desc[UR36][R2.64], R5 ;  /* 0x0000000502007986 */ /* 0x0015e4000c101924 */
.L_x_3409:
[----:B------:R-:W-:-:S07]  /*7910*/  VIADD R19, R19, 0x80 ;  /* 0x0000008013137836 */ /* 0x000fce0000000000 */
.L_x_3369:
[----:B------:R-:W-:Y:S05]  /*7920*/  BSYNC B6 ;  /* 0x0000000000067941 */ /* 0x000fea0003800000 */
.L_x_3368:
[----:B------:R-:W-:-:S13]  /*7930*/  ISETP.GE.AND P0, PT, R19, R16, PT ;  /* 0x000000101300720c */ /* 0x000fda0003f06270 */
[----:B------:R-:W-:Y:S05]  /*7940*/  @P0 EXIT ;  /* 0x000000000000094d */ /* 0x000fea0003800000 */
[----:B012345:R-:W0:Y:S01]  /*7950*/  LDC.64 R2, c[0x0][0x218] ;  /* 0x00008600ff027b82 */ /* 0x03fe220000000a00 */
        /* <DEDUP_REMOVED lines=20> */
.L_x_3441:
[----:B------:R-:W-:-:S06]  /*7aa0*/  HADD2.F32 R5, -RZ, R22.H0_H0 ;  /* 0x20000016ff057230 */ /* 0x000fcc0000004100 */
[----:B------:R-:W0:Y:S02]  /*7ab0*/  F2I.S64.TRUNC R4, R5 ;  /* 0x0000000500047311 */ /* 0x000e24000020d900 */
[----:B0-----:R-:W-:Y:S01]  /*7ac0*/  STG.E.U8 desc[UR36][R2.64], R4 ;  /* 0x0000000402007986 */ /* 0x001fe2000c101124 */
[----:B------:R-:W-:Y:S05]  /*7ad0*/  EXIT ;  /* 0x000000000000794d */ /* 0x000fea0003800000 */
.L_x_3440:
        /* <DEDUP_REMOVED lines=10> */
.L_x_3444:
[----:B------:R-:W-:-:S04]  /*7b80*/  HADD2.F32 R22, -RZ, R22.H0_H0 ;  /* 0x20000016ff167230 */ /* 0x000fc80000004100 */
[----:B------:R-:W0:Y:S02]  /*7b90*/  F2I.FTZ.TRUNC.NTZ R5, R22 ;  /* 0x0000001600057305 */ /* 0x000e24000021f100 */
[----:B0-----:R-:W-:Y:S01]  /*7ba0*/  STG.E desc[UR36][R2.64], R5 ;  /* 0x0000000502007986 */ /* 0x001fe2000c101924 */
[----:B------:R-:W-:Y:S05]  /*7bb0*/  EXIT ;  /* 0x000000000000794d */ /* 0x000fea0003800000 */
.L_x_3443:
[----:B------:R-:W-:-:S04]  /*7bc0*/  HADD2.F32 R22, -RZ, R22.H0_H0 ;  /* 0x20000016ff167230 */ /* 0x000fc80000004100 */
[----:B------:R-:W0:Y:S02]  /*7bd0*/  F2I.FTZ.TRUNC.NTZ R5, R22 ;  /* 0x0000001600057305 */ /* 0x000e24000021f100 */
[----:B0-----:R-:W-:Y:S01]  /*7be0*/  STG.E.U16 desc[UR36][R2.64], R5 ;  /* 0x0000000502007986 */ /* 0x001fe2000c101524 */
[----:B------:R-:W-:Y:S05]  /*7bf0*/  EXIT ;  /* 0x000000000000794d */ /* 0x000fea0003800000 */
.L_x_3439:
        /* <DEDUP_REMOVED lines=9> */
.L_x_3446:
[----:B------:R-:W-:Y:S01]  /*7c90*/  STG.E.U16 desc[UR36][R2.64], R22 ;  /* 0x0000001602007986 */ /* 0x000fe2000c101524 */
[----:B------:R-:W-:Y:S05]  /*7ca0*/  EXIT ;  /* 0x000000000000794d */ /* 0x000fea0003800000 */
.L_x_3445:
        /* <DEDUP_REMOVED lines=10> */
.L_x_3448:
[----:B------:R-:W-:-:S05]  /*7d50*/  HADD2.F32 R0, -RZ, R22.H0_H0 ;  /* 0x20000016ff007230 */ /* 0x000fca0000004100 */
[----:B------:R-:W-:-:S04]  /*7d60*/  F2FP.F16.F32.PACK_AB R0, RZ, R0 ;  /* 0x00000000ff00723e */ /* 0x000fc800000000ff */
[----:B------:R-:W-:-:S05]  /*7d70*/  PRMT R0, R0, 0x5410, RZ ;  /* 0x0000541000007816 */ /* 0x000fca00000000ff */
[----:B------:R-:W-:Y:S01]  /*7d80*/  STG.E desc[UR36][R2.64], R0 ;  /* 0x0000000002007986 */ /* 0x000fe2000c101924 */
[----:B------:R-:W-:Y:S05]  /*7d90*/  EXIT ;  /* 0x000000000000794d */ /* 0x000fea0003800000 */
.L_x_3447:
[----:B------:R-:W-:-:S05]  /*7da0*/  HADD2.F32 R4, -RZ, R22.H0_H0 ;  /* 0x20000016ff047230 */ /* 0x000fca0000004100 */
[----:B------:R-:W-:-:S06]  /*7db0*/  FMUL.FTZ R4, R4, 1 ;  /* 0x3f80000004047820 */ /* 0x000fcc0000410000 */
[----:B------:R-:W0:Y:S02]  /*7dc0*/  F2F.F64.F32 R4, R4 ;  /* 0x0000000400047310 */ /* 0x000e240000201800 */
[----:B0-----:R-:W-:Y:S01]  /*7dd0*/  STG.E.64 desc[UR36][R2.64], R4 ;  /* 0x0000000402007986 */ /* 0x001fe2000c101b24 */
[----:B------:R-:W-:Y:S05]  /*7de0*/  EXIT ;  /* 0x000000000000794d */ /* 0x000fea0003800000 */
.L_x_3438:
        /* <DEDUP_REMOVED lines=13> */
.L_x_3451:
[----:B------:R-:W-:Y:S01]  /*7ec0*/  HADD2.F32 R22, -RZ, R22.H0_H0 ;  /* 0x20000016ff167230 */ /* 0x000fe20000004100 */
[----:B------:R-:W-:-:S04]  /*7ed0*/  CS2R R6, SRZ ;  /* 0x0000000000067805 */ /* 0x000fc8000001ff00 */
[----:B------:R-:W-:-:S06]  /*7ee0*/  FMUL.FTZ R4, R22, 1 ;  /* 0x3f80000016047820 */ /* 0x000fcc0000410000 */
[----:B------:R-:W0:Y:S02]  /*7ef0*/  F2F.F64.F32 R4, R4 ;  /* 0x0000000400047310 */ /* 0x000e240000201800 */
[----:B0-----:R-:W-:Y:S01]  /*7f00*/  STG.E.128 desc[UR36][R2.64], R4 ;  /* 0x0000000402007986 */ /* 0x001fe2000c101d24 */
[----:B------:R-:W-:Y:S05]  /*7f10*/  EXIT ;  /* 0x000000000000794d */ /* 0x000fea0003800000 */
.L_x_3450:
        /* <DEDUP_REMOVED lines=21> */
.L_x_3455:
[----:B------:R-:W-:Y:S05]  /*8070*/  BSYNC B0 ;  /* 0x0000000000007941 */ /* 0x000fea0003800000 */
.L_x_3454:
[----:B------:R-:W-:-:S05]  /*8080*/  LOP3.LUT R5, R0, R5, RZ, 0xfc, !PT ;  /* 0x0000000500057212 */ /* 0x000fca00078efcff */
[----:B------:R-:W-:Y:S01]  /*8090*/  STG.E.U8 desc[UR36][R2.64], R5 ;  /* 0x0000000502007986 */ /* 0x000fe2000c101124 */
[----:B------:R-:W-:Y:S05]  /*80a0*/  EXIT ;  /* 0x000000000000794d */ /* 0x000fea0003800000 */
.L_x_3453:
        /* <DEDUP_REMOVED lines=13> */
.L_x_3457:
[----:B------:R-:W-:Y:S01]  /*8180*/  IMAD.MOV.U32 R0, RZ, RZ, 0x7f ;  /* 0x0000007fff007424 */ /* 0x000fe200078e00ff */
[----:B------:R-:W-:-:S04]  /*8190*/  ISETP.GT.U32.AND P0, PT, R4, 0x7f800000, PT ;  /* 0x7f8000000400780c */ /* 0x000fc80003f04070 */
[----:B------:R-:W-:-:S09]  /*81a0*/  SEL R0, R0, 0x7c, P0 ;  /* 0x0000007c00007807 */ /* 0x000fd20000000000 */
.L_x_3458:
[----:B------:R-:W-:Y:S05]  /*81b0*/  BSYNC B0 ;  /* 0x0000000000007941 */ /* 0x000fea0003800000 */
.L_x_3456:
[----:B------:R-:W-:-:S04]  /*81c0*/  LOP3.LUT R4, R5, 0x80000000, RZ, 0xc0, !PT ;  /* 0x8000000005047812 */ /* 0x000fc800078ec0ff */
[----:B------:R-:W-:-:S04]  /*81d0*/  SHF.R.U32.HI R5, RZ, 0x18, R4 ;  /* 0x00000018ff057819 */ /* 0x000fc80000011604 */
[----:B------:R-:W-:-:S05]  /*81e0*/  LOP3.LUT R5, R0, R5, RZ, 0xfc, !PT ;  /* 0x0000000500057212 */ /* 0x000fca00078efcff */
[----:B------:R-:W-:Y:S01]  /*81f0*/  STG.E.U8 desc[UR36][R2.64], R5 ;  /* 0x0000000502007986 */ /* 0x000fe2000c101124 */
[----:B------:R-:W-:Y:S05]  /*8200*/  EXIT ;  /* 0x000000000000794d */ /* 0x000fea0003800000 */
.L_x_3452:
[----:B------:R-:W-:-:S05]  /*8210*/  HADD2.F32 R0, -RZ, R22.H0_H0 ;  /* 0x20000016ff007230 */ /* 0x000fca0000004100 */
[----:B------:R-:W-:-:S05]  /*8220*/  F2FP.BF16.F32.PACK_AB R0, RZ, R0 ;  /* 0x00000000ff00723e */ /* 0x000fca00000010ff */
[----:B------:R-:W-:Y:S01]  /*8230*/  STG.E.U16 desc[UR36][R2.64], R0 ;  /* 0x0000000002007986 */ /* 0x000fe2000c101524 */
[----:B------:R-:W-:Y:S05]  /*8240*/  EXIT ;  /* 0x000000000000794d */ /* 0x000fea0003800000 */
.L_x_3449:
        /* <DEDUP_REMOVED lines=12> */
.L_x_3461:
        /* <DEDUP_REMOVED lines=17> */
.L_x_3464:
[----:B------:R-:W-:-:S04]  /*8420*/  LOP3.LUT R0, R7, 0x80000000, RZ, 0xc0, !PT ;  /* 0x8000000007007812 */ /* 0x000fc800078ec0ff */
[----:B------:R-:W-:-:S04]  /*8430*/  SHF.R.U32.HI R5, RZ, 0x18, R0 ;  /* 0x00000018ff057819 */ /* 0x000fc80000011600 */
[----:B------:R-:W-:-:S04]  /*8440*/  LOP3.LUT R4, R4, R5, RZ, 0xfc, !PT ;  /* 0x0000000504047212 */ /* 0x000fc800078efcff */
[----:B------:R-:W-:-:S07]  /*8450*/  PRMT R0, R4, 0x7610, R0 ;  /* 0x0000761004007816 */ /* 0x000fce0000000000 */
.L_x_3463:
[----:B------:R-:W-:Y:S05]  /*8460*/  BSYNC B0 ;  /* 0x0000000000007941 */ /* 0x000fea0003800000 */
.L_x_3462:
[----:B------:R-:W-:Y:S01]  /*8470*/  STG.E.U8 desc[UR36][R2.64], R0 ;  /* 0x0000000002007986 */ /* 0x000fe2000c101124 */
[----:B------:R-:W-:Y:S05]  /*8480*/  EXIT ;  /* 0x000000000000794d */ /* 0x000fea0003800000 */
.L_x_3460:
        /* <DEDUP_REMOVED lines=17> */
.L_x_3467:
[----:B------:R-:W-:-:S04]  /*85a0*/  LOP3.LUT R0, R7, 0x80000000, RZ, 0xc0, !PT ;  /* 0x8000000007007812 */ /* 0x000fc800078ec0ff */
[----:B------:R-:W-:-:S04]  /*85b0*/  SHF.R.U32.HI R5, RZ, 0x18, R0 ;  /* 0x00000018ff057819 */ /* 0x000fc80000011600 */
[----:B------:R-:W-:-:S04]  /*85c0*/  LOP3.LUT R4, R4, R5, RZ, 0xfc, !PT ;  /* 0x0000000504047212 */ /* 0x000fc800078efcff */
[----:B------:R-:W-:-:S07]  /*85d0*/  PRMT R0, R4, 0x7610, R0 ;  /* 0x0000761004007816 */ /* 0x000fce0000000000 */
.L_x_3466:
[----:B------:R-:W-:Y:S05]  /*85e0*/  BSYNC B0 ;  /* 0x0000000000007941 */ /* 0x000fea0003800000 */
.L_x_3465:
[----:B------:R-:W-:Y:S01]  /*85f0*/  STG.E.U8 desc[UR36][R2.64], R0 ;  /* 0x0000000002007986 */ /* 0x000fe2000c101124 */
[----:B------:R-:W-:Y:S05]  /*8600*/  EXIT ;  /* 0x000000000000794d */ /* 0x000fea0003800000 */
.L_x_3459:
        /* <DEDUP_REMOVED lines=22> */
.L_x_3442:
        /* <DEDUP_REMOVED lines=16> */
.L_x_3470:
[----:B------:R-:W-:Y:S05]  /*8870*/  EXIT ;  /* 0x000000000000794d */ /* 0x000fea0003800000 */
.L_x_3469:
[----:B------:R-:W-:-:S06]  /*8880*/  HADD2.F32 R4, -RZ, R22.H0_H0 ;  /* 0x20000016ff047230 */ /* 0x000fcc0000004100 */
[----:B------:R-:W0:Y:S02]  /*8890*/  F2I.U64.TRUNC R4, R4 ;  /* 0x0000000400047311 */ /* 0x000e24000020d800 */
[----:B0-----:R-:W-:Y:S01]  /*88a0*/  STG.E.64 desc[UR36][R2.64], R4 ;  /* 0x0000000402007986 */ /* 0x001fe2000c101b24 */
[----:B------:R-:W-:Y:S05]  /*88b0*/  EXIT ;  /* 0x000000000000794d */ /* 0x000fea0003800000 */
.L_x_3468:
[----:B------:R-:W-:-:S04]  /*88c0*/  HADD2.F32 R22, -RZ, R22.H0_H0 ;  /* 0x20000016ff167230 */ /* 0x000fc80000004100 */
[----:B------:R-:W0:Y:S02]  /*88d0*/  F2I.FTZ.U32.TRUNC.NTZ R5, R22 ;  /* 0x0000001600057305 */ /* 0x000e24000021f000 */
[----:B0-----:R-:W-:Y:S01]  /*88e0*/  STG.E desc[UR36][R2.64], R5 ;  /* 0x0000000502007986 */ /* 0x001fe2000c101924 */
[----:B------:R-:W-:Y:S05]  /*88f0*/  EXIT ;  /* 0x000000000000794d */ /* 0x000fea0003800000 */
.L_x_3471:
        /* <DEDUP_REMOVED lines=16> */
.L_x_22789:


//--------------------- .text._ZN2at6native18elementwise_kernelILi128ELi4EZNS0_22gpu_kernel_impl_nocastINS0_13BUnaryFunctorIN3c104HalfES5_S5_ZZZNS0_15binary_internal21div_trunc_kernel_cudaERNS_18TensorIteratorBaseEENKUlvE1_clEvENKUlvE1_clEvEUlS5_S5_E_EEEEvS8_RKT_EUliE_EEviT1_ --------------------------
	.section	.text._ZN2at6native18elementwise_kernelILi128ELi4EZNS0_22gpu_kernel_impl_nocastINS0_13BUnaryFunctorIN3c104HalfES5_S5_ZZZNS0_15binary_internal21div_trunc_kernel_cudaERNS_18TensorIteratorBaseEENKUlvE1_clEvENKUlvE1_clEvEUlS5_S5_E_EEEEvS8_RKT_EUliE_EEviT1_,"ax",@progbits
	.align	128
        .global         _ZN2at6native18elementwise_kernelILi128ELi4EZNS0_22gpu_kernel_impl_nocastINS0_13BUnaryFunctorIN3c104HalfES5_S5_ZZZNS0_15binary_internal21div_trunc_kernel_cudaERNS_18TensorIteratorBaseEENKUlvE1_clEvENKUlvE1_clEvEUlS5_S5_E_EEEEvS8_RKT_EUliE_EEviT1_
        .type           _ZN2at6native18elementwise_kernelILi128ELi4EZNS0_22gpu_kernel_impl_nocastINS0_13BUnaryFunctorIN3c104HalfES5_S5_ZZZNS0_15binary_internal21div_trunc_kernel_cudaERNS_18TensorIteratorBaseEENKUlvE1_clEvENKUlvE1_clEvEUlS5_S5_E_EEEEvS8_RKT_EUliE_EEviT1_,@function
        .size           _ZN2at6native18elementwise_kernelILi128ELi4EZNS0_22gpu_kernel_impl_nocastINS0_13BUnaryFunctorIN3c104HalfES5_S5_ZZZNS0_15binary_internal21div_trunc_kernel_cudaERNS_18TensorIteratorBaseEENKUlvE1_clEvENKUlvE1_clEvEUlS5_S5_E_EEEEvS8_RKT_EUliE_EEviT1_,(.L_x_22790 - _ZN2at6native18elementwise_kernelILi128ELi4EZNS0_22gpu_kernel_impl_nocastINS0_13BUnaryFunctorIN3c104HalfES5_S5_ZZZNS0_15binary_internal21div_trunc_kernel_cudaERNS_18TensorIteratorBaseEENKUlvE1_clEvENKUlvE1_clEvEUlS5_S5_E_EEEEvS8_RKT_EUliE_EEviT1_)
        .other          _ZN2at6native18elementwise_kernelILi128ELi4EZNS0_22gpu_kernel_impl_nocastINS0_13BUnaryFunctorIN3c104HalfES5_S5_ZZZNS0_15binary_internal21div_trunc_kernel_cudaERNS_18TensorIteratorBaseEENKUlvE1_clEvENKUlvE1_clEvEUlS5_S5_E_EEEEvS8_RKT_EUliE_EEviT1_,@"STO_CUDA_ENTRY STV_DEFAULT"
_ZN2at6native18elementwise_kernelILi128ELi4EZNS0_22gpu_kernel_impl_nocastINS0_13BUnaryFunctorIN3c104HalfES5_S5_ZZZNS0_15binary_internal21div_trunc_kernel_cudaERNS_18TensorIteratorBaseEENKUlvE1_clEvENKUlvE1_clEvEUlS5_S5_E_EEEEvS8_RKT_EUliE_EEviT1_:
.text._ZN2at6native18elementwise_kernelILi128ELi4EZNS0_22gpu_kernel_impl_nocastINS0_13BUnaryFunctorIN3c104HalfES5_S5_ZZZNS0_15binary_internal21div_trunc_kernel_cudaERNS_18TensorIteratorBaseEENKUlvE1_clEvENKUlvE1_clEvEUlS5_S5_E_EEEEvS8_RKT_EUliE_EEviT1_:
        /* <DEDUP_REMOVED lines=16> */
[----:B------:R-:W-:Y:S01]  /*0100*/  ISETP.NE.AND P0, PT, R8, 0x1, PT ;  /* 0x000000010800780c */ /* 0x000fe20003f05270 */
[----:B------:R-:W-:-:S06]  /*0110*/  ULDC UR7, c[0x0][0x21c] ;  /* 0x0000870000077ab9 */ /* 0x000fcc0000000800 */
        /* <DEDUP_REMOVED lines=279> */
[----:B------:R-:W-:-:S03]  /*1290*/  @P0 IMAD.MOV.U32 R8, RZ, RZ, RZ ;  /* 0x000000ffff080224 */ /* 0x000fc600078e00ff */
[C---:B------:R-:W-:Y:S01]  /*12a0*/  IADD3 R11, -R9.reuse, RZ, RZ ;  /* 0x000000ff090b7210 */ /* 0x040fe20007ffe1ff */
[----:B------:R-:W1:Y:S08]  /*12b0*/  @P0 LDC R15, c[0x0][0x33c] ;  /* 0x0000cf00ff0f0b82 */ /* 0x000e700000000800 */
[----:B------:R-:W2:Y:S01]  /*12c0*/  @P0 LDC.64 R6, c[0x0][0x408] ;  /* 0x00010200ff060b82 */ /* 0x000ea20000000a00 */
[----:B0-----:R-:W-:-:S05]  /*12d0*/  @P0 IMAD.HI.U32 R4, R9, R12, R8 ;  /* 0x0000000c09040227 */ /* 0x001fca00078e0008 */
[----:B------:R-:W-:Y:S01]  /*12e0*/  @P0 SHF.R.U32.HI R8, RZ, R13, R4 ;  /* 0x0000000dff080219 */ /* 0x000fe20000011604 */
[----:B------:R-:W-:Y:S01]  /*12f0*/  IMAD R4, R11, UR8, R5 ;  /* 0x000000080b047c24 */ /* 0x000fe2000f8e0205 */
[----:B------:R-:W-:Y:S02]  /*1300*/  ULDC.64 UR8, c[0x0][0x400] ;  /* 0x0001000000087ab9 */ /* 0x000fe40000000a00 */
[----:B------:R-:W-:Y:S01]  /*1310*/  @P0 IADD3 R8, -R8, RZ, RZ ;  /* 0x000000ff08080210 */ /* 0x000fe20007ffe1ff */
[C---:B------:R-:W-:Y:S02]  /*1320*/  IMAD R3, R4.reuse, UR8, R3 ;  /* 0x0000000804037c24 */ /* 0x040fe4000f8e0203 */
[----:B------:R-:W-:Y:S02]  /*1330*/  IMAD R2, R4, UR9, R2 ;  /* 0x0000000904027c24 */ /* 0x000fe4000f8e0202 */
[----:B-1----:R-:W-:-:S04]  /*1340*/  @P0 IMAD R8, R8, R15, R9 ;  /* 0x0000000f08080224 */ /* 0x002fc800078e0209 */
[C---:B--2---:R-:W-:Y:S02]  /*1350*/  @P0 IMAD R3, R8.reuse, R6, R3 ;  /* 0x0000000608030224 */ /* 0x044fe400078e0203 */
[----:B------:R-:W-:-:S07]  /*1360*/  @P0 IMAD R2, R8, R7, R2 ;  /* 0x0000000708020224 */ /* 0x000fce00078e0202 */
.L_x_3474:
[----:B------:R-:W-:Y:S02]  /*1370*/  ULDC.64 UR8, c[0x0][0x418] ;  /* 0x0001060000087ab9 */ /* 0x000fe40000000a00 */
[----:B------:R-:W-:-:S04]  /*1380*/  IADD3 R4, P0, R2, UR8, RZ ;  /* 0x0000000802047c10 */ /* 0x000fc8000ff1e0ff */
[----:B------:R-:W-:Y:S01]  /*1390*/  IADD3.X R5, RZ, UR9, RZ, P0, !PT ;  /* 0x00000009ff057c10 */ /* 0x000fe200087fe4ff */
[----:B------:R-:W0:Y:S01]  /*13a0*/  LDC.U16 R6, c[0x0][0x422] ;  /* 0x00010880ff067b82 */ /* 0x000e220000000400 */
[----:B------:R-:W-:-:S03]  /*13b0*/  ULDC.64 UR8, c[0x0][0x410] ;  /* 0x0001040000087ab9 */ /* 0x000fc60000000a00 */
[----:B------:R-:W2:Y:S01]  /*13c0*/  LDG.E.U16 R4, desc[UR4][R4.64] ;  /* 0x0000000404047981 */ /* 0x000ea2000c1e1500 */
[----:B------:R-:W-:Y:S01]  /*13d0*/  IADD3 R0, R0, 0x80, RZ ;  /* 0x0000008000007810 */ /* 0x000fe20007ffe0ff */
[----:B0-----:R-:W-:-:S04]  /*13e0*/  HADD2.F32 R6, -RZ, R6.H0_H0 ;  /* 0x20000006ff067230 */ /* 0x001fc80000004100 */
[----:B------:R-:W0:Y:S01]  /*13f0*/  MUFU.RCP R7, R6 ;  /* 0x0000000600077308 */ /* 0x000e220000001000 */
[----:B--2---:R-:W-:-:S05]  /*1400*/  HADD2.F32 R2, -RZ, R4.H0_H0 ;  /* 0x20000004ff027230 */ /* 0x004fca0000004100 */
[----:B0-----:R-:W-:-:S05]  /*1410*/  FMUL.FTZ R2, R2, R7 ;  /* 0x0000000702027220 */ /* 0x001fca0000410000 */
[----:B------:R-:W-:-:S05]  /*1420*/  F2FP.F16.F32.PACK_AB R2, RZ, R2 ;  /* 0x00000002ff02723e */ /* 0x000fca00000000ff */
[----:B------:R-:W-:Y:S01]  /*1430*/  HADD2.F32 R7, -RZ, R2.H0_H0 ;  /* 0x20000002ff077230 */ /* 0x000fe20000004100 */
[----:B------:R-:W-:-:S04]  /*1440*/  IADD3 R2, P0, R3, UR8, RZ ;  /* 0x0000000803027c10 */ /* 0x000fc8000ff1e0ff */
[----:B------:R-:W-:Y:S01]  /*1450*/  IADD3.X R3, RZ, UR9, RZ, P0, !PT ;  /* 0x00000009ff037c10 */ /* 0x000fe200087fe4ff */
[----:B------:R-:W0:Y:S02]  /*1460*/  FRND.TRUNC R7, R7 ;  /* 0x0000000700077307 */ /* 0x000e24000020d000 */
[----:B0-----:R-:W-:-:S05]  /*1470*/  F2FP.F16.F32.PACK_AB R4, RZ, R7 ;  /* 0x00000007ff04723e */ /* 0x001fca00000000ff */
[----:B------:R0:W-:Y:S02]  /*1480*/  STG.E.U16 desc[UR4][R2.64], R4 ;  /* 0x0000000402007986 */ /* 0x0001e4000c101504 */
.L_x_3473:
[----:B------:R-:W-:Y:S05]  /*1490*/  BSYNC B0 ;  /* 0x0000000000007941 */ /* 0x000fea0003800000 */
.L_x_3472:
[----:B------:R-:W-:Y:S01]  /*14a0*/  ISETP.GE.AND P0, PT, R0, UR6, PT ;  /* 0x0000000600007c0c */ /* 0x000fe2000bf06270 */
[----:B------:R-:W-:-:S12]  /*14b0*/  BSSY B0, `(.L_x_3475) ;  /* 0x0000284000007945 */ /* 0x000fd80003800000 */
[----:B------:R-:W-:Y:S05]  /*14c0*/  @P0 BRA `(.L_x_3476) ;  /* 0x0000002800080947 */ /* 0x000fea0003800000 */
[----:B------:R-:W1:Y:S01]  /*14d0*/  LDC R8, c[0x0][0x218] ;  /* 0x00008600ff087b82 */ /* 0x000e620000000800 */
[----:B0-----:R-:W-:Y:S02]  /*14e0*/  CS2R R2, SRZ ;  /* 0x0000000000027805 */ /* 0x001fe4000001ff00 */
[----:B-1----:R-:W-:-:S13]  /*14f0*/  ISETP.NE.AND P0, PT, R8, RZ, PT ;  /* 0x000000ff0800720c */ /* 0x002fda0003f05270 */
        /* <DEDUP_REMOVED lines=285> */
[----:B------:R-:W-:Y:S02]  /*26d0*/  @P0 MOV R8, RZ ;  /* 0x000000ff00080202 */ /* 0x000fe40000000f00 */
[----:B------:R-:W-:-:S05]  /*26e0*/  IADD3 R11, -R9, RZ, RZ ;  /* 0x000000ff090b7210 */ /* 0x000fca0007ffe1ff */
        /* <DEDUP_REMOVED lines=12> */
.L_x_3477:
[----:B------:R-:W-:Y:S02]  /*27b0*/  ULDC.64 UR8, c[0x0][0x418] ;  /* 0x0001060000087ab9 */ /* 0x000fe40000000a00 */
[----:B------:R-:W-:-:S04]  /*27c0*/  IADD3 R4, P0, R2, UR8, RZ ;  /* 0x0000000802047c10 */ /* 0x000fc8000ff1e0ff */
[----:B------:R-:W-:Y:S01]  /*27d0*/  IADD3.X R5, RZ, UR9, RZ, P0, !PT ;  /* 0x00000009ff057c10 */ /* 0x000fe200087fe4ff */
[----:B------:R-:W0:Y:S01]  /*27e0*/  LDC.U16 R2, c[0x0][0x422] ;  /* 0x00010880ff027b82 */ /* 0x000e220000000400 */
[----:B------:R-:W-:-:S03]  /*27f0*/  ULDC.64 UR8, c[0x0][0x410] ;  /* 0x0001040000087ab9 */ /* 0x000fc60000000a00 */
[----:B------:R-:W2:Y:S01]  /*2800*/  LDG.E.U16 R4, desc[UR4][R4.64] ;  /* 0x0000000404047981 */ /* 0x000ea2000c1e1500 */
[----:B------:R-:W-:Y:S01]  /*2810*/  IADD3 R0, R0, 0x80, RZ ;  /* 0x0000008000007810 */ /* 0x000fe20007ffe0ff */
[----:B0-----:R-:W-:-:S06]  /*2820*/  HADD2.F32 R7, -RZ, R2.H0_H0 ;  /* 0x20000002ff077230 */ /* 0x001fcc0000004100 */
[----:B------:R-:W0:Y:S01]  /*2830*/  MUFU.RCP R7, R7 ;  /* 0x0000000700077308 */ /* 0x000e220000001000 */
[----:B--2---:R-:W-:-:S05]  /*2840*/  HADD2.F32 R2, -RZ, R4.H0_H0 ;  /* 0x20000004ff027230 */ /* 0x004fca0000004100 */
[----:B0-----:R-:W-:-:S05]  /*2850*/  FMUL.FTZ R2, R2, R7 ;  /* 0x0000000702027220 */ /* 0x001fca0000410000 */
[----:B------:R-:W-:-:S05]  /*2860*/  F2FP.F16.F32.PACK_AB R2, RZ, R2 ;  /* 0x00000002ff02723e */ /* 0x000fca00000000ff */
[----:B------:R-:W-:Y:S01]  /*2870*/  HADD2.F32 R6, -RZ, R2.H0_H0 ;  /* 0x20000002ff067230 */ /* 0x000fe20000004100 */
[----:B------:R-:W-:-:S04]  /*2880*/  IADD3 R2, P0, R3, UR8, RZ ;  /* 0x0000000803027c10 */ /* 0x000fc8000ff1e0ff */
[----:B------:R-:W-:Y:S01]  /*2890*/  IADD3.X R3, RZ, UR9, RZ, P0, !PT ;  /* 0x00000009ff037c10 */ /* 0x000fe200087fe4ff */
[----:B------:R-:W0:Y:S01]  /*28a0*/  FRND.TRUNC R6, R6 ;  /* 0x0000000600067307 */ /* 0x000e22000020d000 */
[----:B------:R-:W-:Y:S02]  /*28b0*/  ISETP.GE.AND P0, PT, R0, UR6, PT ;  /* 0x0000000600007c0c */ /* 0x000fe4000bf06270 */
[----:B0-----:R-:W-:-:S05]  /*28c0*/  F2FP.F16.F32.PACK_AB R4, RZ, R6 ;  /* 0x00000006ff04723e */ /* 0x001fca00000000ff */
[----:B------:R1:W-:Y:S06]  /*28d0*/  STG.E.U16 desc[UR4][R2.64], R4 ;  /* 0x0000000402007986 */ /* 0x0003ec000c101504 */
[----:B------:R-:W-:Y:S05]  /*28e0*/  @P0 BRA `(.L_x_3476) ;  /* 0x0000001400000947 */ /* 0x000fea0003800000 */
[----:B------:R-:W0:Y:S01]  /*28f0*/  LDC R8, c[0x0][0x218] ;  /* 0x00008600ff087b82 */ /* 0x000e220000000800 */
[----:B-1----:R-:W-:Y:S02]  /*2900*/  CS2R R2, SRZ ;  /* 0x0000000000027805 */ /* 0x002fe4000001ff00 */
        /* <DEDUP_REMOVED lines=300> */
.L_x_3478:
        /* <DEDUP_REMOVED lines=18> */
.L_x_3476:
[----:B------:R-:W-:Y:S05]  /*3cf0*/  BSYNC B0 ;  /* 0x0000000000007941 */ /* 0x000fea0003800000 */
.L_x_3475:
[----:B------:R-:W-:-:S13]  /*3d00*/  ISETP.GE.AND P0, PT, R0, UR6, PT ;  /* 0x0000000600007c0c */ /* 0x000fda000bf06270 */
[----:B------:R-:W-:Y:S05]  /*3d10*/  @P0 EXIT ;  /* 0x000000000000094d */ /* 0x000fea0003800000 */
[----:B------:R-:W3:Y:S01]  /*3d20*/  LDC R8, c[0x0][0x218] ;  /* 0x00008600ff087b82 */ /* 0x000ee20000000800 */
[----:B012---:R-:W-:Y:S02]  /*3d30*/  CS2R R2, SRZ ;  /* 0x0000000000027805 */ /* 0x007fe4000001ff00 */
[----:B---3--:R-:W-:-:S13]  /*3d40*/  ISETP.NE.AND P0, PT, R8, RZ, PT ;  /* 0x000000ff0800720c */ /* 0x008fda0003f05270 */
[----:B------:R-:W-:Y:S05]  /*3d50*/  @!P0 BRA `(.L_x_3479) ;  /* 0x0000001000a88947 */ /* 0x000fea0003800000 */
[----:B------:R-:W-:Y:S01]  /*3d60*/  HFMA2.MMA R2, -RZ, RZ, 0, 0 ;  /* 0x00000000ff027435 */ /* 0x000fe200000001ff */
[----:B------:R-:W-:Y:S01]  /*3d70*/  MOV R3, R0 ;  /* 0x0000000000037202 */ /* 0x000fe20000000f00 */
[----:B------:R-:W-:Y:S01]  /*3d80*/  ULDC.64 UR6, c[0x0][0x220] ;  /* 0x0000880000067ab9 */ /* 0x000fe20000000a00 */
[----:B------:R-:W-:-:S07]  /*3d90*/  ISETP.NE.AND P0, PT, R8, 0x1, PT ;  /* 0x000000010800780c */ /* 0x000fce0003f05270 */
        /* <DEDUP_REMOVED lines=282> */
[----:B------:R-:W-:Y:S01]  /*4f40*/  IADD3 R4, -R7, RZ, RZ ;  /* 0x000000ff07047210 */ /* 0x000fe20007ffe1ff */
[----:B------:R-:W1:Y:S04]  /*4f50*/  @P0 LDC R11, c[0x0][0x33c] ;  /* 0x0000cf00ff0b0b82 */ /* 0x000e680000000800 */
[----:B------:R-:W-:-:S04]  /*4f60*/  IMAD R4, R4, UR8, R5 ;  /* 0x0000000804047c24 */ /* 0x000fc8000f8e0205 */
        /* <DEDUP_REMOVED lines=9> */
.L_x_3479:
[----:B------:R-:W-:Y:S02]  /*5000*/  ULDC.64 UR6, c[0x0][0x418] ;  /* 0x0001060000067ab9 */ /* 0x000fe40000000a00 */
[----:B------:R-:W-:-:S04]  /*5010*/  IADD3 R4, P0, R2, UR6, RZ ;  /* 0x0000000602047c10 */ /* 0x000fc8000ff1e0ff */
[----:B------:R-:W-:Y:S01]  /*5020*/  IADD3.X R5, RZ, UR7, RZ, P0, !PT ;  /* 0x00000007ff057c10 */ /* 0x000fe200087fe4ff */
[----:B------:R-:W0:Y:S01]  /*5030*/  LDC.U16 R0, c[0x0][0x422] ;  /* 0x00010880ff007b82 */ /* 0x000e220000000400 */
[----:B------:R-:W-:-:S03]  /*5040*/  ULDC.64 UR6, c[0x0][0x410] ;  /* 0x0001040000067ab9 */ /* 0x000fc60000000a00 */
[----:B------:R-:W2:Y:S01]  /*5050*/  LDG.E.U16 R4, desc[UR4][R4.64] ;  /* 0x0000000404047981 */ /* 0x000ea2000c1e1500 */
[----:B------:R-:W-:-:S04]  /*5060*/  IADD3 R2, P0, R3, UR6, RZ ;  /* 0x0000000603027c10 */ /* 0x000fc8000ff1e0ff */
[----:B------:R-:W-:Y:S01]  /*5070*/  IADD3.X R3, RZ, UR7, RZ, P0, !PT ;  /* 0x00000007ff037c10 */ /* 0x000fe200087fe4ff */
[----:B0-----:R-:W-:-:S04]  /*5080*/  HADD2.F32 R6, -RZ, R0.H0_H0 ;  /* 0x20000000ff067230 */ /* 0x001fc80000004100 */
[----:B------:R-:W0:Y:S01]  /*5090*/  MUFU.RCP R7, R6 ;  /* 0x0000000600077308 */ /* 0x000e220000001000 */
[----:B--2---:R-:W-:-:S05]  /*50a0*/  HADD2.F32 R0, -RZ, R4.H0_H0 ;  /* 0x20000004ff007230 */ /* 0x004fca0000004100 */
[----:B0-----:R-:W-:-:S05]  /*50b0*/  FMUL.FTZ R0, R0, R7 ;  /* 0x0000000700007220 */ /* 0x001fca0000410000 */
[----:B------:R-:W-:-:S05]  /*50c0*/  F2FP.F16.F32.PACK_AB R0, RZ, R0 ;  /* 0x00000000ff00723e */ /* 0x000fca00000000ff */
[----:B------:R-:W-:-:S06]  /*50d0*/  HADD2.F32 R0, -RZ, R0.H0_H0 ;  /* 0x20000000ff007230 */ /* 0x000fcc0000004100 */
[----:B------:R-:W0:Y:S02]  /*50e0*/  FRND.TRUNC R0, R0 ;  /* 0x0000000000007307 */ /* 0x000e24000020d000 */
[----:B0-----:R-:W-:-:S05]  /*50f0*/  F2FP.F16.F32.PACK_AB R4, RZ, R0 ;  /* 0x00000000ff04723e */ /* 0x001fca00000000ff */
[----:B------:R-:W-:Y:S01]  /*5100*/  STG.E.U16 desc[UR4][R2.64], R4 ;  /* 0x0000000402007986 */ /* 0x000fe2000c101504 */
[----:B------:R-:W-:Y:S05]  /*5110*/  EXIT ;  /* 0x000000000000794d */ /* 0x000fea0003800000 */
.L_x_3480:
        /* <DEDUP_REMOVED lines=14> */
.L_x_22790:


//--------------------- .text._ZN2at6native27unrolled_elementwise_kernelINS0_13BUnaryFunctorIN3c104HalfES4_S4_ZZZNS0_15binary_internal21div_trunc_kernel_cudaERNS_18TensorIteratorBaseEENKUlvE1_clEvENKUlvE1_clEvEUlS4_S4_E_EESt5arrayIPcLm2EELi4E23TrivialOffsetCalculatorILi1EjESG_NS0_6memory15LoadWithoutCastENSH_16StoreWithoutCastEEEviT_T0_T2_T3_T4_T5_ --------------------------
	.section	.text._ZN2at6native27unrolled_elementwise_kernelINS0_13BUnaryFunctorIN3c104HalfES4_S4_ZZZNS0_15binary_internal21div_trunc_kernel_cudaERNS_18TensorIteratorBaseEENKUlvE1_clEvENKUlvE1_clEvEUlS4_S4_E_EESt5arrayIPcLm2EELi4E23TrivialOffsetCalculatorILi1EjESG_NS0_6memory15LoadWithoutCastENSH_16StoreWithoutCastEEEviT_T0_T2_T3_T4_T5_,"ax",@progbits
	.align	128
        .global         _ZN2at6native27unrolled_elementwise_kernelINS0_13BUnaryFunctorIN3c104HalfES4_S4_ZZZNS0_15binary_internal21div_trunc_kernel_cudaERNS_18TensorIteratorBaseEENKUlvE1_clEvENKUlvE1_clEvEUlS4_S4_E_EESt5arrayIPcLm2EELi4E23TrivialOffsetCalculatorILi1EjESG_NS0_6memory15LoadWithoutCastENSH_16StoreWithoutCastEEEviT_T0_T2_T3_T4_T5_
        .type           _ZN2at6native27unrolled_elementwise_kernelINS0_13BUnaryFunctorIN3c104HalfES4_S4_ZZZNS0_15binary_internal21div_trunc_kernel_cudaERNS_18TensorIteratorBaseEENKUlvE1_clEvENKUlvE1_clEvEUlS4_S4_E_EESt5arrayIPcLm2EELi4E23TrivialOffsetCalculatorILi1EjESG_NS0_6memory15LoadWithoutCastENSH_16StoreWithoutCastEEEviT_T0_T2_T3_T4_T5_,@function
        .size           _ZN2at6native27unrolled_elementwise_kernelINS0_13BUnaryFunctorIN3c104HalfES4_S4_ZZZNS0_15binary_internal21div_trunc_kernel_cudaERNS_18TensorIteratorBaseEENKUlvE1_clEvENKUlvE1_clEvEUlS4_S4_E_EESt5arrayIPcLm2EELi4E23TrivialOffsetCalculatorILi1EjESG_NS0_6memory15LoadWithoutCastENSH_16StoreWithoutCastEEEviT_T0_T2_T3_T4_T5_,(.L_x_22791 - _ZN2at6native27unrolled_elementwise_kernelINS0_13BUnaryFunctorIN3c104HalfES4_S4_ZZZNS0_15binary_internal21div_trunc_kernel_cudaERNS_18TensorIteratorBaseEENKUlvE1_clEvENKUlvE1_clEvEUlS4_S4_E_EESt5arrayIPcLm2EELi4E23TrivialOffsetCalculatorILi1EjESG_NS0_6memory15LoadWithoutCastENSH_16StoreWithoutCastEEEviT_T0_T2_T3_T4_T5_)
        .other          _ZN2at6native27unrolled_elementwise_kernelINS0_13BUnaryFunctorIN3c104HalfES4_S4_ZZZNS0_15binary_internal21div_trunc_kernel_cudaERNS_18TensorIteratorBaseEENKUlvE1_clEvENKUlvE1_clEvEUlS4_S4_E_EESt5arrayIPcLm2EELi4E23TrivialOffsetCalculatorILi1EjESG_NS0_6memory15LoadWithoutCastENSH_16StoreWithoutCastEEEviT_T0_T2_T3_T4_T5_,@"STO_CUDA_ENTRY STV_DEFAULT"
_ZN2at6native27unrolled_elementwise_kernelINS0_13BUnaryFunctorIN3c104HalfES4_S4_ZZZNS0_15binary_internal21div_trunc_kernel_cudaERNS_18TensorIteratorBaseEENKUlvE1_clEvENKUlvE1_clEvEUlS4_S4_E_EESt5arrayIPcLm2EELi4E23TrivialOffsetCalculatorILi1EjESG_NS0_6memory15LoadWithoutCastENSH_16StoreWithoutCastEEEviT_T0_T2_T3_T4_T5_:
.text._ZN2at6native27unrolled_elementwise_kernelINS0_13BUnaryFunctorIN3c104HalfES4_S4_ZZZNS0_15binary_internal21div_trunc_kernel_cudaERNS_18TensorIteratorBaseEENKUlvE1_clEvENKUlvE1_clEvEUlS4_S4_E_EESt5arrayIPcLm2EELi4E23TrivialOffsetCalculatorILi1EjESG_NS0_6memory15LoadWithoutCastENSH_16StoreWithoutCastEEEviT_T0_T2_T3_T4_T5_:
[----:B------:R-:W-:Y:S01]  /*0000*/  LDC R1, c[0x0][0x28] ;  /* 0x00000a00ff017b82 */ /* 0x000fe20000000800 */
[----:B------:R-:W0:Y:S07]  /*0010*/  S2R R0, SR_CTAID.X ;  /* 0x0000000000007919 */ /* 0x000e2e0000002500 */
[----:B------:R-:W0:Y:S01]  /*0020*/  LDC R3, c[0x0][0x210] ;  /* 0x00008400ff037b82 */ /* 0x000e220000000800 */
        /* <DEDUP_REMOVED lines=8> */
[----:B------:R-:W-:-:S13]  /*00b0*/  ISETP.GE.AND P1, PT, R3, R2, PT ;  /* 0x000000020300720c */ /* 0x000fda0003f26270 */
[----:B------:R-:W-:Y:S01]  /*00c0*/  @!P1 IMAD R17, R0, 0x200, R3 ;  /* 0x0000020000119824 */ /* 0x000fe200078e0203 */
[----:B------:R-:W-:Y:S01]  /*00d0*/  @!P1 IADD3 R3, R3, 0x80, RZ ;  /* 0x0000008003039810 */ /* 0x000fe20007ffe0ff */
[----:B------:R-:W1:Y:S03]  /*00e0*/  @!P1 LDC.64 R4, c[0x0][0x220] ;  /* 0x00008800ff049b82 */ /* 0x000e660000000a00 */
[----:B------:R-:W-:-:S13]  /*00f0*/  ISETP.GE.AND P3, PT, R3, R2, PT ;  /* 0x000000020300720c */ /* 0x000fda0003f66270 */
[----:B------:R-:W2:Y:S01]  /*0100*/  @!P3 LDC.64 R8, c[0x0][0x220] ;  /* 0x00008800ff08bb82 */ /* 0x000ea20000000a00 */
[----:B------:R-:W-:Y:S01]  /*0110*/  @!P3 IMAD R19, R0, 0x200, R3 ;  /* 0x000002000013b824 */ /* 0x000fe200078e0203 */
[----:B------:R-:W-:Y:S01]  /*0120*/  @!P3 IADD3 R3, R3, 0x80, RZ ;  /* 0x000000800303b810 */ /* 0x000fe20007ffe0ff */
[----:B0-----:R-:W-:-:S03]  /*0130*/  @!P0 IMAD.WIDE.U32 R10, R15, 0x2, R10 ;  /* 0x000000020f0a8825 */ /* 0x001fc600078e000a */
[----:B------:R-:W-:Y:S02]  /*0140*/  ISETP.GE.AND P2, PT, R3, R2, PT ;  /* 0x000000020300720c */ /* 0x000fe40003f46270 */
[----:B------:R-:W0:Y:S01]  /*0150*/  @!P0 LDC.64 R14, c[0x0][0x218] ;  /* 0x00008600ff0e8b82 */ /* 0x000e220000000a00 */
[--C-:B-1----:R-:W-:Y:S01]  /*0160*/  @!P1 IMAD.WIDE.U32 R16, R17, 0x2, R4.reuse ;  /* 0x0000000211109825 */ /* 0x102fe200078e0004 */
[----:B------:R-:W-:Y:S02]  /*0170*/  PRMT R5, RZ, 0x7610, R5 ;  /* 0x00007610ff057816 */ /* 0x000fe40000000005 */
[----:B------:R-:W-:-:S04]  /*0180*/  PRMT R4, RZ, 0x7610, R4 ;  /* 0x00007610ff047816 */ /* 0x000fc80000000004 */
[----:B------:R1:W5:Y:S03]  /*0190*/  @!P1 LDG.E.U16 R5, desc[UR4][R16.64] ;  /* 0x0000000410059981 */ /* 0x000366000c1e1500 */
[----:B------:R-:W3:Y:S01]  /*01a0*/  @!P2 LDC.64 R12, c[0x0][0x220] ;  /* 0x00008800ff0cab82 */ /* 0x000ee20000000a00 */
[----:B------:R-:W-:Y:S02]  /*01b0*/  @!P2 IMAD R3, R0, 0x200, R3 ;  /* 0x000002000003a824 */ /* 0x000fe400078e0203 */
[----:B--2---:R-:W-:Y:S01]  /*01c0*/  @!P3 IMAD.WIDE.U32 R18, R19, 0x2, R8 ;  /* 0x000000021312b825 */ /* 0x004fe200078e0008 */
[----:B------:R-:W-:-:S06]  /*01d0*/  PRMT R8, RZ, 0x7610, R8 ;  /* 0x00007610ff087816 */ /* 0x000fcc0000000008 */
[----:B------:R2:W5:Y:S01]  /*01e0*/  @!P0 LDG.E.U16 R8, desc[UR4][R10.64] ;  /* 0x000000040a088981 */ /* 0x000562000c1e1500 */
[----:B------:R-:W-:Y:S01]  /*01f0*/  MOV R9, R7 ;  /* 0x0000000700097202 */ /* 0x000fe20000000f00 */
[----:B------:R-:W-:Y:S03]  /*0200*/  BSSY B0, `(.L_x_3481) ;  /* 0x0000019000007945 */ /* 0x000fe60003800000 */
[C---:B------:R-:W-:Y:S01]  /*0210*/  IADD3 R23, R9.reuse, 0x100, RZ ;  /* 0x0000010009177810 */ /* 0x040fe20007ffe0ff */
[C---:B------:R-:W-:Y:S02]  /*0220*/  VIADD R21, R9.reuse, 0x80 ;  /* 0x0000008009157836 */ /* 0x040fe40000000000 */
[----:B-1----:R-:W-:Y:S01]  /*0230*/  VIADD R17, R9, 0x180 ;  /* 0x0000018009117836 */ /* 0x002fe20000000000 */
[----:B------:R-:W-:Y:S01]  /*0240*/  @!P0 IADD3 R9, R7, 0x80, RZ ;  /* 0x0000008007098810 */ /* 0x000fe20007ffe0ff */
[----:B---3--:R-:W-:Y:S01]  /*0250*/  @!P2 IMAD.WIDE.U32 R12, R3, 0x2, R12 ;  /* 0x00000002030ca825 */ /* 0x008fe200078e000c */
[----:B------:R-:W-:-:S03]  /*0260*/  PRMT R3, RZ, 0x7610, R3 ;  /* 0x00007610ff037816 */ /* 0x000fc60000000003 */
[----:B------:R-:W-:Y:S01]  /*0270*/  @!P0 IMAD R7, R0, 0x200, R7 ;  /* 0x0000020000078824 */ /* 0x000fe200078e0207 */
[----:B------:R2:W5:Y:S01]  /*0280*/  @!P2 LDG.E.U16 R4, desc[UR4][R12.64] ;  /* 0x000000040c04a981 */ /* 0x000562000c1e1500 */
[-C--:B------:R-:W-:Y:S02]  /*0290*/  ISETP.GE.AND P1, PT, R21, R2.reuse, PT ;  /* 0x000000021500720c */ /* 0x080fe40003f26270 */
[-C--:B------:R-:W-:Y:S01]  /*02a0*/  ISETP.GE.AND P2, PT, R23, R2.reuse, PT ;  /* 0x000000021700720c */ /* 0x080fe20003f46270 */
[----:B------:R2:W5:Y:S01]  /*02b0*/  @!P3 LDG.E.U16 R3, desc[UR4][R18.64] ;  /* 0x000000041203b981 */ /* 0x000562000c1e1500 */
[-C--:B------:R-:W-:Y:S01]  /*02c0*/  ISETP.GE.AND P3, PT, R17, R2.reuse, PT ;  /* 0x000000021100720c */ /* 0x080fe20003f66270 */
[----:B0-----:R-:W-:Y:S01]  /*02d0*/  @!P0 IMAD.WIDE.U32 R6, R7, 0x2, R14 ;  /* 0x0000000207068825 */ /* 0x001fe200078e000e */
[----:B------:R-:W-:Y:S01]  /*02e0*/  ISETP.GE.AND P4, PT, R9, R2, PT ;  /* 0x000000020900720c */ /* 0x000fe20003f86270 */
[----:B------:R-:W-:-:S12]  /*02f0*/  @P0 BRA `(.L_x_3482) ;  /* 0x0000000000240947 */ /* 0x000fd80003800000 */
[----:B--2---:R-:W0:Y:S01]  /*0300*/  LDC.U16 R10, c[0x0][0x216] ;  /* 0x00008580ff0a7b82 */ /* 0x004e220000000400 */
        /* <DEDUP_REMOVED lines=8> */
.L_x_3482:
[----:B------:R-:W-:Y:S05]  /*0390*/  BSYNC B0 ;  /* 0x0000000000007941 */ /* 0x000fea0003800000 */
.L_x_3481:
[----:B------:R-:W-:Y:S04]  /*03a0*/  BSSY B0, `(.L_x_3483) ;  /* 0x000000b000007945 */ /* 0x000fe80003800000 */
[----:B------:R-:W-:Y:S05]  /*03b0*/  @P1 BRA `(.L_x_3484) ;  /* 0x0000000000241947 */ /* 0x000fea0003800000 */
        /* <DEDUP_REMOVED lines=9> */
.L_x_3484:
[----:B------:R-:W-:Y:S05]  /*0450*/  BSYNC B0 ;  /* 0x0000000000007941 */ /* 0x000fea0003800000 */
.L_x_3483:
        /* <DEDUP_REMOVED lines=8> */
[----:B------:R-:W-:-:S06]  /*04e0*/  HADD2.F32 R3, -RZ, R3.H0_H0 ;  /* 0x20000003ff037230 */ /* 0x000fcc0000004100 */
[----:B------:R-:W0:Y:S02]  /*04f0*/  FRND.TRUNC R3, R3 ;  /* 0x0000000300037307 */ /* 0x000e24000020d000 */
[----:B0-----:R-:W-:-:S07]  /*0500*/  F2FP.F16.F32.PACK_AB R10, RZ, R3 ;  /* 0x00000003ff0a723e */ /* 0x001fce00000000ff */
.L_x_3486:
[----:B------:R-:W-:Y:S05]  /*0510*/  BSYNC B0 ;  /* 0x0000000000007941 */ /* 0x000fea0003800000 */
.L_x_3485:
        /* <DEDUP_REMOVED lines=8> */
[----:B------:R-:W-:-:S06]  /*05a0*/  HADD2.F32 R4, -RZ, R4.H0_H0 ;  /* 0x20000004ff047230 */ /* 0x000fcc0000004100 */
[----:B------:R-:W2:Y:S02]  /*05b0*/  FRND.TRUNC R4, R4 ;  /* 0x0000000400047307 */ /* 0x000ea4000020d000 */
[----:B--2---:R-:W-:-:S07]  /*05c0*/  F2FP.F16.F32.PACK_AB R11, RZ, R4 ;  /* 0x00000004ff0b723e */ /* 0x004fce00000000ff */
.L_x_3488:
[----:B------:R-:W-:Y:S05]  /*05d0*/  BSYNC B0 ;  /* 0x0000000000007941 */ /* 0x000fea0003800000 */
.L_x_3487:
[----:B-----5:R0:W-:Y:S01]  /*05e0*/  @!P0 STG.E.U16 desc[UR4][R6.64], R8 ;  /* 0x0000000806008986 */ /* 0x0201e2000c101504 */
[----:B------:R-:W-:Y:S04]  /*05f0*/  BSSY B0, `(.L_x_3489) ;  /* 0x000000d000007945 */ /* 0x000fe80003800000 */
[----:B------:R-:W-:Y:S05]  /*0600*/  @P4 BRA `(.L_x_3490) ;  /* 0x00000000002c4947 */ /* 0x000fea0003800000 */
[----:B0-----:R-:W0:Y:S01]  /*0610*/  LDC.64 R6, c[0x0][0x218] ;  /* 0x00008600ff067b82 */ /* 0x001e220000000a00 */
[----:B------:R-:W-:Y:S02]  /*0620*/  LEA R3, R0, R9, 0x9 ;  /* 0x0000000900037211 */ /* 0x000fe400078e48ff */
[----:B------:R-:W-:Y:S02]  /*0630*/  IADD3 R9, R9, 0x80, RZ ;  /* 0x0000008009097810 */ /* 0x000fe40007ffe0ff */
[----:B------:R-:W-:Y:S02]  /*0640*/  PRMT R8, R5, 0x7610, R8 ;  /* 0x0000761005087816 */ /* 0x000fe40000000008 */
[----:B------:R-:W-:-:S13]  /*0650*/  ISETP.GE.AND P0, PT, R9, R2, PT ;  /* 0x000000020900720c */ /* 0x000fda0003f06270 */
[----:B--2---:R-:W-:Y:S01]  /*0660*/  @!P0 IMAD R13, R0, 0x200, R9 ;  /* 0x00000200000d8824 */ /* 0x004fe200078e0209 */
[----:B------:R-:W-:Y:S01]  /*0670*/  @!P0 IADD3 R9, R9, 0x80, RZ ;  /* 0x0000008009098810 */ /* 0x000fe20007ffe0ff */
[----:B0-----:R-:W-:-:S04]  /*0680*/  IMAD.WIDE.U32 R4, R3, 0x2, R6 ;  /* 0x0000000203047825 */ /* 0x001fc800078e0006 */
[----:B------:R-:W-:Y:S01]  /*0690*/  @!P0 IMAD.WIDE.U32 R6, R13, 0x2, R6 ;  /* 0x000000020d068825 */ /* 0x000fe200078e0006 */
[----:B------:R1:W-:Y:S04]  /*06a0*/  STG.E.U16 desc[UR4][R4.64], R8 ;  /* 0x0000000804007986 */ /* 0x0003e8000c101504 */
[----:B------:R1:W-:Y:S02]  /*06b0*/  @!P0 STG.E.U16 desc[UR4][R6.64], R10 ;  /* 0x0000000a06008986 */ /* 0x0003e4000c101504 */
.L_x_3490:
[----:B------:R-:W-:Y:S05]  /*06c0*/  BSYNC B0 ;  /* 0x0000000000007941 */ /* 0x000fea0003800000 */
.L_x_3489:
[----:B------:R-:W-:-:S13]  /*06d0*/  ISETP.GE.AND P0, PT, R9, R2, PT ;  /* 0x000000020900720c */ /* 0x000fda0003f06270 */
[----:B------:R-:W-:Y:S05]  /*06e0*/  @P0 EXIT ;  /* 0x000000000000094d */ /* 0x000fea0003800000 */
[----:B------:R-:W3:Y:S01]  /*06f0*/  LDC.64 R2, c[0x0][0x218] ;  /* 0x00008600ff027b82 */ /* 0x000ee20000000a00 */
[----:B------:R-:W-:-:S05]  /*0700*/  LEA R9, R0, R9, 0x9 ;  /* 0x0000000900097211 */ /* 0x000fca00078e48ff */
[----:B---3--:R-:W-:-:S05]  /*0710*/  IMAD.WIDE.U32 R2, R9, 0x2, R2 ;  /* 0x0000000209027825 */ /* 0x008fca00078e0002 */
[----:B------:R-:W-:Y:S01]  /*0720*/  STG.E.U16 desc[UR4][R2.64], R11 ;  /* 0x0000000b02007986 */ /* 0x000fe2000c101504 */
[----:B------:R-:W-:Y:S05]  /*0730*/  EXIT ;  /* 0x000000000000794d */ /* 0x000fea0003800000 */
.L_x_3491:
        /* <DEDUP_REMOVED lines=12> */
.L_x_22791:


//--------------------- .text._ZN2at6native29vectorized_elementwise_kernelILi2ENS0_13BUnaryFunctorIN3c104HalfES4_S4_ZZZNS0_15binary_internal21div_trunc_kernel_cudaERNS_18TensorIteratorBaseEENKUlvE1_clEvENKUlvE1_clEvEUlS4_S4_E_EESt5arrayIPcLm2EEEEviT0_T1_ --------------------------
	.section	.text._ZN2at6native29vectorized_elementwise_kernelILi2ENS0_13BUnaryFunctorIN3c104HalfES4_S4_ZZZNS0_15binary_internal21div_trunc_kernel_cudaERNS_18TensorIteratorBaseEENKUlvE1_clEvENKUlvE1_clEvEUlS4_S4_E_EESt5arrayIPcLm2EEEEviT0_T1_,"ax",@progbits
	.align	128
        .global         _ZN2at6native29vectorized_elementwise_kernelILi2ENS0_13BUnaryFunctorIN3c104HalfES4_S4_ZZZNS0_15binary_internal21div_trunc_kernel_cudaERNS_18TensorIteratorBaseEENKUlvE1_clEvENKUlvE1_clEvEUlS4_S4_E_EESt5arrayIPcLm2EEEEviT0_T1_
        .type           _ZN2at6native29vectorized_elementwise_kernelILi2ENS0_13BUnaryFunctorIN3c104HalfES4_S4_ZZZNS0_15binary_internal21div_trunc_kernel_cudaERNS_18TensorIteratorBaseEENKUlvE1_clEvENKUlvE1_clEvEUlS4_S4_E_EESt5arrayIPcLm2EEEEviT0_T1_,@function
        .size           _ZN2at6native29vectorized_elementwise_kernelILi2ENS0_13BUnaryFunctorIN3c104HalfES4_S4_ZZZNS0_15binary_internal21div_trunc_kernel_cudaERNS_18TensorIteratorBaseEENKUlvE1_clEvENKUlvE1_clEvEUlS4_S4_E_EESt5arrayIPcLm2EEEEviT0_T1_,(.L_x_22792 - _ZN2at6native29vectorized_elementwise_kernelILi2ENS0_13BUnaryFunctorIN3c104HalfES4_S4_ZZZNS0_15binary_internal21div_trunc_kernel_cudaERNS_18TensorIteratorBaseEENKUlvE1_clEvENKUlvE1_clEvEUlS4_S4_E_EESt5arrayIPcLm2EEEEviT0_T1_)
        .other          _ZN2at6native29vectorized_elementwise_kernelILi2ENS0_13BUnaryFunctorIN3c104HalfES4_S4_ZZZNS0_15binary_internal21div_trunc_kernel_cudaERNS_18TensorIteratorBaseEENKUlvE1_clEvENKUlvE1_clEvEUlS4_S4_E_EESt5arrayIPcLm2EEEEviT0_T1_,@"STO_CUDA_ENTRY STV_DEFAULT"
_ZN2at6native29vectorized_elementwise_kernelILi2ENS0_13BUnaryFunctorIN3c104HalfES4_S4_ZZZNS0_15binary_internal21div_trunc_kernel_cudaERNS_18TensorIteratorBaseEENKUlvE1_clEvENKUlvE1_clEvEUlS4_S4_E_EESt5arrayIPcLm2EEEEviT0_T1_:
.text._ZN2at6native29vectorized_elementwise_kernelILi2ENS0_13BUnaryFunctorIN3c104HalfES4_S4_ZZZNS0_15binary_internal21div_trunc_kernel_cudaERNS_18TensorIteratorBaseEENKUlvE1_clEvENKUlvE1_clEvEUlS4_S4_E_EESt5arrayIPcLm2EEEEviT0_T1_:
        /* <DEDUP_REMOVED lines=11> */
[----:B0-----:R-:W-:-:S05]  /*00b0*/  IMAD.WIDE.U32 R4, R0, 0x4, R2 ;  /* 0x0000000400047825 */ /* 0x001fca00078e0002 */
[----:B------:R-:W2:Y:S04]  /*00c0*/  LDG.E R12, desc[UR4][R4.64] ;  /* 0x00000004040c7981 */ /* 0x000ea8000c1e1900 */
[----:B------:R-:W3:Y:S04]  /*00d0*/  LDG.E R9, desc[UR4][R4.64+0x200] ;  /* 0x0002000404097981 */ /* 0x000ee8000c1e1900 */
[----:B------:R-:W4:Y:S04]  /*00e0*/  LDG.E R6, desc[UR4][R4.64+0x400] ;  /* 0x0004000404067981 */ /* 0x000f28000c1e1900 */
[----:B------:R0:W5:Y:S01]  /*00f0*/  LDG.E R2, desc[UR4][R4.64+0x600] ;  /* 0x0006000404027981 */ /* 0x000162000c1e1900 */
[----:B------:R-:W1:Y:S02]  /*0100*/  LDC.U16 R3, c[0x0][0x216] ;  /* 0x00008580ff037b82 */ /* 0x000e640000000400 */
[----:B-1----:R-:W-:-:S06]  /*0110*/  HADD2.F32 R3, -RZ, R3.H0_H0 ;  /* 0x20000003ff037230 */ /* 0x002fcc0000004100 */
[----:B------:R-:W1:Y:S01]  /*0120*/  MUFU.RCP R3, R3 ;  /* 0x0000000300037308 */ /* 0x000e620000001000 */
[--C-:B--2---:R-:W-:Y:S02]  /*0130*/  HADD2.F32 R8, -RZ, R12.reuse.H0_H0 ;  /* 0x2000000cff087230 */ /* 0x104fe40000004100 */
[----:B------:R-:W-:Y:S02]  /*0140*/  HADD2.F32 R12, -RZ, R12.H1_H1 ;  /* 0x3000000cff0c7230 */ /* 0x000fe40000004100 */
[----:B---3--:R-:W-:Y:S02]  /*0150*/  HADD2.F32 R14, -RZ, R9.H0_H0 ;  /* 0x20000009ff0e7230 */ /* 0x008fe40000004100 */
[-C--:B-1----:R-:W-:Y:S01]  /*0160*/  FMUL.FTZ R8, R8, R3.reuse ;  /* 0x0000000308087220 */ /* 0x082fe20000410000 */
[-C--:B------:R-:W-:Y:S02]  /*0170*/  FMUL.FTZ R12, R12, R3.reuse ;  /* 0x000000030c0c7220 */ /* 0x080fe40000410000 */
[----:B------:R-:W-:-:S02]  /*0180*/  FMUL.FTZ R14, R14, R3 ;  /* 0x000000030e0e7220 */ /* 0x000fc40000410000 */
[----:B------:R-:W-:Y:S02]  /*0190*/  F2FP.F16.F32.PACK_AB R8, RZ, R8 ;  /* 0x00000008ff08723e */ /* 0x000fe400000000ff */
[----:B------:R-:W-:Y:S02]  /*01a0*/  F2FP.F16.F32.PACK_AB R12, RZ, R12 ;  /* 0x0000000cff0c723e */ /* 0x000fe400000000ff */
[----:B------:R-:W-:Y:S01]  /*01b0*/  F2FP.F16.F32.PACK_AB R14, RZ, R14 ;  /* 0x0000000eff0e723e */ /* 0x000fe200000000ff */
[----:B------:R-:W-:Y:S02]  /*01c0*/  HADD2.F32 R7, -RZ, R8.H0_H0 ;  /* 0x20000008ff077230 */ /* 0x000fe40000004100 */
[----:B------:R-:W-:Y:S02]  /*01d0*/  HADD2.F32 R8, -RZ, R9.H1_H1 ;  /* 0x30000009ff087230 */ /* 0x000fe40000004100 */
[----:B0-----:R-:W-:Y:S01]  /*01e0*/  HADD2.F32 R5, -RZ, R12.H0_H0 ;  /* 0x2000000cff057230 */ /* 0x001fe20000004100 */
[----:B------:R0:W-:Y:S01]  /*01f0*/  FRND.TRUNC R4, R7 ;  /* 0x0000000700047307 */ /* 0x0001e2000020d000 */
[----:B----4-:R-:W-:-:S02]  /*0200*/  HADD2.F32 R12, -RZ, R6.H0_H0 ;  /* 0x20000006ff0c7230 */ /* 0x010fc40000004100 */
[-C--:B------:R-:W-:Y:S01]  /*0210*/  FMUL.FTZ R9, R8, R3.reuse ;  /* 0x0000000308097220 */ /* 0x080fe20000410000 */
[----:B------:R-:W-:Y:S02]  /*0220*/  HADD2.F32 R6, -RZ, R6.H1_H1 ;  /* 0x30000006ff067230 */ /* 0x000fe40000004100 */
[----:B------:R-:W-:Y:S02]  /*0230*/  HADD2.F32 R8, -RZ, R14.H0_H0 ;  /* 0x2000000eff087230 */ /* 0x000fe40000004100 */
[-C--:B------:R-:W-:Y:S01]  /*0240*/  FMUL.FTZ R12, R12, R3.reuse ;  /* 0x000000030c0c7220 */ /* 0x080fe20000410000 */
[--C-:B-----5:R-:W-:Y:S02]  /*0250*/  HADD2.F32 R14, -RZ, R2.reuse.H0_H0 ;  /* 0x20000002ff0e7230 */ /* 0x120fe40000004100 */
[----:B------:R-:W-:Y:S01]  /*0260*/  FMUL.FTZ R6, R6, R3 ;  /* 0x0000000306067220 */ /* 0x000fe20000410000 */
[----:B------:R-:W-:Y:S01]  /*0270*/  HADD2.F32 R2, -RZ, R2.H1_H1 ;  /* 0x30000002ff027230 */ /* 0x000fe20000004100 */
[----:B------:R-:W-:Y:S01]  /*0280*/  F2FP.F16.F32.PACK_AB R9, RZ, R9 ;  /* 0x00000009ff09723e */ /* 0x000fe200000000ff */
[----:B------:R-:W1:Y:S01]  /*0290*/  FRND.TRUNC R5, R5 ;  /* 0x0000000500057307 */ /* 0x000e62000020d000 */
[-C--:B------:R-:W-:Y:S01]  /*02a0*/  FMUL.FTZ R14, R14, R3.reuse ;  /* 0x000000030e0e7220 */ /* 0x080fe20000410000 */
[----:B------:R-:W-:Y:S01]  /*02b0*/  F2FP.F16.F32.PACK_AB R11, RZ, R6 ;  /* 0x00000006ff0b723e */ /* 0x000fe200000000ff */
[----:B------:R-:W-:Y:S01]  /*02c0*/  FMUL.FTZ R2, R2, R3 ;  /* 0x0000000302027220 */ /* 0x000fe20000410000 */
[----:B0-----:R-:W0:Y:S01]  /*02d0*/  LDC.64 R6, c[0x0][0x218] ;  /* 0x00008600ff067b82 */ /* 0x001e220000000a00 */
[----:B------:R-:W-:Y:S01]  /*02e0*/  F2FP.F16.F32.PACK_AB R12, RZ, R12 ;  /* 0x0000000cff0c723e */ /* 0x000fe200000000ff */
[----:B------:R-:W-:Y:S01]  /*02f0*/  HADD2.F32 R9, -RZ, R9.H0_H0 ;  /* 0x20000009ff097230 */ /* 0x000fe20000004100 */
[----:B------:R-:W-:Y:S01]  /*0300*/  F2FP.F16.F32.PACK_AB R14, RZ, R14 ;  /* 0x0000000eff0e723e */ /* 0x000fe200000000ff */
[----:B------:R-:W-:Y:S01]  /*0310*/  HADD2.F32 R11, -RZ, R11.H0_H0 ;  /* 0x2000000bff0b7230 */ /* 0x000fe20000004100 */
[----:B------:R-:W-:Y:S01]  /*0320*/  F2FP.F16.F32.PACK_AB R2, RZ, R2 ;  /* 0x00000002ff02723e */ /* 0x000fe200000000ff */
[----:B------:R-:W-:Y:S01]  /*0330*/  HADD2.F32 R12, -RZ, R12.H0_H0 ;  /* 0x2000000cff0c7230 */ /* 0x000fe20000004100 */
[----:B------:R-:W-:Y:S01]  /*0340*/  FRND.TRUNC R8, R8 ;  /* 0x0000000800087307 */ /* 0x000fe2000020d000 */
[----:B------:R-:W-:-:S02]  /*0350*/  HADD2.F32 R14, -RZ, R14.H0_H0 ;  /* 0x2000000eff0e7230 */ /* 0x000fc40000004100 */
[----:B------:R-:W-:Y:S01]  /*0360*/  HADD2.F32 R2, -RZ, R2.H0_H0 ;  /* 0x20000002ff027230 */ /* 0x000fe20000004100 */
[----:B-1----:R-:W-:-:S04]  /*0370*/  F2FP.F16.F32.PACK_AB R5, R5, R4 ;  /* 0x000000040505723e */ /* 0x002fc800000000ff */
[----:B------:R-:W1:Y:S08]  /*0380*/  FRND.TRUNC R9, R9 ;  /* 0x0000000900097307 */ /* 0x000e70000020d000 */
[----:B------:R-:W-:Y:S01]  /*0390*/  FRND.TRUNC R12, R12 ;  /* 0x0000000c000c7307 */ /* 0x000fe2000020d000 */
[----:B0-----:R-:W-:-:S04]  /*03a0*/  IMAD.WIDE.U32 R6, R10, 0x2, R6 ;  /* 0x000000020a067825 */ /* 0x001fc800078e0006 */
[----:B------:R-:W-:-:S03]  /*03b0*/  IMAD.WIDE R6, R0, 0x4, R6 ;  /* 0x0000000400067825 */ /* 0x000fc600078e0206 */
[----:B------:R-:W0:Y:S01]  /*03c0*/  FRND.TRUNC R11, R11 ;  /* 0x0000000b000b7307 */ /* 0x000e22000020d000 */
[----:B-1----:R-:W-:Y:S01]  /*03d0*/  F2FP.F16.F32.PACK_AB R9, R9, R8 ;  /* 0x000000080909723e */ /* 0x002fe200000000ff */
[----:B------:R-:W-:Y:S06]  /*03e0*/  STG.E desc[UR4][R6.64], R5 ;  /* 0x0000000506007986 */ /* 0x000fec000c101904 */
[----:B------:R-:W-:Y:S01]  /*03f0*/  FRND.TRUNC R14, R14 ;  /* 0x0000000e000e7307 */ /* 0x000fe2000020d000 */
[----:B------:R-:W-:Y:S01]  /*0400*/  STG.E desc[UR4][R6.64+0x200], R9 ;  /* 0x0002000906007986 */ /* 0x000fe2000c101904 */
[----:B0-----:R-:W-:-:S06]  /*0410*/  F2FP.F16.F32.PACK_AB R13, R11, R12 ;  /* 0x0000000c0b0d723e */ /* 0x001fcc00000000ff */
[----:B------:R-:W0:Y:S01]  /*0420*/  FRND.TRUNC R3, R2 ;  /* 0x0000000200037307 */ /* 0x000e22000020d000 */
[----:B------:R-:W-:Y:S01]  /*0430*/  STG.E desc[UR4][R6.64+0x400], R13 ;  /* 0x0004000d06007986 */ /* 0x000fe2000c101904 */
[----:B0-----:R-:W-:-:S05]  /*0440*/  F2FP.F16.F32.PACK_AB R3, R3, R14 ;  /* 0x0000000e0303723e */ /* 0x001fca00000000ff */
[----:B------:R-:W-:Y:S01]  /*0450*/  STG.E desc[UR4][R6.64+0x600], R3 ;  /* 0x0006000306007986 */ /* 0x000fe2000c101904 */
[----:B------:R-:W-:Y:S05]  /*0460*/  EXIT ;  /* 0x000000000000794d */ /* 0x000fea0003800000 */
.L_x_3492:
[----:B------:R-:W0:Y:S01]  /*0470*/  S2R R7, SR_TID.X ;  /* 0x0000000000077919 */ /* 0x000e220000002100 */
[----:B------:R-:W-:Y:S02]  /*0480*/  PRMT R6, RZ, 0x7610, R6 ;  /* 0x00007610ff067816 */ /* 0x000fe40000000006 */
[----:B0-----:R-:W-:Y:S02]  /*0490*/  ISETP.GE.AND P0, PT, R7, R8, PT ;  /* 0x000000080700720c */ /* 0x001fe40003f06270 */
[----:B------:R-:W-:-:S11]  /*04a0*/  MOV R23, R7 ;  /* 0x0000000700177202 */ /* 0x000fd60000000f00 */
[----:B------:R-:W-:Y:S01]  /*04b0*/  @!P0 IMAD.IADD R11, R10, 0x1, R23 ;  /* 0x000000010a0b8824 */ /* 0x000fe200078e0217 */
[----:B------:R-:W-:-:S04]  /*04c0*/  @!P0 IADD3 R23, R23, 0x80, RZ ;  /* 0x0000008017178810 */ /* 0x000fc80007ffe0ff */
[----:B------:R-:W-:-:S13]  /*04d0*/  ISETP.GE.AND P6, PT, R23, R8, PT ;  /* 0x000000081700720c */ /* 0x000fda0003fc6270 */
[----:B------:R-:W-:Y:S01]  /*04e0*/  @!P6 IADD3 R27, R10, R23, RZ ;  /* 0x000000170a1be210 */ /* 0x000fe20007ffe0ff */
[----:B------:R-:W-:Y:S01]  /*04f0*/  @!P6 VIADD R23, R23, 0x80 ;  /* 0x000000801717e836 */ /* 0x000fe20000000000 */
[----:B------:R-:W-:Y:S01]  /*0500*/  PRMT R0, RZ, 0x7610, R0 ;  /* 0x00007610ff007816 */ /* 0x000fe20000000000 */
[----:B------:R-:W0:Y:S03]  /*0510*/  @!P6 LDC.64 R4, c[0x0][0x220] ;  /* 0x00008800ff04eb82 */ /* 0x000e260000000a00 */
[----:B------:R-:W-:-:S13]  /*0520*/  ISETP.GE.AND P5, PT, R23, R8, PT ;  /* 0x000000081700720c */ /* 0x000fda0003fa6270 */
[----:B------:R-:W-:Y:S01]  /*0530*/  @!P5 IADD3 R29, R10, R23, RZ ;  /* 0x000000170a1dd210 */ /* 0x000fe20007ffe0ff */
[----:B------:R-:W1:Y:S01]  /*0540*/  @!P5 LDC.64 R2, c[0x0][0x220] ;  /* 0x00008800ff02db82 */ /* 0x000e620000000a00 */
[----:B------:R-:W-:-:S04]  /*0550*/  @!P5 IADD3 R23, R23, 0x80, RZ ;  /* 0x000000801717d810 */ /* 0x000fc80007ffe0ff */
[----:B------:R-:W-:Y:S01]  /*0560*/  ISETP.GE.AND P4, PT, R23, R8, PT ;  /* 0x000000081700720c */ /* 0x000fe20003f86270 */
[----:B0-----:R-:W-:-:S05]  /*0570*/  @!P6 IMAD.WIDE.U32 R26, R27, 0x2, R4 ;  /* 0x000000021b1ae825 */ /* 0x001fca00078e0004 */
[----:B------:R-:W5:Y:S07]  /*0580*/  @!P6 LDG.E.U16 R6, desc[UR4][R26.64] ;  /* 0x000000041a06e981 */ /* 0x000f6e000c1e1500 */
[----:B------:R-:W0:Y:S01]  /*0590*/  @!P4 LDC.64 R16, c[0x0][0x220] ;  /* 0x00008800ff10cb82 */ /* 0x000e220000000a00 */
[----:B------:R-:W-:Y:S01]  /*05a0*/  @!P4 IMAD.IADD R9, R10, 0x1, R23 ;  /* 0x000000010a09c824 */ /* 0x000fe200078e0217 */
[----:B------:R-:W-:Y:S01]  /*05b0*/  @!P4 IADD3 R23, R23, 0x80, RZ ;  /* 0x000000801717c810 */ /* 0x000fe20007ffe0ff */
[----:B-1----:R-:W-:-:S03]  /*05c0*/  @!P5 IMAD.WIDE.U32 R28, R29, 0x2, R2 ;  /* 0x000000021d1cd825 */ /* 0x002fc600078e0002 */
[C---:B------:R-:W-:Y:S02]  /*05d0*/  ISETP.GE.AND P3, PT, R23.reuse, R8, PT ;  /* 0x000000081700720c */ /* 0x040fe40003f66270 */
[----:B------:R-:W5:Y:S11]  /*05e0*/  @!P5 LDG.E.U16 R0, desc[UR4][R28.64] ;  /* 0x000000041c00d981 */ /* 0x000f76000c1e1500 */
[----:B------:R-:W-:Y:S01]  /*05f0*/  @!P3 IADD3 R25, R10, R23, RZ ;  /* 0x000000170a19b210 */ /* 0x000fe20007ffe0ff */
[----:B------:R-:W-:Y:S01]  /*0600*/  @!P3 VIADD R23, R23, 0x80 ;  /* 0x000000801717b836 */ /* 0x000fe20000000000 */
[----:B------:R-:W1:Y:S01]  /*0610*/  @!P3 LDC.64 R12, c[0x0][0x220] ;  /* 0x00008800ff0cbb82 */ /* 0x000e620000000a00 */
[----:B0-----:R-:W-:Y:S01]  /*0620*/  @!P4 IMAD.WIDE.U32 R16, R9, 0x2, R16 ;  /* 0x000000020910c825 */ /* 0x001fe200078e0010 */
[----:B------:R-:W-:-:S02]  /*0630*/  PRMT R9, RZ, 0x7610, R9 ;  /* 0x00007610ff097816 */ /* 0x000fc40000000009 */
[----:B------:R-:W-:-:S04]  /*0640*/  ISETP.GE.AND P2, PT, R23, R8, PT ;  /* 0x000000081700720c */ /* 0x000fc80003f46270 */
[----:B------:R0:W5:Y:S09]  /*0650*/  @!P4 LDG.E.U16 R9, desc[UR4][R16.64] ;  /* 0x000000041009c981 */ /* 0x000172000c1e1500 */
[----:B------:R-:W-:Y:S01]  /*0660*/  @!P2 IADD3 R21, R10, R23, RZ ;  /* 0x000000170a15a210 */ /* 0x000fe20007ffe0ff */
[----:B0-----:R-:W0:Y:S01]  /*0670*/  @!P0 LDC.64 R16, c[0x0][0x220] ;  /* 0x00008800ff108b82 */ /* 0x001e220000000a00 */
[----:B------:R-:W-:-:S04]  /*0680*/  @!P2 IADD3 R23, R23, 0x80, RZ ;  /* 0x000000801717a810 */ /* 0x000fc80007ffe0ff */
[----:B------:R-:W-:-:S03]  /*0690*/  ISETP.GE.AND P1, PT, R23, R8, PT ;  /* 0x000000081700720c */ /* 0x000fc60003f26270 */
[----:B------:R-:W2:Y:S10]  /*06a0*/  @!P2 LDC.64 R14, c[0x0][0x220] ;  /* 0x00008800ff0eab82 */ /* 0x000eb40000000a00 */
[----:B------:R-:W-:Y:S01]  /*06b0*/  @!P1 IMAD.IADD R19, R10, 0x1, R23 ;  /* 0x000000010a139824 */ /* 0x000fe200078e0217 */
[----:B------:R-:W-:Y:S01]  /*06c0*/  @!P1 IADD3 R23, R23, 0x80, RZ ;  /* 0x0000008017179810 */ /* 0x000fe20007ffe0ff */
[----:B------:R-:W3:Y:S01]  /*06d0*/  @!P1 LDC.64 R4, c[0x0][0x220] ;  /* 0x00008800ff049b82 */ /* 0x000ee20000000a00 */
[----:B0-----:R-:W-:Y:S01]  /*06e0*/  @!P0 IMAD.WIDE.U32 R16, R11, 0x2, R16 ;  /* 0x000000020b108825 */ /* 0x001fe200078e0010 */
[----:B------:R-:W-:-:S06]  /*06f0*/  PRMT R11, RZ, 0x7610, R11 ;  /* 0x00007610ff0b7816 */ /* 0x000fcc000000000b */
[----:B------:R-:W5:Y:S01]  /*0700*/  @!P0 LDG.E.U16 R11, desc[UR4][R16.64] ;  /* 0x00000004100b8981 */ /* 0x000f62000c1e1500 */
[----:B------:R-:W-:Y:S01]  /*0710*/  ISETP.GE.AND P6, PT, R23, R8, PT ;  /* 0x000000081700720c */ /* 0x000fe20003fc6270 */
[----:B-1----:R-:W-:Y:S01]  /*0720*/  @!P3 IMAD.WIDE.U32 R12, R25, 0x2, R12 ;  /* 0x00000002190cb825 */ /* 0x002fe200078e000c */
[----:B------:R-:W-:-:S06]  /*0730*/  PRMT R20, RZ, 0x7610, R20 ;  /* 0x00007610ff147816 */ /* 0x000fcc0000000014 */
[----:B------:R0:W5:Y:S05]  /*0740*/  @!P3 LDG.E.U16 R20, desc[UR4][R12.64] ;  /* 0x000000040c14b981 */ /* 0x00016a000c1e1500 */
[----:B------:R-:W1:Y:S01]  /*0750*/  @!P6 LDC.64 R2, c[0x0][0x220] ;  /* 0x00008800ff02eb82 */ /* 0x000e620000000a00 */
[----:B------:R-:W-:Y:S01]  /*0760*/  @!P6 IADD3 R23, R10, R23, RZ ;  /* 0x000000170a17e210 */ /* 0x000fe20007ffe0ff */
[----:B---3--:R-:W-:-:S06]  /*0770*/  @!P1 IMAD.WIDE.U32 R4, R19, 0x2, R4 ;  /* 0x0000000213049825 */ /* 0x008fcc00078e0004 */
[----:B0-----:R-:W0:Y:S01]  /*0780*/  @!P0 LDC.64 R12, c[0x0][0x218] ;  /* 0x00008600ff0c8b82 */ /* 0x001e220000000a00 */
[----:B------:R-:W-:Y:S01]  /*0790*/  PRMT R19, RZ, 0x7610, R19 ;  /* 0x00007610ff137816 */ /* 0x000fe20000000013 */
[----:B--2---:R-:W-:Y:S01]  /*07a0*/  @!P2 IMAD.WIDE.U32 R14, R21, 0x2, R14 ;  /* 0x00000002150ea825 */ /* 0x004fe200078e000e */
[----:B------:R-:W-:Y:S02]  /*07b0*/  PRMT R18, RZ, 0x7610, R18 ;  /* 0x00007610ff127816 */ /* 0x000fe40000000012 */
[----:B------:R-:W-:Y:S02]  /*07c0*/  PRMT R21, RZ, 0x7610, R21 ;  /* 0x00007610ff157816 */ /* 0x000fe40000000015 */
[----:B------:R-:W-:Y:S01]  /*07d0*/  IADD3 R25, R7, 0x100, RZ ;  /* 0x0000010007197810 */ /* 0x000fe20007ffe0ff */
[----:B------:R2:W5:Y:S03]  /*07e0*/  @!P1 LDG.E.U16 R19, desc[UR4][R4.64] ;  /* 0x0000000404139981 */ /* 0x000566000c1e1500 */
[----:B------:R-:W-:Y:S01]  /*07f0*/  ISETP.GE.AND P1, PT, R25, R8, PT ;  /* 0x000000081900720c */ /* 0x000fe20003f26270 */
[----:B------:R3:W5:Y:S01]  /*0800*/  @!P2 LDG.E.U16 R21, desc[UR4][R14.64] ;  /* 0x000000040e15a981 */ /* 0x000762000c1e1500 */
[----:B-1----:R-:W-:-:S04]  /*0810*/  @!P6 IMAD.WIDE.U32 R2, R23, 0x2, R2 ;  /* 0x000000021702e825 */ /* 0x002fc800078e0002 */
[C---:B------:R-:W-:Y:S01]  /*0820*/  VIADD R23, R7.reuse, 0x80 ;  /* 0x0000008007177836 */ /* 0x040fe20000000000 */
[----:B------:R1:W5:Y:S01]  /*0830*/  @!P6 LDG.E.U16 R18, desc[UR4][R2.64] ;  /* 0x000000040212e981 */ /* 0x000362000c1e1500 */
[C---:B--2---:R-:W-:Y:S01]  /*0840*/  VIADD R5, R7.reuse, 0x200 ;  /* 0x0000020007057836 */ /* 0x044fe20000000000 */
[----:B---3--:R-:W-:Y:S02]  /*0850*/  IADD3 R15, R7, 0x280, RZ ;  /* 0x00000280070f7810 */ /* 0x008fe40007ffe0ff */
[----:B------:R-:W-:Y:S01]  /*0860*/  ISETP.GE.AND P6, PT, R23, R8, PT ;  /* 0x000000081700720c */ /* 0x000fe20003fc6270 */
[----:B------:R-:W-:Y:S01]  /*0870*/  BSSY B0, `(.L_x_3493) ;  /* 0x0000014000007945 */ /* 0x000fe20003800000 */
[C---:B------:R-:W-:Y:S02]  /*0880*/  IADD3 R23, R7.reuse, 0x300, RZ ;  /* 0x0000030007177810 */ /* 0x040fe40007ffe0ff */
[----:B-1----:R-:W-:Y:S02]  /*0890*/  IADD3 R3, R7, 0x180, RZ ;  /* 0x0000018007037810 */ /* 0x002fe40007ffe0ff */
[----:B------:R-:W-:-:S02]  /*08a0*/  P2R R4, PR, RZ, 0x2 ;  /* 0x00000002ff047803 */ /* 0x000fc40000000000 */
[-C--:B------:R-:W-:Y:S02]  /*08b0*/  ISETP.GE.AND P1, PT, R3, R8.reuse, PT ;  /* 0x000000080300720c */ /* 0x080fe40003f26270 */
[-C--:B------:R-:W-:Y:S01]  /*08c0*/  ISETP.GE.AND P2, PT, R5, R8.reuse, PT ;  /* 0x000000080500720c */ /* 0x080fe20003f46270 */
[----:B------:R-:W-:Y:S01]  /*08d0*/  VIADD R5, R7, 0x380 ;  /* 0x0000038007057836 */ /* 0x000fe20000000000 */
[-C--:B------:R-:W-:Y:S02]  /*08e0*/  ISETP.GE.AND P3, PT, R15, R8.reuse, PT ;  /* 0x000000080f00720c */ /* 0x080fe40003f66270 */
[----:B------:R-:W-:Y:S02]  /*08f0*/  ISETP.GE.AND P4, PT, R23, R8, PT ;  /* 0x000000081700720c */ /* 0x000fe40003f86270 */
[----:B------:R-:W-:Y:S01]  /*0900*/  @!P0 IADD3 R3, R10, R7, RZ ;  /* 0x000000070a038210 */ /* 0x000fe20007ffe0ff */
[----:B0-----:R-:W-:Y:S10]  /*0910*/  @P0 BRA `(.L_x_3494) ;  /* 0x0000000000240947 */ /* 0x001ff40003800000 */
        /* <DEDUP_REMOVED lines=9> */
.L_x_3494:
[----:B------:R-:W-:Y:S05]  /*09b0*/  BSYNC B0 ;  /* 0x0000000000007941 */ /* 0x000fea0003800000 */
.L_x_3493:
[----:B------:R-:W-:Y:S01]  /*09c0*/  BSSY B0, `(.L_x_3495) ;  /* 0x000000d000007945 */ /* 0x000fe20003800000 */
[----:B------:R-:W-:Y:S01]  /*09d0*/  @!P0 IMAD.WIDE.U32 R2, R3, 0x2, R12 ;  /* 0x0000000203028825 */ /* 0x000fe200078e000c */
[----:B------:R-:W-:Y:S02]  /*09e0*/  ISETP.GE.AND P5, PT, R5, R8, PT ;  /* 0x000000080500720c */ /* 0x000fe40003fa6270 */
[----:B------:R-:W-:Y:S11]  /*09f0*/  @P6 BRA `(.L_x_3496) ;  /* 0x0000000000246947 */ /* 0x000ff60003800000 */
        /* <DEDUP_REMOVED lines=9> */
.L_x_3496:
[----:B------:R-:W-:Y:S05]  /*0a90*/  BSYNC B0 ;  /* 0x0000000000007941 */ /* 0x000fea0003800000 */
.L_x_3495:
[----:B------:R-:W-:Y:S01]  /*0aa0*/  ISETP.NE.AND P6, PT, R4, RZ, PT ;  /* 0x000000ff0400720c */ /* 0x000fe20003fc5270 */
[----:B------:R-:W-:-:S12]  /*0ab0*/  BSSY B0, `(.L_x_3497) ;  /* 0x000000b000007945 */ /* 0x000fd80003800000 */
[----:B------:R-:W-:Y:S05]  /*0ac0*/  @P6 BRA `(.L_x_3498) ;  /* 0x0000000000246947 */ /* 0x000fea0003800000 */
        /* <DEDUP_REMOVED lines=9> */
.L_x_3498:
[----:B------:R-:W-:Y:S05]  /*0b60*/  BSYNC B0 ;  /* 0x0000000000007941 */ /* 0x000fea0003800000 */
.L_x_3497:
        /* <DEDUP_REMOVED lines=11> */
.L_x_3500:
[----:B------:R-:W-:Y:S05]  /*0c20*/  BSYNC B0 ;  /* 0x0000000000007941 */ /* 0x000fea0003800000 */
.L_x_3499:
[----:B------:R-:W-:Y:S04]  /*0c30*/  BSSY B0, `(.L_x_3501) ;  /* 0x000000b000007945 */ /* 0x000fe80003800000 */
[----:B------:R-:W-:Y:S05]  /*0c40*/  @P2 BRA `(.L_x_3502) ;  /* 0x0000000000242947 */ /* 0x000fea0003800000 */
[----:B-----5:R-:W0:Y:S01]  /*0c50*/  LDC.U16 R0, c[0x0][0x216] ;  /* 0x00008580ff007b82 */ /* 0x020e220000000400 */
[----:B------:R-:W-:Y:S02]  /*0c60*/  HADD2.F32 R20, -RZ, R20.H0_H0 ;  /* 0x20000014ff147230 */ /* 0x000fe40000004100 */
[----:B0-----:R-:W-:-:S04]  /*0c70*/  HADD2.F32 R0, -RZ, R0.H0_H0 ;  /* 0x20000000ff007230 */ /* 0x001fc80000004100 */
[----:B------:R-:W0:Y:S02]  /*0c80*/  MUFU.RCP R5, R0 ;  /* 0x0000000000057308 */ /* 0x000e240000001000 */
[----:B0-----:R-:W-:-:S05]  /*0c90*/  FMUL.FTZ R20, R20, R5 ;  /* 0x0000000514147220 */ /* 0x001fca0000410000 */
[----:B------:R-:W-:-:S05]  /*0ca0*/  F2FP.F16.F32.PACK_AB R20, RZ, R20 ;  /* 0x00000014ff14723e */ /* 0x000fca00000000ff */
[----:B------:R-:W-:-:S04]  /*0cb0*/  HADD2.F32 R20, -RZ, R20.H0_H0 ;  /* 0x20000014ff147230 */ /* 0x000fc80000004100 */
[----:B------:R-:W0:Y:S02]  /*0cc0*/  FRND.TRUNC R4, R20 ;  /* 0x0000001400047307 */ /* 0x000e24000020d000 */
[----:B0-----:R-:W-:-:S07]  /*0cd0*/  F2FP.F16.F32.PACK_AB R4, RZ, R4 ;  /* 0x00000004ff04723e */ /* 0x001fce00000000ff */
.L_x_3502:
[----:B------:R-:W-:Y:S05]  /*0ce0*/  BSYNC B0 ;  /* 0x0000000000007941 */ /* 0x000fea0003800000 */
.L_x_3501:
        /* <DEDUP_REMOVED lines=11> */
.L_x_3504:
[----:B------:R-:W-:Y:S05]  /*0da0*/  BSYNC B0 ;  /* 0x0000000000007941 */ /* 0x000fea0003800000 */
.L_x_3503:
[----:B------:R-:W-:Y:S04]  /*0db0*/  BSSY B0, `(.L_x_3505) ;  /* 0x000000b000007945 */ /* 0x000fe80003800000 */
        /* <DEDUP_REMOVED lines=10> */
.L_x_3506:
[----:B------:R-:W-:Y:S05]  /*0e60*/  BSYNC B0 ;  /* 0x0000000000007941 */ /* 0x000fea0003800000 */
.L_x_3505:
        /* <DEDUP_REMOVED lines=11> */
.L_x_3508:
[----:B------:R-:W-:Y:S05]  /*0f20*/  BSYNC B0 ;  /* 0x0000000000007941 */ /* 0x000fea0003800000 */
.L_x_3507:
[----:B------:R-:W-:Y:S01]  /*0f30*/  @!P0 IADD3 R7, R7, 0x80, RZ ;  /* 0x0000008007078810 */ /* 0x000fe20007ffe0ff */
[----:B-----5:R0:W-:Y:S01]  /*0f40*/  @!P0 STG.E.U16 desc[UR4][R2.64], R11 ;  /* 0x0000000b02008986 */ /* 0x0201e2000c101504 */
[----:B------:R-:W-:Y:S04]  /*0f50*/  BSSY B0, `(.L_x_3509) ;  /* 0x000002d000007945 */ /* 0x000fe80003800000 */
[----:B------:R-:W-:Y:S01]  /*0f60*/  BSSY B1, `(.L_x_3510) ;  /* 0x0000025000017945 */ /* 0x000fe20003800000 */
[----:B------:R-:W-:-:S13]  /*0f70*/  ISETP.GE.AND P0, PT, R7, R8, PT ;  /* 0x000000080700720c */ /* 0x000fda0003f06270 */
[----:B0-----:R-:W-:Y:S05]  /*0f80*/  @P0 BRA `(.L_x_3511) ;  /* 0x0000000000300947 */ /* 0x001fea0003800000 */
[----:B------:R-:W0:Y:S01]  /*0f90*/  LDC.64 R2, c[0x0][0x218] ;  /* 0x00008600ff027b82 */ /* 0x000e220000000a00 */
[----:B------:R-:W-:Y:S01]  /*0fa0*/  IMAD.IADD R11, R10, 0x1, R7 ;  /* 0x000000010a0b7824 */ /* 0x000fe200078e0207 */
[----:B------:R-:W-:-:S04]  /*0fb0*/  IADD3 R7, R7, 0x80, RZ ;  /* 0x0000008007077810 */ /* 0x000fc80007ffe0ff */
        /* <DEDUP_REMOVED lines=9> */
.L_x_3511:
[----:B------:R-:W-:-:S13]  /*1050*/  ISETP.GE.AND P0, PT, R7, R8, PT ;  /* 0x000000080700720c */ /* 0x000fda0003f06270 */
[----:B------:R-:W-:Y:S05]  /*1060*/  @P0 BRA `(.L_x_3513) ;  /* 0x0000000000300947 */ /* 0x000fea0003800000 */
[----:B0-----:R-:W0:Y:S01]  /*1070*/  LDC.64 R2, c[0x0][0x218] ;  /* 0x00008600ff027b82 */ /* 0x001e220000000a00 */
[----:B------:R-:W-:Y:S02]  /*1080*/  IADD3 R11, R10, R7, RZ ;  /* 0x000000070a0b7210 */ /* 0x000fe40007ffe0ff */
[----:B------:R-:W-:-:S03]  /*1090*/  IADD3 R7, R7, 0x80, RZ ;  /* 0x0000008007077810 */ /* 0x000fc60007ffe0ff */
[----:B0-----:R-:W-:-:S05]  /*10a0*/  IMAD.WIDE.U32 R2, R11, 0x2, R2 ;  /* 0x000000020b027825 */ /* 0x001fca00078e0002 */
[----:B------:R1:W-:Y:S02]  /*10b0*/  STG.E.U16 desc[UR4][R2.64], R9 ;  /* 0x0000000902007986 */ /* 0x0003e4000c101504 */
.L_x_3512:
[----:B------:R-:W-:-:S13]  /*10c0*/  ISETP.GE.AND P0, PT, R7, R8, PT ;  /* 0x000000080700720c */ /* 0x000fda0003f06270 */
[----:B------:R-:W-:Y:S05]  /*10d0*/  @P0 BRA `(.L_x_3514) ;  /* 0x0000000000340947 */ /* 0x000fea0003800000 */
[----:B01----:R-:W0:Y:S01]  /*10e0*/  LDC.64 R2, c[0x0][0x218] ;  /* 0x00008600ff027b82 */ /* 0x003e220000000a00 */
[----:B------:R-:W-:Y:S01]  /*10f0*/  IMAD.IADD R9, R10, 0x1, R7 ;  /* 0x000000010a097824 */ /* 0x000fe200078e0207 */
[----:B------:R-:W-:-:S03]  /*1100*/  IADD3 R7, R7, 0x80, RZ ;  /* 0x0000008007077810 */ /* 0x000fc60007ffe0ff */
[----:B0-----:R-:W-:-:S05]  /*1110*/  IMAD.WIDE.U32 R2, R9, 0x2, R2 ;  /* 0x0000000209027825 */ /* 0x001fca00078e0002 */
[----:B------:R1:W-:Y:S02]  /*1120*/  STG.E.U16 desc[UR4][R2.64], R4 ;  /* 0x0000000402007986 */ /* 0x0003e4000c101504 */
.L_x_3513:
        /* <DEDUP_REMOVED lines=8> */
.L_x_3514:
[----:B------:R-:W-:Y:S05]  /*11b0*/  BSYNC B1 ;  /* 0x0000000000017941 */ /* 0x000fea0003800000 */
.L_x_3510:
[----:B------:R-:W-:-:S13]  /*11c0*/  ISETP.GE.AND P0, PT, R7, R8, PT ;  /* 0x000000080700720c */ /* 0x000fda0003f06270 */
[----:B012---:R-:W0:Y:S01]  /*11d0*/  @!P0 LDC.64 R2, c[0x0][0x218] ;  /* 0x00008600ff028b82 */ /* 0x007e220000000a00 */
[----:B------:R-:W-:Y:S02]  /*11e0*/  @!P0 IADD3 R9, R10, R7, RZ ;  /* 0x000000070a098210 */ /* 0x000fe40007ffe0ff */
[----:B------:R-:W-:-:S03]  /*11f0*/  @!P0 IADD3 R7, R7, 0x80, RZ ;  /* 0x0000008007078810 */ /* 0x000fc60007ffe0ff */
[----:B0-----:R-:W-:-:S05]  /*1200*/  @!P0 IMAD.WIDE.U32 R2, R9, 0x2, R2 ;  /* 0x0000000209028825 */ /* 0x001fca00078e0002 */
[----:B------:R2:W-:Y:S02]  /*1210*/  @!P0 STG.E.U16 desc[UR4][R2.64], R6 ;  /* 0x0000000602008986 */ /* 0x0005e4000c101504 */
.L_x_3515:
[----:B------:R-:W-:Y:S05]  /*1220*/  BSYNC B0 ;  /* 0x0000000000007941 */ /* 0x000fea0003800000 */
.L_x_3509:
        /* <DEDUP_REMOVED lines=8> */
.L_x_3516:
        /* <DEDUP_REMOVED lines=13> */
.L_x_22792:


//--------------------- .text._ZN2at6native29vectorized_elementwise_kernelILi4ENS0_13BUnaryFunctorIN3c104HalfES4_S4_ZZZNS0_15binary_internal21div_trunc_kernel_cudaERNS_18TensorIteratorBaseEENKUlvE1_clEvENKUlvE1_clEvEUlS4_S4_E_EESt5arrayIPcLm2EEEEviT0_T1_ --------------------------
	.section	.text._ZN2at6native29vectorized_elementwise_kernelILi4ENS0_13BUnaryFunctorIN3c104HalfES4_S4_ZZZNS0_15binary_internal21div_trunc_kernel_cudaERNS_18TensorIteratorBaseEENKUlvE1_clEvENKUlvE1_clEvEUlS4_S4_E_EESt5arrayIPcLm2EEEEviT0_T1_,"ax",@progbits
	.align	128
        .global         _ZN2at6native29vectorized_elementwise_kernelILi4ENS0_13BUnaryFunctorIN3c104HalfES4_S4_ZZZNS0_15binary_internal21div_trunc_kernel_cudaERNS_18TensorIteratorBaseEENKUlvE1_clEvENKUlvE1_clEvEUlS4_S4_E_EESt5arrayIPcLm2EEEEviT0_T1_
        .type           _ZN2at6native29vectorized_elementwise_kernelILi4ENS0_13BUnaryFunctorIN3c104HalfES4_S4_ZZZNS0_15binary_internal21div_trunc_kernel_cudaERNS_18TensorIteratorBaseEENKUlvE1_clEvENKUlvE1_clEvEUlS4_S4_E_EESt5arrayIPcLm2EEEEviT0_T1_,@function
        .size           _ZN2at6native29vectorized_elementwise_kernelILi4ENS0_13BUnaryFunctorIN3c104HalfES4_S4_ZZZNS0_15binary_internal21div_trunc_kernel_cudaERNS_18TensorIteratorBaseEENKUlvE1_clEvENKUlvE1_clEvEUlS4_S4_E_EESt5arrayIPcLm2EEEEviT0_T1_,(.L_x_22793 - _ZN2at6native29vectorized_elementwise_kernelILi4ENS0_13BUnaryFunctorIN3c104HalfES4_S4_ZZZNS0_15binary_internal21div_trunc_kernel_cudaERNS_18TensorIteratorBaseEENKUlvE1_clEvENKUlvE1_clEvEUlS4_S4_E_EESt5arrayIPcLm2EEEEviT0_T1_)
        .other          _ZN2at6native29vectorized_elementwise_kernelILi4ENS0_13BUnaryFunctorIN3c104HalfES4_S4_ZZZNS0_15binary_internal21div_trunc_kernel_cudaERNS_18TensorIteratorBaseEENKUlvE1_clEvENKUlvE1_clEvEUlS4_S4_E_EESt5arrayIPcLm2EEEEviT0_T1_,@"STO_CUDA_ENTRY STV_DEFAULT"
_ZN2at6native29vectorized_elementwise_kernelILi4ENS0_13BUnaryFunctorIN3c104HalfES4_S4_ZZZNS0_15binary_internal21div_trunc_kernel_cudaERNS_18TensorIteratorBaseEENKUlvE1_clEvENKUlvE1_clEvEUlS4_S4_E_EESt5arrayIPcLm2EEEEviT0_T1_:
.text._ZN2at6native29vectorized_elementwise_kernelILi4ENS0_13BUnaryFunctorIN3c104HalfES4_S4_ZZZNS0_15binary_internal21div_trunc_kernel_cudaERNS_18TensorIteratorBaseEENKUlvE1_clEvENKUlvE1_clEvEUlS4_S4_E_EESt5arrayIPcLm2EEEEviT0_T1_:
        /* <DEDUP_REMOVED lines=12> */
[----:B------:R-:W2:Y:S04]  /*00c0*/  LDG.E.64 R4, desc[UR4][R8.64] ;  /* 0x0000000408047981 */ /* 0x000ea8000c1e1b00 */
[----:B------:R0:W3:Y:S01]  /*00d0*/  LDG.E.64 R2, desc[UR4][R8.64+0x400] ;  /* 0x0004000408027981 */ /* 0x0000e2000c1e1b00 */
[----:B------:R-:W1:Y:S02]  /*00e0*/  LDC.U16 R6, c[0x0][0x216] ;  /* 0x00008580ff067b82 */ /* 0x000e640000000400 */
[----:B-1----:R-:W-:-:S06]  /*00f0*/  HADD2.F32 R6, -RZ, R6.H0_H0 ;  /* 0x20000006ff067230 */ /* 0x002fcc0000004100 */
[----:B------:R-:W1:Y:S01]  /*0100*/  MUFU.RCP R6, R6 ;  /* 0x0000000600067308 */ /* 0x000e620000001000 */
[--C-:B--2---:R-:W-:Y:S02]  /*0110*/  HADD2.F32 R7, -RZ, R4.reuse.H0_H0 ;  /* 0x20000004ff077230 */ /* 0x104fe40000004100 */
[----:B------:R-:W-:Y:S02]  /*0120*/  HADD2.F32 R11, -RZ, R4.H1_H1 ;  /* 0x30000004ff0b7230 */ /* 0x000fe40000004100 */
[----:B0-----:R-:W-:Y:S02]  /*0130*/  HADD2.F32 R9, -RZ, R5.H1_H1 ;  /* 0x30000005ff097230 */ /* 0x001fe40000004100 */
[-C--:B-1----:R-:W-:Y:S01]  /*0140*/  FMUL.FTZ R7, R7, R6.reuse ;  /* 0x0000000607077220 */ /* 0x082fe20000410000 */
[----:B---3--:R-:W-:Y:S02]  /*0150*/  HADD2.F32 R13, -RZ, R2.H1_H1 ;  /* 0x30000002ff0d7230 */ /* 0x008fe40000004100 */
[----:B------:R-:W-:Y:S01]  /*0160*/  FMUL.FTZ R11, R11, R6 ;  /* 0x000000060b0b7220 */ /* 0x000fe20000410000 */
[----:B------:R-:W-:-:S02]  /*0170*/  HADD2.F32 R15, -RZ, R3.H1_H1 ;  /* 0x30000003ff0f7230 */ /* 0x000fc40000004100 */
[-C--:B------:R-:W-:Y:S01]  /*0180*/  FMUL.FTZ R9, R9, R6.reuse ;  /* 0x0000000609097220 */ /* 0x080fe20000410000 */
[----:B------:R-:W-:Y:S01]  /*0190*/  F2FP.F16.F32.PACK_AB R7, RZ, R7 ;  /* 0x00000007ff07723e */ /* 0x000fe200000000ff */
[-C--:B------:R-:W-:Y:S01]  /*01a0*/  FMUL.FTZ R13, R13, R6.reuse ;  /* 0x000000060d0d7220 */ /* 0x080fe20000410000 */
[----:B------:R-:W-:Y:S01]  /*01b0*/  F2FP.F16.F32.PACK_AB R11, RZ, R11 ;  /* 0x0000000bff0b723e */ /* 0x000fe200000000ff */
[----:B------:R-:W-:Y:S01]  /*01c0*/  FMUL.FTZ R15, R15, R6 ;  /* 0x000000060f0f7220 */ /* 0x000fe20000410000 */
[----:B------:R-:W-:Y:S01]  /*01d0*/  F2FP.F16.F32.PACK_AB R9, RZ, R9 ;  /* 0x00000009ff09723e */ /* 0x000fe200000000ff */
[----:B------:R-:W-:Y:S01]  /*01e0*/  HADD2.F32 R4, -RZ, R7.H0_H0 ;  /* 0x20000007ff047230 */ /* 0x000fe20000004100 */
[----:B------:R-:W-:Y:S01]  /*01f0*/  F2FP.F16.F32.PACK_AB R13, RZ, R13 ;  /* 0x0000000dff0d723e */ /* 0x000fe200000000ff */
[----:B------:R-:W-:Y:S01]  /*0200*/  HADD2.F32 R7, -RZ, R5.H0_H0 ;  /* 0x20000005ff077230 */ /* 0x000fe20000004100 */
[----:B------:R-:W-:Y:S01]  /*0210*/  F2FP.F16.F32.PACK_AB R15, RZ, R15 ;  /* 0x0000000fff0f723e */ /* 0x000fe200000000ff */
[----:B------:R-:W-:-:S02]  /*0220*/  HADD2.F32 R5, -RZ, R11.H0_H0 ;  /* 0x2000000bff057230 */ /* 0x000fc40000004100 */
[----:B------:R-:W-:Y:S02]  /*0230*/  HADD2.F32 R8, -RZ, R9.H0_H0 ;  /* 0x20000009ff087230 */ /* 0x000fe40000004100 */
[-C--:B------:R-:W-:Y:S01]  /*0240*/  FMUL.FTZ R7, R7, R6.reuse ;  /* 0x0000000607077220 */ /* 0x080fe20000410000 */
[----:B------:R-:W-:Y:S01]  /*0250*/  HADD2.F32 R11, -RZ, R2.H0_H0 ;  /* 0x20000002ff0b7230 */ /* 0x000fe20000004100 */
[----:B------:R-:W-:Y:S01]  /*0260*/  FRND.TRUNC R4, R4 ;  /* 0x0000000400047307 */ /* 0x000fe2000020d000 */
[----:B------:R-:W-:Y:S02]  /*0270*/  HADD2.F32 R9, -RZ, R3.H0_H0 ;  /* 0x20000003ff097230 */ /* 0x000fe40000004100 */
[----:B------:R-:W0:Y:S01]  /*0280*/  LDC.64 R2, c[0x0][0x218] ;  /* 0x00008600ff027b82 */ /* 0x000e220000000a00 */
[-C--:B------:R-:W-:Y:S01]  /*0290*/  FMUL.FTZ R11, R11, R6.reuse ;  /* 0x000000060b0b7220 */ /* 0x080fe20000410000 */
[----:B------:R-:W-:Y:S01]  /*02a0*/  F2FP.F16.F32.PACK_AB R7, RZ, R7 ;  /* 0x00000007ff07723e */ /* 0x000fe200000000ff */
[----:B------:R-:W-:Y:S01]  /*02b0*/  FMUL.FTZ R9, R9, R6 ;  /* 0x0000000609097220 */ /* 0x000fe20000410000 */
[----:B------:R-:W-:Y:S01]  /*02c0*/  HADD2.F32 R13, -RZ, R13.H0_H0 ;  /* 0x2000000dff0d7230 */ /* 0x000fe20000004100 */
[----:B------:R-:W1:Y:S01]  /*02d0*/  FRND.TRUNC R5, R5 ;  /* 0x0000000500057307 */ /* 0x000e62000020d000 */
[----:B------:R-:W-:Y:S01]  /*02e0*/  F2FP.F16.F32.PACK_AB R11, RZ, R11 ;  /* 0x0000000bff0b723e */ /* 0x000fe200000000ff */
[----:B------:R-:W-:Y:S01]  /*02f0*/  HADD2.F32 R7, -RZ, R7.H0_H0 ;  /* 0x20000007ff077230 */ /* 0x000fe20000004100 */
[----:B------:R-:W-:Y:S01]  /*0300*/  F2FP.F16.F32.PACK_AB R9, RZ, R9 ;  /* 0x00000009ff09723e */ /* 0x000fe200000000ff */
[----:B------:R-:W-:-:S02]  /*0310*/  HADD2.F32 R15, -RZ, R15.H0_H0 ;  /* 0x2000000fff0f7230 */ /* 0x000fc40000004100 */
[----:B------:R-:W-:Y:S02]  /*0320*/  HADD2.F32 R11, -RZ, R11.H0_H0 ;  /* 0x2000000bff0b7230 */ /* 0x000fe40000004100 */
[----:B------:R-:W-:Y:S01]  /*0330*/  HADD2.F32 R9, -RZ, R9.H0_H0 ;  /* 0x20000009ff097230 */ /* 0x000fe20000004100 */
[----:B------:R-:W-:Y:S01]  /*0340*/  FRND.TRUNC R7, R7 ;  /* 0x0000000700077307 */ /* 0x000fe2000020d000 */
[----:B-1----:R-:W-:-:S07]  /*0350*/  F2FP.F16.F32.PACK_AB R4, R5, R4 ;  /* 0x000000040504723e */ /* 0x002fce00000000ff */
[----:B------:R-:W1:Y:S01]  /*0360*/  FRND.TRUNC R8, R8 ;  /* 0x0000000800087307 */ /* 0x000e62000020d000 */
[----:B0-----:R-:W-:-:S07]  /*0370*/  IMAD.WIDE.U32 R2, R10, 0x2, R2 ;  /* 0x000000020a027825 */ /* 0x001fce00078e0002 */
[----:B------:R-:W-:Y:S01]  /*0380*/  FRND.TRUNC R11, R11 ;  /* 0x0000000b000b7307 */ /* 0x000fe2000020d000 */
[----:B------:R-:W-:Y:S01]  /*0390*/  IMAD.WIDE R2, R0, 0x8, R2 ;  /* 0x0000000800027825 */ /* 0x000fe200078e0202 */
[----:B-1----:R-:W-:-:S06]  /*03a0*/  F2FP.F16.F32.PACK_AB R5, R8, R7 ;  /* 0x000000070805723e */ /* 0x002fcc00000000ff */
        /* <DEDUP_REMOVED lines=8> */
.L_x_3517:
        /* <DEDUP_REMOVED lines=84> */
.L_x_3519:
[----:B------:R-:W-:Y:S05]  /*0970*/  BSYNC B0 ;  /* 0x0000000000007941 */ /* 0x000fea0003800000 */
.L_x_3518:
        /* <DEDUP_REMOVED lines=13> */
.L_x_3521:
[----:B------:R-:W-:Y:S05]  /*0a50*/  BSYNC B0 ;  /* 0x0000000000007941 */ /* 0x000fea0003800000 */
.L_x_3520:
        /* <DEDUP_REMOVED lines=12> */
.L_x_3523:
[----:B------:R-:W-:Y:S05]  /*0b20*/  BSYNC B0 ;  /* 0x0000000000007941 */ /* 0x000fea0003800000 */
.L_x_3522:
        /* <DEDUP_REMOVED lines=11> */
.L_x_3525:
[----:B------:R-:W-:Y:S05]  /*0be0*/  BSYNC B0 ;  /* 0x0000000000007941 */ /* 0x000fea0003800000 */
.L_x_3524:
        /* <DEDUP_REMOVED lines=11> */
.L_x_3527:
[----:B------:R-:W-:Y:S05]  /*0ca0*/  BSYNC B0 ;  /* 0x0000000000007941 */ /* 0x000fea0003800000 */
.L_x_3526:
        /* <DEDUP_REMOVED lines=11> */
.L_x_3529:
[----:B------:R-:W-:Y:S05]  /*0d60*/  BSYNC B0 ;  /* 0x0000000000007941 */ /* 0x000fea0003800000 */
.L_x_3528:
        /* <DEDUP_REMOVED lines=11> */
.L_x_3531:
[----:B------:R-:W-:Y:S05]  /*0e20*/  BSYNC B0 ;  /* 0x0000000000007941 */ /* 0x000fea0003800000 */
.L_x_3530:
        /* <DEDUP_REMOVED lines=11> */
.L_x_3533:
[----:B------:R-:W-:Y:S05]  /*0ee0*/  BSYNC B0 ;  /* 0x0000000000007941 */ /* 0x000fea0003800000 */
.L_x_3532:
        /* <DEDUP_REMOVED lines=18> */
.L_x_3536:
[----:B------:R-:W-:-:S13]  /*1010*/  ISETP.GE.AND P0, PT, R7, R8, PT ;  /* 0x000000080700720c */ /* 0x000fda0003f06270 */
[----:B------:R-:W-:Y:S05]  /*1020*/  @P0 BRA `(.L_x_3538) ;  /* 0x0000000000300947 */ /* 0x000fea0003800000 */
[----:B0-----:R-:W0:Y:S01]  /*1030*/  LDC.64 R2, c[0x0][0x218] ;  /* 0x00008600ff027b82 */ /* 0x001e220000000a00 */
[----:B------:R-:W-:Y:S02]  /*1040*/  IADD3 R11, R10, R7, RZ ;  /* 0x000000070a0b7210 */ /* 0x000fe40007ffe0ff */
[----:B------:R-:W-:-:S03]  /*1050*/  IADD3 R7, R7, 0x80, RZ ;  /* 0x0000008007077810 */ /* 0x000fc60007ffe0ff */
[----:B0-----:R-:W-:-:S05]  /*1060*/  IMAD.WIDE.U32 R2, R11, 0x2, R2 ;  /* 0x000000020b027825 */ /* 0x001fca00078e0002 */
[----:B------:R1:W-:Y:S02]  /*1070*/  STG.E.U16 desc[UR4][R2.64], R9 ;  /* 0x0000000902007986 */ /* 0x0003e4000c101504 */
.L_x_3537:
[----:B------:R-:W-:-:S13]  /*1080*/  ISETP.GE.AND P0, PT, R7, R8, PT ;  /* 0x000000080700720c */ /* 0x000fda0003f06270 */
[----:B------:R-:W-:Y:S05]  /*1090*/  @P0 BRA `(.L_x_3539) ;  /* 0x0000000000340947 */ /* 0x000fea0003800000 */
[----:B01----:R-:W0:Y:S01]  /*10a0*/  LDC.64 R2, c[0x0][0x218] ;  /* 0x00008600ff027b82 */ /* 0x003e220000000a00 */
[----:B------:R-:W-:Y:S01]  /*10b0*/  IMAD.IADD R9, R10, 0x1, R7 ;  /* 0x000000010a097824 */ /* 0x000fe200078e0207 */
[----:B------:R-:W-:-:S03]  /*10c0*/  IADD3 R7, R7, 0x80, RZ ;  /* 0x0000008007077810 */ /* 0x000fc60007ffe0ff */
[----:B0-----:R-:W-:-:S05]  /*10d0*/  IMAD.WIDE.U32 R2, R9, 0x2, R2 ;  /* 0x0000000209027825 */ /* 0x001fca00078e0002 */
[----:B------:R1:W-:Y:S02]  /*10e0*/  STG.E.U16 desc[UR4][R2.64], R4 ;  /* 0x0000000402007986 */ /* 0x0003e4000c101504 */
.L_x_3538:
        /* <DEDUP_REMOVED lines=8> */
.L_x_3539:
[----:B------:R-:W-:Y:S05]  /*1170*/  BSYNC B1 ;  /* 0x0000000000017941 */ /* 0x000fea0003800000 */
.L_x_3535:
[----:B------:R-:W-:-:S13]  /*1180*/  ISETP.GE.AND P0, PT, R7, R8, PT ;  /* 0x000000080700720c */ /* 0x000fda0003f06270 */
[----:B012---:R-:W0:Y:S01]  /*1190*/  @!P0 LDC.64 R2, c[0x0][0x218] ;  /* 0x00008600ff028b82 */ /* 0x007e220000000a00 */
[----:B------:R-:W-:Y:S02]  /*11a0*/  @!P0 IADD3 R9, R10, R7, RZ ;  /* 0x000000070a098210 */ /* 0x000fe40007ffe0ff */
[----:B------:R-:W-:-:S03]  /*11b0*/  @!P0 IADD3 R7, R7, 0x80, RZ ;  /* 0x0000008007078810 */ /* 0x000fc60007ffe0ff */
[----:B0-----:R-:W-:-:S05]  /*11c0*/  @!P0 IMAD.WIDE.U32 R2, R9, 0x2, R2 ;  /* 0x0000000209028825 */ /* 0x001fca00078e0002 */
[----:B------:R2:W-:Y:S02]  /*11d0*/  @!P0 STG.E.U16 desc[UR4][R2.64], R6 ;  /* 0x0000000602008986 */ /* 0x0005e4000c101504 */
.L_x_3540:
[----:B------:R-:W-:Y:S05]  /*11e0*/  BSYNC B0 ;  /* 0x0000000000007941 */ /* 0x000fea0003800000 */
.L_x_3534:
        /* <DEDUP_REMOVED lines=8> */
.L_x_3541:
        /* <DEDUP_REMOVED lines=9> */
.L_x_22793:


//--------------------- .text._ZN2at6native29vectorized_elementwise_kernelILi8ENS0_13BUnaryFunctorIN3c104HalfES4_S4_ZZZNS0_15binary_internal21div_trunc_kernel_cudaERNS_18TensorIteratorBaseEENKUlvE1_clEvENKUlvE1_clEvEUlS4_S4_E_EESt5arrayIPcLm2EEEEviT0_T1_ --------------------------
	.section	.text._ZN2at6native29vectorized_elementwise_kernelILi8ENS0_13BUnaryFunctorIN3c104HalfES4_S4_ZZZNS0_15binary_internal21div_trunc_kernel_cudaERNS_18TensorIteratorBaseEENKUlvE1_clEvENKUlvE1_clEvEUlS4_S4_E_EESt5arrayIPcLm2EEEEviT0_T1_,"ax",@progbits
	.align	128
        .global         _ZN2at6native29vectorized_elementwise_kernelILi8ENS0_13BUnaryFunctorIN3c104HalfES4_S4_ZZZNS0_15binary_internal21div_trunc_kernel_cudaERNS_18TensorIteratorBaseEENKUlvE1_clEvENKUlvE1_clEvEUlS4_S4_E_EESt5arrayIPcLm2EEEEviT0_T1_
        .type           _ZN2at6native29vectorized_elementwise_kernelILi8ENS0_13BUnaryFunctorIN3c104HalfES4_S4_ZZZNS0_15binary_internal21div_trunc_kernel_cudaERNS_18TensorIteratorBaseEENKUlvE1_clEvENKUlvE1_clEvEUlS4_S4_E_EESt5arrayIPcLm2EEEEviT0_T1_,@function
        .size           _ZN2at6native29vectorized_elementwise_kernelILi8ENS0_13BUnaryFunctorIN3c104HalfES4_S4_ZZZNS0_15binary_internal21div_trunc_kernel_cudaERNS_18TensorIteratorBaseEENKUlvE1_clEvENKUlvE1_clEvEUlS4_S4_E_EESt5arrayIPcLm2EEEEviT0_T1_,(.L_x_22794 - _ZN2at6native29vectorized_elementwise_kernelILi8ENS0_13BUnaryFunctorIN3c104HalfES4_S4_ZZZNS0_15binary_internal21div_trunc_kernel_cudaERNS_18TensorIteratorBaseEENKUlvE1_clEvENKUlvE1_clEvEUlS4_S4_E_EESt5arrayIPcLm2EEEEviT0_T1_)
        .other          _ZN2at6native29vectorized_elementwise_kernelILi8ENS0_13BUnaryFunctorIN3c104HalfES4_S4_ZZZNS0_15binary_internal21div_trunc_kernel_cudaERNS_18TensorIteratorBaseEENKUlvE1_clEvENKUlvE1_clEvEUlS4_S4_E_EESt5arrayIPcLm2EEEEviT0_T1_,@"STO_CUDA_ENTRY STV_DEFAULT"
_ZN2at6native29vectorized_elementwise_kernelILi8ENS0_13BUnaryFunctorIN3c104HalfES4_S4_ZZZNS0_15binary_internal21div_trunc_kernel_cudaERNS_18TensorIteratorBaseEENKUlvE1_clEvENKUlvE1_clEvEUlS4_S4_E_EESt5arrayIPcLm2EEEEviT0_T1_:
.text._ZN2at6native29vectorized_elementwise_kernelILi8ENS0_13BUnaryFunctorIN3c104HalfES4_S4_ZZZNS0_15binary_internal21div_trunc_kernel_cudaERNS_18TensorIteratorBaseEENKUlvE1_clEvENKUlvE1_clEvEUlS4_S4_E_EESt5arrayIPcLm2EEEEviT0_T1_:
        /* <DEDUP_REMOVED lines=11> */
[----:B0-----:R-:W-:-:S06]  /*00b0*/  IMAD.WIDE.U32 R4, R0, 0x10, R2 ;  /* 0x0000001000047825 */ /* 0x001fcc00078e0002 */
[----:B------:R-:W2:Y:S01]  /*00c0*/  LDG.E.128 R4, desc[UR4][R4.64] ;  /* 0x0000000404047981 */ /* 0x000ea2000c1e1d00 */
[----:B------:R-:W0:Y:S02]  /*00d0*/  LDC.U16 R2, c[0x0][0x216] ;  /* 0x00008580ff027b82 */ /* 0x000e240000000400 */
[----:B0-----:R-:W-:-:S06]  /*00e0*/  HADD2.F32 R2, -RZ, R2.H0_H0 ;  /* 0x20000002ff027230 */ /* 0x001fcc0000004100 */
[----:B------:R-:W0:Y:S01]  /*00f0*/  MUFU.RCP R2, R2 ;  /* 0x0000000200027308 */ /* 0x000e220000001000 */
[--C-:B--2---:R-:W-:Y:S02]  /*0100*/  HADD2.F32 R9, -RZ, R4.reuse.H1_H1 ;  /* 0x30000004ff097230 */ /* 0x104fe40000004100 */
[--C-:B------:R-:W-:Y:S02]  /*0110*/  HADD2.F32 R11, -RZ, R5.reuse.H0_H0 ;  /* 0x20000005ff0b7230 */ /* 0x100fe40000004100 */
[----:B------:R-:W-:Y:S02]  /*0120*/  HADD2.F32 R5, -RZ, R5.H1_H1 ;  /* 0x30000005ff057230 */ /* 0x000fe40000004100 */
[-C--:B0-----:R-:W-:Y:S01]  /*0130*/  FMUL.FTZ R9, R9, R2.reuse ;  /* 0x0000000209097220 */ /* 0x081fe20000410000 */
[----:B------:R-:W-:Y:S02]  /*0140*/  HADD2.F32 R3, -RZ, R4.H0_H0 ;  /* 0x20000004ff037230 */ /* 0x000fe40000004100 */
[----:B------:R-:W-:Y:S01]  /*0150*/  FMUL.FTZ R11, R11, R2 ;  /* 0x000000020b0b7220 */ /* 0x000fe20000410000 */
[----:B------:R-:W-:-:S02]  /*0160*/  HADD2.F32 R13, -RZ, R7.H0_H0 ;  /* 0x20000007ff0d7230 */ /* 0x000fc40000004100 */
[-C--:B------:R-:W-:Y:S01]  /*0170*/  FMUL.FTZ R8, R5, R2.reuse ;  /* 0x0000000205087220 */ /* 0x080fe20000410000 */
[----:B------:R-:W-:Y:S01]  /*0180*/  F2FP.F16.F32.PACK_AB R9, RZ, R9 ;  /* 0x00000009ff09723e */ /* 0x000fe200000000ff */
[----:B------:R-:W-:Y:S01]  /*0190*/  HADD2.F32 R15, -RZ, R7.H1_H1 ;  /* 0x30000007ff0f7230 */ /* 0x000fe20000004100 */
[----:B------:R-:W-:Y:S01]  /*01a0*/  F2FP.F16.F32.PACK_AB R11, RZ, R11 ;  /* 0x0000000bff0b723e */ /* 0x000fe200000000ff */
[-C--:B------:R-:W-:Y:S01]  /*01b0*/  FMUL.FTZ R3, R3, R2.reuse ;  /* 0x0000000203037220 */ /* 0x080fe20000410000 */
[-C--:B------:R-:W-:Y:S01]  /*01c0*/  FMUL.FTZ R13, R13, R2.reuse ;  /* 0x000000020d0d7220 */ /* 0x080fe20000410000 */
[----:B------:R-:W-:Y:S02]  /*01d0*/  HADD2.F32 R4, -RZ, R9.H0_H0 ;  /* 0x20000009ff047230 */ /* 0x000fe40000004100 */
[----:B------:R-:W-:Y:S01]  /*01e0*/  FMUL.FTZ R15, R15, R2 ;  /* 0x000000020f0f7220 */ /* 0x000fe20000410000 */
[----:B------:R-:W-:Y:S01]  /*01f0*/  HADD2.F32 R5, -RZ, R11.H0_H0 ;  /* 0x2000000bff057230 */ /* 0x000fe20000004100 */
[----:B------:R-:W-:Y:S01]  /*0200*/  F2FP.F16.F32.PACK_AB R3, RZ, R3 ;  /* 0x00000003ff03723e */ /* 0x000fe200000000ff */
[--C-:B------:R-:W-:Y:S01]  /*0210*/  HADD2.F32 R9, -RZ, R6.reuse.H0_H0 ;  /* 0x20000006ff097230 */ /* 0x100fe20000004100 */
[----:B------:R-:W-:Y:S01]  /*0220*/  F2FP.F16.F32.PACK_AB R8, RZ, R8 ;  /* 0x00000008ff08723e */ /* 0x000fe200000000ff */
[----:B------:R-:W-:Y:S01]  /*0230*/  HADD2.F32 R11, -RZ, R6.H1_H1 ;  /* 0x30000006ff0b7230 */ /* 0x000fe20000004100 */
[----:B------:R-:W-:Y:S01]  /*0240*/  F2FP.F16.F32.PACK_AB R13, RZ, R13 ;  /* 0x0000000dff0d723e */ /* 0x000fe200000000ff */
[----:B------:R-:W0:Y:S01]  /*0250*/  LDC.64 R6, c[0x0][0x218] ;  /* 0x00008600ff067b82 */ /* 0x000e220000000a00 */
[-C--:B------:R-:W-:Y:S01]  /*0260*/  FMUL.FTZ R9, R9, R2.reuse ;  /* 0x0000000209097220 */ /* 0x080fe20000410000 */
[----:B------:R-:W-:Y:S01]  /*0270*/  F2FP.F16.F32.PACK_AB R15, RZ, R15 ;  /* 0x0000000fff0f723e */ /* 0x000fe200000000ff */
[----:B------:R-:W-:Y:S01]  /*0280*/  FMUL.FTZ R11, R11, R2 ;  /* 0x000000020b0b7220 */ /* 0x000fe20000410000 */
[----:B------:R-:W-:Y:S01]  /*0290*/  HADD2.F32 R3, -RZ, R3.H0_H0 ;  /* 0x20000003ff037230 */ /* 0x000fe20000004100 */
[----:B------:R-:W-:Y:S01]  /*02a0*/  FRND.TRUNC R4, R4 ;  /* 0x0000000400047307 */ /* 0x000fe2000020d000 */
[----:B------:R-:W-:Y:S01]  /*02b0*/  F2FP.F16.F32.PACK_AB R9, RZ, R9 ;  /* 0x00000009ff09723e */ /* 0x000fe200000000ff */
[----:B------:R-:W-:Y:S01]  /*02c0*/  HADD2.F32 R8, -RZ, R8.H0_H0 ;  /* 0x20000008ff087230 */ /* 0x000fe20000004100 */
[----:B------:R-:W-:Y:S01]  /*02d0*/  F2FP.F16.F32.PACK_AB R11, RZ, R11 ;  /* 0x0000000bff0b723e */ /* 0x000fe200000000ff */
[----:B------:R-:W-:-:S02]  /*02e0*/  HADD2.F32 R13, -RZ, R13.H0_H0 ;  /* 0x2000000dff0d7230 */ /* 0x000fc40000004100 */
[----:B------:R-:W-:Y:S02]  /*02f0*/  HADD2.F32 R9, -RZ, R9.H0_H0 ;  /* 0x20000009ff097230 */ /* 0x000fe40000004100 */
[----:B------:R-:W-:Y:S01]  /*0300*/  HADD2.F32 R12, -RZ, R11.H0_H0 ;  /* 0x2000000bff0c7230 */ /* 0x000fe20000004100 */
[----:B------:R-:W1:Y:S01]  /*0310*/  FRND.TRUNC R3, R3 ;  /* 0x0000000300037307 */ /* 0x000e62000020d000 */
[----:B------:R-:W-:-:S07]  /*0320*/  HADD2.F32 R15, -RZ, R15.H0_H0 ;  /* 0x2000000fff0f7230 */ /* 0x000fce0000004100 */
[----:B------:R-:W-:Y:S01]  /*0330*/  FRND.TRUNC R5, R5 ;  /* 0x0000000500057307 */ /* 0x000fe2000020d000 */
[----:B0-----:R-:W-:Y:S01]  /*0340*/  IMAD.WIDE.U32 R6, R10, 0x2, R6 ;  /* 0x000000020a067825 */ /* 0x001fe200078e0006 */
[----:B-1----:R-:W-:-:S06]  /*0350*/  F2FP.F16.F32.PACK_AB R4, R4, R3 ;  /* 0x000000030404723e */ /* 0x002fcc00000000ff */
[----:B------:R-:W0:Y:S01]  /*0360*/  FRND.TRUNC R8, R8 ;  /* 0x0000000800087307 */ /* 0x000e22000020d000 */
[----:B------:R-:W-:-:S07]  /*0370*/  IMAD.WIDE R10, R0, 0x10, R6 ;  /* 0x00000010000a7825 */ /* 0x000fce00078e0206 */
[----:B------:R-:W-:Y:S01]  /*0380*/  FRND.TRUNC R9, R9 ;  /* 0x0000000900097307 */ /* 0x000fe2000020d000 */
[----:B0-----:R-:W-:-:S07]  /*0390*/  F2FP.F16.F32.PACK_AB R5, R8, R5 ;  /* 0x000000050805723e */ /* 0x001fce00000000ff */
[----:B------:R-:W0:Y:S08]  /*03a0*/  FRND.TRUNC R12, R12 ;  /* 0x0000000c000c7307 */ /* 0x000e30000020d000 */
[----:B------:R-:W-:Y:S01]  /*03b0*/  FRND.TRUNC R13, R13 ;  /* 0x0000000d000d7307 */ /* 0x000fe2000020d000 */
[----:B0-----:R-:W-:-:S07]  /*03c0*/  F2FP.F16.F32.PACK_AB R6, R12, R9 ;  /* 0x000000090c06723e */ /* 0x001fce00000000ff */
[----:B------:R-:W0:Y:S02]  /*03d0*/  FRND.TRUNC R2, R15 ;  /* 0x0000000f00027307 */ /* 0x000e24000020d000 */
[----:B0-----:R-:W-:-:S05]  /*03e0*/  F2FP.F16.F32.PACK_AB R7, R2, R13 ;  /* 0x0000000d0207723e */ /* 0x001fca00000000ff */
[----:B------:R-:W-:Y:S01]  /*03f0*/  STG.E.128 desc[UR4][R10.64], R4 ;  /* 0x000000040a007986 */ /* 0x000fe2000c101d04 */
[----:B------:R-:W-:Y:S05]  /*0400*/  EXIT ;  /* 0x000000000000794d */ /* 0x000fea0003800000 */
.L_x_3542:
        /* <DEDUP_REMOVED lines=84> */
.L_x_3544:
[----:B------:R-:W-:Y:S05]  /*0950*/  BSYNC B0 ;  /* 0x0000000000007941 */ /* 0x000fea0003800000 */
.L_x_3543:
        /* <DEDUP_REMOVED lines=13> */
.L_x_3546:
[----:B------:R-:W-:Y:S05]  /*0a30*/  BSYNC B0 ;  /* 0x0000000000007941 */ /* 0x000fea0003800000 */
.L_x_3545:
        /* <DEDUP_REMOVED lines=12> */
.L_x_3548:
[----:B------:R-:W-:Y:S05]  /*0b00*/  BSYNC B0 ;  /* 0x0000000000007941 */ /* 0x000fea0003800000 */
.L_x_3547:
        /* <DEDUP_REMOVED lines=11> */
.L_x_3550:
[----:B------:R-:W-:Y:S05]  /*0bc0*/  BSYNC B0 ;  /* 0x0000000000007941 */ /* 0x000fea0003800000 */
.L_x_3549:
        /* <DEDUP_REMOVED lines=11> */
.L_x_3552:
[----:B------:R-:W-:Y:S05]  /*0c80*/  BSYNC B0 ;  /* 0x0000000000007941 */ /* 0x000fea0003800000 */
.L_x_3551:
        /* <DEDUP_REMOVED lines=11> */
.L_x_3554:
[----:B------:R-:W-:Y:S05]  /*0d40*/  BSYNC B0 ;  /* 0x0000000000007941 */ /* 0x000fea0003800000 */
.L_x_3553:
        /* <DEDUP_REMOVED lines=11> */
.L_x_3556:
[----:B------:R-:W-:Y:S05]  /*0e00*/  BSYNC B0 ;  /* 0x0000000000007941 */ /* 0x000fea0003800000 */
.L_x_3555:
        /* <DEDUP_REMOVED lines=11> */
.L_x_3558:
[----:B------:R-:W-:Y:S05]  /*0ec0*/  BSYNC B0 ;  /* 0x0000000000007941 */ /* 0x000fea0003800000 */
.L_x_3557:
        /* <DEDUP_REMOVED lines=18> */
.L_x_3561:
[----:B------:R-:W-:-:S13]  /*0ff0*/  ISETP.GE.AND P0, PT, R7, R8, PT ;  /* 0x000000080700720c */ /* 0x000fda0003f06270 */
[----:B------:R-:W-:Y:S05]  /*1000*/  @P0 BRA `(.L_x_3563) ;  /* 0x0000000000300947 */ /* 0x000fea0003800000 */
[----:B0-----:R-:W0:Y:S01]  /*1010*/  LDC.64 R2, c[0x0][0x218] ;  /* 0x00008600ff027b82 */ /* 0x001e220000000a00 */
[----:B------:R-:W-:Y:S02]  /*1020*/  IADD3 R11, R10, R7, RZ ;  /* 0x000000070a0b7210 */ /* 0x000fe40007ffe0ff */
[----:B------:R-:W-:-:S03]  /*1030*/  IADD3 R7, R7, 0x80, RZ ;  /* 0x0000008007077810 */ /* 0x000fc60007ffe0ff */
[----:B0-----:R-:W-:-:S05]  /*1040*/  IMAD.WIDE.U32 R2, R11, 0x2, R2 ;  /* 0x000000020b027825 */ /* 0x001fca00078e0002 */
[----:B------:R1:W-:Y:S02]  /*1050*/  STG.E.U16 desc[UR4][R2.64], R9 ;  /* 0x0000000902007986 */ /* 0x0003e4000c101504 */
.L_x_3562:
[----:B------:R-:W-:-:S13]  /*1060*/  ISETP.GE.AND P0, PT, R7, R8, PT ;  /* 0x000000080700720c */ /* 0x000fda0003f06270 */
[----:B------:R-:W-:Y:S05]  /*1070*/  @P0 BRA `(.L_x_3564) ;  /* 0x0000000000340947 */ /* 0x000fea0003800000 */
[----:B01----:R-:W0:Y:S01]  /*1080*/  LDC.64 R2, c[0x0][0x218] ;  /* 0x00008600ff027b82 */ /* 0x003e220000000a00 */
[----:B------:R-:W-:Y:S01]  /*1090*/  IMAD.IADD R9, R10, 0x1, R7 ;  /* 0x000000010a097824 */ /* 0x000fe200078e0207 */
[----:B------:R-:W-:-:S03]  /*10a0*/  IADD3 R7, R7, 0x80, RZ ;  /* 0x0000008007077810 */ /* 0x000fc60007ffe0ff */
[----:B0-----:R-:W-:-:S05]  /*10b0*/  IMAD.WIDE.U32 R2, R9, 0x2, R2 ;  /* 0x0000000209027825 */ /* 0x001fca00078e0002 */
[----:B------:R1:W-:Y:S02]  /*10c0*/  STG.E.U16 desc[UR4][R2.64], R4 ;  /* 0x0000000402007986 */ /* 0x0003e4000c101504 */
.L_x_3563:
        /* <DEDUP_REMOVED lines=8> */
.L_x_3564:
[----:B------:R-:W-:Y:S05]  /*1150*/  BSYNC B1 ;  /* 0x0000000000017941 */ /* 0x000fea0003800000 */
.L_x_3560:
[----:B------:R-:W-:-:S13]  /*1160*/  ISETP.GE.AND P0, PT, R7, R8, PT ;  /* 0x000000080700720c */ /* 0x000fda0003f06270 */
[----:B012---:R-:W0:Y:S01]  /*1170*/  @!P0 LDC.64 R2, c[0x0][0x218] ;  /* 0x00008600ff028b82 */ /* 0x007e220000000a00 */
[----:B------:R-:W-:Y:S02]  /*1180*/  @!P0 IADD3 R9, R10, R7, RZ ;  /* 0x000000070a098210 */ /* 0x000fe40007ffe0ff */
[----:B------:R-:W-:-:S03]  /*1190*/  @!P0 IADD3 R7, R7, 0x80, RZ ;  /* 0x0000008007078810 */ /* 0x000fc60007ffe0ff */
[----:B0-----:R-:W-:-:S05]  /*11a0*/  @!P0 IMAD.WIDE.U32 R2, R9, 0x2, R2 ;  /* 0x0000000209028825 */ /* 0x001fca00078e0002 */
[----:B------:R2:W-:Y:S02]  /*11b0*/  @!P0 STG.E.U16 desc[UR4][R2.64], R6 ;  /* 0x0000000602008986 */ /* 0x0005e4000c101504 */
.L_x_3565:
[----:B------:R-:W-:Y:S05]  /*11c0*/  BSYNC B0 ;  /* 0x0000000000007941 */ /* 0x000fea0003800000 */
.L_x_3559:
        /* <DEDUP_REMOVED lines=8> */
.L_x_3566:
        /* <DEDUP_REMOVED lines=11> */
.L_x_22794:


//--------------------- .text._ZN2at6native18elementwise_kernelILi128ELi4EZNS0_15gpu_kernel_implINS0_13AUnaryFunctorIN3c104HalfES5_S5_ZZZNS0_15binary_internal21div_trunc_kernel_cudaERNS_18TensorIteratorBaseEENKUlvE1_clEvENKUlvE1_clEvEUlS5_S5_E_EEEEvS8_RKT_EUliE_EEviT1_ --------------------------
	.section	.text._ZN2at6native18elementwise_kernelILi128ELi4EZNS0_15gpu_kernel_implINS0_13AUnaryFunctorIN3c104HalfES5_S5_ZZZNS0_15binary_internal21div_trunc_kernel_cudaERNS_18TensorIteratorBaseEENKUlvE1_clEvENKUlvE1_clEvEUlS5_S5_E_EEEEvS8_RKT_EUliE_EEviT1_,"ax",@progbits
	.align	128
        .global         _ZN2at6native18elementwise_kernelILi128ELi4EZNS0_15gpu_kernel_implINS0_13AUnaryFunctorIN3c104HalfES5_S5_ZZZNS0_15binary_internal21div_trunc_kernel_cudaERNS_18TensorIteratorBaseEENKUlvE1_clEvENKUlvE1_clEvEUlS5_S5_E_EEEEvS8_RKT_EUliE_EEviT1_
        .type           _ZN2at6native18elementwise_kernelILi128ELi4EZNS0_15gpu_kernel_implINS0_13AUnaryFunctorIN3c104HalfES5_S5_ZZZNS0_15binary_internal21div_trunc_kernel_cudaERNS_18TensorIteratorBaseEENKUlvE1_clEvENKUlvE1_clEvEUlS5_S5_E_EEEEvS8_RKT_EUliE_EEviT1_,@function
        .size           _ZN2at6native18elementwise_kernelILi128ELi4EZNS0_15gpu_kernel_implINS0_13AUnaryFunctorIN3c104HalfES5_S5_ZZZNS0_15binary_internal21div_trunc_kernel_cudaERNS_18TensorIteratorBaseEENKUlvE1_clEvENKUlvE1_clEvEUlS5_S5_E_EEEEvS8_RKT_EUliE_EEviT1_,(.L_x_22795 - _ZN2at6native18elementwise_kernelILi128ELi4EZNS0_15gpu_kernel_implINS0_13AUnaryFunctorIN3c104HalfES5_S5_ZZZNS0_15binary_internal21div_trunc_kernel_cudaERNS_18TensorIteratorBaseEENKUlvE1_clEvENKUlvE1_clEvEUlS5_S5_E_EEEEvS8_RKT_EUliE_EEviT1_)
        .other          _ZN2at6native18elementwise_kernelILi128ELi4EZNS0_15gpu_kernel_implINS0_13AUnaryFunctorIN3c104HalfES5_S5_ZZZNS0_15binary_internal21div_trunc_kernel_cudaERNS_18TensorIteratorBaseEENKUlvE1_clEvENKUlvE1_clEvEUlS5_S5_E_EEEEvS8_RKT_EUliE_EEviT1_,@"STO_CUDA_ENTRY STV_DEFAULT"
_ZN2at6native18elementwise_kernelILi128ELi4EZNS0_15gpu_kernel_implINS0_13AUnaryFunctorIN3c104HalfES5_S5_ZZZNS0_15binary_internal21div_trunc_kernel_cudaERNS_18TensorIteratorBaseEENKUlvE1_clEvENKUlvE1_clEvEUlS5_S5_E_EEEEvS8_RKT_EUliE_EEviT1_:
.text._ZN2at6native18elementwise_kernelILi128ELi4EZNS0_15gpu_kernel_implINS0_13AUnaryFunctorIN3c104HalfES5_S5_ZZZNS0_15binary_internal21div_trunc_kernel_cudaERNS_18TensorIteratorBaseEENKUlvE1_clEvENKUlvE1_clEvEUlS5_S5_E_EEEEvS8_RKT_EUliE_EEviT1_:
        /* <DEDUP_REMOVED lines=314> */
.L_x_3569:
        /* <DEDUP_REMOVED lines=22> */
.L_x_3573:
[----:B------:R-:W2:Y:S02]  /*1500*/  LDG.E.U8 R2, desc[UR36][R2.64] ;  /* 0x0000002402027981 */ /* 0x000ea4000c1e1100 */
[----:B--2---:R-:W-:-:S04]  /*1510*/  I2FP.F32.U32 R0, R2 ;  /* 0x0000000200007245 */ /* 0x004fc80000201000 */
[----:B------:R-:W-:Y:S01]  /*1520*/  F2FP.F16.F32.PACK_AB R0, RZ, R0 ;  /* 0x00000000ff00723e */ /* 0x000fe200000000ff */
[----:B------:R-:W-:Y:S06]  /*1530*/  BRA `(.L_x_3575) ;  /* 0x0000000c00887947 */ /* 0x000fec0003800000 */
.L_x_3572:
        /* <DEDUP_REMOVED lines=10> */
.L_x_3577:
[----:B------:R-:W2:Y:S02]  /*15e0*/  LDG.E R2, desc[UR36][R2.64] ;  /* 0x0000002402027981 */ /* 0x000ea4000c1e1900 */
[----:B--2---:R-:W-:-:S04]  /*15f0*/  I2FP.F32.S32 R0, R2 ;  /* 0x0000000200007245 */ /* 0x004fc80000201400 */
[----:B------:R-:W-:Y:S01]  /*1600*/  F2FP.F16.F32.PACK_AB R0, RZ, R0 ;  /* 0x00000000ff00723e */ /* 0x000fe200000000ff */
[----:B------:R-:W-:Y:S06]  /*1610*/  BRA `(.L_x_3575) ;  /* 0x0000000c00507947 */ /* 0x000fec0003800000 */
.L_x_3576:
[----:B------:R-:W2:Y:S02]  /*1620*/  LDG.E.U16 R2, desc[UR36][R2.64] ;  /* 0x0000002402027981 */ /* 0x000ea4000c1e1500 */
[----:B--2---:R-:W0:Y:S02]  /*1630*/  I2F.S16 R0, R2 ;  /* 0x0000000200007306 */ /* 0x004e240000101400 */
[----:B0-----:R-:W-:Y:S01]  /*1640*/  F2FP.F16.F32.PACK_AB R0, RZ, R0 ;  /* 0x00000000ff00723e */ /* 0x001fe200000000ff */
[----:B------:R-:W-:Y:S06]  /*1650*/  BRA `(.L_x_3575) ;  /* 0x0000000c00407947 */ /* 0x000fec0003800000 */
.L_x_3571:
        /* <DEDUP_REMOVED lines=9> */
.L_x_3579:
[----:B------:R0:W5:Y:S01]  /*16f0*/  LDG.E.U16 R0, desc[UR36][R2.64] ;  /* 0x0000002402007981 */ /* 0x000162000c1e1500 */
[----:B------:R-:W-:Y:S05]  /*1700*/  BRA `(.L_x_3575) ;  /* 0x0000000c00147947 */ /* 0x000fea0003800000 */
.L_x_3578:
        /* <DEDUP_REMOVED lines=9> */
.L_x_3581:
[----:B------:R1:W5:Y:S01]  /*17a0*/  LDG.E.U16 R0, desc[UR36][R2.64] ;  /* 0x0000002402007981 */ /* 0x000362000c1e1500 */
[----:B------:R-:W-:Y:S05]  /*17b0*/  BRA `(.L_x_3575) ;  /* 0x0000000800e87947 */ /* 0x000fea0003800000 */
.L_x_3580:
        /* <DEDUP_REMOVED lines=8> */
.L_x_3570:
        /* <DEDUP_REMOVED lines=13> */
.L_x_3584:
        /* <DEDUP_REMOVED lines=8> */
.L_x_3583:
        /* <DEDUP_REMOVED lines=28> */
.L_x_3586:
        /* <DEDUP_REMOVED lines=15> */
.L_x_3585:
[----:B------:R-:W2:Y:S02]  /*1c40*/  LDG.E.U16 R0, desc[UR36][R2.64] ;  /* 0x0000002402007981 */ /* 0x000ea4000c1e1500 */
[----:B--2---:R-:W-:-:S05]  /*1c50*/  IMAD.U32 R0, R0, 0x10000, RZ ;  /* 0x0001000000007824 */ /* 0x004fca00078e00ff */
[----:B------:R-:W-:Y:S01]  /*1c60*/  F2FP.F16.F32.PACK_AB R0, RZ, R0 ;  /* 0x00000000ff00723e */ /* 0x000fe200000000ff */
[----:B------:R-:W-:Y:S06]  /*1c70*/  BRA `(.L_x_3575) ;  /* 0x0000000400b87947 */ /* 0x000fec0003800000 */
.L_x_3582:
        /* <DEDUP_REMOVED lines=12> */
.L_x_3589:
        /* <DEDUP_REMOVED lines=21> */
.L_x_3593:
[----:B------:R-:W-:Y:S05]  /*1e90*/  BSYNC B1 ;  /* 0x0000000000017941 */ /* 0x000fea0003800000 */
.L_x_3592:
[----:B------:R-:W-:Y:S01]  /*1ea0*/  LEA R3, R0, 0x3b800000, 0x17 ;  /* 0x3b80000000037811 */ /* 0x000fe200078eb8ff */
[----:B------:R-:W-:-:S05]  /*1eb0*/  IMAD.SHL.U32 R0, R2, 0x100000, RZ ;  /* 0x0010000002007824 */ /* 0x000fca00078e00ff */
[----:B------:R-:W-:-:S07]  /*1ec0*/  LOP3.LUT R0, R3, R0, R4, 0xfe, !PT ;  /* 0x0000000003007212 */ /* 0x000fce00078efe04 */
.L_x_3591:
[----:B------:R-:W-:Y:S05]  /*1ed0*/  BSYNC B0 ;  /* 0x0000000000007941 */ /* 0x000fea0003800000 */
.L_x_3590:
[----:B------:R-:W-:Y:S01]  /*1ee0*/  F2FP.F16.F32.PACK_AB R0, RZ, R0 ;  /* 0x00000000ff00723e */ /* 0x000fe200000000ff */
[----:B------:R-:W-:Y:S06]  /*1ef0*/  BRA `(.L_x_3575) ;  /* 0x0000000400187947 */ /* 0x000fec0003800000 */
.L_x_3588:
        /* <DEDUP_REMOVED lines=21> */
.L_x_3597:
[----:B------:R-:W-:Y:S05]  /*2050*/  BSYNC B1 ;  /* 0x0000000000017941 */ /* 0x000fea0003800000 */
.L_x_3596:
[----:B------:R-:W-:Y:S01]  /*2060*/  LEA R3, R0, 0x37800000, 0x17 ;  /* 0x3780000000037811 */ /* 0x000fe200078eb8ff */
[----:B------:R-:W-:-:S05]  /*2070*/  IMAD.SHL.U32 R0, R2, 0x200000, RZ ;  /* 0x0020000002007824 */ /* 0x000fca00078e00ff */
[----:B------:R-:W-:-:S07]  /*2080*/  LOP3.LUT R0, R3, R0, R4, 0xfe, !PT ;  /* 0x0000000003007212 */ /* 0x000fce00078efe04 */
.L_x_3595:
[----:B------:R-:W-:Y:S05]  /*2090*/  BSYNC B0 ;  /* 0x0000000000007941 */ /* 0x000fea0003800000 */
.L_x_3594:
[----:B------:R-:W-:Y:S01]  /*20a0*/  F2FP.F16.F32.PACK_AB R0, RZ, R0 ;  /* 0x00000000ff00723e */ /* 0x000fe200000000ff */
[----:B------:R-:W-:Y:S06]  /*20b0*/  BRA `(.L_x_3575) ;  /* 0x0000000000a87947 */ /* 0x000fec0003800000 */
.L_x_3587:
        /* <DEDUP_REMOVED lines=14> */
.L_x_3601:
[----:B------:R-:W-:Y:S05]  /*21a0*/  BSYNC B0 ;  /* 0x0000000000007941 */ /* 0x000fea0003800000 */
.L_x_3600:
[----:B------:R-:W-:Y:S01]  /*21b0*/  F2FP.F16.F32.PACK_AB R0, RZ, R0 ;  /* 0x00000000ff00723e */ /* 0x000fe200000000ff */
[----:B------:R-:W-:Y:S06]  /*21c0*/  BRA `(.L_x_3575) ;  /* 0x0000000000647947 */ /* 0x000fec0003800000 */
.L_x_3574:
        /* <DEDUP_REMOVED lines=16> */
.L_x_3602:
[----:B------:R-:W-:Y:S01]  /*22d0*/  PRMT R0, RZ, 0x7610, R0 ;  /* 0x00007610ff007816 */ /* 0x000fe20000000000 */
[----:B------:R-:W-:Y:S06]  /*22e0*/  BRA `(.L_x_3575) ;  /* 0x00000000001c7947 */ /* 0x000fec0003800000 */
.L_x_3599:
[----:B------:R-:W2:Y:S02]  /*22f0*/  LDG.E.64 R2, desc[UR36][R2.64] ;  /* 0x0000002402027981 */ /* 0x000ea4000c1e1b00 */
[----:B--2---:R-:W0:Y:S02]  /*2300*/  I2F.U64 R0, R2 ;  /* 0x0000000200007312 */ /* 0x004e240000301000 */
[----:B0-----:R-:W-:Y:S01]  /*2310*/  F2FP.F16.F32.PACK_AB R0, RZ, R0 ;  /* 0x00000000ff00723e */ /* 0x001fe200000000ff */
[----:B------:R-:W-:Y:S06]  /*2320*/  BRA `(.L_x_3575) ;  /* 0x00000000000c7947 */ /* 0x000fec0003800000 */
.L_x_3598:
[----:B------:R-:W2:Y:S02]  /*2330*/  LDG.E R2, desc[UR36][R2.64] ;  /* 0x0000002402027981 */ /* 0x000ea4000c1e1900 */
[----:B--2---:R-:W-:-:S04]  /*2340*/  I2FP.F32.U32 R0, R2 ;  /* 0x0000000200007245 */ /* 0x004fc80000201000 */
[----:B------:R-:W-:-:S07]  /*2350*/  F2FP.F16.F32.PACK_AB R0, RZ, R0 ;  /* 0x00000000ff00723e */ /* 0x000fce00000000ff */
.L_x_3575:
[----:B------:R-:W2:Y:S01]  /*2360*/  LDC.U16 R4, c[0x0][0x422] ;  /* 0x00010880ff047b82 */ /* 0x000ea20000000400 */
[----:B01---5:R-:W-:-:S04]  /*2370*/  HADD2.F32 R2, -RZ, R0.H0_H0 ;  /* 0x20000000ff027230 */ /* 0x023fc80000004100 */
[----:B------:R-:W0:Y:S03]  /*2380*/  MUFU.RCP R3, R2 ;  /* 0x0000000200037308 */ /* 0x000e260000001000 */
[----:B------:R-:W1:Y:S01]  /*2390*/  LDC.U8 R5, c[0x0][0x424] ;  /* 0x00010900ff057b82 */ /* 0x000e620000000000 */
[----:B--2---:R-:W-:-:S05]  /*23a0*/  HADD2.F32 R0, -RZ, R4.H0_H0 ;  /* 0x20000004ff007230 */ /* 0x004fca0000004100 */
        /* <DEDUP_REMOVED lines=20> */
.L_x_3606:
[----:B------:R-:W-:-:S06]  /*24f0*/  HADD2.F32 R3, -RZ, R4.H0_H0 ;  /* 0x20000004ff037230 */ /* 0x000fcc0000004100 */
[----:B------:R-:W0:Y:S02]  /*2500*/  F2I.S64.TRUNC R2, R3 ;  /* 0x0000000300027311 */ /* 0x000e24000020d900 */
[----:B0-----:R3:W-:Y:S01]  /*2510*/  STG.E.U8 desc[UR36][R16.64], R2 ;  /* 0x0000000210007986 */ /* 0x0017e2000c101124 */
[----:B------:R-:W-:Y:S05]  /*2520*/  BRA `(.L_x_3608) ;  /* 0x0000000c00847947 */ /* 0x000fea0003800000 */
.L_x_3605:
        /* <DEDUP_REMOVED lines=10> */
.L_x_3610:
[----:B------:R-:W-:-:S04]  /*25d0*/  HADD2.F32 R4, -RZ, R4.H0_H0 ;  /* 0x20000004ff047230 */ /* 0x000fc80000004100 */
[----:B------:R-:W0:Y:S02]  /*25e0*/  F2I.FTZ.TRUNC.NTZ R3, R4 ;  /* 0x0000000400037305 */ /* 0x000e24000021f100 */
[----:B0-----:R1:W-:Y:S01]  /*25f0*/  STG.E desc[UR36][R16.64], R3 ;  /* 0x0000000310007986 */ /* 0x0013e2000c101924 */
[----:B------:R-:W-:Y:S05]  /*2600*/  BRA `(.L_x_3608) ;  /* 0x0000000c004c7947 */ /* 0x000fea0003800000 */
.L_x_3609:
[----:B------:R-:W-:-:S04]  /*2610*/  HADD2.F32 R4, -RZ, R4.H0_H0 ;  /* 0x20000004ff047230 */ /* 0x000fc80000004100 */
[----:B------:R-:W0:Y:S02]  /*2620*/  F2I.FTZ.TRUNC.NTZ R3, R4 ;  /* 0x0000000400037305 */ /* 0x000e24000021f100 */
[----:B0-----:R2:W-:Y:S01]  /*2630*/  STG.E.U16 desc[UR36][R16.64], R3 ;  /* 0x0000000310007986 */ /* 0x0015e2000c101524 */
[----:B------:R-:W-:Y:S05]  /*2640*/  BRA `(.L_x_3608) ;  /* 0x0000000c003c7947 */ /* 0x000fea0003800000 */
.L_x_3604:
        /* <DEDUP_REMOVED lines=9> */
.L_x_3612:
[----:B------:R0:W-:Y:S01]  /*26e0*/  STG.E.U16 desc[UR36][R16.64], R4 ;  /* 0x0000000410007986 */ /* 0x0001e2000c101524 */
[----:B------:R-:W-:Y:S05]  /*26f0*/  BRA `(.L_x_3608) ;  /* 0x0000000c00107947 */ /* 0x000fea0003800000 */
.L_x_3611:
        /* <DEDUP_REMOVED lines=10> */
.L_x_3614:
[----:B------:R-:W-:-:S05]  /*27a0*/  HADD2.F32 R0, -RZ, R4.H0_H0 ;  /* 0x20000004ff007230 */ /* 0x000fca0000004100 */
[----:B------:R-:W-:-:S04]  /*27b0*/  F2FP.F16.F32.PACK_AB R0, RZ, R0 ;  /* 0x00000000ff00723e */ /* 0x000fc800000000ff */
[----:B------:R-:W-:-:S05]  /*27c0*/  PRMT R0, R0, 0x5410, RZ ;  /* 0x0000541000007816 */ /* 0x000fca00000000ff */
[----:B------:R0:W-:Y:S01]  /*27d0*/  STG.E desc[UR36][R16.64], R0 ;  /* 0x0000000010007986 */ /* 0x0001e2000c101924 */
[----:B------:R-:W-:Y:S05]  /*27e0*/  BRA `(.L_x_3608) ;  /* 0x0000000800d47947 */ /* 0x000fea0003800000 */
.L_x_3613:
[----:B------:R-:W-:-:S05]  /*27f0*/  HADD2.F32 R2, -RZ, R4.H0_H0 ;  /* 0x20000004ff027230 */ /* 0x000fca0000004100 */
[----:B------:R-:W-:-:S06]  /*2800*/  FMUL.FTZ R2, R2, 1 ;  /* 0x3f80000002027820 */ /* 0x000fcc0000410000 */
[----:B------:R-:W0:Y:S02]  /*2810*/  F2F.F64.F32 R2, R2 ;  /* 0x0000000200027310 */ /* 0x000e240000201800 */
[----:B0-----:R0:W-:Y:S01]  /*2820*/  STG.E.64 desc[UR36][R16.64], R2 ;  /* 0x0000000210007986 */ /* 0x0011e2000c101b24 */
[----:B------:R-:W-:Y:S05]  /*2830*/  BRA `(.L_x_3608) ;  /* 0x0000000800c07947 */ /* 0x000fea0003800000 */
.L_x_3603:
        /* <DEDUP_REMOVED lines=13> */
.L_x_3617:
[----:B------:R-:W-:Y:S01]  /*2910*/  HADD2.F32 R4, -RZ, R4.H0_H0 ;  /* 0x20000004ff047230 */ /* 0x000fe20000004100 */
[----:B------:R-:W-:-:S04]  /*2920*/  CS2R R6, SRZ ;  /* 0x0000000000067805 */ /* 0x000fc8000001ff00 */
[----:B------:R-:W-:-:S06]  /*2930*/  FMUL.FTZ R4, R4, 1 ;  /* 0x3f80000004047820 */ /* 0x000fcc0000410000 */
[----:B------:R-:W0:Y:S02]  /*2940*/  F2F.F64.F32 R4, R4 ;  /* 0x0000000400047310 */ /* 0x000e240000201800 */
[----:B0-----:R0:W-:Y:S01]  /*2950*/  STG.E.128 desc[UR36][R16.64], R4 ;  /* 0x0000000410007986 */ /* 0x0011e2000c101d24 */
[----:B------:R-:W-:Y:S05]  /*2960*/  BRA `(.L_x_3608) ;  /* 0x0000000800747947 */ /* 0x000fea0003800000 */
.L_x_3616:
        /* <DEDUP_REMOVED lines=21> */
.L_x_3621:
[----:B------:R-:W-:Y:S05]  /*2ac0*/  BSYNC B0 ;  /* 0x0000000000007941 */ /* 0x000fea0003800000 */
.L_x_3620:
[----:B------:R-:W-:-:S05]  /*2ad0*/  LOP3.LUT R3, R0, R3, RZ, 0xfc, !PT ;  /* 0x0000000300037212 */ /* 0x000fca00078efcff */
[----:B------:R0:W-:Y:S01]  /*2ae0*/  STG.E.U8 desc[UR36][R16.64], R3 ;  /* 0x0000000310007986 */ /* 0x0001e2000c101124 */
[----:B------:R-:W-:Y:S05]  /*2af0*/  BRA `(.L_x_3608) ;  /* 0x0000000800107947 */ /* 0x000fea0003800000 */
.L_x_3619:
        /* <DEDUP_REMOVED lines=13> */
.L_x_3623:
[----:B------:R-:W-:Y:S01]  /*2bd0*/  IMAD.MOV.U32 R0, RZ, RZ, 0x7f ;  /* 0x0000007fff007424 */ /* 0x000fe200078e00ff */
[----:B------:R-:W-:-:S04]  /*2be0*/  ISETP.GT.U32.AND P0, PT, R2, 0x7f800000, PT ;  /* 0x7f8000000200780c */ /* 0x000fc80003f04070 */
[----:B------:R-:W-:-:S09]  /*2bf0*/  SEL R0, R0, 0x7c, P0 ;  /* 0x0000007c00007807 */ /* 0x000fd20000000000 */
.L_x_3624:
[----:B------:R-:W-:Y:S05]  /*2c00*/  BSYNC B0 ;  /* 0x0000000000007941 */ /* 0x000fea0003800000 */
.L_x_3622:
[----:B------:R-:W-:-:S04]  /*2c10*/  LOP3.LUT R2, R3, 0x80000000, RZ, 0xc0, !PT ;  /* 0x8000000003027812 */ /* 0x000fc800078ec0ff */
[----:B------:R-:W-:-:S04]  /*2c20*/  SHF.R.U32.HI R3, RZ, 0x18, R2 ;  /* 0x00000018ff037819 */ /* 0x000fc80000011602 */
[----:B------:R-:W-:-:S05]  /*2c30*/  LOP3.LUT R3, R0, R3, RZ, 0xfc, !PT ;  /* 0x0000000300037212 */ /* 0x000fca00078efcff */
[----:B------:R0:W-:Y:S01]  /*2c40*/  STG.E.U8 desc[UR36][R16.64], R3 ;  /* 0x0000000310007986 */ /* 0x0001e2000c101124 */
[----:B------:R-:W-:Y:S05]  /*2c50*/  BRA `(.L_x_3608) ;  /* 0x0000000400b87947 */ /* 0x000fea0003800000 */
.L_x_3618:
[----:B------:R-:W-:-:S05]  /*2c60*/  HADD2.F32 R0, -RZ, R4.H0_H0 ;  /* 0x20000004ff007230 */ /* 0x000fca0000004100 */
[----:B------:R-:W-:-:S05]  /*2c70*/  F2FP.BF16.F32.PACK_AB R0, RZ, R0 ;  /* 0x00000000ff00723e */ /* 0x000fca00000010ff */
[----:B------:R0:W-:Y:S01]  /*2c80*/  STG.E.U16 desc[UR36][R16.64], R0 ;  /* 0x0000000010007986 */ /* 0x0001e2000c101524 */
[----:B------:R-:W-:Y:S05]  /*2c90*/  BRA `(.L_x_3608) ;  /* 0x0000000400a87947 */ /* 0x000fea0003800000 */
.L_x_3615:
        /* <DEDUP_REMOVED lines=12> */
.L_x_3627:
        /* <DEDUP_REMOVED lines=17> */
.L_x_3630:
[----:B------:R-:W-:-:S04]  /*2e70*/  LOP3.LUT R2, R3, 0x80000000, RZ, 0xc0, !PT ;  /* 0x8000000003027812 */ /* 0x000fc800078ec0ff */
[----:B------:R-:W-:-:S04]  /*2e80*/  SHF.R.U32.HI R3, RZ, 0x18, R2 ;  /* 0x00000018ff037819 */ /* 0x000fc80000011602 */
[----:B------:R-:W-:-:S04]  /*2e90*/  LOP3.LUT R0, R0, R3, RZ, 0xfc, !PT ;  /* 0x0000000300007212 */ /* 0x000fc800078efcff */
[----:B------:R-:W-:-:S07]  /*2ea0*/  PRMT R8, R0, 0x7610, R8 ;  /* 0x0000761000087816 */ /* 0x000fce0000000008 */
.L_x_3629:
[----:B------:R-:W-:Y:S05]  /*2eb0*/  BSYNC B0 ;  /* 0x0000000000007941 */ /* 0x000fea0003800000 */
.L_x_3628:
[----:B------:R0:W-:Y:S01]  /*2ec0*/  STG.E.U8 desc[UR36][R16.64], R8 ;  /* 0x0000000810007986 */ /* 0x0001e2000c101124 */
[----:B------:R-:W-:Y:S05]  /*2ed0*/  BRA `(.L_x_3608) ;  /* 0x0000000400187947 */ /* 0x000fea0003800000 */
.L_x_3626:
        /* <DEDUP_REMOVED lines=17> */
.L_x_3633:
[----:B------:R-:W-:-:S04]  /*2ff0*/  LOP3.LUT R2, R3, 0x80000000, RZ, 0xc0, !PT ;  /* 0x8000000003027812 */ /* 0x000fc800078ec0ff */
[----:B------:R-:W-:-:S04]  /*3000*/  SHF.R.U32.HI R3, RZ, 0x18, R2 ;  /* 0x00000018ff037819 */ /* 0x000fc80000011602 */
[----:B------:R-:W-:-:S04]  /*3010*/  LOP3.LUT R0, R0, R3, RZ, 0xfc, !PT ;  /* 0x0000000300007212 */ /* 0x000fc800078efcff */
[----:B------:R-:W-:-:S07]  /*3020*/  PRMT R8, R0, 0x7610, R8 ;  /* 0x0000761000087816 */ /* 0x000fce0000000008 */
.L_x_3632:
[----:B------:R-:W-:Y:S05]  /*3030*/  BSYNC B0 ;  /* 0x0000000000007941 */ /* 0x000fea0003800000 */
.L_x_3631:
[----:B------:R0:W-:Y:S01]  /*3040*/  STG.E.U8 desc[UR36][R16.64], R8 ;  /* 0x0000000810007986 */ /* 0x0001e2000c101124 */
[----:B------:R-:W-:Y:S05]  /*3050*/  BRA `(.L_x_3608) ;  /* 0x0000000000b87947 */ /* 0x000fea0003800000 */
.L_x_3625:
        /* <DEDUP_REMOVED lines=22> */
.L_x_3607:
        /* <DEDUP_REMOVED lines=16> */
.L_x_3636:
[----:B------:R-:W-:Y:S05]  /*32c0*/  BRA `(.L_x_3608) ;  /* 0x00000000001c7947 */ /* 0x000fea0003800000 */
.L_x_3635:
[----:B------:R-:W-:-:S06]  /*32d0*/  HADD2.F32 R2, -RZ, R4.H0_H0 ;  /* 0x20000004ff027230 */ /* 0x000fcc0000004100 */
[----:B------:R-:W0:Y:S02]  /*32e0*/  F2I.U64.TRUNC R2, R2 ;  /* 0x0000000200027311 */ /* 0x000e24000020d800 */
[----:B0-----:R0:W-:Y:S01]  /*32f0*/  STG.E.64 desc[UR36][R16.64], R2 ;  /* 0x0000000210007986 */ /* 0x0011e2000c101b24 */
[----:B------:R-:W-:Y:S05]  /*3300*/  BRA `(.L_x_3608) ;  /* 0x00000000000c7947 */ /* 0x000fea0003800000 */
.L_x_3634:
[----:B------:R-:W-:-:S04]  /*3310*/  HADD2.F32 R4, -RZ, R4.H0_H0 ;  /* 0x20000004ff047230 */ /* 0x000fc80000004100 */
[----:B------:R-:W0:Y:S02]  /*3320*/  F2I.FTZ.U32.TRUNC.NTZ R3, R4 ;  /* 0x0000000400037305 */ /* 0x000e24000021f000 */
[----:B0-----:R0:W-:Y:S02]  /*3330*/  STG.E desc[UR36][R16.64], R3 ;  /* 0x0000000310007986 */ /* 0x0011e4000c101924 */
.L_x_3608:
[----:B------:R-:W-:-:S04]  /*3340*/  IMAD R18, R23, 0x200, R18 ;  /* 0x0000020017127824 */ /* 0x000fc800078e0212 */
[----:B------:R-:W-:-:S07]  /*3350*/  VIADD R19, R18, 0x80 ;  /* 0x0000008012137836 */ /* 0x000fce0000000000 */
.L_x_3568:
[----:B------:R-:W-:Y:S05]  /*3360*/  BSYNC B6 ;  /* 0x0000000000067941 */ /* 0x000fea0003800000 */
.L_x_3567:
        /* <DEDUP_REMOVED lines=307> */
.L_x_3639:
        /* <DEDUP_REMOVED lines=22> */
.L_x_3643:
[----:B------:R-:W2:Y:S02]  /*4800*/  LDG.E.U8 R2, desc[UR36][R2.64] ;  /* 0x0000002402027981 */ /* 0x000ea4000c1e1100 */
[----:B--2---:R-:W-:-:S04]  /*4810*/  I2FP.F32.U32 R0, R2 ;  /* 0x0000000200007245 */ /* 0x004fc80000201000 */
[----:B------:R-:W-:Y:S01]  /*4820*/  F2FP.F16.F32.PACK_AB R0, RZ, R0 ;  /* 0x00000000ff00723e */ /* 0x000fe200000000ff */
[----:B------:R-:W-:Y:S06]  /*4830*/  BRA `(.L_x_3645) ;  /* 0x0000000c00887947 */ /* 0x000fec0003800000 */
.L_x_3642:
        /* <DEDUP_REMOVED lines=10> */
.L_x_3647:
[----:B------:R-:W2:Y:S02]  /*48e0*/  LDG.E R2, desc[UR36][R2.64] ;  /* 0x0000002402027981 */ /* 0x000ea4000c1e1900 */
[----:B--2---:R-:W-:-:S04]  /*48f0*/  I2FP.F32.S32 R0, R2 ;  /* 0x0000000200007245 */ /* 0x004fc80000201400 */
[----:B------:R-:W-:Y:S01]  /*4900*/  F2FP.F16.F32.PACK_AB R0, RZ, R0 ;  /* 0x00000000ff00723e */ /* 0x000fe200000000ff */
[----:B------:R-:W-:Y:S06]  /*4910*/  BRA `(.L_x_3645) ;  /* 0x0000000c00507947 */ /* 0x000fec0003800000 */
.L_x_3646:
[----:B------:R-:W2:Y:S02]  /*4920*/  LDG.E.U16 R2, desc[UR36][R2.64] ;  /* 0x0000002402027981 */ /* 0x000ea4000c1e1500 */
[----:B--2---:R-:W0:Y:S02]  /*4930*/  I2F.S16 R0, R2 ;  /* 0x0000000200007306 */ /* 0x004e240000101400 */
[----:B0-----:R-:W-:Y:S01]  /*4940*/  F2FP.F16.F32.PACK_AB R0, RZ, R0 ;  /* 0x00000000ff00723e */ /* 0x001fe200000000ff */
[----:B------:R-:W-:Y:S06]  /*4950*/  BRA `(.L_x_3645) ;  /* 0x0000000c00407947 */ /* 0x000fec0003800000 */
.L_x_3641:
        /* <DEDUP_REMOVED lines=9> */
.L_x_3649:
[----:B------:R0:W5:Y:S01]  /*49f0*/  LDG.E.U16 R0, desc[UR36][R2.64] ;  /* 0x0000002402007981 */ /* 0x000162000c1e1500 */
[----:B------:R-:W-:Y:S05]  /*4a00*/  BRA `(.L_x_3645) ;  /* 0x0000000c00147947 */ /* 0x000fea0003800000 */
.L_x_3648:
        /* <DEDUP_REMOVED lines=9> */
.L_x_3651:
[----:B------:R1:W5:Y:S01]  /*4aa0*/  LDG.E.U16 R0, desc[UR36][R2.64] ;  /* 0x0000002402007981 */ /* 0x000362000c1e1500 */
[----:B------:R-:W-:Y:S05]  /*4ab0*/  BRA `(.L_x_3645) ;  /* 0x0000000800e87947 */ /* 0x000fea0003800000 */
.L_x_3650:
        /* <DEDUP_REMOVED lines=8> */
.L_x_3640:
        /* <DEDUP_REMOVED lines=13> */
.L_x_3654:
        /* <DEDUP_REMOVED lines=8> */
.L_x_3653:
        /* <DEDUP_REMOVED lines=28> */
.L_x_3656:
        /* <DEDUP_REMOVED lines=15> */
.L_x_3655:
[----:B------:R-:W2:Y:S02]  /*4f40*/  LDG.E.U16 R0, desc[UR36][R2.64] ;  /* 0x0000002402007981 */ /* 0x000ea4000c1e1500 */
[----:B--2---:R-:W-:-:S05]  /*4f50*/  IMAD.U32 R0, R0, 0x10000, RZ ;  /* 0x0001000000007824 */ /* 0x004fca00078e00ff */
[----:B------:R-:W-:Y:S01]  /*4f60*/  F2FP.F16.F32.PACK_AB R0, RZ, R0 ;  /* 0x00000000ff00723e */ /* 0x000fe200000000ff */
[----:B------:R-:W-:Y:S06]  /*4f70*/  BRA `(.L_x_3645) ;  /* 0x0000000400b87947 */ /* 0x000fec0003800000 */
.L_x_3652:
        /* <DEDUP_REMOVED lines=12> */
.L_x_3659:
        /* <DEDUP_REMOVED lines=21> */
.L_x_3663:
[----:B------:R-:W-:Y:S05]  /*5190*/  BSYNC B1 ;  /* 0x0000000000017941 */ /* 0x000fea0003800000 */
.L_x_3662:
[----:B------:R-:W-:Y:S01]  /*51a0*/  LEA R3, R0, 0x3b800000, 0x17 ;  /* 0x3b80000000037811 */ /* 0x000fe200078eb8ff */
[----:B------:R-:W-:-:S05]  /*51b0*/  IMAD.SHL.U32 R0, R2, 0x100000, RZ ;  /* 0x0010000002007824 */ /* 0x000fca00078e00ff */
[----:B------:R-:W-:-:S07]  /*51c0*/  LOP3.LUT R0, R3, R0, R4, 0xfe, !PT ;  /* 0x0000000003007212 */ /* 0x000fce00078efe04 */
.L_x_3661:
[----:B------:R-:W-:Y:S05]  /*51d0*/  BSYNC B0 ;  /* 0x0000000000007941 */ /* 0x000fea0003800000 */
.L_x_3660:
[----:B------:R-:W-:Y:S01]  /*51e0*/  F2FP.F16.F32.PACK_AB R0, RZ, R0 ;  /* 0x00000000ff00723e */ /* 0x000fe200000000ff */
[----:B------:R-:W-:Y:S06]  /*51f0*/  BRA `(.L_x_3645) ;  /* 0x0000000400187947 */ /* 0x000fec0003800000 */
.L_x_3658:
        /* <DEDUP_REMOVED lines=21> */
.L_x_3667:
[----:B------:R-:W-:Y:S05]  /*5350*/  BSYNC B1 ;  /* 0x0000000000017941 */ /* 0x000fea0003800000 */
.L_x_3666:
[----:B------:R-:W-:Y:S01]  /*5360*/  LEA R3, R0, 0x37800000, 0x17 ;  /* 0x3780000000037811 */ /* 0x000fe200078eb8ff */
[----:B------:R-:W-:-:S05]  /*5370*/  IMAD.SHL.U32 R0, R2, 0x200000, RZ ;  /* 0x0020000002007824 */ /* 0x000fca00078e00ff */
[----:B------:R-:W-:-:S07]  /*5380*/  LOP3.LUT R0, R3, R0, R4, 0xfe, !PT ;  /* 0x0000000003007212 */ /* 0x000fce00078efe04 */
.L_x_3665:
[----:B------:R-:W-:Y:S05]  /*5390*/  BSYNC B0 ;  /* 0x0000000000007941 */ /* 0x000fea0003800000 */
.L_x_3664:
[----:B------:R-:W-:Y:S01]  /*53a0*/  F2FP.F16.F32.PACK_AB R0, RZ, R0 ;  /* 0x00000000ff00723e */ /* 0x000fe200000000ff */
[----:B------:R-:W-:Y:S06]  /*53b0*/  BRA `(.L_x_3645) ;  /* 0x0000000000a87947 */ /* 0x000fec0003800000 */
.L_x_3657:
        /* <DEDUP_REMOVED lines=14> */
.L_x_3671:
[----:B------:R-:W-:Y:S05]  /*54a0*/  BSYNC B0 ;  /* 0x0000000000007941 */ /* 0x000fea0003800000 */
.L_x_3670:
[----:B------:R-:W-:Y:S01]  /*54b0*/  F2FP.F16.F32.PACK_AB R0, RZ, R0 ;  /* 0x00000000ff00723e */ /* 0x000fe200000000ff */
[----:B------:R-:W-:Y:S06]  /*54c0*/  BRA `(.L_x_3645) ;  /* 0x0000000000647947 */ /* 0x000fec0003800000 */
.L_x_3644:
        /* <DEDUP_REMOVED lines=16> */
.L_x_3672:
[----:B------:R-:W-:Y:S01]  /*55d0*/  PRMT R0, RZ, 0x7610, R0 ;  /* 0x00007610ff007816 */ /* 0x000fe20000000000 */
[----:B------:R-:W-:Y:S06]  /*55e0*/  BRA `(.L_x_3645) ;  /* 0x00000000001c7947 */ /* 0x000fec0003800000 */
.L_x_3669:
[----:B------:R-:W2:Y:S02]  /*55f0*/  LDG.E.64 R2, desc[UR36][R2.64] ;  /* 0x0000002402027981 */ /* 0x000ea4000c1e1b00 */
[----:B--2---:R-:W0:Y:S02]  /*5600*/  I2F.U64 R0, R2 ;  /* 0x0000000200007312 */ /* 0x004e240000301000 */
[----:B0-----:R-:W-:Y:S01]  /*5610*/  F2FP.F16.F32.PACK_AB R0, RZ, R0 ;  /* 0x00000000ff00723e */ /* 0x001fe200000000ff */
[----:B------:R-:W-:Y:S06]  /*5620*/  BRA `(.L_x_3645) ;  /* 0x00000000000c7947 */ /* 0x000fec0003800000 */
.L_x_3668:
[----:B------:R-:W2:Y:S02]  /*5630*/  LDG.E R2, desc[UR36][R2.64] ;  /* 0x0000002402027981 */ /* 0x000ea4000c1e1900 */
[----:B--2---:R-:W-:-:S04]  /*5640*/  I2FP.F32.U32 R0, R2 ;  /* 0x0000000200007245 */ /* 0x004fc80000201000 */
[----:B------:R-:W-:-:S07]  /*5650*/  F2FP.F16.F32.PACK_AB R0, RZ, R0 ;  /* 0x00000000ff00723e */ /* 0x000fce00000000ff */
.L_x_3645:
[----:B01----:R-:W0:Y:S01]  /*5660*/  LDC.U16 R2, c[0x0][0x422] ;  /* 0x00010880ff027b82 */ /* 0x003e220000000400 */
[----:B-----5:R-:W-:-:S06]  /*5670*/  HADD2.F32 R0, -RZ, R0.H0_H0 ;  /* 0x20000000ff007230 */ /* 0x020fcc0000004100 */
[----:B------:R-:W1:Y:S01]  /*5680*/  MUFU.RCP R0, R0 ;  /* 0x0000000000007308 */ /* 0x000e620000001000 */
[----:B------:R-:W2:Y:S01]  /*5690*/  LDC.U8 R4, c[0x0][0x424] ;  /* 0x00010900ff047b82 */ /* 0x000ea20000000000 */
[----:B0-----:R-:W-:-:S05]  /*56a0*/  HADD2.F32 R3, -RZ, R2.H0_H0 ;  /* 0x20000002ff037230 */ /* 0x001fca0000004100 */
[----:B-1----:R-:W-:Y:S01]  /*56b0*/  FMUL.FTZ R2, R3, R0 ;  /* 0x0000000003027220 */ /* 0x002fe20000410000 */
        /* <DEDUP_REMOVED lines=19> */
.L_x_3676:
[----:B------:R-:W-:-:S06]  /*57f0*/  HADD2.F32 R3, -RZ, R3.H0_H0 ;  /* 0x20000003ff037230 */ /* 0x000fcc0000004100 */
[----:B------:R-:W0:Y:S02]  /*5800*/  F2I.S64.TRUNC R2, R3 ;  /* 0x0000000300027311 */ /* 0x000e24000020d900 */
[----:B0-----:R0:W-:Y:S01]  /*5810*/  STG.E.U8 desc[UR36][R16.64], R2 ;  /* 0x0000000210007986 */ /* 0x0011e2000c101124 */
[----:B------:R-:W-:Y:S05]  /*5820*/  BRA `(.L_x_3678) ;  /* 0x0000000c00847947 */ /* 0x000fea0003800000 */
.L_x_3675:
        /* <DEDUP_REMOVED lines=10> */
.L_x_3680:
[----:B------:R-:W-:-:S06]  /*58d0*/  HADD2.F32 R3, -RZ, R3.H0_H0 ;  /* 0x20000003ff037230 */ /* 0x000fcc0000004100 */
[----:B------:R-:W0:Y:S02]  /*58e0*/  F2I.FTZ.TRUNC.NTZ R3, R3 ;  /* 0x0000000300037305 */ /* 0x000e24000021f100 */
[----:B0-----:R0:W-:Y:S01]  /*58f0*/  STG.E desc[UR36][R16.64], R3 ;  /* 0x0000000310007986 */ /* 0x0011e2000c101924 */
[----:B------:R-:W-:Y:S05]  /*5900*/  BRA `(.L_x_3678) ;  /* 0x0000000c004c7947 */ /* 0x000fea0003800000 */
.L_x_3679:
[----:B------:R-:W-:-:S06]  /*5910*/  HADD2.F32 R3, -RZ, R3.H0_H0 ;  /* 0x20000003ff037230 */ /* 0x000fcc0000004100 */
[----:B------:R-:W0:Y:S02]  /*5920*/  F2I.FTZ.TRUNC.NTZ R3, R3 ;  /* 0x0000000300037305 */ /* 0x000e24000021f100 */
[----:B0-----:R0:W-:Y:S01]  /*5930*/  STG.E.U16 desc[UR36][R16.64], R3 ;  /* 0x0000000310007986 */ /* 0x0011e2000c101524 */
[----:B------:R-:W-:Y:S05]  /*5940*/  BRA `(.L_x_3678) ;  /* 0x0000000c003c7947 */ /* 0x000fea0003800000 */
.L_x_3674:
        /* <DEDUP_REMOVED lines=9> */
.L_x_3682:
[----:B------:R0:W-:Y:S01]  /*59e0*/  STG.E.U16 desc[UR36][R16.64], R3 ;  /* 0x0000000310007986 */ /* 0x0001e2000c101524 */
[----:B------:R-:W-:Y:S05]  /*59f0*/  BRA `(.L_x_3678) ;  /* 0x0000000c00107947 */ /* 0x000fea0003800000 */
.L_x_3681:
        /* <DEDUP_REMOVED lines=10> */
.L_x_3684:
[----:B------:R-:W-:-:S05]  /*5aa0*/  HADD2.F32 R0, -RZ, R3.H0_H0 ;  /* 0x20000003ff007230 */ /* 0x000fca0000004100 */
[----:B------:R-:W-:-:S04]  /*5ab0*/  F2FP.F16.F32.PACK_AB R0, RZ, R0 ;  /* 0x00000000ff00723e */ /* 0x000fc800000000ff */
[----:B------:R-:W-:-:S05]  /*5ac0*/  PRMT R0, R0, 0x5410, RZ ;  /* 0x0000541000007816 */ /* 0x000fca00000000ff */
[----:B------:R0:W-:Y:S01]  /*5ad0*/  STG.E desc[UR36][R16.64], R0 ;  /* 0x0000000010007986 */ /* 0x0001e2000c101924 */
[----:B------:R-:W-:Y:S05]  /*5ae0*/  BRA `(.L_x_3678) ;  /* 0x0000000800d47947 */ /* 0x000fea0003800000 */
.L_x_3683:
[----:B------:R-:W-:-:S05]  /*5af0*/  HADD2.F32 R2, -RZ, R3.H0_H0 ;  /* 0x20000003ff027230 */ /* 0x000fca0000004100 */
[----:B------:R-:W-:-:S06]  /*5b00*/  FMUL.FTZ R2, R2, 1 ;  /* 0x3f80000002027820 */ /* 0x000fcc0000410000 */
[----:B------:R-:W0:Y:S02]  /*5b10*/  F2F.F64.F32 R2, R2 ;  /* 0x0000000200027310 */ /* 0x000e240000201800 */
[----:B0-----:R0:W-:Y:S01]  /*5b20*/  STG.E.64 desc[UR36][R16.64], R2 ;  /* 0x0000000210007986 */ /* 0x0011e2000c101b24 */
[----:B------:R-:W-:Y:S05]  /*5b30*/  BRA `(.L_x_3678) ;  /* 0x0000000800c07947 */ /* 0x000fea0003800000 */
.L_x_3673:
        /* <DEDUP_REMOVED lines=13> */
.L_x_3687:
[----:B------:R-:W-:Y:S01]  /*5c10*/  HADD2.F32 R3, -RZ, R3.H0_H0 ;  /* 0x20000003ff037230 */ /* 0x000fe20000004100 */
[----:B------:R-:W-:-:S04]  /*5c20*/  CS2R R6, SRZ ;  /* 0x0000000000067805 */ /* 0x000fc8000001ff00 */
[----:B------:R-:W-:-:S04]  /*5c30*/  FMUL.FTZ R3, R3, 1 ;  /* 0x3f80000003037820 */ /* 0x000fc80000410000 */
[----:B------:R-:W0:Y:S02]  /*5c40*/  F2F.F64.F32 R4, R3 ;  /* 0x0000000300047310 */ /* 0x000e240000201800 */
[----:B0-----:R0:W-:Y:S01]  /*5c50*/  STG.E.128 desc[UR36][R16.64], R4 ;  /* 0x0000000410007986 */ /* 0x0011e2000c101d24 */
[----:B------:R-:W-:Y:S05]  /*5c60*/  BRA `(.L_x_3678) ;  /* 0x0000000800747947 */ /* 0x000fea0003800000 */
.L_x_3686:
        /* <DEDUP_REMOVED lines=21> */
.L_x_3691:
[----:B------:R-:W-:Y:S05]  /*5dc0*/  BSYNC B0 ;  /* 0x0000000000007941 */ /* 0x000fea0003800000 */
.L_x_3690:
[----:B------:R-:W-:-:S05]  /*5dd0*/  LOP3.LUT R3, R0, R3, RZ, 0xfc, !PT ;  /* 0x0000000300037212 */ /* 0x000fca00078efcff */
[----:B------:R0:W-:Y:S01]  /*5de0*/  STG.E.U8 desc[UR36][R16.64], R3 ;  /* 0x0000000310007986 */ /* 0x0001e2000c101124 */
[----:B------:R-:W-:Y:S05]  /*5df0*/  BRA `(.L_x_3678) ;  /* 0x0000000800107947 */ /* 0x000fea0003800000 */
.L_x_3689:
        /* <DEDUP_REMOVED lines=13> */
.L_x_3693:
[----:B------:R-:W-:Y:S01]  /*5ed0*/  IMAD.MOV.U32 R0, RZ, RZ, 0x7f ;  /* 0x0000007fff007424 */ /* 0x000fe200078e00ff */
[----:B------:R-:W-:-:S04]  /*5ee0*/  ISETP.GT.U32.AND P0, PT, R2, 0x7f800000, PT ;  /* 0x7f8000000200780c */ /* 0x000fc80003f04070 */
[----:B------:R-:W-:-:S09]  /*5ef0*/  SEL R0, R0, 0x7c, P0 ;  /* 0x0000007c00007807 */ /* 0x000fd20000000000 */
.L_x_3694:
[----:B------:R-:W-:Y:S05]  /*5f00*/  BSYNC B0 ;  /* 0x0000000000007941 */ /* 0x000fea0003800000 */
.L_x_3692:
[----:B------:R-:W-:-:S04]  /*5f10*/  LOP3.LUT R2, R3, 0x80000000, RZ, 0xc0, !PT ;  /* 0x8000000003027812 */ /* 0x000fc800078ec0ff */
[----:B------:R-:W-:-:S04]  /*5f20*/  SHF.R.U32.HI R3, RZ, 0x18, R2 ;  /* 0x00000018ff037819 */ /* 0x000fc80000011602 */
[----:B------:R-:W-:-:S05]  /*5f30*/  LOP3.LUT R3, R0, R3, RZ, 0xfc, !PT ;  /* 0x0000000300037212 */ /* 0x000fca00078efcff */
[----:B------:R0:W-:Y:S01]  /*5f40*/  STG.E.U8 desc[UR36][R16.64], R3 ;  /* 0x0000000310007986 */ /* 0x0001e2000c101124 */
[----:B------:R-:W-:Y:S05]  /*5f50*/  BRA `(.L_x_3678) ;  /* 0x0000000400b87947 */ /* 0x000fea0003800000 */
.L_x_3688:
[----:B------:R-:W-:-:S05]  /*5f60*/  HADD2.F32 R0, -RZ, R3.H0_H0 ;  /* 0x20000003ff007230 */ /* 0x000fca0000004100 */
[----:B------:R-:W-:-:S05]  /*5f70*/  F2FP.BF16.F32.PACK_AB R0, RZ, R0 ;  /* 0x00000000ff00723e */ /* 0x000fca00000010ff */
[----:B------:R0:W-:Y:S01]  /*5f80*/  STG.E.U16 desc[UR36][R16.64], R0 ;  /* 0x0000000010007986 */ /* 0x0001e2000c101524 */
[----:B------:R-:W-:Y:S05]  /*5f90*/  BRA `(.L_x_3678) ;  /* 0x0000000400a87947 */ /* 0x000fea0003800000 */
.L_x_3685:
        /* <DEDUP_REMOVED lines=12> */
.L_x_3697:
        /* <DEDUP_REMOVED lines=17> */
.L_x_3700:
[----:B------:R-:W-:-:S04]  /*6170*/  LOP3.LUT R2, R3, 0x80000000, RZ, 0xc0, !PT ;  /* 0x8000000003027812 */ /* 0x000fc800078ec0ff */
[----:B------:R-:W-:-:S04]  /*6180*/  SHF.R.U32.HI R3, RZ, 0x18, R2 ;  /* 0x00000018ff037819 */ /* 0x000fc80000011602 */
[----:B------:R-:W-:-:S04]  /*6190*/  LOP3.LUT R0, R0, R3, RZ, 0xfc, !PT ;  /* 0x0000000300007212 */ /* 0x000fc800078efcff */
[----:B------:R-:W-:-:S07]  /*61a0*/  PRMT R8, R0, 0x7610, R8 ;  /* 0x0000761000087816 */ /* 0x000fce0000000008 */
.L_x_3699:
[----:B------:R-:W-:Y:S05]  /*61b0*/  BSYNC B0 ;  /* 0x0000000000007941 */ /* 0x000fea0003800000 */
.L_x_3698:
[----:B------:R3:W-:Y:S01]  /*61c0*/  STG.E.U8 desc[UR36][R16.64], R8 ;  /* 0x0000000810007986 */ /* 0x0007e2000c101124 */
[----:B------:R-:W-:Y:S05]  /*61d0*/  BRA `(.L_x_3678) ;  /* 0x0000000400187947 */ /* 0x000fea0003800000 */
.L_x_3696:
        /* <DEDUP_REMOVED lines=17> */
.L_x_3703:
[----:B------:R-:W-:-:S04]  /*62f0*/  LOP3.LUT R2, R3, 0x80000000, RZ, 0xc0, !PT ;  /* 0x8000000003027812 */ /* 0x000fc800078ec0ff */
[----:B------:R-:W-:-:S04]  /*6300*/  SHF.R.U32.HI R3, RZ, 0x18, R2 ;  /* 0x00000018ff037819 */ /* 0x000fc80000011602 */
[----:B------:R-:W-:-:S04]  /*6310*/  LOP3.LUT R0, R0, R3, RZ, 0xfc, !PT ;  /* 0x0000000300007212 */ /* 0x000fc800078efcff */
[----:B------:R-:W-:-:S07]  /*6320*/  PRMT R8, R0, 0x7610, R8 ;  /* 0x0000761000087816 */ /* 0x000fce0000000008 */
.L_x_3702:
[----:B------:R-:W-:Y:S05]  /*6330*/  BSYNC B0 ;  /* 0x0000000000007941 */ /* 0x000fea0003800000 */
.L_x_3701:
[----:B------:R0:W-:Y:S01]  /*6340*/  STG.E.U8 desc[UR36][R16.64], R8 ;  /* 0x0000000810007986 */ /* 0x0001e2000c101124 */
[----:B------:R-:W-:Y:S05]  /*6350*/  BRA `(.L_x_3678) ;  /* 0x0000000000b87947 */ /* 0x000fea0003800000 */
.L_x_3695:
        /* <DEDUP_REMOVED lines=22> */
.L_x_3677:
        /* <DEDUP_REMOVED lines=16> */
.L_x_3706:
[----:B------:R-:W-:Y:S05]  /*65c0*/  BRA `(.L_x_3678) ;  /* 0x00000000001c7947 */ /* 0x000fea0003800000 */
.L_x_3705:
[----:B------:R-:W-:-:S06]  /*65d0*/  HADD2.F32 R3, -RZ, R3.H0_H0 ;  /* 0x20000003ff037230 */ /* 0x000fcc0000004100 */
[----:B------:R-:W0:Y:S02]  /*65e0*/  F2I.U64.TRUNC R2, R3 ;  /* 0x0000000300027311 */ /* 0x000e24000020d800 */
[----:B0-----:R2:W-:Y:S01]  /*65f0*/  STG.E.64 desc[UR36][R16.64], R2 ;  /* 0x0000000210007986 */ /* 0x0015e2000c101b24 */
[----:B------:R-:W-:Y:S05]  /*6600*/  BRA `(.L_x_3678) ;  /* 0x00000000000c7947 */ /* 0x000fea0003800000 */
.L_x_3704:
[----:B------:R-:W-:-:S06]  /*6610*/  HADD2.F32 R3, -RZ, R3.H0_H0 ;  /* 0x20000003ff037230 */ /* 0x000fcc0000004100 */
[----:B------:R-:W0:Y:S02]  /*6620*/  F2I.FTZ.U32.TRUNC.NTZ R3, R3 ;  /* 0x0000000300037305 */ /* 0x000e24000021f000 */
[----:B0-----:R0:W-:Y:S02]  /*6630*/  STG.E desc[UR36][R16.64], R3 ;  /* 0x0000000310007986 */ /* 0x0011e4000c101924 */
.L_x_3678:
[----:B------:R-:W-:-:S07]  /*6640*/  VIADD R19, R19, 0x80 ;  /* 0x0000008013137836 */ /* 0x000fce0000000000 */
.L_x_3638:
[----:B------:R-:W-:Y:S05]  /*6650*/  BSYNC B6 ;  /* 0x0000000000067941 */ /* 0x000fea0003800000 */
.L_x_3637:
        /* <DEDUP_REMOVED lines=307> */
.L_x_3709:
        /* <DEDUP_REMOVED lines=22> */
.L_x_3713:
[----:B------:R-:W2:Y:S02]  /*7af0*/  LDG.E.U8 R2, desc[UR36][R2.64] ;  /* 0x0000002402027981 */ /* 0x000ea4000c1e1100 */
[----:B--2---:R-:W-:-:S04]  /*7b00*/  I2FP.F32.U32 R0, R2 ;  /* 0x0000000200007245 */ /* 0x004fc80000201000 */
[----:B------:R-:W-:Y:S01]  /*7b10*/  F2FP.F16.F32.PACK_AB R0, RZ, R0 ;  /* 0x00000000ff00723e */ /* 0x000fe200000000ff */
[----:B------:R-:W-:Y:S06]  /*7b20*/  BRA `(.L_x_3715) ;  /* 0x0000000c00887947 */ /* 0x000fec0003800000 */
.L_x_3712:
        /* <DEDUP_REMOVED lines=10> */
.L_x_3717:
[----:B------:R-:W2:Y:S02]  /*7bd0*/  LDG.E R2, desc[UR36][R2.64] ;  /* 0x0000002402027981 */ /* 0x000ea4000c1e1900 */
[----:B--2---:R-:W-:-:S04]  /*7be0*/  I2FP.F32.S32 R0, R2 ;  /* 0x0000000200007245 */ /* 0x004fc80000201400 */
[----:B------:R-:W-:Y:S01]  /*7bf0*/  F2FP.F16.F32.PACK_AB R0, RZ, R0 ;  /* 0x00000000ff00723e */ /* 0x000fe200000000ff */
[----:B------:R-:W-:Y:S06]  /*7c00*/  BRA `(.L_x_3715) ;  /* 0x0000000c00507947 */ /* 0x000fec0003800000 */
.L_x_3716:
[----:B------:R-:W2:Y:S02]  /*7c10*/  LDG.E.U16 R2, desc[UR36][R2.64] ;  /* 0x0000002402027981 */ /* 0x000ea4000c1e1500 */
[----:B--2---:R-:W0:Y:S02]  /*7c20*/  I2F.S16 R0, R2 ;  /* 0x0000000200007306 */ /* 0x004e240000101400 */
[----:B0-----:R-:W-:Y:S01]  /*7c30*/  F2FP.F16.F32.PACK_AB R0, RZ, R0 ;  /* 0x00000000ff00723e */ /* 0x001fe200000000ff */
[----:B------:R-:W-:Y:S06]  /*7c40*/  BRA `(.L_x_3715) ;  /* 0x0000000c00407947 */ /* 0x000fec0003800000 */
.L_x_3711:
        /* <DEDUP_REMOVED lines=9> */
.L_x_3719:
[----:B------:R1:W5:Y:S01]  /*7ce0*/  LDG.E.U16 R0, desc[UR36][R2.64] ;  /* 0x0000002402007981 */ /* 0x000362000c1e1500 */
[----:B------:R-:W-:Y:S05]  /*7cf0*/  BRA `(.L_x_3715) ;  /* 0x0000000c00147947 */ /* 0x000fea0003800000 */
.L_x_3718:
        /* <DEDUP_REMOVED lines=9> */
.L_x_3721:
[----:B------:R0:W5:Y:S01]  /*7d90*/  LDG.E.U16 R0, desc[UR36][R2.64] ;  /* 0x0000002402007981 */ /* 0x000162000c1e1500 */
[----:B------:R-:W-:Y:S05]  /*7da0*/  BRA `(.L_x_3715) ;  /* 0x0000000800e87947 */ /* 0x000fea0003800000 */
.L_x_3720:
        /* <DEDUP_REMOVED lines=8> */
.L_x_3710:
        /* <DEDUP_REMOVED lines=13> */
.L_x_3724:
        /* <DEDUP_REMOVED lines=8> */
.L_x_3723:
        /* <DEDUP_REMOVED lines=28> */
.L_x_3726:
        /* <DEDUP_REMOVED lines=15> */
.L_x_3725:
[----:B------:R-:W2:Y:S02]  /*8230*/  LDG.E.U16 R0, desc[UR36][R2.64] ;  /* 0x0000002402007981 */ /* 0x000ea4000c1e1500 */
[----:B--2---:R-:W-:-:S05]  /*8240*/  IMAD.U32 R0, R0, 0x10000, RZ ;  /* 0x0001000000007824 */ /* 0x004fca00078e00ff */
[----:B------:R-:W-:Y:S01]  /*8250*/  F2FP.F16.F32.PACK_AB R0, RZ, R0 ;  /* 0x00000000ff00723e */ /* 0x000fe200000000ff */
[----:B------:R-:W-:Y:S06]  /*8260*/  BRA `(.L_x_3715) ;  /* 0x0000000400b87947 */ /* 0x000fec0003800000 */
.L_x_3722:
        /* <DEDUP_REMOVED lines=12> */
.L_x_3729:
        /* <DEDUP_REMOVED lines=21> */
.L_x_3733:
[----:B------:R-:W-:Y:S05]  /*8480*/  BSYNC B1 ;  /* 0x0000000000017941 */ /* 0x000fea0003800000 */
.L_x_3732:
[----:B------:R-:W-:Y:S01]  /*8490*/  LEA R3, R0, 0x3b800000, 0x17 ;  /* 0x3b80000000037811 */ /* 0x000fe200078eb8ff */
[----:B------:R-:W-:-:S05]  /*84a0*/  IMAD.SHL.U32 R0, R2, 0x100000, RZ ;  /* 0x0010000002007824 */ /* 0x000fca00078e00ff */
[----:B------:R-:W-:-:S07]  /*84b0*/  LOP3.LUT R0, R3, R0, R4, 0xfe, !PT ;  /* 0x0000000003007212 */ /* 0x000fce00078efe04 */
.L_x_3731:
[----:B------:R-:W-:Y:S05]  /*84c0*/  BSYNC B0 ;  /* 0x0000000000007941 */ /* 0x000fea0003800000 */
.L_x_3730:
[----:B------:R-:W-:Y:S01]  /*84d0*/  F2FP.F16.F32.PACK_AB R0, RZ, R0 ;  /* 0x00000000ff00723e */ /* 0x000fe200000000ff */
[----:B------:R-:W-:Y:S06]  /*84e0*/  BRA `(.L_x_3715) ;  /* 0x0000000400187947 */ /* 0x000fec0003800000 */
.L_x_3728:
        /* <DEDUP_REMOVED lines=21> */
.L_x_3737:
[----:B------:R-:W-:Y:S05]  /*8640*/  BSYNC B1 ;  /* 0x0000000000017941 */ /* 0x000fea0003800000 */
.L_x_3736:
[----:B------:R-:W-:Y:S01]  /*8650*/  LEA R3, R0, 0x37800000, 0x17 ;  /* 0x3780000000037811 */ /* 0x000fe200078eb8ff */
[----:B------:R-:W-:-:S05]  /*8660*/  IMAD.SHL.U32 R0, R2, 0x200000, RZ ;  /* 0x0020000002007824 */ /* 0x000fca00078e00ff */
[----:B------:R-:W-:-:S07]  /*8670*/  LOP3.LUT R0, R3, R0, R4, 0xfe, !PT ;  /* 0x0000000003007212 */ /* 0x000fce00078efe04 */
.L_x_3735:
[----:B------:R-:W-:Y:S05]  /*8680*/  BSYNC B0 ;  /* 0x0000000000007941 */ /* 0x000fea0003800000 */
.L_x_3734:
[----:B------:R-:W-:Y:S01]  /*8690*/  F2FP.F16.F32.PACK_AB R0, RZ, R0 ;  /* 0x00000000ff00723e */ /* 0x000fe200000000ff */
[----:B------:R-:W-:Y:S06]  /*86a0*/  BRA `(.L_x_3715) ;  /* 0x0000000000a87947 */ /* 0x000fec0003800000 */
.L_x_3727:
        /* <DEDUP_REMOVED lines=14> */
.L_x_3741:
[----:B------:R-:W-:Y:S05]  /*8790*/  BSYNC B0 ;  /* 0x0000000000007941 */ /* 0x000fea0003800000 */
.L_x_3740:
[----:B------:R-:W-:Y:S01]  /*87a0*/  F2FP.F16.F32.PACK_AB R0, RZ, R0 ;  /* 0x00000000ff00723e */ /* 0x000fe200000000ff */
[----:B------:R-:W-:Y:S06]  /*87b0*/  BRA `(.L_x_3715) ;  /* 0x0000000000647947 */ /* 0x000fec0003800000 */
.L_x_3714:
        /* <DEDUP_REMOVED lines=16> */
.L_x_3742:
[----:B------:R-:W-:Y:S01]  /*88c0*/  PRMT R0, RZ, 0x7610, R0 ;  /* 0x00007610ff007816 */ /* 0x000fe20000000000 */
[----:B------:R-:W-:Y:S06]  /*88d0*/  BRA `(.L_x_3715) ;  /* 0x00000000001c7947 */ /* 0x000fec0003800000 */
.L_x_3739:
[----:B------:R-:W2:Y:S02]  /*88e0*/  LDG.E.64 R2, desc[UR36][R2.64] ;  /* 0x0000002402027981 */ /* 0x000ea4000c1e1b00 */
[----:B--2---:R-:W0:Y:S02]  /*88f0*/  I2F.U64 R0, R2 ;  /* 0x0000000200007312 */ /* 0x004e240000301000 */
[----:B0-----:R-:W-:Y:S01]  /*8900*/  F2FP.F16.F32.PACK_AB R0, RZ, R0 ;  /* 0x00000000ff00723e */ /* 0x001fe200000000ff */
[----:B------:R-:W-:Y:S06]  /*8910*/  BRA `(.L_x_3715) ;  /* 0x00000000000c7947 */ /* 0x000fec0003800000 */
.L_x_3738:
[----:B------:R-:W2:Y:S02]  /*8920*/  LDG.E R2, desc[UR36][R2.64] ;  /* 0x0000002402027981 */ /* 0x000ea4000c1e1900 */
[----:B--2---:R-:W-:-:S04]  /*8930*/  I2FP.F32.U32 R0, R2 ;  /* 0x0000000200007245 */ /* 0x004fc80000201000 */
[----:B------:R-:W-:-:S07]  /*8940*/  F2FP.F16.F32.PACK_AB R0, RZ, R0 ;  /* 0x00000000ff00723e */ /* 0x000fce00000000ff */
.L_x_3715:
        /* <DEDUP_REMOVED lines=25> */
.L_x_3746:
[----:B------:R-:W-:-:S06]  /*8ae0*/  HADD2.F32 R3, -RZ, R3.H0_H0 ;  /* 0x20000003ff037230 */ /* 0x000fcc0000004100 */
[----:B------:R-:W0:Y:S02]  /*8af0*/  F2I.S64.TRUNC R2, R3 ;  /* 0x0000000300027311 */ /* 0x000e24000020d900 */
[----:B0-----:R3:W-:Y:S01]  /*8b00*/  STG.E.U8 desc[UR36][R16.64], R2 ;  /* 0x0000000210007986 */ /* 0x0017e2000c101124 */
[----:B------:R-:W-:Y:S05]  /*8b10*/  BRA `(.L_x_3748) ;  /* 0x0000000c00847947 */ /* 0x000fea0003800000 */
.L_x_3745:
        /* <DEDUP_REMOVED lines=10> */
.L_x_3750:
[----:B------:R-:W-:-:S06]  /*8bc0*/  HADD2.F32 R3, -RZ, R3.H0_H0 ;  /* 0x20000003ff037230 */ /* 0x000fcc0000004100 */
[----:B------:R-:W0:Y:S02]  /*8bd0*/  F2I.FTZ.TRUNC.NTZ R3, R3 ;  /* 0x0000000300037305 */ /* 0x000e24000021f100 */
[----:B0-----:R2:W-:Y:S01]  /*8be0*/  STG.E desc[UR36][R16.64], R3 ;  /* 0x0000000310007986 */ /* 0x0015e2000c101924 */
[----:B------:R-:W-:Y:S05]  /*8bf0*/  BRA `(.L_x_3748) ;  /* 0x0000000c004c7947 */ /* 0x000fea0003800000 */
.L_x_3749:
[----:B------:R-:W-:-:S06]  /*8c00*/  HADD2.F32 R3, -RZ, R3.H0_H0 ;  /* 0x20000003ff037230 */ /* 0x000fcc0000004100 */
[----:B------:R-:W0:Y:S02]  /*8c10*/  F2I.FTZ.TRUNC.NTZ R3, R3 ;  /* 0x0000000300037305 */ /* 0x000e24000021f100 */
[----:B0-----:R0:W-:Y:S01]  /*8c20*/  STG.E.U16 desc[UR36][R16.64], R3 ;  /* 0x0000000310007986 */ /* 0x0011e2000c101524 */
[----:B------:R-:W-:Y:S05]  /*8c30*/  BRA `(.L_x_3748) ;  /* 0x0000000c003c7947 */ /* 0x000fea0003800000 */
.L_x_3744:
        /* <DEDUP_REMOVED lines=9> */
.L_x_3752:
[----:B------:R0:W-:Y:S01]  /*8cd0*/  STG.E.U16 desc[UR36][R16.64], R3 ;  /* 0x0000000310007986 */ /* 0x0001e2000c101524 */
[----:B------:R-:W-:Y:S05]  /*8ce0*/  BRA `(.L_x_3748) ;  /* 0x0000000c00107947 */ /* 0x000fea0003800000 */
.L_x_3751:
        /* <DEDUP_REMOVED lines=10> */
.L_x_3754:
[----:B------:R-:W-:-:S05]  /*8d90*/  HADD2.F32 R0, -RZ, R3.H0_H0 ;  /* 0x20000003ff007230 */ /* 0x000fca0000004100 */
[----:B------:R-:W-:-:S04]  /*8da0*/  F2FP.F16.F32.PACK_AB R0, RZ, R0 ;  /* 0x00000000ff00723e */ /* 0x000fc800000000ff */
[----:B------:R-:W-:-:S05]  /*8db0*/  PRMT R0, R0, 0x5410, RZ ;  /* 0x0000541000007816 */ /* 0x000fca00000000ff */
[----:B------:R0:W-:Y:S01]  /*8dc0*/  STG.E desc[UR36][R16.64], R0 ;  /* 0x0000000010007986 */ /* 0x0001e2000c101924 */
[----:B------:R-:W-:Y:S05]  /*8dd0*/  BRA `(.L_x_3748) ;  /* 0x0000000800d47947 */ /* 0x000fea0003800000 */
.L_x_3753:
[----:B------:R-:W-:-:S05]  /*8de0*/  HADD2.F32 R2, -RZ, R3.H0_H0 ;  /* 0x20000003ff027230 */ /* 0x000fca0000004100 */
[----:B------:R-:W-:-:S06]  /*8df0*/  FMUL.FTZ R2, R2, 1 ;  /* 0x3f80000002027820 */ /* 0x000fcc0000410000 */
[----:B------:R-:W0:Y:S02]  /*8e00*/  F2F.F64.F32 R2, R2 ;  /* 0x0000000200027310 */ /* 0x000e240000201800 */
[----:B0-----:R0:W-:Y:S01]  /*8e10*/  STG.E.64 desc[UR36][R16.64], R2 ;  /* 0x0000000210007986 */ /* 0x0011e2000c101b24 */
[----:B------:R-:W-:Y:S05]  /*8e20*/  BRA `(.L_x_3748) ;  /* 0x0000000800c07947 */ /* 0x000fea0003800000 */
.L_x_3743:
        /* <DEDUP_REMOVED lines=13> */
.L_x_3757:
[----:B------:R-:W-:Y:S01]  /*8f00*/  HADD2.F32 R3, -RZ, R3.H0_H0 ;  /* 0x20000003ff037230 */ /* 0x000fe20000004100 */
[----:B------:R-:W-:-:S04]  /*8f10*/  CS2R R6, SRZ ;  /* 0x0000000000067805 */ /* 0x000fc8000001ff00 */
[----:B------:R-:W-:-:S04]  /*8f20*/  FMUL.FTZ R3, R3, 1 ;  /* 0x3f80000003037820 */ /* 0x000fc80000410000 */
[----:B------:R-:W0:Y:S02]  /*8f30*/  F2F.F64.F32 R4, R3 ;  /* 0x0000000300047310 */ /* 0x000e240000201800 */
[----:B0-----:R0:W-:Y:S01]  /*8f40*/  STG.E.128 desc[UR36][R16.64], R4 ;  /* 0x0000000410007986 */ /* 0x0011e2000c101d24 */
[----:B------:R-:W-:Y:S05]  /*8f50*/  BRA `(.L_x_3748) ;  /* 0x0000000800747947 */ /* 0x000fea0003800000 */
.L_x_3756:
        /* <DEDUP_REMOVED lines=21> */
.L_x_3761:
[----:B------:R-:W-:Y:S05]  /*90b0*/  BSYNC B0 ;  /* 0x0000000000007941 */ /* 0x000fea0003800000 */
.L_x_3760:
[----:B------:R-:W-:-:S05]  /*90c0*/  LOP3.LUT R3, R0, R3, RZ, 0xfc, !PT ;  /* 0x0000000300037212 */ /* 0x000fca00078efcff */
[----:B------:R0:W-:Y:S01]  /*90d0*/  STG.E.U8 desc[UR36][R16.64], R3 ;  /* 0x0000000310007986 */ /* 0x0001e2000c101124 */
[----:B------:R-:W-:Y:S05]  /*90e0*/  BRA `(.L_x_3748) ;  /* 0x0000000800107947 */ /* 0x000fea0003800000 */
.L_x_3759:
        /* <DEDUP_REMOVED lines=13> */
.L_x_3763:
[----:B------:R-:W-:Y:S01]  /*91c0*/  IMAD.MOV.U32 R0, RZ, RZ, 0x7f ;  /* 0x0000007fff007424 */ /* 0x000fe200078e00ff */
[----:B------:R-:W-:-:S04]  /*91d0*/  ISETP.GT.U32.AND P0, PT, R2, 0x7f800000, PT ;  /* 0x7f8000000200780c */ /* 0x000fc80003f04070 */
[----:B------:R-:W-:-:S09]  /*91e0*/  SEL R0, R0, 0x7c, P0 ;  /* 0x0000007c00007807 */ /* 0x000fd20000000000 */
.L_x_3764:
[----:B------:R-:W-:Y:S05]  /*91f0*/  BSYNC B0 ;  /* 0x0000000000007941 */ /* 0x000fea0003800000 */
.L_x_3762:
[----:B------:R-:W-:-:S04]  /*9200*/  LOP3.LUT R2, R3, 0x80000000, RZ, 0xc0, !PT ;  /* 0x8000000003027812 */ /* 0x000fc800078ec0ff */
[----:B------:R-:W-:-:S04]  /*9210*/  SHF.R.U32.HI R3, RZ, 0x18, R2 ;  /* 0x00000018ff037819 */ /* 0x000fc80000011602 */
[----:B------:R-:W-:-:S05]  /*9220*/  LOP3.LUT R3, R0, R3, RZ, 0xfc, !PT ;  /* 0x0000000300037212 */ /* 0x000fca00078efcff */
[----:B------:R0:W-:Y:S01]  /*9230*/  STG.E.U8 desc[UR36][R16.64], R3 ;  /* 0x0000000310007986 */ /* 0x0001e2000c101124 */
[----:B------:R-:W-:Y:S05]  /*9240*/  BRA `(.L_x_3748) ;  /* 0x0000000400b87947 */ /* 0x000fea0003800000 */
.L_x_3758:
[----:B------:R-:W-:-:S05]  /*9250*/  HADD2.F32 R0, -RZ, R3.H0_H0 ;  /* 0x20000003ff007230 */ /* 0x000fca0000004100 */
[----:B------:R-:W-:-:S05]  /*9260*/  F2FP.BF16.F32.PACK_AB R0, RZ, R0 ;  /* 0x00000000ff00723e */ /* 0x000fca00000010ff */
[----:B------:R0:W-:Y:S01]  /*9270*/  STG.E.U16 desc[UR36][R16.64], R0 ;  /* 0x0000000010007986 */ /* 0x0001e2000c101524 */
[----:B------:R-:W-:Y:S05]  /*9280*/  BRA `(.L_x_3748) ;  /* 0x0000000400a87947 */ /* 0x000fea0003800000 */
.L_x_3755:
        /* <DEDUP_REMOVED lines=12> */
.L_x_3767:
        /* <DEDUP_REMOVED lines=17> */
.L_x_3770:
[----:B------:R-:W-:-:S04]  /*9460*/  LOP3.LUT R2, R3, 0x80000000, RZ, 0xc0, !PT ;  /* 0x8000000003027812 */ /* 0x000fc800078ec0ff */
[----:B------:R-:W-:-:S04]  /*9470*/  SHF.R.U32.HI R3, RZ, 0x18, R2 ;  /* 0x00000018ff037819 */ /* 0x000fc80000011602 */
[----:B------:R-:W-:-:S04]  /*9480*/  LOP3.LUT R0, R0, R3, RZ, 0xfc, !PT ;  /* 0x0000000300007212 */ /* 0x000fc800078efcff */
[----:B------:R-:W-:-:S07]  /*9490*/  PRMT R8, R0, 0x7610, R8 ;  /* 0x0000761000087816 */ /* 0x000fce0000000008 */
.L_x_3769:
[----:B------:R-:W-:Y:S05]  /*94a0*/  BSYNC B0 ;  /* 0x0000000000007941 */ /* 0x000fea0003800000 */
.L_x_3768:
[----:B------:R0:W-:Y:S01]  /*94b0*/  STG.E.U8 desc[UR36][R16.64], R8 ;  /* 0x0000000810007986 */ /* 0x0001e2000c101124 */
[----:B------:R-:W-:Y:S05]  /*94c0*/  BRA `(.L_x_3748) ;  /* 0x0000000400187947 */ /* 0x000fea0003800000 */
.L_x_3766:
        /* <DEDUP_REMOVED lines=17> */
.L_x_3773:
[----:B------:R-:W-:-:S04]  /*95e0*/  LOP3.LUT R2, R3, 0x80000000, RZ, 0xc0, !PT ;  /* 0x8000000003027812 */ /* 0x000fc800078ec0ff */
[----:B------:R-:W-:-:S04]  /*95f0*/  SHF.R.U32.HI R3, RZ, 0x18, R2 ;  /* 0x00000018ff037819 */ /* 0x000fc80000011602 */
[----:B------:R-:W-:-:S04]  /*9600*/  LOP3.LUT R0, R0, R3, RZ, 0xfc, !PT ;  /* 0x0000000300007212 */ /* 0x000fc800078efcff */
[----:B------:R-:W-:-:S07]  /*9610*/  PRMT R8, R0, 0x7610, R8 ;  /* 0x0000761000087816 */ /* 0x000fce0000000008 */
.L_x_3772:
[----:B------:R-:W-:Y:S05]  /*9620*/  BSYNC B0 ;  /* 0x0000000000007941 */ /* 0x000fea0003800000 */
.L_x_3771:
[----:B------:R0:W-:Y:S01]  /*9630*/  STG.E.U8 desc[UR36][R16.64], R8 ;  /* 0x0000000810007986 */ /* 0x0001e2000c101124 */
[----:B------:R-:W-:Y:S05]  /*9640*/  BRA `(.L_x_3748) ;  /* 0x0000000000b87947 */ /* 0x000fea0003800000 */
.L_x_3765:
        /* <DEDUP_REMOVED lines=22> */
.L_x_3747:
        /* <DEDUP_REMOVED lines=16> */
.L_x_3776:
[----:B------:R-:W-:Y:S05]  /*98b0*/  BRA `(.L_x_3748) ;  /* 0x00000000001c7947 */ /* 0x000fea0003800000 */
.L_x_3775:
[----:B------:R-:W-:-:S06]  /*98c0*/  HADD2.F32 R3, -RZ, R3.H0_H0 ;  /* 0x20000003ff037230 */ /* 0x000fcc0000004100 */
[----:B------:R-:W0:Y:S02]  /*98d0*/  F2I.U64.TRUNC R2, R3 ;  /* 0x0000000300027311 */ /* 0x000e24000020d800 */
[----:B0-----:R0:W-:Y:S01]  /*98e0*/  STG.E.64 desc[UR36][R16.64], R2 ;  /* 0x0000000210007986 */ /* 0x0011e2000c101b24 */
[----:B------:R-:W-:Y:S05]  /*98f0*/  BRA `(.L_x_3748) ;  /* 0x00000000000c7947 */ /* 0x000fea0003800000 */
.L_x_3774:
[----:B------:R-:W-:-:S06]  /*9900*/  HADD2.F32 R3, -RZ, R3.H0_H0 ;  /* 0x20000003ff037230 */ /* 0x000fcc0000004100 */
[----:B------:R-:W0:Y:S02]  /*9910*/  F2I.FTZ.U32.TRUNC.NTZ R3, R3 ;  /* 0x0000000300037305 */ /* 0x000e24000021f000 */
[----:B0-----:R0:W-:Y:S02]  /*9920*/  STG.E desc[UR36][R16.64], R3 ;  /* 0x0000000310007986 */ /* 0x0011e4000c101924 */
.L_x_3748:
[----:B------:R-:W-:-:S07]  /*9930*/  VIADD R19, R19, 0x80 ;  /* 0x0000008013137836 */ /* 0x000fce0000000000 */
.L_x_3708:
[----:B------:R-:W-:Y:S05]  /*9940*/  BSYNC B6 ;  /* 0x0000000000067941 */ /* 0x000fea0003800000 */
.L_x_3707:
        /* <DEDUP_REMOVED lines=306> */
.L_x_3777:
        /* <DEDUP_REMOVED lines=22> */
.L_x_3781:
[----:B------:R-:W2:Y:S02]  /*add0*/  LDG.E.U8 R2, desc[UR36][R2.64] ;  /* 0x0000002402027981 */ /* 0x000ea4000c1e1100 */
[----:B--2---:R-:W-:-:S04]  /*ade0*/  I2FP.F32.U32 R0, R2 ;  /* 0x0000000200007245 */ /* 0x004fc80000201000 */
[----:B------:R-:W-:Y:S01]  /*adf0*/  F2FP.F16.F32.PACK_AB R0, RZ, R0 ;  /* 0x00000000ff00723e */ /* 0x000fe200000000ff */
[----:B------:R-:W-:Y:S06]  /*ae00*/  BRA `(.L_x_3783) ;  /* 0x0000000c00887947 */ /* 0x000fec0003800000 */
.L_x_3780:
        /* <DEDUP_REMOVED lines=10> */
.L_x_3785:
[----:B------:R-:W2:Y:S02]  /*aeb0*/  LDG.E R2, desc[UR36][R2.64] ;  /* 0x0000002402027981 */ /* 0x000ea4000c1e1900 */
[----:B--2---:R-:W-:-:S04]  /*aec0*/  I2FP.F32.S32 R0, R2 ;  /* 0x0000000200007245 */ /* 0x004fc80000201400 */
[----:B------:R-:W-:Y:S01]  /*aed0*/  F2FP.F16.F32.PACK_AB R0, RZ, R0 ;  /* 0x00000000ff00723e */ /* 0x000fe200000000ff */
[----:B------:R-:W-:Y:S06]  /*aee0*/  BRA `(.L_x_3783) ;  /* 0x0000000c00507947 */ /* 0x000fec0003800000 */
.L_x_3784:
[----:B------:R-:W2:Y:S02]  /*aef0*/  LDG.E.U16 R2, desc[UR36][R2.64] ;  /* 0x0000002402027981 */ /* 0x000ea4000c1e1500 */
[----:B--2---:R-:W0:Y:S02]  /*af00*/  I2F.S16 R0, R2 ;  /* 0x0000000200007306 */ /* 0x004e240000101400 */
[----:B0-----:R-:W-:Y:S01]  /*af10*/  F2FP.F16.F32.PACK_AB R0, RZ, R0 ;  /* 0x00000000ff00723e */ /* 0x001fe200000000ff */
[----:B------:R-:W-:Y:S06]  /*af20*/  BRA `(.L_x_3783) ;  /* 0x0000000c00407947 */ /* 0x000fec0003800000 */
.L_x_3779:
        /* <DEDUP_REMOVED lines=9> */
.L_x_3787:
[----:B------:R1:W5:Y:S01]  /*afc0*/  LDG.E.U16 R0, desc[UR36][R2.64] ;  /* 0x0000002402007981 */ /* 0x000362000c1e1500 */
[----:B------:R-:W-:Y:S05]  /*afd0*/  BRA `(.L_x_3783) ;  /* 0x0000000c00147947 */ /* 0x000fea0003800000 */
.L_x_3786:
        /* <DEDUP_REMOVED lines=9> */
.L_x_3789:
[----:B------:R0:W5:Y:S01]  /*b070*/  LDG.E.U16 R0, desc[UR36][R2.64] ;  /* 0x0000002402007981 */ /* 0x000162000c1e1500 */
[----:B------:R-:W-:Y:S05]  /*b080*/  BRA `(.L_x_3783) ;  /* 0x0000000800e87947 */ /* 0x000fea0003800000 */
.L_x_3788:
        /* <DEDUP_REMOVED lines=8> */
.L_x_3778:
        /* <DEDUP_REMOVED lines=13> */
.L_x_3792:
        /* <DEDUP_REMOVED lines=8> */
.L_x_3791:
        /* <DEDUP_REMOVED lines=28> */
.L_x_3794:
        /* <DEDUP_REMOVED lines=15> */
.L_x_3793:
[----:B------:R-:W2:Y:S02]  /*b510*/  LDG.E.U16 R0, desc[UR36][R2.64] ;  /* 0x0000002402007981 */ /* 0x000ea4000c1e1500 */
[----:B--2---:R-:W-:-:S05]  /*b520*/  IMAD.U32 R0, R0, 0x10000, RZ ;  /* 0x0001000000007824 */ /* 0x004fca00078e00ff */
[----:B------:R-:W-:Y:S01]  /*b530*/  F2FP.F16.F32.PACK_AB R0, RZ, R0 ;  /* 0x00000000ff00723e */ /* 0x000fe200000000ff */
[----:B------:R-:W-:Y:S06]  /*b540*/  BRA `(.L_x_3783) ;  /* 0x0000000400b87947 */ /* 0x000fec0003800000 */
.L_x_3790:
        /* <DEDUP_REMOVED lines=12> */
.L_x_3797:
        /* <DEDUP_REMOVED lines=21> */
.L_x_3801:
[----:B------:R-:W-:Y:S05]  /*b760*/  BSYNC B1 ;  /* 0x0000000000017941 */ /* 0x000fea0003800000 */
.L_x_3800:
[----:B------:R-:W-:Y:S01]  /*b770*/  LEA R3, R0, 0x3b800000, 0x17 ;  /* 0x3b80000000037811 */ /* 0x000fe200078eb8ff */
[----:B------:R-:W-:-:S05]  /*b780*/  IMAD.SHL.U32 R0, R2, 0x100000, RZ ;  /* 0x0010000002007824 */ /* 0x000fca00078e00ff */
[----:B------:R-:W-:-:S07]  /*b790*/  LOP3.LUT R0, R3, R0, R4, 0xfe, !PT ;  /* 0x0000000003007212 */ /* 0x000fce00078efe04 */
.L_x_3799:
[----:B------:R-:W-:Y:S05]  /*b7a0*/  BSYNC B0 ;  /* 0x0000000000007941 */ /* 0x000fea0003800000 */
.L_x_3798:
[----:B------:R-:W-:Y:S01]  /*b7b0*/  F2FP.F16.F32.PACK_AB R0, RZ, R0 ;  /* 0x00000000ff00723e */ /* 0x000fe200000000ff */
[----:B------:R-:W-:Y:S06]  /*b7c0*/  BRA `(.L_x_3783) ;  /* 0x0000000400187947 */ /* 0x000fec0003800000 */
.L_x_3796:
        /* <DEDUP_REMOVED lines=21> */
.L_x_3805:
[----:B------:R-:W-:Y:S05]  /*b920*/  BSYNC B1 ;  /* 0x0000000000017941 */ /* 0x000fea0003800000 */
.L_x_3804:
[----:B------:R-:W-:Y:S01]  /*b930*/  LEA R3, R0, 0x37800000, 0x17 ;  /* 0x3780000000037811 */ /* 0x000fe200078eb8ff */
[----:B------:R-:W-:-:S05]  /*b940*/  IMAD.SHL.U32 R0, R2, 0x200000, RZ ;  /* 0x0020000002007824 */ /* 0x000fca00078e00ff */
[----:B------:R-:W-:-:S07]  /*b950*/  LOP3.LUT R0, R3, R0, R4, 0xfe, !PT ;  /* 0x0000000003007212 */ /* 0x000fce00078efe04 */
.L_x_3803:
[----:B------:R-:W-:Y:S05]  /*b960*/  BSYNC B0 ;  /* 0x0000000000007941 */ /* 0x000fea0003800000 */
.L_x_3802:
[----:B------:R-:W-:Y:S01]  /*b970*/  F2FP.F16.F32.PACK_AB R0, RZ, R0 ;  /* 0x00000000ff00723e */ /* 0x000fe200000000ff */
[----:B------:R-:W-:Y:S06]  /*b980*/  BRA `(.L_x_3783) ;  /* 0x0000000000a87947 */ /* 0x000fec0003800000 */
.L_x_3795:
        /* <DEDUP_REMOVED lines=14> */
.L_x_3809:
[----:B------:R-:W-:Y:S05]  /*ba70*/  BSYNC B0 ;  /* 0x0000000000007941 */ /* 0x000fea0003800000 */
.L_x_3808:
[----:B------:R-:W-:Y:S01]  /*ba80*/  F2FP.F16.F32.PACK_AB R0, RZ, R0 ;  /* 0x00000000ff00723e */ /* 0x000fe200000000ff */
[----:B------:R-:W-:Y:S06]  /*ba90*/  BRA `(.L_x_3783) ;  /* 0x0000000000647947 */ /* 0x000fec0003800000 */
.L_x_3782:
        /* <DEDUP_REMOVED lines=16> */
.L_x_3810:
[----:B------:R-:W-:Y:S01]  /*bba0*/  PRMT R0, RZ, 0x7610, R0 ;  /* 0x00007610ff007816 */ /* 0x000fe20000000000 */
[----:B------:R-:W-:Y:S06]  /*bbb0*/  BRA `(.L_x_3783) ;  /* 0x00000000001c7947 */ /* 0x000fec0003800000 */
.L_x_3807:
[----:B------:R-:W2:Y:S02]  /*bbc0*/  LDG.E.64 R2, desc[UR36][R2.64] ;  /* 0x0000002402027981 */ /* 0x000ea4000c1e1b00 */
[----:B--2---:R-:W0:Y:S02]  /*bbd0*/  I2F.U64 R0, R2 ;  /* 0x0000000200007312 */ /* 0x004e240000301000 */
[----:B0-----:R-:W-:Y:S01]  /*bbe0*/  F2FP.F16.F32.PACK_AB R0, RZ, R0 ;  /* 0x00000000ff00723e */ /* 0x001fe200000000ff */
[----:B------:R-:W-:Y:S06]  /*bbf0*/  BRA `(.L_x_3783) ;  /* 0x00000000000c7947 */ /* 0x000fec0003800000 */
.L_x_3806:
[----:B------:R-:W2:Y:S02]  /*bc00*/  LDG.E R2, desc[UR36][R2.64] ;  /* 0x0000002402027981 */ /* 0x000ea4000c1e1900 */
[----:B--2---:R-:W-:-:S04]  /*bc10*/  I2FP.F32.U32 R0, R2 ;  /* 0x0000000200007245 */ /* 0x004fc80000201000 */
[----:B------:R-:W-:-:S07]  /*bc20*/  F2FP.F16.F32.PACK_AB R0, RZ, R0 ;  /* 0x00000000ff00723e */ /* 0x000fce00000000ff */
.L_x_3783:
        /* <DEDUP_REMOVED lines=25> */
.L_x_3814:
[----:B------:R-:W-:-:S06]  /*bdc0*/  HADD2.F32 R3, -RZ, R3.H0_H0 ;  /* 0x20000003ff037230 */ /* 0x000fcc0000004100 */
[----:B------:R-:W0:Y:S02]  /*bdd0*/  F2I.S64.TRUNC R2, R3 ;  /* 0x0000000300027311 */ /* 0x000e24000020d900 */
[----:B0-----:R-:W-:Y:S01]  /*bde0*/  STG.E.U8 desc[UR36][R16.64], R2 ;  /* 0x0000000210007986 */ /* 0x001fe2000c101124 */
[----:B------:R-:W-:Y:S05]  /*bdf0*/  EXIT ;  /* 0x000000000000794d */ /* 0x000fea0003800000 */
.L_x_3813:
        /* <DEDUP_REMOVED lines=10> */
.L_x_3817:
[----:B------:R-:W-:-:S06]  /*bea0*/  HADD2.F32 R3, -RZ, R3.H0_H0 ;  /* 0x20000003ff037230 */ /* 0x000fcc0000004100 */
[----:B------:R-:W0:Y:S02]  /*beb0*/  F2I.FTZ.TRUNC.NTZ R3, R3 ;  /* 0x0000000300037305 */ /* 0x000e24000021f100 */
[----:B0-----:R-:W-:Y:S01]  /*bec0*/  STG.E desc[UR36][R16.64], R3 ;  /* 0x0000000310007986 */ /* 0x001fe2000c101924 */
[----:B------:R-:W-:Y:S05]  /*bed0*/  EXIT ;  /* 0x000000000000794d */ /* 0x000fea0003800000 */
.L_x_3816:
[----:B------:R-:W-:-:S06]  /*bee0*/  HADD2.F32 R3, -RZ, R3.H0_H0 ;  /* 0x20000003ff037230 */ /* 0x000fcc0000004100 */
[----:B------:R-:W0:Y:S02]  /*bef0*/  F2I.FTZ.TRUNC.NTZ R3, R3 ;  /* 0x0000000300037305 */ /* 0x000e24000021f100 */
[----:B0-----:R-:W-:Y:S01]  /*bf00*/  STG.E.U16 desc[UR36][R16.64], R3 ;  /* 0x0000000310007986 */ /* 0x001fe2000c101524 */
[----:B------:R-:W-:Y:S05]  /*bf10*/  EXIT ;  /* 0x000000000000794d */ /* 0x000fea0003800000 */
.L_x_3812:
        /* <DEDUP_REMOVED lines=9> */
.L_x_3819:
[----:B------:R-:W-:Y:S01]  /*bfb0*/  STG.E.U16 desc[UR36][R16.64], R3 ;  /* 0x0000000310007986 */ /* 0x000fe2000c101524 */
[----:B------:R-:W-:Y:S05]  /*bfc0*/  EXIT ;  /* 0x000000000000794d */ /* 0x000fea0003800000 */
.L_x_3818:
        /* <DEDUP_REMOVED lines=10> */
.L_x_3821:
[----:B------:R-:W-:-:S05]  /*c070*/  HADD2.F32 R0, -RZ, R3.H0_H0 ;  /* 0x20000003ff007230 */ /* 0x000fca0000004100 */
[----:B------:R-:W-:-:S04]  /*c080*/  F2FP.F16.F32.PACK_AB R0, RZ, R0 ;  /* 0x00000000ff00723e */ /* 0x000fc800000000ff */
[----:B------:R-:W-:-:S05]  /*c090*/  PRMT R0, R0, 0x5410, RZ ;  /* 0x0000541000007816 */ /* 0x000fca00000000ff */
[----:B------:R-:W-:Y:S01]  /*c0a0*/  STG.E desc[UR36][R16.64], R0 ;  /* 0x0000000010007986 */ /* 0x000fe2000c101924 */
[----:B------:R-:W-:Y:S05]  /*c0b0*/  EXIT ;  /* 0x000000000000794d */ /* 0x000fea0003800000 */
.L_x_3820:
[----:B------:R-:W-:-:S05]  /*c0c0*/  HADD2.F32 R2, -RZ, R3.H0_H0 ;  /* 0x20000003ff027230 */ /* 0x000fca0000004100 */
[----:B------:R-:W-:-:S06]  /*c0d0*/  FMUL.FTZ R2, R2, 1 ;  /* 0x3f80000002027820 */ /* 0x000fcc0000410000 */
[----:B------:R-:W0:Y:S02]  /*c0e0*/  F2F.F64.F32 R2, R2 ;  /* 0x0000000200027310 */ /* 0x000e240000201800 */
[----:B0-----:R-:W-:Y:S01]  /*c0f0*/  STG.E.64 desc[UR36][R16.64], R2 ;  /* 0x0000000210007986 */ /* 0x001fe2000c101b24 */
[----:B------:R-:W-:Y:S05]  /*c100*/  EXIT ;  /* 0x000000000000794d */ /* 0x000fea0003800000 */
.L_x_3811:
        /* <DEDUP_REMOVED lines=13> */
.L_x_3824:
[----:B------:R-:W-:Y:S01]  /*c1e0*/  HADD2.F32 R3, -RZ, R3.H0_H0 ;  /* 0x20000003ff037230 */ /* 0x000fe20000004100 */
[----:B------:R-:W-:-:S04]  /*c1f0*/  CS2R R6, SRZ ;  /* 0x0000000000067805 */ /* 0x000fc8000001ff00 */
[----:B------:R-:W-:-:S04]  /*c200*/  FMUL.FTZ R3, R3, 1 ;  /* 0x3f80000003037820 */ /* 0x000fc80000410000 */
[----:B------:R-:W0:Y:S02]  /*c210*/  F2F.F64.F32 R4, R3 ;  /* 0x0000000300047310 */ /* 0x000e240000201800 */
[----:B0-----:R-:W-:Y:S01]  /*c220*/  STG.E.128 desc[UR36][R16.64], R4 ;  /* 0x0000000410007986 */ /* 0x001fe2000c101d24 */
[----:B------:R-:W-:Y:S05]  /*c230*/  EXIT ;  /* 0x000000000000794d */ /* 0x000fea0003800000 */
.L_x_3823:
        /* <DEDUP_REMOVED lines=21> */
.L_x_3828:
[----:B------:R-:W-:Y:S05]  /*c390*/  BSYNC B0 ;  /* 0x0000000000007941 */ /* 0x000fea0003800000 */
.L_x_3827:
[----:B------:R-:W-:-:S05]  /*c3a0*/  LOP3.LUT R3, R0, R3, RZ, 0xfc, !PT ;  /* 0x0000000300037212 */ /* 0x000fca00078efcff */
[----:B------:R-:W-:Y:S01]  /*c3b0*/  STG.E.U8 desc[UR36][R16.64], R3 ;  /* 0x0000000310007986 */ /* 0x000fe2000c101124 */
[----:B------:R-:W-:Y:S05]  /*c3c0*/  EXIT ;  /* 0x000000000000794d */ /* 0x000fea0003800000 */
.L_x_3826:
        /* <DEDUP_REMOVED lines=13> */
.L_x_3830:
[----:B------:R-:W-:Y:S01]  /*c4a0*/  IMAD.MOV.U32 R0, RZ, RZ, 0x7f ;  /* 0x0000007fff007424 */ /* 0x000fe200078e00ff */
[----:B------:R-:W-:-:S04]  /*c4b0*/  ISETP.GT.U32.AND P0, PT, R2, 0x7f800000, PT ;  /* 0x7f8000000200780c */ /* 0x000fc80003f04070 */
[----:B------:R-:W-:-:S09]  /*c4c0*/  SEL R0, R0, 0x7c, P0 ;  /* 0x0000007c00007807 */ /* 0x000fd20000000000 */
.L_x_3831:
[----:B------:R-:W-:Y:S05]  /*c4d0*/  BSYNC B0 ;  /* 0x0000000000007941 */ /* 0x000fea0003800000 */
.L_x_3829:
[----:B------:R-:W-:-:S04]  /*c4e0*/  LOP3.LUT R2, R3, 0x80000000, RZ, 0xc0, !PT ;  /* 0x8000000003027812 */ /* 0x000fc800078ec0ff */
[----:B------:R-:W-:-:S04]  /*c4f0*/  SHF.R.U32.HI R3, RZ, 0x18, R2 ;  /* 0x00000018ff037819 */ /* 0x000fc80000011602 */
[----:B------:R-:W-:-:S05]  /*c500*/  LOP3.LUT R3, R0, R3, RZ, 0xfc, !PT ;  /* 0x0000000300037212 */ /* 0x000fca00078efcff */
[----:B------:R-:W-:Y:S01]  /*c510*/  STG.E.U8 desc[UR36][R16.64], R3 ;  /* 0x0000000310007986 */ /* 0x000fe2000c101124 */
[----:B------:R-:W-:Y:S05]  /*c520*/  EXIT ;  /* 0x000000000000794d */ /* 0x000fea0003800000 */
.L_x_3825:
[----:B------:R-:W-:-:S05]  /*c530*/  HADD2.F32 R0, -RZ, R3.H0_H0 ;  /* 0x20000003ff007230 */ /* 0x000fca0000004100 */
[----:B------:R-:W-:-:S05]  /*c540*/  F2FP.BF16.F32.PACK_AB R0, RZ, R0 ;  /* 0x00000000ff00723e */ /* 0x000fca00000010ff */
[----:B------:R-:W-:Y:S01]  /*c550*/  STG.E.U16 desc[UR36][R16.64], R0 ;  /* 0x0000000010007986 */ /* 0x000fe2000c101524 */
[----:B------:R-:W-:Y:S05]  /*c560*/  EXIT ;  /* 0x000000000000794d */ /* 0x000fea0003800000 */
.L_x_3822:
        /* <DEDUP_REMOVED lines=12> */
.L_x_3834:
        /* <DEDUP_REMOVED lines=17> */
.L_x_3837:
[----:B------:R-:W-:-:S04]  /*c740*/  LOP3.LUT R2, R3, 0x80000000, RZ, 0xc0, !PT ;  /* 0x8000000003027812 */ /* 0x000fc800078ec0ff */
[----:B------:R-:W-:-:S04]  /*c750*/  SHF.R.U32.HI R3, RZ, 0x18, R2 ;  /* 0x00000018ff037819 */ /* 0x000fc80000011602 */
[----:B------:R-:W-:-:S04]  /*c760*/  LOP3.LUT R0, R0, R3, RZ, 0xfc, !PT ;  /* 0x0000000300007212 */ /* 0x000fc800078efcff */
[----:B------:R-:W-:-:S07]  /*c770*/  PRMT R8, R0, 0x7610, R8 ;  /* 0x0000761000087816 */ /* 0x000fce0000000008 */
.L_x_3836:
[----:B------:R-:W-:Y:S05]  /*c780*/  BSYNC B0 ;  /* 0x0000000000007941 */ /* 0x000fea0003800000 */
.L_x_3835:
[----:B------:R-:W-:Y:S01]  /*c790*/  STG.E.U8 desc[UR36][R16.64], R8 ;  /* 0x0000000810007986 */ /* 0x000fe2000c101124 */
[----:B------:R-:W-:Y:S05]  /*c7a0*/  EXIT ;  /* 0x000000000000794d */ /* 0x000fea0003800000 */
.L_x_3833:
        /* <DEDUP_REMOVED lines=17> */
.L_x_3840:
[----:B------:R-:W-:-:S04]  /*c8c0*/  LOP3.LUT R2, R3, 0x80000000, RZ, 0xc0, !PT ;  /* 0x8000000003027812 */ /* 0x000fc800078ec0ff */
[----:B------:R-:W-:-:S04]  /*c8d0*/  SHF.R.U32.HI R3, RZ, 0x18, R2 ;  /* 0x00000018ff037819 */ /* 0x000fc80000011602 */
[----:B------:R-:W-:-:S04]  /*c8e0*/  LOP3.LUT R0, R0, R3, RZ, 0xfc, !PT ;  /* 0x0000000300007212 */ /* 0x000fc800078efcff */
[----:B------:R-:W-:-:S07]  /*c8f0*/  PRMT R8, R0, 0x7610, R8 ;  /* 0x0000761000087816 */ /* 0x000fce0000000008 */
.L_x_3839:
[----:B------:R-:W-:Y:S05]  /*c900*/  BSYNC B0 ;  /* 0x0000000000007941 */ /* 0x000fea0003800000 */
.L_x_3838:
[----:B------:R-:W-:Y:S01]  /*c910*/  STG.E.U8 desc[UR36][R16.64], R8 ;  /* 0x0000000810007986 */ /* 0x000fe2000c101124 */
[----:B------:R-:W-:Y:S05]  /*c920*/  EXIT ;  /* 0x000000000000794d */ /* 0x000fea0003800000 */
.L_x_3832:
        /* <DEDUP_REMOVED lines=22> */
.L_x_3815:
        /* <DEDUP_REMOVED lines=16> */
.L_x_3843:
[----:B------:R-:W-:Y:S05]  /*cb90*/  EXIT ;  /* 0x000000000000794d */ /* 0x000fea0003800000 */
.L_x_3842:
[----:B------:R-:W-:-:S06]  /*cba0*/  HADD2.F32 R3, -RZ, R3.H0_H0 ;  /* 0x20000003ff037230 */ /* 0x000fcc0000004100 */
[----:B------:R-:W0:Y:S02]  /*cbb0*/  F2I.U64.TRUNC R2, R3 ;  /* 0x0000000300027311 */ /* 0x000e24000020d800 */
[----:B0-----:R-:W-:Y:S01]  /*cbc0*/  STG.E.64 desc[UR36][R16.64], R2 ;  /* 0x0000000210007986 */ /* 0x001fe2000c101b24 */
[----:B------:R-:W-:Y:S05]  /*cbd0*/  EXIT ;  /* 0x000000000000794d */ /* 0x000fea0003800000 */
.L_x_3841:
[----:B------:R-:W-:-:S06]  /*cbe0*/  HADD2.F32 R3, -RZ, R3.H0_H0 ;  /* 0x20000003ff037230 */ /* 0x000fcc0000004100 */
[----:B------:R-:W0:Y:S02]  /*cbf0*/  F2I.FTZ.U32.TRUNC.NTZ R3, R3 ;  /* 0x0000000300037305 */ /* 0x000e24000021f000 */
[----:B0-----:R-:W-:Y:S01]  /*cc00*/  STG.E desc[UR36][R16.64], R3 ;  /* 0x0000000310007986 */ /* 0x001fe2000c101924 */
[----:B------:R-:W-:Y:S05]  /*cc10*/  EXIT ;  /* 0x000000000000794d */ /* 0x000fea0003800000 */
.L_x_3844:
        /* <DEDUP_REMOVED lines=14> */
.L_x_22795:


//--------------------- .text._ZN2at6native27unrolled_elementwise_kernelINS0_13AUnaryFunctorIN3c104HalfES4_S4_ZZZNS0_15binary_internal21div_trunc_kernel_cudaERNS_18TensorIteratorBaseEENKUlvE1_clEvENKUlvE1_clEvEUlS4_S4_E_EESt5arrayIPcLm2EELi4E23TrivialOffsetCalculatorILi1EjESG_NS0_6memory12LoadWithCastILi1EEENSH_13StoreWithCastILi1EEEEEviT_T0_T2_T3_T4_T5_ --------------------------
	.section	.text._ZN2at6native27unrolled_elementwise_kernelINS0_13AUnaryFunctorIN3c104HalfES4_S4_ZZZNS0_15binary_internal21div_trunc_kernel_cudaERNS_18TensorIteratorBaseEENKUlvE1_clEvENKUlvE1_clEvEUlS4_S4_E_EESt5arrayIPcLm2EELi4E23TrivialOffsetCalculatorILi1EjESG_NS0_6memory12LoadWithCastILi1EEENSH_13StoreWithCastILi1EEEEEviT_T0_T2_T3_T4_T5_,"ax",@progbits
	.align	128
        .global         _ZN2at6native27unrolled_elementwise_kernelINS0_13AUnaryFunctorIN3c104HalfES4_S4_ZZZNS0_15binary_internal21div_trunc_kernel_cudaERNS_18TensorIteratorBaseEENKUlvE1_clEvENKUlvE1_clEvEUlS4_S4_E_EESt5arrayIPcLm2EELi4E23TrivialOffsetCalculatorILi1EjESG_NS0_6memory12LoadWithCastILi1EEENSH_13StoreWithCastILi1EEEEEviT_T0_T2_T3_T4_T5_
        .type           _ZN2at6native27unrolled_elementwise_kernelINS0_13AUnaryFunctorIN3c104HalfES4_S4_ZZZNS0_15binary_internal21div_trunc_kernel_cudaERNS_18TensorIteratorBaseEENKUlvE1_clEvENKUlvE1_clEvEUlS4_S4_E_EESt5arrayIPcLm2EELi4E23TrivialOffsetCalculatorILi1EjESG_NS0_6memory12LoadWithCastILi1EEENSH_13StoreWithCastILi1EEEEEviT_T0_T2_T3_T4_T5_,@function
        .size           _ZN2at6native27unrolled_elementwise_kernelINS0_13AUnaryFunctorIN3c104HalfES4_S4_ZZZNS0_15binary_internal21div_trunc_kernel_cudaERNS_18TensorIteratorBaseEENKUlvE1_clEvENKUlvE1_clEvEUlS4_S4_E_EESt5arrayIPcLm2EELi4E23TrivialOffsetCalculatorILi1EjESG_NS0_6memory12LoadWithCastILi1EEENSH_13StoreWithCastILi1EEEEEviT_T0_T2_T3_T4_T5_,(.L_x_22796 - _ZN2at6native27unrolled_elementwise_kernelINS0_13AUnaryFunctorIN3c104HalfES4_S4_ZZZNS0_15binary_internal21div_trunc_kernel_cudaERNS_18TensorIteratorBaseEENKUlvE1_clEvENKUlvE1_clEvEUlS4_S4_E_EESt5arrayIPcLm2EELi4E23TrivialOffsetCalculatorILi1EjESG_NS0_6memory12LoadWithCastILi1EEENSH_13StoreWithCastILi1EEEEEviT_T0_T2_T3_T4_T5_)
        .other          _ZN2at6native27unrolled_elementwise_kernelINS0_13AUnaryFunctorIN3c104HalfES4_S4_ZZZNS0_15binary_internal21div_trunc_kernel_cudaERNS_18TensorIteratorBaseEENKUlvE1_clEvENKUlvE1_clEvEUlS4_S4_E_EESt5arrayIPcLm2EELi4E23TrivialOffsetCalculatorILi1EjESG_NS0_6memory12LoadWithCastILi1EEENSH_13StoreWithCastILi1EEEEEviT_T0_T2_T3_T4_T5_,@"STO_CUDA_ENTRY STV_DEFAULT"
_ZN2at6native27unrolled_elementwise_kernelINS0_13AUnaryFunctorIN3c104HalfES4_S4_ZZZNS0_15binary_internal21div_trunc_kernel_cudaERNS_18TensorIteratorBaseEENKUlvE1_clEvENKUlvE1_clEvEUlS4_S4_E_EESt5arrayIPcLm2EELi4E23TrivialOffsetCalculatorILi1EjESG_NS0_6memory12LoadWithCastILi1EEENSH_13StoreWithCastILi1EEEEEviT_T0_T2_T3_T4_T5_:
.text._ZN2at6native27unrolled_elementwise_kernelINS0_13AUnaryFunctorIN3c104HalfES4_S4_ZZZNS0_15binary_internal21div_trunc_kernel_cudaERNS_18TensorIteratorBaseEENKUlvE1_clEvENKUlvE1_clEvEUlS4_S4_E_EESt5arrayIPcLm2EELi4E23TrivialOffsetCalculatorILi1EjESG_NS0_6memory12LoadWithCastILi1EEENSH_13StoreWithCastILi1EEEEEviT_T0_T2_T3_T4_T5_:
        /* <DEDUP_REMOVED lines=34> */
.L_x_3850:
[----:B------:R-:W2:Y:S02]  /*0220*/  LDG.E.U8 R2, desc[UR36][R2.64] ;  /* 0x0000002402027981 */ /* 0x000ea4000c1e1100 */
[----:B--2---:R-:W-:-:S04]  /*0230*/  I2FP.F32.U32 R0, R2 ;  /* 0x0000000200007245 */ /* 0x004fc80000201000 */
[----:B------:R-:W-:-:S04]  /*0240*/  F2FP.F16.F32.PACK_AB R0, RZ, R0 ;  /* 0x00000000ff00723e */ /* 0x000fc800000000ff */
[----:B------:R-:W-:Y:S01]  /*0250*/  PRMT R25, R0, 0x7610, R25 ;  /* 0x0000761000197816 */ /* 0x000fe20000000019 */
[----:B------:R-:W-:Y:S06]  /*0260*/  BRA `(.L_x_3852) ;  /* 0x0000000c00c07947 */ /* 0x000fec0003800000 */
.L_x_3849:
        /* <DEDUP_REMOVED lines=11> */
.L_x_3854:
[----:B------:R-:W2:Y:S02]  /*0320*/  LDG.E R2, desc[UR36][R2.64] ;  /* 0x0000002402027981 */ /* 0x000ea4000c1e1900 */
[----:B--2---:R-:W-:-:S04]  /*0330*/  I2FP.F32.S32 R0, R2 ;  /* 0x0000000200007245 */ /* 0x004fc80000201400 */
[----:B------:R-:W-:-:S04]  /*0340*/  F2FP.F16.F32.PACK_AB R0, RZ, R0 ;  /* 0x00000000ff00723e */ /* 0x000fc800000000ff */
[----:B------:R-:W-:Y:S01]  /*0350*/  PRMT R25, R0, 0x7610, R25 ;  /* 0x0000761000197816 */ /* 0x000fe20000000019 */
[----:B------:R-:W-:Y:S06]  /*0360*/  BRA `(.L_x_3852) ;  /* 0x0000000c00807947 */ /* 0x000fec0003800000 */
.L_x_3853:
[----:B------:R-:W2:Y:S02]  /*0370*/  LDG.E.U16 R2, desc[UR36][R2.64] ;  /* 0x0000002402027981 */ /* 0x000ea4000c1e1500 */
[----:B--2---:R-:W0:Y:S02]  /*0380*/  I2F.S16 R0, R2 ;  /* 0x0000000200007306 */ /* 0x004e240000101400 */
[----:B0-----:R-:W-:-:S04]  /*0390*/  F2FP.F16.F32.PACK_AB R0, RZ, R0 ;  /* 0x00000000ff00723e */ /* 0x001fc800000000ff */
[----:B------:R-:W-:Y:S01]  /*03a0*/  PRMT R25, R0, 0x7610, R25 ;  /* 0x0000761000197816 */ /* 0x000fe20000000019 */
[----:B------:R-:W-:Y:S06]  /*03b0*/  BRA `(.L_x_3852) ;  /* 0x0000000c006c7947 */ /* 0x000fec0003800000 */
.L_x_3848:
        /* <DEDUP_REMOVED lines=9> */
.L_x_3856:
[----:B------:R1:W5:Y:S01]  /*0450*/  LDG.E.U16 R25, desc[UR36][R2.64] ;  /* 0x0000002402197981 */ /* 0x000362000c1e1500 */
[----:B------:R-:W-:Y:S05]  /*0460*/  BRA `(.L_x_3852) ;  /* 0x0000000c00407947 */ /* 0x000fea0003800000 */
.L_x_3855:
        /* <DEDUP_REMOVED lines=9> */
.L_x_3858:
[----:B------:R0:W5:Y:S01]  /*0500*/  LDG.E.U16 R25, desc[UR36][R2.64] ;  /* 0x0000002402197981 */ /* 0x000162000c1e1500 */
[----:B------:R-:W-:Y:S05]  /*0510*/  BRA `(.L_x_3852) ;  /* 0x0000000c00147947 */ /* 0x000fea0003800000 */
.L_x_3857:
        /* <DEDUP_REMOVED lines=9> */
.L_x_3847:
        /* <DEDUP_REMOVED lines=14> */
.L_x_3861:
        /* <DEDUP_REMOVED lines=9> */
.L_x_3860:
        /* <DEDUP_REMOVED lines=28> */
.L_x_3863:
        /* <DEDUP_REMOVED lines=16> */
.L_x_3862:
[----:B------:R-:W2:Y:S02]  /*09e0*/  LDG.E.U16 R0, desc[UR36][R2.64] ;  /* 0x0000002402007981 */ /* 0x000ea4000c1e1500 */
[----:B--2---:R-:W-:-:S05]  /*09f0*/  IMAD.U32 R0, R0, 0x10000, RZ ;  /* 0x0001000000007824 */ /* 0x004fca00078e00ff */
[----:B------:R-:W-:-:S04]  /*0a00*/  F2FP.F16.F32.PACK_AB R0, RZ, R0 ;  /* 0x00000000ff00723e */ /* 0x000fc800000000ff */
[----:B------:R-:W-:Y:S01]  /*0a10*/  PRMT R25, R0, 0x7610, R25 ;  /* 0x0000761000197816 */ /* 0x000fe20000000019 */
[----:B------:R-:W-:Y:S06]  /*0a20*/  BRA `(.L_x_3852) ;  /* 0x0000000400d07947 */ /* 0x000fec0003800000 */
.L_x_3859:
        /* <DEDUP_REMOVED lines=13> */
.L_x_3866:
        /* <DEDUP_REMOVED lines=21> */
.L_x_3870:
[----:B------:R-:W-:Y:S05]  /*0c50*/  BSYNC B1 ;  /* 0x0000000000017941 */ /* 0x000fea0003800000 */
.L_x_3869:
[----:B------:R-:W-:Y:S01]  /*0c60*/  LEA R3, R0, 0x3b800000, 0x17 ;  /* 0x3b80000000037811 */ /* 0x000fe200078eb8ff */
[----:B------:R-:W-:-:S05]  /*0c70*/  IMAD.SHL.U32 R0, R2, 0x100000, RZ ;  /* 0x0010000002007824 */ /* 0x000fca00078e00ff */
[----:B------:R-:W-:-:S07]  /*0c80*/  LOP3.LUT R0, R3, R0, R4, 0xfe, !PT ;  /* 0x0000000003007212 */ /* 0x000fce00078efe04 */
.L_x_3868:
[----:B------:R-:W-:Y:S05]  /*0c90*/  BSYNC B0 ;  /* 0x0000000000007941 */ /* 0x000fea0003800000 */
.L_x_3867:
[----:B------:R-:W-:-:S04]  /*0ca0*/  F2FP.F16.F32.PACK_AB R0, RZ, R0 ;  /* 0x00000000ff00723e */ /* 0x000fc800000000ff */
[----:B------:R-:W-:Y:S01]  /*0cb0*/  PRMT R25, R0, 0x7610, R25 ;  /* 0x0000761000197816 */ /* 0x000fe20000000019 */
[----:B------:R-:W-:Y:S06]  /*0cc0*/  BRA `(.L_x_3852) ;  /* 0x0000000400287947 */ /* 0x000fec0003800000 */
.L_x_3865:
        /* <DEDUP_REMOVED lines=21> */
.L_x_3874:
[----:B------:R-:W-:Y:S05]  /*0e20*/  BSYNC B1 ;  /* 0x0000000000017941 */ /* 0x000fea0003800000 */
.L_x_3873:
[----:B------:R-:W-:Y:S01]  /*0e30*/  LEA R3, R0, 0x37800000, 0x17 ;  /* 0x3780000000037811 */ /* 0x000fe200078eb8ff */
[----:B------:R-:W-:-:S05]  /*0e40*/  IMAD.SHL.U32 R0, R2, 0x200000, RZ ;  /* 0x0020000002007824 */ /* 0x000fca00078e00ff */
[----:B------:R-:W-:-:S07]  /*0e50*/  LOP3.LUT R0, R3, R0, R4, 0xfe, !PT ;  /* 0x0000000003007212 */ /* 0x000fce00078efe04 */
.L_x_3872:
[----:B------:R-:W-:Y:S05]  /*0e60*/  BSYNC B0 ;  /* 0x0000000000007941 */ /* 0x000fea0003800000 */
.L_x_3871:
[----:B------:R-:W-:-:S04]  /*0e70*/  F2FP.F16.F32.PACK_AB R0, RZ, R0 ;  /* 0x00000000ff00723e */ /* 0x000fc800000000ff */
[----:B------:R-:W-:Y:S01]  /*0e80*/  PRMT R25, R0, 0x7610, R25 ;  /* 0x0000761000197816 */ /* 0x000fe20000000019 */
[----:B------:R-:W-:Y:S06]  /*0e90*/  BRA `(.L_x_3852) ;  /* 0x0000000000b47947 */ /* 0x000fec0003800000 */
.L_x_3864:
        /* <DEDUP_REMOVED lines=14> */
.L_x_3878:
[----:B------:R-:W-:Y:S05]  /*0f80*/  BSYNC B0 ;  /* 0x0000000000007941 */ /* 0x000fea0003800000 */
.L_x_3877:
[----:B------:R-:W-:-:S04]  /*0f90*/  F2FP.F16.F32.PACK_AB R0, RZ, R0 ;  /* 0x00000000ff00723e */ /* 0x000fc800000000ff */
[----:B------:R-:W-:Y:S01]  /*0fa0*/  PRMT R25, R0, 0x7610, R25 ;  /* 0x0000761000197816 */ /* 0x000fe20000000019 */
[----:B------:R-:W-:Y:S06]  /*0fb0*/  BRA `(.L_x_3852) ;  /* 0x00000000006c7947 */ /* 0x000fec0003800000 */
.L_x_3851:
        /* <DEDUP_REMOVED lines=16> */
.L_x_3879:
[----:B------:R-:W-:Y:S01]  /*10c0*/  PRMT R25, RZ, 0x7610, R25 ;  /* 0x00007610ff197816 */ /* 0x000fe20000000019 */
[----:B------:R-:W-:Y:S06]  /*10d0*/  BRA `(.L_x_3852) ;  /* 0x0000000000247947 */ /* 0x000fec0003800000 */
.L_x_3876:
[----:B------:R-:W2:Y:S02]  /*10e0*/  LDG.E.64 R2, desc[UR36][R2.64] ;  /* 0x0000002402027981 */ /* 0x000ea4000c1e1b00 */
[----:B--2---:R-:W0:Y:S02]  /*10f0*/  I2F.U64 R0, R2 ;  /* 0x0000000200007312 */ /* 0x004e240000301000 */
[----:B0-----:R-:W-:-:S04]  /*1100*/  F2FP.F16.F32.PACK_AB R0, RZ, R0 ;  /* 0x00000000ff00723e */ /* 0x001fc800000000ff */
[----:B------:R-:W-:Y:S01]  /*1110*/  PRMT R25, R0, 0x7610, R25 ;  /* 0x0000761000197816 */ /* 0x000fe20000000019 */
[----:B------:R-:W-:Y:S06]  /*1120*/  BRA `(.L_x_3852) ;  /* 0x0000000000107947 */ /* 0x000fec0003800000 */
.L_x_3875:
[----:B------:R-:W2:Y:S02]  /*1130*/  LDG.E R2, desc[UR36][R2.64] ;  /* 0x0000002402027981 */ /* 0x000ea4000c1e1900 */
[----:B--2---:R-:W-:-:S04]  /*1140*/  I2FP.F32.U32 R0, R2 ;  /* 0x0000000200007245 */ /* 0x004fc80000201000 */
[----:B------:R-:W-:-:S04]  /*1150*/  F2FP.F16.F32.PACK_AB R0, RZ, R0 ;  /* 0x00000000ff00723e */ /* 0x000fc800000000ff */
[----:B------:R-:W-:-:S07]  /*1160*/  PRMT R25, R0, 0x7610, R25 ;  /* 0x0000761000197816 */ /* 0x000fce0000000019 */
.L_x_3852:
[----:B------:R-:W2:Y:S02]  /*1170*/  S2R R19, SR_TID.X ;  /* 0x0000000000137919 */ /* 0x000ea40000002100 */
[----:B--2---:R-:W-:-:S07]  /*1180*/  VIADD R19, R19, 0x80 ;  /* 0x0000008013137836 */ /* 0x004fce0000000000 */
.L_x_3846:
[----:B------:R-:W-:Y:S05]  /*1190*/  BSYNC B6 ;  /* 0x0000000000067941 */ /* 0x000fea0003800000 */
.L_x_3845:
        /* <DEDUP_REMOVED lines=26> */
.L_x_3885:
[----:B------:R-:W2:Y:S02]  /*1340*/  LDG.E.U8 R2, desc[UR36][R2.64] ;  /* 0x0000002402027981 */ /* 0x000ea4000c1e1100 */
[----:B--2---:R-:W-:-:S04]  /*1350*/  I2FP.F32.U32 R0, R2 ;  /* 0x0000000200007245 */ /* 0x004fc80000201000 */
[----:B------:R-:W-:-:S04]  /*1360*/  F2FP.F16.F32.PACK_AB R0, RZ, R0 ;  /* 0x00000000ff00723e */ /* 0x000fc800000000ff */
[----:B------:R-:W-:Y:S01]  /*1370*/  PRMT R24, R0, 0x7610, R24 ;  /* 0x0000761000187816 */ /* 0x000fe20000000018 */
[----:B------:R-:W-:Y:S06]  /*1380*/  BRA `(.L_x_3887) ;  /* 0x0000000c00bc7947 */ /* 0x000fec0003800000 */
.L_x_3884:
        /* <DEDUP_REMOVED lines=11> */
.L_x_3889:
[----:B------:R-:W2:Y:S02]  /*1440*/  LDG.E R2, desc[UR36][R2.64] ;  /* 0x0000002402027981 */ /* 0x000ea4000c1e1900 */
[----:B--2---:R-:W-:-:S04]  /*1450*/  I2FP.F32.S32 R0, R2 ;  /* 0x0000000200007245 */ /* 0x004fc80000201400 */
[----:B------:R-:W-:-:S04]  /*1460*/  F2FP.F16.F32.PACK_AB R0, RZ, R0 ;  /* 0x00000000ff00723e */ /* 0x000fc800000000ff */
[----:B------:R-:W-:Y:S01]  /*1470*/  PRMT R24, R0, 0x7610, R24 ;  /* 0x0000761000187816 */ /* 0x000fe20000000018 */
[----:B------:R-:W-:Y:S06]  /*1480*/  BRA `(.L_x_3887) ;  /* 0x0000000c007c7947 */ /* 0x000fec0003800000 */
.L_x_3888:
[----:B------:R-:W2:Y:S02]  /*1490*/  LDG.E.U16 R2, desc[UR36][R2.64] ;  /* 0x0000002402027981 */ /* 0x000ea4000c1e1500 */
[----:B--2---:R-:W0:Y:S02]  /*14a0*/  I2F.S16 R0, R2 ;  /* 0x0000000200007306 */ /* 0x004e240000101400 */
[----:B0-----:R-:W-:-:S04]  /*14b0*/  F2FP.F16.F32.PACK_AB R0, RZ, R0 ;  /* 0x00000000ff00723e */ /* 0x001fc800000000ff */
[----:B------:R-:W-:Y:S01]  /*14c0*/  PRMT R24, R0, 0x7610, R24 ;  /* 0x0000761000187816 */ /* 0x000fe20000000018 */
[----:B------:R-:W-:Y:S06]  /*14d0*/  BRA `(.L_x_3887) ;  /* 0x0000000c00687947 */ /* 0x000fec0003800000 */
.L_x_3883:
        /* <DEDUP_REMOVED lines=9> */
.L_x_3891:
[----:B------:R0:W5:Y:S01]  /*1570*/  LDG.E.U16 R24, desc[UR36][R2.64] ;  /* 0x0000002402187981 */ /* 0x000162000c1e1500 */
[----:B------:R-:W-:Y:S05]  /*1580*/  BRA `(.L_x_3887) ;  /* 0x0000000c003c7947 */ /* 0x000fea0003800000 */
.L_x_3890:
        /* <DEDUP_REMOVED lines=9> */
.L_x_3893:
[----:B------:R1:W5:Y:S01]  /*1620*/  LDG.E.U16 R24, desc[UR36][R2.64] ;  /* 0x0000002402187981 */ /* 0x000362000c1e1500 */
[----:B------:R-:W-:Y:S05]  /*1630*/  BRA `(.L_x_3887) ;  /* 0x0000000c00107947 */ /* 0x000fea0003800000 */
.L_x_3892:
        /* <DEDUP_REMOVED lines=9> */
.L_x_3882:
        /* <DEDUP_REMOVED lines=14> */
.L_x_3896:
        /* <DEDUP_REMOVED lines=9> */
.L_x_3895:
        /* <DEDUP_REMOVED lines=28> */
.L_x_3898:
        /* <DEDUP_REMOVED lines=15> */
.L_x_3897:
[----:B------:R-:W2:Y:S02]  /*1af0*/  LDG.E.U16 R0, desc[UR36][R2.64] ;  /* 0x0000002402007981 */ /* 0x000ea4000c1e1500 */
[----:B--2---:R-:W-:-:S05]  /*1b00*/  IMAD.U32 R0, R0, 0x10000, RZ ;  /* 0x0001000000007824 */ /* 0x004fca00078e00ff */
[----:B------:R-:W-:-:S04]  /*1b10*/  F2FP.F16.F32.PACK_AB R0, RZ, R0 ;  /* 0x00000000ff00723e */ /* 0x000fc800000000ff */
[----:B------:R-:W-:Y:S01]  /*1b20*/  PRMT R24, R0, 0x7610, R24 ;  /* 0x0000761000187816 */ /* 0x000fe20000000018 */
[----:B------:R-:W-:Y:S06]  /*1b30*/  BRA `(.L_x_3887) ;  /* 0x0000000400d07947 */ /* 0x000fec0003800000 */
.L_x_3894:
        /* <DEDUP_REMOVED lines=13> */
.L_x_3901:
        /* <DEDUP_REMOVED lines=21> */
.L_x_3905:
[----:B------:R-:W-:Y:S05]  /*1d60*/  BSYNC B1 ;  /* 0x0000000000017941 */ /* 0x000fea0003800000 */
.L_x_3904:
[----:B------:R-:W-:Y:S01]  /*1d70*/  LEA R3, R0, 0x3b800000, 0x17 ;  /* 0x3b80000000037811 */ /* 0x000fe200078eb8ff */
[----:B------:R-:W-:-:S05]  /*1d80*/  IMAD.SHL.U32 R0, R2, 0x100000, RZ ;  /* 0x0010000002007824 */ /* 0x000fca00078e00ff */
[----:B------:R-:W-:-:S07]  /*1d90*/  LOP3.LUT R0, R3, R0, R4, 0xfe, !PT ;  /* 0x0000000003007212 */ /* 0x000fce00078efe04 */
.L_x_3903:
[----:B------:R-:W-:Y:S05]  /*1da0*/  BSYNC B0 ;  /* 0x0000000000007941 */ /* 0x000fea0003800000 */
.L_x_3902:
[----:B------:R-:W-:-:S04]  /*1db0*/  F2FP.F16.F32.PACK_AB R0, RZ, R0 ;  /* 0x00000000ff00723e */ /* 0x000fc800000000ff */
[----:B------:R-:W-:Y:S01]  /*1dc0*/  PRMT R24, R0, 0x7610, R24 ;  /* 0x0000761000187816 */ /* 0x000fe20000000018 */
[----:B------:R-:W-:Y:S06]  /*1dd0*/  BRA `(.L_x_3887) ;  /* 0x0000000400287947 */ /* 0x000fec0003800000 */
.L_x_3900:
        /* <DEDUP_REMOVED lines=21> */
.L_x_3909:
[----:B------:R-:W-:Y:S05]  /*1f30*/  BSYNC B1 ;  /* 0x0000000000017941 */ /* 0x000fea0003800000 */
.L_x_3908:
[----:B------:R-:W-:Y:S01]  /*1f40*/  LEA R3, R0, 0x37800000, 0x17 ;  /* 0x3780000000037811 */ /* 0x000fe200078eb8ff */
[----:B------:R-:W-:-:S05]  /*1f50*/  IMAD.SHL.U32 R0, R2, 0x200000, RZ ;  /* 0x0020000002007824 */ /* 0x000fca00078e00ff */
[----:B------:R-:W-:-:S07]  /*1f60*/  LOP3.LUT R0, R3, R0, R4, 0xfe, !PT ;  /* 0x0000000003007212 */ /* 0x000fce00078efe04 */
.L_x_3907:
[----:B------:R-:W-:Y:S05]  /*1f70*/  BSYNC B0 ;  /* 0x0000000000007941 */ /* 0x000fea0003800000 */
.L_x_3906:
[----:B------:R-:W-:-:S04]  /*1f80*/  F2FP.F16.F32.PACK_AB R0, RZ, R0 ;  /* 0x00000000ff00723e */ /* 0x000fc800000000ff */
[----:B------:R-:W-:Y:S01]  /*1f90*/  PRMT R24, R0, 0x7610, R24 ;  /* 0x0000761000187816 */ /* 0x000fe20000000018 */
[----:B------:R-:W-:Y:S06]  /*1fa0*/  BRA `(.L_x_3887) ;  /* 0x0000000000b47947 */ /* 0x000fec0003800000 */
.L_x_3899:
        /* <DEDUP_REMOVED lines=14> */
.L_x_3913:
[----:B------:R-:W-:Y:S05]  /*2090*/  BSYNC B0 ;  /* 0x0000000000007941 */ /* 0x000fea0003800000 */
.L_x_3912:
[----:B------:R-:W-:-:S04]  /*20a0*/  F2FP.F16.F32.PACK_AB R0, RZ, R0 ;  /* 0x00000000ff00723e */ /* 0x000fc800000000ff */
[----:B------:R-:W-:Y:S01]  /*20b0*/  PRMT R24, R0, 0x7610, R24 ;  /* 0x0000761000187816 */ /* 0x000fe20000000018 */
[----:B------:R-:W-:Y:S06]  /*20c0*/  BRA `(.L_x_3887) ;  /* 0x00000000006c7947 */ /* 0x000fec0003800000 */
.L_x_3886:
        /* <DEDUP_REMOVED lines=16> */
.L_x_3914:
[----:B------:R-:W-:Y:S01]  /*21d0*/  PRMT R24, RZ, 0x7610, R24 ;  /* 0x00007610ff187816 */ /* 0x000fe20000000018 */
[----:B------:R-:W-:Y:S06]  /*21e0*/  BRA `(.L_x_3887) ;  /* 0x0000000000247947 */ /* 0x000fec0003800000 */
.L_x_3911:
[----:B------:R-:W2:Y:S02]  /*21f0*/  LDG.E.64 R2, desc[UR36][R2.64] ;  /* 0x0000002402027981 */ /* 0x000ea4000c1e1b00 */
[----:B--2---:R-:W0:Y:S02]  /*2200*/  I2F.U64 R0, R2 ;  /* 0x0000000200007312 */ /* 0x004e240000301000 */
[----:B0-----:R-:W-:-:S04]  /*2210*/  F2FP.F16.F32.PACK_AB R0, RZ, R0 ;  /* 0x00000000ff00723e */ /* 0x001fc800000000ff */
[----:B------:R-:W-:Y:S01]  /*2220*/  PRMT R24, R0, 0x7610, R24 ;  /* 0x0000761000187816 */ /* 0x000fe20000000018 */
[----:B------:R-:W-:Y:S06]  /*2230*/  BRA `(.L_x_3887) ;  /* 0x0000000000107947 */ /* 0x000fec0003800000 */
.L_x_3910:
[----:B------:R-:W2:Y:S02]  /*2240*/  LDG.E R2, desc[UR36][R2.64] ;  /* 0x0000002402027981 */ /* 0x000ea4000c1e1900 */
[----:B--2---:R-:W-:-:S04]  /*2250*/  I2FP.F32.U32 R0, R2 ;  /* 0x0000000200007245 */ /* 0x004fc80000201000 */
[----:B------:R-:W-:-:S04]  /*2260*/  F2FP.F16.F32.PACK_AB R0, RZ, R0 ;  /* 0x00000000ff00723e */ /* 0x000fc800000000ff */
[----:B------:R-:W-:-:S07]  /*2270*/  PRMT R24, R0, 0x7610, R24 ;  /* 0x0000761000187816 */ /* 0x000fce0000000018 */
.L_x_3887:
[----:B------:R-:W-:-:S07]  /*2280*/  VIADD R19, R19, 0x80 ;  /* 0x0000008013137836 */ /* 0x000fce0000000000 */
.L_x_3881:
[----:B------:R-:W-:Y:S05]  /*2290*/  BSYNC B6 ;  /* 0x0000000000067941 */ /* 0x000fea0003800000 */
.L_x_3880:
        /* <DEDUP_REMOVED lines=28> */
.L_x_3920:
[----:B------:R-:W2:Y:S02]  /*2460*/  LDG.E.U8 R4, desc[UR36][R4.64] ;  /* 0x0000002404047981 */ /* 0x000ea4000c1e1100 */
[----:B--2---:R-:W-:-:S04]  /*2470*/  I2FP.F32.U32 R0, R4 ;  /* 0x0000000400007245 */ /* 0x004fc80000201000 */
[----:B------:R-:W-:-:S04]  /*2480*/  F2FP.F16.F32.PACK_AB R0, RZ, R0 ;  /* 0x00000000ff00723e */ /* 0x000fc800000000ff */
[----:B------:R-:W-:Y:S01]  /*2490*/  PRMT R2, R0, 0x7610, R2 ;  /* 0x0000761000027816 */ /* 0x000fe20000000002 */
[----:B------:R-:W-:Y:S06]  /*24a0*/  BRA `(.L_x_3922) ;  /* 0x0000000c00b87947 */ /* 0x000fec0003800000 */
.L_x_3919:
        /* <DEDUP_REMOVED lines=11> */
.L_x_3924:
[----:B------:R-:W2:Y:S02]  /*2560*/  LDG.E R4, desc[UR36][R4.64] ;  /* 0x0000002404047981 */ /* 0x000ea4000c1e1900 */
[----:B--2---:R-:W-:-:S04]  /*2570*/  I2FP.F32.S32 R0, R4 ;  /* 0x0000000400007245 */ /* 0x004fc80000201400 */
[----:B------:R-:W-:-:S04]  /*2580*/  F2FP.F16.F32.PACK_AB R0, RZ, R0 ;  /* 0x00000000ff00723e */ /* 0x000fc800000000ff */
[----:B------:R-:W-:Y:S01]  /*2590*/  PRMT R2, R0, 0x7610, R2 ;  /* 0x0000761000027816 */ /* 0x000fe20000000002 */
[----:B------:R-:W-:Y:S06]  /*25a0*/  BRA `(.L_x_3922) ;  /* 0x0000000c00787947 */ /* 0x000fec0003800000 */
.L_x_3923:
[----:B------:R-:W2:Y:S02]  /*25b0*/  LDG.E.U16 R4, desc[UR36][R4.64] ;  /* 0x0000002404047981 */ /* 0x000ea4000c1e1500 */
[----:B--2---:R-:W0:Y:S02]  /*25c0*/  I2F.S16 R0, R4 ;  /* 0x0000000400007306 */ /* 0x004e240000101400 */
[----:B0-----:R-:W-:-:S04]  /*25d0*/  F2FP.F16.F32.PACK_AB R0, RZ, R0 ;  /* 0x00000000ff00723e */ /* 0x001fc800000000ff */
[----:B------:R-:W-:Y:S01]  /*25e0*/  PRMT R2, R0, 0x7610, R2 ;  /* 0x0000761000027816 */ /* 0x000fe20000000002 */
[----:B------:R-:W-:Y:S06]  /*25f0*/  BRA `(.L_x_3922) ;  /* 0x0000000c00647947 */ /* 0x000fec0003800000 */
.L_x_3918:
        /* <DEDUP_REMOVED lines=9> */
.L_x_3926:
[----:B------:R0:W5:Y:S01]  /*2690*/  LDG.E.U16 R2, desc[UR36][R4.64] ;  /* 0x0000002404027981 */ /* 0x000162000c1e1500 */
[----:B------:R-:W-:Y:S05]  /*26a0*/  BRA `(.L_x_3922) ;  /* 0x0000000c00387947 */ /* 0x000fea0003800000 */
.L_x_3925:
        /* <DEDUP_REMOVED lines=9> */
.L_x_3928:
[----:B------:R1:W5:Y:S01]  /*2740*/  LDG.E.U16 R2, desc[UR36][R4.64] ;  /* 0x0000002404027981 */ /* 0x000362000c1e1500 */
[----:B------:R-:W-:Y:S05]  /*2750*/  BRA `(.L_x_3922) ;  /* 0x0000000c000c7947 */ /* 0x000fea0003800000 */
.L_x_3927:
        /* <DEDUP_REMOVED lines=9> */
.L_x_3917:
        /* <DEDUP_REMOVED lines=14> */
.L_x_3931:
        /* <DEDUP_REMOVED lines=9> */
.L_x_3930:
        /* <DEDUP_REMOVED lines=28> */
.L_x_3933:
        /* <DEDUP_REMOVED lines=14> */
.L_x_3932:
[----:B------:R-:W2:Y:S02]  /*2c00*/  LDG.E.U16 R0, desc[UR36][R4.64] ;  /* 0x0000002404007981 */ /* 0x000ea4000c1e1500 */
[----:B--2---:R-:W-:-:S05]  /*2c10*/  IMAD.U32 R0, R0, 0x10000, RZ ;  /* 0x0001000000007824 */ /* 0x004fca00078e00ff */
[----:B------:R-:W-:-:S04]  /*2c20*/  F2FP.F16.F32.PACK_AB R0, RZ, R0 ;  /* 0x00000000ff00723e */ /* 0x000fc800000000ff */
[----:B------:R-:W-:Y:S01]  /*2c30*/  PRMT R2, R0, 0x7610, R2 ;  /* 0x0000761000027816 */ /* 0x000fe20000000002 */
[----:B------:R-:W-:Y:S06]  /*2c40*/  BRA `(.L_x_3922) ;  /* 0x0000000400d07947 */ /* 0x000fec0003800000 */
.L_x_3929:
        /* <DEDUP_REMOVED lines=13> */
.L_x_3936:
        /* <DEDUP_REMOVED lines=21> */
.L_x_3940:
[----:B------:R-:W-:Y:S05]  /*2e70*/  BSYNC B1 ;  /* 0x0000000000017941 */ /* 0x000fea0003800000 */
.L_x_3939:
[----:B------:R-:W-:Y:S01]  /*2e80*/  LEA R3, R0, 0x3b800000, 0x17 ;  /* 0x3b80000000037811 */ /* 0x000fe200078eb8ff */
[----:B------:R-:W-:-:S05]  /*2e90*/  IMAD.SHL.U32 R0, R2, 0x100000, RZ ;  /* 0x0010000002007824 */ /* 0x000fca00078e00ff */
[----:B------:R-:W-:-:S07]  /*2ea0*/  LOP3.LUT R0, R3, R0, R4, 0xfe, !PT ;  /* 0x0000000003007212 */ /* 0x000fce00078efe04 */
.L_x_3938:
[----:B------:R-:W-:Y:S05]  /*2eb0*/  BSYNC B0 ;  /* 0x0000000000007941 */ /* 0x000fea0003800000 */
.L_x_3937:
[----:B------:R-:W-:-:S04]  /*2ec0*/  F2FP.F16.F32.PACK_AB R0, RZ, R0 ;  /* 0x00000000ff00723e */ /* 0x000fc800000000ff */
[----:B------:R-:W-:Y:S01]  /*2ed0*/  PRMT R2, R0, 0x7610, R2 ;  /* 0x0000761000027816 */ /* 0x000fe20000000002 */
[----:B------:R-:W-:Y:S06]  /*2ee0*/  BRA `(.L_x_3922) ;  /* 0x0000000400287947 */ /* 0x000fec0003800000 */
.L_x_3935:
        /* <DEDUP_REMOVED lines=21> */
.L_x_3944:
[----:B------:R-:W-:Y:S05]  /*3040*/  BSYNC B1 ;  /* 0x0000000000017941 */ /* 0x000fea0003800000 */
.L_x_3943:
[----:B------:R-:W-:Y:S01]  /*3050*/  LEA R3, R0, 0x37800000, 0x17 ;  /* 0x3780000000037811 */ /* 0x000fe200078eb8ff */
[----:B------:R-:W-:-:S05]  /*3060*/  IMAD.SHL.U32 R0, R2, 0x200000, RZ ;  /* 0x0020000002007824 */ /* 0x000fca00078e00ff */
[----:B------:R-:W-:-:S07]  /*3070*/  LOP3.LUT R0, R3, R0, R4, 0xfe, !PT ;  /* 0x0000000003007212 */ /* 0x000fce00078efe04 */
.L_x_3942:
[----:B------:R-:W-:Y:S05]  /*3080*/  BSYNC B0 ;  /* 0x0000000000007941 */ /* 0x000fea0003800000 */
.L_x_3941:
[----:B------:R-:W-:-:S04]  /*3090*/  F2FP.F16.F32.PACK_AB R0, RZ, R0 ;  /* 0x00000000ff00723e */ /* 0x000fc800000000ff */
[----:B------:R-:W-:Y:S01]  /*30a0*/  PRMT R2, R0, 0x7610, R2 ;  /* 0x0000761000027816 */ /* 0x000fe20000000002 */
[----:B------:R-:W-:Y:S06]  /*30b0*/  BRA `(.L_x_3922) ;  /* 0x0000000000b47947 */ /* 0x000fec0003800000 */
.L_x_3934:
        /* <DEDUP_REMOVED lines=14> */
.L_x_3948:
[----:B------:R-:W-:Y:S05]  /*31a0*/  BSYNC B0 ;  /* 0x0000000000007941 */ /* 0x000fea0003800000 */
.L_x_3947:
[----:B------:R-:W-:-:S04]  /*31b0*/  F2FP.F16.F32.PACK_AB R0, RZ, R0 ;  /* 0x00000000ff00723e */ /* 0x000fc800000000ff */
[----:B------:R-:W-:Y:S01]  /*31c0*/  PRMT R2, R0, 0x7610, R2 ;  /* 0x0000761000027816 */ /* 0x000fe20000000002 */
[----:B------:R-:W-:Y:S06]  /*31d0*/  BRA `(.L_x_3922) ;  /* 0x00000000006c7947 */ /* 0x000fec0003800000 */
.L_x_3921:
        /* <DEDUP_REMOVED lines=16> */
.L_x_3949:
[----:B------:R-:W-:Y:S01]  /*32e0*/  PRMT R2, RZ, 0x7610, R2 ;  /* 0x00007610ff027816 */ /* 0x000fe20000000002 */
[----:B------:R-:W-:Y:S06]  /*32f0*/  BRA `(.L_x_3922) ;  /* 0x0000000000247947 */ /* 0x000fec0003800000 */
.L_x_3946:
[----:B------:R-:W2:Y:S02]  /*3300*/  LDG.E.64 R4, desc[UR36][R4.64] ;  /* 0x0000002404047981 */ /* 0x000ea4000c1e1b00 */
[----:B--2---:R-:W0:Y:S02]  /*3310*/  I2F.U64 R0, R4 ;  /* 0x0000000400007312 */ /* 0x004e240000301000 */
[----:B0-----:R-:W-:-:S04]  /*3320*/  F2FP.F16.F32.PACK_AB R0, RZ, R0 ;  /* 0x00000000ff00723e */ /* 0x001fc800000000ff */
[----:B------:R-:W-:Y:S01]  /*3330*/  PRMT R2, R0, 0x7610, R2 ;  /* 0x0000761000027816 */ /* 0x000fe20000000002 */
[----:B------:R-:W-:Y:S06]  /*3340*/  BRA `(.L_x_3922) ;  /* 0x0000000000107947 */ /* 0x000fec0003800000 */
.L_x_3945:
[----:B------:R-:W2:Y:S02]  /*3350*/  LDG.E R4, desc[UR36][R4.64] ;  /* 0x0000002404047981 */ /* 0x000ea4000c1e1900 */
[----:B--2---:R-:W-:-:S04]  /*3360*/  I2FP.F32.U32 R0, R4 ;  /* 0x0000000400007245 */ /* 0x004fc80000201000 */
[----:B------:R-:W-:-:S04]  /*3370*/  F2FP.F16.F32.PACK_AB R0, RZ, R0 ;  /* 0x00000000ff00723e */ /* 0x000fc800000000ff */
[----:B------:R-:W-:-:S07]  /*3380*/  PRMT R2, R0, 0x7610, R2 ;  /* 0x0000761000027816 */ /* 0x000fce0000000002 */
.L_x_3922:
[----:B------:R-:W-:-:S07]  /*3390*/  VIADD R19, R19, 0x80 ;  /* 0x0000008013137836 */ /* 0x000fce0000000000 */
.L_x_3916:
[----:B------:R-:W-:Y:S05]  /*33a0*/  BSYNC B6 ;  /* 0x0000000000067941 */ /* 0x000fea0003800000 */
.L_x_3915:
        /* <DEDUP_REMOVED lines=25> */
.L_x_3955:
[----:B------:R-:W2:Y:S02]  /*3540*/  LDG.E.U8 R4, desc[UR36][R4.64] ;  /* 0x0000002404047981 */ /* 0x000ea4000c1e1100 */
[----:B--2---:R-:W-:-:S04]  /*3550*/  I2FP.F32.U32 R0, R4 ;  /* 0x0000000400007245 */ /* 0x004fc80000201000 */
[----:B------:R-:W-:-:S04]  /*3560*/  F2FP.F16.F32.PACK_AB R0, RZ, R0 ;  /* 0x00000000ff00723e */ /* 0x000fc800000000ff */
[----:B------:R-:W-:Y:S01]  /*3570*/  PRMT R22, R0, 0x7610, R22 ;  /* 0x0000761000167816 */ /* 0x000fe20000000016 */
[----:B------:R-:W-:Y:S06]  /*3580*/  BRA `(.L_x_3951) ;  /* 0x0000000c00bc7947 */ /* 0x000fec0003800000 */
.L_x_3954:
        /* <DEDUP_REMOVED lines=11> */
.L_x_3958:
[----:B------:R-:W2:Y:S02]  /*3640*/  LDG.E R4, desc[UR36][R4.64] ;  /* 0x0000002404047981 */ /* 0x000ea4000c1e1900 */
[----:B--2---:R-:W-:-:S04]  /*3650*/  I2FP.F32.S32 R0, R4 ;  /* 0x0000000400007245 */ /* 0x004fc80000201400 */
[----:B------:R-:W-:-:S04]  /*3660*/  F2FP.F16.F32.PACK_AB R0, RZ, R0 ;  /* 0x00000000ff00723e */ /* 0x000fc800000000ff */
[----:B------:R-:W-:Y:S01]  /*3670*/  PRMT R22, R0, 0x7610, R22 ;  /* 0x0000761000167816 */ /* 0x000fe20000000016 */
[----:B------:R-:W-:Y:S06]  /*3680*/  BRA `(.L_x_3951) ;  /* 0x0000000c007c7947 */ /* 0x000fec0003800000 */
.L_x_3957:
[----:B------:R-:W2:Y:S02]  /*3690*/  LDG.E.U16 R4, desc[UR36][R4.64] ;  /* 0x0000002404047981 */ /* 0x000ea4000c1e1500 */
[----:B--2---:R-:W0:Y:S02]  /*36a0*/  I2F.S16 R0, R4 ;  /* 0x0000000400007306 */ /* 0x004e240000101400 */
[----:B0-----:R-:W-:-:S04]  /*36b0*/  F2FP.F16.F32.PACK_AB R0, RZ, R0 ;  /* 0x00000000ff00723e */ /* 0x001fc800000000ff */
[----:B------:R-:W-:Y:S01]  /*36c0*/  PRMT R22, R0, 0x7610, R22 ;  /* 0x0000761000167816 */ /* 0x000fe20000000016 */
[----:B------:R-:W-:Y:S06]  /*36d0*/  BRA `(.L_x_3951) ;  /* 0x0000000c00687947 */ /* 0x000fec0003800000 */
.L_x_3953:
        /* <DEDUP_REMOVED lines=9> */
.L_x_3960:
[----:B------:R2:W5:Y:S01]  /*3770*/  LDG.E.U16 R22, desc[UR36][R4.64] ;  /* 0x0000002404167981 */ /* 0x000562000c1e1500 */
[----:B------:R-:W-:Y:S05]  /*3780*/  BRA `(.L_x_3951) ;  /* 0x0000000c003c7947 */ /* 0x000fea0003800000 */
.L_x_3959:
        /* <DEDUP_REMOVED lines=9> */
.L_x_3962:
[----:B------:R3:W5:Y:S01]  /*3820*/  LDG.E.U16 R22, desc[UR36][R4.64] ;  /* 0x0000002404167981 */ /* 0x000762000c1e1500 */
[----:B------:R-:W-:Y:S05]  /*3830*/  BRA `(.L_x_3951) ;  /* 0x0000000c00107947 */ /* 0x000fea0003800000 */
.L_x_3961:
        /* <DEDUP_REMOVED lines=9> */
.L_x_3952:
        /* <DEDUP_REMOVED lines=14> */
.L_x_3965:
        /* <DEDUP_REMOVED lines=9> */
.L_x_3964:
        /* <DEDUP_REMOVED lines=28> */
.L_x_3967:
        /* <DEDUP_REMOVED lines=15> */
.L_x_3966:
[----:B------:R-:W2:Y:S02]  /*3cf0*/  LDG.E.U16 R0, desc[UR36][R4.64] ;  /* 0x0000002404007981 */ /* 0x000ea4000c1e1500 */
[----:B--2---:R-:W-:-:S05]  /*3d00*/  IMAD.U32 R0, R0, 0x10000, RZ ;  /* 0x0001000000007824 */ /* 0x004fca00078e00ff */
[----:B------:R-:W-:-:S04]  /*3d10*/  F2FP.F16.F32.PACK_AB R0, RZ, R0 ;  /* 0x00000000ff00723e */ /* 0x000fc800000000ff */
[----:B------:R-:W-:Y:S01]  /*3d20*/  PRMT R22, R0, 0x7610, R22 ;  /* 0x0000761000167816 */ /* 0x000fe20000000016 */
[----:B------:R-:W-:Y:S06]  /*3d30*/  BRA `(.L_x_3951) ;  /* 0x0000000400d07947 */ /* 0x000fec0003800000 */
.L_x_3963:
        /* <DEDUP_REMOVED lines=13> */
.L_x_3970:
        /* <DEDUP_REMOVED lines=21> */
.L_x_3974:
[----:B------:R-:W-:Y:S05]  /*3f60*/  BSYNC B1 ;  /* 0x0000000000017941 */ /* 0x000fea0003800000 */
.L_x_3973:
[----:B------:R-:W-:Y:S01]  /*3f70*/  LEA R5, R0, 0x3b800000, 0x17 ;  /* 0x3b80000000057811 */ /* 0x000fe200078eb8ff */
[----:B------:R-:W-:-:S05]  /*3f80*/  IMAD.SHL.U32 R0, R3, 0x100000, RZ ;  /* 0x0010000003007824 */ /* 0x000fca00078e00ff */
[----:B------:R-:W-:-:S07]  /*3f90*/  LOP3.LUT R0, R5, R0, R6, 0xfe, !PT ;  /* 0x0000000005007212 */ /* 0x000fce00078efe06 */
.L_x_3972:
[----:B------:R-:W-:Y:S05]  /*3fa0*/  BSYNC B0 ;  /* 0x0000000000007941 */ /* 0x000fea0003800000 */
.L_x_3971:
[----:B------:R-:W-:-:S04]  /*3fb0*/  F2FP.F16.F32.PACK_AB R0, RZ, R0 ;  /* 0x00000000ff00723e */ /* 0x000fc800000000ff */
[----:B------:R-:W-:Y:S01]  /*3fc0*/  PRMT R22, R0, 0x7610, R22 ;  /* 0x0000761000167816 */ /* 0x000fe20000000016 */
[----:B------:R-:W-:Y:S06]  /*3fd0*/  BRA `(.L_x_3951) ;  /* 0x0000000400287947 */ /* 0x000fec0003800000 */
.L_x_3969:
        /* <DEDUP_REMOVED lines=21> */
.L_x_3978:
[----:B------:R-:W-:Y:S05]  /*4130*/  BSYNC B1 ;  /* 0x0000000000017941 */ /* 0x000fea0003800000 */
.L_x_3977:
[----:B------:R-:W-:Y:S01]  /*4140*/  LEA R5, R0, 0x37800000, 0x17 ;  /* 0x3780000000057811 */ /* 0x000fe200078eb8ff */
[----:B------:R-:W-:-:S05]  /*4150*/  IMAD.SHL.U32 R0, R3, 0x200000, RZ ;  /* 0x0020000003007824 */ /* 0x000fca00078e00ff */
[----:B------:R-:W-:-:S07]  /*4160*/  LOP3.LUT R0, R5, R0, R6, 0xfe, !PT ;  /* 0x0000000005007212 */ /* 0x000fce00078efe06 */
.L_x_3976:
[----:B------:R-:W-:Y:S05]  /*4170*/  BSYNC B0 ;  /* 0x0000000000007941 */ /* 0x000fea0003800000 */
.L_x_3975:
[----:B------:R-:W-:-:S04]  /*4180*/  F2FP.F16.F32.PACK_AB R0, RZ, R0 ;  /* 0x00000000ff00723e */ /* 0x000fc800000000ff */
[----:B------:R-:W-:Y:S01]  /*4190*/  PRMT R22, R0, 0x7610, R22 ;  /* 0x0000761000167816 */ /* 0x000fe20000000016 */
[----:B------:R-:W-:Y:S06]  /*41a0*/  BRA `(.L_x_3951) ;  /* 0x0000000000b47947 */ /* 0x000fec0003800000 */
.L_x_3968:
        /* <DEDUP_REMOVED lines=14> */
.L_x_3982:
[----:B------:R-:W-:Y:S05]  /*4290*/  BSYNC B0 ;  /* 0x0000000000007941 */ /* 0x000fea0003800000 */
.L_x_3981:
[----:B------:R-:W-:-:S04]  /*42a0*/  F2FP.F16.F32.PACK_AB R0, RZ, R0 ;  /* 0x00000000ff00723e */ /* 0x000fc800000000ff */
[----:B------:R-:W-:Y:S01]  /*42b0*/  PRMT R22, R0, 0x7610, R22 ;  /* 0x0000761000167816 */ /* 0x000fe20000000016 */
[----:B------:R-:W-:Y:S06]  /*42c0*/  BRA `(.L_x_3951) ;  /* 0x00000000006c7947 */ /* 0x000fec0003800000 */
.L_x_3956:
        /* <DEDUP_REMOVED lines=16> */
.L_x_3983:
[----:B------:R-:W-:Y:S01]  /*43d0*/  PRMT R22, RZ, 0x7610, R22 ;  /* 0x00007610ff167816 */ /* 0x000fe20000000016 */
[----:B------:R-:W-:Y:S06]  /*43e0*/  BRA `(.L_x_3951) ;  /* 0x0000000000247947 */ /* 0x000fec0003800000 */
.L_x_3980:
[----:B------:R-:W2:Y:S02]  /*43f0*/  LDG.E.64 R4, desc[UR36][R4.64] ;  /* 0x0000002404047981 */ /* 0x000ea4000c1e1b00 */
[----:B--2---:R-:W0:Y:S02]  /*4400*/  I2F.U64 R0, R4 ;  /* 0x0000000400007312 */ /* 0x004e240000301000 */
[----:B0-----:R-:W-:-:S04]  /*4410*/  F2FP.F16.F32.PACK_AB R0, RZ, R0 ;  /* 0x00000000ff00723e */ /* 0x001fc800000000ff */
[----:B------:R-:W-:Y:S01]  /*4420*/  PRMT R22, R0, 0x7610, R22 ;  /* 0x0000761000167816 */ /* 0x000fe20000000016 */
[----:B------:R-:W-:Y:S06]  /*4430*/  BRA `(.L_x_3951) ;  /* 0x0000000000107947 */ /* 0x000fec0003800000 */
.L_x_3979:
[----:B------:R-:W2:Y:S02]  /*4440*/  LDG.E R4, desc[UR36][R4.64] ;  /* 0x0000002404047981 */ /* 0x000ea4000c1e1900 */
[----:B--2---:R-:W-:-:S04]  /*4450*/  I2FP.F32.U32 R0, R4 ;  /* 0x0000000400007245 */ /* 0x004fc80000201000 */
[----:B------:R-:W-:-:S04]  /*4460*/  F2FP.F16.F32.PACK_AB R0, RZ, R0 ;  /* 0x00000000ff00723e */ /* 0x000fc800000000ff */
[----:B------:R-:W-:-:S07]  /*4470*/  PRMT R22, R0, 0x7610, R22 ;  /* 0x0000761000167816 */ /* 0x000fce0000000016 */
.L_x_3951:
[----:B------:R-:W-:Y:S05]  /*4480*/  BSYNC B6 ;  /* 0x0000000000067941 */ /* 0x000fea0003800000 */
.L_x_3950:
        /* <DEDUP_REMOVED lines=12> */
[----:B-----5:R-:W-:-:S06]  /*4550*/  HADD2.F32 R25, -RZ, R25.H0_H0 ;  /* 0x20000019ff197230 */ /* 0x020fcc0000004100 */
[----:B------:R-:W1:Y:S01]  /*4560*/  MUFU.RCP R25, R25 ;  /* 0x0000001900197308 */ /* 0x000e620000001000 */
[----:B0-----:R-:W-:-:S05]  /*4570*/  HADD2.F32 R0, -RZ, R0.H0_H0 ;  /* 0x20000000ff007230 */ /* 0x001fca0000004100 */
[----:B-1----:R-:W-:-:S05]  /*4580*/  FMUL.FTZ R0, R0, R25 ;  /* 0x0000001900007220 */ /* 0x002fca0000410000 */
[----:B------:R-:W-:-:S05]  /*4590*/  F2FP.F16.F32.PACK_AB R0, RZ, R0 ;  /* 0x00000000ff00723e */ /* 0x000fca00000000ff */
[----:B------:R-:W-:-:S04]  /*45a0*/  HADD2.F32 R3, -RZ, R0.H0_H0 ;  /* 0x20000000ff037230 */ /* 0x000fc80000004100 */
[----:B------:R-:W0:Y:S02]  /*45b0*/  FRND.TRUNC R0, R3 ;  /* 0x0000000300007307 */ /* 0x000e24000020d000 */
[----:B0-----:R-:W-:-:S07]  /*45c0*/  F2FP.F16.F32.PACK_AB R0, RZ, R0 ;  /* 0x00000000ff00723e */ /* 0x001fce00000000ff */
.L_x_3985:
[----:B------:R-:W-:Y:S05]  /*45d0*/  BSYNC B0 ;  /* 0x0000000000007941 */ /* 0x000fea0003800000 */
.L_x_3984:
[----:B------:R-:W-:Y:S04]  /*45e0*/  BSSY B0, `(.L_x_3986) ;  /* 0x000000b000007945 */ /* 0x000fe80003800000 */
[----:B------:R-:W-:Y:S05]  /*45f0*/  @P0 BRA `(.L_x_3987) ;  /* 0x0000000000240947 */ /* 0x000fea0003800000 */
[----:B------:R-:W0:Y:S01]  /*4600*/  LDC.U16 R4, c[0x0][0x216] ;  /* 0x00008580ff047b82 */ /* 0x000e220000000400 */
[----:B-----5:R-:W-:-:S04]  /*4610*/  HADD2.F32 R24, -RZ, R24.H0_H0 ;  /* 0x20000018ff187230 */ /* 0x020fc80000004100 */
[----:B------:R-:W1:Y:S01]  /*4620*/  MUFU.RCP R3, R24 ;  /* 0x0000001800037308 */ /* 0x000e620000001000 */
[----:B0-----:R-:W-:-:S05]  /*4630*/  HADD2.F32 R4, -RZ, R4.H0_H0 ;  /* 0x20000004ff047230 */ /* 0x001fca0000004100 */
[----:B-1----:R-:W-:-:S05]  /*4640*/  FMUL.FTZ R3, R4, R3 ;  /* 0x0000000304037220 */ /* 0x002fca0000410000 */
[----:B------:R-:W-:-:S05]  /*4650*/  F2FP.F16.F32.PACK_AB R3, RZ, R3 ;  /* 0x00000003ff03723e */ /* 0x000fca00000000ff */
[----:B------:R-:W-:-:S04]  /*4660*/  HADD2.F32 R3, -RZ, R3.H0_H0 ;  /* 0x20000003ff037230 */ /* 0x000fc80000004100 */
[----:B------:R-:W0:Y:S02]  /*4670*/  FRND.TRUNC R25, R3 ;  /* 0x0000000300197307 */ /* 0x000e24000020d000 */
[----:B0-----:R-:W-:-:S07]  /*4680*/  F2FP.F16.F32.PACK_AB R25, RZ, R25 ;  /* 0x00000019ff19723e */ /* 0x001fce00000000ff */
.L_x_3987:
[----:B------:R-:W-:Y:S05]  /*4690*/  BSYNC B0 ;  /* 0x0000000000007941 */ /* 0x000fea0003800000 */
.L_x_3986:
[----:B------:R-:W-:Y:S04]  /*46a0*/  BSSY B0, `(.L_x_3988) ;  /* 0x000000b000007945 */ /* 0x000fe80003800000 */
[----:B------:R-:W-:Y:S05]  /*46b0*/  @P1 BRA `(.L_x_3989) ;  /* 0x0000000000241947 */ /* 0x000fea0003800000 */
        /* <DEDUP_REMOVED lines=9> */
.L_x_3989:
[----:B------:R-:W-:Y:S05]  /*4750*/  BSYNC B0 ;  /* 0x0000000000007941 */ /* 0x000fea0003800000 */
.L_x_3988:
        /* <DEDUP_REMOVED lines=11> */
.L_x_3991:
[----:B------:R-:W-:Y:S05]  /*4810*/  BSYNC B0 ;  /* 0x0000000000007941 */ /* 0x000fea0003800000 */
.L_x_3990:
        /* <DEDUP_REMOVED lines=24> */
.L_x_3997:
[----:B------:R-:W-:Y:S02]  /*49a0*/  HADD2.F32 R5, -RZ, R0.H0_H0 ;  /* 0x20000000ff057230 */ /* 0x000fe40000004100 */
[----:B------:R-:W-:-:S04]  /*49b0*/  IMAD.MOV.U32 R19, RZ, RZ, R23 ;  /* 0x000000ffff137224 */ /* 0x000fc800078e0017 */
[----:B------:R-:W0:Y:S02]  /*49c0*/  F2I.S64.TRUNC R4, R5 ;  /* 0x0000000500047311 */ /* 0x000e24000020d900 */
[----:B0-----:R4:W-:Y:S01]  /*49d0*/  STG.E.U8 desc[UR36][R2.64], R4 ;  /* 0x0000000402007986 */ /* 0x0019e2000c101124 */
[----:B------:R-:W-:Y:S05]  /*49e0*/  BRA `(.L_x_3993) ;  /* 0x0000000c00d47947 */ /* 0x000fea0003800000 */
.L_x_3996:
        /* <DEDUP_REMOVED lines=11> */
.L_x_4000:
[----:B------:R-:W-:Y:S02]  /*4aa0*/  HADD2.F32 R0, -RZ, R0.H0_H0 ;  /* 0x20000000ff007230 */ /* 0x000fe40000004100 */
[----:B------:R-:W-:Y:S02]  /*4ab0*/  IMAD.MOV.U32 R19, RZ, RZ, R23 ;  /* 0x000000ffff137224 */ /* 0x000fe400078e0017 */
[----:B------:R-:W0:Y:S02]  /*4ac0*/  F2I.FTZ.TRUNC.NTZ R5, R0 ;  /* 0x0000000000057305 */ /* 0x000e24000021f100 */
[----:B0-----:R2:W-:Y:S01]  /*4ad0*/  STG.E desc[UR36][R2.64], R5 ;  /* 0x0000000502007986 */ /* 0x0015e2000c101924 */
[----:B------:R-:W-:Y:S05]  /*4ae0*/  BRA `(.L_x_3993) ;  /* 0x0000000c00947947 */ /* 0x000fea0003800000 */
.L_x_3999:
[----:B------:R-:W-:Y:S02]  /*4af0*/  HADD2.F32 R0, -RZ, R0.H0_H0 ;  /* 0x20000000ff007230 */ /* 0x000fe40000004100 */
[----:B------:R-:W-:Y:S02]  /*4b00*/  IMAD.MOV.U32 R19, RZ, RZ, R23 ;  /* 0x000000ffff137224 */ /* 0x000fe400078e0017 */
[----:B------:R-:W0:Y:S02]  /*4b10*/  F2I.FTZ.TRUNC.NTZ R5, R0 ;  /* 0x0000000000057305 */ /* 0x000e24000021f100 */
[----:B0-----:R0:W-:Y:S01]  /*4b20*/  STG.E.U16 desc[UR36][R2.64], R5 ;  /* 0x0000000502007986 */ /* 0x0011e2000c101524 */
[----:B------:R-:W-:Y:S05]  /*4b30*/  BRA `(.L_x_3993) ;  /* 0x0000000c00807947 */ /* 0x000fea0003800000 */
.L_x_3995:
        /* <DEDUP_REMOVED lines=10> */
.L_x_4002:
[----:B------:R0:W-:Y:S01]  /*4be0*/  STG.E.U16 desc[UR36][R2.64], R0 ;  /* 0x0000000002007986 */ /* 0x0001e2000c101524 */
[----:B------:R-:W-:Y:S01]  /*4bf0*/  IMAD.MOV.U32 R19, RZ, RZ, R23 ;  /* 0x000000ffff137224 */ /* 0x000fe200078e0017 */
[----:B------:R-:W-:Y:S06]  /*4c00*/  BRA `(.L_x_3993) ;  /* 0x0000000c004c7947 */ /* 0x000fec0003800000 */
.L_x_4001:
        /* <DEDUP_REMOVED lines=11> */
.L_x_4004:
[----:B------:R-:W-:Y:S02]  /*4cc0*/  HADD2.F32 R0, -RZ, R0.H0_H0 ;  /* 0x20000000ff007230 */ /* 0x000fe40000004100 */
[----:B------:R-:W-:-:S03]  /*4cd0*/  IMAD.MOV.U32 R19, RZ, RZ, R23 ;  /* 0x000000ffff137224 */ /* 0x000fc600078e0017 */
[----:B------:R-:W-:-:S04]  /*4ce0*/  F2FP.F16.F32.PACK_AB R0, RZ, R0 ;  /* 0x00000000ff00723e */ /* 0x000fc800000000ff */
[----:B------:R-:W-:-:S05]  /*4cf0*/  PRMT R0, R0, 0x5410, RZ ;  /* 0x0000541000007816 */ /* 0x000fca00000000ff */
[----:B------:R0:W-:Y:S01]  /*4d00*/  STG.E desc[UR36][R2.64], R0 ;  /* 0x0000000002007986 */ /* 0x0001e2000c101924 */
[----:B------:R-:W-:Y:S05]  /*4d10*/  BRA `(.L_x_3993) ;  /* 0x0000000c00087947 */ /* 0x000fea0003800000 */
.L_x_4003:
[----:B------:R-:W-:Y:S02]  /*4d20*/  HADD2.F32 R4, -RZ, R0.H0_H0 ;  /* 0x20000000ff047230 */ /* 0x000fe40000004100 */
[----:B------:R-:W-:-:S03]  /*4d30*/  IMAD.MOV.U32 R19, RZ, RZ, R23 ;  /* 0x000000ffff137224 */ /* 0x000fc600078e0017 */
[----:B------:R-:W-:-:S06]  /*4d40*/  FMUL.FTZ R4, R4, 1 ;  /* 0x3f80000004047820 */ /* 0x000fcc0000410000 */
[----:B------:R-:W0:Y:S02]  /*4d50*/  F2F.F64.F32 R4, R4 ;  /* 0x0000000400047310 */ /* 0x000e240000201800 */
[----:B0-----:R0:W-:Y:S01]  /*4d60*/  STG.E.64 desc[UR36][R2.64], R4 ;  /* 0x0000000402007986 */ /* 0x0011e2000c101b24 */
[----:B------:R-:W-:Y:S05]  /*4d70*/  BRA `(.L_x_3993) ;  /* 0x0000000800f07947 */ /* 0x000fea0003800000 */
.L_x_3994:
        /* <DEDUP_REMOVED lines=14> */
.L_x_4007:
[----:B------:R-:W-:Y:S01]  /*4e60*/  HADD2.F32 R0, -RZ, R0.H0_H0 ;  /* 0x20000000ff007230 */ /* 0x000fe20000004100 */
[----:B------:R-:W-:Y:S01]  /*4e70*/  CS2R R6, SRZ ;  /* 0x0000000000067805 */ /* 0x000fe2000001ff00 */
[----:B------:R-:W-:-:S03]  /*4e80*/  IMAD.MOV.U32 R19, RZ, RZ, R23 ;  /* 0x000000ffff137224 */ /* 0x000fc600078e0017 */
[----:B------:R-:W-:-:S04]  /*4e90*/  FMUL.FTZ R0, R0, 1 ;  /* 0x3f80000000007820 */ /* 0x000fc80000410000 */
[----:B------:R-:W0:Y:S02]  /*4ea0*/  F2F.F64.F32 R4, R0 ;  /* 0x0000000000047310 */ /* 0x000e240000201800 */
[----:B0-----:R0:W-:Y:S01]  /*4eb0*/  STG.E.128 desc[UR36][R2.64], R4 ;  /* 0x0000000402007986 */ /* 0x0011e2000c101d24 */
[----:B------:R-:W-:Y:S05]  /*4ec0*/  BRA `(.L_x_3993) ;  /* 0x00000008009c7947 */ /* 0x000fea0003800000 */
.L_x_4006:
        /* <DEDUP_REMOVED lines=21> */
.L_x_4011:
[----:B------:R-:W-:Y:S05]  /*5020*/  BSYNC B0 ;  /* 0x0000000000007941 */ /* 0x000fea0003800000 */
.L_x_4010:
[----:B------:R-:W-:Y:S01]  /*5030*/  LOP3.LUT R5, R0, R5, RZ, 0xfc, !PT ;  /* 0x0000000500057212 */ /* 0x000fe200078efcff */
[----:B------:R-:W-:-:S04]  /*5040*/  IMAD.MOV.U32 R19, RZ, RZ, R23 ;  /* 0x000000ffff137224 */ /* 0x000fc800078e0017 */
[----:B------:R0:W-:Y:S01]  /*5050*/  STG.E.U8 desc[UR36][R2.64], R5 ;  /* 0x0000000502007986 */ /* 0x0001e2000c101124 */
[----:B------:R-:W-:Y:S05]  /*5060*/  BRA `(.L_x_3993) ;  /* 0x0000000800347947 */ /* 0x000fea0003800000 */
.L_x_4009:
        /* <DEDUP_REMOVED lines=13> */
.L_x_4013:
[----:B------:R-:W-:Y:S01]  /*5140*/  IMAD.MOV.U32 R0, RZ, RZ, 0x7f ;  /* 0x0000007fff007424 */ /* 0x000fe200078e00ff */
[----:B------:R-:W-:-:S04]  /*5150*/  ISETP.GT.U32.AND P0, PT, R4, 0x7f800000, PT ;  /* 0x7f8000000400780c */ /* 0x000fc80003f04070 */
[----:B------:R-:W-:-:S09]  /*5160*/  SEL R0, R0, 0x7c, P0 ;  /* 0x0000007c00007807 */ /* 0x000fd20000000000 */
.L_x_4014:
[----:B------:R-:W-:Y:S05]  /*5170*/  BSYNC B0 ;  /* 0x0000000000007941 */ /* 0x000fea0003800000 */
.L_x_4012:
[----:B------:R-:W-:Y:S01]  /*5180*/  LOP3.LUT R4, R5, 0x80000000, RZ, 0xc0, !PT ;  /* 0x8000000005047812 */ /* 0x000fe200078ec0ff */
[----:B------:R-:W-:-:S03]  /*5190*/  IMAD.MOV.U32 R19, RZ, RZ, R23 ;  /* 0x000000ffff137224 */ /* 0x000fc600078e0017 */
[----:B------:R-:W-:-:S04]  /*51a0*/  SHF.R.U32.HI R5, RZ, 0x18, R4 ;  /* 0x00000018ff057819 */ /* 0x000fc80000011604 */
[----:B------:R-:W-:-:S05]  /*51b0*/  LOP3.LUT R5, R0, R5, RZ, 0xfc, !PT ;  /* 0x0000000500057212 */ /* 0x000fca00078efcff */
[----:B------:R0:W-:Y:S01]  /*51c0*/  STG.E.U8 desc[UR36][R2.64], R5 ;  /* 0x0000000502007986 */ /* 0x0001e2000c101124 */
[----:B------:R-:W-:Y:S05]  /*51d0*/  BRA `(.L_x_3993) ;  /* 0x0000000400d87947 */ /* 0x000fea0003800000 */
.L_x_4008:
[----:B------:R-:W-:Y:S02]  /*51e0*/  HADD2.F32 R0, -RZ, R0.H0_H0 ;  /* 0x20000000ff007230 */ /* 0x000fe40000004100 */
[----:B------:R-:W-:-:S03]  /*51f0*/  IMAD.MOV.U32 R19, RZ, RZ, R23 ;  /* 0x000000ffff137224 */ /* 0x000fc600078e0017 */
[----:B------:R-:W-:-:S05]  /*5200*/  F2FP.BF16.F32.PACK_AB R0, RZ, R0 ;  /* 0x00000000ff00723e */ /* 0x000fca00000010ff */
[----:B------:R0:W-:Y:S01]  /*5210*/  STG.E.U16 desc[UR36][R2.64], R0 ;  /* 0x0000000002007986 */ /* 0x0001e2000c101524 */
[----:B------:R-:W-:Y:S05]  /*5220*/  BRA `(.L_x_3993) ;  /* 0x0000000400c47947 */ /* 0x000fea0003800000 */
.L_x_4005:
        /* <DEDUP_REMOVED lines=13> */
.L_x_4017:
        /* <DEDUP_REMOVED lines=17> */
.L_x_4020:
[----:B------:R-:W-:-:S04]  /*5410*/  LOP3.LUT R0, R7, 0x80000000, RZ, 0xc0, !PT ;  /* 0x8000000007007812 */ /* 0x000fc800078ec0ff */
[----:B------:R-:W-:-:S04]  /*5420*/  SHF.R.U32.HI R5, RZ, 0x18, R0 ;  /* 0x00000018ff057819 */ /* 0x000fc80000011600 */
[----:B------:R-:W-:-:S04]  /*5430*/  LOP3.LUT R4, R4, R5, RZ, 0xfc, !PT ;  /* 0x0000000504047212 */ /* 0x000fc800078efcff */
[----:B------:R-:W-:-:S07]  /*5440*/  PRMT R0, R4, 0x7610, R0 ;  /* 0x0000761004007816 */ /* 0x000fce0000000000 */
.L_x_4019:
[----:B------:R-:W-:Y:S05]  /*5450*/  BSYNC B0 ;  /* 0x0000000000007941 */ /* 0x000fea0003800000 */
.L_x_4018:
[----:B------:R0:W-:Y:S01]  /*5460*/  STG.E.U8 desc[UR36][R2.64], R0 ;  /* 0x0000000002007986 */ /* 0x0001e2000c101124 */
[----:B------:R-:W-:Y:S01]  /*5470*/  IMAD.MOV.U32 R19, RZ, RZ, R23 ;  /* 0x000000ffff137224 */ /* 0x000fe200078e0017 */
[----:B------:R-:W-:Y:S06]  /*5480*/  BRA `(.L_x_3993) ;  /* 0x00000004002c7947 */ /* 0x000fec0003800000 */
.L_x_4016:
        /* <DEDUP_REMOVED lines=17> */
.L_x_4023:
[----:B------:R-:W-:-:S04]  /*55a0*/  LOP3.LUT R0, R7, 0x80000000, RZ, 0xc0, !PT ;  /* 0x8000000007007812 */ /* 0x000fc800078ec0ff */
[----:B------:R-:W-:-:S04]  /*55b0*/  SHF.R.U32.HI R5, RZ, 0x18, R0 ;  /* 0x00000018ff057819 */ /* 0x000fc80000011600 */
[----:B------:R-:W-:-:S04]  /*55c0*/  LOP3.LUT R4, R4, R5, RZ, 0xfc, !PT ;  /* 0x0000000504047212 */ /* 0x000fc800078efcff */
[----:B------:R-:W-:-:S07]  /*55d0*/  PRMT R0, R4, 0x7610, R0 ;  /* 0x0000761004007816 */ /* 0x000fce0000000000 */
.L_x_4022:
[----:B------:R-:W-:Y:S05]  /*55e0*/  BSYNC B0 ;  /* 0x0000000000007941 */ /* 0x000fea0003800000 */
.L_x_4021:
[----:B------:R0:W-:Y:S01]  /*55f0*/  STG.E.U8 desc[UR36][R2.64], R0 ;  /* 0x0000000002007986 */ /* 0x0001e2000c101124 */
[----:B------:R-:W-:Y:S01]  /*5600*/  IMAD.MOV.U32 R19, RZ, RZ, R23 ;  /* 0x000000ffff137224 */ /* 0x000fe200078e0017 */
[----:B------:R-:W-:Y:S06]  /*5610*/  BRA `(.L_x_3993) ;  /* 0x0000000000c87947 */ /* 0x000fec0003800000 */
.L_x_4015:
        /* <DEDUP_REMOVED lines=23> */
.L_x_3998:
        /* <DEDUP_REMOVED lines=16> */
.L_x_4026:
[----:B------:R-:W-:Y:S01]  /*5890*/  IMAD.MOV.U32 R19, RZ, RZ, R23 ;  /* 0x000000ffff137224 */ /* 0x000fe200078e0017 */
[----:B------:R-:W-:Y:S06]  /*58a0*/  BRA `(.L_x_3993) ;  /* 0x0000000000247947 */ /* 0x000fec0003800000 */
.L_x_4025:
[----:B------:R-:W-:Y:S02]  /*58b0*/  HADD2.F32 R4, -RZ, R0.H0_H0 ;  /* 0x20000000ff047230 */ /* 0x000fe40000004100 */
[----:B------:R-:W-:-:S04]  /*58c0*/  IMAD.MOV.U32 R19, RZ, RZ, R23 ;  /* 0x000000ffff137224 */ /* 0x000fc800078e0017 */
[----:B------:R-:W0:Y:S02]  /*58d0*/  F2I.U64.TRUNC R4, R4 ;  /* 0x0000000400047311 */ /* 0x000e24000020d800 */
[----:B0-----:R0:W-:Y:S01]  /*58e0*/  STG.E.64 desc[UR36][R2.64], R4 ;  /* 0x0000000402007986 */ /* 0x0011e2000c101b24 */
[----:B------:R-:W-:Y:S05]  /*58f0*/  BRA `(.L_x_3993) ;  /* 0x0000000000107947 */ /* 0x000fea0003800000 */
.L_x_4024:
[----:B------:R-:W-:Y:S02]  /*5900*/  HADD2.F32 R0, -RZ, R0.H0_H0 ;  /* 0x20000000ff007230 */ /* 0x000fe40000004100 */
[----:B------:R-:W-:Y:S02]  /*5910*/  IMAD.MOV.U32 R19, RZ, RZ, R23 ;  /* 0x000000ffff137224 */ /* 0x000fe400078e0017 */
[----:B------:R-:W0:Y:S02]  /*5920*/  F2I.FTZ.U32.TRUNC.NTZ R5, R0 ;  /* 0x0000000000057305 */ /* 0x000e24000021f000 */
[----:B0-----:R0:W-:Y:S03]  /*5930*/  STG.E desc[UR36][R2.64], R5 ;  /* 0x0000000502007986 */ /* 0x0011e6000c101924 */
.L_x_3993:
[----:B------:R-:W-:Y:S05]  /*5940*/  BSYNC B6 ;  /* 0x0000000000067941 */ /* 0x000fea0003800000 */
.L_x_3992:
        /* <DEDUP_REMOVED lines=25> */
.L_x_4032:
[----:B------:R-:W-:-:S06]  /*5ae0*/  HADD2.F32 R5, -RZ, R25.H0_H0 ;  /* 0x20000019ff057230 */ /* 0x000fcc0000004100 */
[----:B------:R-:W0:Y:S02]  /*5af0*/  F2I.S64.TRUNC R4, R5 ;  /* 0x0000000500047311 */ /* 0x000e24000020d900 */
[----:B0-----:R4:W-:Y:S01]  /*5b00*/  STG.E.U8 desc[UR36][R2.64], R4 ;  /* 0x0000000402007986 */ /* 0x0019e2000c101124 */
[----:B------:R-:W-:Y:S05]  /*5b10*/  BRA `(.L_x_4034) ;  /* 0x0000000c00847947 */ /* 0x000fea0003800000 */
.L_x_4031:
        /* <DEDUP_REMOVED lines=10> */
.L_x_4036:
[----:B------:R-:W-:-:S06]  /*5bc0*/  HADD2.F32 R25, -RZ, R25.H0_H0 ;  /* 0x20000019ff197230 */ /* 0x000fcc0000004100 */
[----:B------:R-:W0:Y:S02]  /*5bd0*/  F2I.FTZ.TRUNC.NTZ R25, R25 ;  /* 0x0000001900197305 */ /* 0x000e24000021f100 */
[----:B0-----:R2:W-:Y:S01]  /*5be0*/  STG.E desc[UR36][R2.64], R25 ;  /* 0x0000001902007986 */ /* 0x0015e2000c101924 */
[----:B------:R-:W-:Y:S05]  /*5bf0*/  BRA `(.L_x_4034) ;  /* 0x0000000c004c7947 */ /* 0x000fea0003800000 */
.L_x_4035:
[----:B------:R-:W-:-:S06]  /*5c00*/  HADD2.F32 R25, -RZ, R25.H0_H0 ;  /* 0x20000019ff197230 */ /* 0x000fcc0000004100 */
[----:B------:R-:W0:Y:S02]  /*5c10*/  F2I.FTZ.TRUNC.NTZ R25, R25 ;  /* 0x0000001900197305 */ /* 0x000e24000021f100 */
[----:B0-----:R0:W-:Y:S01]  /*5c20*/  STG.E.U16 desc[UR36][R2.64], R25 ;  /* 0x0000001902007986 */ /* 0x0011e2000c101524 */
[----:B------:R-:W-:Y:S05]  /*5c30*/  BRA `(.L_x_4034) ;  /* 0x0000000c003c7947 */ /* 0x000fea0003800000 */
.L_x_4030:
        /* <DEDUP_REMOVED lines=9> */
.L_x_4038:
[----:B------:R0:W-:Y:S01]  /*5cd0*/  STG.E.U16 desc[UR36][R2.64], R25 ;  /* 0x0000001902007986 */ /* 0x0001e2000c101524 */
[----:B------:R-:W-:Y:S05]  /*5ce0*/  BRA `(.L_x_4034) ;  /* 0x0000000c00107947 */ /* 0x000fea0003800000 */
.L_x_4037:
        /* <DEDUP_REMOVED lines=10> */
.L_x_4040:
[----:B------:R-:W-:-:S05]  /*5d90*/  HADD2.F32 R0, -RZ, R25.H0_H0 ;  /* 0x20000019ff007230 */ /* 0x000fca0000004100 */
[----:B------:R-:W-:-:S04]  /*5da0*/  F2FP.F16.F32.PACK_AB R0, RZ, R0 ;  /* 0x00000000ff00723e */ /* 0x000fc800000000ff */
[----:B------:R-:W-:-:S05]  /*5db0*/  PRMT R0, R0, 0x5410, RZ ;  /* 0x0000541000007816 */ /* 0x000fca00000000ff */
[----:B------:R0:W-:Y:S01]  /*5dc0*/  STG.E desc[UR36][R2.64], R0 ;  /* 0x0000000002007986 */ /* 0x0001e2000c101924 */
[----:B------:R-:W-:Y:S05]  /*5dd0*/  BRA `(.L_x_4034) ;  /* 0x0000000800d47947 */ /* 0x000fea0003800000 */
.L_x_4039:
[----:B------:R-:W-:-:S05]  /*5de0*/  HADD2.F32 R4, -RZ, R25.H0_H0 ;  /* 0x20000019ff047230 */ /* 0x000fca0000004100 */
[----:B------:R-:W-:-:S06]  /*5df0*/  FMUL.FTZ R4, R4, 1 ;  /* 0x3f80000004047820 */ /* 0x000fcc0000410000 */
[----:B------:R-:W0:Y:S02]  /*5e00*/  F2F.F64.F32 R4, R4 ;  /* 0x0000000400047310 */ /* 0x000e240000201800 */
[----:B0-----:R0:W-:Y:S01]  /*5e10*/  STG.E.64 desc[UR36][R2.64], R4 ;  /* 0x0000000402007986 */ /* 0x0011e2000c101b24 */
[----:B------:R-:W-:Y:S05]  /*5e20*/  BRA `(.L_x_4034) ;  /* 0x0000000800c07947 */ /* 0x000fea0003800000 */
.L_x_4029:
        /* <DEDUP_REMOVED lines=13> */
.L_x_4043:
[----:B------:R-:W-:Y:S01]  /*5f00*/  HADD2.F32 R25, -RZ, R25.H0_H0 ;  /* 0x20000019ff197230 */ /* 0x000fe20000004100 */
[----:B------:R-:W-:-:S04]  /*5f10*/  CS2R R6, SRZ ;  /* 0x0000000000067805 */ /* 0x000fc8000001ff00 */
[----:B------:R-:W-:-:S06]  /*5f20*/  FMUL.FTZ R4, R25, 1 ;  /* 0x3f80000019047820 */ /* 0x000fcc0000410000 */
[----:B------:R-:W0:Y:S02]  /*5f30*/  F2F.F64.F32 R4, R4 ;  /* 0x0000000400047310 */ /* 0x000e240000201800 */
[----:B0-----:R0:W-:Y:S01]  /*5f40*/  STG.E.128 desc[UR36][R2.64], R4 ;  /* 0x0000000402007986 */ /* 0x0011e2000c101d24 */
[----:B------:R-:W-:Y:S05]  /*5f50*/  BRA `(.L_x_4034) ;  /* 0x0000000800747947 */ /* 0x000fea0003800000 */
.L_x_4042:
        /* <DEDUP_REMOVED lines=21> */
.L_x_4047:
[----:B------:R-:W-:Y:S05]  /*60b0*/  BSYNC B0 ;  /* 0x0000000000007941 */ /* 0x000fea0003800000 */
.L_x_4046:
[----:B------:R-:W-:-:S05]  /*60c0*/  LOP3.LUT R5, R0, R5, RZ, 0xfc, !PT ;  /* 0x0000000500057212 */ /* 0x000fca00078efcff */
[----:B------:R0:W-:Y:S01]  /*60d0*/  STG.E.U8 desc[UR36][R2.64], R5 ;  /* 0x0000000502007986 */ /* 0x0001e2000c101124 */
[----:B------:R-:W-:Y:S05]  /*60e0*/  BRA `(.L_x_4034) ;  /* 0x0000000800107947 */ /* 0x000fea0003800000 */
.L_x_4045:
        /* <DEDUP_REMOVED lines=13> */
.L_x_4049:
[----:B------:R-:W-:Y:S01]  /*61c0*/  IMAD.MOV.U32 R0, RZ, RZ, 0x7f ;  /* 0x0000007fff007424 */ /* 0x000fe200078e00ff */
[----:B------:R-:W-:-:S04]  /*61d0*/  ISETP.GT.U32.AND P0, PT, R4, 0x7f800000, PT ;  /* 0x7f8000000400780c */ /* 0x000fc80003f04070 */
[----:B------:R-:W-:-:S09]  /*61e0*/  SEL R0, R0, 0x7c, P0 ;  /* 0x0000007c00007807 */ /* 0x000fd20000000000 */
.L_x_4050:
[----:B------:R-:W-:Y:S05]  /*61f0*/  BSYNC B0 ;  /* 0x0000000000007941 */ /* 0x000fea0003800000 */
.L_x_4048:
[----:B------:R-:W-:-:S04]  /*6200*/  LOP3.LUT R4, R25, 0x80000000, RZ, 0xc0, !PT ;  /* 0x8000000019047812 */ /* 0x000fc800078ec0ff */
[----:B------:R-:W-:-:S04]  /*6210*/  SHF.R.U32.HI R5, RZ, 0x18, R4 ;  /* 0x00000018ff057819 */ /* 0x000fc80000011604 */
[----:B------:R-:W-:-:S05]  /*6220*/  LOP3.LUT R5, R0, R5, RZ, 0xfc, !PT ;  /* 0x0000000500057212 */ /* 0x000fca00078efcff */
[----:B------:R0:W-:Y:S01]  /*6230*/  STG.E.U8 desc[UR36][R2.64], R5 ;  /* 0x0000000502007986 */ /* 0x0001e2000c101124 */
[----:B------:R-:W-:Y:S05]  /*6240*/  BRA `(.L_x_4034) ;  /* 0x0000000400b87947 */ /* 0x000fea0003800000 */
.L_x_4044:
[----:B------:R-:W-:-:S05]  /*6250*/  HADD2.F32 R0, -RZ, R25.H0_H0 ;  /* 0x20000019ff007230 */ /* 0x000fca0000004100 */
[----:B------:R-:W-:-:S05]  /*6260*/  F2FP.BF16.F32.PACK_AB R0, RZ, R0 ;  /* 0x00000000ff00723e */ /* 0x000fca00000010ff */
[----:B------:R0:W-:Y:S01]  /*6270*/  STG.E.U16 desc[UR36][R2.64], R0 ;  /* 0x0000000002007986 */ /* 0x0001e2000c101524 */
[----:B------:R-:W-:Y:S05]  /*6280*/  BRA `(.L_x_4034) ;  /* 0x0000000400a87947 */ /* 0x000fea0003800000 */
.L_x_4041:
        /* <DEDUP_REMOVED lines=12> */
.L_x_4053:
        /* <DEDUP_REMOVED lines=17> */
.L_x_4056:
[----:B------:R-:W-:-:S04]  /*6460*/  LOP3.LUT R0, R25, 0x80000000, RZ, 0xc0, !PT ;  /* 0x8000000019007812 */ /* 0x000fc800078ec0ff */
[----:B------:R-:W-:-:S04]  /*6470*/  SHF.R.U32.HI R5, RZ, 0x18, R0 ;  /* 0x00000018ff057819 */ /* 0x000fc80000011600 */
[----:B------:R-:W-:-:S04]  /*6480*/  LOP3.LUT R4, R4, R5, RZ, 0xfc, !PT ;  /* 0x0000000504047212 */ /* 0x000fc800078efcff */
[----:B------:R-:W-:-:S07]  /*6490*/  PRMT R0, R4, 0x7610, R0 ;  /* 0x0000761004007816 */ /* 0x000fce0000000000 */
.L_x_4055:
[----:B------:R-:W-:Y:S05]  /*64a0*/  BSYNC B0 ;  /* 0x0000000000007941 */ /* 0x000fea0003800000 */
.L_x_4054:
[----:B------:R0:W-:Y:S01]  /*64b0*/  STG.E.U8 desc[UR36][R2.64], R0 ;  /* 0x0000000002007986 */ /* 0x0001e2000c101124 */
[----:B------:R-:W-:Y:S05]  /*64c0*/  BRA `(.L_x_4034) ;  /* 0x0000000400187947 */ /* 0x000fea0003800000 */
.L_x_4052:
        /* <DEDUP_REMOVED lines=17> */
.L_x_4059:
[----:B------:R-:W-:-:S04]  /*65e0*/  LOP3.LUT R0, R25, 0x80000000, RZ, 0xc0, !PT ;  /* 0x8000000019007812 */ /* 0x000fc800078ec0ff */
[----:B------:R-:W-:-:S04]  /*65f0*/  SHF.R.U32.HI R5, RZ, 0x18, R0 ;  /* 0x00000018ff057819 */ /* 0x000fc80000011600 */
[----:B------:R-:W-:-:S04]  /*6600*/  LOP3.LUT R4, R4, R5, RZ, 0xfc, !PT ;  /* 0x0000000504047212 */ /* 0x000fc800078efcff */
[----:B------:R-:W-:-:S07]  /*6610*/  PRMT R0, R4, 0x7610, R0 ;  /* 0x0000761004007816 */ /* 0x000fce0000000000 */
.L_x_4058:
[----:B------:R-:W-:Y:S05]  /*6620*/  BSYNC B0 ;  /* 0x0000000000007941 */ /* 0x000fea0003800000 */
.L_x_4057:
[----:B------:R0:W-:Y:S01]  /*6630*/  STG.E.U8 desc[UR36][R2.64], R0 ;  /* 0x0000000002007986 */ /* 0x0001e2000c101124 */
[----:B------:R-:W-:Y:S05]  /*6640*/  BRA `(.L_x_4034) ;  /* 0x0000000000b87947 */ /* 0x000fea0003800000 */
.L_x_4051:
        /* <DEDUP_REMOVED lines=22> */
.L_x_4033:
        /* <DEDUP_REMOVED lines=16> */
.L_x_4062:
[----:B------:R-:W-:Y:S05]  /*68b0*/  BRA `(.L_x_4034) ;  /* 0x00000000001c7947 */ /* 0x000fea0003800000 */
.L_x_4061:
[----:B------:R-:W-:-:S06]  /*68c0*/  HADD2.F32 R4, -RZ, R25.H0_H0 ;  /* 0x20000019ff047230 */ /* 0x000fcc0000004100 */
[----:B------:R-:W0:Y:S02]  /*68d0*/  F2I.U64.TRUNC R4, R4 ;  /* 0x0000000400047311 */ /* 0x000e24000020d800 */
[----:B0-----:R0:W-:Y:S01]  /*68e0*/  STG.E.64 desc[UR36][R2.64], R4 ;  /* 0x0000000402007986 */ /* 0x0011e2000c101b24 */
[----:B------:R-:W-:Y:S05]  /*68f0*/  BRA `(.L_x_4034) ;  /* 0x00000000000c7947 */ /* 0x000fea0003800000 */
.L_x_4060:
[----:B------:R-:W-:-:S06]  /*6900*/  HADD2.F32 R25, -RZ, R25.H0_H0 ;  /* 0x20000019ff197230 */ /* 0x000fcc0000004100 */
[----:B------:R-:W0:Y:S02]  /*6910*/  F2I.FTZ.U32.TRUNC.NTZ R25, R25 ;  /* 0x0000001900197305 */ /* 0x000e24000021f000 */
[----:B0-----:R0:W-:Y:S02]  /*6920*/  STG.E desc[UR36][R2.64], R25 ;  /* 0x0000001902007986 */ /* 0x0011e4000c101924 */
.L_x_4034:
        /* <DEDUP_REMOVED lines=25> */
.L_x_4066:
[----:B------:R-:W-:-:S06]  /*6ac0*/  HADD2.F32 R5, -RZ, R24.H0_H0 ;  /* 0x20000018ff057230 */ /* 0x000fcc0000004100 */
[----:B------:R-:W0:Y:S02]  /*6ad0*/  F2I.S64.TRUNC R4, R5 ;  /* 0x0000000500047311 */ /* 0x000e24000020d900 */
[----:B0-----:R0:W-:Y:S01]  /*6ae0*/  STG.E.U8 desc[UR36][R2.64], R4 ;  /* 0x0000000402007986 */ /* 0x0011e2000c101124 */
[----:B------:R-:W-:Y:S05]  /*6af0*/  BRA `(.L_x_4068) ;  /* 0x0000000c00847947 */ /* 0x000fea0003800000 */
.L_x_4065:
        /* <DEDUP_REMOVED lines=10> */
.L_x_4070:
[----:B------:R-:W-:-:S04]  /*6ba0*/  HADD2.F32 R24, -RZ, R24.H0_H0 ;  /* 0x20000018ff187230 */ /* 0x000fc80000004100 */
[----:B------:R-:W0:Y:S02]  /*6bb0*/  F2I.FTZ.TRUNC.NTZ R5, R24 ;  /* 0x0000001800057305 */ /* 0x000e24000021f100 */
[----:B0-----:R0:W-:Y:S01]  /*6bc0*/  STG.E desc[UR36][R2.64], R5 ;  /* 0x0000000502007986 */ /* 0x0011e2000c101924 */
[----:B------:R-:W-:Y:S05]  /*6bd0*/  BRA `(.L_x_4068) ;  /* 0x0000000c004c7947 */ /* 0x000fea0003800000 */
.L_x_4069:
[----:B------:R-:W-:-:S04]  /*6be0*/  HADD2.F32 R24, -RZ, R24.H0_H0 ;  /* 0x20000018ff187230 */ /* 0x000fc80000004100 */
[----:B------:R-:W0:Y:S02]  /*6bf0*/  F2I.FTZ.TRUNC.NTZ R5, R24 ;  /* 0x0000001800057305 */ /* 0x000e24000021f100 */
[----:B0-----:R0:W-:Y:S01]  /*6c00*/  STG.E.U16 desc[UR36][R2.64], R5 ;  /* 0x0000000502007986 */ /* 0x0011e2000c101524 */
[----:B------:R-:W-:Y:S05]  /*6c10*/  BRA `(.L_x_4068) ;  /* 0x0000000c003c7947 */ /* 0x000fea0003800000 */
.L_x_4064:
        /* <DEDUP_REMOVED lines=9> */
.L_x_4072:
[----:B------:R0:W-:Y:S01]  /*6cb0*/  STG.E.U16 desc[UR36][R2.64], R24 ;  /* 0x0000001802007986 */ /* 0x0001e2000c101524 */
[----:B------:R-:W-:Y:S05]  /*6cc0*/  BRA `(.L_x_4068) ;  /* 0x0000000c00107947 */ /* 0x000fea0003800000 */
.L_x_4071:
        /* <DEDUP_REMOVED lines=10> */
.L_x_4074:
[----:B------:R-:W-:-:S05]  /*6d70*/  HADD2.F32 R0, -RZ, R24.H0_H0 ;  /* 0x20000018ff007230 */ /* 0x000fca0000004100 */
[----:B------:R-:W-:-:S04]  /*6d80*/  F2FP.F16.F32.PACK_AB R0, RZ, R0 ;  /* 0x00000000ff00723e */ /* 0x000fc800000000ff */
[----:B------:R-:W-:-:S05]  /*6d90*/  PRMT R0, R0, 0x5410, RZ ;  /* 0x0000541000007816 */ /* 0x000fca00000000ff */
[----:B------:R0:W-:Y:S01]  /*6da0*/  STG.E desc[UR36][R2.64], R0 ;  /* 0x0000000002007986 */ /* 0x0001e2000c101924 */
[----:B------:R-:W-:Y:S05]  /*6db0*/  BRA `(.L_x_4068) ;  /* 0x0000000800d47947 */ /* 0x000fea0003800000 */
.L_x_4073:
[----:B------:R-:W-:-:S05]  /*6dc0*/  HADD2.F32 R4, -RZ, R24.H0_H0 ;  /* 0x20000018ff047230 */ /* 0x000fca0000004100 */
[----:B------:R-:W-:-:S06]  /*6dd0*/  FMUL.FTZ R4, R4, 1 ;  /* 0x3f80000004047820 */ /* 0x000fcc0000410000 */
[----:B------:R-:W0:Y:S02]  /*6de0*/  F2F.F64.F32 R4, R4 ;  /* 0x0000000400047310 */ /* 0x000e240000201800 */
[----:B0-----:R0:W-:Y:S01]  /*6df0*/  STG.E.64 desc[UR36][R2.64], R4 ;  /* 0x0000000402007986 */ /* 0x0011e2000c101b24 */
[----:B------:R-:W-:Y:S05]  /*6e00*/  BRA `(.L_x_4068) ;  /* 0x0000000800c07947 */ /* 0x000fea0003800000 */
.L_x_4063:
        /* <DEDUP_REMOVED lines=13> */
.L_x_4077:
[----:B------:R-:W-:Y:S01]  /*6ee0*/  HADD2.F32 R24, -RZ, R24.H0_H0 ;  /* 0x20000018ff187230 */ /* 0x000fe20000004100 */
[----:B------:R-:W-:-:S04]  /*6ef0*/  CS2R R6, SRZ ;  /* 0x0000000000067805 */ /* 0x000fc8000001ff00 */
[----:B------:R-:W-:-:S06]  /*6f00*/  FMUL.FTZ R4, R24, 1 ;  /* 0x3f80000018047820 */ /* 0x000fcc0000410000 */
[----:B------:R-:W0:Y:S02]  /*6f10*/  F2F.F64.F32 R4, R4 ;  /* 0x0000000400047310 */ /* 0x000e240000201800 */
[----:B0-----:R0:W-:Y:S01]  /*6f20*/  STG.E.128 desc[UR36][R2.64], R4 ;  /* 0x0000000402007986 */ /* 0x0011e2000c101d24 */
[----:B------:R-:W-:Y:S05]  /*6f30*/  BRA `(.L_x_4068) ;  /* 0x0000000800747947 */ /* 0x000fea0003800000 */
.L_x_4076:
        /* <DEDUP_REMOVED lines=21> */
.L_x_4081:
[----:B------:R-:W-:Y:S05]  /*7090*/  BSYNC B0 ;  /* 0x0000000000007941 */ /* 0x000fea0003800000 */
.L_x_4080:
[----:B------:R-:W-:-:S05]  /*70a0*/  LOP3.LUT R5, R0, R5, RZ, 0xfc, !PT ;  /* 0x0000000500057212 */ /* 0x000fca00078efcff */
[----:B------:R0:W-:Y:S01]  /*70b0*/  STG.E.U8 desc[UR36][R2.64], R5 ;  /* 0x0000000502007986 */ /* 0x0001e2000c101124 */
[----:B------:R-:W-:Y:S05]  /*70c0*/  BRA `(.L_x_4068) ;  /* 0x0000000800107947 */ /* 0x000fea0003800000 */
.L_x_4079:
        /* <DEDUP_REMOVED lines=13> */
.L_x_4083:
[----:B------:R-:W-:Y:S01]  /*71a0*/  IMAD.MOV.U32 R0, RZ, RZ, 0x7f ;  /* 0x0000007fff007424 */ /* 0x000fe200078e00ff */
[----:B------:R-:W-:-:S04]  /*71b0*/  ISETP.GT.U32.AND P0, PT, R4, 0x7f800000, PT ;  /* 0x7f8000000400780c */ /* 0x000fc80003f04070 */
[----:B------:R-:W-:-:S09]  /*71c0*/  SEL R0, R0, 0x7c, P0 ;  /* 0x0000007c00007807 */ /* 0x000fd20000000000 */
.L_x_4084:
[----:B------:R-:W-:Y:S05]  /*71d0*/  BSYNC B0 ;  /* 0x0000000000007941 */ /* 0x000fea0003800000 */
.L_x_4082:
[----:B------:R-:W-:-:S04]  /*71e0*/  LOP3.LUT R4, R5, 0x80000000, RZ, 0xc0, !PT ;  /* 0x8000000005047812 */ /* 0x000fc800078ec0ff */
[----:B------:R-:W-:-:S04]  /*71f0*/  SHF.R.U32.HI R5, RZ, 0x18, R4 ;  /* 0x00000018ff057819 */ /* 0x000fc80000011604 */
[----:B------:R-:W-:-:S05]  /*7200*/  LOP3.LUT R5, R0, R5, RZ, 0xfc, !PT ;  /* 0x0000000500057212 */ /* 0x000fca00078efcff */
[----:B------:R0:W-:Y:S01]  /*7210*/  STG.E.U8 desc[UR36][R2.64], R5 ;  /* 0x0000000502007986 */ /* 0x0001e2000c101124 */
[----:B------:R-:W-:Y:S05]  /*7220*/  BRA `(.L_x_4068) ;  /* 0x0000000400b87947 */ /* 0x000fea0003800000 */
.L_x_4078:
[----:B------:R-:W-:-:S05]  /*7230*/  HADD2.F32 R0, -RZ, R24.H0_H0 ;  /* 0x20000018ff007230 */ /* 0x000fca0000004100 */
[----:B------:R-:W-:-:S05]  /*7240*/  F2FP.BF16.F32.PACK_AB R0, RZ, R0 ;  /* 0x00000000ff00723e */ /* 0x000fca00000010ff */
[----:B------:R0:W-:Y:S01]  /*7250*/  STG.E.U16 desc[UR36][R2.64], R0 ;  /* 0x0000000002007986 */ /* 0x0001e2000c101524 */
[----:B------:R-:W-:Y:S05]  /*7260*/  BRA `(.L_x_4068) ;  /* 0x0000000400a87947 */ /* 0x000fea0003800000 */
.L_x_4075:
        /* <DEDUP_REMOVED lines=12> */
.L_x_4087:
        /* <DEDUP_REMOVED lines=17> */
.L_x_4090:
[----:B------:R-:W-:-:S04]  /*7440*/  LOP3.LUT R0, R7, 0x80000000, RZ, 0xc0, !PT ;  /* 0x8000000007007812 */ /* 0x000fc800078ec0ff */
[----:B------:R-:W-:-:S04]  /*7450*/  SHF.R.U32.HI R5, RZ, 0x18, R0 ;  /* 0x00000018ff057819 */ /* 0x000fc80000011600 */
[----:B------:R-:W-:-:S04]  /*7460*/  LOP3.LUT R4, R4, R5, RZ, 0xfc, !PT ;  /* 0x0000000504047212 */ /* 0x000fc800078efcff */
[----:B------:R-:W-:-:S07]  /*7470*/  PRMT R0, R4, 0x7610, R0 ;  /* 0x0000761004007816 */ /* 0x000fce0000000000 */
.L_x_4089:
[----:B------:R-:W-:Y:S05]  /*7480*/  BSYNC B0 ;  /* 0x0000000000007941 */ /* 0x000fea0003800000 */
.L_x_4088:
[----:B------:R3:W-:Y:S01]  /*7490*/  STG.E.U8 desc[UR36][R2.64], R0 ;  /* 0x0000000002007986 */ /* 0x0007e2000c101124 */
[----:B------:R-:W-:Y:S05]  /*74a0*/  BRA `(.L_x_4068) ;  /* 0x0000000400187947 */ /* 0x000fea0003800000 */
.L_x_4086:
        /* <DEDUP_REMOVED lines=17> */
.L_x_4093:
[----:B------:R-:W-:-:S04]  /*75c0*/  LOP3.LUT R0, R7, 0x80000000, RZ, 0xc0, !PT ;  /* 0x8000000007007812 */ /* 0x000fc800078ec0ff */
[----:B------:R-:W-:-:S04]  /*75d0*/  SHF.R.U32.HI R5, RZ, 0x18, R0 ;  /* 0x00000018ff057819 */ /* 0x000fc80000011600 */
[----:B------:R-:W-:-:S04]  /*75e0*/  LOP3.LUT R4, R4, R5, RZ, 0xfc, !PT ;  /* 0x0000000504047212 */ /* 0x000fc800078efcff */
[----:B------:R-:W-:-:S07]  /*75f0*/  PRMT R0, R4, 0x7610, R0 ;  /* 0x0000761004007816 */ /* 0x000fce0000000000 */
.L_x_4092:
[----:B------:R-:W-:Y:S05]  /*7600*/  BSYNC B0 ;  /* 0x0000000000007941 */ /* 0x000fea0003800000 */
.L_x_4091:
[----:B------:R0:W-:Y:S01]  /*7610*/  STG.E.U8 desc[UR36][R2.64], R0 ;  /* 0x0000000002007986 */ /* 0x0001e2000c101124 */
[----:B------:R-:W-:Y:S05]  /*7620*/  BRA `(.L_x_4068) ;  /* 0x0000000000b87947 */ /* 0x000fea0003800000 */
.L_x_4085:
        /* <DEDUP_REMOVED lines=22> */
.L_x_4067:
        /* <DEDUP_REMOVED lines=16> */
.L_x_4096:
[----:B------:R-:W-:Y:S05]  /*7890*/  BRA `(.L_x_4068) ;  /* 0x00000000001c7947 */ /* 0x000fea0003800000 */
.L_x_4095:
[----:B------:R-:W-:-:S06]  /*78a0*/  HADD2.F32 R4, -RZ, R24.H0_H0 ;  /* 0x20000018ff047230 */ /* 0x000fcc0000004100 */
[----:B------:R-:W0:Y:S02]  /*78b0*/  F2I.U64.TRUNC R4, R4 ;  /* 0x0000000400047311 */ /* 0x000e24000020d800 */
[----:B0-----:R1:W-:Y:S01]  /*78c0*/  STG.E.64 desc[UR36][R2.64], R4 ;  /* 0x0000000402007986 */ /* 0x0013e2000c101b24 */
[----:B------:R-:W-:Y:S05]  /*78d0*/  BRA `(.L_x_4068) ;  /* 0x00000000000c7947 */ /* 0x000fea0003800000 */
.L_x_4094:
[----:B------:R-:W-:-:S04]  /*78e0*/  HADD2.F32 R24, -RZ, R24.H0_H0 ;  /* 0x20000018ff187230 */ /* 0x000fc80000004100 */
[----:B------:R-:W0:Y:S02]  /*78f0*/  F2I.FTZ.U32.TRUNC.NTZ R5, R24 ;  /* 0x0000001800057305 */ /* 0x000e24000021f000 */
[----:B0-----:R2:W-:Y:S02]  /*7900*/  STG.E desc[UR36][R2.64], R5 ;  /* 0x0000000502007986 */ /* 0x0015e4000c101924 */
.L_x_4068:
[----:B------:R-:W-:-:S07]  /*7910*/  VIADD R19, R19, 0x80 ;  /* 0x0000008013137836 */ /* 0x000fce0000000000 */
.L_x_4028:
[----:B------:R-:W-:Y:S05]  /*7920*/  BSYNC B6 ;  /* 0x0000000000067941 */ /* 0x000fea0003800000 */
.L_x_4027:
        /* <DEDUP_REMOVED lines=23> */
.L_x_4100:
[----:B------:R-:W-:-:S06]  /*7aa0*/  HADD2.F32 R5, -RZ, R22.H0_H0 ;  /* 0x20000016ff057230 */ /* 0x000fcc0000004100 */
[----:B------:R-:W0:Y:S02]  /*7ab0*/  F2I.S64.TRUNC R4, R5 ;  /* 0x0000000500047311 */ /* 0x000e24000020d900 */
[----:B0-----:R-:W-:Y:S01]  /*7ac0*/  STG.E.U8 desc[UR36][R2.64], R4 ;  /* 0x0000000402007986 */ /* 0x001fe2000c101124 */
[----:B------:R-:W-:Y:S05]  /*7ad0*/  EXIT ;  /* 0x000000000000794d */ /* 0x000fea0003800000 */
.L_x_4099:
        /* <DEDUP_REMOVED lines=10> */
.L_x_4103:
[----:B------:R-:W-:-:S04]  /*7b80*/  HADD2.F32 R22, -RZ, R22.H0_H0 ;  /* 0x20000016ff167230 */ /* 0x000fc80000004100 */
[----:B------:R-:W0:Y:S02]  /*7b90*/  F2I.FTZ.TRUNC.NTZ R5, R22 ;  /* 0x0000001600057305 */ /* 0x000e24000021f100 */
[----:B0-----:R-:W-:Y:S01]  /*7ba0*/  STG.E desc[UR36][R2.64], R5 ;  /* 0x0000000502007986 */ /* 0x001fe2000c101924 */
[----:B------:R-:W-:Y:S05]  /*7bb0*/  EXIT ;  /* 0x000000000000794d */ /* 0x000fea0003800000 */
.L_x_4102:
[----:B------:R-:W-:-:S04]  /*7bc0*/  HADD2.F32 R22, -RZ, R22.H0_H0 ;  /* 0x20000016ff167230 */ /* 0x000fc80000004100 */
[----:B------:R-:W0:Y:S02]  /*7bd0*/  F2I.FTZ.TRUNC.NTZ R5, R22 ;  /* 0x0000001600057305 */ /* 0x000e24000021f100 */
[----:B0-----:R-:W-:Y:S01]  /*7be0*/  STG.E.U16 desc[UR36][R2.64], R5 ;  /* 0x0000000502007986 */ /* 0x001fe2000c101524 */
[----:B------:R-:W-:Y:S05]  /*7bf0*/  EXIT ;  /* 0x000000000000794d */ /* 0x000fea0003800000 */
.L_x_4098:
        /* <DEDUP_REMOVED lines=9> */
.L_x_4105:
[----:B------:R-:W-:Y:S01]  /*7c90*/  STG.E.U16 desc[UR36][R2.64], R22 ;  /* 0x0000001602007986 */ /* 0x000fe2000c101524 */
[----:B------:R-:W-:Y:S05]  /*7ca0*/  EXIT ;  /* 0x000000000000794d */ /* 0x000fea0003800000 */
.L_x_4104:
        /* <DEDUP_REMOVED lines=10> */
.L_x_4107:
[----:B------:R-:W-:-:S05]  /*7d50*/  HADD2.F32 R0, -RZ, R22.H0_H0 ;  /* 0x20000016ff007230 */ /* 0x000fca0000004100 */
[----:B------:R-:W-:-:S04]  /*7d60*/  F2FP.F16.F32.PACK_AB R0, RZ, R0 ;  /* 0x00000000ff00723e */ /* 0x000fc800000000ff */
[----:B------:R-:W-:-:S05]  /*7d70*/  PRMT R0, R0, 0x5410, RZ ;  /* 0x0000541000007816 */ /* 0x000fca00000000ff */
[----:B------:R-:W-:Y:S01]  /*7d80*/  STG.E desc[UR36][R2.64], R0 ;  /* 0x0000000002007986 */ /* 0x000fe2000c101924 */
[----:B------:R-:W-:Y:S05]  /*7d90*/  EXIT ;  /* 0x000000000000794d */ /* 0x000fea0003800000 */
.L_x_4106:
[----:B------:R-:W-:-:S05]  /*7da0*/  HADD2.F32 R4, -RZ, R22.H0_H0 ;  /* 0x20000016ff047230 */ /* 0x000fca0000004100 */
[----:B------:R-:W-:-:S06]  /*7db0*/  FMUL.FTZ R4, R4, 1 ;  /* 0x3f80000004047820 */ /* 0x000fcc0000410000 */
[----:B------:R-:W0:Y:S02]  /*7dc0*/  F2F.F64.F32 R4, R4 ;  /* 0x0000000400047310 */ /* 0x000e240000201800 */
[----:B0-----:R-:W-:Y:S01]  /*7dd0*/  STG.E.64 desc[UR36][R2.64], R4 ;  /* 0x0000000402007986 */ /* 0x001fe2000c101b24 */
[----:B------:R-:W-:Y:S05]  /*7de0*/  EXIT ;  /* 0x000000000000794d */ /* 0x000fea0003800000 */
.L_x_4097:
        /* <DEDUP_REMOVED lines=13> */
.L_x_4110:
[----:B------:R-:W-:Y:S01]  /*7ec0*/  HADD2.F32 R22, -RZ, R22.H0_H0 ;  /* 0x20000016ff167230 */ /* 0x000fe20000004100 */
[----:B------:R-:W-:-:S04]  /*7ed0*/  CS2R R6, SRZ ;  /* 0x0000000000067805 */ /* 0x000fc8000001ff00 */
[----:B------:R-:W-:-:S06]  /*7ee0*/  FMUL.FTZ R4, R22, 1 ;  /* 0x3f80000016047820 */ /* 0x000fcc0000410000 */
[----:B------:R-:W0:Y:S02]  /*7ef0*/  F2F.F64.F32 R4, R4 ;  /* 0x0000000400047310 */ /* 0x000e240000201800 */
[----:B0-----:R-:W-:Y:S01]  /*7f00*/  STG.E.128 desc[UR36][R2.64], R4 ;  /* 0x0000000402007986 */ /* 0x001fe2000c101d24 */
[----:B------:R-:W-:Y:S05]  /*7f10*/  EXIT ;  /* 0x000000000000794d */ /* 0x000fea0003800000 */
.L_x_4109:
        /* <DEDUP_REMOVED lines=21> */
.L_x_4114:
[----:B------:R-:W-:Y:S05]  /*8070*/  BSYNC B0 ;  /* 0x0000000000007941 */ /* 0x000fea0003800000 */
.L_x_4113:
[----:B------:R-:W-:-:S05]  /*8080*/  LOP3.LUT R5, R0, R5, RZ, 0xfc, !PT ;  /* 0x0000000500057212 */ /* 0x000fca00078efcff */
[----:B------:R-:W-:Y:S01]  /*8090*/  STG.E.U8 desc[UR36][R2.64], R5 ;  /* 0x0000000502007986 */ /* 0x000fe2000c101124 */
[----:B------:R-:W-:Y:S05]  /*80a0*/  EXIT ;  /* 0x000000000000794d */ /* 0x000fea0003800000 */
.L_x_4112:
        /* <DEDUP_REMOVED lines=13> */
.L_x_4116:
[----:B------:R-:W-:Y:S01]  /*8180*/  IMAD.MOV.U32 R0, RZ, RZ, 0x7f ;  /* 0x0000007fff007424 */ /* 0x000fe200078e00ff */
[----:B------:R-:W-:-:S04]  /*8190*/  ISETP.GT.U32.AND P0, PT, R4, 0x7f800000, PT ;  /* 0x7f8000000400780c */ /* 0x000fc80003f04070 */
[----:B------:R-:W-:-:S09]  /*81a0*/  SEL R0, R0, 0x7c, P0 ;  /* 0x0000007c00007807 */ /* 0x000fd20000000000 */
.L_x_4117:
[----:B------:R-:W-:Y:S05]  /*81b0*/  BSYNC B0 ;  /* 0x0000000000007941 */ /* 0x000fea0003800000 */
.L_x_4115:
[----:B------:R-:W-:-:S04]  /*81c0*/  LOP3.LUT R4, R5, 0x80000000, RZ, 0xc0, !PT ;  /* 0x8000000005047812 */ /* 0x000fc800078ec0ff */
[----:B------:R-:W-:-:S04]  /*81d0*/  SHF.R.U32.HI R5, RZ, 0x18, R4 ;  /* 0x00000018ff057819 */ /* 0x000fc80000011604 */
[----:B------:R-:W-:-:S05]  /*81e0*/  LOP3.LUT R5, R0, R5, RZ, 0xfc, !PT ;  /* 0x0000000500057212 */ /* 0x000fca00078efcff */
[----:B------:R-:W-:Y:S01]  /*81f0*/  STG.E.U8 desc[UR36][R2.64], R5 ;  /* 0x0000000502007986 */ /* 0x000fe2000c101124 */
[----:B------:R-:W-:Y:S05]  /*8200*/  EXIT ;  /* 0x000000000000794d */ /* 0x000fea0003800000 */
.L_x_4111:
[----:B------:R-:W-:-:S05]  /*8210*/  HADD2.F32 R0, -RZ, R22.H0_H0 ;  /* 0x20000016ff007230 */ /* 0x000fca0000004100 */
[----:B------:R-:W-:-:S05]  /*8220*/  F2FP.BF16.F32.PACK_AB R0, RZ, R0 ;  /* 0x00000000ff00723e */ /* 0x000fca00000010ff */
[----:B------:R-:W-:Y:S01]  /*8230*/  STG.E.U16 desc[UR36][R2.64], R0 ;  /* 0x0000000002007986 */ /* 0x000fe2000c101524 */
[----:B------:R-:W-:Y:S05]  /*8240*/  EXIT ;  /* 0x000000000000794d */ /* 0x000fea0003800000 */
.L_x_4108:
        /* <DEDUP_REMOVED lines=12> */
.L_x_4120:
        /* <DEDUP_REMOVED lines=17> */
.L_x_4123:
[----:B------:R-:W-:-:S04]  /*8420*/  LOP3.LUT R0, R7, 0x80000000, RZ, 0xc0, !PT ;  /* 0x8000000007007812 */ /* 0x000fc800078ec0ff */
[----:B------:R-:W-:-:S04]  /*8430*/  SHF.R.U32.HI R5, RZ, 0x18, R0 ;  /* 0x00000018ff057819 */ /* 0x000fc80000011600 */
[----:B------:R-:W-:-:S04]  /*8440*/  LOP3.LUT R4, R4, R5, RZ, 0xfc, !PT ;  /* 0x0000000504047212 */ /* 0x000fc800078efcff */
[----:B------:R-:W-:-:S07]  /*8450*/  PRMT R0, R4, 0x7610, R0 ;  /* 0x0000761004007816 */ /* 0x000fce0000000000 */
.L_x_4122:
[----:B------:R-:W-:Y:S05]  /*8460*/  BSYNC B0 ;  /* 0x0000000000007941 */ /* 0x000fea0003800000 */
.L_x_4121:
[----:B------:R-:W-:Y:S01]  /*8470*/  STG.E.U8 desc[UR36][R2.64], R0 ;  /* 0x0000000002007986 */ /* 0x000fe2000c101124 */
[----:B------:R-:W-:Y:S05]  /*8480*/  EXIT ;  /* 0x000000000000794d */ /* 0x000fea0003800000 */
.L_x_4119:
        /* <DEDUP_REMOVED lines=17> */
.L_x_4126:
[----:B------:R-:W-:-:S04]  /*85a0*/  LOP3.LUT R0, R7, 0x80000000, RZ, 0xc0, !PT ;  /* 0x8000000007007812 */ /* 0x000fc800078ec0ff */
[----:B------:R-:W-:-:S04]  /*85b0*/  SHF.R.U32.HI R5, RZ, 0x18, R0 ;  /* 0x00000018ff057819 */ /* 0x000fc80000011600 */
[----:B------:R-:W-:-:S04]  /*85c0*/  LOP3.LUT R4, R4, R5, RZ, 0xfc, !PT ;  /* 0x0000000504047212 */ /* 0x000fc800078efcff */
[----:B------:R-:W-:-:S07]  /*85d0*/  PRMT R0, R4, 0x7610, R0 ;  /* 0x0000761004007816 */ /* 0x000fce0000000000 */
.L_x_4125:
[----:B------:R-:W-:Y:S05]  /*85e0*/  BSYNC B0 ;  /* 0x0000000000007941 */ /* 0x000fea0003800000 */
.L_x_4124:
[----:B------:R-:W-:Y:S01]  /*85f0*/  STG.E.U8 desc[UR36][R2.64], R0 ;  /* 0x0000000002007986 */ /* 0x000fe2000c101124 */
[----:B------:R-:W-:Y:S05]  /*8600*/  EXIT ;  /* 0x000000000000794d */ /* 0x000fea0003800000 */
.L_x_4118:
        /* <DEDUP_REMOVED lines=22> */
.L_x_4101:
        /* <DEDUP_REMOVED lines=16> */
.L_x_4129:
[----:B------:R-:W-:Y:S05]  /*8870*/  EXIT ;  /* 0x000000000000794d */ /* 0x000fea0003800000 */
.L_x_4128:
[----:B------:R-:W-:-:S06]  /*8880*/  HADD2.F32 R4, -RZ, R22.H0_H0 ;  /* 0x20000016ff047230 */ /* 0x000fcc0000004100 */
[----:B------:R-:W0:Y:S02]  /*8890*/  F2I.U64.TRUNC R4, R4 ;  /* 0x0000000400047311 */ /* 0x000e24000020d800 */
[----:B0-----:R-:W-:Y:S01]  /*88a0*/  STG.E.64 desc[UR36][R2.64], R4 ;  /* 0x0000000402007986 */ /* 0x001fe2000c101b24 */
[----:B------:R-:W-:Y:S05]  /*88b0*/  EXIT ;  /* 0x000000000000794d */ /* 0x000fea0003800000 */
.L_x_4127:
[----:B------:R-:W-:-:S04]  /*88c0*/  HADD2.F32 R22, -RZ, R22.H0_H0 ;  /* 0x20000016ff167230 */ /* 0x000fc80000004100 */
[----:B------:R-:W0:Y:S02]  /*88d0*/  F2I.FTZ.U32.TRUNC.NTZ R5, R22 ;  /* 0x0000001600057305 */ /* 0x000e24000021f000 */
[----:B0-----:R-:W-:Y:S01]  /*88e0*/  STG.E desc[UR36][R2.64], R5 ;  /* 0x0000000502007986 */ /* 0x001fe2000c101924 */
[----:B------:R-:W-:Y:S05]  /*88f0*/  EXIT ;  /* 0x000000000000794d */ /* 0x000fea0003800000 */
.L_x_4130:
        /* <DEDUP_REMOVED lines=16> */
.L_x_22796:


//--------------------- .text._ZN2at6native18elementwise_kernelILi128ELi4EZNS0_22gpu_kernel_impl_nocastINS0_13AUnaryFunctorIN3c104HalfES5_S5_ZZZNS0_15binary_internal21div_trunc_kernel_cudaERNS_18TensorIteratorBaseEENKUlvE1_clEvENKUlvE1_clEvEUlS5_S5_E_EEEEvS8_RKT_EUliE_EEviT1_ --------------------------
	.section	.text._ZN2at6native18elementwise_kernelILi128ELi4EZNS0_22gpu_kernel_impl_nocastINS0_13AUnaryFunctorIN3c104HalfES5_S5_ZZZNS0_15binary_internal21div_trunc_kernel_cudaERNS_18TensorIteratorBaseEENKUlvE1_clEvENKUlvE1_clEvEUlS5_S5_E_EEEEvS8_RKT_EUliE_EEviT1_,"ax",@progbits
	.align	128
        .global         _ZN2at6native18elementwise_kernelILi128ELi4EZNS0_22gpu_kernel_impl_nocastINS0_13AUnaryFunctorIN3c104HalfES5_S5_ZZZNS0_15binary_internal21div_trunc_kernel_cudaERNS_18TensorIteratorBaseEENKUlvE1_clEvENKUlvE1_clEvEUlS5_S5_E_EEEEvS8_RKT_EUliE_EEviT1_
        .type           _ZN2at6native18elementwise_kernelILi128ELi4EZNS0_22gpu_kernel_impl_nocastINS0_13AUnaryFunctorIN3c104HalfES5_S5_ZZZNS0_15binary_internal21div_trunc_kernel_cudaERNS_18TensorIteratorBaseEENKUlvE1_clEvENKUlvE1_clEvEUlS5_S5_E_EEEEvS8_RKT_EUliE_EEviT1_,@function
        .size           _ZN2at6native18elementwise_kernelILi128ELi4EZNS0_22gpu_kernel_impl_nocastINS0_13AUnaryFunctorIN3c104HalfES5_S5_ZZZNS0_15binary_internal21div_trunc_kernel_cudaERNS_18TensorIteratorBaseEENKUlvE1_clEvENKUlvE1_clEvEUlS5_S5_E_EEEEvS8_RKT_EUliE_EEviT1_,(.L_x_22797 - _ZN2at6native18elementwise_kernelILi128ELi4EZNS0_22gpu_kernel_impl_nocastINS0_13AUnaryFunctorIN3c104HalfES5_S5_ZZZNS0_15binary_internal21div_trunc_kernel_cudaERNS_18TensorIteratorBaseEENKUlvE1_clEvENKUlvE1_clEvEUlS5_S5_E_EEEEvS8_RKT_EUliE_EEviT1_)
        .other          _ZN2at6native18elementwise_kernelILi128ELi4EZNS0_22gpu_kernel_impl_nocastINS0_13AUnaryFunctorIN3c104HalfES5_S5_ZZZNS0_15binary_internal21div_trunc_kernel_cudaERNS_18TensorIteratorBaseEENKUlvE1_clEvENKUlvE1_clEvEUlS5_S5_E_EEEEvS8_RKT_EUliE_EEviT1_,@"STO_CUDA_ENTRY STV_DEFAULT"
_ZN2at6native18elementwise_kernelILi128ELi4EZNS0_22gpu_kernel_impl_nocastINS0_13AUnaryFunctorIN3c104HalfES5_S5_ZZZNS0_15binary_internal21div_trunc_kernel_cudaERNS_18TensorIteratorBaseEENKUlvE1_clEvENKUlvE1_clEvEUlS5_S5_E_EEEEvS8_RKT_EUliE_EEviT1_:
.text._ZN2at6native18elementwise_kernelILi128ELi4EZNS0_22gpu_kernel_impl_nocastINS0_13AUnaryFunctorIN3c104HalfES5_S5_ZZZNS0_15binary_internal21div_trunc_kernel_cudaERNS_18TensorIteratorBaseEENKUlvE1_clEvENKUlvE1_clEvEUlS5_S5_E_EEEEvS8_RKT_EUliE_EEviT1_:
        /* <DEDUP_REMOVED lines=311> */
.L_x_4133:
[----:B------:R-:W-:Y:S02]  /*1370*/  ULDC.64 UR8, c[0x0][0x418] ;  /* 0x0001060000087ab9 */ /* 0x000fe40000000a00 */
[----:B------:R-:W-:-:S04]  /*1380*/  IADD3 R4, P0, R2, UR8, RZ ;  /* 0x0000000802047c10 */ /* 0x000fc8000ff1e0ff */
[----:B------:R-:W-:Y:S01]  /*1390*/  IADD3.X R5, RZ, UR9, RZ, P0, !PT ;  /* 0x00000009ff057c10 */ /* 0x000fe200087fe4ff */
[----:B------:R-:W0:Y:S01]  /*13a0*/  LDC.U16 R2, c[0x0][0x422] ;  /* 0x00010880ff027b82 */ /* 0x000e220000000400 */
[----:B------:R-:W-:-:S03]  /*13b0*/  ULDC.64 UR8, c[0x0][0x410] ;  /* 0x0001040000087ab9 */ /* 0x000fc60000000a00 */
[----:B------:R-:W2:Y:S01]  /*13c0*/  LDG.E.U16 R4, desc[UR4][R4.64] ;  /* 0x0000000404047981 */ /* 0x000ea2000c1e1500 */
[----:B------:R-:W-:Y:S01]  /*13d0*/  IADD3 R0, R0, 0x80, RZ ;  /* 0x0000008000007810 */ /* 0x000fe20007ffe0ff */
[----:B0-----:R-:W-:Y:S02]  /*13e0*/  HADD2.F32 R2, -RZ, R2.H0_H0 ;  /* 0x20000002ff027230 */ /* 0x001fe40000004100 */
[----:B--2---:R-:W-:-:S04]  /*13f0*/  HADD2.F32 R6, -RZ, R4.H0_H0 ;  /* 0x20000004ff067230 */ /* 0x004fc80000004100 */
[----:B------:R-:W0:Y:S02]  /*1400*/  MUFU.RCP R7, R6 ;  /* 0x0000000600077308 */ /* 0x000e240000001000 */
        /* <DEDUP_REMOVED lines=8> */
.L_x_4132:
[----:B------:R-:W-:Y:S05]  /*1490*/  BSYNC B0 ;  /* 0x0000000000007941 */ /* 0x000fea0003800000 */
.L_x_4131:
        /* <DEDUP_REMOVED lines=305> */
.L_x_4136:
        /* <DEDUP_REMOVED lines=322> */
.L_x_4137:
        /* <DEDUP_REMOVED lines=18> */
.L_x_4135:
[----:B------:R-:W-:Y:S05]  /*3cf0*/  BSYNC B0 ;  /* 0x0000000000007941 */ /* 0x000fea0003800000 */
.L_x_4134:
        /* <DEDUP_REMOVED lines=304> */
.L_x_4138:
[----:B------:R-:W-:Y:S02]  /*5000*/  ULDC.64 UR6, c[0x0][0x418] ;  /* 0x0001060000067ab9 */ /* 0x000fe40000000a00 */
[----:B------:R-:W-:-:S04]  /*5010*/  IADD3 R4, P0, R2, UR6, RZ ;  /* 0x0000000602047c10 */ /* 0x000fc8000ff1e0ff */
[----:B------:R-:W-:Y:S01]  /*5020*/  IADD3.X R5, RZ, UR7, RZ, P0, !PT ;  /* 0x00000007ff057c10 */ /* 0x000fe200087fe4ff */
[----:B------:R-:W0:Y:S01]  /*5030*/  LDC.U16 R2, c[0x0][0x422] ;  /* 0x00010880ff027b82 */ /* 0x000e220000000400 */
[----:B------:R-:W-:-:S03]  /*5040*/  ULDC.64 UR6, c[0x0][0x410] ;  /* 0x0001040000067ab9 */ /* 0x000fc60000000a00 */
[----:B------:R-:W2:Y:S01]  /*5050*/  LDG.E.U16 R4, desc[UR4][R4.64] ;  /* 0x0000000404047981 */ /* 0x000ea2000c1e1500 */
[----:B0-----:R-:W-:Y:S02]  /*5060*/  HADD2.F32 R7, -RZ, R2.H0_H0 ;  /* 0x20000002ff077230 */ /* 0x001fe40000004100 */
[----:B--2---:R-:W-:-:S06]  /*5070*/  HADD2.F32 R0, -RZ, R4.H0_H0 ;  /* 0x20000004ff007230 */ /* 0x004fcc0000004100 */
        /* <DEDUP_REMOVED lines=8> */
[----:B------:R-:W-:Y:S01]  /*5100*/  STG.E.U16 desc[UR4][R2.64], R4 ;  /* 0x0000000402007986 */ /* 0x000fe2000c101504 */
[----:B------:R-:W-:Y:S05]  /*5110*/  EXIT ;  /* 0x000000000000794d */ /* 0x000fea0003800000 */
.L_x_4139:
        /* <DEDUP_REMOVED lines=14> */
.L_x_22797:


//--------------------- .text._ZN2at6native27unrolled_elementwise_kernelINS0_13AUnaryFunctorIN3c104HalfES4_S4_ZZZNS0_15binary_internal21div_trunc_kernel_cudaERNS_18TensorIteratorBaseEENKUlvE1_clEvENKUlvE1_clEvEUlS4_S4_E_EESt5arrayIPcLm2EELi4E23TrivialOffsetCalculatorILi1EjESG_NS0_6memory15LoadWithoutCastENSH_16StoreWithoutCastEEEviT_T0_T2_T3_T4_T5_ --------------------------
	.section	.text._ZN2at6native27unrolled_elementwise_kernelINS0_13AUnaryFunctorIN3c104HalfES4_S4_ZZZNS0_15binary_internal21div_trunc_kernel_cudaERNS_18TensorIteratorBaseEENKUlvE1_clEvENKUlvE1_clEvEUlS4_S4_E_EESt5arrayIPcLm2EELi4E23TrivialOffsetCalculatorILi1EjESG_NS0_6memory15LoadWithoutCastENSH_16StoreWithoutCastEEEviT_T0_T2_T3_T4_T5_,"ax",@progbits
	.align	128
        .global         _ZN2at6native27unrolled_elementwise_kernelINS0_13AUnaryFunctorIN3c104HalfES4_S4_ZZZNS0_15binary_internal21div_trunc_kernel_cudaERNS_18TensorIteratorBaseEENKUlvE1_clEvENKUlvE1_clEvEUlS4_S4_E_EESt5arrayIPcLm2EELi4E23TrivialOffsetCalculatorILi1EjESG_NS0_6memory15LoadWithoutCastENSH_16StoreWithoutCastEEEviT_T0_T2_T3_T4_T5_
        .type           _ZN2at6native27unrolled_elementwise_kernelINS0_13AUnaryFunctorIN3c104HalfES4_S4_ZZZNS0_15binary_internal21div_trunc_kernel_cudaERNS_18TensorIteratorBaseEENKUlvE1_clEvENKUlvE1_clEvEUlS4_S4_E_EESt5arrayIPcLm2EELi4E23TrivialOffsetCalculatorILi1EjESG_NS0_6memory15LoadWithoutCastENSH_16StoreWithoutCastEEEviT_T0_T2_T3_T4_T5_,@function
        .size           _ZN2at6native27unrolled_elementwise_kernelINS0_13AUnaryFunctorIN3c104HalfES4_S4_ZZZNS0_15binary_internal21div_trunc_kernel_cudaERNS_18TensorIteratorBaseEENKUlvE1_clEvENKUlvE1_clEvEUlS4_S4_E_EESt5arrayIPcLm2EELi4E23TrivialOffsetCalculatorILi1EjESG_NS0_6memory15LoadWithoutCastENSH_16StoreWithoutCastEEEviT_T0_T2_T3_T4_T5_,(.L_x_22798 - _ZN2at6native27unrolled_elementwise_kernelINS0_13AUnaryFunctorIN3c104HalfES4_S4_ZZZNS0_15binary_internal21div_trunc_kernel_cudaERNS_18TensorIteratorBaseEENKUlvE1_clEvENKUlvE1_clEvEUlS4_S4_E_EESt5arrayIPcLm2EELi4E23TrivialOffsetCalculatorILi1EjESG_NS0_6memory15LoadWithoutCastENSH_16StoreWithoutCastEEEviT_T0_T2_T3_T4_T5_)
        .other          _ZN2at6native27unrolled_elementwise_kernelINS0_13AUnaryFunctorIN3c104HalfES4_S4_ZZZNS0_15binary_internal21div_trunc_kernel_cudaERNS_18TensorIteratorBaseEENKUlvE1_clEvENKUlvE1_clEvEUlS4_S4_E_EESt5arrayIPcLm2EELi4E23TrivialOffsetCalculatorILi1EjESG_NS0_6memory15LoadWithoutCastENSH_16StoreWithoutCastEEEviT_T0_T2_T3_T4_T5_,@"STO_CUDA_ENTRY STV_DEFAULT"
_ZN2at6native27unrolled_elementwise_kernelINS0_13AUnaryFunctorIN3c104HalfES4_S4_ZZZNS0_15binary_internal21div_trunc_kernel_cudaERNS_18TensorIteratorBaseEENKUlvE1_clEvENKUlvE1_clEvEUlS4_S4_E_EESt5arrayIPcLm2EELi4E23TrivialOffsetCalculatorILi1EjESG_NS0_6memory15LoadWithoutCastENSH_16StoreWithoutCastEEEviT_T0_T2_T3_T4_T5_:
.text._ZN2at6native27unrolled_elementwise_kernelINS0_13AUnaryFunctorIN3c104HalfES4_S4_ZZZNS0_15binary_internal21div_trunc_kernel_cudaERNS_18TensorIteratorBaseEENKUlvE1_clEvENKUlvE1_clEvEUlS4_S4_E_EESt5arrayIPcLm2EELi4E23TrivialOffsetCalculatorILi1EjESG_NS0_6memory15LoadWithoutCastENSH_16StoreWithoutCastEEEviT_T0_T2_T3_T4_T5_:
        /* <DEDUP_REMOVED lines=57> */
.L_x_4141:
[----:B------:R-:W-:Y:S05]  /*0390*/  BSYNC B0 ;  /* 0x0000000000007941 */ /* 0x000fea0003800000 */
.L_x_4140:
[----:B------:R-:W-:Y:S04]  /*03a0*/  BSSY B0, `(.L_x_4142) ;  /* 0x000000b000007945 */ /* 0x000fe80003800000 */
[----:B------:R-:W-:Y:S05]  /*03b0*/  @P1 BRA `(.L_x_4143) ;  /* 0x0000000000241947 */ /* 0x000fea0003800000 */
        /* <DEDUP_REMOVED lines=9> */
.L_x_4143:
[----:B------:R-:W-:Y:S05]  /*0450*/  BSYNC B0 ;  /* 0x0000000000007941 */ /* 0x000fea0003800000 */
.L_x_4142:
[----:B------:R-:W-:Y:S04]  /*0460*/  BSSY B0, `(.L_x_4144) ;  /* 0x000000b000007945 */ /* 0x000fe80003800000 */
[----:B------:R-:W-:Y:S05]  /*0470*/  @P2 BRA `(.L_x_4145) ;  /* 0x0000000000242947 */ /* 0x000fea0003800000 */
[----:B--2---:R-:W0:Y:S01]  /*0480*/  LDC.U16 R10, c[0x0][0x216] ;  /* 0x00008580ff0a7b82 */ /* 0x004e220000000400 */
[----:B-----5:R-:W-:-:S06]  /*0490*/  HADD2.F32 R3, -RZ, R3.H0_H0 ;  /* 0x20000003ff037230 */ /* 0x020fcc0000004100 */
[----:B------:R-:W1:Y:S01]  /*04a0*/  MUFU.RCP R3, R3 ;  /* 0x0000000300037308 */ /* 0x000e620000001000 */
[----:B0-----:R-:W-:-:S05]  /*04b0*/  HADD2.F32 R10, -RZ, R10.H0_H0 ;  /* 0x2000000aff0a7230 */ /* 0x001fca0000004100 */
[----:B-1----:R-:W-:-:S05]  /*04c0*/  FMUL.FTZ R10, R10, R3 ;  /* 0x000000030a0a7220 */ /* 0x002fca0000410000 */
[----:B------:R-:W-:-:S05]  /*04d0*/  F2FP.F16.F32.PACK_AB R10, RZ, R10 ;  /* 0x0000000aff0a723e */ /* 0x000fca00000000ff */
[----:B------:R-:W-:-:S06]  /*04e0*/  HADD2.F32 R10, -RZ, R10.H0_H0 ;  /* 0x2000000aff0a7230 */ /* 0x000fcc0000004100 */
[----:B------:R-:W0:Y:S02]  /*04f0*/  FRND.TRUNC R10, R10 ;  /* 0x0000000a000a7307 */ /* 0x000e24000020d000 */
[----:B0-----:R-:W-:-:S07]  /*0500*/  F2FP.F16.F32.PACK_AB R11, RZ, R10 ;  /* 0x0000000aff0b723e */ /* 0x001fce00000000ff */
.L_x_4145:
[----:B------:R-:W-:Y:S05]  /*0510*/  BSYNC B0 ;  /* 0x0000000000007941 */ /* 0x000fea0003800000 */
.L_x_4144:
        /* <DEDUP_REMOVED lines=8> */
[----:B------:R-:W-:-:S06]  /*05a0*/  HADD2.F32 R3, -RZ, R3.H0_H0 ;  /* 0x20000003ff037230 */ /* 0x000fcc0000004100 */
[----:B------:R-:W0:Y:S02]  /*05b0*/  FRND.TRUNC R3, R3 ;  /* 0x0000000300037307 */ /* 0x000e24000020d000 */
[----:B0-----:R-:W-:-:S07]  /*05c0*/  F2FP.F16.F32.PACK_AB R10, RZ, R3 ;  /* 0x00000003ff0a723e */ /* 0x001fce00000000ff */
.L_x_4147:
[----:B------:R-:W-:Y:S05]  /*05d0*/  BSYNC B0 ;  /* 0x0000000000007941 */ /* 0x000fea0003800000 */
.L_x_4146:
        /* <DEDUP_REMOVED lines=14> */
.L_x_4149:
[----:B------:R-:W-:Y:S05]  /*06c0*/  BSYNC B0 ;  /* 0x0000000000007941 */ /* 0x000fea0003800000 */
.L_x_4148:
[----:B------:R-:W-:-:S13]  /*06d0*/  ISETP.GE.AND P0, PT, R9, R2, PT ;  /* 0x000000020900720c */ /* 0x000fda0003f06270 */
[----:B------:R-:W-:Y:S05]  /*06e0*/  @P0 EXIT ;  /* 0x000000000000094d */ /* 0x000fea0003800000 */
[----:B------:R-:W3:Y:S01]  /*06f0*/  LDC.64 R2, c[0x0][0x218] ;  /* 0x00008600ff027b82 */ /* 0x000ee20000000a00 */
[----:B------:R-:W-:-:S05]  /*0700*/  LEA R9, R0, R9, 0x9 ;  /* 0x0000000900097211 */ /* 0x000fca00078e48ff */
[----:B---3--:R-:W-:-:S05]  /*0710*/  IMAD.WIDE.U32 R2, R9, 0x2, R2 ;  /* 0x0000000209027825 */ /* 0x008fca00078e0002 */
[----:B------:R-:W-:Y:S01]  /*0720*/  STG.E.U16 desc[UR4][R2.64], R10 ;  /* 0x0000000a02007986 */ /* 0x000fe2000c101504 */
[----:B------:R-:W-:Y:S05]  /*0730*/  EXIT ;  /* 0x000000000000794d */ /* 0x000fea0003800000 */
.L_x_4150:
        /* <DEDUP_REMOVED lines=12> */
.L_x_22798:


//--------------------- .text._ZN2at6native29vectorized_elementwise_kernelILi2ENS0_13AUnaryFunctorIN3c104HalfES4_S4_ZZZNS0_15binary_internal21div_trunc_kernel_cudaERNS_18TensorIteratorBaseEENKUlvE1_clEvENKUlvE1_clEvEUlS4_S4_E_EESt5arrayIPcLm2EEEEviT0_T1_ --------------------------
	.section	.text._ZN2at6native29vectorized_elementwise_kernelILi2ENS0_13AUnaryFunctorIN3c104HalfES4_S4_ZZZNS0_15binary_internal21div_trunc_kernel_cudaERNS_18TensorIteratorBaseEENKUlvE1_clEvENKUlvE1_clEvEUlS4_S4_E_EESt5arrayIPcLm2EEEEviT0_T1_,"ax",@progbits
	.align	128
        .global         _ZN2at6native29vectorized_elementwise_kernelILi2ENS0_13AUnaryFunctorIN3c104HalfES4_S4_ZZZNS0_15binary_internal21div_trunc_kernel_cudaERNS_18TensorIteratorBaseEENKUlvE1_clEvENKUlvE1_clEvEUlS4_S4_E_EESt5arrayIPcLm2EEEEviT0_T1_
        .type           _ZN2at6native29vectorized_elementwise_kernelILi2ENS0_13AUnaryFunctorIN3c104HalfES4_S4_ZZZNS0_15binary_internal21div_trunc_kernel_cudaERNS_18TensorIteratorBaseEENKUlvE1_clEvENKUlvE1_clEvEUlS4_S4_E_EESt5arrayIPcLm2EEEEviT0_T1_,@function
        .size           _ZN2at6native29vectorized_elementwise_kernelILi2ENS0_13AUnaryFunctorIN3c104HalfES4_S4_ZZZNS0_15binary_internal21div_trunc_kernel_cudaERNS_18TensorIteratorBaseEENKUlvE1_clEvENKUlvE1_clEvEUlS4_S4_E_EESt5arrayIPcLm2EEEEviT0_T1_,(.L_x_22799 - _ZN2at6native29vectorized_elementwise_kernelILi2ENS0_13AUnaryFunctorIN3c104HalfES4_S4_ZZZNS0_15binary_internal21div_trunc_kernel_cudaERNS_18TensorIteratorBaseEENKUlvE1_clEvENKUlvE1_clEvEUlS4_S4_E_EESt5arrayIPcLm2EEEEviT0_T1_)
        .other          _ZN2at6native29vectorized_elementwise_kernelILi2ENS0_13AUnaryFunctorIN3c104HalfES4_S4_ZZZNS0_15binary_internal21div_trunc_kernel_cudaERNS_18TensorIteratorBaseEENKUlvE1_clEvENKUlvE1_clEvEUlS4_S4_E_EESt5arrayIPcLm2EEEEviT0_T1_,@"STO_CUDA_ENTRY STV_DEFAULT"
_ZN2at6native29vectorized_elementwise_kernelILi2ENS0_13AUnaryFunctorIN3c104HalfES4_S4_ZZZNS0_15binary_internal21div_trunc_kernel_cudaERNS_18TensorIteratorBaseEENKUlvE1_clEvENKUlvE1_clEvEUlS4_S4_E_EESt5arrayIPcLm2EEEEviT0_T1_:
.text._ZN2at6native29vectorized_elementwise_kernelILi2ENS0_13AUnaryFunctorIN3c104HalfES4_S4_ZZZNS0_15binary_internal21div_trunc_kernel_cudaERNS_18TensorIteratorBaseEENKUlvE1_clEvENKUlvE1_clEvEUlS4_S4_E_EESt5arrayIPcLm2EEEEviT0_T1_:
        /* <DEDUP_REMOVED lines=16> */
[----:B------:R-:W0:Y:S02]  /*0100*/  LDC.U16 R7, c[0x0][0x216] ;  /* 0x00008580ff077b82 */ /* 0x000e240000000400 */
[----:B0-----:R-:W-:-:S02]  /*0110*/  HADD2.F32 R2, -RZ, R7.H0_H0 ;  /* 0x20000007ff027230 */ /* 0x001fc40000004100 */
[----:B--2---:R-:W-:-:S04]  /*0120*/  HADD2.F32 R6, -RZ, R8.H0_H0 ;  /* 0x20000008ff067230 */ /* 0x004fc80000004100 */
[----:B------:R-:W0:Y:S01]  /*0130*/  MUFU.RCP R17, R6 ;  /* 0x0000000600117308 */ /* 0x000e220000001000 */
[--C-:B---3--:R-:W-:Y:S02]  /*0140*/  HADD2.F32 R4, -RZ, R5.reuse.H0_H0 ;  /* 0x20000005ff047230 */ /* 0x108fe40000004100 */
[----:B------:R-:W-:Y:S02]  /*0150*/  HADD2.F32 R5, -RZ, R5.H1_H1 ;  /* 0x30000005ff057230 */ /* 0x000fe40000004100 */
[--C-:B----4-:R-:W-:Y:S02]  /*0160*/  HADD2.F32 R11, -RZ, R9.reuse.H0_H0 ;  /* 0x20000009ff0b7230 */ /* 0x110fe40000004100 */
[----:B------:R-:W-:Y:S01]  /*0170*/  HADD2.F32 R9, -RZ, R9.H1_H1 ;  /* 0x30000009ff097230 */ /* 0x000fe20000004100 */
[----:B------:R1:W-:Y:S01]  /*0180*/  MUFU.RCP R15, R5 ;  /* 0x00000005000f7308 */ /* 0x0003e20000001000 */
[----:B-----5:R-:W-:Y:S02]  /*0190*/  HADD2.F32 R7, -RZ, R12.H0_H0 ;  /* 0x2000000cff077230 */ /* 0x020fe40000004100 */
[----:B------:R-:W-:-:S05]  /*01a0*/  HADD2.F32 R8, -RZ, R8.H1_H1 ;  /* 0x30000008ff087230 */ /* 0x000fca0000004100 */
[----:B------:R-:W-:Y:S01]  /*01b0*/  MUFU.RCP R9, R9 ;  /* 0x0000000900097308 */ /* 0x000fe20000001000 */
[----:B-1----:R-:W-:Y:S02]  /*01c0*/  HADD2.F32 R5, -RZ, R12.H1_H1 ;  /* 0x3000000cff057230 */ /* 0x002fe40000004100 */
[----:B0-----:R-:W-:-:S05]  /*01d0*/  FMUL.FTZ R6, R2, R17 ;  /* 0x0000001102067220 */ /* 0x001fca0000410000 */
[----:B------:R-:W0:Y:S01]  /*01e0*/  MUFU.RCP R13, R4 ;  /* 0x00000004000d7308 */ /* 0x000e220000001000 */
[----:B------:R-:W-:-:S07]  /*01f0*/  F2FP.F16.F32.PACK_AB R6, RZ, R6 ;  /* 0x00000006ff06723e */ /* 0x000fce00000000ff */
[----:B------:R-:W1:Y:S08]  /*0200*/  MUFU.RCP R11, R11 ;  /* 0x0000000b000b7308 */ /* 0x000e700000001000 */
[----:B------:R-:W2:Y:S08]  /*0210*/  MUFU.RCP R7, R7 ;  /* 0x0000000700077308 */ /* 0x000eb00000001000 */
[----:B------:R-:W3:Y:S08]  /*0220*/  MUFU.RCP R5, R5 ;  /* 0x0000000500057308 */ /* 0x000ef00000001000 */
[----:B------:R4:W5:Y:S01]  /*0230*/  MUFU.RCP R19, R8 ;  /* 0x0000000800137308 */ /* 0x0009620000001000 */
[C---:B0-----:R-:W-:Y:S01]  /*0240*/  FMUL.FTZ R3, R2.reuse, R13 ;  /* 0x0000000d02037220 */ /* 0x041fe20000410000 */
[C---:B------:R-:W-:Y:S01]  /*0250*/  FMUL.FTZ R4, R2.reuse, R15 ;  /* 0x0000000f02047220 */ /* 0x040fe20000410000 */
[----:B-1----:R-:W-:Y:S01]  /*0260*/  FMUL.FTZ R11, R2, R11 ;  /* 0x0000000b020b7220 */ /* 0x002fe20000410000 */
[----:B----4-:R-:W-:-:S02]  /*0270*/  HADD2.F32 R8, -RZ, R6.H0_H0 ;  /* 0x20000006ff087230 */ /* 0x010fc40000004100 */
[C---:B------:R-:W-:Y:S01]  /*0280*/  FMUL.FTZ R6, R2.reuse, R9 ;  /* 0x0000000902067220 */ /* 0x040fe20000410000 */
[C---:B--2---:R-:W-:Y:S01]  /*0290*/  FMUL.FTZ R14, R2.reuse, R7 ;  /* 0x00000007020e7220 */ /* 0x044fe20000410000 */
[----:B---3--:R-:W-:-:S03]  /*02a0*/  FMUL.FTZ R5, R2, R5 ;  /* 0x0000000502057220 */ /* 0x008fc60000410000 */
[----:B------:R-:W-:Y:S02]  /*02b0*/  F2FP.F16.F32.PACK_AB R13, RZ, R6 ;  /* 0x00000006ff0d723e */ /* 0x000fe400000000ff */
[----:B------:R-:W0:Y:S01]  /*02c0*/  LDC.64 R6, c[0x0][0x218] ;  /* 0x00008600ff067b82 */ /* 0x000e220000000a00 */
[----:B-----5:R-:W-:Y:S01]  /*02d0*/  FMUL.FTZ R12, R2, R19 ;  /* 0x00000013020c7220 */ /* 0x020fe20000410000 */
[----:B------:R-:W-:Y:S02]  /*02e0*/  F2FP.F16.F32.PACK_AB R3, RZ, R3 ;  /* 0x00000003ff03723e */ /* 0x000fe400000000ff */
        /* <DEDUP_REMOVED lines=10> */
[----:B------:R-:W-:Y:S02]  /*0390*/  HADD2.F32 R12, -RZ, R12.H0_H0 ;  /* 0x2000000cff0c7230 */ /* 0x000fe40000004100 */
        /* <DEDUP_REMOVED lines=20> */
.L_x_4151:
        /* <DEDUP_REMOVED lines=12> */
[----:B------:R-:W1:Y:S01]  /*05a0*/  @!P5 LDC.64 R2, c[0x0][0x220] ;  /* 0x00008800ff02db82 */ /* 0x000e620000000a00 */
[----:B------:R-:W-:Y:S02]  /*05b0*/  @!P5 IADD3 R29, R10, R23, RZ ;  /* 0x000000170a1dd210 */ /* 0x000fe40007ffe0ff */
[----:B------:R-:W-:-:S04]  /*05c0*/  @!P5 IADD3 R23, R23, 0x80, RZ ;  /* 0x000000801717d810 */ /* 0x000fc80007ffe0ff */
[----:B------:R-:W-:Y:S01]  /*05d0*/  ISETP.GE.AND P4, PT, R23, R8, PT ;  /* 0x000000081700720c */ /* 0x000fe20003f86270 */
[----:B0-----:R-:W-:-:S05]  /*05e0*/  @!P6 IMAD.WIDE.U32 R26, R27, 0x2, R4 ;  /* 0x000000021b1ae825 */ /* 0x001fca00078e0004 */
[----:B------:R-:W5:Y:S07]  /*05f0*/  @!P6 LDG.E.U16 R6, desc[UR4][R26.64] ;  /* 0x000000041a06e981 */ /* 0x000f6e000c1e1500 */
[----:B------:R-:W-:Y:S01]  /*0600*/  @!P4 IMAD.IADD R9, R10, 0x1, R23 ;  /* 0x000000010a09c824 */ /* 0x000fe200078e0217 */
[----:B------:R-:W-:Y:S01]  /*0610*/  @!P4 IADD3 R23, R23, 0x80, RZ ;  /* 0x000000801717c810 */ /* 0x000fe20007ffe0ff */
[----:B------:R-:W0:Y:S01]  /*0620*/  @!P4 LDC.64 R16, c[0x0][0x220] ;  /* 0x00008800ff10cb82 */ /* 0x000e220000000a00 */
[----:B-1----:R-:W-:-:S02]  /*0630*/  @!P5 IMAD.WIDE.U32 R28, R29, 0x2, R2 ;  /* 0x000000021d1cd825 */ /* 0x002fc400078e0002 */
[----:B------:R-:W-:-:S03]  /*0640*/  ISETP.GE.AND P3, PT, R23, R8, PT ;  /* 0x000000081700720c */ /* 0x000fc60003f66270 */
[----:B------:R-:W5:Y:S10]  /*0650*/  @!P5 LDG.E.U16 R0, desc[UR4][R28.64] ;  /* 0x000000041c00d981 */ /* 0x000f74000c1e1500 */
[----:B------:R-:W-:Y:S01]  /*0660*/  @!P3 IADD3 R25, R10, R23, RZ ;  /* 0x000000170a19b210 */ /* 0x000fe20007ffe0ff */
[----:B------:R-:W-:Y:S01]  /*0670*/  @!P3 VIADD R23, R23, 0x80 ;  /* 0x000000801717b836 */ /* 0x000fe20000000000 */
[----:B------:R-:W1:Y:S04]  /*0680*/  @!P3 LDC.64 R12, c[0x0][0x220] ;  /* 0x00008800ff0cbb82 */ /* 0x000e680000000a00 */
[----:B------:R-:W-:-:S13]  /*0690*/  ISETP.GE.AND P2, PT, R23, R8, PT ;  /* 0x000000081700720c */ /* 0x000fda0003f46270 */
[----:B------:R-:W-:Y:S01]  /*06a0*/  @!P2 IADD3 R21, R10, R23, RZ ;  /* 0x000000170a15a210 */ /* 0x000fe20007ffe0ff */
[----:B0-----:R-:W-:Y:S01]  /*06b0*/  @!P4 IMAD.WIDE.U32 R16, R9, 0x2, R16 ;  /* 0x000000020910c825 */ /* 0x001fe200078e0010 */
[----:B------:R-:W-:Y:S01]  /*06c0*/  @!P2 IADD3 R23, R23, 0x80, RZ ;  /* 0x000000801717a810 */ /* 0x000fe20007ffe0ff */
[----:B------:R-:W0:Y:S03]  /*06d0*/  @!P2 LDC.64 R14, c[0x0][0x220] ;  /* 0x00008800ff0eab82 */ /* 0x000e260000000a00 */
[----:B------:R-:W-:-:S13]  /*06e0*/  ISETP.GE.AND P1, PT, R23, R8, PT ;  /* 0x000000081700720c */ /* 0x000fda0003f26270 */
[----:B------:R-:W-:Y:S01]  /*06f0*/  @!P1 IMAD.IADD R19, R10, 0x1, R23 ;  /* 0x000000010a139824 */ /* 0x000fe200078e0217 */
[----:B------:R-:W-:Y:S01]  /*0700*/  @!P1 IADD3 R23, R23, 0x80, RZ ;  /* 0x0000008017179810 */ /* 0x000fe20007ffe0ff */
[----:B------:R-:W2:Y:S03]  /*0710*/  @!P1 LDC.64 R4, c[0x0][0x220] ;  /* 0x00008800ff049b82 */ /* 0x000ea60000000a00 */
[----:B------:R-:W-:Y:S02]  /*0720*/  ISETP.GE.AND P6, PT, R23, R8, PT ;  /* 0x000000081700720c */ /* 0x000fe40003fc6270 */
[----:B------:R-:W-:-:S06]  /*0730*/  PRMT R9, RZ, 0x7610, R9 ;  /* 0x00007610ff097816 */ /* 0x000fcc0000000009 */
[----:B------:R3:W5:Y:S05]  /*0740*/  @!P4 LDG.E.U16 R9, desc[UR4][R16.64] ;  /* 0x000000041009c981 */ /* 0x00076a000c1e1500 */
[----:B------:R-:W4:Y:S01]  /*0750*/  @!P6 LDC.64 R2, c[0x0][0x220] ;  /* 0x00008800ff02eb82 */ /* 0x000f220000000a00 */
[----:B------:R-:W-:Y:S01]  /*0760*/  PRMT R20, RZ, 0x7610, R20 ;  /* 0x00007610ff147816 */ /* 0x000fe20000000014 */
[----:B-1----:R-:W-:-:S05]  /*0770*/  @!P3 IMAD.WIDE.U32 R12, R25, 0x2, R12 ;  /* 0x00000002190cb825 */ /* 0x002fca00078e000c */
[----:B------:R1:W5:Y:S01]  /*0780*/  @!P3 LDG.E.U16 R20, desc[UR4][R12.64] ;  /* 0x000000040c14b981 */ /* 0x000362000c1e1500 */
[----:B---3--:R-:W3:Y:S01]  /*0790*/  @!P0 LDC.64 R16, c[0x0][0x220] ;  /* 0x00008800ff108b82 */ /* 0x008ee20000000a00 */
[----:B------:R-:W-:Y:S01]  /*07a0*/  @!P6 IADD3 R23, R10, R23, RZ ;  /* 0x000000170a17e210 */ /* 0x000fe20007ffe0ff */
[----:B0-----:R-:W-:-:S06]  /*07b0*/  @!P2 IMAD.WIDE.U32 R14, R21, 0x2, R14 ;  /* 0x00000002150ea825 */ /* 0x001fcc00078e000e */
[----:B-1----:R-:W0:Y:S01]  /*07c0*/  @!P0 LDC.64 R12, c[0x0][0x218] ;  /* 0x00008600ff0c8b82 */ /* 0x002e220000000a00 */
[----:B--2---:R-:W-:Y:S01]  /*07d0*/  @!P1 IMAD.WIDE.U32 R4, R19, 0x2, R4 ;  /* 0x0000000213049825 */ /* 0x004fe200078e0004 */
[----:B------:R-:W-:Y:S02]  /*07e0*/  PRMT R21, RZ, 0x7610, R21 ;  /* 0x00007610ff157816 */ /* 0x000fe40000000015 */
[----:B------:R-:W-:Y:S02]  /*07f0*/  PRMT R19, RZ, 0x7610, R19 ;  /* 0x00007610ff137816 */ /* 0x000fe40000000013 */
[----:B------:R-:W-:Y:S01]  /*0800*/  PRMT R18, RZ, 0x7610, R18 ;  /* 0x00007610ff127816 */ /* 0x000fe20000000012 */
[----:B----4-:R-:W-:Y:S01]  /*0810*/  @!P6 IMAD.WIDE.U32 R2, R23, 0x2, R2 ;  /* 0x000000021702e825 */ /* 0x010fe200078e0002 */
[C---:B------:R-:W-:Y:S01]  /*0820*/  IADD3 R25, R7.reuse, 0x100, RZ ;  /* 0x0000010007197810 */ /* 0x040fe20007ffe0ff */
[----:B------:R1:W5:Y:S02]  /*0830*/  @!P2 LDG.E.U16 R21, desc[UR4][R14.64] ;  /* 0x000000040e15a981 */ /* 0x000364000c1e1500 */
[----:B------:R-:W-:-:S02]  /*0840*/  VIADD R23, R7, 0x80 ;  /* 0x0000008007177836 */ /* 0x000fc40000000000 */
[----:B------:R-:W5:Y:S01]  /*0850*/  @!P1 LDG.E.U16 R19, desc[UR4][R4.64] ;  /* 0x0000000404139981 */ /* 0x000f62000c1e1500 */
[----:B---3--:R-:W-:Y:S01]  /*0860*/  @!P0 IMAD.WIDE.U32 R16, R11, 0x2, R16 ;  /* 0x000000020b108825 */ /* 0x008fe200078e0010 */
[----:B------:R-:W-:Y:S02]  /*0870*/  PRMT R11, RZ, 0x7610, R11 ;  /* 0x00007610ff0b7816 */ /* 0x000fe4000000000b */
[----:B------:R2:W5:Y:S01]  /*0880*/  @!P6 LDG.E.U16 R18, desc[UR4][R2.64] ;  /* 0x000000040212e981 */ /* 0x000562000c1e1500 */
[-C--:B------:R-:W-:Y:S01]  /*0890*/  ISETP.GE.AND P6, PT, R23, R8.reuse, PT ;  /* 0x000000081700720c */ /* 0x080fe20003fc6270 */
[----:B-1----:R-:W-:Y:S01]  /*08a0*/  VIADD R15, R7, 0x200 ;  /* 0x00000200070f7836 */ /* 0x002fe20000000000 */
[----:B------:R-:W-:Y:S01]  /*08b0*/  ISETP.GE.AND P1, PT, R25, R8, PT ;  /* 0x000000081900720c */ /* 0x000fe20003f26270 */
[----:B------:R-:W-:Y:S01]  /*08c0*/  BSSY B0, `(.L_x_4152) ;  /* 0x0000016000007945 */ /* 0x000fe20003800000 */
[C---:B------:R-:W-:Y:S01]  /*08d0*/  IADD3 R23, R7.reuse, 0x280, RZ ;  /* 0x0000028007177810 */ /* 0x040fe20007ffe0ff */
[----:B------:R1:W5:Y:S01]  /*08e0*/  @!P0 LDG.E.U16 R11, desc[UR4][R16.64] ;  /* 0x00000004100b8981 */ /* 0x000362000c1e1500 */
[----:B------:R-:W-:-:S02]  /*08f0*/  IADD3 R25, R7, 0x300, RZ ;  /* 0x0000030007197810 */ /* 0x000fc40007ffe0ff */
[----:B--2---:R-:W-:Y:S02]  /*0900*/  IADD3 R3, R7, 0x180, RZ ;  /* 0x0000018007037810 */ /* 0x004fe40007ffe0ff */
[----:B------:R-:W-:Y:S02]  /*0910*/  P2R R5, PR, RZ, 0x2 ;  /* 0x00000002ff057803 */ /* 0x000fe40000000000 */
[-C--:B------:R-:W-:Y:S01]  /*0920*/  ISETP.GE.AND P2, PT, R15, R8.reuse, PT ;  /* 0x000000080f00720c */ /* 0x080fe20003f46270 */
[----:B------:R-:W-:Y:S01]  /*0930*/  VIADD R15, R7, 0x380 ;  /* 0x00000380070f7836 */ /* 0x000fe20000000000 */
[-C--:B------:R-:W-:Y:S02]  /*0940*/  ISETP.GE.AND P1, PT, R3, R8.reuse, PT ;  /* 0x000000080300720c */ /* 0x080fe40003f26270 */
[-C--:B------:R-:W-:Y:S02]  /*0950*/  ISETP.GE.AND P3, PT, R23, R8.reuse, PT ;  /* 0x000000081700720c */ /* 0x080fe40003f66270 */
[----:B------:R-:W-:-:S02]  /*0960*/  ISETP.GE.AND P4, PT, R25, R8, PT ;  /* 0x000000081900720c */ /* 0x000fc40003f86270 */
[----:B-1----:R-:W-:Y:S01]  /*0970*/  @!P0 IADD3 R17, R10, R7, RZ ;  /* 0x000000070a118210 */ /* 0x002fe20007ffe0ff */
[----:B0-----:R-:W-:Y:S10]  /*0980*/  @P0 BRA `(.L_x_4153) ;  /* 0x0000000000240947 */ /* 0x001ff40003800000 */
        /* <DEDUP_REMOVED lines=9> */
.L_x_4153:
[----:B------:R-:W-:Y:S05]  /*0a20*/  BSYNC B0 ;  /* 0x0000000000007941 */ /* 0x000fea0003800000 */
.L_x_4152:
[----:B------:R-:W-:Y:S01]  /*0a30*/  BSSY B0, `(.L_x_4154) ;  /* 0x000000d000007945 */ /* 0x000fe20003800000 */
[----:B------:R-:W-:Y:S01]  /*0a40*/  @!P0 IMAD.WIDE.U32 R2, R17, 0x2, R12 ;  /* 0x0000000211028825 */ /* 0x000fe200078e000c */
[----:B------:R-:W-:Y:S02]  /*0a50*/  ISETP.GE.AND P5, PT, R15, R8, PT ;  /* 0x000000080f00720c */ /* 0x000fe40003fa6270 */
[----:B------:R-:W-:Y:S11]  /*0a60*/  @P6 BRA `(.L_x_4155) ;  /* 0x0000000000246947 */ /* 0x000ff60003800000 */
        /* <DEDUP_REMOVED lines=9> */
.L_x_4155:
[----:B------:R-:W-:Y:S05]  /*0b00*/  BSYNC B0 ;  /* 0x0000000000007941 */ /* 0x000fea0003800000 */
.L_x_4154:
[----:B------:R-:W-:Y:S01]  /*0b10*/  ISETP.NE.AND P6, PT, R5, RZ, PT ;  /* 0x000000ff0500720c */ /* 0x000fe20003fc5270 */
[----:B------:R-:W-:-:S12]  /*0b20*/  BSSY B0, `(.L_x_4156) ;  /* 0x000000b000007945 */ /* 0x000fd80003800000 */
        /* <DEDUP_REMOVED lines=10> */
.L_x_4157:
[----:B------:R-:W-:Y:S05]  /*0bd0*/  BSYNC B0 ;  /* 0x0000000000007941 */ /* 0x000fea0003800000 */
.L_x_4156:
        /* <DEDUP_REMOVED lines=11> */
.L_x_4159:
[----:B------:R-:W-:Y:S05]  /*0c90*/  BSYNC B0 ;  /* 0x0000000000007941 */ /* 0x000fea0003800000 */
.L_x_4158:
        /* <DEDUP_REMOVED lines=11> */
.L_x_4161:
[----:B------:R-:W-:Y:S05]  /*0d50*/  BSYNC B0 ;  /* 0x0000000000007941 */ /* 0x000fea0003800000 */
.L_x_4160:
        /* <DEDUP_REMOVED lines=11> */
.L_x_4163:
[----:B------:R-:W-:Y:S05]  /*0e10*/  BSYNC B0 ;  /* 0x0000000000007941 */ /* 0x000fea0003800000 */
.L_x_4162:
[----:B------:R-:W-:Y:S04]  /*0e20*/  BSSY B0, `(.L_x_4164) ;  /* 0x000000b000007945 */ /* 0x000fe80003800000 */
[----:B------:R-:W-:Y:S05]  /*0e30*/  @P4 BRA `(.L_x_4165) ;  /* 0x0000000000244947 */ /* 0x000fea0003800000 */
[----:B-----5:R-:W0:Y:S01]  /*0e40*/  LDC.U16 R6, c[0x0][0x216] ;  /* 0x00008580ff067b82 */ /* 0x020e220000000400 */
[----:B------:R-:W-:-:S04]  /*0e50*/  HADD2.F32 R19, -RZ, R19.H0_H0 ;  /* 0x20000013ff137230 */ /* 0x000fc80000004100 */
[----:B------:R-:W1:Y:S01]  /*0e60*/  MUFU.RCP R5, R19 ;  /* 0x0000001300057308 */ /* 0x000e620000001000 */
[----:B0-----:R-:W-:-:S05]  /*0e70*/  HADD2.F32 R6, -RZ, R6.H0_H0 ;  /* 0x20000006ff067230 */ /* 0x001fca0000004100 */
[----:B-1----:R-:W-:-:S05]  /*0e80*/  FMUL.FTZ R5, R6, R5 ;  /* 0x0000000506057220 */ /* 0x002fca0000410000 */
[----:B------:R-:W-:-:S05]  /*0e90*/  F2FP.F16.F32.PACK_AB R5, RZ, R5 ;  /* 0x00000005ff05723e */ /* 0x000fca00000000ff */
[----:B------:R-:W-:-:S04]  /*0ea0*/  HADD2.F32 R5, -RZ, R5.H0_H0 ;  /* 0x20000005ff057230 */ /* 0x000fc80000004100 */
[----:B------:R-:W0:Y:S02]  /*0eb0*/  FRND.TRUNC R6, R5 ;  /* 0x0000000500067307 */ /* 0x000e24000020d000 */
[----:B0-----:R-:W-:-:S07]  /*0ec0*/  F2FP.F16.F32.PACK_AB R6, RZ, R6 ;  /* 0x00000006ff06723e */ /* 0x001fce00000000ff */
.L_x_4165:
[----:B------:R-:W-:Y:S05]  /*0ed0*/  BSYNC B0 ;  /* 0x0000000000007941 */ /* 0x000fea0003800000 */
.L_x_4164:
        /* <DEDUP_REMOVED lines=11> */
.L_x_4167:
[----:B------:R-:W-:Y:S05]  /*0f90*/  BSYNC B0 ;  /* 0x0000000000007941 */ /* 0x000fea0003800000 */
.L_x_4166:
        /* <DEDUP_REMOVED lines=18> */
.L_x_4170:
[----:B------:R-:W-:-:S13]  /*10c0*/  ISETP.GE.AND P0, PT, R7, R8, PT ;  /* 0x000000080700720c */ /* 0x000fda0003f06270 */
[----:B------:R-:W-:Y:S05]  /*10d0*/  @P0 BRA `(.L_x_4172) ;  /* 0x0000000000300947 */ /* 0x000fea0003800000 */
[----:B0-----:R-:W0:Y:S01]  /*10e0*/  LDC.64 R2, c[0x0][0x218] ;  /* 0x00008600ff027b82 */ /* 0x001e220000000a00 */
[----:B------:R-:W-:Y:S02]  /*10f0*/  IADD3 R11, R10, R7, RZ ;  /* 0x000000070a0b7210 */ /* 0x000fe40007ffe0ff */
[----:B------:R-:W-:-:S03]  /*1100*/  IADD3 R7, R7, 0x80, RZ ;  /* 0x0000008007077810 */ /* 0x000fc60007ffe0ff */
[----:B0-----:R-:W-:-:S05]  /*1110*/  IMAD.WIDE.U32 R2, R11, 0x2, R2 ;  /* 0x000000020b027825 */ /* 0x001fca00078e0002 */
[----:B------:R1:W-:Y:S02]  /*1120*/  STG.E.U16 desc[UR4][R2.64], R9 ;  /* 0x0000000902007986 */ /* 0x0003e4000c101504 */
.L_x_4171:
[----:B------:R-:W-:-:S13]  /*1130*/  ISETP.GE.AND P0, PT, R7, R8, PT ;  /* 0x000000080700720c */ /* 0x000fda0003f06270 */
[----:B------:R-:W-:Y:S05]  /*1140*/  @P0 BRA `(.L_x_4173) ;  /* 0x0000000000340947 */ /* 0x000fea0003800000 */
[----:B01----:R-:W0:Y:S01]  /*1150*/  LDC.64 R2, c[0x0][0x218] ;  /* 0x00008600ff027b82 */ /* 0x003e220000000a00 */
[----:B------:R-:W-:Y:S01]  /*1160*/  IMAD.IADD R9, R10, 0x1, R7 ;  /* 0x000000010a097824 */ /* 0x000fe200078e0207 */
[----:B------:R-:W-:-:S03]  /*1170*/  IADD3 R7, R7, 0x80, RZ ;  /* 0x0000008007077810 */ /* 0x000fc60007ffe0ff */
[----:B0-----:R-:W-:-:S05]  /*1180*/  IMAD.WIDE.U32 R2, R9, 0x2, R2 ;  /* 0x0000000209027825 */ /* 0x001fca00078e0002 */
[----:B------:R1:W-:Y:S02]  /*1190*/  STG.E.U16 desc[UR4][R2.64], R4 ;  /* 0x0000000402007986 */ /* 0x0003e4000c101504 */
.L_x_4172:
        /* <DEDUP_REMOVED lines=8> */
.L_x_4173:
[----:B------:R-:W-:Y:S05]  /*1220*/  BSYNC B1 ;  /* 0x0000000000017941 */ /* 0x000fea0003800000 */
.L_x_4169:
[----:B------:R-:W-:-:S13]  /*1230*/  ISETP.GE.AND P0, PT, R7, R8, PT ;  /* 0x000000080700720c */ /* 0x000fda0003f06270 */
[----:B012---:R-:W0:Y:S01]  /*1240*/  @!P0 LDC.64 R2, c[0x0][0x218] ;  /* 0x00008600ff028b82 */ /* 0x007e220000000a00 */
[----:B------:R-:W-:Y:S02]  /*1250*/  @!P0 IADD3 R9, R10, R7, RZ ;  /* 0x000000070a098210 */ /* 0x000fe40007ffe0ff */
[----:B------:R-:W-:-:S03]  /*1260*/  @!P0 IADD3 R7, R7, 0x80, RZ ;  /* 0x0000008007078810 */ /* 0x000fc60007ffe0ff */
[----:B0-----:R-:W-:-:S05]  /*1270*/  @!P0 IMAD.WIDE.U32 R2, R9, 0x2, R2 ;  /* 0x0000000209028825 */ /* 0x001fca00078e0002 */
[----:B------:R2:W-:Y:S02]  /*1280*/  @!P0 STG.E.U16 desc[UR4][R2.64], R6 ;  /* 0x0000000602008986 */ /* 0x0005e4000c101504 */
.L_x_4174:
[----:B------:R-:W-:Y:S05]  /*1290*/  BSYNC B0 ;  /* 0x0000000000007941 */ /* 0x000fea0003800000 */
.L_x_4168:
        /* <DEDUP_REMOVED lines=8> */
.L_x_4175:
        /* <DEDUP_REMOVED lines=14> */
.L_x_22799:


//--------------------- .text._ZN2at6native29vectorized_elementwise_kernelILi4ENS0_13AUnaryFunctorIN3c104HalfES4_S4_ZZZNS0_15binary_internal21div_trunc_kernel_cudaERNS_18TensorIteratorBaseEENKUlvE1_clEvENKUlvE1_clEvEUlS4_S4_E_EESt5arrayIPcLm2EEEEviT0_T1_ --------------------------
	.section	.text._ZN2at6native29vectorized_elementwise_kernelILi4ENS0_13AUnaryFunctorIN3c104HalfES4_S4_ZZZNS0_15binary_internal21div_trunc_kernel_cudaERNS_18TensorIteratorBaseEENKUlvE1_clEvENKUlvE1_clEvEUlS4_S4_E_EESt5arrayIPcLm2EEEEviT0_T1_,"ax",@progbits
	.align	128
        .global         _ZN2at6native29vectorized_elementwise_kernelILi4ENS0_13AUnaryFunctorIN3c104HalfES4_S4_ZZZNS0_15binary_internal21div_trunc_kernel_cudaERNS_18TensorIteratorBaseEENKUlvE1_clEvENKUlvE1_clEvEUlS4_S4_E_EESt5arrayIPcLm2EEEEviT0_T1_
        .type           _ZN2at6native29vectorized_elementwise_kernelILi4ENS0_13AUnaryFunctorIN3c104HalfES4_S4_ZZZNS0_15binary_internal21div_trunc_kernel_cudaERNS_18TensorIteratorBaseEENKUlvE1_clEvENKUlvE1_clEvEUlS4_S4_E_EESt5arrayIPcLm2EEEEviT0_T1_,@function
        .size           _ZN2at6native29vectorized_elementwise_kernelILi4ENS0_13AUnaryFunctorIN3c104HalfES4_S4_ZZZNS0_15binary_internal21div_trunc_kernel_cudaERNS_18TensorIteratorBaseEENKUlvE1_clEvENKUlvE1_clEvEUlS4_S4_E_EESt5arrayIPcLm2EEEEviT0_T1_,(.L_x_22800 - _ZN2at6native29vectorized_elementwise_kernelILi4ENS0_13AUnaryFunctorIN3c104HalfES4_S4_ZZZNS0_15binary_internal21div_trunc_kernel_cudaERNS_18TensorIteratorBaseEENKUlvE1_clEvENKUlvE1_clEvEUlS4_S4_E_EESt5arrayIPcLm2EEEEviT0_T1_)
        .other          _ZN2at6native29vectorized_elementwise_kernelILi4ENS0_13AUnaryFunctorIN3c104HalfES4_S4_ZZZNS0_15binary_internal21div_trunc_kernel_cudaERNS_18TensorIteratorBaseEENKUlvE1_clEvENKUlvE1_clEvEUlS4_S4_E_EESt5arrayIPcLm2EEEEviT0_T1_,@"STO_CUDA_ENTRY STV_DEFAULT"
_ZN2at6native29vectorized_elementwise_kernelILi4ENS0_13AUnaryFunctorIN3c104HalfES4_S4_ZZZNS0_15binary_internal21div_trunc_kernel_cudaERNS_18TensorIteratorBaseEENKUlvE1_clEvENKUlvE1_clEvEUlS4_S4_E_EESt5arrayIPcLm2EEEEviT0_T1_:
.text._ZN2at6native29vectorized_elementwise_kernelILi4ENS0_13AUnaryFunctorIN3c104HalfES4_S4_ZZZNS0_15binary_internal21div_trunc_kernel_cudaERNS_18TensorIteratorBaseEENKUlvE1_clEvENKUlvE1_clEvEUlS4_S4_E_EESt5arrayIPcLm2EEEEviT0_T1_:
        /* <DEDUP_REMOVED lines=13> */
[----:B------:R-:W3:Y:S01]  /*00d0*/  LDG.E.64 R2, desc[UR4][R4.64+0x400] ;  /* 0x0004000404027981 */ /* 0x000ee2000c1e1b00 */
[----:B------:R-:W0:Y:S01]  /*00e0*/  LDC.U16 R13, c[0x0][0x216] ;  /* 0x00008580ff0d7b82 */ /* 0x000e220000000400 */
[--C-:B--2---:R-:W-:Y:S02]  /*00f0*/  HADD2.F32 R6, -RZ, R8.reuse.H0_H0 ;  /* 0x20000008ff067230 */ /* 0x104fe40000004100 */
[----:B------:R-:W-:Y:S02]  /*0100*/  HADD2.F32 R7, -RZ, R8.H1_H1 ;  /* 0x30000008ff077230 */ /* 0x000fe40000004100 */
[----:B------:R-:W1:Y:S01]  /*0110*/  MUFU.RCP R15, R6 ;  /* 0x00000006000f7308 */ /* 0x000e620000001000 */
[----:B------:R-:W-:-:S02]  /*0120*/  HADD2.F32 R12, -RZ, R9.H1_H1 ;  /* 0x30000009ff0c7230 */ /* 0x000fc40000004100 */
[----:B------:R-:W-:Y:S02]  /*0130*/  HADD2.F32 R8, -RZ, R9.H0_H0 ;  /* 0x20000009ff087230 */ /* 0x000fe40000004100 */
[--C-:B---3--:R-:W-:Y:S02]  /*0140*/  HADD2.F32 R11, -RZ, R2.reuse.H0_H0 ;  /* 0x20000002ff0b7230 */ /* 0x108fe40000004100 */
[----:B------:R-:W-:Y:S01]  /*0150*/  HADD2.F32 R9, -RZ, R2.H1_H1 ;  /* 0x30000002ff097230 */ /* 0x000fe20000004100 */
[----:B------:R-:W2:Y:S01]  /*0160*/  MUFU.RCP R17, R7 ;  /* 0x0000000700117308 */ /* 0x000ea20000001000 */
[----:B0-----:R-:W-:Y:S02]  /*0170*/  HADD2.F32 R2, -RZ, R13.H0_H0 ;  /* 0x2000000dff027230 */ /* 0x001fe40000004100 */
[--C-:B------:R-:W-:Y:S02]  /*0180*/  HADD2.F32 R5, -RZ, R3.reuse.H1_H1 ;  /* 0x30000003ff057230 */ /* 0x100fe40000004100 */
[----:B------:R-:W-:-:S03]  /*0190*/  HADD2.F32 R13, -RZ, R3.H0_H0 ;  /* 0x20000003ff0d7230 */ /* 0x000fc60000004100 */
[----:B------:R-:W0:Y:S01]  /*01a0*/  MUFU.RCP R21, R12 ;  /* 0x0000000c00157308 */ /* 0x000e220000001000 */
[----:B-1----:R-:W-:-:S05]  /*01b0*/  FMUL.FTZ R4, R2, R15 ;  /* 0x0000000f02047220 */ /* 0x002fca0000410000 */
[----:B------:R-:W-:Y:S02]  /*01c0*/  F2FP.F16.F32.PACK_AB R4, RZ, R4 ;  /* 0x00000004ff04723e */ /* 0x000fe400000000ff */
[----:B------:R-:W1:Y:S01]  /*01d0*/  MUFU.RCP R11, R11 ;  /* 0x0000000b000b7308 */ /* 0x000e620000001000 */
[----:B--2---:R-:W-:Y:S02]  /*01e0*/  FMUL.FTZ R6, R2, R17 ;  /* 0x0000001102067220 */ /* 0x004fe40000410000 */
[----:B------:R-:W-:-:S03]  /*01f0*/  HADD2.F32 R3, -RZ, R4.H0_H0 ;  /* 0x20000004ff037230 */ /* 0x000fc60000004100 */
[----:B------:R-:W-:Y:S02]  /*0200*/  F2FP.F16.F32.PACK_AB R6, RZ, R6 ;  /* 0x00000006ff06723e */ /* 0x000fe400000000ff */
[----:B------:R-:W2:Y:S03]  /*0210*/  MUFU.RCP R9, R9 ;  /* 0x0000000900097308 */ /* 0x000ea60000001000 */
[----:B------:R-:W-:Y:S02]  /*0220*/  HADD2.F32 R4, -RZ, R6.H0_H0 ;  /* 0x20000006ff047230 */ /* 0x000fe40000004100 */
[----:B0-----:R-:W-:-:S03]  /*0230*/  FMUL.FTZ R6, R2, R21 ;  /* 0x0000001502067220 */ /* 0x001fc60000410000 */
[----:B------:R-:W0:Y:S02]  /*0240*/  MUFU.RCP R19, R8 ;  /* 0x0000000800137308 */ /* 0x000e240000001000 */
[----:B------:R-:W-:Y:S01]  /*0250*/  F2FP.F16.F32.PACK_AB R6, RZ, R6 ;  /* 0x00000006ff06723e */ /* 0x000fe200000000ff */
[----:B-1----:R-:W-:-:S04]  /*0260*/  FMUL.FTZ R12, R2, R11 ;  /* 0x0000000b020c7220 */ /* 0x002fc80000410000 */
[----:B------:R-:W-:Y:S01]  /*0270*/  HADD2.F32 R11, -RZ, R6.H0_H0 ;  /* 0x20000006ff0b7230 */ /* 0x000fe20000004100 */
[----:B------:R-:W-:Y:S01]  /*0280*/  F2FP.F16.F32.PACK_AB R12, RZ, R12 ;  /* 0x0000000cff0c723e */ /* 0x000fe200000000ff */
[----:B------:R1:W3:Y:S01]  /*0290*/  MUFU.RCP R7, R13 ;  /* 0x0000000d00077308 */ /* 0x0002e20000001000 */
[----:B--2---:R-:W-:-:S03]  /*02a0*/  FMUL.FTZ R6, R2, R9 ;  /* 0x0000000902067220 */ /* 0x004fc60000410000 */
[----:B------:R-:W-:-:S04]  /*02b0*/  HADD2.F32 R12, -RZ, R12.H0_H0 ;  /* 0x2000000cff0c7230 */ /* 0x000fc80000004100 */
[----:B------:R-:W2:Y:S01]  /*02c0*/  MUFU.RCP R5, R5 ;  /* 0x0000000500057308 */ /* 0x000ea20000001000 */
[----:B0-----:R-:W-:Y:S01]  /*02d0*/  FMUL.FTZ R8, R2, R19 ;  /* 0x0000001302087220 */ /* 0x001fe20000410000 */
[----:B-1----:R-:W-:-:S04]  /*02e0*/  F2FP.F16.F32.PACK_AB R13, RZ, R6 ;  /* 0x00000006ff0d723e */ /* 0x002fc800000000ff */
[----:B------:R-:W-:Y:S01]  /*02f0*/  F2FP.F16.F32.PACK_AB R8, RZ, R8 ;  /* 0x00000008ff08723e */ /* 0x000fe200000000ff */
[----:B------:R-:W-:Y:S01]  /*0300*/  HADD2.F32 R13, -RZ, R13.H0_H0 ;  /* 0x2000000dff0d7230 */ /* 0x000fe20000004100 */
[----:B------:R-:W-:Y:S01]  /*0310*/  FRND.TRUNC R3, R3 ;  /* 0x0000000300037307 */ /* 0x000fe2000020d000 */
[C---:B---3--:R-:W-:Y:S02]  /*0320*/  FMUL.FTZ R14, R2.reuse, R7 ;  /* 0x00000007020e7220 */ /* 0x048fe40000410000 */
[----:B------:R-:W0:Y:S01]  /*0330*/  LDC.64 R6, c[0x0][0x218] ;  /* 0x00008600ff067b82 */ /* 0x000e220000000a00 */
[----:B------:R-:W-:Y:S02]  /*0340*/  HADD2.F32 R8, -RZ, R8.H0_H0 ;  /* 0x20000008ff087230 */ /* 0x000fe40000004100 */
[----:B------:R-:W-:Y:S02]  /*0350*/  F2FP.F16.F32.PACK_AB R14, RZ, R14 ;  /* 0x0000000eff0e723e */ /* 0x000fe400000000ff */
[----:B------:R-:W1:Y:S01]  /*0360*/  FRND.TRUNC R4, R4 ;  /* 0x0000000400047307 */ /* 0x000e62000020d000 */
[----:B--2---:R-:W-:-:S02]  /*0370*/  FMUL.FTZ R5, R2, R5 ;  /* 0x0000000502057220 */ /* 0x004fc40000410000 */
[----:B------:R-:W-:-:S03]  /*0380*/  HADD2.F32 R14, -RZ, R14.H0_H0 ;  /* 0x2000000eff0e7230 */ /* 0x000fc60000004100 */
[----:B------:R-:W-:Y:S02]  /*0390*/  F2FP.F16.F32.PACK_AB R5, RZ, R5 ;  /* 0x00000005ff05723e */ /* 0x000fe400000000ff */
[----:B------:R-:W-:Y:S03]  /*03a0*/  FRND.TRUNC R12, R12 ;  /* 0x0000000c000c7307 */ /* 0x000fe6000020d000 */
[----:B------:R-:W-:Y:S01]  /*03b0*/  HADD2.F32 R5, -RZ, R5.H0_H0 ;  /* 0x20000005ff057230 */ /* 0x000fe20000004100 */
[----:B-1----:R-:W-:-:S04]  /*03c0*/  F2FP.F16.F32.PACK_AB R2, R4, R3 ;  /* 0x000000030402723e */ /* 0x002fc800000000ff */
[----:B------:R-:W1:Y:S01]  /*03d0*/  FRND.TRUNC R13, R13 ;  /* 0x0000000d000d7307 */ /* 0x000e62000020d000 */
[----:B0-----:R-:W-:-:S07]  /*03e0*/  IMAD.WIDE.U32 R6, R10, 0x2, R6 ;  /* 0x000000020a067825 */ /* 0x001fce00078e0006 */
[----:B------:R-:W-:Y:S01]  /*03f0*/  FRND.TRUNC R8, R8 ;  /* 0x0000000800087307 */ /* 0x000fe2000020d000 */
[----:B------:R-:W-:Y:S01]  /*0400*/  IMAD.WIDE R6, R0, 0x8, R6 ;  /* 0x0000000800067825 */ /* 0x000fe200078e0206 */
[----:B-1----:R-:W-:-:S06]  /*0410*/  F2FP.F16.F32.PACK_AB R12, R13, R12 ;  /* 0x0000000c0d0c723e */ /* 0x002fcc00000000ff */
[----:B------:R-:W0:Y:S08]  /*0420*/  FRND.TRUNC R9, R11 ;  /* 0x0000000b00097307 */ /* 0x000e30000020d000 */
[----:B------:R-:W-:Y:S01]  /*0430*/  FRND.TRUNC R14, R14 ;  /* 0x0000000e000e7307 */ /* 0x000fe2000020d000 */
[----:B0-----:R-:W-:-:S07]  /*0440*/  F2FP.F16.F32.PACK_AB R3, R9, R8 ;  /* 0x000000080903723e */ /* 0x001fce00000000ff */
[----:B------:R-:W0:Y:S01]  /*0450*/  FRND.TRUNC R5, R5 ;  /* 0x0000000500057307 */ /* 0x000e22000020d000 */
[----:B------:R-:W-:Y:S01]  /*0460*/  STG.E.64 desc[UR4][R6.64], R2 ;  /* 0x0000000206007986 */ /* 0x000fe2000c101b04 */
[----:B0-----:R-:W-:-:S05]  /*0470*/  F2FP.F16.F32.PACK_AB R13, R5, R14 ;  /* 0x0000000e050d723e */ /* 0x001fca00000000ff */
[----:B------:R-:W-:Y:S01]  /*0480*/  STG.E.64 desc[UR4][R6.64+0x400], R12 ;  /* 0x0004000c06007986 */ /* 0x000fe2000c101b04 */
[----:B------:R-:W-:Y:S05]  /*0490*/  EXIT ;  /* 0x000000000000794d */ /* 0x000fea0003800000 */
.L_x_4176:
        /* <DEDUP_REMOVED lines=84> */
.L_x_4178:
[----:B------:R-:W-:Y:S05]  /*09e0*/  BSYNC B0 ;  /* 0x0000000000007941 */ /* 0x000fea0003800000 */
.L_x_4177:
        /* <DEDUP_REMOVED lines=13> */
.L_x_4180:
[----:B------:R-:W-:Y:S05]  /*0ac0*/  BSYNC B0 ;  /* 0x0000000000007941 */ /* 0x000fea0003800000 */
.L_x_4179:
        /* <DEDUP_REMOVED lines=12> */
.L_x_4182:
[----:B------:R-:W-:Y:S05]  /*0b90*/  BSYNC B0 ;  /* 0x0000000000007941 */ /* 0x000fea0003800000 */
.L_x_4181:
        /* <DEDUP_REMOVED lines=11> */
.L_x_4184:
[----:B------:R-:W-:Y:S05]  /*0c50*/  BSYNC B0 ;  /* 0x0000000000007941 */ /* 0x000fea0003800000 */
.L_x_4183:
        /* <DEDUP_REMOVED lines=11> */
.L_x_4186:
[----:B------:R-:W-:Y:S05]  /*0d10*/  BSYNC B0 ;  /* 0x0000000000007941 */ /* 0x000fea0003800000 */
.L_x_4185:
        /* <DEDUP_REMOVED lines=11> */
.L_x_4188:
[----:B------:R-:W-:Y:S05]  /*0dd0*/  BSYNC B0 ;  /* 0x0000000000007941 */ /* 0x000fea0003800000 */
.L_x_4187:
        /* <DEDUP_REMOVED lines=11> */
.L_x_4190:
[----:B------:R-:W-:Y:S05]  /*0e90*/  BSYNC B0 ;  /* 0x0000000000007941 */ /* 0x000fea0003800000 */
.L_x_4189:
        /* <DEDUP_REMOVED lines=11> */
.L_x_4192:
[----:B------:R-:W-:Y:S05]  /*0f50*/  BSYNC B0 ;  /* 0x0000000000007941 */ /* 0x000fea0003800000 */
.L_x_4191:
        /* <DEDUP_REMOVED lines=18> */
.L_x_4195:
[----:B------:R-:W-:-:S13]  /*1080*/  ISETP.GE.AND P0, PT, R7, R8, PT ;  /* 0x000000080700720c */ /* 0x000fda0003f06270 */
[----:B------:R-:W-:Y:S05]  /*1090*/  @P0 BRA `(.L_x_4197) ;  /* 0x0000000000300947 */ /* 0x000fea0003800000 */
[----:B0-----:R-:W0:Y:S01]  /*10a0*/  LDC.64 R2, c[0x0][0x218] ;  /* 0x00008600ff027b82 */ /* 0x001e220000000a00 */
[----:B------:R-:W-:Y:S02]  /*10b0*/  IADD3 R11, R10, R7, RZ ;  /* 0x000000070a0b7210 */ /* 0x000fe40007ffe0ff */
[----:B------:R-:W-:-:S03]  /*10c0*/  IADD3 R7, R7, 0x80, RZ ;  /* 0x0000008007077810 */ /* 0x000fc60007ffe0ff */
[----:B0-----:R-:W-:-:S05]  /*10d0*/  IMAD.WIDE.U32 R2, R11, 0x2, R2 ;  /* 0x000000020b027825 */ /* 0x001fca00078e0002 */
[----:B------:R1:W-:Y:S02]  /*10e0*/  STG.E.U16 desc[UR4][R2.64], R9 ;  /* 0x0000000902007986 */ /* 0x0003e4000c101504 */
.L_x_4196:
[----:B------:R-:W-:-:S13]  /*10f0*/  ISETP.GE.AND P0, PT, R7, R8, PT ;  /* 0x000000080700720c */ /* 0x000fda0003f06270 */
[----:B------:R-:W-:Y:S05]  /*1100*/  @P0 BRA `(.L_x_4198) ;  /* 0x0000000000340947 */ /* 0x000fea0003800000 */
[----:B01----:R-:W0:Y:S01]  /*1110*/  LDC.64 R2, c[0x0][0x218] ;  /* 0x00008600ff027b82 */ /* 0x003e220000000a00 */
[----:B------:R-:W-:Y:S01]  /*1120*/  IMAD.IADD R9, R10, 0x1, R7 ;  /* 0x000000010a097824 */ /* 0x000fe200078e0207 */
[----:B------:R-:W-:-:S03]  /*1130*/  IADD3 R7, R7, 0x80, RZ ;  /* 0x0000008007077810 */ /* 0x000fc60007ffe0ff */
[----:B0-----:R-:W-:-:S05]  /*1140*/  IMAD.WIDE.U32 R2, R9, 0x2, R2 ;  /* 0x0000000209027825 */ /* 0x001fca00078e0002 */
[----:B------:R1:W-:Y:S02]  /*1150*/  STG.E.U16 desc[UR4][R2.64], R4 ;  /* 0x0000000402007986 */ /* 0x0003e4000c101504 */
.L_x_4197:
        /* <DEDUP_REMOVED lines=8> */
.L_x_4198:
[----:B------:R-:W-:Y:S05]  /*11e0*/  BSYNC B1 ;  /* 0x0000000000017941 */ /* 0x000fea0003800000 */
.L_x_4194:
[----:B------:R-:W-:-:S13]  /*11f0*/  ISETP.GE.AND P0, PT, R7, R8, PT ;  /* 0x000000080700720c */ /* 0x000fda0003f06270 */
[----:B012---:R-:W0:Y:S01]  /*1200*/  @!P0 LDC.64 R2, c[0x0][0x218] ;  /* 0x00008600ff028b82 */ /* 0x007e220000000a00 */
[----:B------:R-:W-:Y:S02]  /*1210*/  @!P0 IADD3 R9, R10, R7, RZ ;  /* 0x000000070a098210 */ /* 0x000fe40007ffe0ff */
[----:B------:R-:W-:-:S03]  /*1220*/  @!P0 IADD3 R7, R7, 0x80, RZ ;  /* 0x0000008007078810 */ /* 0x000fc60007ffe0ff */
[----:B0-----:R-:W-:-:S05]  /*1230*/  @!P0 IMAD.WIDE.U32 R2, R9, 0x2, R2 ;  /* 0x0000000209028825 */ /* 0x001fca00078e0002 */
[----:B------:R2:W-:Y:S02]  /*1240*/  @!P0 STG.E.U16 desc[UR4][R2.64], R6 ;  /* 0x0000000602008986 */ /* 0x0005e4000c101504 */
.L_x_4199:
[----:B------:R-:W-:Y:S05]  /*1250*/  BSYNC B0 ;  /* 0x0000000000007941 */ /* 0x000fea0003800000 */
.L_x_4193:
        /* <DEDUP_REMOVED lines=8> */
.L_x_4200:
        /* <DEDUP_REMOVED lines=10> */
.L_x_22800:


//--------------------- .text._ZN2at6native29vectorized_elementwise_kernelILi8ENS0_13AUnaryFunctorIN3c104HalfES4_S4_ZZZNS0_15binary_internal21div_trunc_kernel_cudaERNS_18TensorIteratorBaseEENKUlvE1_clEvENKUlvE1_clEvEUlS4_S4_E_EESt5arrayIPcLm2EEEEviT0_T1_ --------------------------
	.section	.text._ZN2at6native29vectorized_elementwise_kernelILi8ENS0_13AUnaryFunctorIN3c104HalfES4_S4_ZZZNS0_15binary_internal21div_trunc_kernel_cudaERNS_18TensorIteratorBaseEENKUlvE1_clEvENKUlvE1_clEvEUlS4_S4_E_EESt5arrayIPcLm2EEEEviT0_T1_,"ax",@progbits
	.align	128
        .global         _ZN2at6native29vectorized_elementwise_kernelILi8ENS0_13AUnaryFunctorIN3c104HalfES4_S4_ZZZNS0_15binary_internal21div_trunc_kernel_cudaERNS_18TensorIteratorBaseEENKUlvE1_clEvENKUlvE1_clEvEUlS4_S4_E_EESt5arrayIPcLm2EEEEviT0_T1_
        .type           _ZN2at6native29vectorized_elementwise_kernelILi8ENS0_13AUnaryFunctorIN3c104HalfES4_S4_ZZZNS0_15binary_internal21div_trunc_kernel_cudaERNS_18TensorIteratorBaseEENKUlvE1_clEvENKUlvE1_clEvEUlS4_S4_E_EESt5arrayIPcLm2EEEEviT0_T1_,@function
        .size           _ZN2at6native29vectorized_elementwise_kernelILi8ENS0_13AUnaryFunctorIN3c104HalfES4_S4_ZZZNS0_15binary_internal21div_trunc_kernel_cudaERNS_18TensorIteratorBaseEENKUlvE1_clEvENKUlvE1_clEvEUlS4_S4_E_EESt5arrayIPcLm2EEEEviT0_T1_,(.L_x_22801 - _ZN2at6native29vectorized_elementwise_kernelILi8ENS0_13AUnaryFunctorIN3c104HalfES4_S4_ZZZNS0_15binary_internal21div_trunc_kernel_cudaERNS_18TensorIteratorBaseEENKUlvE1_clEvENKUlvE1_clEvEUlS4_S4_E_EESt5arrayIPcLm2EEEEviT0_T1_)
        .other          _ZN2at6native29vectorized_elementwise_kernelILi8ENS0_13AUnaryFunctorIN3c104HalfES4_S4_ZZZNS0_15binary_internal21div_trunc_kernel_cudaERNS_18TensorIteratorBaseEENKUlvE1_clEvENKUlvE1_clEvEUlS4_S4_E_EESt5arrayIPcLm2EEEEviT0_T1_,@"STO_CUDA_ENTRY STV_DEFAULT"
_ZN2at6native29vectorized_elementwise_kernelILi8ENS0_13AUnaryFunctorIN3c104HalfES4_S4_ZZZNS0_15binary_internal21div_trunc_kernel_cudaERNS_18TensorIteratorBaseEENKUlvE1_clEvENKUlvE1_clEvEUlS4_S4_E_EESt5arrayIPcLm2EEEEviT0_T1_:
.text._ZN2at6native29vectorized_elementwise_kernelILi8ENS0_13AUnaryFunctorIN3c104HalfES4_S4_ZZZNS0_15binary_internal21div_trunc_kernel_cudaERNS_18TensorIteratorBaseEENKUlvE1_clEvENKUlvE1_clEvEUlS4_S4_E_EESt5arrayIPcLm2EEEEviT0_T1_:
        /* <DEDUP_REMOVED lines=12> */
[----:B------:R0:W2:Y:S01]  /*00c0*/  LDG.E.128 R4, desc[UR4][R2.64] ;  /* 0x0000000402047981 */ /* 0x0000a2000c1e1d00 */
[----:B------:R-:W0:Y:S02]  /*00d0*/  LDC.U16 R9, c[0x0][0x216] ;  /* 0x00008580ff097b82 */ /* 0x000e240000000400 */
[----:B0-----:R-:W-:Y:S02]  /*00e0*/  HADD2.F32 R2, -RZ, R9.H0_H0 ;  /* 0x20000009ff027230 */ /* 0x001fe40000004100 */
[--C-:B--2---:R-:W-:Y:S02]  /*00f0*/  HADD2.F32 R12, -RZ, R5.reuse.H0_H0 ;  /* 0x20000005ff0c7230 */ /* 0x104fe40000004100 */
[----:B------:R-:W-:Y:S02]  /*0100*/  HADD2.F32 R5, -RZ, R5.H1_H1 ;  /* 0x30000005ff057230 */ /* 0x000fe40000004100 */
[----:B------:R0:W1:Y:S01]  /*0110*/  MUFU.RCP R19, R12 ;  /* 0x0000000c00137308 */ /* 0x0000620000001000 */
[----:B------:R-:W-:-:S02]  /*0120*/  HADD2.F32 R11, -RZ, R6.H1_H1 ;  /* 0x30000006ff0b7230 */ /* 0x000fc40000004100 */
[--C-:B------:R-:W-:Y:S02]  /*0130*/  HADD2.F32 R9, -RZ, R7.reuse.H0_H0 ;  /* 0x20000007ff097230 */ /* 0x100fe40000004100 */
[--C-:B------:R-:W-:Y:S02]  /*0140*/  HADD2.F32 R8, -RZ, R4.reuse.H0_H0 ;  /* 0x20000004ff087230 */ /* 0x100fe40000004100 */
[----:B------:R-:W-:Y:S01]  /*0150*/  HADD2.F32 R4, -RZ, R4.H1_H1 ;  /* 0x30000004ff047230 */ /* 0x000fe20000004100 */
[----:B------:R-:W2:Y:S01]  /*0160*/  MUFU.RCP R21, R5 ;  /* 0x0000000500157308 */ /* 0x000ea20000001000 */
[----:B------:R-:W-:Y:S02]  /*0170*/  HADD2.F32 R13, -RZ, R6.H0_H0 ;  /* 0x20000006ff0d7230 */ /* 0x000fe40000004100 */
[----:B0-----:R-:W-:-:S05]  /*0180*/  HADD2.F32 R12, -RZ, R7.H1_H1 ;  /* 0x30000007ff0c7230 */ /* 0x001fca0000004100 */
[----:B------:R-:W0:Y:S01]  /*0190*/  MUFU.RCP R11, R11 ;  /* 0x0000000b000b7308 */ /* 0x000e220000001000 */
[----:B-1----:R-:W-:-:S05]  /*01a0*/  FMUL.FTZ R6, R2, R19 ;  /* 0x0000001302067220 */ /* 0x002fca0000410000 */
[----:B------:R-:W-:Y:S02]  /*01b0*/  F2FP.F16.F32.PACK_AB R6, RZ, R6 ;  /* 0x00000006ff06723e */ /* 0x000fe400000000ff */
[----:B------:R1:W3:Y:S01]  /*01c0*/  MUFU.RCP R15, R8 ;  /* 0x00000008000f7308 */ /* 0x0002e20000001000 */
[----:B--2---:R-:W-:-:S05]  /*01d0*/  FMUL.FTZ R7, R2, R21 ;  /* 0x0000001502077220 */ /* 0x004fca0000410000 */
[----:B------:R-:W-:Y:S02]  /*01e0*/  F2FP.F16.F32.PACK_AB R7, RZ, R7 ;  /* 0x00000007ff07723e */ /* 0x000fe400000000ff */
[----:B------:R-:W2:Y:S01]  /*01f0*/  MUFU.RCP R17, R4 ;  /* 0x0000000400117308 */ /* 0x000ea20000001000 */
[----:B-1----:R-:W-:Y:S02]  /*0200*/  HADD2.F32 R8, -RZ, R6.H0_H0 ;  /* 0x20000006ff087230 */ /* 0x002fe40000004100 */
[----:B0-----:R-:W-:-:S05]  /*0210*/  FMUL.FTZ R6, R2, R11 ;  /* 0x0000000b02067220 */ /* 0x001fca0000410000 */
[----:B------:R-:W-:Y:S01]  /*0220*/  F2FP.F16.F32.PACK_AB R14, RZ, R6 ;  /* 0x00000006ff0e723e */ /* 0x000fe200000000ff */
[----:B------:R-:W0:Y:S01]  /*0230*/  MUFU.RCP R9, R9 ;  /* 0x0000000900097308 */ /* 0x000e220000001000 */
[----:B---3--:R-:W-:-:S03]  /*0240*/  FMUL.FTZ R3, R2, R15 ;  /* 0x0000000f02037220 */ /* 0x008fc60000410000 */
[----:B------:R-:W-:Y:S02]  /*0250*/  HADD2.F32 R14, -RZ, R14.H0_H0 ;  /* 0x2000000eff0e7230 */ /* 0x000fe40000004100 */
[----:B------:R-:W-:Y:S02]  /*0260*/  F2FP.F16.F32.PACK_AB R3, RZ, R3 ;  /* 0x00000003ff03723e */ /* 0x000fe400000000ff */
[----:B------:R1:W3:Y:S01]  /*0270*/  MUFU.RCP R5, R12 ;  /* 0x0000000c00057308 */ /* 0x0002e20000001000 */
[----:B--2---:R-:W-:Y:S02]  /*0280*/  FMUL.FTZ R4, R2, R17 ;  /* 0x0000001102047220 */ /* 0x004fe40000410000 */
[----:B------:R-:W-:-:S03]  /*0290*/  HADD2.F32 R3, -RZ, R3.H0_H0 ;  /* 0x20000003ff037230 */ /* 0x000fc60000004100 */
[----:B------:R-:W-:Y:S02]  /*02a0*/  F2FP.F16.F32.PACK_AB R4, RZ, R4 ;  /* 0x00000004ff04723e */ /* 0x000fe400000000ff */
[----:B------:R-:W2:Y:S01]  /*02b0*/  MUFU.RCP R13, R13 ;  /* 0x0000000d000d7308 */ /* 0x000ea20000001000 */
[----:B-1----:R-:W-:Y:S02]  /*02c0*/  HADD2.F32 R12, -RZ, R7.H0_H0 ;  /* 0x20000007ff0c7230 */ /* 0x002fe40000004100 */
[----:B0-----:R-:W-:Y:S01]  /*02d0*/  FMUL.FTZ R15, R2, R9 ;  /* 0x00000009020f7220 */ /* 0x001fe20000410000 */
[----:B------:R-:W0:Y:S01]  /*02e0*/  LDC.64 R6, c[0x0][0x218] ;  /* 0x00008600ff067b82 */ /* 0x000e220000000a00 */
[----:B------:R-:W-:-:S03]  /*02f0*/  HADD2.F32 R4, -RZ, R4.H0_H0 ;  /* 0x20000004ff047230 */ /* 0x000fc60000004100 */
[----:B------:R-:W-:Y:S01]  /*0300*/  F2FP.F16.F32.PACK_AB R15, RZ, R15 ;  /* 0x0000000fff0f723e */ /* 0x000fe200000000ff */
[----:B------:R-:W-:Y:S01]  /*0310*/  FRND.TRUNC R3, R3 ;  /* 0x0000000300037307 */ /* 0x000fe2000020d000 */
[----:B---3--:R-:W-:-:S03]  /*0320*/  FMUL.FTZ R5, R2, R5 ;  /* 0x0000000502057220 */ /* 0x008fc60000410000 */
[----:B------:R-:W-:Y:S02]  /*0330*/  HADD2.F32 R15, -RZ, R15.H0_H0 ;  /* 0x2000000fff0f7230 */ /* 0x000fe40000004100 */
[----:B------:R-:W-:Y:S02]  /*0340*/  F2FP.F16.F32.PACK_AB R5, RZ, R5 ;  /* 0x00000005ff05723e */ /* 0x000fe400000000ff */
[----:B------:R-:W1:Y:S01]  /*0350*/  FRND.TRUNC R4, R4 ;  /* 0x0000000400047307 */ /* 0x000e62000020d000 */
[----:B--2---:R-:W-:Y:S02]  /*0360*/  FMUL.FTZ R13, R2, R13 ;  /* 0x0000000d020d7220 */ /* 0x004fe40000410000 */
[----:B------:R-:W-:-:S03]  /*0370*/  HADD2.F32 R2, -RZ, R5.H0_H0 ;  /* 0x20000005ff027230 */ /* 0x000fc60000004100 */
[----:B------:R-:W-:Y:S02]  /*0380*/  F2FP.F16.F32.PACK_AB R13, RZ, R13 ;  /* 0x0000000dff0d723e */ /* 0x000fe400000000ff */
[----:B------:R-:W-:Y:S03]  /*0390*/  FRND.TRUNC R8, R8 ;  /* 0x0000000800087307 */ /* 0x000fe6000020d000 */
[----:B------:R-:W-:Y:S02]  /*03a0*/  HADD2.F32 R13, -RZ, R13.H0_H0 ;  /* 0x2000000dff0d7230 */ /* 0x000fe40000004100 */
[----:B0-----:R-:W-:Y:S01]  /*03b0*/  IMAD.WIDE.U32 R6, R10, 0x2, R6 ;  /* 0x000000020a067825 */ /* 0x001fe200078e0006 */
[----:B-1----:R-:W-:Y:S02]  /*03c0*/  F2FP.F16.F32.PACK_AB R4, R4, R3 ;  /* 0x000000030404723e */ /* 0x002fe400000000ff */
[----:B------:R-:W0:Y:S08]  /*03d0*/  FRND.TRUNC R11, R12 ;  /* 0x0000000c000b7307 */ /* 0x000e30000020d000 */
[----:B------:R1:W-:Y:S01]  /*03e0*/  FRND.TRUNC R9, R13 ;  /* 0x0000000d00097307 */ /* 0x0003e2000020d000 */
[----:B0-----:R-:W-:-:S07]  /*03f0*/  F2FP.F16.F32.PACK_AB R5, R11, R8 ;  /* 0x000000080b05723e */ /* 0x001fce00000000ff */
[----:B------:R-:W0:Y:S01]  /*0400*/  FRND.TRUNC R14, R14 ;  /* 0x0000000e000e7307 */ /* 0x000e22000020d000 */
[----:B-1----:R-:W-:-:S07]  /*0410*/  IMAD.WIDE R12, R0, 0x10, R6 ;  /* 0x00000010000c7825 */ /* 0x002fce00078e0206 */
[----:B------:R-:W-:Y:S01]  /*0420*/  FRND.TRUNC R15, R15 ;  /* 0x0000000f000f7307 */ /* 0x000fe2000020d000 */
[----:B0-----:R-:W-:-:S07]  /*0430*/  F2FP.F16.F32.PACK_AB R6, R14, R9 ;  /* 0x000000090e06723e */ /* 0x001fce00000000ff */
[----:B------:R-:W0:Y:S02]  /*0440*/  FRND.TRUNC R2, R2 ;  /* 0x0000000200027307 */ /* 0x000e24000020d000 */
[----:B0-----:R-:W-:-:S05]  /*0450*/  F2FP.F16.F32.PACK_AB R7, R2, R15 ;  /* 0x0000000f0207723e */ /* 0x001fca00000000ff */
[----:B------:R-:W-:Y:S01]  /*0460*/  STG.E.128 desc[UR4][R12.64], R4 ;  /* 0x000000040c007986 */ /* 0x000fe2000c101d04 */
[----:B------:R-:W-:Y:S05]  /*0470*/  EXIT ;  /* 0x000000000000794d */ /* 0x000fea0003800000 */
.L_x_4201:
        /* <DEDUP_REMOVED lines=84> */
.L_x_4203:
[----:B------:R-:W-:Y:S05]  /*09c0*/  BSYNC B0 ;  /* 0x0000000000007941 */ /* 0x000fea0003800000 */
.L_x_4202:
        /* <DEDUP_REMOVED lines=13> */
.L_x_4205:
[----:B------:R-:W-:Y:S05]  /*0aa0*/  BSYNC B0 ;  /* 0x0000000000007941 */ /* 0x000fea0003800000 */
.L_x_4204:
        /* <DEDUP_REMOVED lines=12> */
.L_x_4207:
[----:B------:R-:W-:Y:S05]  /*0b70*/  BSYNC B0 ;  /* 0x0000000000007941 */ /* 0x000fea0003800000 */
.L_x_4206:
        /* <DEDUP_REMOVED lines=11> */
.L_x_4209:
[----:B------:R-:W-:Y:S05]  /*0c30*/  BSYNC B0 ;  /* 0x0000000000007941 */ /* 0x000fea0003800000 */
.L_x_4208:
        /* <DEDUP_REMOVED lines=11> */
.L_x_4211:
[----:B------:R-:W-:Y:S05]  /*0cf0*/  BSYNC B0 ;  /* 0x0000000000007941 */ /* 0x000fea0003800000 */
.L_x_4210:
        /* <DEDUP_REMOVED lines=11> */
.L_x_4213:
[----:B------:R-:W-:Y:S05]  /*0db0*/  BSYNC B0 ;  /* 0x0000000000007941 */ /* 0x000fea0003800000 */
.L_x_4212:
        /* <DEDUP_REMOVED lines=11> */
.L_x_4215:
[----:B------:R-:W-:Y:S05]  /*0e70*/  BSYNC B0 ;  /* 0x0000000000007941 */ /* 0x000fea0003800000 */
.L_x_4214:
        /* <DEDUP_REMOVED lines=11> */
.L_x_4217:
[----:B------:R-:W-:Y:S05]  /*0f30*/  BSYNC B0 ;  /* 0x0000000000007941 */ /* 0x000fea0003800000 */
.L_x_4216:
        /* <DEDUP_REMOVED lines=18> */
.L_x_4220:
[----:B------:R-:W-:-:S13]  /*1060*/  ISETP.GE.AND P0, PT, R7, R8, PT ;  /* 0x000000080700720c */ /* 0x000fda0003f06270 */
[----:B------:R-:W-:Y:S05]  /*1070*/  @P0 BRA `(.L_x_4222) ;  /* 0x0000000000300947 */ /* 0x000fea0003800000 */
[----:B0-----:R-:W0:Y:S01]  /*1080*/  LDC.64 R2, c[0x0][0x218] ;  /* 0x00008600ff027b82 */ /* 0x001e220000000a00 */
[----:B------:R-:W-:Y:S02]  /*1090*/  IADD3 R11, R10, R7, RZ ;  /* 0x000000070a0b7210 */ /* 0x000fe40007ffe0ff */
[----:B------:R-:W-:-:S03]  /*10a0*/  IADD3 R7, R7, 0x80, RZ ;  /* 0x0000008007077810 */ /* 0x000fc60007ffe0ff */
[----:B0-----:R-:W-:-:S05]  /*10b0*/  IMAD.WIDE.U32 R2, R11, 0x2, R2 ;  /* 0x000000020b027825 */ /* 0x001fca00078e0002 */
[----:B------:R1:W-:Y:S02]  /*10c0*/  STG.E.U16 desc[UR4][R2.64], R9 ;  /* 0x0000000902007986 */ /* 0x0003e4000c101504 */
.L_x_4221:
[----:B------:R-:W-:-:S13]  /*10d0*/  ISETP.GE.AND P0, PT, R7, R8, PT ;  /* 0x000000080700720c */ /* 0x000fda0003f06270 */
[----:B------:R-:W-:Y:S05]  /*10e0*/  @P0 BRA `(.L_x_4223) ;  /* 0x0000000000340947 */ /* 0x000fea0003800000 */
[----:B01----:R-:W0:Y:S01]  /*10f0*/  LDC.64 R2, c[0x0][0x218] ;  /* 0x00008600ff027b82 */ /* 0x003e220000000a00 */
[----:B------:R-:W-:Y:S01]  /*1100*/  IMAD.IADD R9, R10, 0x1, R7 ;  /* 0x000000010a097824 */ /* 0x000fe200078e0207 */
[----:B------:R-:W-:-:S03]  /*1110*/  IADD3 R7, R7, 0x80, RZ ;  /* 0x0000008007077810 */ /* 0x000fc60007ffe0ff */
[----:B0-----:R-:W-:-:S05]  /*1120*/  IMAD.WIDE.U32 R2, R9, 0x2, R2 ;  /* 0x0000000209027825 */ /* 0x001fca00078e0002 */
[----:B------:R1:W-:Y:S02]  /*1130*/  STG.E.U16 desc[UR4][R2.64], R4 ;  /* 0x0000000402007986 */ /* 0x0003e4000c101504 */
.L_x_4222:
        /* <DEDUP_REMOVED lines=8> */
.L_x_4223:
[----:B------:R-:W-:Y:S05]  /*11c0*/  BSYNC B1 ;  /* 0x0000000000017941 */ /* 0x000fea0003800000 */
.L_x_4219:
[----:B------:R-:W-:-:S13]  /*11d0*/  ISETP.GE.AND P0, PT, R7, R8, PT ;  /* 0x000000080700720c */ /* 0x000fda0003f06270 */
[----:B012---:R-:W0:Y:S01]  /*11e0*/  @!P0 LDC.64 R2, c[0x0][0x218] ;  /* 0x00008600ff028b82 */ /* 0x007e220000000a00 */
[----:B------:R-:W-:Y:S02]  /*11f0*/  @!P0 IADD3 R9, R10, R7, RZ ;  /* 0x000000070a098210 */ /* 0x000fe40007ffe0ff */
[----:B------:R-:W-:-:S03]  /*1200*/  @!P0 IADD3 R7, R7, 0x80, RZ ;  /* 0x0000008007078810 */ /* 0x000fc60007ffe0ff */
[----:B0-----:R-:W-:-:S05]  /*1210*/  @!P0 IMAD.WIDE.U32 R2, R9, 0x2, R2 ;  /* 0x0000000209028825 */ /* 0x001fca00078e0002 */
[----:B------:R2:W-:Y:S02]  /*1220*/  @!P0 STG.E.U16 desc[UR4][R2.64], R6 ;  /* 0x0000000602008986 */ /* 0x0005e4000c101504 */
.L_x_4224:
[----:B------:R-:W-:Y:S05]  /*1230*/  BSYNC B0 ;  /* 0x0000000000007941 */ /* 0x000fea0003800000 */
.L_x_4218:
        /* <DEDUP_REMOVED lines=8> */
.L_x_4225:
        /* <DEDUP_REMOVED lines=12> */
.L_x_22801:


//--------------------- .text._ZN2at6native18elementwise_kernelILi128ELi4EZNS0_15gpu_kernel_implINS0_13BinaryFunctorIfffZZZNS0_15binary_internal21div_trunc_kernel_cudaERNS_18TensorIteratorBaseEENKUlvE1_clEvENKUlvE0_clEvEUlffE_EEEEvS6_RKT_EUliE_EEviT1_ --------------------------
	.section	.text._ZN2at6native18elementwise_kernelILi128ELi4EZNS0_15gpu_kernel_implINS0_13BinaryFunctorIfffZZZNS0_15binary_internal21div_trunc_kernel_cudaERNS_18TensorIteratorBaseEENKUlvE1_clEvENKUlvE0_clEvEUlffE_EEEEvS6_RKT_EUliE_EEviT1_,"ax",@progbits
	.align	128
        .global         _ZN2at6native18elementwise_kernelILi128ELi4EZNS0_15gpu_kernel_implINS0_13BinaryFunctorIfffZZZNS0_15binary_internal21div_trunc_kernel_cudaERNS_18TensorIteratorBaseEENKUlvE1_clEvENKUlvE0_clEvEUlffE_EEEEvS6_RKT_EUliE_EEviT1_
        .type           _ZN2at6native18elementwise_kernelILi128ELi4EZNS0_15gpu_kernel_implINS0_13BinaryFunctorIfffZZZNS0_15binary_internal21div_trunc_kernel_cudaERNS_18TensorIteratorBaseEENKUlvE1_clEvENKUlvE0_clEvEUlffE_EEEEvS6_RKT_EUliE_EEviT1_,@function
        .size           _ZN2at6native18elementwise_kernelILi128ELi4EZNS0_15gpu_kernel_implINS0_13BinaryFunctorIfffZZZNS0_15binary_internal21div_trunc_kernel_cudaERNS_18TensorIteratorBaseEENKUlvE1_clEvENKUlvE0_clEvEUlffE_EEEEvS6_RKT_EUliE_EEviT1_,(.L_x_22802 - _ZN2at6native18elementwise_kernelILi128ELi4EZNS0_15gpu_kernel_implINS0_13BinaryFunctorIfffZZZNS0_15binary_internal21div_trunc_kernel_cudaERNS_18TensorIteratorBaseEENKUlvE1_clEvENKUlvE0_clEvEUlffE_EEEEvS6_RKT_EUliE_EEviT1_)
        .other          _ZN2at6native18elementwise_kernelILi128ELi4EZNS0_15gpu_kernel_implINS0_13BinaryFunctorIfffZZZNS0_15binary_internal21div_trunc_kernel_cudaERNS_18TensorIteratorBaseEENKUlvE1_clEvENKUlvE0_clEvEUlffE_EEEEvS6_RKT_EUliE_EEviT1_,@"STO_CUDA_ENTRY STV_DEFAULT"
_ZN2at6native18elementwise_kernelILi128ELi4EZNS0_15gpu_kernel_implINS0_13BinaryFunctorIfffZZZNS0_15binary_internal21div_trunc_kernel_cudaERNS_18TensorIteratorBaseEENKUlvE1_clEvENKUlvE0_clEvEUlffE_EEEEvS6_RKT_EUliE_EEviT1_:
.text._ZN2at6native18elementwise_kernelILi128ELi4EZNS0_15gpu_kernel_implINS0_13BinaryFunctorIfffZZZNS0_15binary_internal21div_trunc_kernel_cudaERNS_18TensorIteratorBaseEENKUlvE1_clEvENKUlvE0_clEvEUlffE_EEEEvS6_RKT_EUliE_EEviT1_:
        /* <DEDUP_REMOVED lines=365> */
.L_x_4228:
[----:B------:R-:W0:Y:S01]  /*16d0*/  LDC.U8 R5, c[0x0][0x492] ;  /* 0x00012480ff057b82 */ /* 0x000e220000000000 */
[----:B------:R-:W-:Y:S01]  /*16e0*/  ULDC.64 UR4, c[0x0][0x478] ;  /* 0x00011e0000047ab9 */ /* 0x000fe20000000a00 */
[----:B------:R-:W-:Y:S01]  /*16f0*/  ULDC.64 UR6, c[0x0][0x480] ;  /* 0x0001200000067ab9 */ /* 0x000fe20000000a00 */
[----:B------:R-:W-:Y:S01]  /*1700*/  IADD3 R16, P1, R16, UR4, RZ ;  /* 0x0000000410107c10 */ /* 0x000fe2000ff3e0ff */
[----:B------:R-:W-:Y:S01]  /*1710*/  BSSY B6, `(.L_x_4229) ;  /* 0x00000e0000067945 */ /* 0x000fe20003800000 */
        /* <DEDUP_REMOVED lines=15> */
[----:B--2---:R0:W1:Y:S01]  /*1810*/  I2F.S16 R19, R2 ;  /* 0x0000000200137306 */ /* 0x0040620000101400 */
[----:B------:R-:W-:Y:S05]  /*1820*/  BRA `(.L_x_4235) ;  /* 0x0000000c00387947 */ /* 0x000fea0003800000 */
.L_x_4233:
[----:B------:R-:W2:Y:S02]  /*1830*/  LDG.E.U8 R2, desc[UR36][R2.64] ;  /* 0x0000002402027981 */ /* 0x000ea4000c1e1100 */
[----:B--2---:R-:W-:Y:S01]  /*1840*/  I2FP.F32.U32 R19, R2 ;  /* 0x0000000200137245 */ /* 0x004fe20000201000 */
[----:B------:R-:W-:Y:S06]  /*1850*/  BRA `(.L_x_4235) ;  /* 0x0000000c002c7947 */ /* 0x000fec0003800000 */
.L_x_4232:
[----:B------:R-:W-:-:S13]  /*1860*/  ISETP.NE.AND P0, PT, R4, 0x2, PT ;  /* 0x000000020400780c */ /* 0x000fda0003f05270 */
[----:B------:R-:W-:Y:S05]  /*1870*/  @!P0 BRA `(.L_x_4236) ;  /* 0x0000000000288947 */ /* 0x000fea0003800000 */
[----:B------:R-:W-:-:S13]  /*1880*/  ISETP.NE.AND P0, PT, R4, 0x3, PT ;  /* 0x000000030400780c */ /* 0x000fda0003f05270 */
[----:B------:R-:W-:Y:S05]  /*1890*/  @!P0 BRA `(.L_x_4237) ;  /* 0x0000000000148947 */ /* 0x000fea0003800000 */
[----:B------:R-:W-:-:S13]  /*18a0*/  ISETP.NE.AND P0, PT, R4, 0x4, PT ;  /* 0x000000040400780c */ /* 0x000fda0003f05270 */
[----:B------:R-:W-:Y:S05]  /*18b0*/  @P0 BRA `(.L_x_4234) ;  /* 0x0000000800b80947 */ /* 0x000fea0003800000 */
[----:B------:R-:W2:Y:S02]  /*18c0*/  LDG.E.64 R2, desc[UR36][R2.64] ;  /* 0x0000002402027981 */ /* 0x000ea4000c1e1b00 */
[----:B--2---:R4:W0:Y:S01]  /*18d0*/  I2F.S64 R19, R2 ;  /* 0x0000000200137312 */ /* 0x0048220000301400 */
[----:B------:R-:W-:Y:S05]  /*18e0*/  BRA `(.L_x_4235) ;  /* 0x0000000c00087947 */ /* 0x000fea0003800000 */
.L_x_4237:
[----:B------:R-:W2:Y:S02]  /*18f0*/  LDG.E R2, desc[UR36][R2.64] ;  /* 0x0000002402027981 */ /* 0x000ea4000c1e1900 */
[----:B--2---:R-:W-:Y:S01]  /*1900*/  I2FP.F32.S32 R19, R2 ;  /* 0x0000000200137245 */ /* 0x004fe20000201400 */
[----:B------:R-:W-:Y:S06]  /*1910*/  BRA `(.L_x_4235) ;  /* 0x0000000800fc7947 */ /* 0x000fec0003800000 */
.L_x_4236:
[----:B------:R-:W2:Y:S02]  /*1920*/  LDG.E.U16 R2, desc[UR36][R2.64] ;  /* 0x0000002402027981 */ /* 0x000ea4000c1e1500 */
[----:B--2---:R0:W1:Y:S01]  /*1930*/  I2F.S16 R19, R2 ;  /* 0x0000000200137306 */ /* 0x0040620000101400 */
[----:B------:R-:W-:Y:S05]  /*1940*/  BRA `(.L_x_4235) ;  /* 0x0000000800f07947 */ /* 0x000fea0003800000 */
.L_x_4231:
[----:B------:R-:W-:-:S13]  /*1950*/  ISETP.GT.AND P0, PT, R4, 0x6, PT ;  /* 0x000000060400780c */ /* 0x000fda0003f04270 */
[----:B------:R-:W-:Y:S05]  /*1960*/  @P0 BRA `(.L_x_4238) ;  /* 0x0000000000240947 */ /* 0x000fea0003800000 */
[----:B------:R-:W-:-:S13]  /*1970*/  ISETP.NE.AND P0, PT, R4, 0x5, PT ;  /* 0x000000050400780c */ /* 0x000fda0003f05270 */
[----:B------:R-:W-:Y:S05]  /*1980*/  @!P0 BRA `(.L_x_4239) ;  /* 0x0000000000108947 */ /* 0x000fea0003800000 */
[----:B------:R-:W-:-:S13]  /*1990*/  ISETP.NE.AND P0, PT, R4, 0x6, PT ;  /* 0x000000060400780c */ /* 0x000fda0003f05270 */
[----:B------:R-:W-:Y:S05]  /*19a0*/  @P0 BRA `(.L_x_4234) ;  /* 0x00000008007c0947 */ /* 0x000fea0003800000 */
[----:B------:R2:W5:Y:S01]  /*19b0*/  LDG.E R19, desc[UR36][R2.64] ;  /* 0x0000002402137981 */ /* 0x000562000c1e1900 */
[----:B------:R-:W-:Y:S05]  /*19c0*/  BRA `(.L_x_4235) ;  /* 0x0000000800d07947 */ /* 0x000fea0003800000 */
.L_x_4239:
[----:B------:R-:W2:Y:S02]  /*19d0*/  LDG.E.U16 R2, desc[UR36][R2.64] ;  /* 0x0000002402027981 */ /* 0x000ea4000c1e1500 */
[----:B--2---:R-:W-:Y:S01]  /*19e0*/  HADD2.F32 R19, -RZ, R2.H0_H0 ;  /* 0x20000002ff137230 */ /* 0x004fe20000004100 */
[----:B------:R-:W-:Y:S06]  /*19f0*/  BRA `(.L_x_4235) ;  /* 0x0000000800c47947 */ /* 0x000fec0003800000 */
.L_x_4238:
[----:B------:R-:W-:-:S13]  /*1a00*/  ISETP.NE.AND P0, PT, R4, 0x7, PT ;  /* 0x000000070400780c */ /* 0x000fda0003f05270 */
[----:B------:R-:W-:Y:S05]  /*1a10*/  @!P0 BRA `(.L_x_4240) ;  /* 0x0000000000248947 */ /* 0x000fea0003800000 */
[----:B------:R-:W-:-:S13]  /*1a20*/  ISETP.NE.AND P0, PT, R4, 0x8, PT ;  /* 0x000000080400780c */ /* 0x000fda0003f05270 */
[----:B------:R-:W-:Y:S05]  /*1a30*/  @!P0 BRA `(.L_x_4241) ;  /* 0x0000000000108947 */ /* 0x000fea0003800000 */
[----:B------:R-:W-:-:S13]  /*1a40*/  ISETP.NE.AND P0, PT, R4, 0x9, PT ;  /* 0x000000090400780c */ /* 0x000fda0003f05270 */
[----:B------:R-:W-:Y:S05]  /*1a50*/  @P0 BRA `(.L_x_4234) ;  /* 0x0000000800500947 */ /* 0x000fea0003800000 */
[----:B------:R3:W5:Y:S01]  /*1a60*/  LDG.E R19, desc[UR36][R2.64] ;  /* 0x0000002402137981 */ /* 0x000762000c1e1900 */
[----:B------:R-:W-:Y:S05]  /*1a70*/  BRA `(.L_x_4235) ;  /* 0x0000000800a47947 */ /* 0x000fea0003800000 */
.L_x_4241:
[----:B------:R-:W2:Y:S02]  /*1a80*/  LDG.E.U16 R2, desc[UR36][R2.64] ;  /* 0x0000002402027981 */ /* 0x000ea4000c1e1500 */
[----:B--2---:R-:W-:Y:S01]  /*1a90*/  HADD2.F32 R19, -RZ, R2.H0_H0 ;  /* 0x20000002ff137230 */ /* 0x004fe20000004100 */
[----:B------:R-:W-:Y:S06]  /*1aa0*/  BRA `(.L_x_4235) ;  /* 0x0000000800987947 */ /* 0x000fec0003800000 */
.L_x_4240:
[----:B------:R-:W2:Y:S01]  /*1ab0*/  LDG.E.64 R2, desc[UR36][R2.64] ;  /* 0x0000002402027981 */ /* 0x000ea2000c1e1b00 */
[----:B------:R-:W-:Y:S01]  /*1ac0*/  UMOV UR4, 0xf0000000 ;  /* 0xf000000000047882 */ /* 0x000fe20000000000 */
[----:B------:R-:W-:Y:S01]  /*1ad0*/  UMOV UR5, 0x380fffff ;  /* 0x380fffff00057882 */ /* 0x000fe20000000000 */
[----:B--2---:R-:W0:Y:S01]  /*1ae0*/  F2F.F32.F64 R19, R2 ;  /* 0x0000000200137310 */ /* 0x004e220000301000 */
[----:B------:R-:W-:-:S14]  /*1af0*/  DSETP.GEU.AND P0, PT, |R2|, UR4, PT ;  /* 0x0000000402007e2a */ /* 0x000fdc000bf0e200 */
[----:B0-----:R-:W-:Y:S01]  /*1b00*/  @!P0 FMUL R19, R19, 1.175494350822287508e-38 ;  /* 0x0080000013138820 */ /* 0x001fe20000400000 */
[----:B------:R-:W-:Y:S06]  /*1b10*/  BRA `(.L_x_4235) ;  /* 0x00000008007c7947 */ /* 0x000fec0003800000 */
.L_x_4230:
        /* <DEDUP_REMOVED lines=10> */
[----:B------:R-:W-:Y:S01]  /*1bc0*/  FSEL R19, RZ, 1, !P0 ;  /* 0x3f800000ff137808 */ /* 0x000fe20004000000 */
[----:B------:R-:W-:Y:S08]  /*1bd0*/  BRA `(.L_x_4235) ;  /* 0x00000008004c7947 */ /* 0x000ff00003800000 */
.L_x_4244:
[----:B------:R-:W2:Y:S01]  /*1be0*/  LDG.E.64 R2, desc[UR36][R2.64] ;  /* 0x0000002402027981 */ /* 0x000ea2000c1e1b00 */
[----:B------:R-:W-:Y:S01]  /*1bf0*/  UMOV UR4, 0xf0000000 ;  /* 0xf000000000047882 */ /* 0x000fe20000000000 */
[----:B------:R-:W-:Y:S01]  /*1c00*/  UMOV UR5, 0x380fffff ;  /* 0x380fffff00057882 */ /* 0x000fe20000000000 */
[----:B--2---:R-:W0:Y:S01]  /*1c10*/  F2F.F32.F64 R19, R2 ;  /* 0x0000000200137310 */ /* 0x004e220000301000 */
[----:B------:R-:W-:-:S14]  /*1c20*/  DSETP.GEU.AND P0, PT, |R2|, UR4, PT ;  /* 0x0000000402007e2a */ /* 0x000fdc000bf0e200 */
[----:B0-----:R-:W-:Y:S01]  /*1c30*/  @!P0 FMUL R19, R19, 1.175494350822287508e-38 ;  /* 0x0080000013138820 */ /* 0x001fe20000400000 */
[----:B------:R-:W-:Y:S06]  /*1c40*/  BRA `(.L_x_4235) ;  /* 0x0000000800307947 */ /* 0x000fec0003800000 */
.L_x_4243:
        /* <DEDUP_REMOVED lines=16> */
[----:B------:R-:W-:Y:S01]  /*1d50*/  SEL R5, R4, RZ, P0 ;  /* 0x000000ff04057207 */ /* 0x000fe20000000000 */
[----:B------:R-:W-:-:S04]  /*1d60*/  VIADD R4, R0, 0x1000000 ;  /* 0x0100000000047836 */ /* 0x000fc80000000000 */
[----:B------:R-:W-:Y:S01]  /*1d70*/  IMAD R6, R5, R6, 0x3c000000 ;  /* 0x3c00000005067424 */ /* 0x000fe200078e0206 */
[----:B------:R-:W-:Y:S02]  /*1d80*/  SHF.L.U32 R5, R0, R5, RZ ;  /* 0x0000000500057219 */ /* 0x000fe400000006ff */
[----:B------:R-:W-:Y:S02]  /*1d90*/  SHF.R.S32.HI R4, RZ, 0x8, R4 ;  /* 0x00000008ff047819 */ /* 0x000fe40000011404 */
[----:B------:R-:W-:-:S04]  /*1da0*/  LEA.HI R5, R5, R6, RZ, 0x1c ;  /* 0x0000000605057211 */ /* 0x000fc800078fe0ff */
[----:B------:R-:W-:-:S04]  /*1db0*/  LOP3.LUT R5, R5, 0x7f800000, R4, 0xf8, !PT ;  /* 0x7f80000005057812 */ /* 0x000fc800078ef804 */
[----:B------:R-:W-:-:S04]  /*1dc0*/  LOP3.LUT R2, R5, R2, RZ, 0x30, !PT ;  /* 0x0000000205027212 */ /* 0x000fc800078e30ff */
[----:B------:R-:W-:Y:S01]  /*1dd0*/  LOP3.LUT R19, R2, 0x80000000, R19, 0xf8, !PT ;  /* 0x8000000002137812 */ /* 0x000fe200078ef813 */
[----:B------:R-:W-:Y:S06]  /*1de0*/  BRA `(.L_x_4235) ;  /* 0x0000000400c87947 */ /* 0x000fec0003800000 */
.L_x_4246:
        /* <DEDUP_REMOVED lines=11> */
[----:B------:R-:W-:Y:S01]  /*1ea0*/  LOP3.LUT R19, R19, 0x80000000, R0, 0xf8, !PT ;  /* 0x8000000013137812 */ /* 0x000fe200078ef800 */
[----:B------:R-:W-:Y:S06]  /*1eb0*/  BRA `(.L_x_4235) ;  /* 0x0000000400947947 */ /* 0x000fec0003800000 */
.L_x_4245:
[----:B------:R-:W2:Y:S02]  /*1ec0*/  LDG.E.U16 R2, desc[UR36][R2.64] ;  /* 0x0000002402027981 */ /* 0x000ea4000c1e1500 */
[----:B--2---:R-:W-:Y:S01]  /*1ed0*/  IMAD.U32 R19, R2, 0x10000, RZ ;  /* 0x0001000002137824 */ /* 0x004fe200078e00ff */
[----:B------:R-:W-:Y:S06]  /*1ee0*/  BRA `(.L_x_4235) ;  /* 0x0000000400887947 */ /* 0x000fec0003800000 */
.L_x_4242:
        /* <DEDUP_REMOVED lines=9> */
[----:B--2---:R-:W-:Y:S01]  /*1f80*/  I2FP.F32.U32 R19, R2 ;  /* 0x0000000200137245 */ /* 0x004fe20000201000 */
[----:B------:R-:W-:Y:S06]  /*1f90*/  BRA `(.L_x_4235) ;  /* 0x00000004005c7947 */ /* 0x000fec0003800000 */
.L_x_4249:
[----:B------:R-:W2:Y:S01]  /*1fa0*/  LDG.E.U8 R2, desc[UR36][R2.64] ;  /* 0x0000002402027981 */ /* 0x000ea2000c1e1100 */
        /* <DEDUP_REMOVED lines=19> */
.L_x_4251:
[----:B------:R-:W-:Y:S05]  /*20e0*/  BSYNC B0 ;  /* 0x0000000000007941 */ /* 0x000fea0003800000 */
.L_x_4250:
[----:B------:R-:W-:Y:S01]  /*20f0*/  IMAD.SHL.U32 R2, R2, 0x100000, RZ ;  /* 0x0010000002027824 */ /* 0x000fe200078e00ff */
[----:B------:R-:W-:-:S04]  /*2100*/  LEA R0, R0, 0x3b800000, 0x17 ;  /* 0x3b80000000007811 */ /* 0x000fc800078eb8ff */
[----:B------:R-:W-:Y:S01]  /*2110*/  LOP3.LUT R19, R0, R2, R19, 0xfe, !PT ;  /* 0x0000000200137212 */ /* 0x000fe200078efe13 */
[----:B------:R-:W-:Y:S06]  /*2120*/  BRA `(.L_x_4235) ;  /* 0x0000000000f87947 */ /* 0x000fec0003800000 */
.L_x_4248:
        /* <DEDUP_REMOVED lines=20> */
.L_x_4253:
[----:B------:R-:W-:Y:S05]  /*2270*/  BSYNC B0 ;  /* 0x0000000000007941 */ /* 0x000fea0003800000 */
.L_x_4252:
[----:B------:R-:W-:Y:S01]  /*2280*/  IMAD.SHL.U32 R2, R2, 0x200000, RZ ;  /* 0x0020000002027824 */ /* 0x000fe200078e00ff */
[----:B------:R-:W-:-:S04]  /*2290*/  LEA R0, R0, 0x37800000, 0x17 ;  /* 0x3780000000007811 */ /* 0x000fc800078eb8ff */
[----:B------:R-:W-:Y:S01]  /*22a0*/  LOP3.LUT R19, R0, R2, R19, 0xfe, !PT ;  /* 0x0000000200137212 */ /* 0x000fe200078efe13 */
[----:B------:R-:W-:Y:S06]  /*22b0*/  BRA `(.L_x_4235) ;  /* 0x0000000000947947 */ /* 0x000fec0003800000 */
.L_x_4247:
[----:B------:R-:W-:-:S13]  /*22c0*/  ISETP.NE.AND P0, PT, R4, 0x1c, PT ;  /* 0x0000001c0400780c */ /* 0x000fda0003f05270 */
[----:B------:R-:W-:Y:S05]  /*22d0*/  @!P0 BRA `(.L_x_4254) ;  /* 0x0000000000848947 */ /* 0x000fea0003800000 */
[----:B------:R-:W-:-:S13]  /*22e0*/  ISETP.NE.AND P0, PT, R4, 0x1d, PT ;  /* 0x0000001d0400780c */ /* 0x000fda0003f05270 */
[----:B------:R-:W-:Y:S05]  /*22f0*/  @!P0 BRA `(.L_x_4255) ;  /* 0x0000000000708947 */ /* 0x000fea0003800000 */
[----:B------:R-:W-:-:S13]  /*2300*/  ISETP.NE.AND P0, PT, R4, 0x2c, PT ;  /* 0x0000002c0400780c */ /* 0x000fda0003f05270 */
[----:B------:R-:W-:Y:S05]  /*2310*/  @P0 BRA `(.L_x_4234) ;  /* 0x0000000000200947 */ /* 0x000fea0003800000 */
[----:B------:R-:W2:Y:S01]  /*2320*/  LDG.E.U8 R2, desc[UR36][R2.64] ;  /* 0x0000002402027981 */ /* 0x000ea2000c1e1100 */
[----:B------:R-:W-:Y:S01]  /*2330*/  IMAD.MOV.U32 R19, RZ, RZ, 0x400000 ;  /* 0x00400000ff137424 */ /* 0x000fe200078e00ff */
[----:B--2---:R-:W-:-:S13]  /*2340*/  ISETP.NE.AND P0, PT, R2, RZ, PT ;  /* 0x000000ff0200720c */ /* 0x004fda0003f05270 */
[----:B------:R-:W-:Y:S05]  /*2350*/  @!P0 BRA `(.L_x_4235) ;  /* 0x00000000006c8947 */ /* 0x000fea0003800000 */
[----:B------:R-:W-:-:S13]  /*2360*/  ISETP.NE.AND P0, PT, R2, 0xff, PT ;  /* 0x000000ff0200780c */ /* 0x000fda0003f05270 */
[----:B------:R-:W-:Y:S02]  /*2370*/  @!P0 IMAD.MOV.U32 R19, RZ, RZ, 0x7f800001 ;  /* 0x7f800001ff138424 */ /* 0x000fe400078e00ff */
[----:B------:R-:W-:Y:S01]  /*2380*/  @P0 IMAD.SHL.U32 R19, R2, 0x800000, RZ ;  /* 0x0080000002130824 */ /* 0x000fe200078e00ff */
[----:B------:R-:W-:Y:S06]  /*2390*/  BRA `(.L_x_4235) ;  /* 0x00000000005c7947 */ /* 0x000fec0003800000 */
.L_x_4234:
        /* <DEDUP_REMOVED lines=16> */
.L_x_4256:
[----:B------:R-:W-:Y:S01]  /*24a0*/  IMAD.MOV.U32 R19, RZ, RZ, RZ ;  /* 0x000000ffff137224 */ /* 0x000fe200078e00ff */
[----:B------:R-:W-:Y:S06]  /*24b0*/  BRA `(.L_x_4235) ;  /* 0x0000000000147947 */ /* 0x000fec0003800000 */
.L_x_4255:
[----:B------:R-:W2:Y:S02]  /*24c0*/  LDG.E.64 R2, desc[UR36][R2.64] ;  /* 0x0000002402027981 */ /* 0x000ea4000c1e1b00 */
[----:B--2---:R0:W1:Y:S01]  /*24d0*/  I2F.U64 R19, R2 ;  /* 0x0000000200137312 */ /* 0x0040620000301000 */
[----:B------:R-:W-:Y:S05]  /*24e0*/  BRA `(.L_x_4235) ;  /* 0x0000000000087947 */ /* 0x000fea0003800000 */
.L_x_4254:
[----:B------:R-:W2:Y:S02]  /*24f0*/  LDG.E R2, desc[UR36][R2.64] ;  /* 0x0000002402027981 */ /* 0x000ea4000c1e1900 */
[----:B--2---:R-:W-:-:S07]  /*2500*/  I2FP.F32.U32 R19, R2 ;  /* 0x0000000200137245 */ /* 0x004fce0000201000 */
.L_x_4235:
[----:B------:R-:W-:Y:S05]  /*2510*/  BSYNC B6 ;  /* 0x0000000000067941 */ /* 0x000fea0003800000 */
.L_x_4229:
[----:B------:R-:W1:Y:S01]  /*2520*/  LDC.U8 R4, c[0x0][0x493] ;  /* 0x000124c0ff047b82 */ /* 0x000e620000000000 */
[----:B------:R-:W-:Y:S01]  /*2530*/  ULDC.64 UR4, c[0x0][0x488] ;  /* 0x0001220000047ab9 */ /* 0x000fe20000000a00 */
[----:B------:R-:W-:Y:S01]  /*2540*/  BSSY B6, `(.L_x_4257) ;  /* 0x00000df000067945 */ /* 0x000fe20003800000 */
[----:B0-234-:R-:W-:-:S05]  /*2550*/  IADD3 R2, P1, R22, UR4, RZ ;  /* 0x0000000416027c10 */ /* 0x01dfca000ff3e0ff */
        /* <DEDUP_REMOVED lines=13> */
[----:B--2---:R-:W0:Y:S01]  /*2630*/  I2F.S16 R0, R0 ;  /* 0x0000000000007306 */ /* 0x004e220000101400 */
[----:B------:R-:W-:Y:S05]  /*2640*/  BRA `(.L_x_4263) ;  /* 0x0000000c00387947 */ /* 0x000fea0003800000 */
.L_x_4261:
[----:B------:R-:W2:Y:S02]  /*2650*/  LDG.E.U8 R0, desc[UR36][R2.64] ;  /* 0x0000002402007981 */ /* 0x000ea4000c1e1100 */
[----:B--2---:R-:W-:Y:S01]  /*2660*/  I2FP.F32.U32 R0, R0 ;  /* 0x0000000000007245 */ /* 0x004fe20000201000 */
[----:B------:R-:W-:Y:S06]  /*2670*/  BRA `(.L_x_4263) ;  /* 0x0000000c002c7947 */ /* 0x000fec0003800000 */
.L_x_4260:
[----:B------:R-:W-:-:S13]  /*2680*/  ISETP.NE.AND P0, PT, R0, 0x2, PT ;  /* 0x000000020000780c */ /* 0x000fda0003f05270 */
[----:B------:R-:W-:Y:S05]  /*2690*/  @!P0 BRA `(.L_x_4264) ;  /* 0x0000000000288947 */ /* 0x000fea0003800000 */
[----:B------:R-:W-:-:S13]  /*26a0*/  ISETP.NE.AND P0, PT, R0, 0x3, PT ;  /* 0x000000030000780c */ /* 0x000fda0003f05270 */
[----:B------:R-:W-:Y:S05]  /*26b0*/  @!P0 BRA `(.L_x_4265) ;  /* 0x0000000000148947 */ /* 0x000fea0003800000 */
[----:B------:R-:W-:-:S13]  /*26c0*/  ISETP.NE.AND P0, PT, R0, 0x4, PT ;  /* 0x000000040000780c */ /* 0x000fda0003f05270 */
[----:B------:R-:W-:Y:S05]  /*26d0*/  @P0 BRA `(.L_x_4262) ;  /* 0x0000000800b80947 */ /* 0x000fea0003800000 */
[----:B------:R-:W2:Y:S02]  /*26e0*/  LDG.E.64 R2, desc[UR36][R2.64] ;  /* 0x0000002402027981 */ /* 0x000ea4000c1e1b00 */
[----:B--2---:R0:W1:Y:S01]  /*26f0*/  I2F.S64 R0, R2 ;  /* 0x0000000200007312 */ /* 0x0040620000301400 */
[----:B------:R-:W-:Y:S05]  /*2700*/  BRA `(.L_x_4263) ;  /* 0x0000000c00087947 */ /* 0x000fea0003800000 */
.L_x_4265:
[----:B------:R-:W2:Y:S02]  /*2710*/  LDG.E R0, desc[UR36][R2.64] ;  /* 0x0000002402007981 */ /* 0x000ea4000c1e1900 */
[----:B--2---:R-:W-:Y:S01]  /*2720*/  I2FP.F32.S32 R0, R0 ;  /* 0x0000000000007245 */ /* 0x004fe20000201400 */
[----:B------:R-:W-:Y:S06]  /*2730*/  BRA `(.L_x_4263) ;  /* 0x0000000800fc7947 */ /* 0x000fec0003800000 */
.L_x_4264:
[----:B------:R-:W2:Y:S02]  /*2740*/  LDG.E.U16 R0, desc[UR36][R2.64] ;  /* 0x0000002402007981 */ /* 0x000ea4000c1e1500 */
[----:B--2---:R-:W4:Y:S01]  /*2750*/  I2F.S16 R0, R0 ;  /* 0x0000000000007306 */ /* 0x004f220000101400 */
[----:B------:R-:W-:Y:S05]  /*2760*/  BRA `(.L_x_4263) ;  /* 0x0000000800f07947 */ /* 0x000fea0003800000 */
.L_x_4259:
        /* <DEDUP_REMOVED lines=8> */
.L_x_4267:
[----:B------:R-:W2:Y:S02]  /*27f0*/  LDG.E.U16 R0, desc[UR36][R2.64] ;  /* 0x0000002402007981 */ /* 0x000ea4000c1e1500 */
[----:B--2---:R-:W-:Y:S01]  /*2800*/  HADD2.F32 R0, -RZ, R0.H0_H0 ;  /* 0x20000000ff007230 */ /* 0x004fe20000004100 */
[----:B------:R-:W-:Y:S06]  /*2810*/  BRA `(.L_x_4263) ;  /* 0x0000000800c47947 */ /* 0x000fec0003800000 */
.L_x_4266:
        /* <DEDUP_REMOVED lines=8> */
.L_x_4269:
[----:B------:R-:W2:Y:S02]  /*28a0*/  LDG.E.U16 R0, desc[UR36][R2.64] ;  /* 0x0000002402007981 */ /* 0x000ea4000c1e1500 */
[----:B--2---:R-:W-:Y:S01]  /*28b0*/  HADD2.F32 R0, -RZ, R0.H0_H0 ;  /* 0x20000000ff007230 */ /* 0x004fe20000004100 */
[----:B------:R-:W-:Y:S06]  /*28c0*/  BRA `(.L_x_4263) ;  /* 0x0000000800987947 */ /* 0x000fec0003800000 */
.L_x_4268:
[----:B------:R-:W2:Y:S01]  /*28d0*/  LDG.E.64 R2, desc[UR36][R2.64] ;  /* 0x0000002402027981 */ /* 0x000ea2000c1e1b00 */
[----:B------:R-:W-:Y:S01]  /*28e0*/  UMOV UR4, 0xf0000000 ;  /* 0xf000000000047882 */ /* 0x000fe20000000000 */
[----:B------:R-:W-:Y:S01]  /*28f0*/  UMOV UR5, 0x380fffff ;  /* 0x380fffff00057882 */ /* 0x000fe20000000000 */
[----:B--2---:R-:W0:Y:S01]  /*2900*/  F2F.F32.F64 R0, R2 ;  /* 0x0000000200007310 */ /* 0x004e220000301000 */
[----:B------:R-:W-:-:S14]  /*2910*/  DSETP.GEU.AND P0, PT, |R2|, UR4, PT ;  /* 0x0000000402007e2a */ /* 0x000fdc000bf0e200 */
[----:B0-----:R-:W-:Y:S01]  /*2920*/  @!P0 FMUL R0, R0, 1.175494350822287508e-38 ;  /* 0x0080000000008820 */ /* 0x001fe20000400000 */
[----:B------:R-:W-:Y:S06]  /*2930*/  BRA `(.L_x_4263) ;  /* 0x00000008007c7947 */ /* 0x000fec0003800000 */
.L_x_4258:
        /* <DEDUP_REMOVED lines=12> */
.L_x_4272:
[----:B------:R-:W2:Y:S01]  /*2a00*/  LDG.E.64 R2, desc[UR36][R2.64] ;  /* 0x0000002402027981 */ /* 0x000ea2000c1e1b00 */
[----:B------:R-:W-:Y:S01]  /*2a10*/  UMOV UR4, 0xf0000000 ;  /* 0xf000000000047882 */ /* 0x000fe20000000000 */
[----:B------:R-:W-:Y:S01]  /*2a20*/  UMOV UR5, 0x380fffff ;  /* 0x380fffff00057882 */ /* 0x000fe20000000000 */
[----:B--2---:R-:W0:Y:S01]  /*2a30*/  F2F.F32.F64 R0, R2 ;  /* 0x0000000200007310 */ /* 0x004e220000301000 */
[----:B------:R-:W-:-:S14]  /*2a40*/  DSETP.GEU.AND P0, PT, |R2|, UR4, PT ;  /* 0x0000000402007e2a */ /* 0x000fdc000bf0e200 */
[----:B0-----:R-:W-:Y:S01]  /*2a50*/  @!P0 FMUL R0, R0, 1.175494350822287508e-38 ;  /* 0x0080000000008820 */ /* 0x001fe20000400000 */
[----:B------:R-:W-:Y:S06]  /*2a60*/  BRA `(.L_x_4263) ;  /* 0x0000000800307947 */ /* 0x000fec0003800000 */
.L_x_4271:
        /* <DEDUP_REMOVED lines=24> */
[----:B------:R-:W-:Y:S01]  /*2bf0*/  LOP3.LUT R0, R5, 0x80000000, R0, 0xf8, !PT ;  /* 0x8000000005007812 */ /* 0x000fe200078ef800 */
[----:B------:R-:W-:Y:S06]  /*2c00*/  BRA `(.L_x_4263) ;  /* 0x0000000400c87947 */ /* 0x000fec0003800000 */
.L_x_4274:
        /* <DEDUP_REMOVED lines=11> */
[----:B------:R-:W-:Y:S01]  /*2cc0*/  LOP3.LUT R0, R4, 0x80000000, R5, 0xf8, !PT ;  /* 0x8000000004007812 */ /* 0x000fe200078ef805 */
[----:B------:R-:W-:Y:S06]  /*2cd0*/  BRA `(.L_x_4263) ;  /* 0x0000000400947947 */ /* 0x000fec0003800000 */
.L_x_4273:
[----:B------:R-:W2:Y:S02]  /*2ce0*/  LDG.E.U16 R0, desc[UR36][R2.64] ;  /* 0x0000002402007981 */ /* 0x000ea4000c1e1500 */
[----:B--2---:R-:W-:Y:S01]  /*2cf0*/  IMAD.U32 R0, R0, 0x10000, RZ ;  /* 0x0001000000007824 */ /* 0x004fe200078e00ff */
[----:B------:R-:W-:Y:S06]  /*2d00*/  BRA `(.L_x_4263) ;  /* 0x0000000400887947 */ /* 0x000fec0003800000 */
.L_x_4270:
        /* <DEDUP_REMOVED lines=11> */
.L_x_4277:
        /* <DEDUP_REMOVED lines=20> */
.L_x_4279:
[----:B------:R-:W-:Y:S05]  /*2f00*/  BSYNC B0 ;  /* 0x0000000000007941 */ /* 0x000fea0003800000 */
.L_x_4278:
[----:B------:R-:W-:Y:S01]  /*2f10*/  LEA R3, R0, 0x3b800000, 0x17 ;  /* 0x3b80000000037811 */ /* 0x000fe200078eb8ff */
[----:B------:R-:W-:-:S05]  /*2f20*/  IMAD.SHL.U32 R0, R2, 0x100000, RZ ;  /* 0x0010000002007824 */ /* 0x000fca00078e00ff */
[----:B------:R-:W-:Y:S01]  /*2f30*/  LOP3.LUT R0, R3, R0, R4, 0xfe, !PT ;  /* 0x0000000003007212 */ /* 0x000fe200078efe04 */
[----:B------:R-:W-:Y:S06]  /*2f40*/  BRA `(.L_x_4263) ;  /* 0x0000000000f87947 */ /* 0x000fec0003800000 */
.L_x_4276:
        /* <DEDUP_REMOVED lines=20> */
.L_x_4281:
[----:B------:R-:W-:Y:S05]  /*3090*/  BSYNC B0 ;  /* 0x0000000000007941 */ /* 0x000fea0003800000 */
.L_x_4280:
[----:B------:R-:W-:Y:S01]  /*30a0*/  LEA R3, R0, 0x37800000, 0x17 ;  /* 0x3780000000037811 */ /* 0x000fe200078eb8ff */
[----:B------:R-:W-:-:S05]  /*30b0*/  IMAD.SHL.U32 R0, R2, 0x200000, RZ ;  /* 0x0020000002007824 */ /* 0x000fca00078e00ff */
[----:B------:R-:W-:Y:S01]  /*30c0*/  LOP3.LUT R0, R3, R0, R4, 0xfe, !PT ;  /* 0x0000000003007212 */ /* 0x000fe200078efe04 */
[----:B------:R-:W-:Y:S06]  /*30d0*/  BRA `(.L_x_4263) ;  /* 0x0000000000947947 */ /* 0x000fec0003800000 */
.L_x_4275:
        /* <DEDUP_REMOVED lines=14> */
.L_x_4262:
        /* <DEDUP_REMOVED lines=16> */
.L_x_4284:
[----:B------:R-:W-:Y:S01]  /*32c0*/  IMAD.MOV.U32 R0, RZ, RZ, RZ ;  /* 0x000000ffff007224 */ /* 0x000fe200078e00ff */
[----:B------:R-:W-:Y:S06]  /*32d0*/  BRA `(.L_x_4263) ;  /* 0x0000000000147947 */ /* 0x000fec0003800000 */
.L_x_4283:
[----:B------:R-:W2:Y:S02]  /*32e0*/  LDG.E.64 R2, desc[UR36][R2.64] ;  /* 0x0000002402027981 */ /* 0x000ea4000c1e1b00 */
[----:B--2---:R0:W1:Y:S01]  /*32f0*/  I2F.U64 R0, R2 ;  /* 0x0000000200007312 */ /* 0x0040620000301000 */
[----:B------:R-:W-:Y:S05]  /*3300*/  BRA `(.L_x_4263) ;  /* 0x0000000000087947 */ /* 0x000fea0003800000 */
.L_x_4282:
[----:B------:R-:W2:Y:S02]  /*3310*/  LDG.E R0, desc[UR36][R2.64] ;  /* 0x0000002402007981 */ /* 0x000ea4000c1e1900 */
[----:B--2---:R-:W-:-:S07]  /*3320*/  I2FP.F32.U32 R0, R0 ;  /* 0x0000000000007245 */ /* 0x004fce0000201000 */
.L_x_4263:
[----:B------:R-:W-:Y:S05]  /*3330*/  BSYNC B6 ;  /* 0x0000000000067941 */ /* 0x000fea0003800000 */
.L_x_4257:
[----:B------:R-:W2:Y:S01]  /*3340*/  LDC.U8 R4, c[0x0][0x491] ;  /* 0x00012440ff047b82 */ /* 0x000ea20000000000 */
[----:B01--45:R-:W0:Y:S02]  /*3350*/  MUFU.RCP R0, R0 ;  /* 0x0000000000007308 */ /* 0x033e240000001000 */
[----:B0-----:R-:W-:-:S06]  /*3360*/  FMUL.FTZ R19, R0, R19 ;  /* 0x0000001300137220 */ /* 0x001fcc0000410000 */
[----:B--23--:R0:W1:Y:S01]  /*3370*/  FRND.TRUNC R2, R19 ;  /* 0x0000001300027307 */ /* 0x00c062000020d000 */
[----:B------:R-:W-:-:S04]  /*3380*/  PRMT R3, R4, 0x9910, RZ ;  /* 0x0000991004037816 */ /* 0x000fc800000000ff */
[----:B------:R-:W-:-:S13]  /*3390*/  ISETP.GT.AND P0, PT, R3, 0x9, PT ;  /* 0x000000090300780c */ /* 0x000fda0003f04270 */
[----:B01----:R-:W-:Y:S05]  /*33a0*/  @P0 BRA `(.L_x_4285) ;  /* 0x0000000000e40947 */ /* 0x003fea0003800000 */
        /* <DEDUP_REMOVED lines=8> */
[----:B------:R-:W0:Y:S02]  /*3430*/  F2I.TRUNC.NTZ R3, R19 ;  /* 0x0000001300037305 */ /* 0x000e24000020f100 */
[----:B0-----:R0:W-:Y:S01]  /*3440*/  STG.E.U8 desc[UR36][R16.64], R3 ;  /* 0x0000000310007986 */ /* 0x0011e2000c101124 */
[----:B------:R-:W-:Y:S05]  /*3450*/  BRA `(.L_x_4290) ;  /* 0x0000000c004c7947 */ /* 0x000fea0003800000 */
.L_x_4288:
[----:B------:R-:W0:Y:S02]  /*3460*/  F2I.S64.TRUNC R2, R19 ;  /* 0x0000001300027311 */ /* 0x000e24000020d900 */
[----:B0-----:R0:W-:Y:S01]  /*3470*/  STG.E.U8 desc[UR36][R16.64], R2 ;  /* 0x0000000210007986 */ /* 0x0011e2000c101124 */
[----:B------:R-:W-:Y:S05]  /*3480*/  BRA `(.L_x_4290) ;  /* 0x0000000c00407947 */ /* 0x000fea0003800000 */
.L_x_4287:
[----:B------:R-:W-:-:S13]  /*3490*/  ISETP.NE.AND P0, PT, R3, 0x2, PT ;  /* 0x000000020300780c */ /* 0x000fda0003f05270 */
[----:B------:R-:W-:Y:S05]  /*34a0*/  @!P0 BRA `(.L_x_4291) ;  /* 0x0000000000288947 */ /* 0x000fea0003800000 */
[----:B------:R-:W-:-:S13]  /*34b0*/  ISETP.NE.AND P0, PT, R3, 0x3, PT ;  /* 0x000000030300780c */ /* 0x000fda0003f05270 */
[----:B------:R-:W-:Y:S05]  /*34c0*/  @!P0 BRA `(.L_x_4292) ;  /* 0x0000000000148947 */ /* 0x000fea0003800000 */
[----:B------:R-:W-:-:S13]  /*34d0*/  ISETP.NE.AND P0, PT, R3, 0x4, PT ;  /* 0x000000040300780c */ /* 0x000fda0003f05270 */
[----:B------:R-:W-:Y:S05]  /*34e0*/  @P0 BRA `(.L_x_4289) ;  /* 0x0000000800d00947 */ /* 0x000fea0003800000 */
[----:B------:R-:W0:Y:S02]  /*34f0*/  F2I.S64.TRUNC R2, R19 ;  /* 0x0000001300027311 */ /* 0x000e24000020d900 */
[----:B0-----:R0:W-:Y:S01]  /*3500*/  STG.E.64 desc[UR36][R16.64], R2 ;  /* 0x0000000210007986 */ /* 0x0011e2000c101b24 */
[----:B------:R-:W-:Y:S05]  /*3510*/  BRA `(.L_x_4290) ;  /* 0x0000000c001c7947 */ /* 0x000fea0003800000 */
.L_x_4292:
[----:B------:R-:W0:Y:S02]  /*3520*/  F2I.TRUNC.NTZ R19, R19 ;  /* 0x0000001300137305 */ /* 0x000e24000020f100 */
[----:B0-----:R0:W-:Y:S01]  /*3530*/  STG.E desc[UR36][R16.64], R19 ;  /* 0x0000001310007986 */ /* 0x0011e2000c101924 */
[----:B------:R-:W-:Y:S05]  /*3540*/  BRA `(.L_x_4290) ;  /* 0x0000000c00107947 */ /* 0x000fea0003800000 */
.L_x_4291:
[----:B------:R-:W0:Y:S02]  /*3550*/  F2I.TRUNC.NTZ R19, R19 ;  /* 0x0000001300137305 */ /* 0x000e24000020f100 */
[----:B0-----:R0:W-:Y:S01]  /*3560*/  STG.E.U16 desc[UR36][R16.64], R19 ;  /* 0x0000001310007986 */ /* 0x0011e2000c101524 */
[----:B------:R-:W-:Y:S05]  /*3570*/  BRA `(.L_x_4290) ;  /* 0x0000000c00047947 */ /* 0x000fea0003800000 */
.L_x_4286:
[----:B------:R-:W-:-:S13]  /*3580*/  ISETP.GT.AND P0, PT, R3, 0x6, PT ;  /* 0x000000060300780c */ /* 0x000fda0003f04270 */
[----:B------:R-:W-:Y:S05]  /*3590*/  @P0 BRA `(.L_x_4293) ;  /* 0x0000000000240947 */ /* 0x000fea0003800000 */
[----:B------:R-:W-:-:S13]  /*35a0*/  ISETP.NE.AND P0, PT, R3, 0x5, PT ;  /* 0x000000050300780c */ /* 0x000fda0003f05270 */
[----:B------:R-:W-:Y:S05]  /*35b0*/  @!P0 BRA `(.L_x_4294) ;  /* 0x0000000000108947 */ /* 0x000fea0003800000 */
[----:B------:R-:W-:-:S13]  /*35c0*/  ISETP.NE.AND P0, PT, R3, 0x6, PT ;  /* 0x000000060300780c */ /* 0x000fda0003f05270 */
[----:B------:R-:W-:Y:S05]  /*35d0*/  @P0 BRA `(.L_x_4289) ;  /* 0x0000000800940947 */ /* 0x000fea0003800000 */
[----:B------:R1:W-:Y:S01]  /*35e0*/  STG.E desc[UR36][R16.64], R2 ;  /* 0x0000000210007986 */ /* 0x0003e2000c101924 */
[----:B------:R-:W-:Y:S05]  /*35f0*/  BRA `(.L_x_4290) ;  /* 0x0000000800e47947 */ /* 0x000fea0003800000 */
.L_x_4294:
[----:B------:R-:W-:-:S05]  /*3600*/  F2FP.F16.F32.PACK_AB R2, RZ, R2 ;  /* 0x00000002ff02723e */ /* 0x000fca00000000ff */
[----:B------:R0:W-:Y:S01]  /*3610*/  STG.E.U16 desc[UR36][R16.64], R2 ;  /* 0x0000000210007986 */ /* 0x0001e2000c101524 */
[----:B------:R-:W-:Y:S05]  /*3620*/  BRA `(.L_x_4290) ;  /* 0x0000000800d87947 */ /* 0x000fea0003800000 */
.L_x_4293:
[----:B------:R-:W-:-:S13]  /*3630*/  ISETP.NE.AND P0, PT, R3, 0x7, PT ;  /* 0x000000070300780c */ /* 0x000fda0003f05270 */
[----:B------:R-:W-:Y:S05]  /*3640*/  @!P0 BRA `(.L_x_4295) ;  /* 0x00000000002c8947 */ /* 0x000fea0003800000 */
[----:B------:R-:W-:-:S13]  /*3650*/  ISETP.NE.AND P0, PT, R3, 0x8, PT ;  /* 0x000000080300780c */ /* 0x000fda0003f05270 */
[----:B------:R-:W-:Y:S05]  /*3660*/  @!P0 BRA `(.L_x_4296) ;  /* 0x0000000000148947 */ /* 0x000fea0003800000 */
[----:B------:R-:W-:-:S13]  /*3670*/  ISETP.NE.AND P0, PT, R3, 0x9, PT ;  /* 0x000000090300780c */ /* 0x000fda0003f05270 */
[----:B------:R-:W-:Y:S05]  /*3680*/  @P0 BRA `(.L_x_4289) ;  /* 0x0000000800680947 */ /* 0x000fea0003800000 */
[----:B------:R-:W-:-:S05]  /*3690*/  IMAD.MOV.U32 R3, RZ, RZ, RZ ;  /* 0x000000ffff037224 */ /* 0x000fca00078e00ff */
[----:B------:R3:W-:Y:S01]  /*36a0*/  STG.E.64 desc[UR36][R16.64], R2 ;  /* 0x0000000210007986 */ /* 0x0007e2000c101b24 */
[----:B------:R-:W-:Y:S05]  /*36b0*/  BRA `(.L_x_4290) ;  /* 0x0000000800b47947 */ /* 0x000fea0003800000 */
.L_x_4296:
[----:B------:R-:W-:-:S04]  /*36c0*/  F2FP.F16.F32.PACK_AB R3, RZ, R2 ;  /* 0x00000002ff03723e */ /* 0x000fc800000000ff */
[----:B------:R-:W-:-:S05]  /*36d0*/  PRMT R3, R3, 0x5410, RZ ;  /* 0x0000541003037816 */ /* 0x000fca00000000ff */
[----:B------:R2:W-:Y:S01]  /*36e0*/  STG.E desc[UR36][R16.64], R3 ;  /* 0x0000000310007986 */ /* 0x0005e2000c101924 */
[----:B------:R-:W-:Y:S05]  /*36f0*/  BRA `(.L_x_4290) ;  /* 0x0000000800a47947 */ /* 0x000fea0003800000 */
.L_x_4295:
[----:B------:R-:W-:-:S06]  /*3700*/  FMUL.FTZ R2, R2, 1 ;  /* 0x3f80000002027820 */ /* 0x000fcc0000410000 */
[----:B------:R-:W0:Y:S02]  /*3710*/  F2F.F64.F32 R2, R2 ;  /* 0x0000000200027310 */ /* 0x000e240000201800 */
[----:B0-----:R4:W-:Y:S01]  /*3720*/  STG.E.64 desc[UR36][R16.64], R2 ;  /* 0x0000000210007986 */ /* 0x0019e2000c101b24 */
[----:B------:R-:W-:Y:S05]  /*3730*/  BRA `(.L_x_4290) ;  /* 0x0000000800947947 */ /* 0x000fea0003800000 */
.L_x_4285:
        /* <DEDUP_REMOVED lines=8> */
[----:B------:R-:W-:-:S04]  /*37c0*/  FSETP.NEU.FTZ.AND P0, PT, R2, RZ, PT ;  /* 0x000000ff0200720b */ /* 0x000fc80003f1d000 */
[----:B------:R-:W-:-:S05]  /*37d0*/  SEL R3, RZ, 0x1, !P0 ;  /* 0x00000001ff037807 */ /* 0x000fca0004000000 */
[----:B------:R0:W-:Y:S01]  /*37e0*/  STG.E.U8 desc[UR36][R16.64], R3 ;  /* 0x0000000310007986 */ /* 0x0001e2000c101124 */
[----:B------:R-:W-:Y:S05]  /*37f0*/  BRA `(.L_x_4290) ;  /* 0x0000000800647947 */ /* 0x000fea0003800000 */
.L_x_4299:
[----:B------:R-:W-:Y:S01]  /*3800*/  FMUL.FTZ R4, R2, 1 ;  /* 0x3f80000002047820 */ /* 0x000fe20000410000 */
[----:B------:R-:W-:-:S05]  /*3810*/  CS2R R6, SRZ ;  /* 0x0000000000067805 */ /* 0x000fca000001ff00 */
[----:B------:R-:W0:Y:S02]  /*3820*/  F2F.F64.F32 R4, R4 ;  /* 0x0000000400047310 */ /* 0x000e240000201800 */
[----:B0-----:R0:W-:Y:S01]  /*3830*/  STG.E.128 desc[UR36][R16.64], R4 ;  /* 0x0000000410007986 */ /* 0x0011e2000c101d24 */
[----:B------:R-:W-:Y:S05]  /*3840*/  BRA `(.L_x_4290) ;  /* 0x0000000800507947 */ /* 0x000fea0003800000 */
.L_x_4298:
[----:B------:R-:W-:-:S13]  /*3850*/  ISETP.NE.AND P0, PT, R3, 0xf, PT ;  /* 0x0000000f0300780c */ /* 0x000fda0003f05270 */
[----:B------:R-:W-:Y:S05]  /*3860*/  @!P0 BRA `(.L_x_4300) ;  /* 0x0000000000ac8947 */ /* 0x000fea0003800000 */
[----:B------:R-:W-:-:S13]  /*3870*/  ISETP.NE.AND P0, PT, R3, 0x17, PT ;  /* 0x000000170300780c */ /* 0x000fda0003f05270 */
[----:B------:R-:W-:Y:S05]  /*3880*/  @!P0 BRA `(.L_x_4301) ;  /* 0x0000000000508947 */ /* 0x000fea0003800000 */
[----:B------:R-:W-:-:S13]  /*3890*/  ISETP.NE.AND P0, PT, R3, 0x18, PT ;  /* 0x000000180300780c */ /* 0x000fda0003f05270 */
[----:B------:R-:W-:Y:S05]  /*38a0*/  @P0 BRA `(.L_x_4289) ;  /* 0x0000000400e00947 */ /* 0x000fea0003800000 */
[C---:B------:R-:W-:Y:S01]  /*38b0*/  LOP3.LUT R4, R2.reuse, 0x7fffffff, RZ, 0xc0, !PT ;  /* 0x7fffffff02047812 */ /* 0x040fe200078ec0ff */
[----:B------:R-:W-:Y:S01]  /*38c0*/  BSSY B0, `(.L_x_4302) ;  /* 0x000000d000007945 */ /* 0x000fe20003800000 */
[----:B------:R-:W-:Y:S02]  /*38d0*/  LOP3.LUT R0, R2, 0x80000000, RZ, 0xc0, !PT ;  /* 0x8000000002007812 */ /* 0x000fe400078ec0ff */
[----:B------:R-:W-:Y:S02]  /*38e0*/  ISETP.GT.U32.AND P0, PT, R4, 0x43efffff, PT ;  /* 0x43efffff0400780c */ /* 0x000fe40003f04070 */
[----:B------:R-:W-:Y:S01]  /*38f0*/  SHF.R.U32.HI R5, RZ, 0x18, R0 ;  /* 0x00000018ff057819 */ /* 0x000fe20000011600 */
[----:B------:R-:W-:-:S10]  /*3900*/  IMAD.MOV.U32 R0, RZ, RZ, 0x7f ;  /* 0x0000007fff007424 */ /* 0x000fd400078e00ff */
[----:B------:R-:W-:Y:S05]  /*3910*/  @P0 BRA `(.L_x_4303) ;  /* 0x00000000001c0947 */ /* 0x000fea0003800000 */
[----:B------:R-:W-:-:S13]  /*3920*/  ISETP.GE.U32.AND P0, PT, R4, 0x3c800000, PT ;  /* 0x3c8000000400780c */ /* 0x000fda0003f06070 */
[----:B------:R-:W-:-:S04]  /*3930*/  @P0 SHF.R.U32.HI R0, RZ, 0x14, R2 ;  /* 0x00000014ff000819 */ /* 0x000fc80000011602 */
[----:B------:R-:W-:-:S04]  /*3940*/  @P0 LOP3.LUT R3, R0, 0x1, RZ, 0xc0, !PT ;  /* 0x0000000100030812 */ /* 0x000fc800078ec0ff */
[----:B------:R-:W-:Y:S01]  /*3950*/  @P0 IADD3 R3, R2, 0x407ffff, R3 ;  /* 0x0407ffff02030810 */ /* 0x000fe20007ffe003 */
[----:B------:R-:W-:-:S03]  /*3960*/  @!P0 FADD.FTZ R2, R4, 16384 ;  /* 0x4680000004028421 */ /* 0x000fc60000010000 */
[----:B------:R-:W-:Y:S01]  /*3970*/  @P0 SHF.R.U32.HI R0, RZ, 0x14, R3 ;  /* 0x00000014ff000819 */ /* 0x000fe20000011603 */
[----:B------:R-:W-:-:S07]  /*3980*/  @!P0 VIADD R0, R2, 0xb9800000 ;  /* 0xb980000002008836 */ /* 0x000fce0000000000 */
.L_x_4303:
[----:B------:R-:W-:Y:S05]  /*3990*/  BSYNC B0 ;  /* 0x0000000000007941 */ /* 0x000fea0003800000 */
.L_x_4302:
[----:B------:R-:W-:-:S05]  /*39a0*/  LOP3.LUT R5, R0, R5, RZ, 0xfc, !PT ;  /* 0x0000000500057212 */ /* 0x000fca00078efcff */
[----:B------:R0:W-:Y:S01]  /*39b0*/  STG.E.U8 desc[UR36][R16.64], R5 ;  /* 0x0000000510007986 */ /* 0x0001e2000c101124 */
[----:B------:R-:W-:Y:S05]  /*39c0*/  BRA `(.L_x_4290) ;  /* 0x0000000400f07947 */ /* 0x000fea0003800000 */
.L_x_4301:
[----:B------:R-:W-:Y:S01]  /*39d0*/  LOP3.LUT R4, R2, 0x7fffffff, RZ, 0xc0, !PT ;  /* 0x7fffffff02047812 */ /* 0x000fe200078ec0ff */
[----:B------:R-:W-:Y:S03]  /*39e0*/  BSSY B0, `(.L_x_4304) ;  /* 0x000000e000007945 */ /* 0x000fe60003800000 */
[----:B------:R-:W-:-:S13]  /*39f0*/  ISETP.GT.U32.AND P0, PT, R4, 0x477fffff, PT ;  /* 0x477fffff0400780c */ /* 0x000fda0003f04070 */
[----:B------:R-:W-:Y:S05]  /*3a00*/  @P0 BRA `(.L_x_4305) ;  /* 0x0000000000200947 */ /* 0x000fea0003800000 */
[----:B------:R-:W-:-:S13]  /*3a10*/  ISETP.GE.U32.AND P0, PT, R4, 0x38800000, PT ;  /* 0x388000000400780c */ /* 0x000fda0003f06070 */
[----:B------:R-:W-:-:S04]  /*3a20*/  @P0 SHF.R.U32.HI R0, RZ, 0x15, R2 ;  /* 0x00000015ff000819 */ /* 0x000fc80000011602 */
[----:B------:R-:W-:-:S04]  /*3a30*/  @P0 LOP3.LUT R3, R0, 0x1, RZ, 0xc0, !PT ;  /* 0x0000000100030812 */ /* 0x000fc800078ec0ff */
[----:B------:R-:W-:Y:S01]  /*3a40*/  @P0 IADD3 R0, R2, 0x80fffff, R3 ;  /* 0x080fffff02000810 */ /* 0x000fe20007ffe003 */
[----:B------:R-:W-:-:S03]  /*3a50*/  @!P0 FADD.FTZ R3, R4, 128 ;  /* 0x4300000004038421 */ /* 0x000fc60000010000 */
[----:B------:R-:W-:Y:S01]  /*3a60*/  @P0 SHF.R.U32.HI R0, RZ, 0x15, R0 ;  /* 0x00000015ff000819 */ /* 0x000fe20000011600 */
[----:B------:R-:W-:Y:S01]  /*3a70*/  @!P0 VIADD R0, R3, 0xbd000000 ;  /* 0xbd00000003008836 */ /* 0x000fe20000000000 */
[----:B------:R-:W-:Y:S06]  /*3a80*/  BRA `(.L_x_4306) ;  /* 0x00000000000c7947 */ /* 0x000fec0003800000 */
.L_x_4305:
[----:B------:R-:W-:Y:S01]  /*3a90*/  IMAD.MOV.U32 R0, RZ, RZ, 0x7f ;  /* 0x0000007fff007424 */ /* 0x000fe200078e00ff */
[----:B------:R-:W-:-:S04]  /*3aa0*/  ISETP.GT.U32.AND P0, PT, R4, 0x7f800000, PT ;  /* 0x7f8000000400780c */ /* 0x000fc80003f04070 */
[----:B------:R-:W-:-:S09]  /*3ab0*/  SEL R0, R0, 0x7c, P0 ;  /* 0x0000007c00007807 */ /* 0x000fd20000000000 */
.L_x_4306:
[----:B------:R-:W-:Y:S05]  /*3ac0*/  BSYNC B0 ;  /* 0x0000000000007941 */ /* 0x000fea0003800000 */
.L_x_4304:
[----:B------:R-:W-:-:S04]  /*3ad0*/  LOP3.LUT R2, R2, 0x80000000, RZ, 0xc0, !PT ;  /* 0x8000000002027812 */ /* 0x000fc800078ec0ff */
[----:B------:R-:W-:-:S04]  /*3ae0*/  SHF.R.U32.HI R3, RZ, 0x18, R2 ;  /* 0x00000018ff037819 */ /* 0x000fc80000011602 */
[----:B------:R-:W-:-:S05]  /*3af0*/  LOP3.LUT R3, R0, R3, RZ, 0xfc, !PT ;  /* 0x0000000300037212 */ /* 0x000fca00078efcff */
[----:B------:R0:W-:Y:S01]  /*3b00*/  STG.E.U8 desc[UR36][R16.64], R3 ;  /* 0x0000000310007986 */ /* 0x0001e2000c101124 */
[----:B------:R-:W-:Y:S05]  /*3b10*/  BRA `(.L_x_4290) ;  /* 0x00000004009c7947 */ /* 0x000fea0003800000 */
.L_x_4300:
[----:B------:R-:W-:-:S05]  /*3b20*/  F2FP.BF16.F32.PACK_AB R2, RZ, R2 ;  /* 0x00000002ff02723e */ /* 0x000fca00000010ff */
[----:B------:R0:W-:Y:S01]  /*3b30*/  STG.E.U16 desc[UR36][R16.64], R2 ;  /* 0x0000000210007986 */ /* 0x0001e2000c101524 */
[----:B------:R-:W-:Y:S05]  /*3b40*/  BRA `(.L_x_4290) ;  /* 0x0000000400907947 */ /* 0x000fea0003800000 */
.L_x_4297:
        /* <DEDUP_REMOVED lines=8> */
[----:B------:R-:W0:Y:S02]  /*3bd0*/  F2I.U32.TRUNC.NTZ R3, R19 ;  /* 0x0000001300037305 */ /* 0x000e24000020f000 */
[----:B0-----:R0:W-:Y:S01]  /*3be0*/  STG.E.U16 desc[UR36][R16.64], R3 ;  /* 0x0000000310007986 */ /* 0x0011e2000c101524 */
[----:B------:R-:W-:Y:S05]  /*3bf0*/  BRA `(.L_x_4290) ;  /* 0x0000000400647947 */ /* 0x000fea0003800000 */
.L_x_4309:
[----:B------:R-:W-:Y:S01]  /*3c00*/  LOP3.LUT R3, R2, 0x7fffffff, RZ, 0xc0, !PT ;  /* 0x7fffffff02037812 */ /* 0x000fe200078ec0ff */
[----:B------:R-:W-:Y:S01]  /*3c10*/  BSSY B0, `(.L_x_4310) ;  /* 0x0000013000007945 */ /* 0x000fe20003800000 */
[----:B------:R-:W-:Y:S02]  /*3c20*/  IMAD.MOV.U32 R8, RZ, RZ, 0x80 ;  /* 0x00000080ff087424 */ /* 0x000fe400078e00ff */
        /* <DEDUP_REMOVED lines=13> */
.L_x_4312:
[----:B------:R-:W-:-:S04]  /*3d00*/  LOP3.LUT R2, R2, 0x80000000, RZ, 0xc0, !PT ;  /* 0x8000000002027812 */ /* 0x000fc800078ec0ff */
[----:B------:R-:W-:-:S04]  /*3d10*/  SHF.R.U32.HI R3, RZ, 0x18, R2 ;  /* 0x00000018ff037819 */ /* 0x000fc80000011602 */
[----:B------:R-:W-:-:S04]  /*3d20*/  LOP3.LUT R0, R0, R3, RZ, 0xfc, !PT ;  /* 0x0000000300007212 */ /* 0x000fc800078efcff */
[----:B------:R-:W-:-:S07]  /*3d30*/  PRMT R8, R0, 0x7610, R8 ;  /* 0x0000761000087816 */ /* 0x000fce0000000008 */
.L_x_4311:
[----:B------:R-:W-:Y:S05]  /*3d40*/  BSYNC B0 ;  /* 0x0000000000007941 */ /* 0x000fea0003800000 */
.L_x_4310:
[----:B------:R0:W-:Y:S01]  /*3d50*/  STG.E.U8 desc[UR36][R16.64], R8 ;  /* 0x0000000810007986 */ /* 0x0001e2000c101124 */
[----:B------:R-:W-:Y:S05]  /*3d60*/  BRA `(.L_x_4290) ;  /* 0x0000000400087947 */ /* 0x000fea0003800000 */
.L_x_4308:
        /* <DEDUP_REMOVED lines=16> */
.L_x_4315:
[----:B------:R-:W-:-:S04]  /*3e70*/  LOP3.LUT R2, R2, 0x80000000, RZ, 0xc0, !PT ;  /* 0x8000000002027812 */ /* 0x000fc800078ec0ff */
[----:B------:R-:W-:-:S04]  /*3e80*/  SHF.R.U32.HI R3, RZ, 0x18, R2 ;  /* 0x00000018ff037819 */ /* 0x000fc80000011602 */
[----:B------:R-:W-:-:S04]  /*3e90*/  LOP3.LUT R0, R0, R3, RZ, 0xfc, !PT ;  /* 0x0000000300007212 */ /* 0x000fc800078efcff */
[----:B------:R-:W-:-:S07]  /*3ea0*/  PRMT R8, R0, 0x7610, R8 ;  /* 0x0000761000087816 */ /* 0x000fce0000000008 */
.L_x_4314:
[----:B------:R-:W-:Y:S05]  /*3eb0*/  BSYNC B0 ;  /* 0x0000000000007941 */ /* 0x000fea0003800000 */
.L_x_4313:
[----:B------:R0:W-:Y:S01]  /*3ec0*/  STG.E.U8 desc[UR36][R16.64], R8 ;  /* 0x0000000810007986 */ /* 0x0001e2000c101124 */
[----:B------:R-:W-:Y:S05]  /*3ed0*/  BRA `(.L_x_4290) ;  /* 0x0000000000ac7947 */ /* 0x000fea0003800000 */
.L_x_4307:
[----:B------:R-:W-:-:S13]  /*3ee0*/  ISETP.NE.AND P0, PT, R3, 0x1c, PT ;  /* 0x0000001c0300780c */ /* 0x000fda0003f05270 */
[----:B------:R-:W-:Y:S05]  /*3ef0*/  @!P0 BRA `(.L_x_4316) ;  /* 0x00000000009c8947 */ /* 0x000fea0003800000 */
[----:B------:R-:W-:-:S13]  /*3f00*/  ISETP.NE.AND P0, PT, R3, 0x1d, PT ;  /* 0x0000001d0300780c */ /* 0x000fda0003f05270 */
[----:B------:R-:W-:Y:S05]  /*3f10*/  @!P0 BRA `(.L_x_4317) ;  /* 0x0000000000888947 */ /* 0x000fea0003800000 */
[----:B------:R-:W-:-:S13]  /*3f20*/  ISETP.NE.AND P0, PT, R3, 0x2c, PT ;  /* 0x0000002c0300780c */ /* 0x000fda0003f05270 */
[----:B------:R-:W-:Y:S05]  /*3f30*/  @P0 BRA `(.L_x_4289) ;  /* 0x00000000003c0947 */ /* 0x000fea0003800000 */
        /* <DEDUP_REMOVED lines=15> */
.L_x_4289:
        /* <DEDUP_REMOVED lines=16> */
.L_x_4318:
[----:B------:R-:W-:Y:S05]  /*4130*/  BRA `(.L_x_4290) ;  /* 0x0000000000147947 */ /* 0x000fea0003800000 */
.L_x_4317:
[----:B------:R-:W0:Y:S02]  /*4140*/  F2I.U64.TRUNC R2, R19 ;  /* 0x0000001300027311 */ /* 0x000e24000020d800 */
[----:B0-----:R0:W-:Y:S01]  /*4150*/  STG.E.64 desc[UR36][R16.64], R2 ;  /* 0x0000000210007986 */ /* 0x0011e2000c101b24 */
[----:B------:R-:W-:Y:S05]  /*4160*/  BRA `(.L_x_4290) ;  /* 0x0000000000087947 */ /* 0x000fea0003800000 */
.L_x_4316:
[----:B------:R-:W0:Y:S02]  /*4170*/  F2I.U32.TRUNC.NTZ R19, R19 ;  /* 0x0000001300137305 */ /* 0x000e24000020f000 */
[----:B0-----:R0:W-:Y:S02]  /*4180*/  STG.E desc[UR36][R16.64], R19 ;  /* 0x0000001310007986 */ /* 0x0011e4000c101924 */
.L_x_4290:
[----:B------:R-:W-:-:S04]  /*4190*/  IMAD R18, R18, 0x200, R23 ;  /* 0x0000020012127824 */ /* 0x000fc800078e0217 */
[----:B0-----:R-:W-:-:S07]  /*41a0*/  VIADD R19, R18, 0x80 ;  /* 0x0000008012137836 */ /* 0x001fce0000000000 */
.L_x_4227:
[----:B------:R-:W-:Y:S05]  /*41b0*/  BSYNC B7 ;  /* 0x0000000000077941 */ /* 0x000fea0003800000 */
.L_x_4226:
[----:B------:R-:W-:Y:S01]  /*41c0*/  ULDC UR4, c[0x0][0x210] ;  /* 0x0000840000047ab9 */ /* 0x000fe20000000800 */
[----:B------:R-:W-:Y:S01]  /*41d0*/  BSSY B7, `(.L_x_4319) ;  /* 0x0000412000077945 */ /* 0x000fe20003800000 */
[----:B------:R-:W-:-:S13]  /*41e0*/  ISETP.GE.AND P0, PT, R19, UR4, PT ;  /* 0x0000000413007c0c */ /* 0x000fda000bf06270 */
[----:B------:R-:W-:Y:S05]  /*41f0*/  @P0 BRA `(.L_x_4320) ;  /* 0x00000040003c0947 */ /* 0x000fea0003800000 */
[----:B------:R-:W0:Y:S01]  /*4200*/  LDC R6, c[0x0][0x218] ;  /* 0x00008600ff067b82 */ /* 0x000e220000000800 */
        /* <DEDUP_REMOVED lines=353> */
.L_x_4321:
        /* <DEDUP_REMOVED lines=20> */
[----:B--2---:R4:W0:Y:S01]  /*5960*/  I2F.S16 R22, R2 ;  /* 0x0000000200167306 */ /* 0x0048220000101400 */
[----:B------:R-:W-:Y:S05]  /*5970*/  BRA `(.L_x_4328) ;  /* 0x0000000c00387947 */ /* 0x000fea0003800000 */
.L_x_4326:
[----:B------:R-:W2:Y:S02]  /*5980*/  LDG.E.U8 R2, desc[UR36][R2.64] ;  /* 0x0000002402027981 */ /* 0x000ea4000c1e1100 */
[----:B--2---:R-:W-:Y:S01]  /*5990*/  I2FP.F32.U32 R22, R2 ;  /* 0x0000000200167245 */ /* 0x004fe20000201000 */
[----:B------:R-:W-:Y:S06]  /*59a0*/  BRA `(.L_x_4328) ;  /* 0x0000000c002c7947 */ /* 0x000fec0003800000 */
.L_x_4325:
[----:B------:R-:W-:-:S13]  /*59b0*/  ISETP.NE.AND P0, PT, R4, 0x2, PT ;  /* 0x000000020400780c */ /* 0x000fda0003f05270 */
[----:B------:R-:W-:Y:S05]  /*59c0*/  @!P0 BRA `(.L_x_4329) ;  /* 0x0000000000288947 */ /* 0x000fea0003800000 */
[----:B------:R-:W-:-:S13]  /*59d0*/  ISETP.NE.AND P0, PT, R4, 0x3, PT ;  /* 0x000000030400780c */ /* 0x000fda0003f05270 */
[----:B------:R-:W-:Y:S05]  /*59e0*/  @!P0 BRA `(.L_x_4330) ;  /* 0x0000000000148947 */ /* 0x000fea0003800000 */
[----:B------:R-:W-:-:S13]  /*59f0*/  ISETP.NE.AND P0, PT, R4, 0x4, PT ;  /* 0x000000040400780c */ /* 0x000fda0003f05270 */
[----:B------:R-:W-:Y:S05]  /*5a00*/  @P0 BRA `(.L_x_4327) ;  /* 0x0000000800b80947 */ /* 0x000fea0003800000 */
[----:B------:R-:W2:Y:S02]  /*5a10*/  LDG.E.64 R22, desc[UR36][R2.64] ;  /* 0x0000002402167981 */ /* 0x000ea4000c1e1b00 */
[----:B--2---:R2:W3:Y:S01]  /*5a20*/  I2F.S64 R22, R22 ;  /* 0x0000001600167312 */ /* 0x0044e20000301400 */
[----:B------:R-:W-:Y:S05]  /*5a30*/  BRA `(.L_x_4328) ;  /* 0x0000000c00087947 */ /* 0x000fea0003800000 */
.L_x_4330:
[----:B------:R-:W2:Y:S02]  /*5a40*/  LDG.E R2, desc[UR36][R2.64] ;  /* 0x0000002402027981 */ /* 0x000ea4000c1e1900 */
[----:B--2---:R-:W-:Y:S01]  /*5a50*/  I2FP.F32.S32 R22, R2 ;  /* 0x0000000200167245 */ /* 0x004fe20000201400 */
[----:B------:R-:W-:Y:S06]  /*5a60*/  BRA `(.L_x_4328) ;  /* 0x0000000800fc7947 */ /* 0x000fec0003800000 */
.L_x_4329:
[----:B------:R-:W2:Y:S02]  /*5a70*/  LDG.E.U16 R2, desc[UR36][R2.64] ;  /* 0x0000002402027981 */ /* 0x000ea4000c1e1500 */
[----:B--2---:R0:W1:Y:S01]  /*5a80*/  I2F.S16 R22, R2 ;  /* 0x0000000200167306 */ /* 0x0040620000101400 */
[----:B------:R-:W-:Y:S05]  /*5a90*/  BRA `(.L_x_4328) ;  /* 0x0000000800f07947 */ /* 0x000fea0003800000 */
.L_x_4324:
        /* <DEDUP_REMOVED lines=8> */
.L_x_4332:
[----:B------:R-:W2:Y:S02]  /*5b20*/  LDG.E.U16 R2, desc[UR36][R2.64] ;  /* 0x0000002402027981 */ /* 0x000ea4000c1e1500 */
[----:B--2---:R-:W-:Y:S01]  /*5b30*/  HADD2.F32 R22, -RZ, R2.H0_H0 ;  /* 0x20000002ff167230 */ /* 0x004fe20000004100 */
[----:B------:R-:W-:Y:S06]  /*5b40*/  BRA `(.L_x_4328) ;  /* 0x0000000800c47947 */ /* 0x000fec0003800000 */
.L_x_4331:
        /* <DEDUP_REMOVED lines=8> */
.L_x_4334:
[----:B------:R-:W2:Y:S02]  /*5bd0*/  LDG.E.U16 R2, desc[UR36][R2.64] ;  /* 0x0000002402027981 */ /* 0x000ea4000c1e1500 */
[----:B--2---:R-:W-:Y:S01]  /*5be0*/  HADD2.F32 R22, -RZ, R2.H0_H0 ;  /* 0x20000002ff167230 */ /* 0x004fe20000004100 */
[----:B------:R-:W-:Y:S06]  /*5bf0*/  BRA `(.L_x_4328) ;  /* 0x0000000800987947 */ /* 0x000fec0003800000 */
.L_x_4333:
[----:B------:R-:W2:Y:S01]  /*5c00*/  LDG.E.64 R2, desc[UR36][R2.64] ;  /* 0x0000002402027981 */ /* 0x000ea2000c1e1b00 */
[----:B------:R-:W-:Y:S01]  /*5c10*/  UMOV UR4, 0xf0000000 ;  /* 0xf000000000047882 */ /* 0x000fe20000000000 */
[----:B------:R-:W-:Y:S01]  /*5c20*/  UMOV UR5, 0x380fffff ;  /* 0x380fffff00057882 */ /* 0x000fe20000000000 */
[----:B--2---:R-:W0:Y:S01]  /*5c30*/  F2F.F32.F64 R22, R2 ;  /* 0x0000000200167310 */ /* 0x004e220000301000 */
[----:B------:R-:W-:-:S14]  /*5c40*/  DSETP.GEU.AND P0, PT, |R2|, UR4, PT ;  /* 0x0000000402007e2a */ /* 0x000fdc000bf0e200 */
[----:B0-----:R-:W-:Y:S01]  /*5c50*/  @!P0 FMUL R22, R22, 1.175494350822287508e-38 ;  /* 0x0080000016168820 */ /* 0x001fe20000400000 */
[----:B------:R-:W-:Y:S06]  /*5c60*/  BRA `(.L_x_4328) ;  /* 0x00000008007c7947 */ /* 0x000fec0003800000 */
.L_x_4323:
        /* <DEDUP_REMOVED lines=12> */
.L_x_4337:
[----:B------:R-:W2:Y:S01]  /*5d30*/  LDG.E.64 R2, desc[UR36][R2.64] ;  /* 0x0000002402027981 */ /* 0x000ea2000c1e1b00 */
[----:B------:R-:W-:Y:S01]  /*5d40*/  UMOV UR4, 0xf0000000 ;  /* 0xf000000000047882 */ /* 0x000fe20000000000 */
[----:B------:R-:W-:Y:S01]  /*5d50*/  UMOV UR5, 0x380fffff ;  /* 0x380fffff00057882 */ /* 0x000fe20000000000 */
[----:B--2---:R-:W0:Y:S01]  /*5d60*/  F2F.F32.F64 R22, R2 ;  /* 0x0000000200167310 */ /* 0x004e220000301000 */
[----:B------:R-:W-:-:S14]  /*5d70*/  DSETP.GEU.AND P0, PT, |R2|, UR4, PT ;  /* 0x0000000402007e2a */ /* 0x000fdc000bf0e200 */
[----:B0-----:R-:W-:Y:S01]  /*5d80*/  @!P0 FMUL R22, R22, 1.175494350822287508e-38 ;  /* 0x0080000016168820 */ /* 0x001fe20000400000 */
[----:B------:R-:W-:Y:S06]  /*5d90*/  BRA `(.L_x_4328) ;  /* 0x0000000800307947 */ /* 0x000fec0003800000 */
.L_x_4336:
        /* <DEDUP_REMOVED lines=26> */
.L_x_4339:
        /* <DEDUP_REMOVED lines=13> */
.L_x_4338:
[----:B------:R-:W2:Y:S02]  /*6010*/  LDG.E.U16 R2, desc[UR36][R2.64] ;  /* 0x0000002402027981 */ /* 0x000ea4000c1e1500 */
[----:B--2---:R-:W-:Y:S01]  /*6020*/  IMAD.U32 R22, R2, 0x10000, RZ ;  /* 0x0001000002167824 */ /* 0x004fe200078e00ff */
[----:B------:R-:W-:Y:S06]  /*6030*/  BRA `(.L_x_4328) ;  /* 0x0000000400887947 */ /* 0x000fec0003800000 */
.L_x_4335:
        /* <DEDUP_REMOVED lines=11> */
.L_x_4342:
        /* <DEDUP_REMOVED lines=20> */
.L_x_4344:
[----:B------:R-:W-:Y:S05]  /*6230*/  BSYNC B0 ;  /* 0x0000000000007941 */ /* 0x000fea0003800000 */
.L_x_4343:
[----:B------:R-:W-:Y:S01]  /*6240*/  IMAD.SHL.U32 R2, R2, 0x100000, RZ ;  /* 0x0010000002027824 */ /* 0x000fe200078e00ff */
[----:B------:R-:W-:-:S04]  /*6250*/  LEA R3, R0, 0x3b800000, 0x17 ;  /* 0x3b80000000037811 */ /* 0x000fc800078eb8ff */
[----:B------:R-:W-:Y:S01]  /*6260*/  LOP3.LUT R22, R3, R2, R22, 0xfe, !PT ;  /* 0x0000000203167212 */ /* 0x000fe200078efe16 */
[----:B------:R-:W-:Y:S06]  /*6270*/  BRA `(.L_x_4328) ;  /* 0x0000000000f87947 */ /* 0x000fec0003800000 */
.L_x_4341:
        /* <DEDUP_REMOVED lines=20> */
.L_x_4346:
[----:B------:R-:W-:Y:S05]  /*63c0*/  BSYNC B0 ;  /* 0x0000000000007941 */ /* 0x000fea0003800000 */
.L_x_4345:
[----:B------:R-:W-:Y:S01]  /*63d0*/  IMAD.SHL.U32 R2, R2, 0x200000, RZ ;  /* 0x0020000002027824 */ /* 0x000fe200078e00ff */
[----:B------:R-:W-:-:S04]  /*63e0*/  LEA R3, R0, 0x37800000, 0x17 ;  /* 0x3780000000037811 */ /* 0x000fc800078eb8ff */
[----:B------:R-:W-:Y:S01]  /*63f0*/  LOP3.LUT R22, R3, R2, R22, 0xfe, !PT ;  /* 0x0000000203167212 */ /* 0x000fe200078efe16 */
[----:B------:R-:W-:Y:S06]  /*6400*/  BRA `(.L_x_4328) ;  /* 0x0000000000947947 */ /* 0x000fec0003800000 */
.L_x_4340:
        /* <DEDUP_REMOVED lines=14> */
.L_x_4327:
        /* <DEDUP_REMOVED lines=16> */
.L_x_4349:
[----:B------:R-:W-:Y:S01]  /*65f0*/  IMAD.MOV.U32 R22, RZ, RZ, RZ ;  /* 0x000000ffff167224 */ /* 0x000fe200078e00ff */
[----:B------:R-:W-:Y:S06]  /*6600*/  BRA `(.L_x_4328) ;  /* 0x0000000000147947 */ /* 0x000fec0003800000 */
.L_x_4348:
[----:B------:R-:W2:Y:S02]  /*6610*/  LDG.E.64 R22, desc[UR36][R2.64] ;  /* 0x0000002402167981 */ /* 0x000ea4000c1e1b00 */
[----:B--2---:R0:W1:Y:S01]  /*6620*/  I2F.U64 R22, R22 ;  /* 0x0000001600167312 */ /* 0x0040620000301000 */
[----:B------:R-:W-:Y:S05]  /*6630*/  BRA `(.L_x_4328) ;  /* 0x0000000000087947 */ /* 0x000fea0003800000 */
.L_x_4347:
[----:B------:R-:W2:Y:S02]  /*6640*/  LDG.E R2, desc[UR36][R2.64] ;  /* 0x0000002402027981 */ /* 0x000ea4000c1e1900 */
[----:B--2---:R-:W-:-:S07]  /*6650*/  I2FP.F32.U32 R22, R2 ;  /* 0x0000000200167245 */ /* 0x004fce0000201000 */
.L_x_4328:
[----:B------:R-:W-:Y:S05]  /*6660*/  BSYNC B6 ;  /* 0x0000000000067941 */ /* 0x000fea0003800000 */
.L_x_4322:
[----:B------:R-:W2:Y:S01]  /*6670*/  LDC.U8 R4, c[0x0][0x493] ;  /* 0x000124c0ff047b82 */ /* 0x000ea20000000000 */
[----:B------:R-:W-:Y:S01]  /*6680*/  ULDC.64 UR4, c[0x0][0x488] ;  /* 0x0001220000047ab9 */ /* 0x000fe20000000a00 */
[----:B------:R-:W-:Y:S01]  /*6690*/  BSSY B6, `(.L_x_4350) ;  /* 0x00000df000067945 */ /* 0x000fe20003800000 */
[----:B0---4-:R-:W-:-:S05]  /*66a0*/  IADD3 R2, P0, R18, UR4, RZ ;  /* 0x0000000412027c10 */ /* 0x011fca000ff1e0ff */
        /* <DEDUP_REMOVED lines=13> */
[----:B--2---:R-:W4:Y:S01]  /*6780*/  I2F.S16 R0, R0 ;  /* 0x0000000000007306 */ /* 0x004f220000101400 */
[----:B------:R-:W-:Y:S05]  /*6790*/  BRA `(.L_x_4356) ;  /* 0x0000000c00387947 */ /* 0x000fea0003800000 */
.L_x_4354:
[----:B------:R-:W2:Y:S02]  /*67a0*/  LDG.E.U8 R0, desc[UR36][R2.64] ;  /* 0x0000002402007981 */ /* 0x000ea4000c1e1100 */
[----:B--2---:R-:W-:Y:S01]  /*67b0*/  I2FP.F32.U32 R0, R0 ;  /* 0x0000000000007245 */ /* 0x004fe20000201000 */
[----:B------:R-:W-:Y:S06]  /*67c0*/  BRA `(.L_x_4356) ;  /* 0x0000000c002c7947 */ /* 0x000fec0003800000 */
.L_x_4353:
[----:B------:R-:W-:-:S13]  /*67d0*/  ISETP.NE.AND P0, PT, R0, 0x2, PT ;  /* 0x000000020000780c */ /* 0x000fda0003f05270 */
[----:B------:R-:W-:Y:S05]  /*67e0*/  @!P0 BRA `(.L_x_4357) ;  /* 0x0000000000288947 */ /* 0x000fea0003800000 */
[----:B------:R-:W-:-:S13]  /*67f0*/  ISETP.NE.AND P0, PT, R0, 0x3, PT ;  /* 0x000000030000780c */ /* 0x000fda0003f05270 */
[----:B------:R-:W-:Y:S05]  /*6800*/  @!P0 BRA `(.L_x_4358) ;  /* 0x0000000000148947 */ /* 0x000fea0003800000 */
[----:B------:R-:W-:-:S13]  /*6810*/  ISETP.NE.AND P0, PT, R0, 0x4, PT ;  /* 0x000000040000780c */ /* 0x000fda0003f05270 */
[----:B------:R-:W-:Y:S05]  /*6820*/  @P0 BRA `(.L_x_4355) ;  /* 0x0000000800b80947 */ /* 0x000fea0003800000 */
[----:B------:R-:W2:Y:S02]  /*6830*/  LDG.E.64 R2, desc[UR36][R2.64] ;  /* 0x0000002402027981 */ /* 0x000ea4000c1e1b00 */
[----:B--2---:R0:W2:Y:S01]  /*6840*/  I2F.S64 R0, R2 ;  /* 0x0000000200007312 */ /* 0x0040a20000301400 */
[----:B------:R-:W-:Y:S05]  /*6850*/  BRA `(.L_x_4356) ;  /* 0x0000000c00087947 */ /* 0x000fea0003800000 */
.L_x_4358:
[----:B------:R-:W2:Y:S02]  /*6860*/  LDG.E R0, desc[UR36][R2.64] ;  /* 0x0000002402007981 */ /* 0x000ea4000c1e1900 */
[----:B--2---:R-:W-:Y:S01]  /*6870*/  I2FP.F32.S32 R0, R0 ;  /* 0x0000000000007245 */ /* 0x004fe20000201400 */
[----:B------:R-:W-:Y:S06]  /*6880*/  BRA `(.L_x_4356) ;  /* 0x0000000800fc7947 */ /* 0x000fec0003800000 */
.L_x_4357:
[----:B------:R-:W2:Y:S02]  /*6890*/  LDG.E.U16 R0, desc[UR36][R2.64] ;  /* 0x0000002402007981 */ /* 0x000ea4000c1e1500 */
[----:B--2---:R-:W0:Y:S01]  /*68a0*/  I2F.S16 R0, R0 ;  /* 0x0000000000007306 */ /* 0x004e220000101400 */
[----:B------:R-:W-:Y:S05]  /*68b0*/  BRA `(.L_x_4356) ;  /* 0x0000000800f07947 */ /* 0x000fea0003800000 */
.L_x_4352:
        /* <DEDUP_REMOVED lines=8> */
.L_x_4360:
[----:B------:R-:W2:Y:S02]  /*6940*/  LDG.E.U16 R0, desc[UR36][R2.64] ;  /* 0x0000002402007981 */ /* 0x000ea4000c1e1500 */
[----:B--2---:R-:W-:Y:S01]  /*6950*/  HADD2.F32 R0, -RZ, R0.H0_H0 ;  /* 0x20000000ff007230 */ /* 0x004fe20000004100 */
[----:B------:R-:W-:Y:S06]  /*6960*/  BRA `(.L_x_4356) ;  /* 0x0000000800c47947 */ /* 0x000fec0003800000 */
.L_x_4359:
        /* <DEDUP_REMOVED lines=8> */
.L_x_4362:
[----:B------:R-:W2:Y:S02]  /*69f0*/  LDG.E.U16 R0, desc[UR36][R2.64] ;  /* 0x0000002402007981 */ /* 0x000ea4000c1e1500 */
[----:B--2---:R-:W-:Y:S01]  /*6a00*/  HADD2.F32 R0, -RZ, R0.H0_H0 ;  /* 0x20000000ff007230 */ /* 0x004fe20000004100 */
[----:B------:R-:W-:Y:S06]  /*6a10*/  BRA `(.L_x_4356) ;  /* 0x0000000800987947 */ /* 0x000fec0003800000 */
.L_x_4361:
[----:B------:R-:W2:Y:S01]  /*6a20*/  LDG.E.64 R2, desc[UR36][R2.64] ;  /* 0x0000002402027981 */ /* 0x000ea2000c1e1b00 */
[----:B------:R-:W-:Y:S01]  /*6a30*/  UMOV UR4, 0xf0000000 ;  /* 0xf000000000047882 */ /* 0x000fe20000000000 */
[----:B------:R-:W-:Y:S01]  /*6a40*/  UMOV UR5, 0x380fffff ;  /* 0x380fffff00057882 */ /* 0x000fe20000000000 */
[----:B--2---:R-:W0:Y:S01]  /*6a50*/  F2F.F32.F64 R0, R2 ;  /* 0x0000000200007310 */ /* 0x004e220000301000 */
[----:B------:R-:W-:-:S14]  /*6a60*/  DSETP.GEU.AND P0, PT, |R2|, UR4, PT ;  /* 0x0000000402007e2a */ /* 0x000fdc000bf0e200 */
[----:B0-----:R-:W-:Y:S01]  /*6a70*/  @!P0 FMUL R0, R0, 1.175494350822287508e-38 ;  /* 0x0080000000008820 */ /* 0x001fe20000400000 */
[----:B------:R-:W-:Y:S06]  /*6a80*/  BRA `(.L_x_4356) ;  /* 0x00000008007c7947 */ /* 0x000fec0003800000 */
.L_x_4351:
        /* <DEDUP_REMOVED lines=12> */
.L_x_4365:
[----:B------:R-:W2:Y:S01]  /*6b50*/  LDG.E.64 R2, desc[UR36][R2.64] ;  /* 0x0000002402027981 */ /* 0x000ea2000c1e1b00 */
[----:B------:R-:W-:Y:S01]  /*6b60*/  UMOV UR4, 0xf0000000 ;  /* 0xf000000000047882 */ /* 0x000fe20000000000 */
[----:B------:R-:W-:Y:S01]  /*6b70*/  UMOV UR5, 0x380fffff ;  /* 0x380fffff00057882 */ /* 0x000fe20000000000 */
[----:B--2---:R-:W0:Y:S01]  /*6b80*/  F2F.F32.F64 R0, R2 ;  /* 0x0000000200007310 */ /* 0x004e220000301000 */
[----:B------:R-:W-:-:S14]  /*6b90*/  DSETP.GEU.AND P0, PT, |R2|, UR4, PT ;  /* 0x0000000402007e2a */ /* 0x000fdc000bf0e200 */
[----:B0-----:R-:W-:Y:S01]  /*6ba0*/  @!P0 FMUL R0, R0, 1.175494350822287508e-38 ;  /* 0x0080000000008820 */ /* 0x001fe20000400000 */
[----:B------:R-:W-:Y:S06]  /*6bb0*/  BRA `(.L_x_4356) ;  /* 0x0000000800307947 */ /* 0x000fec0003800000 */
.L_x_4364:
        /* <DEDUP_REMOVED lines=26> */
.L_x_4367:
        /* <DEDUP_REMOVED lines=13> */
.L_x_4366:
[----:B------:R-:W2:Y:S02]  /*6e30*/  LDG.E.U16 R0, desc[UR36][R2.64] ;  /* 0x0000002402007981 */ /* 0x000ea4000c1e1500 */
[----:B--2---:R-:W-:Y:S01]  /*6e40*/  IMAD.U32 R0, R0, 0x10000, RZ ;  /* 0x0001000000007824 */ /* 0x004fe200078e00ff */
[----:B------:R-:W-:Y:S06]  /*6e50*/  BRA `(.L_x_4356) ;  /* 0x0000000400887947 */ /* 0x000fec0003800000 */
.L_x_4363:
        /* <DEDUP_REMOVED lines=11> */
.L_x_4370:
        /* <DEDUP_REMOVED lines=20> */
.L_x_4372:
[----:B------:R-:W-:Y:S05]  /*7050*/  BSYNC B0 ;  /* 0x0000000000007941 */ /* 0x000fea0003800000 */
.L_x_4371:
[----:B------:R-:W-:Y:S01]  /*7060*/  LEA R3, R0, 0x3b800000, 0x17 ;  /* 0x3b80000000037811 */ /* 0x000fe200078eb8ff */
[----:B------:R-:W-:-:S05]  /*7070*/  IMAD.SHL.U32 R0, R2, 0x100000, RZ ;  /* 0x0010000002007824 */ /* 0x000fca00078e00ff */
[----:B------:R-:W-:Y:S01]  /*7080*/  LOP3.LUT R0, R3, R0, R4, 0xfe, !PT ;  /* 0x0000000003007212 */ /* 0x000fe200078efe04 */
[----:B------:R-:W-:Y:S06]  /*7090*/  BRA `(.L_x_4356) ;  /* 0x0000000000f87947 */ /* 0x000fec0003800000 */
.L_x_4369:
        /* <DEDUP_REMOVED lines=20> */
.L_x_4374:
[----:B------:R-:W-:Y:S05]  /*71e0*/  BSYNC B0 ;  /* 0x0000000000007941 */ /* 0x000fea0003800000 */
.L_x_4373:
[----:B------:R-:W-:Y:S01]  /*71f0*/  LEA R3, R0, 0x37800000, 0x17 ;  /* 0x3780000000037811 */ /* 0x000fe200078eb8ff */
[----:B------:R-:W-:-:S05]  /*7200*/  IMAD.SHL.U32 R0, R2, 0x200000, RZ ;  /* 0x0020000002007824 */ /* 0x000fca00078e00ff */
[----:B------:R-:W-:Y:S01]  /*7210*/  LOP3.LUT R0, R3, R0, R4, 0xfe, !PT ;  /* 0x0000000003007212 */ /* 0x000fe200078efe04 */
[----:B------:R-:W-:Y:S06]  /*7220*/  BRA `(.L_x_4356) ;  /* 0x0000000000947947 */ /* 0x000fec0003800000 */
.L_x_4368:
        /* <DEDUP_REMOVED lines=14> */
.L_x_4355:
        /* <DEDUP_REMOVED lines=15> */
[----:B01-3-5:R-:W-:Y:S05]  /*7400*/  CALL.ABS.NOINC R2 ;  /* 0x0000000002007343 */ /* 0x02bfea0003c00000 */
.L_x_4377:
[----:B------:R-:W-:Y:S01]  /*7410*/  IMAD.MOV.U32 R0, RZ, RZ, RZ ;  /* 0x000000ffff007224 */ /* 0x000fe200078e00ff */
[----:B------:R-:W-:Y:S06]  /*7420*/  BRA `(.L_x_4356) ;  /* 0x0000000000147947 */ /* 0x000fec0003800000 */
.L_x_4376:
[----:B------:R-:W2:Y:S02]  /*7430*/  LDG.E.64 R2, desc[UR36][R2.64] ;  /* 0x0000002402027981 */ /* 0x000ea4000c1e1b00 */
[----:B--2---:R0:W2:Y:S01]  /*7440*/  I2F.U64 R0, R2 ;  /* 0x0000000200007312 */ /* 0x0040a20000301000 */
[----:B------:R-:W-:Y:S05]  /*7450*/  BRA `(.L_x_4356) ;  /* 0x0000000000087947 */ /* 0x000fea0003800000 */
.L_x_4375:
[----:B------:R-:W2:Y:S02]  /*7460*/  LDG.E R0, desc[UR36][R2.64] ;  /* 0x0000002402007981 */ /* 0x000ea4000c1e1900 */
[----:B--2---:R-:W-:-:S07]  /*7470*/  I2FP.F32.U32 R0, R0 ;  /* 0x0000000000007245 */ /* 0x004fce0000201000 */
.L_x_4356:
[----:B------:R-:W-:Y:S05]  /*7480*/  BSYNC B6 ;  /* 0x0000000000067941 */ /* 0x000fea0003800000 */
.L_x_4350:
[----:B------:R-:W1:Y:S01]  /*7490*/  LDC.U8 R5, c[0x0][0x491] ;  /* 0x00012440ff057b82 */ /* 0x000e620000000000 */
[----:B0-2-45:R-:W1:Y:S02]  /*74a0*/  MUFU.RCP R3, R0 ;  /* 0x0000000000037308 */ /* 0x035e640000001000 */
[----:B-1-3--:R-:W-:-:S06]  /*74b0*/  FMUL.FTZ R3, R3, R22 ;  /* 0x0000001603037220 */ /* 0x00afcc0000410000 */
[----:B------:R0:W1:Y:S01]  /*74c0*/  FRND.TRUNC R2, R3 ;  /* 0x0000000300027307 */ /* 0x000062000020d000 */
        /* <DEDUP_REMOVED lines=14> */
.L_x_4381:
[----:B------:R-:W0:Y:S02]  /*75b0*/  F2I.S64.TRUNC R2, R3 ;  /* 0x0000000300027311 */ /* 0x000e24000020d900 */
[----:B0-----:R0:W-:Y:S01]  /*75c0*/  STG.E.U8 desc[UR36][R16.64], R2 ;  /* 0x0000000210007986 */ /* 0x0011e2000c101124 */
[----:B------:R-:W-:Y:S05]  /*75d0*/  BRA `(.L_x_4383) ;  /* 0x0000000c00407947 */ /* 0x000fea0003800000 */
.L_x_4380:
        /* <DEDUP_REMOVED lines=9> */
.L_x_4385:
[----:B------:R-:W0:Y:S02]  /*7670*/  F2I.TRUNC.NTZ R3, R3 ;  /* 0x0000000300037305 */ /* 0x000e24000020f100 */
[----:B0-----:R0:W-:Y:S01]  /*7680*/  STG.E desc[UR36][R16.64], R3 ;  /* 0x0000000310007986 */ /* 0x0011e2000c101924 */
[----:B------:R-:W-:Y:S05]  /*7690*/  BRA `(.L_x_4383) ;  /* 0x0000000c00107947 */ /* 0x000fea0003800000 */
.L_x_4384:
[----:B------:R-:W0:Y:S02]  /*76a0*/  F2I.TRUNC.NTZ R3, R3 ;  /* 0x0000000300037305 */ /* 0x000e24000020f100 */
[----:B0-----:R0:W-:Y:S01]  /*76b0*/  STG.E.U16 desc[UR36][R16.64], R3 ;  /* 0x0000000310007986 */ /* 0x0011e2000c101524 */
[----:B------:R-:W-:Y:S05]  /*76c0*/  BRA `(.L_x_4383) ;  /* 0x0000000c00047947 */ /* 0x000fea0003800000 */
.L_x_4379:
        /* <DEDUP_REMOVED lines=8> */
.L_x_4387:
[----:B------:R-:W-:-:S05]  /*7750*/  F2FP.F16.F32.PACK_AB R2, RZ, R2 ;  /* 0x00000002ff02723e */ /* 0x000fca00000000ff */
[----:B------:R0:W-:Y:S01]  /*7760*/  STG.E.U16 desc[UR36][R16.64], R2 ;  /* 0x0000000210007986 */ /* 0x0001e2000c101524 */
[----:B------:R-:W-:Y:S05]  /*7770*/  BRA `(.L_x_4383) ;  /* 0x0000000800d87947 */ /* 0x000fea0003800000 */
.L_x_4386:
        /* <DEDUP_REMOVED lines=9> */
.L_x_4389:
[----:B------:R-:W-:-:S04]  /*7810*/  F2FP.F16.F32.PACK_AB R3, RZ, R2 ;  /* 0x00000002ff03723e */ /* 0x000fc800000000ff */
[----:B------:R-:W-:-:S05]  /*7820*/  PRMT R3, R3, 0x5410, RZ ;  /* 0x0000541003037816 */ /* 0x000fca00000000ff */
[----:B------:R0:W-:Y:S01]  /*7830*/  STG.E desc[UR36][R16.64], R3 ;  /* 0x0000000310007986 */ /* 0x0001e2000c101924 */
[----:B------:R-:W-:Y:S05]  /*7840*/  BRA `(.L_x_4383) ;  /* 0x0000000800a47947 */ /* 0x000fea0003800000 */
.L_x_4388:
[----:B------:R-:W-:-:S06]  /*7850*/  FMUL.FTZ R2, R2, 1 ;  /* 0x3f80000002027820 */ /* 0x000fcc0000410000 */
[----:B------:R-:W0:Y:S02]  /*7860*/  F2F.F64.F32 R2, R2 ;  /* 0x0000000200027310 */ /* 0x000e240000201800 */
[----:B0-----:R0:W-:Y:S01]  /*7870*/  STG.E.64 desc[UR36][R16.64], R2 ;  /* 0x0000000210007986 */ /* 0x0011e2000c101b24 */
[----:B------:R-:W-:Y:S05]  /*7880*/  BRA `(.L_x_4383) ;  /* 0x0000000800947947 */ /* 0x000fea0003800000 */
.L_x_4378:
        /* <DEDUP_REMOVED lines=12> */
.L_x_4392:
[----:B------:R-:W-:Y:S01]  /*7950*/  FMUL.FTZ R4, R2, 1 ;  /* 0x3f80000002047820 */ /* 0x000fe20000410000 */
[----:B------:R-:W-:-:S05]  /*7960*/  CS2R R6, SRZ ;  /* 0x0000000000067805 */ /* 0x000fca000001ff00 */
[----:B------:R-:W0:Y:S02]  /*7970*/  F2F.F64.F32 R4, R4 ;  /* 0x0000000400047310 */ /* 0x000e240000201800 */
[----:B0-----:R0:W-:Y:S01]  /*7980*/  STG.E.128 desc[UR36][R16.64], R4 ;  /* 0x0000000410007986 */ /* 0x0011e2000c101d24 */
[----:B------:R-:W-:Y:S05]  /*7990*/  BRA `(.L_x_4383) ;  /* 0x0000000800507947 */ /* 0x000fea0003800000 */
.L_x_4391:
        /* <DEDUP_REMOVED lines=20> */
.L_x_4396:
[----:B------:R-:W-:Y:S05]  /*7ae0*/  BSYNC B0 ;  /* 0x0000000000007941 */ /* 0x000fea0003800000 */
.L_x_4395:
[----:B------:R-:W-:-:S05]  /*7af0*/  LOP3.LUT R5, R0, R5, RZ, 0xfc, !PT ;  /* 0x0000000500057212 */ /* 0x000fca00078efcff */
[----:B------:R0:W-:Y:S01]  /*7b00*/  STG.E.U8 desc[UR36][R16.64], R5 ;  /* 0x0000000510007986 */ /* 0x0001e2000c101124 */
[----:B------:R-:W-:Y:S05]  /*7b10*/  BRA `(.L_x_4383) ;  /* 0x0000000400f07947 */ /* 0x000fea0003800000 */
.L_x_4394:
        /* <DEDUP_REMOVED lines=12> */
.L_x_4398:
[----:B------:R-:W-:Y:S01]  /*7be0*/  IMAD.MOV.U32 R0, RZ, RZ, 0x7f ;  /* 0x0000007fff007424 */ /* 0x000fe200078e00ff */
[----:B------:R-:W-:-:S04]  /*7bf0*/  ISETP.GT.U32.AND P0, PT, R4, 0x7f800000, PT ;  /* 0x7f8000000400780c */ /* 0x000fc80003f04070 */
[----:B------:R-:W-:-:S09]  /*7c00*/  SEL R0, R0, 0x7c, P0 ;  /* 0x0000007c00007807 */ /* 0x000fd20000000000 */
.L_x_4399:
[----:B------:R-:W-:Y:S05]  /*7c10*/  BSYNC B0 ;  /* 0x0000000000007941 */ /* 0x000fea0003800000 */
.L_x_4397:
[----:B------:R-:W-:-:S04]  /*7c20*/  LOP3.LUT R2, R2, 0x80000000, RZ, 0xc0, !PT ;  /* 0x8000000002027812 */ /* 0x000fc800078ec0ff */
[----:B------:R-:W-:-:S04]  /*7c30*/  SHF.R.U32.HI R3, RZ, 0x18, R2 ;  /* 0x00000018ff037819 */ /* 0x000fc80000011602 */
[----:B------:R-:W-:-:S05]  /*7c40*/  LOP3.LUT R3, R0, R3, RZ, 0xfc, !PT ;  /* 0x0000000300037212 */ /* 0x000fca00078efcff */
[----:B------:R0:W-:Y:S01]  /*7c50*/  STG.E.U8 desc[UR36][R16.64], R3 ;  /* 0x0000000310007986 */ /* 0x0001e2000c101124 */
[----:B------:R-:W-:Y:S05]  /*7c60*/  BRA `(.L_x_4383) ;  /* 0x00000004009c7947 */ /* 0x000fea0003800000 */
.L_x_4393:
[----:B------:R-:W-:-:S05]  /*7c70*/  F2FP.BF16.F32.PACK_AB R2, RZ, R2 ;  /* 0x00000002ff02723e */ /* 0x000fca00000010ff */
[----:B------:R0:W-:Y:S01]  /*7c80*/  STG.E.U16 desc[UR36][R16.64], R2 ;  /* 0x0000000210007986 */ /* 0x0001e2000c101524 */
[----:B------:R-:W-:Y:S05]  /*7c90*/  BRA `(.L_x_4383) ;  /* 0x0000000400907947 */ /* 0x000fea0003800000 */
.L_x_4390:
        /* <DEDUP_REMOVED lines=11> */
.L_x_4402:
        /* <DEDUP_REMOVED lines=16> */
.L_x_4405:
[----:B------:R-:W-:-:S04]  /*7e50*/  LOP3.LUT R2, R2, 0x80000000, RZ, 0xc0, !PT ;  /* 0x8000000002027812 */ /* 0x000fc800078ec0ff */
[----:B------:R-:W-:-:S04]  /*7e60*/  SHF.R.U32.HI R3, RZ, 0x18, R2 ;  /* 0x00000018ff037819 */ /* 0x000fc80000011602 */
[----:B------:R-:W-:-:S04]  /*7e70*/  LOP3.LUT R0, R0, R3, RZ, 0xfc, !PT ;  /* 0x0000000300007212 */ /* 0x000fc800078efcff */
[----:B------:R-:W-:-:S07]  /*7e80*/  PRMT R8, R0, 0x7610, R8 ;  /* 0x0000761000087816 */ /* 0x000fce0000000008 */
.L_x_4404:
[----:B------:R-:W-:Y:S05]  /*7e90*/  BSYNC B0 ;  /* 0x0000000000007941 */ /* 0x000fea0003800000 */
.L_x_4403:
[----:B------:R3:W-:Y:S01]  /*7ea0*/  STG.E.U8 desc[UR36][R16.64], R8 ;  /* 0x0000000810007986 */ /* 0x0007e2000c101124 */
[----:B------:R-:W-:Y:S05]  /*7eb0*/  BRA `(.L_x_4383) ;  /* 0x0000000400087947 */ /* 0x000fea0003800000 */
.L_x_4401:
        /* <DEDUP_REMOVED lines=16> */
.L_x_4408:
[----:B------:R-:W-:-:S04]  /*7fc0*/  LOP3.LUT R2, R2, 0x80000000, RZ, 0xc0, !PT ;  /* 0x8000000002027812 */ /* 0x000fc800078ec0ff */
[----:B------:R-:W-:-:S04]  /*7fd0*/  SHF.R.U32.HI R3, RZ, 0x18, R2 ;  /* 0x00000018ff037819 */ /* 0x000fc80000011602 */
[----:B------:R-:W-:-:S04]  /*7fe0*/  LOP3.LUT R0, R0, R3, RZ, 0xfc, !PT ;  /* 0x0000000300007212 */ /* 0x000fc800078efcff */
[----:B------:R-:W-:-:S07]  /*7ff0*/  PRMT R8, R0, 0x7610, R8 ;  /* 0x0000761000087816 */ /* 0x000fce0000000008 */
.L_x_4407:
[----:B------:R-:W-:Y:S05]  /*8000*/  BSYNC B0 ;  /* 0x0000000000007941 */ /* 0x000fea0003800000 */
.L_x_4406:
[----:B------:R0:W-:Y:S01]  /*8010*/  STG.E.U8 desc[UR36][R16.64], R8 ;  /* 0x0000000810007986 */ /* 0x0001e2000c101124 */
[----:B------:R-:W-:Y:S05]  /*8020*/  BRA `(.L_x_4383) ;  /* 0x0000000000ac7947 */ /* 0x000fea0003800000 */
.L_x_4400:
        /* <DEDUP_REMOVED lines=21> */
.L_x_4382:
        /* <DEDUP_REMOVED lines=16> */
.L_x_4411:
[----:B------:R-:W-:Y:S05]  /*8280*/  BRA `(.L_x_4383) ;  /* 0x0000000000147947 */ /* 0x000fea0003800000 */
.L_x_4410:
[----:B------:R-:W0:Y:S02]  /*8290*/  F2I.U64.TRUNC R2, R3 ;  /* 0x0000000300027311 */ /* 0x000e24000020d800 */
[----:B0-----:R2:W-:Y:S01]  /*82a0*/  STG.E.64 desc[UR36][R16.64], R2 ;  /* 0x0000000210007986 */ /* 0x0015e2000c101b24 */
[----:B------:R-:W-:Y:S05]  /*82b0*/  BRA `(.L_x_4383) ;  /* 0x0000000000087947 */ /* 0x000fea0003800000 */
.L_x_4409:
[----:B------:R-:W0:Y:S02]  /*82c0*/  F2I.U32.TRUNC.NTZ R3, R3 ;  /* 0x0000000300037305 */ /* 0x000e24000020f000 */
[----:B0-----:R0:W-:Y:S02]  /*82d0*/  STG.E desc[UR36][R16.64], R3 ;  /* 0x0000000310007986 */ /* 0x0011e4000c101924 */
.L_x_4383:
[----:B------:R-:W-:-:S07]  /*82e0*/  VIADD R19, R19, 0x80 ;  /* 0x0000008013137836 */ /* 0x000fce0000000000 */
.L_x_4320:
[----:B------:R-:W-:Y:S05]  /*82f0*/  BSYNC B7 ;  /* 0x0000000000077941 */ /* 0x000fea0003800000 */
.L_x_4319:
        /* <DEDUP_REMOVED lines=358> */
.L_x_4414:
        /* <DEDUP_REMOVED lines=22> */
.L_x_4419:
[----:B------:R-:W2:Y:S02]  /*9ac0*/  LDG.E.U8 R2, desc[UR36][R2.64] ;  /* 0x0000002402027981 */ /* 0x000ea4000c1e1100 */
[----:B--2---:R-:W-:Y:S01]  /*9ad0*/  I2FP.F32.U32 R22, R2 ;  /* 0x0000000200167245 */ /* 0x004fe20000201000 */
[----:B------:R-:W-:Y:S06]  /*9ae0*/  BRA `(.L_x_4421) ;  /* 0x0000000c002c7947 */ /* 0x000fec0003800000 */
.L_x_4418:
        /* <DEDUP_REMOVED lines=9> */
.L_x_4423:
[----:B------:R-:W2:Y:S02]  /*9b80*/  LDG.E R2, desc[UR36][R2.64] ;  /* 0x0000002402027981 */ /* 0x000ea4000c1e1900 */
[----:B--2---:R-:W-:Y:S01]  /*9b90*/  I2FP.F32.S32 R22, R2 ;  /* 0x0000000200167245 */ /* 0x004fe20000201400 */
[----:B------:R-:W-:Y:S06]  /*9ba0*/  BRA `(.L_x_4421) ;  /* 0x0000000800fc7947 */ /* 0x000fec0003800000 */
.L_x_4422:
[----:B------:R-:W2:Y:S02]  /*9bb0*/  LDG.E.U16 R2, desc[UR36][R2.64] ;  /* 0x0000002402027981 */ /* 0x000ea4000c1e1500 */
[----:B--2---:R2:W3:Y:S01]  /*9bc0*/  I2F.S16 R22, R2 ;  /* 0x0000000200167306 */ /* 0x0044e20000101400 */
[----:B------:R-:W-:Y:S05]  /*9bd0*/  BRA `(.L_x_4421) ;  /* 0x0000000800f07947 */ /* 0x000fea0003800000 */
.L_x_4417:
        /* <DEDUP_REMOVED lines=8> */
.L_x_4425:
[----:B------:R-:W2:Y:S02]  /*9c60*/  LDG.E.U16 R2, desc[UR36][R2.64] ;  /* 0x0000002402027981 */ /* 0x000ea4000c1e1500 */
[----:B--2---:R-:W-:Y:S01]  /*9c70*/  HADD2.F32 R22, -RZ, R2.H0_H0 ;  /* 0x20000002ff167230 */ /* 0x004fe20000004100 */
[----:B------:R-:W-:Y:S06]  /*9c80*/  BRA `(.L_x_4421) ;  /* 0x0000000800c47947 */ /* 0x000fec0003800000 */
.L_x_4424:
        /* <DEDUP_REMOVED lines=8> */
.L_x_4427:
[----:B------:R-:W2:Y:S02]  /*9d10*/  LDG.E.U16 R2, desc[UR36][R2.64] ;  /* 0x0000002402027981 */ /* 0x000ea4000c1e1500 */
[----:B--2---:R-:W-:Y:S01]  /*9d20*/  HADD2.F32 R22, -RZ, R2.H0_H0 ;  /* 0x20000002ff167230 */ /* 0x004fe20000004100 */
[----:B------:R-:W-:Y:S06]  /*9d30*/  BRA `(.L_x_4421) ;  /* 0x0000000800987947 */ /* 0x000fec0003800000 */
.L_x_4426:
[----:B------:R-:W2:Y:S01]  /*9d40*/  LDG.E.64 R2, desc[UR36][R2.64] ;  /* 0x0000002402027981 */ /* 0x000ea2000c1e1b00 */
[----:B------:R-:W-:Y:S01]  /*9d50*/  UMOV UR4, 0xf0000000 ;  /* 0xf000000000047882 */ /* 0x000fe20000000000 */
[----:B------:R-:W-:Y:S01]  /*9d60*/  UMOV UR5, 0x380fffff ;  /* 0x380fffff00057882 */ /* 0x000fe20000000000 */
[----:B--2---:R-:W0:Y:S01]  /*9d70*/  F2F.F32.F64 R22, R2 ;  /* 0x0000000200167310 */ /* 0x004e220000301000 */
[----:B------:R-:W-:-:S14]  /*9d80*/  DSETP.GEU.AND P0, PT, |R2|, UR4, PT ;  /* 0x0000000402007e2a */ /* 0x000fdc000bf0e200 */
[----:B0-----:R-:W-:Y:S01]  /*9d90*/  @!P0 FMUL R22, R22, 1.175494350822287508e-38 ;  /* 0x0080000016168820 */ /* 0x001fe20000400000 */
[----:B------:R-:W-:Y:S06]  /*9da0*/  BRA `(.L_x_4421) ;  /* 0x00000008007c7947 */ /* 0x000fec0003800000 */
.L_x_4416:
        /* <DEDUP_REMOVED lines=12> */
.L_x_4430:
[----:B------:R-:W2:Y:S01]  /*9e70*/  LDG.E.64 R2, desc[UR36][R2.64] ;  /* 0x0000002402027981 */ /* 0x000ea2000c1e1b00 */
[----:B------:R-:W-:Y:S01]  /*9e80*/  UMOV UR4, 0xf0000000 ;  /* 0xf000000000047882 */ /* 0x000fe20000000000 */
[----:B------:R-:W-:Y:S01]  /*9e90*/  UMOV UR5, 0x380fffff ;  /* 0x380fffff00057882 */ /* 0x000fe20000000000 */
[----:B--2---:R-:W0:Y:S01]  /*9ea0*/  F2F.F32.F64 R22, R2 ;  /* 0x0000000200167310 */ /* 0x004e220000301000 */
[----:B------:R-:W-:-:S14]  /*9eb0*/  DSETP.GEU.AND P0, PT, |R2|, UR4, PT ;  /* 0x0000000402007e2a */ /* 0x000fdc000bf0e200 */
[----:B0-----:R-:W-:Y:S01]  /*9ec0*/  @!P0 FMUL R22, R22, 1.175494350822287508e-38 ;  /* 0x0080000016168820 */ /* 0x001fe20000400000 */
[----:B------:R-:W-:Y:S06]  /*9ed0*/  BRA `(.L_x_4421) ;  /* 0x0000000800307947 */ /* 0x000fec0003800000 */
.L_x_4429:
        /* <DEDUP_REMOVED lines=26> */
.L_x_4432:
        /* <DEDUP_REMOVED lines=13> */
.L_x_4431:
[----:B------:R-:W2:Y:S02]  /*a150*/  LDG.E.U16 R2, desc[UR36][R2.64] ;  /* 0x0000002402027981 */ /* 0x000ea4000c1e1500 */
[----:B--2---:R-:W-:Y:S01]  /*a160*/  IMAD.U32 R22, R2, 0x10000, RZ ;  /* 0x0001000002167824 */ /* 0x004fe200078e00ff */
[----:B------:R-:W-:Y:S06]  /*a170*/  BRA `(.L_x_4421) ;  /* 0x0000000400887947 */ /* 0x000fec0003800000 */
.L_x_4428:
        /* <DEDUP_REMOVED lines=11> */
.L_x_4435:
        /* <DEDUP_REMOVED lines=20> */
.L_x_4437:
[----:B------:R-:W-:Y:S05]  /*a370*/  BSYNC B0 ;  /* 0x0000000000007941 */ /* 0x000fea0003800000 */
.L_x_4436:
[----:B------:R-:W-:Y:S01]  /*a380*/  IMAD.SHL.U32 R2, R2, 0x100000, RZ ;  /* 0x0010000002027824 */ /* 0x000fe200078e00ff */
[----:B------:R-:W-:-:S04]  /*a390*/  LEA R3, R0, 0x3b800000, 0x17 ;  /* 0x3b80000000037811 */ /* 0x000fc800078eb8ff */
[----:B------:R-:W-:Y:S01]  /*a3a0*/  LOP3.LUT R22, R3, R2, R22, 0xfe, !PT ;  /* 0x0000000203167212 */ /* 0x000fe200078efe16 */
[----:B------:R-:W-:Y:S06]  /*a3b0*/  BRA `(.L_x_4421) ;  /* 0x0000000000f87947 */ /* 0x000fec0003800000 */
.L_x_4434:
        /* <DEDUP_REMOVED lines=20> */
.L_x_4439:
[----:B------:R-:W-:Y:S05]  /*a500*/  BSYNC B0 ;  /* 0x0000000000007941 */ /* 0x000fea0003800000 */
.L_x_4438:
[----:B------:R-:W-:Y:S01]  /*a510*/  IMAD.SHL.U32 R2, R2, 0x200000, RZ ;  /* 0x0020000002027824 */ /* 0x000fe200078e00ff */
[----:B------:R-:W-:-:S04]  /*a520*/  LEA R3, R0, 0x37800000, 0x17 ;  /* 0x3780000000037811 */ /* 0x000fc800078eb8ff */
[----:B------:R-:W-:Y:S01]  /*a530*/  LOP3.LUT R22, R3, R2, R22, 0xfe, !PT ;  /* 0x0000000203167212 */ /* 0x000fe200078efe16 */
[----:B------:R-:W-:Y:S06]  /*a540*/  BRA `(.L_x_4421) ;  /* 0x0000000000947947 */ /* 0x000fec0003800000 */
.L_x_4433:
        /* <DEDUP_REMOVED lines=14> */
.L_x_4420:
        /* <DEDUP_REMOVED lines=16> */
.L_x_4442:
[----:B------:R-:W-:Y:S01]  /*a730*/  IMAD.MOV.U32 R22, RZ, RZ, RZ ;  /* 0x000000ffff167224 */ /* 0x000fe200078e00ff */
[----:B------:R-:W-:Y:S06]  /*a740*/  BRA `(.L_x_4421) ;  /* 0x0000000000147947 */ /* 0x000fec0003800000 */
.L_x_4441:
[----:B------:R-:W2:Y:S02]  /*a750*/  LDG.E.64 R22, desc[UR36][R2.64] ;  /* 0x0000002402167981 */ /* 0x000ea4000c1e1b00 */
[----:B--2---:R0:W1:Y:S01]  /*a760*/  I2F.U64 R22, R22 ;  /* 0x0000001600167312 */ /* 0x0040620000301000 */
[----:B------:R-:W-:Y:S05]  /*a770*/  BRA `(.L_x_4421) ;  /* 0x0000000000087947 */ /* 0x000fea0003800000 */
.L_x_4440:
[----:B------:R-:W2:Y:S02]  /*a780*/  LDG.E R2, desc[UR36][R2.64] ;  /* 0x0000002402027981 */ /* 0x000ea4000c1e1900 */
[----:B--2---:R-:W-:-:S07]  /*a790*/  I2FP.F32.U32 R22, R2 ;  /* 0x0000000200167245 */ /* 0x004fce0000201000 */
.L_x_4421:
[----:B------:R-:W-:Y:S05]  /*a7a0*/  BSYNC B6 ;  /* 0x0000000000067941 */ /* 0x000fea0003800000 */
.L_x_4415:
[----:B------:R-:W4:Y:S01]  /*a7b0*/  LDC.U8 R4, c[0x0][0x493] ;  /* 0x000124c0ff047b82 */ /* 0x000f220000000000 */
[----:B------:R-:W-:Y:S01]  /*a7c0*/  ULDC.64 UR4, c[0x0][0x488] ;  /* 0x0001220000047ab9 */ /* 0x000fe20000000a00 */
[----:B------:R-:W-:Y:S01]  /*a7d0*/  BSSY B6, `(.L_x_4443) ;  /* 0x00000df000067945 */ /* 0x000fe20003800000 */
[----:B0-2---:R-:W-:-:S05]  /*a7e0*/  IADD3 R2, P0, R18, UR4, RZ ;  /* 0x0000000412027c10 */ /* 0x005fca000ff1e0ff */
[----:B------:R-:W-:Y:S01]  /*a7f0*/  IMAD.X R3, RZ, RZ, UR5, P0 ;  /* 0x00000005ff037e24 */ /* 0x000fe200080e06ff */
[----:B----4-:R-:W-:-:S04]  /*a800*/  PRMT R0, R4, 0x9910, RZ ;  /* 0x0000991004007816 */ /* 0x010fc800000000ff */
        /* <DEDUP_REMOVED lines=13> */
.L_x_4447:
[----:B------:R-:W2:Y:S02]  /*a8e0*/  LDG.E.U8 R0, desc[UR36][R2.64] ;  /* 0x0000002402007981 */ /* 0x000ea4000c1e1100 */
[----:B--2---:R-:W-:Y:S01]  /*a8f0*/  I2FP.F32.U32 R0, R0 ;  /* 0x0000000000007245 */ /* 0x004fe20000201000 */
[----:B------:R-:W-:Y:S06]  /*a900*/  BRA `(.L_x_4449) ;  /* 0x0000000c002c7947 */ /* 0x000fec0003800000 */
.L_x_4446:
[----:B------:R-:W-:-:S13]  /*a910*/  ISETP.NE.AND P0, PT, R0, 0x2, PT ;  /* 0x000000020000780c */ /* 0x000fda0003f05270 */
[----:B------:R-:W-:Y:S05]  /*a920*/  @!P0 BRA `(.L_x_4450) ;  /* 0x0000000000288947 */ /* 0x000fea0003800000 */
[----:B------:R-:W-:-:S13]  /*a930*/  ISETP.NE.AND P0, PT, R0, 0x3, PT ;  /* 0x000000030000780c */ /* 0x000fda0003f05270 */
[----:B------:R-:W-:Y:S05]  /*a940*/  @!P0 BRA `(.L_x_4451) ;  /* 0x0000000000148947 */ /* 0x000fea0003800000 */
[----:B------:R-:W-:-:S13]  /*a950*/  ISETP.NE.AND P0, PT, R0, 0x4, PT ;  /* 0x000000040000780c */ /* 0x000fda0003f05270 */
[----:B------:R-:W-:Y:S05]  /*a960*/  @P0 BRA `(.L_x_4448) ;  /* 0x0000000800b80947 */ /* 0x000fea0003800000 */
[----:B------:R-:W2:Y:S02]  /*a970*/  LDG.E.64 R2, desc[UR36][R2.64] ;  /* 0x0000002402027981 */ /* 0x000ea4000c1e1b00 */
[----:B--2---:R2:W4:Y:S01]  /*a980*/  I2F.S64 R0, R2 ;  /* 0x0000000200007312 */ /* 0x0045220000301400 */
[----:B------:R-:W-:Y:S05]  /*a990*/  BRA `(.L_x_4449) ;  /* 0x0000000c00087947 */ /* 0x000fea0003800000 */
.L_x_4451:
[----:B------:R-:W2:Y:S02]  /*a9a0*/  LDG.E R0, desc[UR36][R2.64] ;  /* 0x0000002402007981 */ /* 0x000ea4000c1e1900 */
[----:B--2---:R-:W-:Y:S01]  /*a9b0*/  I2FP.F32.S32 R0, R0 ;  /* 0x0000000000007245 */ /* 0x004fe20000201400 */
[----:B------:R-:W-:Y:S06]  /*a9c0*/  BRA `(.L_x_4449) ;  /* 0x0000000800fc7947 */ /* 0x000fec0003800000 */
.L_x_4450:
[----:B------:R-:W2:Y:S02]  /*a9d0*/  LDG.E.U16 R0, desc[UR36][R2.64] ;  /* 0x0000002402007981 */ /* 0x000ea4000c1e1500 */
[----:B--2---:R-:W0:Y:S01]  /*a9e0*/  I2F.S16 R0, R0 ;  /* 0x0000000000007306 */ /* 0x004e220000101400 */
[----:B------:R-:W-:Y:S05]  /*a9f0*/  BRA `(.L_x_4449) ;  /* 0x0000000800f07947 */ /* 0x000fea0003800000 */
.L_x_4445:
        /* <DEDUP_REMOVED lines=8> */
.L_x_4453:
[----:B------:R-:W2:Y:S02]  /*aa80*/  LDG.E.U16 R0, desc[UR36][R2.64] ;  /* 0x0000002402007981 */ /* 0x000ea4000c1e1500 */
[----:B--2---:R-:W-:Y:S01]  /*aa90*/  HADD2.F32 R0, -RZ, R0.H0_H0 ;  /* 0x20000000ff007230 */ /* 0x004fe20000004100 */
[----:B------:R-:W-:Y:S06]  /*aaa0*/  BRA `(.L_x_4449) ;  /* 0x0000000800c47947 */ /* 0x000fec0003800000 */
.L_x_4452:
        /* <DEDUP_REMOVED lines=8> */
.L_x_4455:
[----:B------:R-:W2:Y:S02]  /*ab30*/  LDG.E.U16 R0, desc[UR36][R2.64] ;  /* 0x0000002402007981 */ /* 0x000ea4000c1e1500 */
[----:B--2---:R-:W-:Y:S01]  /*ab40*/  HADD2.F32 R0, -RZ, R0.H0_H0 ;  /* 0x20000000ff007230 */ /* 0x004fe20000004100 */
[----:B------:R-:W-:Y:S06]  /*ab50*/  BRA `(.L_x_4449) ;  /* 0x0000000800987947 */ /* 0x000fec0003800000 */
.L_x_4454:
[----:B------:R-:W2:Y:S01]  /*ab60*/  LDG.E.64 R2, desc[UR36][R2.64] ;  /* 0x0000002402027981 */ /* 0x000ea2000c1e1b00 */
[----:B------:R-:W-:Y:S01]  /*ab70*/  UMOV UR4, 0xf0000000 ;  /* 0xf000000000047882 */ /* 0x000fe20000000000 */
[----:B------:R-:W-:Y:S01]  /*ab80*/  UMOV UR5, 0x380fffff ;  /* 0x380fffff00057882 */ /* 0x000fe20000000000 */
[----:B--2---:R-:W0:Y:S01]  /*ab90*/  F2F.F32.F64 R0, R2 ;  /* 0x0000000200007310 */ /* 0x004e220000301000 */
[----:B------:R-:W-:-:S14]  /*aba0*/  DSETP.GEU.AND P0, PT, |R2|, UR4, PT ;  /* 0x0000000402007e2a */ /* 0x000fdc000bf0e200 */
[----:B0-----:R-:W-:Y:S01]  /*abb0*/  @!P0 FMUL R0, R0, 1.175494350822287508e-38 ;  /* 0x0080000000008820 */ /* 0x001fe20000400000 */
[----:B------:R-:W-:Y:S06]  /*abc0*/  BRA `(.L_x_4449) ;  /* 0x00000008007c7947 */ /* 0x000fec0003800000 */
.L_x_4444:
        /* <DEDUP_REMOVED lines=12> */
.L_x_4458:
[----:B------:R-:W2:Y:S01]  /*ac90*/  LDG.E.64 R2, desc[UR36][R2.64] ;  /* 0x0000002402027981 */ /* 0x000ea2000c1e1b00 */
[----:B------:R-:W-:Y:S01]  /*aca0*/  UMOV UR4, 0xf0000000 ;  /* 0xf000000000047882 */ /* 0x000fe20000000000 */
[----:B------:R-:W-:Y:S01]  /*acb0*/  UMOV UR5, 0x380fffff ;  /* 0x380fffff00057882 */ /* 0x000fe20000000000 */
[----:B--2---:R-:W0:Y:S01]  /*acc0*/  F2F.F32.F64 R0, R2 ;  /* 0x0000000200007310 */ /* 0x004e220000301000 */
[----:B------:R-:W-:-:S14]  /*acd0*/  DSETP.GEU.AND P0, PT, |R2|, UR4, PT ;  /* 0x0000000402007e2a */ /* 0x000fdc000bf0e200 */
[----:B0-----:R-:W-:Y:S01]  /*ace0*/  @!P0 FMUL R0, R0, 1.175494350822287508e-38 ;  /* 0x0080000000008820 */ /* 0x001fe20000400000 */
[----:B------:R-:W-:Y:S06]  /*acf0*/  BRA `(.L_x_4449) ;  /* 0x0000000800307947 */ /* 0x000fec0003800000 */
.L_x_4457:
        /* <DEDUP_REMOVED lines=26> */
.L_x_4460:
        /* <DEDUP_REMOVED lines=13> */
.L_x_4459:
[----:B------:R-:W2:Y:S02]  /*af70*/  LDG.E.U16 R0, desc[UR36][R2.64] ;  /* 0x0000002402007981 */ /* 0x000ea4000c1e1500 */
[----:B--2---:R-:W-:Y:S01]  /*af80*/  IMAD.U32 R0, R0, 0x10000, RZ ;  /* 0x0001000000007824 */ /* 0x004fe200078e00ff */
[----:B------:R-:W-:Y:S06]  /*af90*/  BRA `(.L_x_4449) ;  /* 0x0000000400887947 */ /* 0x000fec0003800000 */
.L_x_4456:
        /* <DEDUP_REMOVED lines=11> */
.L_x_4463:
        /* <DEDUP_REMOVED lines=20> */
.L_x_4465:
[----:B------:R-:W-:Y:S05]  /*b190*/  BSYNC B0 ;  /* 0x0000000000007941 */ /* 0x000fea0003800000 */
.L_x_4464:
[----:B------:R-:W-:Y:S01]  /*b1a0*/  LEA R3, R0, 0x3b800000, 0x17 ;  /* 0x3b80000000037811 */ /* 0x000fe200078eb8ff */
[----:B------:R-:W-:-:S05]  /*b1b0*/  IMAD.SHL.U32 R0, R2, 0x100000, RZ ;  /* 0x0010000002007824 */ /* 0x000fca00078e00ff */
[----:B------:R-:W-:Y:S01]  /*b1c0*/  LOP3.LUT R0, R3, R0, R4, 0xfe, !PT ;  /* 0x0000000003007212 */ /* 0x000fe200078efe04 */
[----:B------:R-:W-:Y:S06]  /*b1d0*/  BRA `(.L_x_4449) ;  /* 0x0000000000f87947 */ /* 0x000fec0003800000 */
.L_x_4462:
        /* <DEDUP_REMOVED lines=20> */
.L_x_4467:
[----:B------:R-:W-:Y:S05]  /*b320*/  BSYNC B0 ;  /* 0x0000000000007941 */ /* 0x000fea0003800000 */
.L_x_4466:
[----:B------:R-:W-:Y:S01]  /*b330*/  LEA R3, R0, 0x37800000, 0x17 ;  /* 0x3780000000037811 */ /* 0x000fe200078eb8ff */
[----:B------:R-:W-:-:S05]  /*b340*/  IMAD.SHL.U32 R0, R2, 0x200000, RZ ;  /* 0x0020000002007824 */ /* 0x000fca00078e00ff */
[----:B------:R-:W-:Y:S01]  /*b350*/  LOP3.LUT R0, R3, R0, R4, 0xfe, !PT ;  /* 0x0000000003007212 */ /* 0x000fe200078efe04 */
[----:B------:R-:W-:Y:S06]  /*b360*/  BRA `(.L_x_4449) ;  /* 0x0000000000947947 */ /* 0x000fec0003800000 */
.L_x_4461:
        /* <DEDUP_REMOVED lines=14> */
.L_x_4448:
        /* <DEDUP_REMOVED lines=16> */
.L_x_4470:
[----:B------:R-:W-:Y:S01]  /*b550*/  IMAD.MOV.U32 R0, RZ, RZ, RZ ;  /* 0x000000ffff007224 */ /* 0x000fe200078e00ff */
[----:B------:R-:W-:Y:S06]  /*b560*/  BRA `(.L_x_4449) ;  /* 0x0000000000147947 */ /* 0x000fec0003800000 */
.L_x_4469:
[----:B------:R-:W2:Y:S02]  /*b570*/  LDG.E.64 R2, desc[UR36][R2.64] ;  /* 0x0000002402027981 */ /* 0x000ea4000c1e1b00 */
[----:B--2---:R0:W2:Y:S01]  /*b580*/  I2F.U64 R0, R2 ;  /* 0x0000000200007312 */ /* 0x0040a20000301000 */
[----:B------:R-:W-:Y:S05]  /*b590*/  BRA `(.L_x_4449) ;  /* 0x0000000000087947 */ /* 0x000fea0003800000 */
.L_x_4468:
[----:B------:R-:W2:Y:S02]  /*b5a0*/  LDG.E R0, desc[UR36][R2.64] ;  /* 0x0000002402007981 */ /* 0x000ea4000c1e1900 */
[----:B--2---:R-:W-:-:S07]  /*b5b0*/  I2FP.F32.U32 R0, R0 ;  /* 0x0000000000007245 */ /* 0x004fce0000201000 */
.L_x_4449:
[----:B------:R-:W-:Y:S05]  /*b5c0*/  BSYNC B6 ;  /* 0x0000000000067941 */ /* 0x000fea0003800000 */
.L_x_4443:
        /* <DEDUP_REMOVED lines=18> */
.L_x_4474:
[----:B------:R-:W0:Y:S02]  /*b6f0*/  F2I.S64.TRUNC R2, R3 ;  /* 0x0000000300027311 */ /* 0x000e24000020d900 */
[----:B0-----:R0:W-:Y:S01]  /*b700*/  STG.E.U8 desc[UR36][R16.64], R2 ;  /* 0x0000000210007986 */ /* 0x0011e2000c101124 */
[----:B------:R-:W-:Y:S05]  /*b710*/  BRA `(.L_x_4476) ;  /* 0x0000000c00407947 */ /* 0x000fea0003800000 */
.L_x_4473:
        /* <DEDUP_REMOVED lines=9> */
.L_x_4478:
[----:B------:R-:W0:Y:S02]  /*b7b0*/  F2I.TRUNC.NTZ R3, R3 ;  /* 0x0000000300037305 */ /* 0x000e24000020f100 */
[----:B0-----:R0:W-:Y:S01]  /*b7c0*/  STG.E desc[UR36][R16.64], R3 ;  /* 0x0000000310007986 */ /* 0x0011e2000c101924 */
[----:B------:R-:W-:Y:S05]  /*b7d0*/  BRA `(.L_x_4476) ;  /* 0x0000000c00107947 */ /* 0x000fea0003800000 */
.L_x_4477:
[----:B------:R-:W0:Y:S02]  /*b7e0*/  F2I.TRUNC.NTZ R3, R3 ;  /* 0x0000000300037305 */ /* 0x000e24000020f100 */
[----:B0-----:R0:W-:Y:S01]  /*b7f0*/  STG.E.U16 desc[UR36][R16.64], R3 ;  /* 0x0000000310007986 */ /* 0x0011e2000c101524 */
[----:B------:R-:W-:Y:S05]  /*b800*/  BRA `(.L_x_4476) ;  /* 0x0000000c00047947 */ /* 0x000fea0003800000 */
.L_x_4472:
        /* <DEDUP_REMOVED lines=8> */
.L_x_4480:
[----:B------:R-:W-:-:S05]  /*b890*/  F2FP.F16.F32.PACK_AB R2, RZ, R2 ;  /* 0x00000002ff02723e */ /* 0x000fca00000000ff */
[----:B------:R0:W-:Y:S01]  /*b8a0*/  STG.E.U16 desc[UR36][R16.64], R2 ;  /* 0x0000000210007986 */ /* 0x0001e2000c101524 */
[----:B------:R-:W-:Y:S05]  /*b8b0*/  BRA `(.L_x_4476) ;  /* 0x0000000800d87947 */ /* 0x000fea0003800000 */
.L_x_4479:
        /* <DEDUP_REMOVED lines=9> */
.L_x_4482:
[----:B------:R-:W-:-:S04]  /*b950*/  F2FP.F16.F32.PACK_AB R3, RZ, R2 ;  /* 0x00000002ff03723e */ /* 0x000fc800000000ff */
[----:B------:R-:W-:-:S05]  /*b960*/  PRMT R3, R3, 0x5410, RZ ;  /* 0x0000541003037816 */ /* 0x000fca00000000ff */
[----:B------:R2:W-:Y:S01]  /*b970*/  STG.E desc[UR36][R16.64], R3 ;  /* 0x0000000310007986 */ /* 0x0005e2000c101924 */
[----:B------:R-:W-:Y:S05]  /*b980*/  BRA `(.L_x_4476) ;  /* 0x0000000800a47947 */ /* 0x000fea0003800000 */
.L_x_4481:
[----:B------:R-:W-:-:S06]  /*b990*/  FMUL.FTZ R2, R2, 1 ;  /* 0x3f80000002027820 */ /* 0x000fcc0000410000 */
[----:B------:R-:W0:Y:S02]  /*b9a0*/  F2F.F64.F32 R2, R2 ;  /* 0x0000000200027310 */ /* 0x000e240000201800 */
[----:B0-----:R4:W-:Y:S01]  /*b9b0*/  STG.E.64 desc[UR36][R16.64], R2 ;  /* 0x0000000210007986 */ /* 0x0019e2000c101b24 */
[----:B------:R-:W-:Y:S05]  /*b9c0*/  BRA `(.L_x_4476) ;  /* 0x0000000800947947 */ /* 0x000fea0003800000 */
.L_x_4471:
        /* <DEDUP_REMOVED lines=12> */
.L_x_4485:
[----:B------:R-:W-:Y:S01]  /*ba90*/  FMUL.FTZ R4, R2, 1 ;  /* 0x3f80000002047820 */ /* 0x000fe20000410000 */
[----:B------:R-:W-:-:S05]  /*baa0*/  CS2R R6, SRZ ;  /* 0x0000000000067805 */ /* 0x000fca000001ff00 */
[----:B------:R-:W0:Y:S02]  /*bab0*/  F2F.F64.F32 R4, R4 ;  /* 0x0000000400047310 */ /* 0x000e240000201800 */
[----:B0-----:R0:W-:Y:S01]  /*bac0*/  STG.E.128 desc[UR36][R16.64], R4 ;  /* 0x0000000410007986 */ /* 0x0011e2000c101d24 */
[----:B------:R-:W-:Y:S05]  /*bad0*/  BRA `(.L_x_4476) ;  /* 0x0000000800507947 */ /* 0x000fea0003800000 */
.L_x_4484:
        /* <DEDUP_REMOVED lines=20> */
.L_x_4489:
[----:B------:R-:W-:Y:S05]  /*bc20*/  BSYNC B0 ;  /* 0x0000000000007941 */ /* 0x000fea0003800000 */
.L_x_4488:
[----:B------:R-:W-:-:S05]  /*bc30*/  LOP3.LUT R5, R0, R5, RZ, 0xfc, !PT ;  /* 0x0000000500057212 */ /* 0x000fca00078efcff */
[----:B------:R0:W-:Y:S01]  /*bc40*/  STG.E.U8 desc[UR36][R16.64], R5 ;  /* 0x0000000510007986 */ /* 0x0001e2000c101124 */
[----:B------:R-:W-:Y:S05]  /*bc50*/  BRA `(.L_x_4476) ;  /* 0x0000000400f07947 */ /* 0x000fea0003800000 */
.L_x_4487:
        /* <DEDUP_REMOVED lines=12> */
.L_x_4491:
[----:B------:R-:W-:Y:S01]  /*bd20*/  IMAD.MOV.U32 R0, RZ, RZ, 0x7f ;  /* 0x0000007fff007424 */ /* 0x000fe200078e00ff */
[----:B------:R-:W-:-:S04]  /*bd30*/  ISETP.GT.U32.AND P0, PT, R4, 0x7f800000, PT ;  /* 0x7f8000000400780c */ /* 0x000fc80003f04070 */
[----:B------:R-:W-:-:S09]  /*bd40*/  SEL R0, R0, 0x7c, P0 ;  /* 0x0000007c00007807 */ /* 0x000fd20000000000 */
.L_x_4492:
[----:B------:R-:W-:Y:S05]  /*bd50*/  BSYNC B0 ;  /* 0x0000000000007941 */ /* 0x000fea0003800000 */
.L_x_4490:
[----:B------:R-:W-:-:S04]  /*bd60*/  LOP3.LUT R2, R2, 0x80000000, RZ, 0xc0, !PT ;  /* 0x8000000002027812 */ /* 0x000fc800078ec0ff */
[----:B------:R-:W-:-:S04]  /*bd70*/  SHF.R.U32.HI R3, RZ, 0x18, R2 ;  /* 0x00000018ff037819 */ /* 0x000fc80000011602 */
[----:B------:R-:W-:-:S05]  /*bd80*/  LOP3.LUT R3, R0, R3, RZ, 0xfc, !PT ;  /* 0x0000000300037212 */ /* 0x000fca00078efcff */
[----:B------:R0:W-:Y:S01]  /*bd90*/  STG.E.U8 desc[UR36][R16.64], R3 ;  /* 0x0000000310007986 */ /* 0x0001e2000c101124 */
[----:B------:R-:W-:Y:S05]  /*bda0*/  BRA `(.L_x_4476) ;  /* 0x00000004009c7947 */ /* 0x000fea0003800000 */
.L_x_4486:
[----:B------:R-:W-:-:S05]  /*bdb0*/  F2FP.BF16.F32.PACK_AB R2, RZ, R2 ;  /* 0x00000002ff02723e */ /* 0x000fca00000010ff */
[----:B------:R0:W-:Y:S01]  /*bdc0*/  STG.E.U16 desc[UR36][R16.64], R2 ;  /* 0x0000000210007986 */ /* 0x0001e2000c101524 */
[----:B------:R-:W-:Y:S05]  /*bdd0*/  BRA `(.L_x_4476) ;  /* 0x0000000400907947 */ /* 0x000fea0003800000 */
.L_x_4483:
        /* <DEDUP_REMOVED lines=11> */
.L_x_4495:
        /* <DEDUP_REMOVED lines=16> */
.L_x_4498:
[----:B------:R-:W-:-:S04]  /*bf90*/  LOP3.LUT R2, R2, 0x80000000, RZ, 0xc0, !PT ;  /* 0x8000000002027812 */ /* 0x000fc800078ec0ff */
[----:B------:R-:W-:-:S04]  /*bfa0*/  SHF.R.U32.HI R3, RZ, 0x18, R2 ;  /* 0x00000018ff037819 */ /* 0x000fc80000011602 */
[----:B------:R-:W-:-:S04]  /*bfb0*/  LOP3.LUT R0, R0, R3, RZ, 0xfc, !PT ;  /* 0x0000000300007212 */ /* 0x000fc800078efcff */
[----:B------:R-:W-:-:S07]  /*bfc0*/  PRMT R8, R0, 0x7610, R8 ;  /* 0x0000761000087816 */ /* 0x000fce0000000008 */
.L_x_4497:
[----:B------:R-:W-:Y:S05]  /*bfd0*/  BSYNC B0 ;  /* 0x0000000000007941 */ /* 0x000fea0003800000 */
.L_x_4496:
[----:B------:R0:W-:Y:S01]  /*bfe0*/  STG.E.U8 desc[UR36][R16.64], R8 ;  /* 0x0000000810007986 */ /* 0x0001e2000c101124 */
[----:B------:R-:W-:Y:S05]  /*bff0*/  BRA `(.L_x_4476) ;  /* 0x0000000400087947 */ /* 0x000fea0003800000 */
.L_x_4494:
        /* <DEDUP_REMOVED lines=16> */
.L_x_4501:
[----:B------:R-:W-:-:S04]  /*c100*/  LOP3.LUT R2, R2, 0x80000000, RZ, 0xc0, !PT ;  /* 0x8000000002027812 */ /* 0x000fc800078ec0ff */
[----:B------:R-:W-:-:S04]  /*c110*/  SHF.R.U32.HI R3, RZ, 0x18, R2 ;  /* 0x00000018ff037819 */ /* 0x000fc80000011602 */
[----:B------:R-:W-:-:S04]  /*c120*/  LOP3.LUT R0, R0, R3, RZ, 0xfc, !PT ;  /* 0x0000000300007212 */ /* 0x000fc800078efcff */
[----:B------:R-:W-:-:S07]  /*c130*/  PRMT R8, R0, 0x7610, R8 ;  /* 0x0000761000087816 */ /* 0x000fce0000000008 */
.L_x_4500:
[----:B------:R-:W-:Y:S05]  /*c140*/  BSYNC B0 ;  /* 0x0000000000007941 */ /* 0x000fea0003800000 */
.L_x_4499:
[----:B------:R0:W-:Y:S01]  /*c150*/  STG.E.U8 desc[UR36][R16.64], R8 ;  /* 0x0000000810007986 */ /* 0x0001e2000c101124 */
[----:B------:R-:W-:Y:S05]  /*c160*/  BRA `(.L_x_4476) ;  /* 0x0000000000ac7947 */ /* 0x000fea0003800000 */
.L_x_4493:
        /* <DEDUP_REMOVED lines=21> */
.L_x_4475:
        /* <DEDUP_REMOVED lines=16> */
.L_x_4504:
[----:B------:R-:W-:Y:S05]  /*c3c0*/  BRA `(.L_x_4476) ;  /* 0x0000000000147947 */ /* 0x000fea0003800000 */
.L_x_4503:
[----:B------:R-:W0:Y:S02]  /*c3d0*/  F2I.U64.TRUNC R2, R3 ;  /* 0x0000000300027311 */ /* 0x000e24000020d800 */
[----:B0-----:R0:W-:Y:S01]  /*c3e0*/  STG.E.64 desc[UR36][R16.64], R2 ;  /* 0x0000000210007986 */ /* 0x0011e2000c101b24 */
[----:B------:R-:W-:Y:S05]  /*c3f0*/  BRA `(.L_x_4476) ;  /* 0x0000000000087947 */ /* 0x000fea0003800000 */
.L_x_4502:
[----:B------:R-:W0:Y:S02]  /*c400*/  F2I.U32.TRUNC.NTZ R3, R3 ;  /* 0x0000000300037305 */ /* 0x000e24000020f000 */
[----:B0-----:R0:W-:Y:S02]  /*c410*/  STG.E desc[UR36][R16.64], R3 ;  /* 0x0000000310007986 */ /* 0x0011e4000c101924 */
.L_x_4476:
[----:B------:R-:W-:-:S07]  /*c420*/  VIADD R19, R19, 0x80 ;  /* 0x0000008013137836 */ /* 0x000fce0000000000 */
.L_x_4413:
[----:B------:R-:W-:Y:S05]  /*c430*/  BSYNC B7 ;  /* 0x0000000000077941 */ /* 0x000fea0003800000 */
.L_x_4412:
        /* <DEDUP_REMOVED lines=357> */
.L_x_4505:
        /* <DEDUP_REMOVED lines=22> */
.L_x_4510:
[----:B------:R-:W2:Y:S02]  /*dbf0*/  LDG.E.U8 R2, desc[UR36][R2.64] ;  /* 0x0000002402027981 */ /* 0x000ea4000c1e1100 */
[----:B--2---:R-:W-:Y:S01]  /*dc00*/  I2FP.F32.U32 R19, R2 ;  /* 0x0000000200137245 */ /* 0x004fe20000201000 */
[----:B------:R-:W-:Y:S06]  /*dc10*/  BRA `(.L_x_4512) ;  /* 0x0000000c002c7947 */ /* 0x000fec0003800000 */
.L_x_4509:
        /* <DEDUP_REMOVED lines=9> */
.L_x_4514:
[----:B------:R-:W2:Y:S02]  /*dcb0*/  LDG.E R2, desc[UR36][R2.64] ;  /* 0x0000002402027981 */ /* 0x000ea4000c1e1900 */
[----:B--2---:R-:W-:Y:S01]  /*dcc0*/  I2FP.F32.S32 R19, R2 ;  /* 0x0000000200137245 */ /* 0x004fe20000201400 */
[----:B------:R-:W-:Y:S06]  /*dcd0*/  BRA `(.L_x_4512) ;  /* 0x0000000800fc7947 */ /* 0x000fec0003800000 */
.L_x_4513:
[----:B------:R-:W2:Y:S02]  /*dce0*/  LDG.E.U16 R2, desc[UR36][R2.64] ;  /* 0x0000002402027981 */ /* 0x000ea4000c1e1500 */
[----:B--2---:R0:W1:Y:S01]  /*dcf0*/  I2F.S16 R19, R2 ;  /* 0x0000000200137306 */ /* 0x0040620000101400 */
[----:B------:R-:W-:Y:S05]  /*dd00*/  BRA `(.L_x_4512) ;  /* 0x0000000800f07947 */ /* 0x000fea0003800000 */
.L_x_4508:
        /* <DEDUP_REMOVED lines=8> */
.L_x_4516:
[----:B------:R-:W2:Y:S02]  /*dd90*/  LDG.E.U16 R2, desc[UR36][R2.64] ;  /* 0x0000002402027981 */ /* 0x000ea4000c1e1500 */
[----:B--2---:R-:W-:Y:S01]  /*dda0*/  HADD2.F32 R19, -RZ, R2.H0_H0 ;  /* 0x20000002ff137230 */ /* 0x004fe20000004100 */
[----:B------:R-:W-:Y:S06]  /*ddb0*/  BRA `(.L_x_4512) ;  /* 0x0000000800c47947 */ /* 0x000fec0003800000 */
.L_x_4515:
        /* <DEDUP_REMOVED lines=8> */
.L_x_4518:
[----:B------:R-:W2:Y:S02]  /*de40*/  LDG.E.U16 R2, desc[UR36][R2.64] ;  /* 0x0000002402027981 */ /* 0x000ea4000c1e1500 */
[----:B--2---:R-:W-:Y:S01]  /*de50*/  HADD2.F32 R19, -RZ, R2.H0_H0 ;  /* 0x20000002ff137230 */ /* 0x004fe20000004100 */
[----:B------:R-:W-:Y:S06]  /*de60*/  BRA `(.L_x_4512) ;  /* 0x0000000800987947 */ /* 0x000fec0003800000 */
.L_x_4517:
[----:B------:R-:W2:Y:S01]  /*de70*/  LDG.E.64 R2, desc[UR36][R2.64] ;  /* 0x0000002402027981 */ /* 0x000ea2000c1e1b00 */
[----:B------:R-:W-:Y:S01]  /*de80*/  UMOV UR4, 0xf0000000 ;  /* 0xf000000000047882 */ /* 0x000fe20000000000 */
[----:B------:R-:W-:Y:S01]  /*de90*/  UMOV UR5, 0x380fffff ;  /* 0x380fffff00057882 */ /* 0x000fe20000000000 */
[----:B--2---:R-:W0:Y:S01]  /*dea0*/  F2F.F32.F64 R19, R2 ;  /* 0x0000000200137310 */ /* 0x004e220000301000 */
[----:B------:R-:W-:-:S14]  /*deb0*/  DSETP.GEU.AND P0, PT, |R2|, UR4, PT ;  /* 0x0000000402007e2a */ /* 0x000fdc000bf0e200 */
[----:B0-----:R-:W-:Y:S01]  /*dec0*/  @!P0 FMUL R19, R19, 1.175494350822287508e-38 ;  /* 0x0080000013138820 */ /* 0x001fe20000400000 */
[----:B------:R-:W-:Y:S06]  /*ded0*/  BRA `(.L_x_4512) ;  /* 0x00000008007c7947 */ /* 0x000fec0003800000 */
.L_x_4507:
        /* <DEDUP_REMOVED lines=12> */
.L_x_4521:
[----:B------:R-:W2:Y:S01]  /*dfa0*/  LDG.E.64 R2, desc[UR36][R2.64] ;  /* 0x0000002402027981 */ /* 0x000ea2000c1e1b00 */
[----:B------:R-:W-:Y:S01]  /*dfb0*/  UMOV UR4, 0xf0000000 ;  /* 0xf000000000047882 */ /* 0x000fe20000000000 */
[----:B------:R-:W-:Y:S01]  /*dfc0*/  UMOV UR5, 0x380fffff ;  /* 0x380fffff00057882 */ /* 0x000fe20000000000 */
[----:B--2---:R-:W0:Y:S01]  /*dfd0*/  F2F.F32.F64 R19, R2 ;  /* 0x0000000200137310 */ /* 0x004e220000301000 */
[----:B------:R-:W-:-:S14]  /*dfe0*/  DSETP.GEU.AND P0, PT, |R2|, UR4, PT ;  /* 0x0000000402007e2a */ /* 0x000fdc000bf0e200 */
[----:B0-----:R-:W-:Y:S01]  /*dff0*/  @!P0 FMUL R19, R19, 1.175494350822287508e-38 ;  /* 0x0080000013138820 */ /* 0x001fe20000400000 */
[----:B------:R-:W-:Y:S06]  /*e000*/  BRA `(.L_x_4512) ;  /* 0x0000000800307947 */ /* 0x000fec0003800000 */
.L_x_4520:
        /* <DEDUP_REMOVED lines=26> */
.L_x_4523:
        /* <DEDUP_REMOVED lines=13> */
.L_x_4522:
[----:B------:R-:W2:Y:S02]  /*e280*/  LDG.E.U16 R2, desc[UR36][R2.64] ;  /* 0x0000002402027981 */ /* 0x000ea4000c1e1500 */
[----:B--2---:R-:W-:Y:S01]  /*e290*/  IMAD.U32 R19, R2, 0x10000, RZ ;  /* 0x0001000002137824 */ /* 0x004fe200078e00ff */
[----:B------:R-:W-:Y:S06]  /*e2a0*/  BRA `(.L_x_4512) ;  /* 0x0000000400887947 */ /* 0x000fec0003800000 */
.L_x_4519:
        /* <DEDUP_REMOVED lines=11> */
.L_x_4526:
        /* <DEDUP_REMOVED lines=20> */
.L_x_4528:
[----:B------:R-:W-:Y:S05]  /*e4a0*/  BSYNC B0 ;  /* 0x0000000000007941 */ /* 0x000fea0003800000 */
.L_x_4527:
[----:B------:R-:W-:Y:S01]  /*e4b0*/  IMAD.SHL.U32 R2, R2, 0x100000, RZ ;  /* 0x0010000002027824 */ /* 0x000fe200078e00ff */
[----:B------:R-:W-:-:S04]  /*e4c0*/  LEA R0, R0, 0x3b800000, 0x17 ;  /* 0x3b80000000007811 */ /* 0x000fc800078eb8ff */
[----:B------:R-:W-:Y:S01]  /*e4d0*/  LOP3.LUT R19, R0, R2, R19, 0xfe, !PT ;  /* 0x0000000200137212 */ /* 0x000fe200078efe13 */
[----:B------:R-:W-:Y:S06]  /*e4e0*/  BRA `(.L_x_4512) ;  /* 0x0000000000f87947 */ /* 0x000fec0003800000 */
.L_x_4525:
        /* <DEDUP_REMOVED lines=20> */
.L_x_4530:
[----:B------:R-:W-:Y:S05]  /*e630*/  BSYNC B0 ;  /* 0x0000000000007941 */ /* 0x000fea0003800000 */
.L_x_4529:
[----:B------:R-:W-:Y:S01]  /*e640*/  IMAD.SHL.U32 R2, R2, 0x200000, RZ ;  /* 0x0020000002027824 */ /* 0x000fe200078e00ff */
[----:B------:R-:W-:-:S04]  /*e650*/  LEA R0, R0, 0x37800000, 0x17 ;  /* 0x3780000000007811 */ /* 0x000fc800078eb8ff */
[----:B------:R-:W-:Y:S01]  /*e660*/  LOP3.LUT R19, R0, R2, R19, 0xfe, !PT ;  /* 0x0000000200137212 */ /* 0x000fe200078efe13 */
[----:B------:R-:W-:Y:S06]  /*e670*/  BRA `(.L_x_4512) ;  /* 0x0000000000947947 */ /* 0x000fec0003800000 */
.L_x_4524:
        /* <DEDUP_REMOVED lines=14> */
.L_x_4511:
        /* <DEDUP_REMOVED lines=16> */
.L_x_4533:
[----:B------:R-:W-:Y:S01]  /*e860*/  IMAD.MOV.U32 R19, RZ, RZ, RZ ;  /* 0x000000ffff137224 */ /* 0x000fe200078e00ff */
[----:B------:R-:W-:Y:S06]  /*e870*/  BRA `(.L_x_4512) ;  /* 0x0000000000147947 */ /* 0x000fec0003800000 */
.L_x_4532:
[----:B------:R-:W2:Y:S02]  /*e880*/  LDG.E.64 R2, desc[UR36][R2.64] ;  /* 0x0000002402027981 */ /* 0x000ea4000c1e1b00 */
[----:B--2---:R0:W1:Y:S01]  /*e890*/  I2F.U64 R19, R2 ;  /* 0x0000000200137312 */ /* 0x0040620000301000 */
[----:B------:R-:W-:Y:S05]  /*e8a0*/  BRA `(.L_x_4512) ;  /* 0x0000000000087947 */ /* 0x000fea0003800000 */
.L_x_4531:
[----:B------:R-:W2:Y:S02]  /*e8b0*/  LDG.E R2, desc[UR36][R2.64] ;  /* 0x0000002402027981 */ /* 0x000ea4000c1e1900 */
[----:B--2---:R-:W-:-:S07]  /*e8c0*/  I2FP.F32.U32 R19, R2 ;  /* 0x0000000200137245 */ /* 0x004fce0000201000 */
.L_x_4512:
[----:B------:R-:W-:Y:S05]  /*e8d0*/  BSYNC B6 ;  /* 0x0000000000067941 */ /* 0x000fea0003800000 */
.L_x_4506:
        /* <DEDUP_REMOVED lines=19> */
.L_x_4538:
[----:B------:R-:W2:Y:S02]  /*ea10*/  LDG.E.U8 R0, desc[UR36][R2.64] ;  /* 0x0000002402007981 */ /* 0x000ea4000c1e1100 */
[----:B--2---:R-:W-:Y:S01]  /*ea20*/  I2FP.F32.U32 R0, R0 ;  /* 0x0000000000007245 */ /* 0x004fe20000201000 */
[----:B------:R-:W-:Y:S06]  /*ea30*/  BRA `(.L_x_4540) ;  /* 0x0000000c002c7947 */ /* 0x000fec0003800000 */
.L_x_4537:
        /* <DEDUP_REMOVED lines=9> */
.L_x_4542:
[----:B------:R-:W2:Y:S02]  /*ead0*/  LDG.E R0, desc[UR36][R2.64] ;  /* 0x0000002402007981 */ /* 0x000ea4000c1e1900 */
[----:B--2---:R-:W-:Y:S01]  /*eae0*/  I2FP.F32.S32 R0, R0 ;  /* 0x0000000000007245 */ /* 0x004fe20000201400 */
[----:B------:R-:W-:Y:S06]  /*eaf0*/  BRA `(.L_x_4540) ;  /* 0x0000000800fc7947 */ /* 0x000fec0003800000 */
.L_x_4541:
[----:B------:R-:W2:Y:S02]  /*eb00*/  LDG.E.U16 R0, desc[UR36][R2.64] ;  /* 0x0000002402007981 */ /* 0x000ea4000c1e1500 */
[----:B--2---:R-:W0:Y:S01]  /*eb10*/  I2F.S16 R0, R0 ;  /* 0x0000000000007306 */ /* 0x004e220000101400 */
[----:B------:R-:W-:Y:S05]  /*eb20*/  BRA `(.L_x_4540) ;  /* 0x0000000800f07947 */ /* 0x000fea0003800000 */
.L_x_4536:
        /* <DEDUP_REMOVED lines=8> */
.L_x_4544:
[----:B------:R-:W2:Y:S02]  /*ebb0*/  LDG.E.U16 R0, desc[UR36][R2.64] ;  /* 0x0000002402007981 */ /* 0x000ea4000c1e1500 */
[----:B--2---:R-:W-:Y:S01]  /*ebc0*/  HADD2.F32 R0, -RZ, R0.H0_H0 ;  /* 0x20000000ff007230 */ /* 0x004fe20000004100 */
[----:B------:R-:W-:Y:S06]  /*ebd0*/  BRA `(.L_x_4540) ;  /* 0x0000000800c47947 */ /* 0x000fec0003800000 */
.L_x_4543:
        /* <DEDUP_REMOVED lines=8> */
.L_x_4546:
[----:B------:R-:W2:Y:S02]  /*ec60*/  LDG.E.U16 R0, desc[UR36][R2.64] ;  /* 0x0000002402007981 */ /* 0x000ea4000c1e1500 */
[----:B--2---:R-:W-:Y:S01]  /*ec70*/  HADD2.F32 R0, -RZ, R0.H0_H0 ;  /* 0x20000000ff007230 */ /* 0x004fe20000004100 */
[----:B------:R-:W-:Y:S06]  /*ec80*/  BRA `(.L_x_4540) ;  /* 0x0000000800987947 */ /* 0x000fec0003800000 */
.L_x_4545:
[----:B------:R-:W2:Y:S01]  /*ec90*/  LDG.E.64 R2, desc[UR36][R2.64] ;  /* 0x0000002402027981 */ /* 0x000ea2000c1e1b00 */
[----:B------:R-:W-:Y:S01]  /*eca0*/  UMOV UR4, 0xf0000000 ;  /* 0xf000000000047882 */ /* 0x000fe20000000000 */
[----:B------:R-:W-:Y:S01]  /*ecb0*/  UMOV UR5, 0x380fffff ;  /* 0x380fffff00057882 */ /* 0x000fe20000000000 */
[----:B--2---:R-:W0:Y:S01]  /*ecc0*/  F2F.F32.F64 R0, R2 ;  /* 0x0000000200007310 */ /* 0x004e220000301000 */
[----:B------:R-:W-:-:S14]  /*ecd0*/  DSETP.GEU.AND P0, PT, |R2|, UR4, PT ;  /* 0x0000000402007e2a */ /* 0x000fdc000bf0e200 */
[----:B0-----:R-:W-:Y:S01]  /*ece0*/  @!P0 FMUL R0, R0, 1.175494350822287508e-38 ;  /* 0x0080000000008820 */ /* 0x001fe20000400000 */
[----:B------:R-:W-:Y:S06]  /*ecf0*/  BRA `(.L_x_4540) ;  /* 0x00000008007c7947 */ /* 0x000fec0003800000 */
.L_x_4535:
        /* <DEDUP_REMOVED lines=12> */
.L_x_4549:
[----:B------:R-:W2:Y:S01]  /*edc0*/  LDG.E.64 R2, desc[UR36][R2.64] ;  /* 0x0000002402027981 */ /* 0x000ea2000c1e1b00 */
[----:B------:R-:W-:Y:S01]  /*edd0*/  UMOV UR4, 0xf0000000 ;  /* 0xf000000000047882 */ /* 0x000fe20000000000 */
[----:B------:R-:W-:Y:S01]  /*ede0*/  UMOV UR5, 0x380fffff ;  /* 0x380fffff00057882 */ /* 0x000fe20000000000 */
[----:B--2---:R-:W0:Y:S01]  /*edf0*/  F2F.F32.F64 R0, R2 ;  /* 0x0000000200007310 */ /* 0x004e220000301000 */
[----:B------:R-:W-:-:S14]  /*ee00*/  DSETP.GEU.AND P0, PT, |R2|, UR4, PT ;  /* 0x0000000402007e2a */ /* 0x000fdc000bf0e200 */
[----:B0-----:R-:W-:Y:S01]  /*ee10*/  @!P0 FMUL R0, R0, 1.175494350822287508e-38 ;  /* 0x0080000000008820 */ /* 0x001fe20000400000 */
[----:B------:R-:W-:Y:S06]  /*ee20*/  BRA `(.L_x_4540) ;  /* 0x0000000800307947 */ /* 0x000fec0003800000 */
.L_x_4548:
        /* <DEDUP_REMOVED lines=26> */
.L_x_4551:
        /* <DEDUP_REMOVED lines=13> */
.L_x_4550:
[----:B------:R-:W2:Y:S02]  /*f0a0*/  LDG.E.U16 R0, desc[UR36][R2.64] ;  /* 0x0000002402007981 */ /* 0x000ea4000c1e1500 */
[----:B--2---:R-:W-:Y:S01]  /*f0b0*/  IMAD.U32 R0, R0, 0x10000, RZ ;  /* 0x0001000000007824 */ /* 0x004fe200078e00ff */
[----:B------:R-:W-:Y:S06]  /*f0c0*/  BRA `(.L_x_4540) ;  /* 0x0000000400887947 */ /* 0x000fec0003800000 */
.L_x_4547:
        /* <DEDUP_REMOVED lines=11> */
.L_x_4554:
        /* <DEDUP_REMOVED lines=20> */
.L_x_4556:
[----:B------:R-:W-:Y:S05]  /*f2c0*/  BSYNC B0 ;  /* 0x0000000000007941 */ /* 0x000fea0003800000 */
.L_x_4555:
[----:B------:R-:W-:Y:S01]  /*f2d0*/  LEA R3, R0, 0x3b800000, 0x17 ;  /* 0x3b80000000037811 */ /* 0x000fe200078eb8ff */
[----:B------:R-:W-:-:S05]  /*f2e0*/  IMAD.SHL.U32 R0, R2, 0x100000, RZ ;  /* 0x0010000002007824 */ /* 0x000fca00078e00ff */
[----:B------:R-:W-:Y:S01]  /*f2f0*/  LOP3.LUT R0, R3, R0, R4, 0xfe, !PT ;  /* 0x0000000003007212 */ /* 0x000fe200078efe04 */
[----:B------:R-:W-:Y:S06]  /*f300*/  BRA `(.L_x_4540) ;  /* 0x0000000000f87947 */ /* 0x000fec0003800000 */
.L_x_4553:
        /* <DEDUP_REMOVED lines=20> */
.L_x_4558:
[----:B------:R-:W-:Y:S05]  /*f450*/  BSYNC B0 ;  /* 0x0000000000007941 */ /* 0x000fea0003800000 */
.L_x_4557:
[----:B------:R-:W-:Y:S01]  /*f460*/  LEA R3, R0, 0x37800000, 0x17 ;  /* 0x3780000000037811 */ /* 0x000fe200078eb8ff */
[----:B------:R-:W-:-:S05]  /*f470*/  IMAD.SHL.U32 R0, R2, 0x200000, RZ ;  /* 0x0020000002007824 */ /* 0x000fca00078e00ff */
[----:B------:R-:W-:Y:S01]  /*f480*/  LOP3.LUT R0, R3, R0, R4, 0xfe, !PT ;  /* 0x0000000003007212 */ /* 0x000fe200078efe04 */
[----:B------:R-:W-:Y:S06]  /*f490*/  BRA `(.L_x_4540) ;  /* 0x0000000000947947 */ /* 0x000fec0003800000 */
.L_x_4552:
        /* <DEDUP_REMOVED lines=14> */
.L_x_4539:
        /* <DEDUP_REMOVED lines=16> */
.L_x_4561:
[----:B------:R-:W-:Y:S01]  /*f680*/  IMAD.MOV.U32 R0, RZ, RZ, RZ ;  /* 0x000000ffff007224 */ /* 0x000fe200078e00ff */
[----:B------:R-:W-:Y:S06]  /*f690*/  BRA `(.L_x_4540) ;  /* 0x0000000000147947 */ /* 0x000fec0003800000 */
.L_x_4560:
[----:B------:R-:W2:Y:S02]  /*f6a0*/  LDG.E.64 R2, desc[UR36][R2.64] ;  /* 0x0000002402027981 */ /* 0x000ea4000c1e1b00 */
[----:B--2---:R0:W1:Y:S01]  /*f6b0*/  I2F.U64 R0, R2 ;  /* 0x0000000200007312 */ /* 0x0040620000301000 */
[----:B------:R-:W-:Y:S05]  /*f6c0*/  BRA `(.L_x_4540) ;  /* 0x0000000000087947 */ /* 0x000fea0003800000 */
.L_x_4559:
[----:B------:R-:W2:Y:S02]  /*f6d0*/  LDG.E R0, desc[UR36][R2.64] ;  /* 0x0000002402007981 */ /* 0x000ea4000c1e1900 */
[----:B--2---:R-:W-:-:S07]  /*f6e0*/  I2FP.F32.U32 R0, R0 ;  /* 0x0000000000007245 */ /* 0x004fce0000201000 */
.L_x_4540:
[----:B------:R-:W-:Y:S05]  /*f6f0*/  BSYNC B6 ;  /* 0x0000000000067941 */ /* 0x000fea0003800000 */
.L_x_4534:
[----:B------:R-:W2:Y:S01]  /*f700*/  LDC.U8 R5, c[0x0][0x491] ;  /* 0x00012440ff057b82 */ /* 0x000ea20000000000 */
[----:B01--45:R-:W2:Y:S02]  /*f710*/  MUFU.RCP R0, R0 ;  /* 0x0000000000007308 */ /* 0x033ea40000001000 */
[----:B--23--:R-:W-:-:S06]  /*f720*/  FMUL.FTZ R3, R0, R19 ;  /* 0x0000001300037220 */ /* 0x00cfcc0000410000 */
        /* <DEDUP_REMOVED lines=13> */
[----:B0-----:R-:W-:Y:S01]  /*f800*/  STG.E.U8 desc[UR36][R16.64], R3 ;  /* 0x0000000310007986 */ /* 0x001fe2000c101124 */
[----:B------:R-:W-:Y:S05]  /*f810*/  EXIT ;  /* 0x000000000000794d */ /* 0x000fea0003800000 */
.L_x_4565:
[----:B------:R-:W0:Y:S02]  /*f820*/  F2I.S64.TRUNC R2, R3 ;  /* 0x0000000300027311 */ /* 0x000e24000020d900 */
[----:B0-----:R-:W-:Y:S01]  /*f830*/  STG.E.U8 desc[UR36][R16.64], R2 ;  /* 0x0000000210007986 */ /* 0x001fe2000c101124 */
[----:B------:R-:W-:Y:S05]  /*f840*/  EXIT ;  /* 0x000000000000794d */ /* 0x000fea0003800000 */
.L_x_4564:
[----:B------:R-:W-:-:S13]  /*f850*/  ISETP.NE.AND P0, PT, R4, 0x2, PT ;  /* 0x000000020400780c */ /* 0x000fda0003f05270 */
[----:B------:R-:W-:Y:S05]  /*f860*/  @!P0 BRA `(.L_x_4567) ;  /* 0x0000000000288947 */ /* 0x000fea0003800000 */
[----:B------:R-:W-:-:S13]  /*f870*/  ISETP.NE.AND P0, PT, R4, 0x3, PT ;  /* 0x000000030400780c */ /* 0x000fda0003f05270 */
[----:B------:R-:W-:Y:S05]  /*f880*/  @!P0 BRA `(.L_x_4568) ;  /* 0x0000000000148947 */ /* 0x000fea0003800000 */
[----:B------:R-:W-:-:S13]  /*f890*/  ISETP.NE.AND P0, PT, R4, 0x4, PT ;  /* 0x000000040400780c */ /* 0x000fda0003f05270 */
[----:B------:R-:W-:Y:S05]  /*f8a0*/  @P0 BRA `(.L_x_4566) ;  /* 0x0000000800d00947 */ /* 0x000fea0003800000 */
[----:B------:R-:W0:Y:S02]  /*f8b0*/  F2I.S64.TRUNC R2, R3 ;  /* 0x0000000300027311 */ /* 0x000e24000020d900 */
[----:B0-----:R-:W-:Y:S01]  /*f8c0*/  STG.E.64 desc[UR36][R16.64], R2 ;  /* 0x0000000210007986 */ /* 0x001fe2000c101b24 */
[----:B------:R-:W-:Y:S05]  /*f8d0*/  EXIT ;  /* 0x000000000000794d */ /* 0x000fea0003800000 */
.L_x_4568:
[----:B------:R-:W0:Y:S02]  /*f8e0*/  F2I.TRUNC.NTZ R3, R3 ;  /* 0x0000000300037305 */ /* 0x000e24000020f100 */
[----:B0-----:R-:W-:Y:S01]  /*f8f0*/  STG.E desc[UR36][R16.64], R3 ;  /* 0x0000000310007986 */ /* 0x001fe2000c101924 */
[----:B------:R-:W-:Y:S05]  /*f900*/  EXIT ;  /* 0x000000000000794d */ /* 0x000fea0003800000 */
.L_x_4567:
[----:B------:R-:W0:Y:S02]  /*f910*/  F2I.TRUNC.NTZ R3, R3 ;  /* 0x0000000300037305 */ /* 0x000e24000020f100 */
[----:B0-----:R-:W-:Y:S01]  /*f920*/  STG.E.U16 desc[UR36][R16.64], R3 ;  /* 0x0000000310007986 */ /* 0x001fe2000c101524 */
[----:B------:R-:W-:Y:S05]  /*f930*/  EXIT ;  /* 0x000000000000794d */ /* 0x000fea0003800000 */
.L_x_4563:
[----:B------:R-:W-:-:S13]  /*f940*/  ISETP.GT.AND P0, PT, R4, 0x6, PT ;  /* 0x000000060400780c */ /* 0x000fda0003f04270 */
[----:B------:R-:W-:Y:S05]  /*f950*/  @P0 BRA `(.L_x_4569) ;  /* 0x0000000000240947 */ /* 0x000fea0003800000 */
[----:B------:R-:W-:-:S13]  /*f960*/  ISETP.NE.AND P0, PT, R4, 0x5, PT ;  /* 0x000000050400780c */ /* 0x000fda0003f05270 */
[----:B------:R-:W-:Y:S05]  /*f970*/  @!P0 BRA `(.L_x_4570) ;  /* 0x0000000000108947 */ /* 0x000fea0003800000 */
[----:B------:R-:W-:-:S13]  /*f980*/  ISETP.NE.AND P0, PT, R4, 0x6, PT ;  /* 0x000000060400780c */ /* 0x000fda0003f05270 */
[----:B------:R-:W-:Y:S05]  /*f990*/  @P0 BRA `(.L_x_4566) ;  /* 0x0000000800940947 */ /* 0x000fea0003800000 */
[----:B------:R-:W-:Y:S01]  /*f9a0*/  STG.E desc[UR36][R16.64], R2 ;  /* 0x0000000210007986 */ /* 0x000fe2000c101924 */
[----:B------:R-:W-:Y:S05]  /*f9b0*/  EXIT ;  /* 0x000000000000794d */ /* 0x000fea0003800000 */
.L_x_4570:
[----:B------:R-:W-:-:S05]  /*f9c0*/  F2FP.F16.F32.PACK_AB R2, RZ, R2 ;  /* 0x00000002ff02723e */ /* 0x000fca00000000ff */
[----:B------:R-:W-:Y:S01]  /*f9d0*/  STG.E.U16 desc[UR36][R16.64], R2 ;  /* 0x0000000210007986 */ /* 0x000fe2000c101524 */
[----:B------:R-:W-:Y:S05]  /*f9e0*/  EXIT ;  /* 0x000000000000794d */ /* 0x000fea0003800000 */
.L_x_4569:
[----:B------:R-:W-:-:S13]  /*f9f0*/  ISETP.NE.AND P0, PT, R4, 0x7, PT ;  /* 0x000000070400780c */ /* 0x000fda0003f05270 */
[----:B------:R-:W-:Y:S05]  /*fa00*/  @!P0 BRA `(.L_x_4571) ;  /* 0x00000000002c8947 */ /* 0x000fea0003800000 */
[----:B------:R-:W-:-:S13]  /*fa10*/  ISETP.NE.AND P0, PT, R4, 0x8, PT ;  /* 0x000000080400780c */ /* 0x000fda0003f05270 */
[----:B------:R-:W-:Y:S05]  /*fa20*/  @!P0 BRA `(.L_x_4572) ;  /* 0x0000000000148947 */ /* 0x000fea0003800000 */
[----:B------:R-:W-:-:S13]  /*fa30*/  ISETP.NE.AND P0, PT, R4, 0x9, PT ;  /* 0x000000090400780c */ /* 0x000fda0003f05270 */
[----:B------:R-:W-:Y:S05]  /*fa40*/  @P0 BRA `(.L_x_4566) ;  /* 0x0000000800680947 */ /* 0x000fea0003800000 */
[----:B------:R-:W-:-:S05]  /*fa50*/  IMAD.MOV.U32 R3, RZ, RZ, RZ ;  /* 0x000000ffff037224 */ /* 0x000fca00078e00ff */
[----:B------:R-:W-:Y:S01]  /*fa60*/  STG.E.64 desc[UR36][R16.64], R2 ;  /* 0x0000000210007986 */ /* 0x000fe2000c101b24 */
[----:B------:R-:W-:Y:S05]  /*fa70*/  EXIT ;  /* 0x000000000000794d */ /* 0x000fea0003800000 */
.L_x_4572:
[----:B------:R-:W-:-:S04]  /*fa80*/  F2FP.F16.F32.PACK_AB R3, RZ, R2 ;  /* 0x00000002ff03723e */ /* 0x000fc800000000ff */
[----:B------:R-:W-:-:S05]  /*fa90*/  PRMT R3, R3, 0x5410, RZ ;  /* 0x0000541003037816 */ /* 0x000fca00000000ff */
[----:B------:R-:W-:Y:S01]  /*faa0*/  STG.E desc[UR36][R16.64], R3 ;  /* 0x0000000310007986 */ /* 0x000fe2000c101924 */
[----:B------:R-:W-:Y:S05]  /*fab0*/  EXIT ;  /* 0x000000000000794d */ /* 0x000fea0003800000 */
.L_x_4571:
[----:B------:R-:W-:-:S06]  /*fac0*/  FMUL.FTZ R2, R2, 1 ;  /* 0x3f80000002027820 */ /* 0x000fcc0000410000 */
[----:B------:R-:W0:Y:S02]  /*fad0*/  F2F.F64.F32 R2, R2 ;  /* 0x0000000200027310 */ /* 0x000e240000201800 */
[----:B0-----:R-:W-:Y:S01]  /*fae0*/  STG.E.64 desc[UR36][R16.64], R2 ;  /* 0x0000000210007986 */ /* 0x001fe2000c101b24 */
[----:B------:R-:W-:Y:S05]  /*faf0*/  EXIT ;  /* 0x000000000000794d */ /* 0x000fea0003800000 */
.L_x_4562:
        /* <DEDUP_REMOVED lines=10> */
[----:B------:R-:W-:Y:S01]  /*fba0*/  STG.E.U8 desc[UR36][R16.64], R3 ;  /* 0x0000000310007986 */ /* 0x000fe2000c101124 */
[----:B------:R-:W-:Y:S05]  /*fbb0*/  EXIT ;  /* 0x000000000000794d */ /* 0x000fea0003800000 */
.L_x_4575:
[----:B------:R-:W-:Y:S01]  /*fbc0*/  FMUL.FTZ R4, R2, 1 ;  /* 0x3f80000002047820 */ /* 0x000fe20000410000 */
[----:B------:R-:W-:-:S05]  /*fbd0*/  CS2R R6, SRZ ;  /* 0x0000000000067805 */ /* 0x000fca000001ff00 */
[----:B------:R-:W0:Y:S02]  /*fbe0*/  F2F.F64.F32 R4, R4 ;  /* 0x0000000400047310 */ /* 0x000e240000201800 */
[----:B0-----:R-:W-:Y:S01]  /*fbf0*/  STG.E.128 desc[UR36][R16.64], R4 ;  /* 0x0000000410007986 */ /* 0x001fe2000c101d24 */
[----:B------:R-:W-:Y:S05]  /*fc00*/  EXIT ;  /* 0x000000000000794d */ /* 0x000fea0003800000 */
.L_x_4574:
        /* <DEDUP_REMOVED lines=20> */
.L_x_4579:
[----:B------:R-:W-:Y:S05]  /*fd50*/  BSYNC B0 ;  /* 0x0000000000007941 */ /* 0x000fea0003800000 */
.L_x_4578:
[----:B------:R-:W-:-:S05]  /*fd60*/  LOP3.LUT R5, R0, R5, RZ, 0xfc, !PT ;  /* 0x0000000500057212 */ /* 0x000fca00078efcff */
[----:B------:R-:W-:Y:S01]  /*fd70*/  STG.E.U8 desc[UR36][R16.64], R5 ;  /* 0x0000000510007986 */ /* 0x000fe2000c101124 */
[----:B------:R-:W-:Y:S05]  /*fd80*/  EXIT ;  /* 0x000000000000794d */ /* 0x000fea0003800000 */
.L_x_4577:
        /* <DEDUP_REMOVED lines=12> */
.L_x_4581:
[----:B------:R-:W-:Y:S01]  /*fe50*/  IMAD.MOV.U32 R0, RZ, RZ, 0x7f ;  /* 0x0000007fff007424 */ /* 0x000fe200078e00ff */
[----:B------:R-:W-:-:S04]  /*fe60*/  ISETP.GT.U32.AND P0, PT, R4, 0x7f800000, PT ;  /* 0x7f8000000400780c */ /* 0x000fc80003f04070 */
[----:B------:R-:W-:-:S09]  /*fe70*/  SEL R0, R0, 0x7c, P0 ;  /* 0x0000007c00007807 */ /* 0x000fd20000000000 */
.L_x_4582:
[----:B------:R-:W-:Y:S05]  /*fe80*/  BSYNC B0 ;  /* 0x0000000000007941 */ /* 0x000fea0003800000 */
.L_x_4580:
[----:B------:R-:W-:-:S04]  /*fe90*/  LOP3.LUT R2, R2, 0x80000000, RZ, 0xc0, !PT ;  /* 0x8000000002027812 */ /* 0x000fc800078ec0ff */
[----:B------:R-:W-:-:S04]  /*fea0*/  SHF.R.U32.HI R3, RZ, 0x18, R2 ;  /* 0x00000018ff037819 */ /* 0x000fc80000011602 */
[----:B------:R-:W-:-:S05]  /*feb0*/  LOP3.LUT R3, R0, R3, RZ, 0xfc, !PT ;  /* 0x0000000300037212 */ /* 0x000fca00078efcff */
[----:B------:R-:W-:Y:S01]  /*fec0*/  STG.E.U8 desc[UR36][R16.64], R3 ;  /* 0x0000000310007986 */ /* 0x000fe2000c101124 */
[----:B------:R-:W-:Y:S05]  /*fed0*/  EXIT ;  /* 0x000000000000794d */ /* 0x000fea0003800000 */
.L_x_4576:
[----:B------:R-:W-:-:S05]  /*fee0*/  F2FP.BF16.F32.PACK_AB R2, RZ, R2 ;  /* 0x00000002ff02723e */ /* 0x000fca00000010ff */
[----:B------:R-:W-:Y:S01]  /*fef0*/  STG.E.U16 desc[UR36][R16.64], R2 ;  /* 0x0000000210007986 */ /* 0x000fe2000c101524 */
[----:B------:R-:W-:Y:S05]  /*ff00*/  EXIT ;  /* 0x000000000000794d */ /* 0x000fea0003800000 */
.L_x_4573:
        /* <DEDUP_REMOVED lines=9> */
[----:B0-----:R-:W-:Y:S01]  /*ffa0*/  STG.E.U16 desc[UR36][R16.64], R3 ;  /* 0x0000000310007986 */ /* 0x001fe2000c101524 */
[----:B------:R-:W-:Y:S05]  /*ffb0*/  EXIT ;  /* 0x000000000000794d */ /* 0x000fea0003800000 */
.L_x_4585:
        /* <DEDUP_REMOVED lines=16> */
.L_x_4588:
[----:B------:R-:W-:-:S04]  /*100c0*/  LOP3.LUT R2, R2, 0x80000000, RZ, 0xc0, !PT ;  /* 0x8000000002027812 */ /* 0x000fc800078ec0ff */
[----:B------:R-:W-:-:S04]  /*100d0*/  SHF.R.U32.HI R3, RZ, 0x18, R2 ;  /* 0x00000018ff037819 */ /* 0x000fc80000011602 */
[----:B------:R-:W-:-:S04]  /*100e0*/  LOP3.LUT R0, R0, R3, RZ, 0xfc, !PT ;  /* 0x0000000300007212 */ /* 0x000fc800078efcff */
[----:B------:R-:W-:-:S07]  /*100f0*/  PRMT R8, R0, 0x7610, R8 ;  /* 0x0000761000087816 */ /* 0x000fce0000000008 */
.L_x_4587:
[----:B------:R-:W-:Y:S05]  /*10100*/  BSYNC B0 ;  /* 0x0000000000007941 */ /* 0x000fea0003800000 */
.L_x_4586:
[----:B------:R-:W-:Y:S01]  /*10110*/  STG.E.U8 desc[UR36][R16.64], R8 ;  /* 0x0000000810007986 */ /* 0x000fe2000c101124 */
[----:B------:R-:W-:Y:S05]  /*10120*/  EXIT ;  /* 0x000000000000794d */ /* 0x000fea0003800000 */
.L_x_4584:
        /* <DEDUP_REMOVED lines=16> */
.L_x_4591:
[----:B------:R-:W-:-:S04]  /*10230*/  LOP3.LUT R2, R2, 0x80000000, RZ, 0xc0, !PT ;  /* 0x8000000002027812 */ /* 0x000fc800078ec0ff */
[----:B------:R-:W-:-:S04]  /*10240*/  SHF.R.U32.HI R3, RZ, 0x18, R2 ;  /* 0x00000018ff037819 */ /* 0x000fc80000011602 */
[----:B------:R-:W-:-:S04]  /*10250*/  LOP3.LUT R0, R0, R3, RZ, 0xfc, !PT ;  /* 0x0000000300007212 */ /* 0x000fc800078efcff */
[----:B------:R-:W-:-:S07]  /*10260*/  PRMT R8, R0, 0x7610, R8 ;  /* 0x0000761000087816 */ /* 0x000fce0000000008 */
.L_x_4590:
[----:B------:R-:W-:Y:S05]  /*10270*/  BSYNC B0 ;  /* 0x0000000000007941 */ /* 0x000fea0003800000 */
.L_x_4589:
[----:B------:R-:W-:Y:S01]  /*10280*/  STG.E.U8 desc[UR36][R16.64], R8 ;  /* 0x0000000810007986 */ /* 0x000fe2000c101124 */
[----:B------:R-:W-:Y:S05]  /*10290*/  EXIT ;  /* 0x000000000000794d */ /* 0x000fea0003800000 */
.L_x_4583:
        /* <DEDUP_REMOVED lines=21> */
.L_x_4566:
        /* <DEDUP_REMOVED lines=16> */
.L_x_4594:
[----:B------:R-:W-:Y:S05]  /*104f0*/  EXIT ;  /* 0x000000000000794d */ /* 0x000fea0003800000 */
.L_x_4593:
[----:B------:R-:W0:Y:S02]  /*10500*/  F2I.U64.TRUNC R2, R3 ;  /* 0x0000000300027311 */ /* 0x000e24000020d800 */
[----:B0-----:R-:W-:Y:S01]  /*10510*/  STG.E.64 desc[UR36][R16.64], R2 ;  /* 0x0000000210007986 */ /* 0x001fe2000c101b24 */
[----:B------:R-:W-:Y:S05]  /*10520*/  EXIT ;  /* 0x000000000000794d */ /* 0x000fea0003800000 */
.L_x_4592:
[----:B------:R-:W0:Y:S02]  /*10530*/  F2I.U32.TRUNC.NTZ R3, R3 ;  /* 0x0000000300037305 */ /* 0x000e24000020f000 */
[----:B0-----:R-:W-:Y:S01]  /*10540*/  STG.E desc[UR36][R16.64], R3 ;  /* 0x0000000310007986 */ /* 0x001fe2000c101924 */
[----:B------:R-:W-:Y:S05]  /*10550*/  EXIT ;  /* 0x000000000000794d */ /* 0x000fea0003800000 */
.L_x_4595:
        /* <DEDUP_REMOVED lines=10> */
.L_x_22802:


//--------------------- .text._ZN2at6native27unrolled_elementwise_kernelINS0_13BinaryFunctorIfffZZZNS0_15binary_internal21div_trunc_kernel_cudaERNS_18TensorIteratorBaseEENKUlvE1_clEvENKUlvE0_clEvEUlffE_EESt5arrayIPcLm3EELi4E23TrivialOffsetCalculatorILi2EjESD_ILi1EjENS0_6memory12LoadWithCastILi2EEENSG_13StoreWithCastILi1EEEEEviT_T0_T2_T3_T4_T5_ --------------------------
	.section	.text._ZN2at6native27unrolled_elementwise_kernelINS0_13BinaryFunctorIfffZZZNS0_15binary_internal21div_trunc_kernel_cudaERNS_18TensorIteratorBaseEENKUlvE1_clEvENKUlvE0_clEvEUlffE_EESt5arrayIPcLm3EELi4E23TrivialOffsetCalculatorILi2EjESD_ILi1EjENS0_6memory12LoadWithCastILi2EEENSG_13StoreWithCastILi1EEEEEviT_T0_T2_T3_T4_T5_,"ax",@progbits
	.align	128
        .global         _ZN2at6native27unrolled_elementwise_kernelINS0_13BinaryFunctorIfffZZZNS0_15binary_internal21div_trunc_kernel_cudaERNS_18TensorIteratorBaseEENKUlvE1_clEvENKUlvE0_clEvEUlffE_EESt5arrayIPcLm3EELi4E23TrivialOffsetCalculatorILi2EjESD_ILi1EjENS0_6memory12LoadWithCastILi2EEENSG_13StoreWithCastILi1EEEEEviT_T0_T2_T3_T4_T5_
        .type           _ZN2at6native27unrolled_elementwise_kernelINS0_13BinaryFunctorIfffZZZNS0_15binary_internal21div_trunc_kernel_cudaERNS_18TensorIteratorBaseEENKUlvE1_clEvENKUlvE0_clEvEUlffE_EESt5arrayIPcLm3EELi4E23TrivialOffsetCalculatorILi2EjESD_ILi1EjENS0_6memory12LoadWithCastILi2EEENSG_13StoreWithCastILi1EEEEEviT_T0_T2_T3_T4_T5_,@function
        .size           _ZN2at6native27unrolled_elementwise_kernelINS0_13BinaryFunctorIfffZZZNS0_15binary_internal21div_trunc_kernel_cudaERNS_18TensorIteratorBaseEENKUlvE1_clEvENKUlvE0_clEvEUlffE_EESt5arrayIPcLm3EELi4E23TrivialOffsetCalculatorILi2EjESD_ILi1EjENS0_6memory12LoadWithCastILi2EEENSG_13StoreWithCastILi1EEEEEviT_T0_T2_T3_T4_T5_,(.L_x_22803 - _ZN2at6native27unrolled_elementwise_kernelINS0_13BinaryFunctorIfffZZZNS0_15binary_internal21div_trunc_kernel_cudaERNS_18TensorIteratorBaseEENKUlvE1_clEvENKUlvE0_clEvEUlffE_EESt5arrayIPcLm3EELi4E23TrivialOffsetCalculatorILi2EjESD_ILi1EjENS0_6memory12LoadWithCastILi2EEENSG_13StoreWithCastILi1EEEEEviT_T0_T2_T3_T4_T5_)
        .other          _ZN2at6native27unrolled_elementwise_kernelINS0_13BinaryFunctorIfffZZZNS0_15binary_internal21div_trunc_kernel_cudaERNS_18TensorIteratorBaseEENKUlvE1_clEvENKUlvE0_clEvEUlffE_EESt5arrayIPcLm3EELi4E23TrivialOffsetCalculatorILi2EjESD_ILi1EjENS0_6memory12LoadWithCastILi2EEENSG_13StoreWithCastILi1EEEEEviT_T0_T2_T3_T4_T5_,@"STO_CUDA_ENTRY STV_DEFAULT"
_ZN2at6native27unrolled_elementwise_kernelINS0_13BinaryFunctorIfffZZZNS0_15binary_internal21div_trunc_kernel_cudaERNS_18TensorIteratorBaseEENKUlvE1_clEvENKUlvE0_clEvEUlffE_EESt5arrayIPcLm3EELi4E23TrivialOffsetCalculatorILi2EjESD_ILi1EjENS0_6memory12LoadWithCastILi2EEENSG_13StoreWithCastILi1EEEEEviT_T0_T2_T3_T4_T5_:
.text._ZN2at6native27unrolled_elementwise_kernelINS0_13BinaryFunctorIfffZZZNS0_15binary_internal21div_trunc_kernel_cudaERNS_18TensorIteratorBaseEENKUlvE1_clEvENKUlvE0_clEvEUlffE_EESt5arrayIPcLm3EELi4E23TrivialOffsetCalculatorILi2EjESD_ILi1EjENS0_6memory12LoadWithCastILi2EEENSG_13StoreWithCastILi1EEEEEviT_T0_T2_T3_T4_T5_:
[----:B------:R-:W0:Y:S01]  /*0000*/  LDC R1, c[0x0][0x28] ;  /* 0x00000a00ff017b82 */ /* 0x000e220000000800 */
[----:B------:R-:W1:Y:S07]  /*0010*/  S2R R2, SR_CTAID.X ;  /* 0x0000000000027919 */ /* 0x000e6e0000002500 */
[----:B------:R-:W1:Y:S01]  /*0020*/  LDC R25, c[0x0][0x210] ;  /* 0x00008400ff197b82 */ /* 0x000e620000000800 */
[----:B------:R-:W-:Y:S01]  /*0030*/  ULDC.64 UR36, c[0x0][0x208] ;  /* 0x0000820000247ab9 */ /* 0x000fe20000000a00 */
[----:B------:R-:W-:Y:S01]  /*0040*/  BSSY B7, `(.L_x_4596) ;  /* 0x00001d3000077945 */ /* 0x000fe20003800000 */
[----:B------:R-:W2:Y:S01]  /*0050*/  S2R R23, SR_TID.X ;  /* 0x0000000000177919 */ /* 0x000ea20000002100 */
[----:B------:R-:W-:Y:S01]  /*0060*/  CS2R R18, SRZ ;  /* 0x0000000000127805 */ /* 0x000fe2000001ff00 */
[----:B------:R-:W-:-:S03]  /*0070*/  IMAD.MOV.U32 R24, RZ, RZ, RZ ;  /* 0x000000ffff187224 */ /* 0x000fc600078e00ff */
[----:B------:R-:W3:Y:S08]  /*0080*/  LDC.U8 R26, c[0x0][0x234] ;  /* 0x00008d00ff1a7b82 */ /* 0x000ef00000000000 */
[----:B------:R-:W4:Y:S01]  /*0090*/  LDC.U8 R16, c[0x0][0x235] ;  /* 0x00008d40ff107b82 */ /* 0x000f220000000000 */
[----:B-1----:R-:W-:-:S05]  /*00a0*/  IMAD R25, R2, -0x200, R25 ;  /* 0xfffffe0002197824 */ /* 0x002fca00078e0219 */
[----:B--2---:R-:W-:-:S13]  /*00b0*/  ISETP.GE.AND P0, PT, R23, R25, PT ;  /* 0x000000191700720c */ /* 0x004fda0003f06270 */
[----:B0--34-:R-:W-:Y:S05]  /*00c0*/  @P0 BRA `(.L_x_4597) ;  /* 0x0000001c00280947 */ /* 0x019fea0003800000 */
[----:B------:R-:W0:Y:S01]  /*00d0*/  LDC.64 R4, c[0x0][0x220] ;  /* 0x00008800ff047b82 */ /* 0x000e220000000a00 */
[----:B------:R-:W-:Y:S01]  /*00e0*/  PRMT R0, R26, 0x9910, RZ ;  /* 0x000099101a007816 */ /* 0x000fe200000000ff */
[----:B------:R-:W-:Y:S01]  /*00f0*/  IMAD R23, R2, 0x200, R23 ;  /* 0x0000020002177824 */ /* 0x000fe200078e0217 */
[----:B------:R-:W-:Y:S01]  /*0100*/  ULDC UR4, c[0x0][0x238] ;  /* 0x00008e0000047ab9 */ /* 0x000fe20000000800 */
[----:B------:R-:W-:Y:S01]  /*0110*/  BSSY B6, `(.L_x_4598) ;  /* 0x00000e0000067945 */ /* 0x000fe20003800000 */
        /* <DEDUP_REMOVED lines=16> */
.L_x_4602:
[----:B------:R-:W2:Y:S02]  /*0220*/  LDG.E.U8 R4, desc[UR36][R4.64] ;  /* 0x0000002404047981 */ /* 0x000ea4000c1e1100 */
[----:B--2---:R-:W-:Y:S01]  /*0230*/  I2FP.F32.U32 R19, R4 ;  /* 0x0000000400137245 */ /* 0x004fe20000201000 */
[----:B------:R-:W-:Y:S06]  /*0240*/  BRA `(.L_x_4604) ;  /* 0x0000000c00307947 */ /* 0x000fec0003800000 */
.L_x_4601:
        /* <DEDUP_REMOVED lines=9> */
.L_x_4606:
[----:B------:R-:W2:Y:S02]  /*02e0*/  LDG.E R4, desc[UR36][R4.64] ;  /* 0x0000002404047981 */ /* 0x000ea4000c1e1900 */
[----:B--2---:R-:W-:Y:S01]  /*02f0*/  I2FP.F32.S32 R19, R4 ;  /* 0x0000000400137245 */ /* 0x004fe20000201400 */
[----:B------:R-:W-:Y:S06]  /*0300*/  BRA `(.L_x_4604) ;  /* 0x0000000c00007947 */ /* 0x000fec0003800000 */
.L_x_4605:
[----:B------:R-:W2:Y:S02]  /*0310*/  LDG.E.U16 R4, desc[UR36][R4.64] ;  /* 0x0000002404047981 */ /* 0x000ea4000c1e1500 */
[----:B--2---:R2:W3:Y:S01]  /*0320*/  I2F.S16 R19, R4 ;  /* 0x0000000400137306 */ /* 0x0044e20000101400 */
[----:B------:R-:W-:Y:S05]  /*0330*/  BRA `(.L_x_4604) ;  /* 0x0000000800f47947 */ /* 0x000fea0003800000 */
.L_x_4600:
        /* <DEDUP_REMOVED lines=8> */
.L_x_4608:
[----:B------:R-:W2:Y:S02]  /*03c0*/  LDG.E.U16 R4, desc[UR36][R4.64] ;  /* 0x0000002404047981 */ /* 0x000ea4000c1e1500 */
[----:B--2---:R-:W-:Y:S01]  /*03d0*/  HADD2.F32 R19, -RZ, R4.H0_H0 ;  /* 0x20000004ff137230 */ /* 0x004fe20000004100 */
[----:B------:R-:W-:Y:S06]  /*03e0*/  BRA `(.L_x_4604) ;  /* 0x0000000800c87947 */ /* 0x000fec0003800000 */
.L_x_4607:
        /* <DEDUP_REMOVED lines=8> */
.L_x_4610:
[----:B------:R-:W2:Y:S02]  /*0470*/  LDG.E.U16 R4, desc[UR36][R4.64] ;  /* 0x0000002404047981 */ /* 0x000ea4000c1e1500 */
[----:B--2---:R-:W-:Y:S01]  /*0480*/  HADD2.F32 R19, -RZ, R4.H0_H0 ;  /* 0x20000004ff137230 */ /* 0x004fe20000004100 */
[----:B------:R-:W-:Y:S06]  /*0490*/  BRA `(.L_x_4604) ;  /* 0x00000008009c7947 */ /* 0x000fec0003800000 */
.L_x_4609:
[----:B------:R-:W2:Y:S01]  /*04a0*/  LDG.E.64 R4, desc[UR36][R4.64] ;  /* 0x0000002404047981 */ /* 0x000ea2000c1e1b00 */
[----:B------:R-:W-:Y:S01]  /*04b0*/  UMOV UR4, 0xf0000000 ;  /* 0xf000000000047882 */ /* 0x000fe20000000000 */
[----:B------:R-:W-:Y:S01]  /*04c0*/  UMOV UR5, 0x380fffff ;  /* 0x380fffff00057882 */ /* 0x000fe20000000000 */
[----:B--2---:R-:W0:Y:S01]  /*04d0*/  F2F.F32.F64 R19, R4 ;  /* 0x0000000400137310 */ /* 0x004e220000301000 */
[----:B------:R-:W-:-:S14]  /*04e0*/  DSETP.GEU.AND P0, PT, |R4|, UR4, PT ;  /* 0x0000000404007e2a */ /* 0x000fdc000bf0e200 */
[----:B0-----:R-:W-:Y:S01]  /*04f0*/  @!P0 FMUL R19, R19, 1.175494350822287508e-38 ;  /* 0x0080000013138820 */ /* 0x001fe20000400000 */
[----:B------:R-:W-:Y:S06]  /*0500*/  BRA `(.L_x_4604) ;  /* 0x0000000800807947 */ /* 0x000fec0003800000 */
.L_x_4599:
        /* <DEDUP_REMOVED lines=12> */
.L_x_4613:
[----:B------:R-:W2:Y:S01]  /*05d0*/  LDG.E.64 R4, desc[UR36][R4.64] ;  /* 0x0000002404047981 */ /* 0x000ea2000c1e1b00 */
[----:B------:R-:W-:Y:S01]  /*05e0*/  UMOV UR4, 0xf0000000 ;  /* 0xf000000000047882 */ /* 0x000fe20000000000 */
[----:B------:R-:W-:Y:S01]  /*05f0*/  UMOV UR5, 0x380fffff ;  /* 0x380fffff00057882 */ /* 0x000fe20000000000 */
[----:B--2---:R-:W0:Y:S01]  /*0600*/  F2F.F32.F64 R19, R4 ;  /* 0x0000000400137310 */ /* 0x004e220000301000 */
[----:B------:R-:W-:-:S14]  /*0610*/  DSETP.GEU.AND P0, PT, |R4|, UR4, PT ;  /* 0x0000000404007e2a */ /* 0x000fdc000bf0e200 */
[----:B0-----:R-:W-:Y:S01]  /*0620*/  @!P0 FMUL R19, R19, 1.175494350822287508e-38 ;  /* 0x0080000013138820 */ /* 0x001fe20000400000 */
[----:B------:R-:W-:Y:S06]  /*0630*/  BRA `(.L_x_4604) ;  /* 0x0000000800347947 */ /* 0x000fec0003800000 */
.L_x_4612:
        /* <DEDUP_REMOVED lines=24> */
[----:B------:R-:W-:Y:S01]  /*07c0*/  LOP3.LUT R19, R6, 0x80000000, R19, 0xf8, !PT ;  /* 0x8000000006137812 */ /* 0x000fe200078ef813 */
[----:B------:R-:W-:Y:S06]  /*07d0*/  BRA `(.L_x_4604) ;  /* 0x0000000400cc7947 */ /* 0x000fec0003800000 */
.L_x_4615:
        /* <DEDUP_REMOVED lines=14> */
.L_x_4614:
[----:B------:R-:W2:Y:S02]  /*08c0*/  LDG.E.U16 R4, desc[UR36][R4.64] ;  /* 0x0000002404047981 */ /* 0x000ea4000c1e1500 */
[----:B--2---:R-:W-:Y:S01]  /*08d0*/  IMAD.U32 R19, R4, 0x10000, RZ ;  /* 0x0001000004137824 */ /* 0x004fe200078e00ff */
[----:B------:R-:W-:Y:S06]  /*08e0*/  BRA `(.L_x_4604) ;  /* 0x0000000400887947 */ /* 0x000fec0003800000 */
.L_x_4611:
        /* <DEDUP_REMOVED lines=11> */
.L_x_4618:
        /* <DEDUP_REMOVED lines=20> */
.L_x_4620:
[----:B------:R-:W-:Y:S05]  /*0ae0*/  BSYNC B0 ;  /* 0x0000000000007941 */ /* 0x000fea0003800000 */
.L_x_4619:
[----:B------:R-:W-:Y:S01]  /*0af0*/  IMAD.SHL.U32 R3, R3, 0x100000, RZ ;  /* 0x0010000003037824 */ /* 0x000fe200078e00ff */
[----:B------:R-:W-:-:S04]  /*0b00*/  LEA R0, R0, 0x3b800000, 0x17 ;  /* 0x3b80000000007811 */ /* 0x000fc800078eb8ff */
[----:B------:R-:W-:Y:S01]  /*0b10*/  LOP3.LUT R19, R0, R3, R19, 0xfe, !PT ;  /* 0x0000000300137212 */ /* 0x000fe200078efe13 */
[----:B------:R-:W-:Y:S06]  /*0b20*/  BRA `(.L_x_4604) ;  /* 0x0000000000f87947 */ /* 0x000fec0003800000 */
.L_x_4617:
        /* <DEDUP_REMOVED lines=20> */
.L_x_4622:
[----:B------:R-:W-:Y:S05]  /*0c70*/  BSYNC B0 ;  /* 0x0000000000007941 */ /* 0x000fea0003800000 */
.L_x_4621:
[----:B------:R-:W-:Y:S01]  /*0c80*/  IMAD.SHL.U32 R3, R3, 0x200000, RZ ;  /* 0x0020000003037824 */ /* 0x000fe200078e00ff */
[----:B------:R-:W-:-:S04]  /*0c90*/  LEA R0, R0, 0x37800000, 0x17 ;  /* 0x3780000000007811 */ /* 0x000fc800078eb8ff */
[----:B------:R-:W-:Y:S01]  /*0ca0*/  LOP3.LUT R19, R0, R3, R19, 0xfe, !PT ;  /* 0x0000000300137212 */ /* 0x000fe200078efe13 */
[----:B------:R-:W-:Y:S06]  /*0cb0*/  BRA `(.L_x_4604) ;  /* 0x0000000000947947 */ /* 0x000fec0003800000 */
.L_x_4616:
        /* <DEDUP_REMOVED lines=14> */
.L_x_4603:
        /* <DEDUP_REMOVED lines=16> */
.L_x_4625:
[----:B------:R-:W-:Y:S01]  /*0ea0*/  IMAD.MOV.U32 R19, RZ, RZ, RZ ;  /* 0x000000ffff137224 */ /* 0x000fe200078e00ff */
[----:B------:R-:W-:Y:S06]  /*0eb0*/  BRA `(.L_x_4604) ;  /* 0x0000000000147947 */ /* 0x000fec0003800000 */
.L_x_4624:
[----:B------:R-:W2:Y:S02]  /*0ec0*/  LDG.E.64 R4, desc[UR36][R4.64] ;  /* 0x0000002404047981 */ /* 0x000ea4000c1e1b00 */
[----:B--2---:R0:W1:Y:S01]  /*0ed0*/  I2F.U64 R19, R4 ;  /* 0x0000000400137312 */ /* 0x0040620000301000 */
[----:B------:R-:W-:Y:S05]  /*0ee0*/  BRA `(.L_x_4604) ;  /* 0x0000000000087947 */ /* 0x000fea0003800000 */
.L_x_4623:
[----:B------:R-:W2:Y:S02]  /*0ef0*/  LDG.E R4, desc[UR36][R4.64] ;  /* 0x0000002404047981 */ /* 0x000ea4000c1e1900 */
[----:B--2---:R-:W-:-:S07]  /*0f00*/  I2FP.F32.U32 R19, R4 ;  /* 0x0000000400137245 */ /* 0x004fce0000201000 */
.L_x_4604:
[----:B------:R-:W-:Y:S05]  /*0f10*/  BSYNC B6 ;  /* 0x0000000000067941 */ /* 0x000fea0003800000 */
.L_x_4598:
[----:B0-2-4-:R-:W0:Y:S01]  /*0f20*/  LDC.64 R4, c[0x0][0x228] ;  /* 0x00008a00ff047b82 */ /* 0x015e220000000a00 */
[----:B------:R-:W-:Y:S01]  /*0f30*/  PRMT R0, R16, 0x9910, RZ ;  /* 0x0000991010007816 */ /* 0x000fe200000000ff */
[----:B------:R-:W-:Y:S01]  /*0f40*/  ULDC UR4, c[0x0][0x23c] ;  /* 0x00008f0000047ab9 */ /* 0x000fe20000000800 */
[----:B------:R-:W-:Y:S01]  /*0f50*/  BSSY B6, `(.L_x_4626) ;  /* 0x00000df000067945 */ /* 0x000fe20003800000 */
        /* <DEDUP_REMOVED lines=14> */
[----:B--2---:R0:W2:Y:S01]  /*1040*/  I2F.S16 R24, R4 ;  /* 0x0000000400187306 */ /* 0x0040a20000101400 */
[----:B------:R-:W-:Y:S05]  /*1050*/  BRA `(.L_x_4632) ;  /* 0x0000000c00387947 */ /* 0x000fea0003800000 */
.L_x_4630:
[----:B------:R-:W2:Y:S02]  /*1060*/  LDG.E.U8 R4, desc[UR36][R4.64] ;  /* 0x0000002404047981 */ /* 0x000ea4000c1e1100 */
[----:B--2---:R-:W-:Y:S01]  /*1070*/  I2FP.F32.U32 R24, R4 ;  /* 0x0000000400187245 */ /* 0x004fe20000201000 */
[----:B------:R-:W-:Y:S06]  /*1080*/  BRA `(.L_x_4632) ;  /* 0x0000000c002c7947 */ /* 0x000fec0003800000 */
.L_x_4629:
        /* <DEDUP_REMOVED lines=9> */
.L_x_4634:
[----:B------:R-:W2:Y:S02]  /*1120*/  LDG.E R4, desc[UR36][R4.64] ;  /* 0x0000002404047981 */ /* 0x000ea4000c1e1900 */
[----:B--2---:R-:W-:Y:S01]  /*1130*/  I2FP.F32.S32 R24, R4 ;  /* 0x0000000400187245 */ /* 0x004fe20000201400 */
[----:B------:R-:W-:Y:S06]  /*1140*/  BRA `(.L_x_4632) ;  /* 0x0000000800fc7947 */ /* 0x000fec0003800000 */
.L_x_4633:
[----:B------:R-:W2:Y:S02]  /*1150*/  LDG.E.U16 R4, desc[UR36][R4.64] ;  /* 0x0000002404047981 */ /* 0x000ea4000c1e1500 */
[----:B--2---:R0:W2:Y:S01]  /*1160*/  I2F.S16 R24, R4 ;  /* 0x0000000400187306 */ /* 0x0040a20000101400 */
[----:B------:R-:W-:Y:S05]  /*1170*/  BRA `(.L_x_4632) ;  /* 0x0000000800f07947 */ /* 0x000fea0003800000 */
.L_x_4628:
        /* <DEDUP_REMOVED lines=8> */
.L_x_4636:
[----:B------:R-:W2:Y:S02]  /*1200*/  LDG.E.U16 R4, desc[UR36][R4.64] ;  /* 0x0000002404047981 */ /* 0x000ea4000c1e1500 */
[----:B--2---:R-:W-:Y:S01]  /*1210*/  HADD2.F32 R24, -RZ, R4.H0_H0 ;  /* 0x20000004ff187230 */ /* 0x004fe20000004100 */
[----:B------:R-:W-:Y:S06]  /*1220*/  BRA `(.L_x_4632) ;  /* 0x0000000800c47947 */ /* 0x000fec0003800000 */
.L_x_4635:
        /* <DEDUP_REMOVED lines=8> */
.L_x_4638:
[----:B------:R-:W2:Y:S02]  /*12b0*/  LDG.E.U16 R4, desc[UR36][R4.64] ;  /* 0x0000002404047981 */ /* 0x000ea4000c1e1500 */
[----:B--2---:R-:W-:Y:S01]  /*12c0*/  HADD2.F32 R24, -RZ, R4.H0_H0 ;  /* 0x20000004ff187230 */ /* 0x004fe20000004100 */
[----:B------:R-:W-:Y:S06]  /*12d0*/  BRA `(.L_x_4632) ;  /* 0x0000000800987947 */ /* 0x000fec0003800000 */
.L_x_4637:
[----:B------:R-:W2:Y:S01]  /*12e0*/  LDG.E.64 R4, desc[UR36][R4.64] ;  /* 0x0000002404047981 */ /* 0x000ea2000c1e1b00 */
[----:B------:R-:W-:Y:S01]  /*12f0*/  UMOV UR4, 0xf0000000 ;  /* 0xf000000000047882 */ /* 0x000fe20000000000 */
[----:B------:R-:W-:Y:S01]  /*1300*/  UMOV UR5, 0x380fffff ;  /* 0x380fffff00057882 */ /* 0x000fe20000000000 */
[----:B--2---:R-:W0:Y:S01]  /*1310*/  F2F.F32.F64 R24, R4 ;  /* 0x0000000400187310 */ /* 0x004e220000301000 */
[----:B------:R-:W-:-:S14]  /*1320*/  DSETP.GEU.AND P0, PT, |R4|, UR4, PT ;  /* 0x0000000404007e2a */ /* 0x000fdc000bf0e200 */
[----:B0-----:R-:W-:Y:S01]  /*1330*/  @!P0 FMUL R24, R24, 1.175494350822287508e-38 ;  /* 0x0080000018188820 */ /* 0x001fe20000400000 */
[----:B------:R-:W-:Y:S06]  /*1340*/  BRA `(.L_x_4632) ;  /* 0x00000008007c7947 */ /* 0x000fec0003800000 */
.L_x_4627:
        /* <DEDUP_REMOVED lines=12> */
.L_x_4641:
[----:B------:R-:W2:Y:S01]  /*1410*/  LDG.E.64 R4, desc[UR36][R4.64] ;  /* 0x0000002404047981 */ /* 0x000ea2000c1e1b00 */
[----:B------:R-:W-:Y:S01]  /*1420*/  UMOV UR4, 0xf0000000 ;  /* 0xf000000000047882 */ /* 0x000fe20000000000 */
[----:B------:R-:W-:Y:S01]  /*1430*/  UMOV UR5, 0x380fffff ;  /* 0x380fffff00057882 */ /* 0x000fe20000000000 */
[----:B--2---:R-:W0:Y:S01]  /*1440*/  F2F.F32.F64 R24, R4 ;  /* 0x0000000400187310 */ /* 0x004e220000301000 */
[----:B------:R-:W-:-:S14]  /*1450*/  DSETP.GEU.AND P0, PT, |R4|, UR4, PT ;  /* 0x0000000404007e2a */ /* 0x000fdc000bf0e200 */
[----:B0-----:R-:W-:Y:S01]  /*1460*/  @!P0 FMUL R24, R24, 1.175494350822287508e-38 ;  /* 0x0080000018188820 */ /* 0x001fe20000400000 */
[----:B------:R-:W-:Y:S06]  /*1470*/  BRA `(.L_x_4632) ;  /* 0x0000000800307947 */ /* 0x000fec0003800000 */
.L_x_4640:
        /* <DEDUP_REMOVED lines=26> */
.L_x_4643:
        /* <DEDUP_REMOVED lines=8> */
[----:B------:R-:W-:Y:S01]  /*16a0*/  @P0 FMUL.FTZ R24, R3, 1.9259299443872358531e-34 ;  /* 0x0780000003180820 */ /* 0x000fe20000410000 */
[----:B------:R-:W-:Y:S02]  /*16b0*/  IMAD.SHL.U32 R3, R4, 0x1000000, RZ ;  /* 0x0100000004037824 */ /* 0x000fe400078e00ff */
[----:B------:R-:W-:-:S05]  /*16c0*/  @!P0 FADD.FTZ R24, R0, -0.5 ;  /* 0xbf00000000188421 */ /* 0x000fca0000010000 */
[----:B------:R-:W-:Y:S01]  /*16d0*/  LOP3.LUT R24, R24, 0x80000000, R3, 0xf8, !PT ;  /* 0x8000000018187812 */ /* 0x000fe200078ef803 */
[----:B------:R-:W-:Y:S06]  /*16e0*/  BRA `(.L_x_4632) ;  /* 0x0000000400947947 */ /* 0x000fec0003800000 */
.L_x_4642:
[----:B------:R-:W2:Y:S02]  /*16f0*/  LDG.E.U16 R4, desc[UR36][R4.64] ;  /* 0x0000002404047981 */ /* 0x000ea4000c1e1500 */
[----:B--2---:R-:W-:Y:S01]  /*1700*/  IMAD.U32 R24, R4, 0x10000, RZ ;  /* 0x0001000004187824 */ /* 0x004fe200078e00ff */
[----:B------:R-:W-:Y:S06]  /*1710*/  BRA `(.L_x_4632) ;  /* 0x0000000400887947 */ /* 0x000fec0003800000 */
.L_x_4639:
        /* <DEDUP_REMOVED lines=11> */
.L_x_4646:
        /* <DEDUP_REMOVED lines=20> */
.L_x_4648:
[----:B------:R-:W-:Y:S05]  /*1910*/  BSYNC B0 ;  /* 0x0000000000007941 */ /* 0x000fea0003800000 */
.L_x_4647:
[----:B------:R-:W-:Y:S01]  /*1920*/  IMAD.SHL.U32 R3, R3, 0x100000, RZ ;  /* 0x0010000003037824 */ /* 0x000fe200078e00ff */
[----:B------:R-:W-:-:S04]  /*1930*/  LEA R5, R0, 0x3b800000, 0x17 ;  /* 0x3b80000000057811 */ /* 0x000fc800078eb8ff */
[----:B------:R-:W-:Y:S01]  /*1940*/  LOP3.LUT R24, R5, R3, R24, 0xfe, !PT ;  /* 0x0000000305187212 */ /* 0x000fe200078efe18 */
[----:B------:R-:W-:Y:S06]  /*1950*/  BRA `(.L_x_4632) ;  /* 0x0000000000f87947 */ /* 0x000fec0003800000 */
.L_x_4645:
        /* <DEDUP_REMOVED lines=20> */
.L_x_4650:
[----:B------:R-:W-:Y:S05]  /*1aa0*/  BSYNC B0 ;  /* 0x0000000000007941 */ /* 0x000fea0003800000 */
.L_x_4649:
[----:B------:R-:W-:Y:S01]  /*1ab0*/  IMAD.SHL.U32 R3, R3, 0x200000, RZ ;  /* 0x0020000003037824 */ /* 0x000fe200078e00ff */
[----:B------:R-:W-:-:S04]  /*1ac0*/  LEA R5, R0, 0x37800000, 0x17 ;  /* 0x3780000000057811 */ /* 0x000fc800078eb8ff */
[----:B------:R-:W-:Y:S01]  /*1ad0*/  LOP3.LUT R24, R5, R3, R24, 0xfe, !PT ;  /* 0x0000000305187212 */ /* 0x000fe200078efe18 */
[----:B------:R-:W-:Y:S06]  /*1ae0*/  BRA `(.L_x_4632) ;  /* 0x0000000000947947 */ /* 0x000fec0003800000 */
.L_x_4644:
        /* <DEDUP_REMOVED lines=14> */
.L_x_4631:
        /* <DEDUP_REMOVED lines=16> */
.L_x_4653:
[----:B------:R-:W-:Y:S01]  /*1cd0*/  IMAD.MOV.U32 R24, RZ, RZ, RZ ;  /* 0x000000ffff187224 */ /* 0x000fe200078e00ff */
[----:B------:R-:W-:Y:S06]  /*1ce0*/  BRA `(.L_x_4632) ;  /* 0x0000000000147947 */ /* 0x000fec0003800000 */
.L_x_4652:
[----:B------:R-:W2:Y:S02]  /*1cf0*/  LDG.E.64 R4, desc[UR36][R4.64] ;  /* 0x0000002404047981 */ /* 0x000ea4000c1e1b00 */
[----:B--2---:R0:W2:Y:S01]  /*1d00*/  I2F.U64 R24, R4 ;  /* 0x0000000400187312 */ /* 0x0040a20000301000 */
[----:B------:R-:W-:Y:S05]  /*1d10*/  BRA `(.L_x_4632) ;  /* 0x0000000000087947 */ /* 0x000fea0003800000 */
.L_x_4651:
[----:B------:R-:W2:Y:S02]  /*1d20*/  LDG.E R4, desc[UR36][R4.64] ;  /* 0x0000002404047981 */ /* 0x000ea4000c1e1900 */
[----:B--2---:R-:W-:-:S07]  /*1d30*/  I2FP.F32.U32 R24, R4 ;  /* 0x0000000400187245 */ /* 0x004fce0000201000 */
.L_x_4632:
[----:B------:R-:W-:Y:S05]  /*1d40*/  BSYNC B6 ;  /* 0x0000000000067941 */ /* 0x000fea0003800000 */
.L_x_4626:
[----:B------:R-:W0:Y:S02]  /*1d50*/  S2R R23, SR_TID.X ;  /* 0x0000000000177919 */ /* 0x000e240000002100 */
[----:B0-----:R-:W-:-:S07]  /*1d60*/  VIADD R23, R23, 0x80 ;  /* 0x0000008017177836 */ /* 0x001fce0000000000 */
.L_x_4597:
[----:B------:R-:W-:Y:S05]  /*1d70*/  BSYNC B7 ;  /* 0x0000000000077941 */ /* 0x000fea0003800000 */
.L_x_4596:
[----:B------:R-:W-:Y:S01]  /*1d80*/  ISETP.GE.AND P0, PT, R23, R25, PT ;  /* 0x000000191700720c */ /* 0x000fe20003f06270 */
[----:B------:R-:W-:Y:S01]  /*1d90*/  BSSY B7, `(.L_x_4654) ;  /* 0x00001cb000077945 */ /* 0x000fe20003800000 */
[----:B------:R-:W-:-:S11]  /*1da0*/  IMAD.MOV.U32 R27, RZ, RZ, RZ ;  /* 0x000000ffff1b7224 */ /* 0x000fd600078e00ff */
[----:B------:R-:W-:Y:S05]  /*1db0*/  @P0 BRA `(.L_x_4655) ;  /* 0x0000001c00200947 */ /* 0x000fea0003800000 */
[----:B----4-:R-:W0:Y:S01]  /*1dc0*/  LDC.64 R4, c[0x0][0x220] ;  /* 0x00008800ff047b82 */ /* 0x010e220000000a00 */
        /* <DEDUP_REMOVED lines=17> */
[----:B------:R-:W4:Y:S02]  /*1ee0*/  LDG.E.S8 R4, desc[UR36][R4.64] ;  /* 0x0000002404047981 */ /* 0x000f24000c1e1300 */
[----:B----4-:R0:W4:Y:S01]  /*1ef0*/  I2F.S16 R18, R4 ;  /* 0x0000000400127306 */ /* 0x0101220000101400 */
[----:B------:R-:W-:Y:S05]  /*1f00*/  BRA `(.L_x_4662) ;  /* 0x0000000c00387947 */ /* 0x000fea0003800000 */
.L_x_4660:
[----:B------:R-:W4:Y:S02]  /*1f10*/  LDG.E.U8 R4, desc[UR36][R4.64] ;  /* 0x0000002404047981 */ /* 0x000f24000c1e1100 */
[----:B----4-:R-:W-:Y:S01]  /*1f20*/  I2FP.F32.U32 R18, R4 ;  /* 0x0000000400127245 */ /* 0x010fe20000201000 */
[----:B------:R-:W-:Y:S06]  /*1f30*/  BRA `(.L_x_4662) ;  /* 0x0000000c002c7947 */ /* 0x000fec0003800000 */
.L_x_4659:
[----:B------:R-:W-:-:S13]  /*1f40*/  ISETP.NE.AND P0, PT, R0, 0x2, PT ;  /* 0x000000020000780c */ /* 0x000fda0003f05270 */
[----:B------:R-:W-:Y:S05]  /*1f50*/  @!P0 BRA `(.L_x_4663) ;  /* 0x0000000000288947 */ /* 0x000fea0003800000 */
[----:B------:R-:W-:-:S13]  /*1f60*/  ISETP.NE.AND P0, PT, R0, 0x3, PT ;  /* 0x000000030000780c */ /* 0x000fda0003f05270 */
[----:B------:R-:W-:Y:S05]  /*1f70*/  @!P0 BRA `(.L_x_4664) ;  /* 0x0000000000148947 */ /* 0x000fea0003800000 */
[----:B------:R-:W-:-:S13]  /*1f80*/  ISETP.NE.AND P0, PT, R0, 0x4, PT ;  /* 0x000000040000780c */ /* 0x000fda0003f05270 */
[----:B------:R-:W-:Y:S05]  /*1f90*/  @P0 BRA `(.L_x_4661) ;  /* 0x0000000800b80947 */ /* 0x000fea0003800000 */
[----:B------:R-:W4:Y:S02]  /*1fa0*/  LDG.E.64 R4, desc[UR36][R4.64] ;  /* 0x0000002404047981 */ /* 0x000f24000c1e1b00 */
[----:B----4-:R0:W4:Y:S01]  /*1fb0*/  I2F.S64 R18, R4 ;  /* 0x0000000400127312 */ /* 0x0101220000301400 */
[----:B------:R-:W-:Y:S05]  /*1fc0*/  BRA `(.L_x_4662) ;  /* 0x0000000c00087947 */ /* 0x000fea0003800000 */
.L_x_4664:
[----:B------:R-:W4:Y:S02]  /*1fd0*/  LDG.E R4, desc[UR36][R4.64] ;  /* 0x0000002404047981 */ /* 0x000f24000c1e1900 */
[----:B----4-:R-:W-:Y:S01]  /*1fe0*/  I2FP.F32.S32 R18, R4 ;  /* 0x0000000400127245 */ /* 0x010fe20000201400 */
[----:B------:R-:W-:Y:S06]  /*1ff0*/  BRA `(.L_x_4662) ;  /* 0x0000000800fc7947 */ /* 0x000fec0003800000 */
.L_x_4663:
[----:B------:R-:W4:Y:S02]  /*2000*/  LDG.E.U16 R4, desc[UR36][R4.64] ;  /* 0x0000002404047981 */ /* 0x000f24000c1e1500 */
[----:B----4-:R0:W4:Y:S01]  /*2010*/  I2F.S16 R18, R4 ;  /* 0x0000000400127306 */ /* 0x0101220000101400 */
[----:B------:R-:W-:Y:S05]  /*2020*/  BRA `(.L_x_4662) ;  /* 0x0000000800f07947 */ /* 0x000fea0003800000 */
.L_x_4658:
        /* <DEDUP_REMOVED lines=8> */
.L_x_4666:
[----:B------:R-:W4:Y:S02]  /*20b0*/  LDG.E.U16 R4, desc[UR36][R4.64] ;  /* 0x0000002404047981 */ /* 0x000f24000c1e1500 */
[----:B----4-:R-:W-:Y:S01]  /*20c0*/  HADD2.F32 R18, -RZ, R4.H0_H0 ;  /* 0x20000004ff127230 */ /* 0x010fe20000004100 */
[----:B------:R-:W-:Y:S06]  /*20d0*/  BRA `(.L_x_4662) ;  /* 0x0000000800c47947 */ /* 0x000fec0003800000 */
.L_x_4665:
        /* <DEDUP_REMOVED lines=8> */
.L_x_4668:
[----:B------:R-:W4:Y:S02]  /*2160*/  LDG.E.U16 R4, desc[UR36][R4.64] ;  /* 0x0000002404047981 */ /* 0x000f24000c1e1500 */
[----:B----4-:R-:W-:Y:S01]  /*2170*/  HADD2.F32 R18, -RZ, R4.H0_H0 ;  /* 0x20000004ff127230 */ /* 0x010fe20000004100 */
[----:B------:R-:W-:Y:S06]  /*2180*/  BRA `(.L_x_4662) ;  /* 0x0000000800987947 */ /* 0x000fec0003800000 */
.L_x_4667:
[----:B------:R-:W4:Y:S01]  /*2190*/  LDG.E.64 R4, desc[UR36][R4.64] ;  /* 0x0000002404047981 */ /* 0x000f22000c1e1b00 */
[----:B------:R-:W-:Y:S01]  /*21a0*/  UMOV UR4, 0xf0000000 ;  /* 0xf000000000047882 */ /* 0x000fe20000000000 */
[----:B------:R-:W-:Y:S01]  /*21b0*/  UMOV UR5, 0x380fffff ;  /* 0x380fffff00057882 */ /* 0x000fe20000000000 */
[----:B----4-:R-:W0:Y:S01]  /*21c0*/  F2F.F32.F64 R18, R4 ;  /* 0x0000000400127310 */ /* 0x010e220000301000 */
[----:B------:R-:W-:-:S14]  /*21d0*/  DSETP.GEU.AND P0, PT, |R4|, UR4, PT ;  /* 0x0000000404007e2a */ /* 0x000fdc000bf0e200 */
[----:B0-----:R-:W-:Y:S01]  /*21e0*/  @!P0 FMUL R18, R18, 1.175494350822287508e-38 ;  /* 0x0080000012128820 */ /* 0x001fe20000400000 */
[----:B------:R-:W-:Y:S06]  /*21f0*/  BRA `(.L_x_4662) ;  /* 0x00000008007c7947 */ /* 0x000fec0003800000 */
.L_x_4657:
        /* <DEDUP_REMOVED lines=8> */
[----:B------:R-:W4:Y:S02]  /*2280*/  LDG.E.U8 R4, desc[UR36][R4.64] ;  /* 0x0000002404047981 */ /* 0x000f24000c1e1100 */
[----:B----4-:R-:W-:-:S04]  /*2290*/  ISETP.NE.AND P0, PT, R4, RZ, PT ;  /* 0x000000ff0400720c */ /* 0x010fc80003f05270 */
[----:B------:R-:W-:Y:S01]  /*22a0*/  FSEL R18, RZ, 1, !P0 ;  /* 0x3f800000ff127808 */ /* 0x000fe20004000000 */
[----:B------:R-:W-:Y:S08]  /*22b0*/  BRA `(.L_x_4662) ;  /* 0x00000008004c7947 */ /* 0x000ff00003800000 */
.L_x_4671:
[----:B------:R-:W4:Y:S01]  /*22c0*/  LDG.E.64 R4, desc[UR36][R4.64] ;  /* 0x0000002404047981 */ /* 0x000f22000c1e1b00 */
[----:B------:R-:W-:Y:S01]  /*22d0*/  UMOV UR4, 0xf0000000 ;  /* 0xf000000000047882 */ /* 0x000fe20000000000 */
[----:B------:R-:W-:Y:S01]  /*22e0*/  UMOV UR5, 0x380fffff ;  /* 0x380fffff00057882 */ /* 0x000fe20000000000 */
[----:B----4-:R-:W0:Y:S01]  /*22f0*/  F2F.F32.F64 R18, R4 ;  /* 0x0000000400127310 */ /* 0x010e220000301000 */
[----:B------:R-:W-:-:S14]  /*2300*/  DSETP.GEU.AND P0, PT, |R4|, UR4, PT ;  /* 0x0000000404007e2a */ /* 0x000fdc000bf0e200 */
[----:B0-----:R-:W-:Y:S01]  /*2310*/  @!P0 FMUL R18, R18, 1.175494350822287508e-38 ;  /* 0x0080000012128820 */ /* 0x001fe20000400000 */
[----:B------:R-:W-:Y:S06]  /*2320*/  BRA `(.L_x_4662) ;  /* 0x0000000800307947 */ /* 0x000fec0003800000 */
.L_x_4670:
[----:B------:R-:W-:-:S13]  /*2330*/  ISETP.NE.AND P0, PT, R0, 0xf, PT ;  /* 0x0000000f0000780c */ /* 0x000fda0003f05270 */
[----:B------:R-:W-:Y:S05]  /*2340*/  @!P0 BRA `(.L_x_4672) ;  /* 0x0000000000948947 */ /* 0x000fea0003800000 */
[----:B------:R-:W-:-:S13]  /*2350*/  ISETP.NE.AND P0, PT, R0, 0x17, PT ;  /* 0x000000170000780c */ /* 0x000fda0003f05270 */
[----:B------:R-:W-:Y:S05]  /*2360*/  @!P0 BRA `(.L_x_4673) ;  /* 0x0000000000588947 */ /* 0x000fea0003800000 */
[----:B------:R-:W-:-:S13]  /*2370*/  ISETP.NE.AND P0, PT, R0, 0x18, PT ;  /* 0x000000180000780c */ /* 0x000fda0003f05270 */
[----:B------:R-:W-:Y:S05]  /*2380*/  @P0 BRA `(.L_x_4661) ;  /* 0x0000000400bc0947 */ /* 0x000fea0003800000 */
[----:B------:R-:W4:Y:S01]  /*2390*/  LDG.E.U8 R18, desc[UR36][R4.64] ;  /* 0x0000002404127981 */ /* 0x000f22000c1e1100 */
[----:B------:R-:W-:Y:S02]  /*23a0*/  IMAD.MOV.U32 R8, RZ, RZ, -0x800000 ;  /* 0xff800000ff087424 */ /* 0x000fe400078e00ff */
[----:B----4-:R-:W-:-:S05]  /*23b0*/  IMAD.SHL.U32 R18, R18, 0x1000000, RZ ;  /* 0x0100000012127824 */ /* 0x010fca00078e00ff */
        /* <DEDUP_REMOVED lines=17> */
.L_x_4673:
[----:B------:R-:W4:Y:S02]  /*24d0*/  LDG.E.U8 R4, desc[UR36][R4.64] ;  /* 0x0000002404047981 */ /* 0x000f24000c1e1100 */
[----:B----4-:R-:W-:-:S05]  /*24e0*/  IMAD.SHL.U32 R0, R4, 0x2000000, RZ ;  /* 0x0200000004007824 */ /* 0x010fca00078e00ff */
        /* <DEDUP_REMOVED lines=11> */
.L_x_4672:
[----:B------:R-:W4:Y:S02]  /*25a0*/  LDG.E.U16 R4, desc[UR36][R4.64] ;  /* 0x0000002404047981 */ /* 0x000f24000c1e1500 */
[----:B----4-:R-:W-:Y:S01]  /*25b0*/  IMAD.U32 R18, R4, 0x10000, RZ ;  /* 0x0001000004127824 */ /* 0x010fe200078e00ff */
[----:B------:R-:W-:Y:S06]  /*25c0*/  BRA `(.L_x_4662) ;  /* 0x0000000400887947 */ /* 0x000fec0003800000 */
.L_x_4669:
        /* <DEDUP_REMOVED lines=8> */
[----:B------:R-:W4:Y:S02]  /*2650*/  LDG.E.U16 R4, desc[UR36][R4.64] ;  /* 0x0000002404047981 */ /* 0x000f24000c1e1500 */
[----:B----4-:R-:W-:Y:S01]  /*2660*/  I2FP.F32.U32 R18, R4 ;  /* 0x0000000400127245 */ /* 0x010fe20000201000 */
[----:B------:R-:W-:Y:S06]  /*2670*/  BRA `(.L_x_4662) ;  /* 0x00000004005c7947 */ /* 0x000fec0003800000 */
.L_x_4676:
[----:B------:R-:W4:Y:S01]  /*2680*/  LDG.E.U8 R3, desc[UR36][R4.64] ;  /* 0x0000002404037981 */ /* 0x000f22000c1e1100 */
[----:B------:R-:W-:Y:S01]  /*2690*/  IMAD.MOV.U32 R18, RZ, RZ, RZ ;  /* 0x000000ffff127224 */ /* 0x000fe200078e00ff */
[----:B----4-:R-:W-:-:S13]  /*26a0*/  ISETP.NE.AND P0, PT, R3, RZ, PT ;  /* 0x000000ff0300720c */ /* 0x010fda0003f05270 */
        /* <DEDUP_REMOVED lines=17> */
.L_x_4678:
[----:B------:R-:W-:Y:S05]  /*27c0*/  BSYNC B0 ;  /* 0x0000000000007941 */ /* 0x000fea0003800000 */
.L_x_4677:
[----:B------:R-:W-:Y:S01]  /*27d0*/  IMAD.SHL.U32 R3, R3, 0x100000, RZ ;  /* 0x0010000003037824 */ /* 0x000fe200078e00ff */
[----:B------:R-:W-:-:S04]  /*27e0*/  LEA R5, R0, 0x3b800000, 0x17 ;  /* 0x3b80000000057811 */ /* 0x000fc800078eb8ff */
[----:B------:R-:W-:Y:S01]  /*27f0*/  LOP3.LUT R18, R5, R3, R18, 0xfe, !PT ;  /* 0x0000000305127212 */ /* 0x000fe200078efe12 */
[----:B------:R-:W-:Y:S06]  /*2800*/  BRA `(.L_x_4662) ;  /* 0x0000000000f87947 */ /* 0x000fec0003800000 */
.L_x_4675:
        /* <DEDUP_REMOVED lines=20> */
.L_x_4680:
[----:B------:R-:W-:Y:S05]  /*2950*/  BSYNC B0 ;  /* 0x0000000000007941 */ /* 0x000fea0003800000 */
.L_x_4679:
[----:B------:R-:W-:Y:S01]  /*2960*/  IMAD.SHL.U32 R3, R3, 0x200000, RZ ;  /* 0x0020000003037824 */ /* 0x000fe200078e00ff */
[----:B------:R-:W-:-:S04]  /*2970*/  LEA R5, R0, 0x37800000, 0x17 ;  /* 0x3780000000057811 */ /* 0x000fc800078eb8ff */
[----:B------:R-:W-:Y:S01]  /*2980*/  LOP3.LUT R18, R5, R3, R18, 0xfe, !PT ;  /* 0x0000000305127212 */ /* 0x000fe200078efe12 */
[----:B------:R-:W-:Y:S06]  /*2990*/  BRA `(.L_x_4662) ;  /* 0x0000000000947947 */ /* 0x000fec0003800000 */
.L_x_4674:
[----:B------:R-:W-:-:S13]  /*29a0*/  ISETP.NE.AND P0, PT, R0, 0x1c, PT ;  /* 0x0000001c0000780c */ /* 0x000fda0003f05270 */
[----:B------:R-:W-:Y:S05]  /*29b0*/  @!P0 BRA `(.L_x_4681) ;  /* 0x0000000000848947 */ /* 0x000fea0003800000 */
[----:B------:R-:W-:-:S13]  /*29c0*/  ISETP.NE.AND P0, PT, R0, 0x1d, PT ;  /* 0x0000001d0000780c */ /* 0x000fda0003f05270 */
[----:B------:R-:W-:Y:S05]  /*29d0*/  @!P0 BRA `(.L_x_4682) ;  /* 0x0000000000708947 */ /* 0x000fea0003800000 */
[----:B------:R-:W-:-:S13]  /*29e0*/  ISETP.NE.AND P0, PT, R0, 0x2c, PT ;  /* 0x0000002c0000780c */ /* 0x000fda0003f05270 */
[----:B------:R-:W-:Y:S05]  /*29f0*/  @P0 BRA `(.L_x_4661) ;  /* 0x0000000000200947 */ /* 0x000fea0003800000 */
[----:B------:R-:W4:Y:S01]  /*2a00*/  LDG.E.U8 R4, desc[UR36][R4.64] ;  /* 0x0000002404047981 */ /* 0x000f22000c1e1100 */
[----:B------:R-:W-:Y:S01]  /*2a10*/  IMAD.MOV.U32 R18, RZ, RZ, 0x400000 ;  /* 0x00400000ff127424 */ /* 0x000fe200078e00ff */
[----:B----4-:R-:W-:-:S13]  /*2a20*/  ISETP.NE.AND P0, PT, R4, RZ, PT ;  /* 0x000000ff0400720c */ /* 0x010fda0003f05270 */
[----:B------:R-:W-:Y:S05]  /*2a30*/  @!P0 BRA `(.L_x_4662) ;  /* 0x00000000006c8947 */ /* 0x000fea0003800000 */
[----:B------:R-:W-:-:S13]  /*2a40*/  ISETP.NE.AND P0, PT, R4, 0xff, PT ;  /* 0x000000ff0400780c */ /* 0x000fda0003f05270 */
[----:B------:R-:W-:Y:S02]  /*2a50*/  @!P0 IMAD.MOV.U32 R18, RZ, RZ, 0x7f800001 ;  /* 0x7f800001ff128424 */ /* 0x000fe400078e00ff */
[----:B------:R-:W-:Y:S01]  /*2a60*/  @P0 IMAD.SHL.U32 R18, R4, 0x800000, RZ ;  /* 0x0080000004120824 */ /* 0x000fe200078e00ff */
[----:B------:R-:W-:Y:S06]  /*2a70*/  BRA `(.L_x_4662) ;  /* 0x00000000005c7947 */ /* 0x000fec0003800000 */
.L_x_4661:
        /* <DEDUP_REMOVED lines=15> */
[----:B0123-5:R-:W-:Y:S05]  /*2b70*/  CALL.ABS.NOINC R14 ;  /* 0x000000000e007343 */ /* 0x02ffea0003c00000 */
.L_x_4683:
[----:B------:R-:W-:Y:S01]  /*2b80*/  IMAD.MOV.U32 R18, RZ, RZ, RZ ;  /* 0x000000ffff127224 */ /* 0x000fe200078e00ff */
[----:B------:R-:W-:Y:S06]  /*2b90*/  BRA `(.L_x_4662) ;  /* 0x0000000000147947 */ /* 0x000fec0003800000 */
.L_x_4682:
[----:B------:R-:W4:Y:S02]  /*2ba0*/  LDG.E.64 R4, desc[UR36][R4.64] ;  /* 0x0000002404047981 */ /* 0x000f24000c1e1b00 */
[----:B----4-:R0:W4:Y:S01]  /*2bb0*/  I2F.U64 R18, R4 ;  /* 0x0000000400127312 */ /* 0x0101220000301000 */
[----:B------:R-:W-:Y:S05]  /*2bc0*/  BRA `(.L_x_4662) ;  /* 0x0000000000087947 */ /* 0x000fea0003800000 */
.L_x_4681:
[----:B------:R-:W4:Y:S02]  /*2bd0*/  LDG.E R4, desc[UR36][R4.64] ;  /* 0x0000002404047981 */ /* 0x000f24000c1e1900 */
[----:B----4-:R-:W-:-:S07]  /*2be0*/  I2FP.F32.U32 R18, R4 ;  /* 0x0000000400127245 */ /* 0x010fce0000201000 */
.L_x_4662:
[----:B------:R-:W-:Y:S05]  /*2bf0*/  BSYNC B6 ;  /* 0x0000000000067941 */ /* 0x000fea0003800000 */
.L_x_4656:
[----:B0-----:R-:W0:Y:S01]  /*2c00*/  LDC.64 R4, c[0x0][0x228] ;  /* 0x00008a00ff047b82 */ /* 0x001e220000000a00 */
        /* <DEDUP_REMOVED lines=19> */
.L_x_4688:
[----:B------:R-:W2:Y:S02]  /*2d40*/  LDG.E.U8 R4, desc[UR36][R4.64] ;  /* 0x0000002404047981 */ /* 0x000ea4000c1e1100 */
[----:B--2---:R-:W-:Y:S01]  /*2d50*/  I2FP.F32.U32 R27, R4 ;  /* 0x00000004001b7245 */ /* 0x004fe20000201000 */
[----:B------:R-:W-:Y:S06]  /*2d60*/  BRA `(.L_x_4690) ;  /* 0x0000000c002c7947 */ /* 0x000fec0003800000 */
.L_x_4687:
        /* <DEDUP_REMOVED lines=9> */
.L_x_4692:
[----:B------:R-:W2:Y:S02]  /*2e00*/  LDG.E R4, desc[UR36][R4.64] ;  /* 0x0000002404047981 */ /* 0x000ea4000c1e1900 */
[----:B--2---:R-:W-:Y:S01]  /*2e10*/  I2FP.F32.S32 R27, R4 ;  /* 0x00000004001b7245 */ /* 0x004fe20000201400 */
[----:B------:R-:W-:Y:S06]  /*2e20*/  BRA `(.L_x_4690) ;  /* 0x0000000800fc7947 */ /* 0x000fec0003800000 */
.L_x_4691:
[----:B------:R-:W2:Y:S02]  /*2e30*/  LDG.E.U16 R4, desc[UR36][R4.64] ;  /* 0x0000002404047981 */ /* 0x000ea4000c1e1500 */
[----:B--2---:R0:W2:Y:S01]  /*2e40*/  I2F.S16 R27, R4 ;  /* 0x00000004001b7306 */ /* 0x0040a20000101400 */
[----:B------:R-:W-:Y:S05]  /*2e50*/  BRA `(.L_x_4690) ;  /* 0x0000000800f07947 */ /* 0x000fea0003800000 */
.L_x_4686:
        /* <DEDUP_REMOVED lines=8> */
.L_x_4694:
[----:B------:R-:W2:Y:S02]  /*2ee0*/  LDG.E.U16 R4, desc[UR36][R4.64] ;  /* 0x0000002404047981 */ /* 0x000ea4000c1e1500 */
[----:B--2---:R-:W-:Y:S01]  /*2ef0*/  HADD2.F32 R27, -RZ, R4.H0_H0 ;  /* 0x20000004ff1b7230 */ /* 0x004fe20000004100 */
[----:B------:R-:W-:Y:S06]  /*2f00*/  BRA `(.L_x_4690) ;  /* 0x0000000800c47947 */ /* 0x000fec0003800000 */
.L_x_4693:
        /* <DEDUP_REMOVED lines=8> */
.L_x_4696:
[----:B------:R-:W2:Y:S02]  /*2f90*/  LDG.E.U16 R4, desc[UR36][R4.64] ;  /* 0x0000002404047981 */ /* 0x000ea4000c1e1500 */
[----:B--2---:R-:W-:Y:S01]  /*2fa0*/  HADD2.F32 R27, -RZ, R4.H0_H0 ;  /* 0x20000004ff1b7230 */ /* 0x004fe20000004100 */
[----:B------:R-:W-:Y:S06]  /*2fb0*/  BRA `(.L_x_4690) ;  /* 0x0000000800987947 */ /* 0x000fec0003800000 */
.L_x_4695:
[----:B------:R-:W2:Y:S01]  /*2fc0*/  LDG.E.64 R4, desc[UR36][R4.64] ;  /* 0x0000002404047981 */ /* 0x000ea2000c1e1b00 */
[----:B------:R-:W-:Y:S01]  /*2fd0*/  UMOV UR4, 0xf0000000 ;  /* 0xf000000000047882 */ /* 0x000fe20000000000 */
[----:B------:R-:W-:Y:S01]  /*2fe0*/  UMOV UR5, 0x380fffff ;  /* 0x380fffff00057882 */ /* 0x000fe20000000000 */
[----:B--2---:R-:W0:Y:S01]  /*2ff0*/  F2F.F32.F64 R27, R4 ;  /* 0x00000004001b7310 */ /* 0x004e220000301000 */
[----:B------:R-:W-:-:S14]  /*3000*/  DSETP.GEU.AND P0, PT, |R4|, UR4, PT ;  /* 0x0000000404007e2a */ /* 0x000fdc000bf0e200 */
[----:B0-----:R-:W-:Y:S01]  /*3010*/  @!P0 FMUL R27, R27, 1.175494350822287508e-38 ;  /* 0x008000001b1b8820 */ /* 0x001fe20000400000 */
[----:B------:R-:W-:Y:S06]  /*3020*/  BRA `(.L_x_4690) ;  /* 0x00000008007c7947 */ /* 0x000fec0003800000 */
.L_x_4685:
        /* <DEDUP_REMOVED lines=12> */
.L_x_4699:
[----:B------:R-:W2:Y:S01]  /*30f0*/  LDG.E.64 R4, desc[UR36][R4.64] ;  /* 0x0000002404047981 */ /* 0x000ea2000c1e1b00 */
[----:B------:R-:W-:Y:S01]  /*3100*/  UMOV UR4, 0xf0000000 ;  /* 0xf000000000047882 */ /* 0x000fe20000000000 */
[----:B------:R-:W-:Y:S01]  /*3110*/  UMOV UR5, 0x380fffff ;  /* 0x380fffff00057882 */ /* 0x000fe20000000000 */
[----:B--2---:R-:W0:Y:S01]  /*3120*/  F2F.F32.F64 R27, R4 ;  /* 0x00000004001b7310 */ /* 0x004e220000301000 */
[----:B------:R-:W-:-:S14]  /*3130*/  DSETP.GEU.AND P0, PT, |R4|, UR4, PT ;  /* 0x0000000404007e2a */ /* 0x000fdc000bf0e200 */
[----:B0-----:R-:W-:Y:S01]  /*3140*/  @!P0 FMUL R27, R27, 1.175494350822287508e-38 ;  /* 0x008000001b1b8820 */ /* 0x001fe20000400000 */
[----:B------:R-:W-:Y:S06]  /*3150*/  BRA `(.L_x_4690) ;  /* 0x0000000800307947 */ /* 0x000fec0003800000 */
.L_x_4698:
        /* <DEDUP_REMOVED lines=26> */
.L_x_4701:
        /* <DEDUP_REMOVED lines=13> */
.L_x_4700:
[----:B------:R-:W2:Y:S02]  /*33d0*/  LDG.E.U16 R4, desc[UR36][R4.64] ;  /* 0x0000002404047981 */ /* 0x000ea4000c1e1500 */
[----:B--2---:R-:W-:Y:S01]  /*33e0*/  IMAD.U32 R27, R4, 0x10000, RZ ;  /* 0x00010000041b7824 */ /* 0x004fe200078e00ff */
[----:B------:R-:W-:Y:S06]  /*33f0*/  BRA `(.L_x_4690) ;  /* 0x0000000400887947 */ /* 0x000fec0003800000 */
.L_x_4697:
        /* <DEDUP_REMOVED lines=11> */
.L_x_4704:
        /* <DEDUP_REMOVED lines=20> */
.L_x_4706:
[----:B------:R-:W-:Y:S05]  /*35f0*/  BSYNC B0 ;  /* 0x0000000000007941 */ /* 0x000fea0003800000 */
.L_x_4705:
[----:B------:R-:W-:Y:S01]  /*3600*/  IMAD.SHL.U32 R3, R3, 0x100000, RZ ;  /* 0x0010000003037824 */ /* 0x000fe200078e00ff */
[----:B------:R-:W-:-:S04]  /*3610*/  LEA R0, R0, 0x3b800000, 0x17 ;  /* 0x3b80000000007811 */ /* 0x000fc800078eb8ff */
[----:B------:R-:W-:Y:S01]  /*3620*/  LOP3.LUT R27, R0, R3, R27, 0xfe, !PT ;  /* 0x00000003001b7212 */ /* 0x000fe200078efe1b */
[----:B------:R-:W-:Y:S06]  /*3630*/  BRA `(.L_x_4690) ;  /* 0x0000000000f87947 */ /* 0x000fec0003800000 */
.L_x_4703:
        /* <DEDUP_REMOVED lines=20> */
.L_x_4708:
[----:B------:R-:W-:Y:S05]  /*3780*/  BSYNC B0 ;  /* 0x0000000000007941 */ /* 0x000fea0003800000 */
.L_x_4707:
[----:B------:R-:W-:Y:S01]  /*3790*/  IMAD.SHL.U32 R3, R3, 0x200000, RZ ;  /* 0x0020000003037824 */ /* 0x000fe200078e00ff */
[----:B------:R-:W-:-:S04]  /*37a0*/  LEA R0, R0, 0x37800000, 0x17 ;  /* 0x3780000000007811 */ /* 0x000fc800078eb8ff */
[----:B------:R-:W-:Y:S01]  /*37b0*/  LOP3.LUT R27, R0, R3, R27, 0xfe, !PT ;  /* 0x00000003001b7212 */ /* 0x000fe200078efe1b */
[----:B------:R-:W-:Y:S06]  /*37c0*/  BRA `(.L_x_4690) ;  /* 0x0000000000947947 */ /* 0x000fec0003800000 */
.L_x_4702:
        /* <DEDUP_REMOVED lines=14> */
.L_x_4689:
        /* <DEDUP_REMOVED lines=15> */
[----:B012345:R-:W-:Y:S05]  /*39a0*/  CALL.ABS.NOINC R14 ;  /* 0x000000000e007343 */ /* 0x03ffea0003c00000 */
.L_x_4711:
[----:B------:R-:W-:Y:S01]  /*39b0*/  IMAD.MOV.U32 R27, RZ, RZ, RZ ;  /* 0x000000ffff1b7224 */ /* 0x000fe200078e00ff */
[----:B------:R-:W-:Y:S06]  /*39c0*/  BRA `(.L_x_4690) ;  /* 0x0000000000147947 */ /* 0x000fec0003800000 */
.L_x_4710:
[----:B------:R-:W2:Y:S02]  /*39d0*/  LDG.E.64 R4, desc[UR36][R4.64] ;  /* 0x0000002404047981 */ /* 0x000ea4000c1e1b00 */
[----:B--2---:R0:W2:Y:S01]  /*39e0*/  I2F.U64 R27, R4 ;  /* 0x00000004001b7312 */ /* 0x0040a20000301000 */
[----:B------:R-:W-:Y:S05]  /*39f0*/  BRA `(.L_x_4690) ;  /* 0x0000000000087947 */ /* 0x000fea0003800000 */
.L_x_4709:
[----:B------:R-:W2:Y:S02]  /*3a00*/  LDG.E R4, desc[UR36][R4.64] ;  /* 0x0000002404047981 */ /* 0x000ea4000c1e1900 */
[----:B--2---:R-:W-:-:S07]  /*3a10*/  I2FP.F32.U32 R27, R4 ;  /* 0x00000004001b7245 */ /* 0x004fce0000201000 */
.L_x_4690:
[----:B------:R-:W-:Y:S05]  /*3a20*/  BSYNC B6 ;  /* 0x0000000000067941 */ /* 0x000fea0003800000 */
.L_x_4684:
[----:B------:R-:W-:-:S07]  /*3a30*/  VIADD R23, R23, 0x80 ;  /* 0x0000008017177836 */ /* 0x000fce0000000000 */
.L_x_4655:
[----:B------:R-:W-:Y:S05]  /*3a40*/  BSYNC B7 ;  /* 0x0000000000077941 */ /* 0x000fea0003800000 */
.L_x_4654:
[----:B------:R-:W-:Y:S01]  /*3a50*/  ISETP.GE.AND P0, PT, R23, R25, PT ;  /* 0x000000191700720c */ /* 0x000fe20003f06270 */
[----:B------:R-:W-:Y:S01]  /*3a60*/  BSSY B7, `(.L_x_4712) ;  /* 0x00001ce000077945 */ /* 0x000fe20003800000 */
[----:B------:R-:W-:Y:S02]  /*3a70*/  IMAD.MOV.U32 R29, RZ, RZ, RZ ;  /* 0x000000ffff1d7224 */ /* 0x000fe400078e00ff */
[----:B------:R-:W-:Y:S02]  /*3a80*/  IMAD.MOV.U32 R17, RZ, RZ, RZ ;  /* 0x000000ffff117224 */ /* 0x000fe400078e00ff */
[----:B------:R-:W-:-:S07]  /*3a90*/  IMAD.MOV.U32 R22, RZ, RZ, RZ ;  /* 0x000000ffff167224 */ /* 0x000fce00078e00ff */
[----:B------:R-:W-:Y:S05]  /*3aa0*/  @P0 BRA `(.L_x_4713) ;  /* 0x0000001c00240947 */ /* 0x000fea0003800000 */
[----:B0---4-:R-:W0:Y:S01]  /*3ab0*/  LDC.64 R4, c[0x0][0x220] ;  /* 0x00008800ff047b82 */ /* 0x011e220000000a00 */
        /* <DEDUP_REMOVED lines=20> */
.L_x_4718:
[----:B------:R-:W4:Y:S02]  /*3c00*/  LDG.E.U8 R4, desc[UR36][R4.64] ;  /* 0x0000002404047981 */ /* 0x000f24000c1e1100 */
[----:B----4-:R-:W-:Y:S01]  /*3c10*/  I2FP.F32.U32 R17, R4 ;  /* 0x0000000400117245 */ /* 0x010fe20000201000 */
[----:B------:R-:W-:Y:S06]  /*3c20*/  BRA `(.L_x_4720) ;  /* 0x0000000c002c7947 */ /* 0x000fec0003800000 */
.L_x_4717:
        /* <DEDUP_REMOVED lines=9> */
.L_x_4722:
[----:B------:R-:W4:Y:S02]  /*3cc0*/  LDG.E R4, desc[UR36][R4.64] ;  /* 0x0000002404047981 */ /* 0x000f24000c1e1900 */
[----:B----4-:R-:W-:Y:S01]  /*3cd0*/  I2FP.F32.S32 R17, R4 ;  /* 0x0000000400117245 */ /* 0x010fe20000201400 */
[----:B------:R-:W-:Y:S06]  /*3ce0*/  BRA `(.L_x_4720) ;  /* 0x0000000800fc7947 */ /* 0x000fec0003800000 */
.L_x_4721:
[----:B------:R-:W4:Y:S02]  /*3cf0*/  LDG.E.U16 R4, desc[UR36][R4.64] ;  /* 0x0000002404047981 */ /* 0x000f24000c1e1500 */
[----:B----4-:R0:W4:Y:S01]  /*3d00*/  I2F.S16 R17, R4 ;  /* 0x0000000400117306 */ /* 0x0101220000101400 */
[----:B------:R-:W-:Y:S05]  /*3d10*/  BRA `(.L_x_4720) ;  /* 0x0000000800f07947 */ /* 0x000fea0003800000 */
.L_x_4716:
        /* <DEDUP_REMOVED lines=8> */
.L_x_4724:
[----:B------:R-:W4:Y:S02]  /*3da0*/  LDG.E.U16 R4, desc[UR36][R4.64] ;  /* 0x0000002404047981 */ /* 0x000f24000c1e1500 */
[----:B----4-:R-:W-:Y:S01]  /*3db0*/  HADD2.F32 R17, -RZ, R4.H0_H0 ;  /* 0x20000004ff117230 */ /* 0x010fe20000004100 */
[----:B------:R-:W-:Y:S06]  /*3dc0*/  BRA `(.L_x_4720) ;  /* 0x0000000800c47947 */ /* 0x000fec0003800000 */
.L_x_4723:
        /* <DEDUP_REMOVED lines=8> */
.L_x_4726:
[----:B------:R-:W4:Y:S02]  /*3e50*/  LDG.E.U16 R4, desc[UR36][R4.64] ;  /* 0x0000002404047981 */ /* 0x000f24000c1e1500 */
[----:B----4-:R-:W-:Y:S01]  /*3e60*/  HADD2.F32 R17, -RZ, R4.H0_H0 ;  /* 0x20000004ff117230 */ /* 0x010fe20000004100 */
[----:B------:R-:W-:Y:S06]  /*3e70*/  BRA `(.L_x_4720) ;  /* 0x0000000800987947 */ /* 0x000fec0003800000 */
.L_x_4725:
[----:B------:R-:W4:Y:S01]  /*3e80*/  LDG.E.64 R4, desc[UR36][R4.64] ;  /* 0x0000002404047981 */ /* 0x000f22000c1e1b00 */
[----:B------:R-:W-:Y:S01]  /*3e90*/  UMOV UR4, 0xf0000000 ;  /* 0xf000000000047882 */ /* 0x000fe20000000000 */
[----:B------:R-:W-:Y:S01]  /*3ea0*/  UMOV UR5, 0x380fffff ;  /* 0x380fffff00057882 */ /* 0x000fe20000000000 */
[----:B----4-:R-:W0:Y:S01]  /*3eb0*/  F2F.F32.F64 R17, R4 ;  /* 0x0000000400117310 */ /* 0x010e220000301000 */
[----:B------:R-:W-:-:S14]  /*3ec0*/  DSETP.GEU.AND P0, PT, |R4|, UR4, PT ;  /* 0x0000000404007e2a */ /* 0x000fdc000bf0e200 */
[----:B0-----:R-:W-:Y:S01]  /*3ed0*/  @!P0 FMUL R17, R17, 1.175494350822287508e-38 ;  /* 0x0080000011118820 */ /* 0x001fe20000400000 */
[----:B------:R-:W-:Y:S06]  /*3ee0*/  BRA `(.L_x_4720) ;  /* 0x00000008007c7947 */ /* 0x000fec0003800000 */
.L_x_4715:
        /* <DEDUP_REMOVED lines=12> */
.L_x_4729:
[----:B------:R-:W4:Y:S01]  /*3fb0*/  LDG.E.64 R4, desc[UR36][R4.64] ;  /* 0x0000002404047981 */ /* 0x000f22000c1e1b00 */
[----:B------:R-:W-:Y:S01]  /*3fc0*/  UMOV UR4, 0xf0000000 ;  /* 0xf000000000047882 */ /* 0x000fe20000000000 */
[----:B------:R-:W-:Y:S01]  /*3fd0*/  UMOV UR5, 0x380fffff ;  /* 0x380fffff00057882 */ /* 0x000fe20000000000 */
[----:B----4-:R-:W0:Y:S01]  /*3fe0*/  F2F.F32.F64 R17, R4 ;  /* 0x0000000400117310 */ /* 0x010e220000301000 */
[----:B------:R-:W-:-:S14]  /*3ff0*/  DSETP.GEU.AND P0, PT, |R4|, UR4, PT ;  /* 0x0000000404007e2a */ /* 0x000fdc000bf0e200 */
[----:B0-----:R-:W-:Y:S01]  /*4000*/  @!P0 FMUL R17, R17, 1.175494350822287508e-38 ;  /* 0x0080000011118820 */ /* 0x001fe20000400000 */
[----:B------:R-:W-:Y:S06]  /*4010*/  BRA `(.L_x_4720) ;  /* 0x0000000800307947 */ /* 0x000fec0003800000 */
.L_x_4728:
        /* <DEDUP_REMOVED lines=26> */
.L_x_4731:
        /* <DEDUP_REMOVED lines=13> */
.L_x_4730:
[----:B------:R-:W4:Y:S02]  /*4290*/  LDG.E.U16 R4, desc[UR36][R4.64] ;  /* 0x0000002404047981 */ /* 0x000f24000c1e1500 */
[----:B----4-:R-:W-:Y:S01]  /*42a0*/  IMAD.U32 R17, R4, 0x10000, RZ ;  /* 0x0001000004117824 */ /* 0x010fe200078e00ff */
[----:B------:R-:W-:Y:S06]  /*42b0*/  BRA `(.L_x_4720) ;  /* 0x0000000400887947 */ /* 0x000fec0003800000 */
.L_x_4727:
        /* <DEDUP_REMOVED lines=11> */
.L_x_4734:
        /* <DEDUP_REMOVED lines=20> */
.L_x_4736:
[----:B------:R-:W-:Y:S05]  /*44b0*/  BSYNC B0 ;  /* 0x0000000000007941 */ /* 0x000fea0003800000 */
.L_x_4735:
[----:B------:R-:W-:Y:S01]  /*44c0*/  IMAD.SHL.U32 R3, R3, 0x100000, RZ ;  /* 0x0010000003037824 */ /* 0x000fe200078e00ff */
[----:B------:R-:W-:-:S04]  /*44d0*/  LEA R0, R0, 0x3b800000, 0x17 ;  /* 0x3b80000000007811 */ /* 0x000fc800078eb8ff */
[----:B------:R-:W-:Y:S01]  /*44e0*/  LOP3.LUT R17, R0, R3, R17, 0xfe, !PT ;  /* 0x0000000300117212 */ /* 0x000fe200078efe11 */
[----:B------:R-:W-:Y:S06]  /*44f0*/  BRA `(.L_x_4720) ;  /* 0x0000000000f87947 */ /* 0x000fec0003800000 */
.L_x_4733:
        /* <DEDUP_REMOVED lines=20> */
.L_x_4738:
[----:B------:R-:W-:Y:S05]  /*4640*/  BSYNC B0 ;  /* 0x0000000000007941 */ /* 0x000fea0003800000 */
.L_x_4737:
[----:B------:R-:W-:Y:S01]  /*4650*/  IMAD.SHL.U32 R3, R3, 0x200000, RZ ;  /* 0x0020000003037824 */ /* 0x000fe200078e00ff */
[----:B------:R-:W-:-:S04]  /*4660*/  LEA R0, R0, 0x37800000, 0x17 ;  /* 0x3780000000007811 */ /* 0x000fc800078eb8ff */
[----:B------:R-:W-:Y:S01]  /*4670*/  LOP3.LUT R17, R0, R3, R17, 0xfe, !PT ;  /* 0x0000000300117212 */ /* 0x000fe200078efe11 */
[----:B------:R-:W-:Y:S06]  /*4680*/  BRA `(.L_x_4720) ;  /* 0x0000000000947947 */ /* 0x000fec0003800000 */
.L_x_4732:
        /* <DEDUP_REMOVED lines=14> */
.L_x_4719:
        /* <DEDUP_REMOVED lines=16> */
.L_x_4741:
[----:B------:R-:W-:Y:S01]  /*4870*/  IMAD.MOV.U32 R17, RZ, RZ, RZ ;  /* 0x000000ffff117224 */ /* 0x000fe200078e00ff */
[----:B------:R-:W-:Y:S06]  /*4880*/  BRA `(.L_x_4720) ;  /* 0x0000000000147947 */ /* 0x000fec0003800000 */
.L_x_4740:
[----:B------:R-:W4:Y:S02]  /*4890*/  LDG.E.64 R4, desc[UR36][R4.64] ;  /* 0x0000002404047981 */ /* 0x000f24000c1e1b00 */
[----:B----4-:R0:W4:Y:S01]  /*48a0*/  I2F.U64 R17, R4 ;  /* 0x0000000400117312 */ /* 0x0101220000301000 */
[----:B------:R-:W-:Y:S05]  /*48b0*/  BRA `(.L_x_4720) ;  /* 0x0000000000087947 */ /* 0x000fea0003800000 */
.L_x_4739:
[----:B------:R-:W4:Y:S02]  /*48c0*/  LDG.E R4, desc[UR36][R4.64] ;  /* 0x0000002404047981 */ /* 0x000f24000c1e1900 */
[----:B----4-:R-:W-:-:S07]  /*48d0*/  I2FP.F32.U32 R17, R4 ;  /* 0x0000000400117245 */ /* 0x010fce0000201000 */
.L_x_4720:
[----:B------:R-:W-:Y:S05]  /*48e0*/  BSYNC B6 ;  /* 0x0000000000067941 */ /* 0x000fea0003800000 */
.L_x_4714:
[----:B------:R-:W1:Y:S01]  /*48f0*/  LDC.U8 R6, c[0x0][0x235] ;  /* 0x00008d40ff067b82 */ /* 0x000e620000000000 */
[----:B------:R-:W-:Y:S01]  /*4900*/  ULDC UR4, c[0x0][0x23c] ;  /* 0x00008f0000047ab9 */ /* 0x000fe20000000800 */
[----:B------:R-:W-:Y:S01]  /*4910*/  BSSY B6, `(.L_x_4742) ;  /* 0x00000e1000067945 */ /* 0x000fe20003800000 */
        /* <DEDUP_REMOVED lines=18> */
.L_x_4746:
[----:B------:R-:W2:Y:S02]  /*4a40*/  LDG.E.U8 R4, desc[UR36][R4.64] ;  /* 0x0000002404047981 */ /* 0x000ea4000c1e1100 */
[----:B--2---:R-:W-:Y:S01]  /*4a50*/  I2FP.F32.U32 R22, R4 ;  /* 0x0000000400167245 */ /* 0x004fe20000201000 */
[----:B------:R-:W-:Y:S06]  /*4a60*/  BRA `(.L_x_4748) ;  /* 0x0000000c002c7947 */ /* 0x000fec0003800000 */
.L_x_4745:
        /* <DEDUP_REMOVED lines=9> */
.L_x_4750:
[----:B------:R-:W2:Y:S02]  /*4b00*/  LDG.E R4, desc[UR36][R4.64] ;  /* 0x0000002404047981 */ /* 0x000ea4000c1e1900 */
[----:B--2---:R-:W-:Y:S01]  /*4b10*/  I2FP.F32.S32 R22, R4 ;  /* 0x0000000400167245 */ /* 0x004fe20000201400 */
[----:B------:R-:W-:Y:S06]  /*4b20*/  BRA `(.L_x_4748) ;  /* 0x0000000800fc7947 */ /* 0x000fec0003800000 */
.L_x_4749:
[----:B------:R-:W2:Y:S02]  /*4b30*/  LDG.E.U16 R4, desc[UR36][R4.64] ;  /* 0x0000002404047981 */ /* 0x000ea4000c1e1500 */
[----:B--2---:R0:W1:Y:S01]  /*4b40*/  I2F.S16 R22, R4 ;  /* 0x0000000400167306 */ /* 0x0040620000101400 */
[----:B------:R-:W-:Y:S05]  /*4b50*/  BRA `(.L_x_4748) ;  /* 0x0000000800f07947 */ /* 0x000fea0003800000 */
.L_x_4744:
        /* <DEDUP_REMOVED lines=8> */
.L_x_4752:
[----:B------:R-:W2:Y:S02]  /*4be0*/  LDG.E.U16 R4, desc[UR36][R4.64] ;  /* 0x0000002404047981 */ /* 0x000ea4000c1e1500 */
[----:B--2---:R-:W-:Y:S01]  /*4bf0*/  HADD2.F32 R22, -RZ, R4.H0_H0 ;  /* 0x20000004ff167230 */ /* 0x004fe20000004100 */
[----:B------:R-:W-:Y:S06]  /*4c00*/  BRA `(.L_x_4748) ;  /* 0x0000000800c47947 */ /* 0x000fec0003800000 */
.L_x_4751:
        /* <DEDUP_REMOVED lines=8> */
.L_x_4754:
[----:B------:R-:W2:Y:S02]  /*4c90*/  LDG.E.U16 R4, desc[UR36][R4.64] ;  /* 0x0000002404047981 */ /* 0x000ea4000c1e1500 */
[----:B--2---:R-:W-:Y:S01]  /*4ca0*/  HADD2.F32 R22, -RZ, R4.H0_H0 ;  /* 0x20000004ff167230 */ /* 0x004fe20000004100 */
[----:B------:R-:W-:Y:S06]  /*4cb0*/  BRA `(.L_x_4748) ;  /* 0x0000000800987947 */ /* 0x000fec0003800000 */
.L_x_4753:
[----:B------:R-:W2:Y:S01]  /*4cc0*/  LDG.E.64 R4, desc[UR36][R4.64] ;  /* 0x0000002404047981 */ /* 0x000ea2000c1e1b00 */
[----:B------:R-:W-:Y:S01]  /*4cd0*/  UMOV UR4, 0xf0000000 ;  /* 0xf000000000047882 */ /* 0x000fe20000000000 */
[----:B------:R-:W-:Y:S01]  /*4ce0*/  UMOV UR5, 0x380fffff ;  /* 0x380fffff00057882 */ /* 0x000fe20000000000 */
[----:B--2---:R-:W0:Y:S01]  /*4cf0*/  F2F.F32.F64 R22, R4 ;  /* 0x0000000400167310 */ /* 0x004e220000301000 */
[----:B------:R-:W-:-:S14]  /*4d00*/  DSETP.GEU.AND P0, PT, |R4|, UR4, PT ;  /* 0x0000000404007e2a */ /* 0x000fdc000bf0e200 */
[----:B0-----:R-:W-:Y:S01]  /*4d10*/  @!P0 FMUL R22, R22, 1.175494350822287508e-38 ;  /* 0x0080000016168820 */ /* 0x001fe20000400000 */
[----:B------:R-:W-:Y:S06]  /*4d20*/  BRA `(.L_x_4748) ;  /* 0x00000008007c7947 */ /* 0x000fec0003800000 */
.L_x_4743:
        /* <DEDUP_REMOVED lines=12> */
.L_x_4757:
[----:B------:R-:W2:Y:S01]  /*4df0*/  LDG.E.64 R4, desc[UR36][R4.64] ;  /* 0x0000002404047981 */ /* 0x000ea2000c1e1b00 */
[----:B------:R-:W-:Y:S01]  /*4e00*/  UMOV UR4, 0xf0000000 ;  /* 0xf000000000047882 */ /* 0x000fe20000000000 */
[----:B------:R-:W-:Y:S01]  /*4e10*/  UMOV UR5, 0x380fffff ;  /* 0x380fffff00057882 */ /* 0x000fe20000000000 */
[----:B--2---:R-:W0:Y:S01]  /*4e20*/  F2F.F32.F64 R22, R4 ;  /* 0x0000000400167310 */ /* 0x004e220000301000 */
[----:B------:R-:W-:-:S14]  /*4e30*/  DSETP.GEU.AND P0, PT, |R4|, UR4, PT ;  /* 0x0000000404007e2a */ /* 0x000fdc000bf0e200 */
[----:B0-----:R-:W-:Y:S01]  /*4e40*/  @!P0 FMUL R22, R22, 1.175494350822287508e-38 ;  /* 0x0080000016168820 */ /* 0x001fe20000400000 */
[----:B------:R-:W-:Y:S06]  /*4e50*/  BRA `(.L_x_4748) ;  /* 0x0000000800307947 */ /* 0x000fec0003800000 */
.L_x_4756:
        /* <DEDUP_REMOVED lines=26> */
.L_x_4759:
        /* <DEDUP_REMOVED lines=13> */
.L_x_4758:
[----:B------:R-:W2:Y:S02]  /*50d0*/  LDG.E.U16 R4, desc[UR36][R4.64] ;  /* 0x0000002404047981 */ /* 0x000ea4000c1e1500 */
[----:B--2---:R-:W-:Y:S01]  /*50e0*/  IMAD.U32 R22, R4, 0x10000, RZ ;  /* 0x0001000004167824 */ /* 0x004fe200078e00ff */
[----:B------:R-:W-:Y:S06]  /*50f0*/  BRA `(.L_x_4748) ;  /* 0x0000000400887947 */ /* 0x000fec0003800000 */
.L_x_4755:
        /* <DEDUP_REMOVED lines=11> */
.L_x_4762:
        /* <DEDUP_REMOVED lines=20> */
.L_x_4764:
[----:B------:R-:W-:Y:S05]  /*52f0*/  BSYNC B0 ;  /* 0x0000000000007941 */ /* 0x000fea0003800000 */
.L_x_4763:
[----:B------:R-:W-:Y:S01]  /*5300*/  IMAD.SHL.U32 R3, R3, 0x100000, RZ ;  /* 0x0010000003037824 */ /* 0x000fe200078e00ff */
[----:B------:R-:W-:-:S04]  /*5310*/  LEA R5, R0, 0x3b800000, 0x17 ;  /* 0x3b80000000057811 */ /* 0x000fc800078eb8ff */
[----:B------:R-:W-:Y:S01]  /*5320*/  LOP3.LUT R22, R5, R3, R22, 0xfe, !PT ;  /* 0x0000000305167212 */ /* 0x000fe200078efe16 */
[----:B------:R-:W-:Y:S06]  /*5330*/  BRA `(.L_x_4748) ;  /* 0x0000000000f87947 */ /* 0x000fec0003800000 */
.L_x_4761:
        /* <DEDUP_REMOVED lines=20> */
.L_x_4766:
[----:B------:R-:W-:Y:S05]  /*5480*/  BSYNC B0 ;  /* 0x0000000000007941 */ /* 0x000fea0003800000 */
.L_x_4765:
[----:B------:R-:W-:Y:S01]  /*5490*/  IMAD.SHL.U32 R3, R3, 0x200000, RZ ;  /* 0x0020000003037824 */ /* 0x000fe200078e00ff */
[----:B------:R-:W-:-:S04]  /*54a0*/  LEA R5, R0, 0x37800000, 0x17 ;  /* 0x3780000000057811 */ /* 0x000fc800078eb8ff */
[----:B------:R-:W-:Y:S01]  /*54b0*/  LOP3.LUT R22, R5, R3, R22, 0xfe, !PT ;  /* 0x0000000305167212 */ /* 0x000fe200078efe16 */
[----:B------:R-:W-:Y:S06]  /*54c0*/  BRA `(.L_x_4748) ;  /* 0x0000000000947947 */ /* 0x000fec0003800000 */
.L_x_4760:
        /* <DEDUP_REMOVED lines=14> */
.L_x_4747:
        /* <DEDUP_REMOVED lines=16> */
.L_x_4769:
[----:B------:R-:W-:Y:S01]  /*56b0*/  IMAD.MOV.U32 R22, RZ, RZ, RZ ;  /* 0x000000ffff167224 */ /* 0x000fe200078e00ff */
[----:B------:R-:W-:Y:S06]  /*56c0*/  BRA `(.L_x_4748) ;  /* 0x0000000000147947 */ /* 0x000fec0003800000 */
.L_x_4768:
[----:B------:R-:W2:Y:S02]  /*56d0*/  LDG.E.64 R4, desc[UR36][R4.64] ;  /* 0x0000002404047981 */ /* 0x000ea4000c1e1b00 */
[----:B--2---:R0:W1:Y:S01]  /*56e0*/  I2F.U64 R22, R4 ;  /* 0x0000000400167312 */ /* 0x0040620000301000 */
[----:B------:R-:W-:Y:S05]  /*56f0*/  BRA `(.L_x_4748) ;  /* 0x0000000000087947 */ /* 0x000fea0003800000 */
.L_x_4767:
[----:B------:R-:W2:Y:S02]  /*5700*/  LDG.E R4, desc[UR36][R4.64] ;  /* 0x0000002404047981 */ /* 0x000ea4000c1e1900 */
[----:B--2---:R-:W-:-:S07]  /*5710*/  I2FP.F32.U32 R22, R4 ;  /* 0x0000000400167245 */ /* 0x004fce0000201000 */
.L_x_4748:
[----:B------:R-:W-:Y:S05]  /*5720*/  BSYNC B6 ;  /* 0x0000000000067941 */ /* 0x000fea0003800000 */
.L_x_4742:
[----:B------:R-:W-:-:S07]  /*5730*/  VIADD R23, R23, 0x80 ;  /* 0x0000008017177836 */ /* 0x000fce0000000000 */
.L_x_4713:
[----:B------:R-:W-:Y:S05]  /*5740*/  BSYNC B7 ;  /* 0x0000000000077941 */ /* 0x000fea0003800000 */
.L_x_4712:
[----:B------:R-:W-:Y:S01]  /*5750*/  ISETP.GE.AND P0, PT, R23, R25, PT ;  /* 0x000000191700720c */ /* 0x000fe20003f06270 */
[----:B------:R-:W-:Y:S01]  /*5760*/  BSSY B7, `(.L_x_4770) ;  /* 0x00001c6000077945 */ /* 0x000fe20003800000 */
[----:B------:R-:W-:-:S11]  /*5770*/  IMAD.MOV.U32 R16, RZ, RZ, RZ ;  /* 0x000000ffff107224 */ /* 0x000fd600078e00ff */
        /* <DEDUP_REMOVED lines=22> */
.L_x_4776:
[----:B------:R-:W4:Y:S02]  /*58e0*/  LDG.E.U8 R4, desc[UR36][R4.64] ;  /* 0x0000002404047981 */ /* 0x000f24000c1e1100 */
[----:B----4-:R-:W-:Y:S01]  /*58f0*/  I2FP.F32.U32 R16, R4 ;  /* 0x0000000400107245 */ /* 0x010fe20000201000 */
[----:B------:R-:W-:Y:S06]  /*5900*/  BRA `(.L_x_4778) ;  /* 0x0000000c002c7947 */ /* 0x000fec0003800000 */
.L_x_4775:
        /* <DEDUP_REMOVED lines=9> */
.L_x_4780:
[----:B------:R-:W4:Y:S02]  /*59a0*/  LDG.E R4, desc[UR36][R4.64] ;  /* 0x0000002404047981 */ /* 0x000f24000c1e1900 */
[----:B----4-:R-:W-:Y:S01]  /*59b0*/  I2FP.F32.S32 R16, R4 ;  /* 0x0000000400107245 */ /* 0x010fe20000201400 */
[----:B------:R-:W-:Y:S06]  /*59c0*/  BRA `(.L_x_4778) ;  /* 0x0000000800fc7947 */ /* 0x000fec0003800000 */
.L_x_4779:
[----:B------:R-:W4:Y:S02]  /*59d0*/  LDG.E.U16 R4, desc[UR36][R4.64] ;  /* 0x0000002404047981 */ /* 0x000f24000c1e1500 */
[----:B----4-:R0:W4:Y:S01]  /*59e0*/  I2F.S16 R16, R4 ;  /* 0x0000000400107306 */ /* 0x0101220000101400 */
[----:B------:R-:W-:Y:S05]  /*59f0*/  BRA `(.L_x_4778) ;  /* 0x0000000800f07947 */ /* 0x000fea0003800000 */
.L_x_4774:
        /* <DEDUP_REMOVED lines=8> */
.L_x_4782:
[----:B------:R-:W4:Y:S02]  /*5a80*/  LDG.E.U16 R4, desc[UR36][R4.64] ;  /* 0x0000002404047981 */ /* 0x000f24000c1e1500 */
[----:B----4-:R-:W-:Y:S01]  /*5a90*/  HADD2.F32 R16, -RZ, R4.H0_H0 ;  /* 0x20000004ff107230 */ /* 0x010fe20000004100 */
[----:B------:R-:W-:Y:S06]  /*5aa0*/  BRA `(.L_x_4778) ;  /* 0x0000000800c47947 */ /* 0x000fec0003800000 */
.L_x_4781:
        /* <DEDUP_REMOVED lines=8> */
.L_x_4784:
[----:B------:R-:W4:Y:S02]  /*5b30*/  LDG.E.U16 R4, desc[UR36][R4.64] ;  /* 0x0000002404047981 */ /* 0x000f24000c1e1500 */
[----:B----4-:R-:W-:Y:S01]  /*5b40*/  HADD2.F32 R16, -RZ, R4.H0_H0 ;  /* 0x20000004ff107230 */ /* 0x010fe20000004100 */
[----:B------:R-:W-:Y:S06]  /*5b50*/  BRA `(.L_x_4778) ;  /* 0x0000000800987947 */ /* 0x000fec0003800000 */
.L_x_4783:
[----:B------:R-:W4:Y:S01]  /*5b60*/  LDG.E.64 R4, desc[UR36][R4.64] ;  /* 0x0000002404047981 */ /* 0x000f22000c1e1b00 */
[----:B------:R-:W-:Y:S01]  /*5b70*/  UMOV UR4, 0xf0000000 ;  /* 0xf000000000047882 */ /* 0x000fe20000000000 */
[----:B------:R-:W-:Y:S01]  /*5b80*/  UMOV UR5, 0x380fffff ;  /* 0x380fffff00057882 */ /* 0x000fe20000000000 */
[----:B----4-:R-:W0:Y:S01]  /*5b90*/  F2F.F32.F64 R16, R4 ;  /* 0x0000000400107310 */ /* 0x010e220000301000 */
[----:B------:R-:W-:-:S14]  /*5ba0*/  DSETP.GEU.AND P0, PT, |R4|, UR4, PT ;  /* 0x0000000404007e2a */ /* 0x000fdc000bf0e200 */
[----:B0-----:R-:W-:Y:S01]  /*5bb0*/  @!P0 FMUL R16, R16, 1.175494350822287508e-38 ;  /* 0x0080000010108820 */ /* 0x001fe20000400000 */
[----:B------:R-:W-:Y:S06]  /*5bc0*/  BRA `(.L_x_4778) ;  /* 0x00000008007c7947 */ /* 0x000fec0003800000 */
.L_x_4773:
        /* <DEDUP_REMOVED lines=12> */
.L_x_4787:
[----:B------:R-:W4:Y:S01]  /*5c90*/  LDG.E.64 R4, desc[UR36][R4.64] ;  /* 0x0000002404047981 */ /* 0x000f22000c1e1b00 */
[----:B------:R-:W-:Y:S01]  /*5ca0*/  UMOV UR4, 0xf0000000 ;  /* 0xf000000000047882 */ /* 0x000fe20000000000 */
[----:B------:R-:W-:Y:S01]  /*5cb0*/  UMOV UR5, 0x380fffff ;  /* 0x380fffff00057882 */ /* 0x000fe20000000000 */
[----:B----4-:R-:W0:Y:S01]  /*5cc0*/  F2F.F32.F64 R16, R4 ;  /* 0x0000000400107310 */ /* 0x010e220000301000 */
[----:B------:R-:W-:-:S14]  /*5cd0*/  DSETP.GEU.AND P0, PT, |R4|, UR4, PT ;  /* 0x0000000404007e2a */ /* 0x000fdc000bf0e200 */
[----:B0-----:R-:W-:Y:S01]  /*5ce0*/  @!P0 FMUL R16, R16, 1.175494350822287508e-38 ;  /* 0x0080000010108820 */ /* 0x001fe20000400000 */
[----:B------:R-:W-:Y:S06]  /*5cf0*/  BRA `(.L_x_4778) ;  /* 0x0000000800307947 */ /* 0x000fec0003800000 */
.L_x_4786:
        /* <DEDUP_REMOVED lines=26> */
.L_x_4789:
        /* <DEDUP_REMOVED lines=13> */
.L_x_4788:
[----:B------:R-:W4:Y:S02]  /*5f70*/  LDG.E.U16 R4, desc[UR36][R4.64] ;  /* 0x0000002404047981 */ /* 0x000f24000c1e1500 */
[----:B----4-:R-:W-:Y:S01]  /*5f80*/  IMAD.U32 R16, R4, 0x10000, RZ ;  /* 0x0001000004107824 */ /* 0x010fe200078e00ff */
[----:B------:R-:W-:Y:S06]  /*5f90*/  BRA `(.L_x_4778) ;  /* 0x0000000400887947 */ /* 0x000fec0003800000 */
.L_x_4785:
        /* <DEDUP_REMOVED lines=11> */
.L_x_4792:
        /* <DEDUP_REMOVED lines=20> */
.L_x_4794:
[----:B------:R-:W-:Y:S05]  /*6190*/  BSYNC B0 ;  /* 0x0000000000007941 */ /* 0x000fea0003800000 */
.L_x_4793:
[----:B------:R-:W-:Y:S01]  /*61a0*/  IMAD.SHL.U32 R3, R3, 0x100000, RZ ;  /* 0x0010000003037824 */ /* 0x000fe200078e00ff */
[----:B------:R-:W-:-:S04]  /*61b0*/  LEA R5, R0, 0x3b800000, 0x17 ;  /* 0x3b80000000057811 */ /* 0x000fc800078eb8ff */
[----:B------:R-:W-:Y:S01]  /*61c0*/  LOP3.LUT R16, R5, R3, R16, 0xfe, !PT ;  /* 0x0000000305107212 */ /* 0x000fe200078efe10 */
[----:B------:R-:W-:Y:S06]  /*61d0*/  BRA `(.L_x_4778) ;  /* 0x0000000000f87947 */ /* 0x000fec0003800000 */
.L_x_4791:
        /* <DEDUP_REMOVED lines=20> */
.L_x_4796:
[----:B------:R-:W-:Y:S05]  /*6320*/  BSYNC B0 ;  /* 0x0000000000007941 */ /* 0x000fea0003800000 */
.L_x_4795:
[----:B------:R-:W-:Y:S01]  /*6330*/  IMAD.SHL.U32 R3, R3, 0x200000, RZ ;  /* 0x0020000003037824 */ /* 0x000fe200078e00ff */
[----:B------:R-:W-:-:S04]  /*6340*/  LEA R5, R0, 0x37800000, 0x17 ;  /* 0x3780000000057811 */ /* 0x000fc800078eb8ff */
[----:B------:R-:W-:Y:S01]  /*6350*/  LOP3.LUT R16, R5, R3, R16, 0xfe, !PT ;  /* 0x0000000305107212 */ /* 0x000fe200078efe10 */
[----:B------:R-:W-:Y:S06]  /*6360*/  BRA `(.L_x_4778) ;  /* 0x0000000000947947 */ /* 0x000fec0003800000 */
.L_x_4790:
        /* <DEDUP_REMOVED lines=14> */
.L_x_4777:
        /* <DEDUP_REMOVED lines=16> */
.L_x_4799:
[----:B------:R-:W-:Y:S01]  /*6550*/  IMAD.MOV.U32 R16, RZ, RZ, RZ ;  /* 0x000000ffff107224 */ /* 0x000fe200078e00ff */
[----:B------:R-:W-:Y:S06]  /*6560*/  BRA `(.L_x_4778) ;  /* 0x0000000000147947 */ /* 0x000fec0003800000 */
.L_x_4798:
[----:B------:R-:W4:Y:S02]  /*6570*/  LDG.E.64 R4, desc[UR36][R4.64] ;  /* 0x0000002404047981 */ /* 0x000f24000c1e1b00 */
[----:B----4-:R0:W4:Y:S01]  /*6580*/  I2F.U64 R16, R4 ;  /* 0x0000000400107312 */ /* 0x0101220000301000 */
[----:B------:R-:W-:Y:S05]  /*6590*/  BRA `(.L_x_4778) ;  /* 0x0000000000087947 */ /* 0x000fea0003800000 */
.L_x_4797:
[----:B------:R-:W4:Y:S02]  /*65a0*/  LDG.E R4, desc[UR36][R4.64] ;  /* 0x0000002404047981 */ /* 0x000f24000c1e1900 */
[----:B----4-:R-:W-:-:S07]  /*65b0*/  I2FP.F32.U32 R16, R4 ;  /* 0x0000000400107245 */ /* 0x010fce0000201000 */
.L_x_4778:
[----:B------:R-:W-:Y:S05]  /*65c0*/  BSYNC B6 ;  /* 0x0000000000067941 */ /* 0x000fea0003800000 */
.L_x_4772:
        /* <DEDUP_REMOVED lines=20> */
.L_x_4803:
[----:B------:R-:W2:Y:S02]  /*6710*/  LDG.E.U8 R4, desc[UR36][R4.64] ;  /* 0x0000002404047981 */ /* 0x000ea4000c1e1100 */
[----:B--2---:R-:W-:Y:S01]  /*6720*/  I2FP.F32.U32 R29, R4 ;  /* 0x00000004001d7245 */ /* 0x004fe20000201000 */
[----:B------:R-:W-:Y:S06]  /*6730*/  BRA `(.L_x_4771) ;  /* 0x0000000c00207947 */ /* 0x000fec0003800000 */
.L_x_4802:
        /* <DEDUP_REMOVED lines=9> */
.L_x_4806:
[----:B------:R-:W2:Y:S02]  /*67d0*/  LDG.E R4, desc[UR36][R4.64] ;  /* 0x0000002404047981 */ /* 0x000ea4000c1e1900 */
[----:B--2---:R-:W-:Y:S01]  /*67e0*/  I2FP.F32.S32 R29, R4 ;  /* 0x00000004001d7245 */ /* 0x004fe20000201400 */
[----:B------:R-:W-:Y:S06]  /*67f0*/  BRA `(.L_x_4771) ;  /* 0x0000000800f07947 */ /* 0x000fec0003800000 */
.L_x_4805:
[----:B------:R-:W2:Y:S02]  /*6800*/  LDG.E.U16 R4, desc[UR36][R4.64] ;  /* 0x0000002404047981 */ /* 0x000ea4000c1e1500 */
[----:B--2---:R0:W1:Y:S01]  /*6810*/  I2F.S16 R29, R4 ;  /* 0x00000004001d7306 */ /* 0x0040620000101400 */
[----:B------:R-:W-:Y:S05]  /*6820*/  BRA `(.L_x_4771) ;  /* 0x0000000800e47947 */ /* 0x000fea0003800000 */
.L_x_4801:
        /* <DEDUP_REMOVED lines=8> */
.L_x_4808:
[----:B------:R-:W2:Y:S02]  /*68b0*/  LDG.E.U16 R4, desc[UR36][R4.64] ;  /* 0x0000002404047981 */ /* 0x000ea4000c1e1500 */
[----:B--2---:R-:W-:Y:S01]  /*68c0*/  HADD2.F32 R29, -RZ, R4.H0_H0 ;  /* 0x20000004ff1d7230 */ /* 0x004fe20000004100 */
[----:B------:R-:W-:Y:S06]  /*68d0*/  BRA `(.L_x_4771) ;  /* 0x0000000800b87947 */ /* 0x000fec0003800000 */
.L_x_4807:
        /* <DEDUP_REMOVED lines=8> */
.L_x_4810:
[----:B------:R-:W2:Y:S02]  /*6960*/  LDG.E.U16 R4, desc[UR36][R4.64] ;  /* 0x0000002404047981 */ /* 0x000ea4000c1e1500 */
[----:B--2---:R-:W-:Y:S01]  /*6970*/  HADD2.F32 R29, -RZ, R4.H0_H0 ;  /* 0x20000004ff1d7230 */ /* 0x004fe20000004100 */
[----:B------:R-:W-:Y:S06]  /*6980*/  BRA `(.L_x_4771) ;  /* 0x00000008008c7947 */ /* 0x000fec0003800000 */
.L_x_4809:
[----:B------:R-:W2:Y:S01]  /*6990*/  LDG.E.64 R4, desc[UR36][R4.64] ;  /* 0x0000002404047981 */ /* 0x000ea2000c1e1b00 */
[----:B------:R-:W-:Y:S01]  /*69a0*/  UMOV UR4, 0xf0000000 ;  /* 0xf000000000047882 */ /* 0x000fe20000000000 */
[----:B------:R-:W-:Y:S01]  /*69b0*/  UMOV UR5, 0x380fffff ;  /* 0x380fffff00057882 */ /* 0x000fe20000000000 */
[----:B--2---:R-:W0:Y:S01]  /*69c0*/  F2F.F32.F64 R29, R4 ;  /* 0x00000004001d7310 */ /* 0x004e220000301000 */
[----:B------:R-:W-:-:S14]  /*69d0*/  DSETP.GEU.AND P0, PT, |R4|, UR4, PT ;  /* 0x0000000404007e2a */ /* 0x000fdc000bf0e200 */
[----:B0-----:R-:W-:Y:S01]  /*69e0*/  @!P0 FMUL R29, R29, 1.175494350822287508e-38 ;  /* 0x008000001d1d8820 */ /* 0x001fe20000400000 */
[----:B------:R-:W-:Y:S06]  /*69f0*/  BRA `(.L_x_4771) ;  /* 0x0000000800707947 */ /* 0x000fec0003800000 */
.L_x_4800:
        /* <DEDUP_REMOVED lines=12> */
.L_x_4813:
[----:B------:R-:W2:Y:S01]  /*6ac0*/  LDG.E.64 R4, desc[UR36][R4.64] ;  /* 0x0000002404047981 */ /* 0x000ea2000c1e1b00 */
[----:B------:R-:W-:Y:S01]  /*6ad0*/  UMOV UR4, 0xf0000000 ;  /* 0xf000000000047882 */ /* 0x000fe20000000000 */
[----:B------:R-:W-:Y:S01]  /*6ae0*/  UMOV UR5, 0x380fffff ;  /* 0x380fffff00057882 */ /* 0x000fe20000000000 */
[----:B--2---:R-:W0:Y:S01]  /*6af0*/  F2F.F32.F64 R29, R4 ;  /* 0x00000004001d7310 */ /* 0x004e220000301000 */
[----:B------:R-:W-:-:S14]  /*6b00*/  DSETP.GEU.AND P0, PT, |R4|, UR4, PT ;  /* 0x0000000404007e2a */ /* 0x000fdc000bf0e200 */
[----:B0-----:R-:W-:Y:S01]  /*6b10*/  @!P0 FMUL R29, R29, 1.175494350822287508e-38 ;  /* 0x008000001d1d8820 */ /* 0x001fe20000400000 */
[----:B------:R-:W-:Y:S06]  /*6b20*/  BRA `(.L_x_4771) ;  /* 0x0000000800247947 */ /* 0x000fec0003800000 */
.L_x_4812:
        /* <DEDUP_REMOVED lines=26> */
.L_x_4815:
        /* <DEDUP_REMOVED lines=13> */
.L_x_4814:
[----:B------:R-:W2:Y:S02]  /*6da0*/  LDG.E.U16 R4, desc[UR36][R4.64] ;  /* 0x0000002404047981 */ /* 0x000ea4000c1e1500 */
[----:B--2---:R-:W-:Y:S01]  /*6db0*/  IMAD.U32 R29, R4, 0x10000, RZ ;  /* 0x00010000041d7824 */ /* 0x004fe200078e00ff */
[----:B------:R-:W-:Y:S06]  /*6dc0*/  BRA `(.L_x_4771) ;  /* 0x00000004007c7947 */ /* 0x000fec0003800000 */
.L_x_4811:
        /* <DEDUP_REMOVED lines=11> */
.L_x_4818:
[----:B------:R-:W2:Y:S02]  /*6e80*/  LDG.E.U8 R3, desc[UR36][R4.64] ;  /* 0x0000002404037981 */ /* 0x000ea4000c1e1100 */
        /* <DEDUP_REMOVED lines=18> */
.L_x_4820:
[----:B------:R-:W-:Y:S05]  /*6fb0*/  BSYNC B0 ;  /* 0x0000000000007941 */ /* 0x000fea0003800000 */
.L_x_4819:
[----:B------:R-:W-:Y:S01]  /*6fc0*/  IMAD.SHL.U32 R3, R3, 0x100000, RZ ;  /* 0x0010000003037824 */ /* 0x000fe200078e00ff */
[----:B------:R-:W-:-:S04]  /*6fd0*/  LEA R0, R0, 0x3b800000, 0x17 ;  /* 0x3b80000000007811 */ /* 0x000fc800078eb8ff */
[----:B------:R-:W-:Y:S01]  /*6fe0*/  LOP3.LUT R29, R0, R3, R29, 0xfe, !PT ;  /* 0x00000003001d7212 */ /* 0x000fe200078efe1d */
[----:B------:R-:W-:Y:S06]  /*6ff0*/  BRA `(.L_x_4771) ;  /* 0x0000000000f07947 */ /* 0x000fec0003800000 */
.L_x_4817:
        /* <DEDUP_REMOVED lines=19> */
.L_x_4822:
[----:B------:R-:W-:Y:S05]  /*7130*/  BSYNC B0 ;  /* 0x0000000000007941 */ /* 0x000fea0003800000 */
.L_x_4821:
[----:B------:R-:W-:Y:S01]  /*7140*/  IMAD.SHL.U32 R3, R3, 0x200000, RZ ;  /* 0x0020000003037824 */ /* 0x000fe200078e00ff */
[----:B------:R-:W-:-:S04]  /*7150*/  LEA R0, R0, 0x37800000, 0x17 ;  /* 0x3780000000007811 */ /* 0x000fc800078eb8ff */
[----:B------:R-:W-:Y:S01]  /*7160*/  LOP3.LUT R29, R0, R3, R29, 0xfe, !PT ;  /* 0x00000003001d7212 */ /* 0x000fe200078efe1d */
[----:B------:R-:W-:Y:S06]  /*7170*/  BRA `(.L_x_4771) ;  /* 0x0000000000907947 */ /* 0x000fec0003800000 */
.L_x_4816:
        /* <DEDUP_REMOVED lines=14> */
.L_x_4804:
        /* <DEDUP_REMOVED lines=16> */
.L_x_4825:
[----:B------:R-:W-:Y:S05]  /*7360*/  BRA `(.L_x_4771) ;  /* 0x0000000000147947 */ /* 0x000fea0003800000 */
.L_x_4824:
[----:B------:R-:W2:Y:S02]  /*7370*/  LDG.E.64 R4, desc[UR36][R4.64] ;  /* 0x0000002404047981 */ /* 0x000ea4000c1e1b00 */
[----:B--2---:R0:W1:Y:S01]  /*7380*/  I2F.U64 R29, R4 ;  /* 0x00000004001d7312 */ /* 0x0040620000301000 */
[----:B------:R-:W-:Y:S05]  /*7390*/  BRA `(.L_x_4771) ;  /* 0x0000000000087947 */ /* 0x000fea0003800000 */
.L_x_4823:
[----:B------:R-:W2:Y:S02]  /*73a0*/  LDG.E R4, desc[UR36][R4.64] ;  /* 0x0000002404047981 */ /* 0x000ea4000c1e1900 */
[----:B--2---:R-:W-:-:S07]  /*73b0*/  I2FP.F32.U32 R29, R4 ;  /* 0x00000004001d7245 */ /* 0x004fce0000201000 */
.L_x_4771:
[----:B------:R-:W-:Y:S05]  /*73c0*/  BSYNC B7 ;  /* 0x0000000000077941 */ /* 0x000fea0003800000 */
.L_x_4770:
[----:B------:R-:W0:Y:S01]  /*73d0*/  S2R R26, SR_TID.X ;  /* 0x00000000001a7919 */ /* 0x000e220000002100 */
[----:B------:R-:W-:Y:S01]  /*73e0*/  BSSY B6, `(.L_x_4826) ;  /* 0x0000114000067945 */ /* 0x000fe20003800000 */
[C---:B0-----:R-:W-:Y:S01]  /*73f0*/  VIADD R6, R26.reuse, 0x100 ;  /* 0x000001001a067836 */ /* 0x041fe20000000000 */
[C---:B------:R-:W-:Y:S01]  /*7400*/  ISETP.GE.AND P3, PT, R26.reuse, R25, PT ;  /* 0x000000191a00720c */ /* 0x040fe20003f66270 */
[----:B------:R-:W-:-:S03]  /*7410*/  VIADD R28, R26, 0x80 ;  /* 0x000000801a1c7836 */ /* 0x000fc60000000000 */
[-C--:B------:R-:W-:Y:S01]  /*7420*/  ISETP.GE.AND P1, PT, R6, R25.reuse, PT ;  /* 0x000000190600720c */ /* 0x080fe20003f26270 */
[----:B------:R-:W-:Y:S01]  /*7430*/  VIADD R6, R26, 0x180 ;  /* 0x000001801a067836 */ /* 0x000fe20000000000 */
[----:B------:R-:W-:-:S04]  /*7440*/  ISETP.GE.AND P0, PT, R28, R25, PT ;  /* 0x000000191c00720c */ /* 0x000fc80003f06270 */
[----:B------:R-:W-:-:S03]  /*7450*/  ISETP.GE.AND P2, PT, R6, R25, PT ;  /* 0x000000190600720c */ /* 0x000fc60003f46270 */
[----:B--2--5:R-:W3:Y:S08]  /*7460*/  @!P3 MUFU.RCP R8, R24 ;  /* 0x000000180008b308 */ /* 0x024ef00000001000 */
[----:B-1----:R-:W4:Y:S08]  /*7470*/  @!P1 MUFU.RCP R6, R22 ;  /* 0x0000001600069308 */ /* 0x002f300000001000 */
[----:B------:R-:W0:Y:S01]  /*7480*/  @!P2 MUFU.RCP R29, R29 ;  /* 0x0000001d001da308 */ /* 0x000e220000001000 */
[----:B---3--:R-:W-:-:S07]  /*7490*/  @!P3 FMUL.FTZ R0, R8, R19 ;  /* 0x000000130800b220 */ /* 0x008fce0000410000 */
[----:B------:R-:W1:Y:S01]  /*74a0*/  @!P0 MUFU.RCP R27, R27 ;  /* 0x0000001b001b8308 */ /* 0x000e620000001000 */
[----:B----4-:R-:W-:-:S07]  /*74b0*/  @!P1 FMUL.FTZ R23, R6, R17 ;  /* 0x0000001106179220 */ /* 0x010fce0000410000 */
[----:B------:R2:W3:Y:S01]  /*74c0*/  @!P3 FRND.TRUNC R4, R0 ;  /* 0x000000000004b307 */ /* 0x0004e2000020d000 */
[----:B0-----:R-:W-:Y:S02]  /*74d0*/  @!P2 FMUL.FTZ R17, R29, R16 ;  /* 0x000000101d11a220 */ /* 0x001fe40000410000 */
[----:B------:R-:W0:Y:S05]  /*74e0*/  LDC.U8 R16, c[0x0][0x240] ;  /* 0x00009000ff107b82 */ /* 0x000e2a0000000000 */
[----:B------:R2:W4:Y:S01]  /*74f0*/  @!P1 FRND.TRUNC R22, R23 ;  /* 0x0000001700169307 */ /* 0x000522000020d000 */
[----:B-1----:R-:W-:-:S07]  /*7500*/  @!P0 FMUL.FTZ R19, R27, R18 ;  /* 0x000000121b138220 */ /* 0x002fce0000410000 */
[----:B------:R2:W1:Y:S08]  /*7510*/  @!P2 FRND.TRUNC R24, R17 ;  /* 0x000000110018a307 */ /* 0x000470000020d000 */
[----:B------:R2:W0:Y:S01]  /*7520*/  @!P0 FRND.TRUNC R18, R19 ;  /* 0x0000001300128307 */ /* 0x000422000020d000 */
[----:B---34-:R-:W-:Y:S05]  /*7530*/  @P3 BRA `(.L_x_4827) ;  /* 0x0000000c00f83947 */ /* 0x018fea0003800000 */
[----:B------:R-:W3:Y:S01]  /*7540*/  LDC.64 R8, c[0x0][0x218] ;  /* 0x00008600ff087b82 */ /* 0x000ee20000000a00 */
[----:B------:R-:W-:Y:S01]  /*7550*/  IMAD R3, R2, 0x200, R26 ;  /* 0x0000020002037824 */ /* 0x000fe200078e021a */
[----:B0-----:R-:W-:Y:S01]  /*7560*/  PRMT R6, R16, 0x9910, RZ ;  /* 0x0000991010067816 */ /* 0x001fe200000000ff */
[----:B------:R-:W-:Y:S02]  /*7570*/  ULDC UR4, c[0x0][0x244] ;  /* 0x0000910000047ab9 */ /* 0x000fe40000000800 */
[----:B------:R-:W-:Y:S02]  /*7580*/  IMAD R5, R3, UR4, RZ ;  /* 0x0000000403057c24 */ /* 0x000fe4000f8e02ff */
[----:B------:R-:W-:-:S05]  /*7590*/  IMAD.MOV.U32 R3, RZ, RZ, R6 ;  /* 0x000000ffff037224 */ /* 0x000fca00078e0006 */
[----:B------:R-:W-:Y:S02]  /*75a0*/  ISETP.GT.AND P0, PT, R3, 0x9, PT ;  /* 0x000000090300780c */ /* 0x000fe40003f04270 */
[----:B---3--:R-:W-:-:S05]  /*75b0*/  IADD3 R8, P1, R5, R8, RZ ;  /* 0x0000000805087210 */ /* 0x008fca0007f3e0ff */
        /* <DEDUP_REMOVED lines=10> */
[----:B------:R-:W0:Y:S01]  /*7660*/  F2I.TRUNC.NTZ R3, R0 ;  /* 0x0000000000037305 */ /* 0x000e22000020f100 */
[----:B------:R-:W-:Y:S01]  /*7670*/  IMAD.MOV.U32 R26, RZ, RZ, R28 ;  /* 0x000000ffff1a7224 */ /* 0x000fe200078e001c */
[----:B0-----:R0:W-:Y:S01]  /*7680*/  STG.E.U8 desc[UR36][R8.64], R3 ;  /* 0x0000000308007986 */ /* 0x0011e2000c101124 */
[----:B------:R-:W-:Y:S05]  /*7690*/  BRA `(.L_x_4827) ;  /* 0x0000000c00a07947 */ /* 0x000fea0003800000 */
.L_x_4831:
[----:B------:R-:W0:Y:S01]  /*76a0*/  F2I.S64.TRUNC R4, R0 ;  /* 0x0000000000047311 */ /* 0x000e22000020d900 */
[----:B------:R-:W-:Y:S01]  /*76b0*/  IMAD.MOV.U32 R26, RZ, RZ, R28 ;  /* 0x000000ffff1a7224 */ /* 0x000fe200078e001c */
[----:B0-----:R0:W-:Y:S01]  /*76c0*/  STG.E.U8 desc[UR36][R8.64], R4 ;  /* 0x0000000408007986 */ /* 0x0011e2000c101124 */
[----:B------:R-:W-:Y:S05]  /*76d0*/  BRA `(.L_x_4827) ;  /* 0x0000000c00907947 */ /* 0x000fea0003800000 */
.L_x_4830:
[----:B------:R-:W-:-:S13]  /*76e0*/  ISETP.NE.AND P0, PT, R3, 0x2, PT ;  /* 0x000000020300780c */ /* 0x000fda0003f05270 */
[----:B------:R-:W-:Y:S05]  /*76f0*/  @!P0 BRA `(.L_x_4833) ;  /* 0x0000000000308947 */ /* 0x000fea0003800000 */
[----:B------:R-:W-:-:S13]  /*7700*/  ISETP.NE.AND P0, PT, R3, 0x3, PT ;  /* 0x000000030300780c */ /* 0x000fda0003f05270 */
[----:B------:R-:W-:Y:S05]  /*7710*/  @!P0 BRA `(.L_x_4834) ;  /* 0x0000000000188947 */ /* 0x000fea0003800000 */
[----:B------:R-:W-:-:S13]  /*7720*/  ISETP.NE.AND P0, PT, R3, 0x4, PT ;  /* 0x000000040300780c */ /* 0x000fda0003f05270 */
[----:B------:R-:W-:Y:S05]  /*7730*/  @P0 BRA `(.L_x_4832) ;  /* 0x0000000c00140947 */ /* 0x000fea0003800000 */
[----:B------:R-:W0:Y:S01]  /*7740*/  F2I.S64.TRUNC R4, R0 ;  /* 0x0000000000047311 */ /* 0x000e22000020d900 */
[----:B------:R-:W-:Y:S01]  /*7750*/  IMAD.MOV.U32 R26, RZ, RZ, R28 ;  /* 0x000000ffff1a7224 */ /* 0x000fe200078e001c */
[----:B0-----:R0:W-:Y:S01]  /*7760*/  STG.E.64 desc[UR36][R8.64], R4 ;  /* 0x0000000408007986 */ /* 0x0011e2000c101b24 */
[----:B------:R-:W-:Y:S05]  /*7770*/  BRA `(.L_x_4827) ;  /* 0x0000000c00687947 */ /* 0x000fea0003800000 */
.L_x_4834:
[----:B------:R-:W0:Y:S01]  /*7780*/  F2I.TRUNC.NTZ R3, R0 ;  /* 0x0000000000037305 */ /* 0x000e22000020f100 */
[----:B------:R-:W-:Y:S01]  /*7790*/  IMAD.MOV.U32 R26, RZ, RZ, R28 ;  /* 0x000000ffff1a7224 */ /* 0x000fe200078e001c */
[----:B0-----:R0:W-:Y:S01]  /*77a0*/  STG.E desc[UR36][R8.64], R3 ;  /* 0x0000000308007986 */ /* 0x0011e2000c101924 */
[----:B------:R-:W-:Y:S05]  /*77b0*/  BRA `(.L_x_4827) ;  /* 0x0000000c00587947 */ /* 0x000fea0003800000 */
.L_x_4833:
[----:B------:R-:W0:Y:S01]  /*77c0*/  F2I.TRUNC.NTZ R3, R0 ;  /* 0x0000000000037305 */ /* 0x000e22000020f100 */
[----:B------:R-:W-:Y:S01]  /*77d0*/  IMAD.MOV.U32 R26, RZ, RZ, R28 ;  /* 0x000000ffff1a7224 */ /* 0x000fe200078e001c */
[----:B0-----:R0:W-:Y:S01]  /*77e0*/  STG.E.U16 desc[UR36][R8.64], R3 ;  /* 0x0000000308007986 */ /* 0x0011e2000c101524 */
[----:B------:R-:W-:Y:S05]  /*77f0*/  BRA `(.L_x_4827) ;  /* 0x0000000c00487947 */ /* 0x000fea0003800000 */
.L_x_4829:
[----:B------:R-:W-:-:S13]  /*7800*/  ISETP.GT.AND P0, PT, R3, 0x6, PT ;  /* 0x000000060300780c */ /* 0x000fda0003f04270 */
[----:B------:R-:W-:Y:S05]  /*7810*/  @P0 BRA `(.L_x_4835) ;  /* 0x00000000002c0947 */ /* 0x000fea0003800000 */
[----:B------:R-:W-:-:S13]  /*7820*/  ISETP.NE.AND P0, PT, R3, 0x5, PT ;  /* 0x000000050300780c */ /* 0x000fda0003f05270 */
[----:B------:R-:W-:Y:S05]  /*7830*/  @!P0 BRA `(.L_x_4836) ;  /* 0x0000000000148947 */ /* 0x000fea0003800000 */
[----:B------:R-:W-:-:S13]  /*7840*/  ISETP.NE.AND P0, PT, R3, 0x6, PT ;  /* 0x000000060300780c */ /* 0x000fda0003f05270 */
[----:B------:R-:W-:Y:S05]  /*7850*/  @P0 BRA `(.L_x_4832) ;  /* 0x0000000800cc0947 */ /* 0x000fea0003800000 */
[----:B------:R0:W-:Y:S01]  /*7860*/  STG.E desc[UR36][R8.64], R4 ;  /* 0x0000000408007986 */ /* 0x0001e2000c101924 */
[----:B------:R-:W-:Y:S01]  /*7870*/  IMAD.MOV.U32 R26, RZ, RZ, R28 ;  /* 0x000000ffff1a7224 */ /* 0x000fe200078e001c */
[----:B------:R-:W-:Y:S06]  /*7880*/  BRA `(.L_x_4827) ;  /* 0x0000000c00247947 */ /* 0x000fec0003800000 */
.L_x_4836:
[----:B------:R-:W-:Y:S01]  /*7890*/  F2FP.F16.F32.PACK_AB R4, RZ, R4 ;  /* 0x00000004ff04723e */ /* 0x000fe200000000ff */
[----:B------:R-:W-:-:S04]  /*78a0*/  IMAD.MOV.U32 R26, RZ, RZ, R28 ;  /* 0x000000ffff1a7224 */ /* 0x000fc800078e001c */
[----:B------:R0:W-:Y:S01]  /*78b0*/  STG.E.U16 desc[UR36][R8.64], R4 ;  /* 0x0000000408007986 */ /* 0x0001e2000c101524 */
[----:B------:R-:W-:Y:S05]  /*78c0*/  BRA `(.L_x_4827) ;  /* 0x0000000c00147947 */ /* 0x000fea0003800000 */
.L_x_4835:
[----:B------:R-:W-:-:S13]  /*78d0*/  ISETP.NE.AND P0, PT, R3, 0x7, PT ;  /* 0x000000070300780c */ /* 0x000fda0003f05270 */
[----:B------:R-:W-:Y:S05]  /*78e0*/  @!P0 BRA `(.L_x_4837) ;  /* 0x0000000000348947 */ /* 0x000fea0003800000 */
[----:B------:R-:W-:-:S13]  /*78f0*/  ISETP.NE.AND P0, PT, R3, 0x8, PT ;  /* 0x000000080300780c */ /* 0x000fda0003f05270 */
[----:B------:R-:W-:Y:S05]  /*7900*/  @!P0 BRA `(.L_x_4838) ;  /* 0x0000000000188947 */ /* 0x000fea0003800000 */
[----:B------:R-:W-:-:S13]  /*7910*/  ISETP.NE.AND P0, PT, R3, 0x9, PT ;  /* 0x000000090300780c */ /* 0x000fda0003f05270 */
[----:B------:R-:W-:Y:S05]  /*7920*/  @P0 BRA `(.L_x_4832) ;  /* 0x0000000800980947 */ /* 0x000fea0003800000 */
[----:B------:R-:W-:Y:S02]  /*7930*/  IMAD.MOV.U32 R5, RZ, RZ, RZ ;  /* 0x000000ffff057224 */ /* 0x000fe400078e00ff */
[----:B------:R-:W-:-:S03]  /*7940*/  IMAD.MOV.U32 R26, RZ, RZ, R28 ;  /* 0x000000ffff1a7224 */ /* 0x000fc600078e001c */
[----:B------:R4:W-:Y:S01]  /*7950*/  STG.E.64 desc[UR36][R8.64], R4 ;  /* 0x0000000408007986 */ /* 0x0009e2000c101b24 */
[----:B------:R-:W-:Y:S05]  /*7960*/  BRA `(.L_x_4827) ;  /* 0x0000000800ec7947 */ /* 0x000fea0003800000 */
.L_x_4838:
[----:B------:R-:W-:Y:S01]  /*7970*/  F2FP.F16.F32.PACK_AB R3, RZ, R4 ;  /* 0x00000004ff03723e */ /* 0x000fe200000000ff */
[----:B------:R-:W-:-:S03]  /*7980*/  IMAD.MOV.U32 R26, RZ, RZ, R28 ;  /* 0x000000ffff1a7224 */ /* 0x000fc600078e001c */
[----:B------:R-:W-:-:S05]  /*7990*/  PRMT R3, R3, 0x5410, RZ ;  /* 0x0000541003037816 */ /* 0x000fca00000000ff */
[----:B------:R0:W-:Y:S01]  /*79a0*/  STG.E desc[UR36][R8.64], R3 ;  /* 0x0000000308007986 */ /* 0x0001e2000c101924 */
[----:B------:R-:W-:Y:S05]  /*79b0*/  BRA `(.L_x_4827) ;  /* 0x0000000800d87947 */ /* 0x000fea0003800000 */
.L_x_4837:
[----:B------:R-:W-:Y:S01]  /*79c0*/  FMUL.FTZ R4, R4, 1 ;  /* 0x3f80000004047820 */ /* 0x000fe20000410000 */
[----:B------:R-:W-:-:S05]  /*79d0*/  IMAD.MOV.U32 R26, RZ, RZ, R28 ;  /* 0x000000ffff1a7224 */ /* 0x000fca00078e001c */
[----:B------:R-:W0:Y:S02]  /*79e0*/  F2F.F64.F32 R4, R4 ;  /* 0x0000000400047310 */ /* 0x000e240000201800 */
[----:B0-----:R3:W-:Y:S01]  /*79f0*/  STG.E.64 desc[UR36][R8.64], R4 ;  /* 0x0000000408007986 */ /* 0x0017e2000c101b24 */
[----:B------:R-:W-:Y:S05]  /*7a00*/  BRA `(.L_x_4827) ;  /* 0x0000000800c47947 */ /* 0x000fea0003800000 */
.L_x_4828:
        /* <DEDUP_REMOVED lines=8> */
[----:B------:R-:W-:Y:S01]  /*7a90*/  FSETP.NEU.FTZ.AND P0, PT, R4, RZ, PT ;  /* 0x000000ff0400720b */ /* 0x000fe20003f1d000 */
[----:B------:R-:W-:-:S03]  /*7aa0*/  IMAD.MOV.U32 R26, RZ, RZ, R28 ;  /* 0x000000ffff1a7224 */ /* 0x000fc600078e001c */
[----:B------:R-:W-:-:S05]  /*7ab0*/  SEL R3, RZ, 0x1, !P0 ;  /* 0x00000001ff037807 */ /* 0x000fca0004000000 */
[----:B------:R0:W-:Y:S01]  /*7ac0*/  STG.E.U8 desc[UR36][R8.64], R3 ;  /* 0x0000000308007986 */ /* 0x0001e2000c101124 */
[----:B------:R-:W-:Y:S05]  /*7ad0*/  BRA `(.L_x_4827) ;  /* 0x0000000800907947 */ /* 0x000fea0003800000 */
.L_x_4841:
[----:B------:R-:W-:Y:S01]  /*7ae0*/  FMUL.FTZ R4, R4, 1 ;  /* 0x3f80000004047820 */ /* 0x000fe20000410000 */
[----:B------:R-:W-:Y:S01]  /*7af0*/  CS2R R6, SRZ ;  /* 0x0000000000067805 */ /* 0x000fe2000001ff00 */
[----:B------:R-:W-:-:S04]  /*7b00*/  IMAD.MOV.U32 R26, RZ, RZ, R28 ;  /* 0x000000ffff1a7224 */ /* 0x000fc800078e001c */
[----:B------:R-:W0:Y:S02]  /*7b10*/  F2F.F64.F32 R4, R4 ;  /* 0x0000000400047310 */ /* 0x000e240000201800 */
[----:B0-----:R0:W-:Y:S01]  /*7b20*/  STG.E.128 desc[UR36][R8.64], R4 ;  /* 0x0000000408007986 */ /* 0x0011e2000c101d24 */
[----:B------:R-:W-:Y:S05]  /*7b30*/  BRA `(.L_x_4827) ;  /* 0x0000000800787947 */ /* 0x000fea0003800000 */
.L_x_4840:
        /* <DEDUP_REMOVED lines=8> */
[----:B--2---:R-:W-:Y:S02]  /*7bc0*/  LOP3.LUT R0, R4, 0x80000000, RZ, 0xc0, !PT ;  /* 0x8000000004007812 */ /* 0x004fe400078ec0ff */
        /* <DEDUP_REMOVED lines=11> */
.L_x_4845:
[----:B------:R-:W-:Y:S05]  /*7c80*/  BSYNC B0 ;  /* 0x0000000000007941 */ /* 0x000fea0003800000 */
.L_x_4844:
[----:B------:R-:W-:Y:S01]  /*7c90*/  LOP3.LUT R5, R0, R5, RZ, 0xfc, !PT ;  /* 0x0000000500057212 */ /* 0x000fe200078efcff */
[----:B------:R-:W-:-:S04]  /*7ca0*/  IMAD.MOV.U32 R26, RZ, RZ, R28 ;  /* 0x000000ffff1a7224 */ /* 0x000fc800078e001c */
[----:B------:R0:W-:Y:S01]  /*7cb0*/  STG.E.U8 desc[UR36][R8.64], R5 ;  /* 0x0000000508007986 */ /* 0x0001e2000c101124 */
[----:B------:R-:W-:Y:S05]  /*7cc0*/  BRA `(.L_x_4827) ;  /* 0x0000000800147947 */ /* 0x000fea0003800000 */
.L_x_4843:
[----:B------:R-:W-:Y:S01]  /*7cd0*/  LOP3.LUT R5, R4, 0x7fffffff, RZ, 0xc0, !PT ;  /* 0x7fffffff04057812 */ /* 0x000fe200078ec0ff */
[----:B------:R-:W-:Y:S03]  /*7ce0*/  BSSY B0, `(.L_x_4846) ;  /* 0x000000e000007945 */ /* 0x000fe60003800000 */
[----:B------:R-:W-:-:S13]  /*7cf0*/  ISETP.GT.U32.AND P0, PT, R5, 0x477fffff, PT ;  /* 0x477fffff0500780c */ /* 0x000fda0003f04070 */
[----:B------:R-:W-:Y:S05]  /*7d00*/  @P0 BRA `(.L_x_4847) ;  /* 0x0000000000200947 */ /* 0x000fea0003800000 */
[----:B------:R-:W-:-:S13]  /*7d10*/  ISETP.GE.U32.AND P0, PT, R5, 0x38800000, PT ;  /* 0x388000000500780c */ /* 0x000fda0003f06070 */
[----:B--2---:R-:W-:-:S04]  /*7d20*/  @P0 SHF.R.U32.HI R0, RZ, 0x15, R4 ;  /* 0x00000015ff000819 */ /* 0x004fc80000011604 */
[----:B------:R-:W-:-:S04]  /*7d30*/  @P0 LOP3.LUT R3, R0, 0x1, RZ, 0xc0, !PT ;  /* 0x0000000100030812 */ /* 0x000fc800078ec0ff */
[----:B------:R-:W-:Y:S01]  /*7d40*/  @P0 IADD3 R0, R4, 0x80fffff, R3 ;  /* 0x080fffff04000810 */ /* 0x000fe20007ffe003 */
[----:B------:R-:W-:-:S03]  /*7d50*/  @!P0 FADD.FTZ R3, R5, 128 ;  /* 0x4300000005038421 */ /* 0x000fc60000010000 */
[----:B------:R-:W-:Y:S01]  /*7d60*/  @P0 SHF.R.U32.HI R0, RZ, 0x15, R0 ;  /* 0x00000015ff000819 */ /* 0x000fe20000011600 */
[----:B------:R-:W-:Y:S01]  /*7d70*/  @!P0 VIADD R0, R3, 0xbd000000 ;  /* 0xbd00000003008836 */ /* 0x000fe20000000000 */
[----:B------:R-:W-:Y:S06]  /*7d80*/  BRA `(.L_x_4848) ;  /* 0x00000000000c7947 */ /* 0x000fec0003800000 */
.L_x_4847:
[----:B--2---:R-:W-:Y:S01]  /*7d90*/  IMAD.MOV.U32 R0, RZ, RZ, 0x7f ;  /* 0x0000007fff007424 */ /* 0x004fe200078e00ff */
[----:B------:R-:W-:-:S04]  /*7da0*/  ISETP.GT.U32.AND P0, PT, R5, 0x7f800000, PT ;  /* 0x7f8000000500780c */ /* 0x000fc80003f04070 */
[----:B------:R-:W-:-:S09]  /*7db0*/  SEL R0, R0, 0x7c, P0 ;  /* 0x0000007c00007807 */ /* 0x000fd20000000000 */
.L_x_4848:
[----:B------:R-:W-:Y:S05]  /*7dc0*/  BSYNC B0 ;  /* 0x0000000000007941 */ /* 0x000fea0003800000 */
.L_x_4846:
[----:B------:R-:W-:Y:S01]  /*7dd0*/  LOP3.LUT R4, R4, 0x80000000, RZ, 0xc0, !PT ;  /* 0x8000000004047812 */ /* 0x000fe200078ec0ff */
[----:B------:R-:W-:-:S03]  /*7de0*/  IMAD.MOV.U32 R26, RZ, RZ, R28 ;  /* 0x000000ffff1a7224 */ /* 0x000fc600078e001c */
[----:B------:R-:W-:-:S04]  /*7df0*/  SHF.R.U32.HI R3, RZ, 0x18, R4 ;  /* 0x00000018ff037819 */ /* 0x000fc80000011604 */
[----:B------:R-:W-:-:S05]  /*7e00*/  LOP3.LUT R3, R0, R3, RZ, 0xfc, !PT ;  /* 0x0000000300037212 */ /* 0x000fca00078efcff */
[----:B------:R0:W-:Y:S01]  /*7e10*/  STG.E.U8 desc[UR36][R8.64], R3 ;  /* 0x0000000308007986 */ /* 0x0001e2000c101124 */
[----:B------:R-:W-:Y:S05]  /*7e20*/  BRA `(.L_x_4827) ;  /* 0x0000000400bc7947 */ /* 0x000fea0003800000 */
.L_x_4842:
[----:B------:R-:W-:Y:S01]  /*7e30*/  F2FP.BF16.F32.PACK_AB R4, RZ, R4 ;  /* 0x00000004ff04723e */ /* 0x000fe200000010ff */
[----:B------:R-:W-:-:S04]  /*7e40*/  IMAD.MOV.U32 R26, RZ, RZ, R28 ;  /* 0x000000ffff1a7224 */ /* 0x000fc800078e001c */
[----:B------:R0:W-:Y:S01]  /*7e50*/  STG.E.U16 desc[UR36][R8.64], R4 ;  /* 0x0000000408007986 */ /* 0x0001e2000c101524 */
[----:B------:R-:W-:Y:S05]  /*7e60*/  BRA `(.L_x_4827) ;  /* 0x0000000400ac7947 */ /* 0x000fea0003800000 */
.L_x_4839:
        /* <DEDUP_REMOVED lines=8> */
[----:B------:R-:W0:Y:S01]  /*7ef0*/  F2I.U32.TRUNC.NTZ R3, R0 ;  /* 0x0000000000037305 */ /* 0x000e22000020f000 */
[----:B------:R-:W-:Y:S01]  /*7f00*/  IMAD.MOV.U32 R26, RZ, RZ, R28 ;  /* 0x000000ffff1a7224 */ /* 0x000fe200078e001c */
[----:B0-----:R0:W-:Y:S01]  /*7f10*/  STG.E.U16 desc[UR36][R8.64], R3 ;  /* 0x0000000308007986 */ /* 0x0011e2000c101524 */
[----:B------:R-:W-:Y:S05]  /*7f20*/  BRA `(.L_x_4827) ;  /* 0x00000004007c7947 */ /* 0x000fea0003800000 */
.L_x_4851:
[----:B------:R-:W-:Y:S01]  /*7f30*/  LOP3.LUT R5, R4, 0x7fffffff, RZ, 0xc0, !PT ;  /* 0x7fffffff04057812 */ /* 0x000fe200078ec0ff */
[----:B------:R-:W-:Y:S01]  /*7f40*/  BSSY B0, `(.L_x_4852) ;  /* 0x0000013000007945 */ /* 0x000fe20003800000 */
[----:B--2---:R-:W-:Y:S02]  /*7f50*/  IMAD.MOV.U32 R0, RZ, RZ, 0x80 ;  /* 0x00000080ff007424 */ /* 0x004fe400078e00ff */
        /* <DEDUP_REMOVED lines=13> */
.L_x_4854:
[----:B------:R-:W-:-:S04]  /*8030*/  LOP3.LUT R4, R4, 0x80000000, RZ, 0xc0, !PT ;  /* 0x8000000004047812 */ /* 0x000fc800078ec0ff */
[----:B------:R-:W-:-:S04]  /*8040*/  SHF.R.U32.HI R4, RZ, 0x18, R4 ;  /* 0x00000018ff047819 */ /* 0x000fc80000011604 */
[----:B------:R-:W-:-:S04]  /*8050*/  LOP3.LUT R3, R3, R4, RZ, 0xfc, !PT ;  /* 0x0000000403037212 */ /* 0x000fc800078efcff */
[----:B------:R-:W-:-:S07]  /*8060*/  PRMT R0, R3, 0x7610, R0 ;  /* 0x0000761003007816 */ /* 0x000fce0000000000 */
.L_x_4853:
[----:B------:R-:W-:Y:S05]  /*8070*/  BSYNC B0 ;  /* 0x0000000000007941 */ /* 0x000fea0003800000 */
.L_x_4852:
[----:B------:R0:W-:Y:S01]  /*8080*/  STG.E.U8 desc[UR36][R8.64], R0 ;  /* 0x0000000008007986 */ /* 0x0001e2000c101124 */
[----:B------:R-:W-:Y:S01]  /*8090*/  IMAD.MOV.U32 R26, RZ, RZ, R28 ;  /* 0x000000ffff1a7224 */ /* 0x000fe200078e001c */
[----:B------:R-:W-:Y:S06]  /*80a0*/  BRA `(.L_x_4827) ;  /* 0x00000004001c7947 */ /* 0x000fec0003800000 */
.L_x_4850:
        /* <DEDUP_REMOVED lines=16> */
.L_x_4857:
[----:B------:R-:W-:-:S04]  /*81b0*/  LOP3.LUT R4, R4, 0x80000000, RZ, 0xc0, !PT ;  /* 0x8000000004047812 */ /* 0x000fc800078ec0ff */
[----:B------:R-:W-:-:S04]  /*81c0*/  SHF.R.U32.HI R4, RZ, 0x18, R4 ;  /* 0x00000018ff047819 */ /* 0x000fc80000011604 */
[----:B------:R-:W-:-:S04]  /*81d0*/  LOP3.LUT R3, R3, R4, RZ, 0xfc, !PT ;  /* 0x0000000403037212 */ /* 0x000fc800078efcff */
[----:B------:R-:W-:-:S07]  /*81e0*/  PRMT R0, R3, 0x7610, R0 ;  /* 0x0000761003007816 */ /* 0x000fce0000000000 */
.L_x_4856:
[----:B------:R-:W-:Y:S05]  /*81f0*/  BSYNC B0 ;  /* 0x0000000000007941 */ /* 0x000fea0003800000 */
.L_x_4855:
[----:B------:R0:W-:Y:S01]  /*8200*/  STG.E.U8 desc[UR36][R8.64], R0 ;  /* 0x0000000008007986 */ /* 0x0001e2000c101124 */
[----:B------:R-:W-:Y:S01]  /*8210*/  IMAD.MOV.U32 R26, RZ, RZ, R28 ;  /* 0x000000ffff1a7224 */ /* 0x000fe200078e001c */
[----:B------:R-:W-:Y:S06]  /*8220*/  BRA `(.L_x_4827) ;  /* 0x0000000000bc7947 */ /* 0x000fec0003800000 */
.L_x_4849:
[----:B------:R-:W-:-:S13]  /*8230*/  ISETP.NE.AND P0, PT, R3, 0x1c, PT ;  /* 0x0000001c0300780c */ /* 0x000fda0003f05270 */
[----:B------:R-:W-:Y:S05]  /*8240*/  @!P0 BRA `(.L_x_4858) ;  /* 0x0000000000a88947 */ /* 0x000fea0003800000 */
[----:B------:R-:W-:-:S13]  /*8250*/  ISETP.NE.AND P0, PT, R3, 0x1d, PT ;  /* 0x0000001d0300780c */ /* 0x000fda0003f05270 */
[----:B------:R-:W-:Y:S05]  /*8260*/  @!P0 BRA `(.L_x_4859) ;  /* 0x0000000000908947 */ /* 0x000fea0003800000 */
[----:B------:R-:W-:-:S13]  /*8270*/  ISETP.NE.AND P0, PT, R3, 0x2c, PT ;  /* 0x0000002c0300780c */ /* 0x000fda0003f05270 */
[----:B------:R-:W-:Y:S05]  /*8280*/  @P0 BRA `(.L_x_4832) ;  /* 0x0000000000400947 */ /* 0x000fea0003800000 */
[----:B------:R-:W-:Y:S01]  /*8290*/  SHF.R.U32.HI R5, RZ, 0x17, R4 ;  /* 0x00000017ff057819 */ /* 0x000fe20000011604 */
[----:B------:R-:W-:-:S03]  /*82a0*/  IMAD.MOV.U32 R26, RZ, RZ, R28 ;  /* 0x000000ffff1a7224 */ /* 0x000fc600078e001c */
[----:B------:R-:W-:-:S04]  /*82b0*/  LOP3.LUT R3, R5, 0xff, RZ, 0xc0, !PT ;  /* 0x000000ff05037812 */ /* 0x000fc800078ec0ff */
[----:B------:R-:W-:-:S13]  /*82c0*/  ISETP.NE.AND P2, PT, R3, 0xff, PT ;  /* 0x000000ff0300780c */ /* 0x000fda0003f45270 */
[--C-:B--2---:R-:W-:Y:S02]  /*82d0*/  @P2 SHF.R.U32.HI R0, RZ, 0x16, R4.reuse ;  /* 0x00000016ff002819 */ /* 0x104fe40000011604 */
        /* <DEDUP_REMOVED lines=11> */
.L_x_4832:
        /* <DEDUP_REMOVED lines=15> */
[----:B012---:R-:W-:Y:S05]  /*8480*/  CALL.ABS.NOINC R14 ;  /* 0x000000000e007343 */ /* 0x007fea0003c00000 */
.L_x_4860:
[----:B------:R-:W-:Y:S01]  /*8490*/  IMAD.MOV.U32 R26, RZ, RZ, R28 ;  /* 0x000000ffff1a7224 */ /* 0x000fe200078e001c */
[----:B------:R-:W-:Y:S06]  /*84a0*/  BRA `(.L_x_4827) ;  /* 0x00000000001c7947 */ /* 0x000fec0003800000 */
.L_x_4859:
[----:B------:R-:W0:Y:S01]  /*84b0*/  F2I.U64.TRUNC R4, R0 ;  /* 0x0000000000047311 */ /* 0x000e22000020d800 */
[----:B------:R-:W-:Y:S01]  /*84c0*/  IMAD.MOV.U32 R26, RZ, RZ, R28 ;  /* 0x000000ffff1a7224 */ /* 0x000fe200078e001c */
[----:B0-----:R0:W-:Y:S01]  /*84d0*/  STG.E.64 desc[UR36][R8.64], R4 ;  /* 0x0000000408007986 */ /* 0x0011e2000c101b24 */
[----:B------:R-:W-:Y:S05]  /*84e0*/  BRA `(.L_x_4827) ;  /* 0x00000000000c7947 */ /* 0x000fea0003800000 */
.L_x_4858:
[----:B------:R-:W0:Y:S01]  /*84f0*/  F2I.U32.TRUNC.NTZ R3, R0 ;  /* 0x0000000000037305 */ /* 0x000e22000020f000 */
[----:B------:R-:W-:Y:S01]  /*8500*/  IMAD.MOV.U32 R26, RZ, RZ, R28 ;  /* 0x000000ffff1a7224 */ /* 0x000fe200078e001c */
[----:B0-----:R0:W-:Y:S06]  /*8510*/  STG.E desc[UR36][R8.64], R3 ;  /* 0x0000000308007986 */ /* 0x0011ec000c101924 */
.L_x_4827:
[----:B------:R-:W-:Y:S05]  /*8520*/  BSYNC B6 ;  /* 0x0000000000067941 */ /* 0x000fea0003800000 */
.L_x_4826:
[----:B------:R-:W-:Y:S01]  /*8530*/  ISETP.GE.AND P0, PT, R26, R25, PT ;  /* 0x000000191a00720c */ /* 0x000fe20003f06270 */
[----:B------:R-:W-:-:S12]  /*8540*/  BSSY B6, `(.L_x_4861) ;  /* 0x00001d6000067945 */ /* 0x000fd80003800000 */
[----:B------:R-:W-:Y:S05]  /*8550*/  @P0 BRA `(.L_x_4862) ;  /* 0x0000001c00500947 */ /* 0x000fea0003800000 */
[----:B0--34-:R-:W0:Y:S01]  /*8560*/  LDC.64 R8, c[0x0][0x218] ;  /* 0x00008600ff087b82 */ /* 0x019e220000000a00 */
        /* <DEDUP_REMOVED lines=20> */
.L_x_4866:
[----:B------:R-:W0:Y:S02]  /*86b0*/  F2I.S64.TRUNC R4, R19 ;  /* 0x0000001300047311 */ /* 0x000e24000020d900 */
[----:B0-----:R0:W-:Y:S01]  /*86c0*/  STG.E.U8 desc[UR36][R8.64], R4 ;  /* 0x0000000408007986 */ /* 0x0011e2000c101124 */
[----:B------:R-:W-:Y:S05]  /*86d0*/  BRA `(.L_x_4868) ;  /* 0x0000000c00407947 */ /* 0x000fea0003800000 */
.L_x_4865:
        /* <DEDUP_REMOVED lines=9> */
.L_x_4870:
[----:B------:R-:W0:Y:S02]  /*8770*/  F2I.TRUNC.NTZ R19, R19 ;  /* 0x0000001300137305 */ /* 0x000e24000020f100 */
[----:B0-----:R0:W-:Y:S01]  /*8780*/  STG.E desc[UR36][R8.64], R19 ;  /* 0x0000001308007986 */ /* 0x0011e2000c101924 */
[----:B------:R-:W-:Y:S05]  /*8790*/  BRA `(.L_x_4868) ;  /* 0x0000000c00107947 */ /* 0x000fea0003800000 */
.L_x_4869:
[----:B------:R-:W0:Y:S02]  /*87a0*/  F2I.TRUNC.NTZ R19, R19 ;  /* 0x0000001300137305 */ /* 0x000e24000020f100 */
[----:B0-----:R0:W-:Y:S01]  /*87b0*/  STG.E.U16 desc[UR36][R8.64], R19 ;  /* 0x0000001308007986 */ /* 0x0011e2000c101524 */
[----:B------:R-:W-:Y:S05]  /*87c0*/  BRA `(.L_x_4868) ;  /* 0x0000000c00047947 */ /* 0x000fea0003800000 */
.L_x_4864:
        /* <DEDUP_REMOVED lines=8> */
.L_x_4872:
[----:B------:R-:W-:-:S05]  /*8850*/  F2FP.F16.F32.PACK_AB R18, RZ, R18 ;  /* 0x00000012ff12723e */ /* 0x000fca00000000ff */
[----:B------:R0:W-:Y:S01]  /*8860*/  STG.E.U16 desc[UR36][R8.64], R18 ;  /* 0x0000001208007986 */ /* 0x0001e2000c101524 */
[----:B------:R-:W-:Y:S05]  /*8870*/  BRA `(.L_x_4868) ;  /* 0x0000000800d87947 */ /* 0x000fea0003800000 */
.L_x_4871:
        /* <DEDUP_REMOVED lines=9> */
.L_x_4874:
[----:B------:R-:W-:-:S04]  /*8910*/  F2FP.F16.F32.PACK_AB R3, RZ, R18 ;  /* 0x00000012ff03723e */ /* 0x000fc800000000ff */
[----:B------:R-:W-:-:S05]  /*8920*/  PRMT R3, R3, 0x5410, RZ ;  /* 0x0000541003037816 */ /* 0x000fca00000000ff */
[----:B------:R3:W-:Y:S01]  /*8930*/  STG.E desc[UR36][R8.64], R3 ;  /* 0x0000000308007986 */ /* 0x0007e2000c101924 */
[----:B------:R-:W-:Y:S05]  /*8940*/  BRA `(.L_x_4868) ;  /* 0x0000000800a47947 */ /* 0x000fea0003800000 */
.L_x_4873:
[----:B------:R-:W-:-:S06]  /*8950*/  FMUL.FTZ R4, R18, 1 ;  /* 0x3f80000012047820 */ /* 0x000fcc0000410000 */
[----:B------:R-:W0:Y:S02]  /*8960*/  F2F.F64.F32 R4, R4 ;  /* 0x0000000400047310 */ /* 0x000e240000201800 */
[----:B0-----:R0:W-:Y:S01]  /*8970*/  STG.E.64 desc[UR36][R8.64], R4 ;  /* 0x0000000408007986 */ /* 0x0011e2000c101b24 */
[----:B------:R-:W-:Y:S05]  /*8980*/  BRA `(.L_x_4868) ;  /* 0x0000000800947947 */ /* 0x000fea0003800000 */
.L_x_4863:
        /* <DEDUP_REMOVED lines=12> */
.L_x_4877:
[----:B------:R-:W-:Y:S01]  /*8a50*/  FMUL.FTZ R4, R18, 1 ;  /* 0x3f80000012047820 */ /* 0x000fe20000410000 */
[----:B------:R-:W-:-:S05]  /*8a60*/  CS2R R6, SRZ ;  /* 0x0000000000067805 */ /* 0x000fca000001ff00 */
[----:B------:R-:W0:Y:S02]  /*8a70*/  F2F.F64.F32 R4, R4 ;  /* 0x0000000400047310 */ /* 0x000e240000201800 */
[----:B0-----:R0:W-:Y:S01]  /*8a80*/  STG.E.128 desc[UR36][R8.64], R4 ;  /* 0x0000000408007986 */ /* 0x0011e2000c101d24 */
[----:B------:R-:W-:Y:S05]  /*8a90*/  BRA `(.L_x_4868) ;  /* 0x0000000800507947 */ /* 0x000fea0003800000 */
.L_x_4876:
        /* <DEDUP_REMOVED lines=20> */
.L_x_4881:
[----:B------:R-:W-:Y:S05]  /*8be0*/  BSYNC B0 ;  /* 0x0000000000007941 */ /* 0x000fea0003800000 */
.L_x_4880:
[----:B------:R-:W-:-:S05]  /*8bf0*/  LOP3.LUT R5, R0, R5, RZ, 0xfc, !PT ;  /* 0x0000000500057212 */ /* 0x000fca00078efcff */
[----:B------:R0:W-:Y:S01]  /*8c00*/  STG.E.U8 desc[UR36][R8.64], R5 ;  /* 0x0000000508007986 */ /* 0x0001e2000c101124 */
[----:B------:R-:W-:Y:S05]  /*8c10*/  BRA `(.L_x_4868) ;  /* 0x0000000400f07947 */ /* 0x000fea0003800000 */
.L_x_4879:
        /* <DEDUP_REMOVED lines=12> */
.L_x_4883:
[----:B------:R-:W-:Y:S01]  /*8ce0*/  IMAD.MOV.U32 R0, RZ, RZ, 0x7f ;  /* 0x0000007fff007424 */ /* 0x000fe200078e00ff */
[----:B------:R-:W-:-:S04]  /*8cf0*/  ISETP.GT.U32.AND P0, PT, R4, 0x7f800000, PT ;  /* 0x7f8000000400780c */ /* 0x000fc80003f04070 */
[----:B------:R-:W-:-:S09]  /*8d00*/  SEL R0, R0, 0x7c, P0 ;  /* 0x0000007c00007807 */ /* 0x000fd20000000000 */
.L_x_4884:
[----:B------:R-:W-:Y:S05]  /*8d10*/  BSYNC B0 ;  /* 0x0000000000007941 */ /* 0x000fea0003800000 */
.L_x_4882:
[----:B------:R-:W-:-:S04]  /*8d20*/  LOP3.LUT R18, R18, 0x80000000, RZ, 0xc0, !PT ;  /* 0x8000000012127812 */ /* 0x000fc800078ec0ff */
[----:B------:R-:W-:-:S04]  /*8d30*/  SHF.R.U32.HI R3, RZ, 0x18, R18 ;  /* 0x00000018ff037819 */ /* 0x000fc80000011612 */
[----:B------:R-:W-:-:S05]  /*8d40*/  LOP3.LUT R3, R0, R3, RZ, 0xfc, !PT ;  /* 0x0000000300037212 */ /* 0x000fca00078efcff */
[----:B------:R0:W-:Y:S01]  /*8d50*/  STG.E.U8 desc[UR36][R8.64], R3 ;  /* 0x0000000308007986 */ /* 0x0001e2000c101124 */
[----:B------:R-:W-:Y:S05]  /*8d60*/  BRA `(.L_x_4868) ;  /* 0x00000004009c7947 */ /* 0x000fea0003800000 */
.L_x_4878:
[----:B------:R-:W-:-:S05]  /*8d70*/  F2FP.BF16.F32.PACK_AB R18, RZ, R18 ;  /* 0x00000012ff12723e */ /* 0x000fca00000010ff */
[----:B------:R0:W-:Y:S01]  /*8d80*/  STG.E.U16 desc[UR36][R8.64], R18 ;  /* 0x0000001208007986 */ /* 0x0001e2000c101524 */
[----:B------:R-:W-:Y:S05]  /*8d90*/  BRA `(.L_x_4868) ;  /* 0x0000000400907947 */ /* 0x000fea0003800000 */
.L_x_4875:
        /* <DEDUP_REMOVED lines=11> */
.L_x_4887:
        /* <DEDUP_REMOVED lines=16> */
.L_x_4890:
[----:B------:R-:W-:-:S04]  /*8f50*/  LOP3.LUT R18, R18, 0x80000000, RZ, 0xc0, !PT ;  /* 0x8000000012127812 */ /* 0x000fc800078ec0ff */
[----:B------:R-:W-:-:S04]  /*8f60*/  SHF.R.U32.HI R3, RZ, 0x18, R18 ;  /* 0x00000018ff037819 */ /* 0x000fc80000011612 */
[----:B------:R-:W-:-:S04]  /*8f70*/  LOP3.LUT R0, R0, R3, RZ, 0xfc, !PT ;  /* 0x0000000300007212 */ /* 0x000fc800078efcff */
[----:B------:R-:W-:-:S07]  /*8f80*/  PRMT R4, R0, 0x7610, R4 ;  /* 0x0000761000047816 */ /* 0x000fce0000000004 */
.L_x_4889:
[----:B------:R-:W-:Y:S05]  /*8f90*/  BSYNC B0 ;  /* 0x0000000000007941 */ /* 0x000fea0003800000 */
.L_x_4888:
[----:B------:R0:W-:Y:S01]  /*8fa0*/  STG.E.U8 desc[UR36][R8.64], R4 ;  /* 0x0000000408007986 */ /* 0x0001e2000c101124 */
[----:B------:R-:W-:Y:S05]  /*8fb0*/  BRA `(.L_x_4868) ;  /* 0x0000000400087947 */ /* 0x000fea0003800000 */
.L_x_4886:
        /* <DEDUP_REMOVED lines=16> */
.L_x_4893:
[----:B------:R-:W-:-:S04]  /*90c0*/  LOP3.LUT R18, R18, 0x80000000, RZ, 0xc0, !PT ;  /* 0x8000000012127812 */ /* 0x000fc800078ec0ff */
[----:B------:R-:W-:-:S04]  /*90d0*/  SHF.R.U32.HI R3, RZ, 0x18, R18 ;  /* 0x00000018ff037819 */ /* 0x000fc80000011612 */
[----:B------:R-:W-:-:S04]  /*90e0*/  LOP3.LUT R0, R0, R3, RZ, 0xfc, !PT ;  /* 0x0000000300007212 */ /* 0x000fc800078efcff */
[----:B------:R-:W-:-:S07]  /*90f0*/  PRMT R4, R0, 0x7610, R4 ;  /* 0x0000761000047816 */ /* 0x000fce0000000004 */
.L_x_4892:
[----:B------:R-:W-:Y:S05]  /*9100*/  BSYNC B0 ;  /* 0x0000000000007941 */ /* 0x000fea0003800000 */
.L_x_4891:
[----:B------:R0:W-:Y:S01]  /*9110*/  STG.E.U8 desc[UR36][R8.64], R4 ;  /* 0x0000000408007986 */ /* 0x0001e2000c101124 */
[----:B------:R-:W-:Y:S05]  /*9120*/  BRA `(.L_x_4868) ;  /* 0x0000000000ac7947 */ /* 0x000fea0003800000 */
.L_x_4885:
        /* <DEDUP_REMOVED lines=21> */
.L_x_4867:
        /* <DEDUP_REMOVED lines=15> */
[----:B01----:R-:W-:Y:S05]  /*9370*/  CALL.ABS.NOINC R14 ;  /* 0x000000000e007343 */ /* 0x003fea0003c00000 */
.L_x_4896:
[----:B------:R-:W-:Y:S05]  /*9380*/  BRA `(.L_x_4868) ;  /* 0x0000000000147947 */ /* 0x000fea0003800000 */
.L_x_4895:
[----:B------:R-:W0:Y:S02]  /*9390*/  F2I.U64.TRUNC R4, R19 ;  /* 0x0000001300047311 */ /* 0x000e24000020d800 */
[----:B0-----:R0:W-:Y:S01]  /*93a0*/  STG.E.64 desc[UR36][R8.64], R4 ;  /* 0x0000000408007986 */ /* 0x0011e2000c101b24 */
[----:B------:R-:W-:Y:S05]  /*93b0*/  BRA `(.L_x_4868) ;  /* 0x0000000000087947 */ /* 0x000fea0003800000 */
.L_x_4894:
[----:B------:R-:W0:Y:S02]  /*93c0*/  F2I.U32.TRUNC.NTZ R19, R19 ;  /* 0x0000001300137305 */ /* 0x000e24000020f000 */
[----:B0-----:R0:W-:Y:S02]  /*93d0*/  STG.E desc[UR36][R8.64], R19 ;  /* 0x0000001308007986 */ /* 0x0011e4000c101924 */
.L_x_4868:
        /* <DEDUP_REMOVED lines=24> */
.L_x_4900:
[----:B------:R-:W0:Y:S02]  /*9560*/  F2I.S64.TRUNC R4, R23 ;  /* 0x0000001700047311 */ /* 0x000e24000020d900 */
[----:B0-----:R0:W-:Y:S01]  /*9570*/  STG.E.U8 desc[UR36][R8.64], R4 ;  /* 0x0000000408007986 */ /* 0x0011e2000c101124 */
[----:B------:R-:W-:Y:S05]  /*9580*/  BRA `(.L_x_4902) ;  /* 0x0000000c00407947 */ /* 0x000fea0003800000 */
.L_x_4899:
        /* <DEDUP_REMOVED lines=9> */
.L_x_4904:
[----:B------:R-:W0:Y:S02]  /*9620*/  F2I.TRUNC.NTZ R23, R23 ;  /* 0x0000001700177305 */ /* 0x000e24000020f100 */
[----:B0-----:R0:W-:Y:S01]  /*9630*/  STG.E desc[UR36][R8.64], R23 ;  /* 0x0000001708007986 */ /* 0x0011e2000c101924 */
[----:B------:R-:W-:Y:S05]  /*9640*/  BRA `(.L_x_4902) ;  /* 0x0000000c00107947 */ /* 0x000fea0003800000 */
.L_x_4903:
[----:B------:R-:W0:Y:S02]  /*9650*/  F2I.TRUNC.NTZ R23, R23 ;  /* 0x0000001700177305 */ /* 0x000e24000020f100 */
[----:B0-----:R0:W-:Y:S01]  /*9660*/  STG.E.U16 desc[UR36][R8.64], R23 ;  /* 0x0000001708007986 */ /* 0x0011e2000c101524 */
[----:B------:R-:W-:Y:S05]  /*9670*/  BRA `(.L_x_4902) ;  /* 0x0000000c00047947 */ /* 0x000fea0003800000 */
.L_x_4898:
        /* <DEDUP_REMOVED lines=8> */
.L_x_4906:
[----:B------:R-:W-:-:S05]  /*9700*/  F2FP.F16.F32.PACK_AB R22, RZ, R22 ;  /* 0x00000016ff16723e */ /* 0x000fca00000000ff */
[----:B------:R0:W-:Y:S01]  /*9710*/  STG.E.U16 desc[UR36][R8.64], R22 ;  /* 0x0000001608007986 */ /* 0x0001e2000c101524 */
[----:B------:R-:W-:Y:S05]  /*9720*/  BRA `(.L_x_4902) ;  /* 0x0000000800d87947 */ /* 0x000fea0003800000 */
.L_x_4905:
        /* <DEDUP_REMOVED lines=9> */
.L_x_4908:
[----:B------:R-:W-:-:S04]  /*97c0*/  F2FP.F16.F32.PACK_AB R3, RZ, R22 ;  /* 0x00000016ff03723e */ /* 0x000fc800000000ff */
[----:B------:R-:W-:-:S05]  /*97d0*/  PRMT R3, R3, 0x5410, RZ ;  /* 0x0000541003037816 */ /* 0x000fca00000000ff */
[----:B------:R0:W-:Y:S01]  /*97e0*/  STG.E desc[UR36][R8.64], R3 ;  /* 0x0000000308007986 */ /* 0x0001e2000c101924 */
[----:B------:R-:W-:Y:S05]  /*97f0*/  BRA `(.L_x_4902) ;  /* 0x0000000800a47947 */ /* 0x000fea0003800000 */
.L_x_4907:
[----:B------:R-:W-:-:S06]  /*9800*/  FMUL.FTZ R4, R22, 1 ;  /* 0x3f80000016047820 */ /* 0x000fcc0000410000 */
[----:B------:R-:W0:Y:S02]  /*9810*/  F2F.F64.F32 R4, R4 ;  /* 0x0000000400047310 */ /* 0x000e240000201800 */
[----:B0-----:R0:W-:Y:S01]  /*9820*/  STG.E.64 desc[UR36][R8.64], R4 ;  /* 0x0000000408007986 */ /* 0x0011e2000c101b24 */
[----:B------:R-:W-:Y:S05]  /*9830*/  BRA `(.L_x_4902) ;  /* 0x0000000800947947 */ /* 0x000fea0003800000 */
.L_x_4897:
        /* <DEDUP_REMOVED lines=12> */
.L_x_4911:
[----:B------:R-:W-:Y:S01]  /*9900*/  FMUL.FTZ R4, R22, 1 ;  /* 0x3f80000016047820 */ /* 0x000fe20000410000 */
[----:B------:R-:W-:-:S05]  /*9910*/  CS2R R6, SRZ ;  /* 0x0000000000067805 */ /* 0x000fca000001ff00 */
[----:B------:R-:W0:Y:S02]  /*9920*/  F2F.F64.F32 R4, R4 ;  /* 0x0000000400047310 */ /* 0x000e240000201800 */
[----:B0-----:R0:W-:Y:S01]  /*9930*/  STG.E.128 desc[UR36][R8.64], R4 ;  /* 0x0000000408007986 */ /* 0x0011e2000c101d24 */
[----:B------:R-:W-:Y:S05]  /*9940*/  BRA `(.L_x_4902) ;  /* 0x0000000800507947 */ /* 0x000fea0003800000 */
.L_x_4910:
        /* <DEDUP_REMOVED lines=20> */
.L_x_4915:
[----:B------:R-:W-:Y:S05]  /*9a90*/  BSYNC B0 ;  /* 0x0000000000007941 */ /* 0x000fea0003800000 */
.L_x_4914:
[----:B------:R-:W-:-:S05]  /*9aa0*/  LOP3.LUT R5, R0, R5, RZ, 0xfc, !PT ;  /* 0x0000000500057212 */ /* 0x000fca00078efcff */
[----:B------:R0:W-:Y:S01]  /*9ab0*/  STG.E.U8 desc[UR36][R8.64], R5 ;  /* 0x0000000508007986 */ /* 0x0001e2000c101124 */
[----:B------:R-:W-:Y:S05]  /*9ac0*/  BRA `(.L_x_4902) ;  /* 0x0000000400f07947 */ /* 0x000fea0003800000 */
.L_x_4913:
        /* <DEDUP_REMOVED lines=12> */
.L_x_4917:
[----:B------:R-:W-:Y:S01]  /*9b90*/  IMAD.MOV.U32 R0, RZ, RZ, 0x7f ;  /* 0x0000007fff007424 */ /* 0x000fe200078e00ff */
[----:B------:R-:W-:-:S04]  /*9ba0*/  ISETP.GT.U32.AND P0, PT, R4, 0x7f800000, PT ;  /* 0x7f8000000400780c */ /* 0x000fc80003f04070 */
[----:B------:R-:W-:-:S09]  /*9bb0*/  SEL R0, R0, 0x7c, P0 ;  /* 0x0000007c00007807 */ /* 0x000fd20000000000 */
.L_x_4918:
[----:B------:R-:W-:Y:S05]  /*9bc0*/  BSYNC B0 ;  /* 0x0000000000007941 */ /* 0x000fea0003800000 */
.L_x_4916:
[----:B------:R-:W-:-:S04]  /*9bd0*/  LOP3.LUT R22, R22, 0x80000000, RZ, 0xc0, !PT ;  /* 0x8000000016167812 */ /* 0x000fc800078ec0ff */
[----:B------:R-:W-:-:S04]  /*9be0*/  SHF.R.U32.HI R3, RZ, 0x18, R22 ;  /* 0x00000018ff037819 */ /* 0x000fc80000011616 */
[----:B------:R-:W-:-:S05]  /*9bf0*/  LOP3.LUT R3, R0, R3, RZ, 0xfc, !PT ;  /* 0x0000000300037212 */ /* 0x000fca00078efcff */
[----:B------:R0:W-:Y:S01]  /*9c00*/  STG.E.U8 desc[UR36][R8.64], R3 ;  /* 0x0000000308007986 */ /* 0x0001e2000c101124 */
[----:B------:R-:W-:Y:S05]  /*9c10*/  BRA `(.L_x_4902) ;  /* 0x00000004009c7947 */ /* 0x000fea0003800000 */
.L_x_4912:
[----:B------:R-:W-:-:S05]  /*9c20*/  F2FP.BF16.F32.PACK_AB R22, RZ, R22 ;  /* 0x00000016ff16723e */ /* 0x000fca00000010ff */
[----:B------:R0:W-:Y:S01]  /*9c30*/  STG.E.U16 desc[UR36][R8.64], R22 ;  /* 0x0000001608007986 */ /* 0x0001e2000c101524 */
[----:B------:R-:W-:Y:S05]  /*9c40*/  BRA `(.L_x_4902) ;  /* 0x0000000400907947 */ /* 0x000fea0003800000 */
.L_x_4909:
        /* <DEDUP_REMOVED lines=11> */
.L_x_4921:
        /* <DEDUP_REMOVED lines=16> */
.L_x_4924:
[----:B------:R-:W-:-:S04]  /*9e00*/  LOP3.LUT R22, R22, 0x80000000, RZ, 0xc0, !PT ;  /* 0x8000000016167812 */ /* 0x000fc800078ec0ff */
[----:B------:R-:W-:-:S04]  /*9e10*/  SHF.R.U32.HI R3, RZ, 0x18, R22 ;  /* 0x00000018ff037819 */ /* 0x000fc80000011616 */
[----:B------:R-:W-:-:S04]  /*9e20*/  LOP3.LUT R0, R0, R3, RZ, 0xfc, !PT ;  /* 0x0000000300007212 */ /* 0x000fc800078efcff */
[----:B------:R-:W-:-:S07]  /*9e30*/  PRMT R4, R0, 0x7610, R4 ;  /* 0x0000761000047816 */ /* 0x000fce0000000004 */
.L_x_4923:
[----:B------:R-:W-:Y:S05]  /*9e40*/  BSYNC B0 ;  /* 0x0000000000007941 */ /* 0x000fea0003800000 */
.L_x_4922:
[----:B------:R0:W-:Y:S01]  /*9e50*/  STG.E.U8 desc[UR36][R8.64], R4 ;  /* 0x0000000408007986 */ /* 0x0001e2000c101124 */
[----:B------:R-:W-:Y:S05]  /*9e60*/  BRA `(.L_x_4902) ;  /* 0x0000000400087947 */ /* 0x000fea0003800000 */
.L_x_4920:
        /* <DEDUP_REMOVED lines=16> */
.L_x_4927:
[----:B------:R-:W-:-:S04]  /*9f70*/  LOP3.LUT R22, R22, 0x80000000, RZ, 0xc0, !PT ;  /* 0x8000000016167812 */ /* 0x000fc800078ec0ff */
[----:B------:R-:W-:-:S04]  /*9f80*/  SHF.R.U32.HI R3, RZ, 0x18, R22 ;  /* 0x00000018ff037819 */ /* 0x000fc80000011616 */
[----:B------:R-:W-:-:S04]  /*9f90*/  LOP3.LUT R0, R0, R3, RZ, 0xfc, !PT ;  /* 0x0000000300007212 */ /* 0x000fc800078efcff */
[----:B------:R-:W-:-:S07]  /*9fa0*/  PRMT R4, R0, 0x7610, R4 ;  /* 0x0000761000047816 */ /* 0x000fce0000000004 */
.L_x_4926:
[----:B------:R-:W-:Y:S05]  /*9fb0*/  BSYNC B0 ;  /* 0x0000000000007941 */ /* 0x000fea0003800000 */
.L_x_4925:
[----:B------:R4:W-:Y:S01]  /*9fc0*/  STG.E.U8 desc[UR36][R8.64], R4 ;  /* 0x0000000408007986 */ /* 0x0009e2000c101124 */
[----:B------:R-:W-:Y:S05]  /*9fd0*/  BRA `(.L_x_4902) ;  /* 0x0000000000ac7947 */ /* 0x000fea0003800000 */
.L_x_4919:
        /* <DEDUP_REMOVED lines=21> */
.L_x_4901:
        /* <DEDUP_REMOVED lines=16> */
.L_x_4930:
[----:B------:R-:W-:Y:S05]  /*a230*/  BRA `(.L_x_4902) ;  /* 0x0000000000147947 */ /* 0x000fea0003800000 */
.L_x_4929:
[----:B------:R-:W0:Y:S02]  /*a240*/  F2I.U64.TRUNC R4, R23 ;  /* 0x0000001700047311 */ /* 0x000e24000020d800 */
[----:B0-----:R3:W-:Y:S01]  /*a250*/  STG.E.64 desc[UR36][R8.64], R4 ;  /* 0x0000000408007986 */ /* 0x0017e2000c101b24 */
[----:B------:R-:W-:Y:S05]  /*a260*/  BRA `(.L_x_4902) ;  /* 0x0000000000087947 */ /* 0x000fea0003800000 */
.L_x_4928:
[----:B------:R-:W0:Y:S02]  /*a270*/  F2I.U32.TRUNC.NTZ R23, R23 ;  /* 0x0000001700177305 */ /* 0x000e24000020f000 */
[----:B0-----:R0:W-:Y:S02]  /*a280*/  STG.E desc[UR36][R8.64], R23 ;  /* 0x0000001708007986 */ /* 0x0011e4000c101924 */
.L_x_4902:
[----:B------:R-:W-:-:S07]  /*a290*/  VIADD R26, R26, 0x80 ;  /* 0x000000801a1a7836 */ /* 0x000fce0000000000 */
.L_x_4862:
[----:B------:R-:W-:Y:S05]  /*a2a0*/  BSYNC B6 ;  /* 0x0000000000067941 */ /* 0x000fea0003800000 */
.L_x_4861:
[----:B------:R-:W-:-:S13]  /*a2b0*/  ISETP.GE.AND P0, PT, R26, R25, PT ;  /* 0x000000191a00720c */ /* 0x000fda0003f06270 */
[----:B------:R-:W-:Y:S05]  /*a2c0*/  @P0 EXIT ;  /* 0x000000000000094d */ /* 0x000fea0003800000 */
[----:B0--34-:R-:W0:Y:S01]  /*a2d0*/  LDC.64 R4, c[0x0][0x218] ;  /* 0x00008600ff047b82 */ /* 0x019e220000000a00 */
        /* <DEDUP_REMOVED lines=19> */
.L_x_4934:
[----:B------:R-:W0:Y:S02]  /*a410*/  F2I.S64.TRUNC R4, R17 ;  /* 0x0000001100047311 */ /* 0x000e24000020d900 */
[----:B0-----:R-:W-:Y:S01]  /*a420*/  STG.E.U8 desc[UR36][R2.64], R4 ;  /* 0x0000000402007986 */ /* 0x001fe2000c101124 */
[----:B------:R-:W-:Y:S05]  /*a430*/  EXIT ;  /* 0x000000000000794d */ /* 0x000fea0003800000 */
.L_x_4933:
        /* <DEDUP_REMOVED lines=9> */
.L_x_4937:
[----:B------:R-:W0:Y:S02]  /*a4d0*/  F2I.TRUNC.NTZ R17, R17 ;  /* 0x0000001100117305 */ /* 0x000e24000020f100 */
[----:B0-----:R-:W-:Y:S01]  /*a4e0*/  STG.E desc[UR36][R2.64], R17 ;  /* 0x0000001102007986 */ /* 0x001fe2000c101924 */
[----:B------:R-:W-:Y:S05]  /*a4f0*/  EXIT ;  /* 0x000000000000794d */ /* 0x000fea0003800000 */
.L_x_4936:
[----:B------:R-:W0:Y:S02]  /*a500*/  F2I.TRUNC.NTZ R17, R17 ;  /* 0x0000001100117305 */ /* 0x000e24000020f100 */
[----:B0-----:R-:W-:Y:S01]  /*a510*/  STG.E.U16 desc[UR36][R2.64], R17 ;  /* 0x0000001102007986 */ /* 0x001fe2000c101524 */
[----:B------:R-:W-:Y:S05]  /*a520*/  EXIT ;  /* 0x000000000000794d */ /* 0x000fea0003800000 */
.L_x_4932:
[----:B------:R-:W-:-:S13]  /*a530*/  ISETP.GT.AND P0, PT, R0, 0x6, PT ;  /* 0x000000060000780c */ /* 0x000fda0003f04270 */
[----:B------:R-:W-:Y:S05]  /*a540*/  @P0 BRA `(.L_x_4938) ;  /* 0x0000000000240947 */ /* 0x000fea0003800000 */
[----:B------:R-:W-:-:S13]  /*a550*/  ISETP.NE.AND P0, PT, R0, 0x5, PT ;  /* 0x000000050000780c */ /* 0x000fda0003f05270 */
[----:B------:R-:W-:Y:S05]  /*a560*/  @!P0 BRA `(.L_x_4939) ;  /* 0x0000000000108947 */ /* 0x000fea0003800000 */
[----:B------:R-:W-:-:S13]  /*a570*/  ISETP.NE.AND P0, PT, R0, 0x6, PT ;  /* 0x000000060000780c */ /* 0x000fda0003f05270 */
[----:B------:R-:W-:Y:S05]  /*a580*/  @P0 BRA `(.L_x_4935) ;  /* 0x0000000800940947 */ /* 0x000fea0003800000 */
[----:B-1----:R-:W-:Y:S01]  /*a590*/  STG.E desc[UR36][R2.64], R24 ;  /* 0x0000001802007986 */ /* 0x002fe2000c101924 */
[----:B------:R-:W-:Y:S05]  /*a5a0*/  EXIT ;  /* 0x000000000000794d */ /* 0x000fea0003800000 */
.L_x_4939:
[----:B-1----:R-:W-:-:S05]  /*a5b0*/  F2FP.F16.F32.PACK_AB R24, RZ, R24 ;  /* 0x00000018ff18723e */ /* 0x002fca00000000ff */
[----:B------:R-:W-:Y:S01]  /*a5c0*/  STG.E.U16 desc[UR36][R2.64], R24 ;  /* 0x0000001802007986 */ /* 0x000fe2000c101524 */
[----:B------:R-:W-:Y:S05]  /*a5d0*/  EXIT ;  /* 0x000000000000794d */ /* 0x000fea0003800000 */
.L_x_4938:
[----:B------:R-:W-:-:S13]  /*a5e0*/  ISETP.NE.AND P0, PT, R0, 0x7, PT ;  /* 0x000000070000780c */ /* 0x000fda0003f05270 */
[----:B------:R-:W-:Y:S05]  /*a5f0*/  @!P0 BRA `(.L_x_4940) ;  /* 0x00000000002c8947 */ /* 0x000fea0003800000 */
[----:B------:R-:W-:-:S13]  /*a600*/  ISETP.NE.AND P0, PT, R0, 0x8, PT ;  /* 0x000000080000780c */ /* 0x000fda0003f05270 */
[----:B------:R-:W-:Y:S05]  /*a610*/  @!P0 BRA `(.L_x_4941) ;  /* 0x0000000000148947 */ /* 0x000fea0003800000 */
[----:B------:R-:W-:-:S13]  /*a620*/  ISETP.NE.AND P0, PT, R0, 0x9, PT ;  /* 0x000000090000780c */ /* 0x000fda0003f05270 */
[----:B------:R-:W-:Y:S05]  /*a630*/  @P0 BRA `(.L_x_4935) ;  /* 0x0000000800680947 */ /* 0x000fea0003800000 */
[----:B------:R-:W-:-:S05]  /*a640*/  IMAD.MOV.U32 R25, RZ, RZ, RZ ;  /* 0x000000ffff197224 */ /* 0x000fca00078e00ff */
[----:B-1----:R-:W-:Y:S01]  /*a650*/  STG.E.64 desc[UR36][R2.64], R24 ;  /* 0x0000001802007986 */ /* 0x002fe2000c101b24 */
[----:B------:R-:W-:Y:S05]  /*a660*/  EXIT ;  /* 0x000000000000794d */ /* 0x000fea0003800000 */
.L_x_4941:
[----:B-1----:R-:W-:-:S04]  /*a670*/  F2FP.F16.F32.PACK_AB R5, RZ, R24 ;  /* 0x00000018ff05723e */ /* 0x002fc800000000ff */
[----:B------:R-:W-:-:S05]  /*a680*/  PRMT R5, R5, 0x5410, RZ ;  /* 0x0000541005057816 */ /* 0x000fca00000000ff */
[----:B------:R-:W-:Y:S01]  /*a690*/  STG.E desc[UR36][R2.64], R5 ;  /* 0x0000000502007986 */ /* 0x000fe2000c101924 */
[----:B------:R-:W-:Y:S05]  /*a6a0*/  EXIT ;  /* 0x000000000000794d */ /* 0x000fea0003800000 */
.L_x_4940:
[----:B-1----:R-:W-:-:S06]  /*a6b0*/  FMUL.FTZ R4, R24, 1 ;  /* 0x3f80000018047820 */ /* 0x002fcc0000410000 */
[----:B------:R-:W0:Y:S02]  /*a6c0*/  F2F.F64.F32 R4, R4 ;  /* 0x0000000400047310 */ /* 0x000e240000201800 */
[----:B0-----:R-:W-:Y:S01]  /*a6d0*/  STG.E.64 desc[UR36][R2.64], R4 ;  /* 0x0000000402007986 */ /* 0x001fe2000c101b24 */
[----:B------:R-:W-:Y:S05]  /*a6e0*/  EXIT ;  /* 0x000000000000794d */ /* 0x000fea0003800000 */
.L_x_4931:
        /* <DEDUP_REMOVED lines=8> */
[----:B-1----:R-:W-:-:S04]  /*a770*/  FSETP.NEU.FTZ.AND P0, PT, R24, RZ, PT ;  /* 0x000000ff1800720b */ /* 0x002fc80003f1d000 */
[----:B------:R-:W-:-:S05]  /*a780*/  SEL R5, RZ, 0x1, !P0 ;  /* 0x00000001ff057807 */ /* 0x000fca0004000000 */
[----:B------:R-:W-:Y:S01]  /*a790*/  STG.E.U8 desc[UR36][R2.64], R5 ;  /* 0x0000000502007986 */ /* 0x000fe2000c101124 */
[----:B------:R-:W-:Y:S05]  /*a7a0*/  EXIT ;  /* 0x000000000000794d */ /* 0x000fea0003800000 */
.L_x_4944:
[----:B-1----:R-:W-:Y:S01]  /*a7b0*/  FMUL.FTZ R4, R24, 1 ;  /* 0x3f80000018047820 */ /* 0x002fe20000410000 */
[----:B------:R-:W-:-:S05]  /*a7c0*/  CS2R R6, SRZ ;  /* 0x0000000000067805 */ /* 0x000fca000001ff00 */
[----:B------:R-:W0:Y:S02]  /*a7d0*/  F2F.F64.F32 R4, R4 ;  /* 0x0000000400047310 */ /* 0x000e240000201800 */
[----:B0-----:R-:W-:Y:S01]  /*a7e0*/  STG.E.128 desc[UR36][R2.64], R4 ;  /* 0x0000000402007986 */ /* 0x001fe2000c101d24 */
[----:B------:R-:W-:Y:S05]  /*a7f0*/  EXIT ;  /* 0x000000000000794d */ /* 0x000fea0003800000 */
.L_x_4943:
[----:B------:R-:W-:-:S13]  /*a800*/  ISETP.NE.AND P0, PT, R0, 0xf, PT ;  /* 0x0000000f0000780c */ /* 0x000fda0003f05270 */
[----:B------:R-:W-:Y:S05]  /*a810*/  @!P0 BRA `(.L_x_4945) ;  /* 0x0000000000ac8947 */ /* 0x000fea0003800000 */
[----:B------:R-:W-:-:S13]  /*a820*/  ISETP.NE.AND P0, PT, R0, 0x17, PT ;  /* 0x000000170000780c */ /* 0x000fda0003f05270 */
[----:B------:R-:W-:Y:S05]  /*a830*/  @!P0 BRA `(.L_x_4946) ;  /* 0x0000000000508947 */ /* 0x000fea0003800000 */
[----:B------:R-:W-:-:S13]  /*a840*/  ISETP.NE.AND P0, PT, R0, 0x18, PT ;  /* 0x000000180000780c */ /* 0x000fda0003f05270 */
[----:B------:R-:W-:Y:S05]  /*a850*/  @P0 BRA `(.L_x_4935) ;  /* 0x0000000400e00947 */ /* 0x000fea0003800000 */
[C---:B-1----:R-:W-:Y:S01]  /*a860*/  LOP3.LUT R4, R24.reuse, 0x7fffffff, RZ, 0xc0, !PT ;  /* 0x7fffffff18047812 */ /* 0x042fe200078ec0ff */
[----:B------:R-:W-:Y:S01]  /*a870*/  BSSY B0, `(.L_x_4947) ;  /* 0x000000d000007945 */ /* 0x000fe20003800000 */
        /* <DEDUP_REMOVED lines=12> */
.L_x_4948:
[----:B------:R-:W-:Y:S05]  /*a940*/  BSYNC B0 ;  /* 0x0000000000007941 */ /* 0x000fea0003800000 */
.L_x_4947:
[----:B------:R-:W-:-:S05]  /*a950*/  LOP3.LUT R7, R0, R7, RZ, 0xfc, !PT ;  /* 0x0000000700077212 */ /* 0x000fca00078efcff */
[----:B------:R-:W-:Y:S01]  /*a960*/  STG.E.U8 desc[UR36][R2.64], R7 ;  /* 0x0000000702007986 */ /* 0x000fe2000c101124 */
[----:B------:R-:W-:Y:S05]  /*a970*/  EXIT ;  /* 0x000000000000794d */ /* 0x000fea0003800000 */
.L_x_4946:
[----:B-1----:R-:W-:Y:S01]  /*a980*/  LOP3.LUT R4, R24, 0x7fffffff, RZ, 0xc0, !PT ;  /* 0x7fffffff18047812 */ /* 0x002fe200078ec0ff */
[----:B------:R-:W-:Y:S03]  /*a990*/  BSSY B0, `(.L_x_4949) ;  /* 0x000000e000007945 */ /* 0x000fe60003800000 */
        /* <DEDUP_REMOVED lines=10> */
.L_x_4950:
[----:B------:R-:W-:Y:S01]  /*aa40*/  IMAD.MOV.U32 R0, RZ, RZ, 0x7f ;  /* 0x0000007fff007424 */ /* 0x000fe200078e00ff */
[----:B------:R-:W-:-:S04]  /*aa50*/  ISETP.GT.U32.AND P0, PT, R4, 0x7f800000, PT ;  /* 0x7f8000000400780c */ /* 0x000fc80003f04070 */
[----:B------:R-:W-:-:S09]  /*aa60*/  SEL R0, R0, 0x7c, P0 ;  /* 0x0000007c00007807 */ /* 0x000fd20000000000 */
.L_x_4951:
[----:B------:R-:W-:Y:S05]  /*aa70*/  BSYNC B0 ;  /* 0x0000000000007941 */ /* 0x000fea0003800000 */
.L_x_4949:
[----:B------:R-:W-:-:S04]  /*aa80*/  LOP3.LUT R24, R24, 0x80000000, RZ, 0xc0, !PT ;  /* 0x8000000018187812 */ /* 0x000fc800078ec0ff */
[----:B------:R-:W-:-:S04]  /*aa90*/  SHF.R.U32.HI R5, RZ, 0x18, R24 ;  /* 0x00000018ff057819 */ /* 0x000fc80000011618 */
[----:B------:R-:W-:-:S05]  /*aaa0*/  LOP3.LUT R5, R0, R5, RZ, 0xfc, !PT ;  /* 0x0000000500057212 */ /* 0x000fca00078efcff */
[----:B------:R-:W-:Y:S01]  /*aab0*/  STG.E.U8 desc[UR36][R2.64], R5 ;  /* 0x0000000502007986 */ /* 0x000fe2000c101124 */
[----:B------:R-:W-:Y:S05]  /*aac0*/  EXIT ;  /* 0x000000000000794d */ /* 0x000fea0003800000 */
.L_x_4945:
[----:B-1----:R-:W-:-:S05]  /*aad0*/  F2FP.BF16.F32.PACK_AB R24, RZ, R24 ;  /* 0x00000018ff18723e */ /* 0x002fca00000010ff */
[----:B------:R-:W-:Y:S01]  /*aae0*/  STG.E.U16 desc[UR36][R2.64], R24 ;  /* 0x0000001802007986 */ /* 0x000fe2000c101524 */
[----:B------:R-:W-:Y:S05]  /*aaf0*/  EXIT ;  /* 0x000000000000794d */ /* 0x000fea0003800000 */
.L_x_4942:
        /* <DEDUP_REMOVED lines=11> */
.L_x_4954:
[----:B-1----:R-:W-:Y:S01]  /*abb0*/  LOP3.LUT R5, R24, 0x7fffffff, RZ, 0xc0, !PT ;  /* 0x7fffffff18057812 */ /* 0x002fe200078ec0ff */
        /* <DEDUP_REMOVED lines=15> */
.L_x_4957:
[----:B------:R-:W-:-:S04]  /*acb0*/  LOP3.LUT R24, R24, 0x80000000, RZ, 0xc0, !PT ;  /* 0x8000000018187812 */ /* 0x000fc800078ec0ff */
[----:B------:R-:W-:-:S04]  /*acc0*/  SHF.R.U32.HI R5, RZ, 0x18, R24 ;  /* 0x00000018ff057819 */ /* 0x000fc80000011618 */
[----:B------:R-:W-:-:S04]  /*acd0*/  LOP3.LUT R4, R4, R5, RZ, 0xfc, !PT ;  /* 0x0000000504047212 */ /* 0x000fc800078efcff */
[----:B------:R-:W-:-:S07]  /*ace0*/  PRMT R0, R4, 0x7610, R0 ;  /* 0x0000761004007816 */ /* 0x000fce0000000000 */
.L_x_4956:
[----:B------:R-:W-:Y:S05]  /*acf0*/  BSYNC B0 ;  /* 0x0000000000007941 */ /* 0x000fea0003800000 */
.L_x_4955:
[----:B------:R-:W-:Y:S01]  /*ad00*/  STG.E.U8 desc[UR36][R2.64], R0 ;  /* 0x0000000002007986 */ /* 0x000fe2000c101124 */
[----:B------:R-:W-:Y:S05]  /*ad10*/  EXIT ;  /* 0x000000000000794d */ /* 0x000fea0003800000 */
.L_x_4953:
        /* <DEDUP_REMOVED lines=16> */
.L_x_4960:
[----:B------:R-:W-:-:S04]  /*ae20*/  LOP3.LUT R24, R24, 0x80000000, RZ, 0xc0, !PT ;  /* 0x8000000018187812 */ /* 0x000fc800078ec0ff */
[----:B------:R-:W-:-:S04]  /*ae30*/  SHF.R.U32.HI R5, RZ, 0x18, R24 ;  /* 0x00000018ff057819 */ /* 0x000fc80000011618 */
[----:B------:R-:W-:-:S04]  /*ae40*/  LOP3.LUT R4, R4, R5, RZ, 0xfc, !PT ;  /* 0x0000000504047212 */ /* 0x000fc800078efcff */
[----:B------:R-:W-:-:S07]  /*ae50*/  PRMT R0, R4, 0x7610, R0 ;  /* 0x0000761004007816 */ /* 0x000fce0000000000 */
.L_x_4959:
[----:B------:R-:W-:Y:S05]  /*ae60*/  BSYNC B0 ;  /* 0x0000000000007941 */ /* 0x000fea0003800000 */
.L_x_4958:
[----:B------:R-:W-:Y:S01]  /*ae70*/  STG.E.U8 desc[UR36][R2.64], R0 ;  /* 0x0000000002007986 */ /* 0x000fe2000c101124 */
[----:B------:R-:W-:Y:S05]  /*ae80*/  EXIT ;  /* 0x000000000000794d */ /* 0x000fea0003800000 */
.L_x_4952:
[----:B------:R-:W-:-:S13]  /*ae90*/  ISETP.NE.AND P0, PT, R0, 0x1c, PT ;  /* 0x0000001c0000780c */ /* 0x000fda0003f05270 */
[----:B------:R-:W-:Y:S05]  /*aea0*/  @!P0 BRA `(.L_x_4961) ;  /* 0x00000000009c8947 */ /* 0x000fea0003800000 */
[----:B------:R-:W-:-:S13]  /*aeb0*/  ISETP.NE.AND P0, PT, R0, 0x1d, PT ;  /* 0x0000001d0000780c */ /* 0x000fda0003f05270 */
[----:B------:R-:W-:Y:S05]  /*aec0*/  @!P0 BRA `(.L_x_4962) ;  /* 0x0000000000888947 */ /* 0x000fea0003800000 */
[----:B------:R-:W-:-:S13]  /*aed0*/  ISETP.NE.AND P0, PT, R0, 0x2c, PT ;  /* 0x0000002c0000780c */ /* 0x000fda0003f05270 */
[----:B------:R-:W-:Y:S05]  /*aee0*/  @P0 BRA `(.L_x_4935) ;  /* 0x00000000003c0947 */ /* 0x000fea0003800000 */
[----:B-1----:R-:W-:-:S04]  /*aef0*/  SHF.R.U32.HI R4, RZ, 0x17, R24 ;  /* 0x00000017ff047819 */ /* 0x002fc80000011618 */
        /* <DEDUP_REMOVED lines=14> */
.L_x_4935:
[----:B------:R-:W-:Y:S01]  /*afe0*/  MOV R0, 0x0 ;  /* 0x0000000000007802 */ /* 0x000fe20000000f00 */
[----:B------:R-:W-:Y:S01]  /*aff0*/  ULDC.64 UR4, c[0x4][0x178] ;  /* 0x01005e0000047ab9 */ /* 0x000fe20000000a00 */
[----:B------:R-:W-:Y:S01]  /*b000*/  ULDC.64 UR6, c[0x4][0x70] ;  /* 0x01001c0000067ab9 */ /* 0x000fe20000000a00 */
[----:B------:R-:W-:Y:S01]  /*b010*/  IMAD.U32 R4, RZ, RZ, UR4 ;  /* 0x00000004ff047e24 */ /* 0x000fe2000f8e00ff */
[----:B------:R0:W2:Y:S01]  /*b020*/  LDC.64 R2, c[0x4][R0] ;  /* 0x0100000000027b82 */ /* 0x0000a20000000a00 */
        /* <DEDUP_REMOVED lines=10> */
[----:B-12---:R-:W-:Y:S05]  /*b0d0*/  CALL.ABS.NOINC R2 ;  /* 0x0000000002007343 */ /* 0x006fea0003c00000 */
.L_x_4963:
[----:B------:R-:W-:Y:S05]  /*b0e0*/  EXIT ;  /* 0x000000000000794d */ /* 0x000fea0003800000 */
.L_x_4962:
[----:B------:R-:W0:Y:S02]  /*b0f0*/  F2I.U64.TRUNC R4, R17 ;  /* 0x0000001100047311 */ /* 0x000e24000020d800 */
[----:B0-----:R-:W-:Y:S01]  /*b100*/  STG.E.64 desc[UR36][R2.64], R4 ;  /* 0x0000000402007986 */ /* 0x001fe2000c101b24 */
[----:B------:R-:W-:Y:S05]  /*b110*/  EXIT ;  /* 0x000000000000794d */ /* 0x000fea0003800000 */
.L_x_4961:
[----:B------:R-:W0:Y:S02]  /*b120*/  F2I.U32.TRUNC.NTZ R17, R17 ;  /* 0x0000001100117305 */ /* 0x000e24000020f000 */
[----:B0-----:R-:W-:Y:S01]  /*b130*/  STG.E desc[UR36][R2.64], R17 ;  /* 0x0000001102007986 */ /* 0x001fe2000c101924 */
[----:B------:R-:W-:Y:S05]  /*b140*/  EXIT ;  /* 0x000000000000794d */ /* 0x000fea0003800000 */
.L_x_4964:
        /* <DEDUP_REMOVED lines=11> */
.L_x_22803:


//--------------------- .text._ZN2at6native18elementwise_kernelILi128ELi2EZNS0_22gpu_kernel_impl_nocastINS0_13BinaryFunctorIfffZZZNS0_15binary_internal21div_trunc_kernel_cudaERNS_18TensorIteratorBaseEENKUlvE1_clEvENKUlvE0_clEvEUlffE_EEEEvS6_RKT_EUliE_EEviT1_ --------------------------
	.section	.text._ZN2at6native18elementwise_kernelILi128ELi2EZNS0_22gpu_kernel_impl_nocastINS0_13BinaryFunctorIfffZZZNS0_15binary_internal21div_trunc_kernel_cudaERNS_18TensorIteratorBaseEENKUlvE1_clEvENKUlvE0_clEvEUlffE_EEEEvS6_RKT_EUliE_EEviT1_,"ax",@progbits
	.align	128
        .global         _ZN2at6native18elementwise_kernelILi128ELi2EZNS0_22gpu_kernel_impl_nocastINS0_13BinaryFunctorIfffZZZNS0_15binary_internal21div_trunc_kernel_cudaERNS_18TensorIteratorBaseEENKUlvE1_clEvENKUlvE0_clEvEUlffE_EEEEvS6_RKT_EUliE_EEviT1_
        .type           _ZN2at6native18elementwise_kernelILi128ELi2EZNS0_22gpu_kernel_impl_nocastINS0_13BinaryFunctorIfffZZZNS0_15binary_internal21div_trunc_kernel_cudaERNS_18TensorIteratorBaseEENKUlvE1_clEvENKUlvE0_clEvEUlffE_EEEEvS6_RKT_EUliE_EEviT1_,@function
        .size           _ZN2at6native18elementwise_kernelILi128ELi2EZNS0_22gpu_kernel_impl_nocastINS0_13BinaryFunctorIfffZZZNS0_15binary_internal21div_trunc_kernel_cudaERNS_18TensorIteratorBaseEENKUlvE1_clEvENKUlvE0_clEvEUlffE_EEEEvS6_RKT_EUliE_EEviT1_,(.L_x_22804 - _ZN2at6native18elementwise_kernelILi128ELi2EZNS0_22gpu_kernel_impl_nocastINS0_13BinaryFunctorIfffZZZNS0_15binary_internal21div_trunc_kernel_cudaERNS_18TensorIteratorBaseEENKUlvE1_clEvENKUlvE0_clEvEUlffE_EEEEvS6_RKT_EUliE_EEviT1_)
        .other          _ZN2at6native18elementwise_kernelILi128ELi2EZNS0_22gpu_kernel_impl_nocastINS0_13BinaryFunctorIfffZZZNS0_15binary_internal21div_trunc_kernel_cudaERNS_18TensorIteratorBaseEENKUlvE1_clEvENKUlvE0_clEvEUlffE_EEEEvS6_RKT_EUliE_EEviT1_,@"STO_CUDA_ENTRY STV_DEFAULT"
_ZN2at6native18elementwise_kernelILi128ELi2EZNS0_22gpu_kernel_impl_nocastINS0_13BinaryFunctorIfffZZZNS0_15binary_internal21div_trunc_kernel_cudaERNS_18TensorIteratorBaseEENKUlvE1_clEvENKUlvE0_clEvEUlffE_EEEEvS6_RKT_EUliE_EEviT1_:
.text._ZN2at6native18elementwise_kernelILi128ELi2EZNS0_22gpu_kernel_impl_nocastINS0_13BinaryFunctorIfffZZZNS0_15binary_internal21div_trunc_kernel_cudaERNS_18TensorIteratorBaseEENKUlvE1_clEvENKUlvE0_clEvEUlffE_EEEEvS6_RKT_EUliE_EEviT1_:
[----:B------:R-:W-:Y:S01]  /*0000*/  LDC R1, c[0x0][0x28] ;  /* 0x00000a00ff017b82 */ /* 0x000fe20000000800 */
[----:B------:R-:W0:Y:S01]  /*0010*/  S2R R0, SR_CTAID.X ;  /* 0x0000000000007919 */ /* 0x000e220000002500 */
[----:B------:R-:W-:Y:S01]  /*0020*/  ULDC UR6, c[0x0][0x210] ;  /* 0x0000840000067ab9 */ /* 0x000fe20000000800 */
[----:B------:R-:W-:Y:S01]  /*0030*/  ULDC.64 UR4, c[0x0][0x208] ;  /* 0x0000820000047ab9 */ /* 0x000fe20000000a00 */
[----:B------:R-:W-:Y:S01]  /*0040*/  BSSY B0, `(.L_x_4965) ;  /* 0x0000177000007945 */ /* 0x000fe20003800000 */
[----:B------:R-:W0:Y:S02]  /*0050*/  S2R R3, SR_TID.X ;  /* 0x0000000000037919 */ /* 0x000e240000002100 */
[----:B0-----:R-:W-:-:S04]  /*0060*/  LEA R0, R0, R3, 0x8 ;  /* 0x0000000300007211 */ /* 0x001fc800078e40ff */
[----:B------:R-:W-:Y:S02]  /*0070*/  ISETP.GE.AND P0, PT, R0, UR6, PT ;  /* 0x0000000600007c0c */ /* 0x000fe4000bf06270 */
[----:B------:R-:W-:-:S11]  /*0080*/  MOV R9, R0 ;  /* 0x0000000000097202 */ /* 0x000fd60000000f00 */
[----:B------:R-:W-:Y:S05]  /*0090*/  @P0 BRA `(.L_x_4966) ;  /* 0x0000001400c40947 */ /* 0x000fea0003800000 */
[----:B------:R-:W0:Y:S01]  /*00a0*/  LDC R5, c[0x0][0x218] ;  /* 0x00008600ff057b82 */ /* 0x000e220000000800 */
[----:B------:R-:W-:Y:S01]  /*00b0*/  HFMA2.MMA R4, -RZ, RZ, 0, 0 ;  /* 0x00000000ff047435 */ /* 0x000fe200000001ff */
[----:B------:R-:W-:Y:S02]  /*00c0*/  CS2R R2, SRZ ;  /* 0x0000000000027805 */ /* 0x000fe4000001ff00 */
        /* <DEDUP_REMOVED lines=350> */
.L_x_4967:
[----:B------:R-:W-:Y:S02]  /*16b0*/  ULDC.64 UR8, c[0x0][0x488] ;  /* 0x0001220000087ab9 */ /* 0x000fe40000000a00 */
[----:B------:R-:W-:-:S04]  /*16c0*/  IADD3 R4, P0, R4, UR8, RZ ;  /* 0x0000000804047c10 */ /* 0x000fc8000ff1e0ff */
[----:B------:R-:W-:Y:S01]  /*16d0*/  IADD3.X R5, RZ, UR9, RZ, P0, !PT ;  /* 0x00000009ff057c10 */ /* 0x000fe200087fe4ff */
[----:B------:R-:W-:-:S04]  /*16e0*/  ULDC.64 UR8, c[0x0][0x480] ;  /* 0x0001200000087ab9 */ /* 0x000fc80000000a00 */
[----:B------:R-:W2:Y:S01]  /*16f0*/  LDG.E R4, desc[UR4][R4.64] ;  /* 0x0000000404047981 */ /* 0x000ea2000c1e1900 */
[----:B------:R-:W-:-:S04]  /*1700*/  IADD3 R6, P0, R2, UR8, RZ ;  /* 0x0000000802067c10 */ /* 0x000fc8000ff1e0ff */
[----:B------:R-:W-:Y:S01]  /*1710*/  IADD3.X R7, RZ, UR9, RZ, P0, !PT ;  /* 0x00000009ff077c10 */ /* 0x000fe200087fe4ff */
[----:B------:R-:W-:-:S04]  /*1720*/  ULDC.64 UR8, c[0x0][0x478] ;  /* 0x00011e0000087ab9 */ /* 0x000fc80000000a00 */
[----:B------:R-:W3:Y:S01]  /*1730*/  LDG.E R6, desc[UR4][R6.64] ;  /* 0x0000000406067981 */ /* 0x000ee2000c1e1900 */
[----:B------:R-:W-:-:S04]  /*1740*/  IADD3 R2, P0, R3, UR8, RZ ;  /* 0x0000000803027c10 */ /* 0x000fc8000ff1e0ff */
[----:B------:R-:W-:Y:S01]  /*1750*/  IADD3.X R3, RZ, UR9, RZ, P0, !PT ;  /* 0x00000009ff037c10 */ /* 0x000fe200087fe4ff */
[----:B--2---:R-:W3:Y:S02]  /*1760*/  MUFU.RCP R9, R4 ;  /* 0x0000000400097308 */ /* 0x004ee40000001000 */
[----:B---3--:R-:W-:Y:S01]  /*1770*/  FMUL.FTZ R8, R6, R9 ;  /* 0x0000000906087220 */ /* 0x008fe20000410000 */
[----:B------:R-:W-:-:S05]  /*1780*/  IADD3 R9, R0, 0x80, RZ ;  /* 0x0000008000097810 */ /* 0x000fca0007ffe0ff */
[----:B------:R-:W0:Y:S02]  /*1790*/  FRND.TRUNC R11, R8 ;  /* 0x00000008000b7307 */ /* 0x000e24000020d000 */
[----:B0-----:R0:W-:Y:S02]  /*17a0*/  STG.E desc[UR4][R2.64], R11 ;  /* 0x0000000b02007986 */ /* 0x0011e4000c101904 */
.L_x_4966:
[----:B------:R-:W-:Y:S05]  /*17b0*/  BSYNC B0 ;  /* 0x0000000000007941 */ /* 0x000fea0003800000 */
.L_x_4965:
[----:B------:R-:W-:-:S13]  /*17c0*/  ISETP.GE.AND P0, PT, R9, UR6, PT ;  /* 0x0000000609007c0c */ /* 0x000fda000bf06270 */
[----:B------:R-:W-:Y:S05]  /*17d0*/  @P0 EXIT ;  /* 0x000000000000094d */ /* 0x000fea0003800000 */
[----:B------:R-:W1:Y:S01]  /*17e0*/  LDC R8, c[0x0][0x218] ;  /* 0x00008600ff087b82 */ /* 0x000e620000000800 */
[----:B------:R-:W-:Y:S01]  /*17f0*/  HFMA2.MMA R0, -RZ, RZ, 0, 0 ;  /* 0x00000000ff007435 */ /* 0x000fe200000001ff */
        /* <DEDUP_REMOVED lines=334> */
[----:B------:R-:W-:-:S03]  /*2ce0*/  @P0 MOV R8, RZ ;  /* 0x000000ff00080202 */ /* 0x000fc60000000f00 */
[----:B------:R-:W1:Y:S08]  /*2cf0*/  @P0 LDC R13, c[0x0][0x33c] ;  /* 0x0000cf00ff0d0b82 */ /* 0x000e700000000800 */
[----:B------:R-:W2:Y:S08]  /*2d00*/  @P0 LDC.64 R6, c[0x0][0x468] ;  /* 0x00011a00ff060b82 */ /* 0x000eb00000000a00 */
[----:B------:R-:W3:Y:S01]  /*2d10*/  @P0 LDC R12, c[0x0][0x470] ;  /* 0x00011c00ff0c0b82 */ /* 0x000ee20000000800 */
[----:B0-----:R-:W-:-:S05]  /*2d20*/  @P0 IMAD.HI.U32 R4, R9, R10, R8 ;  /* 0x0000000a09040227 */ /* 0x001fca00078e0008 */
[----:B------:R-:W-:Y:S02]  /*2d30*/  @P0 SHF.R.U32.HI R4, RZ, R11, R4 ;  /* 0x0000000bff040219 */ /* 0x000fe40000011604 */
[----:B------:R-:W-:Y:S02]  /*2d40*/  IADD3 R11, -R9, RZ, RZ ;  /* 0x000000ff090b7210 */ /* 0x000fe40007ffe1ff */
[----:B------:R-:W-:-:S03]  /*2d50*/  @P0 IADD3 R8, -R4, RZ, RZ ;  /* 0x000000ff04080210 */ /* 0x000fc60007ffe1ff */
[----:B------:R-:W-:Y:S01]  /*2d60*/  IMAD R5, R11, UR8, R5 ;  /* 0x000000080b057c24 */ /* 0x000fe2000f8e0205 */
[----:B------:R-:W-:Y:S01]  /*2d70*/  ULDC.64 UR8, c[0x0][0x460] ;  /* 0x0001180000087ab9 */ /* 0x000fe20000000a00 */
[----:B-1----:R-:W-:Y:S02]  /*2d80*/  @P0 IMAD R9, R13, R8, R9 ;  /* 0x000000080d090224 */ /* 0x002fe400078e0209 */
[C---:B------:R-:W-:Y:S02]  /*2d90*/  IMAD R3, R5.reuse, UR6, R3 ;  /* 0x0000000605037c24 */ /* 0x040fe4000f8e0203 */
[C---:B------:R-:W-:Y:S02]  /*2da0*/  IMAD R0, R5.reuse, UR8, R0 ;  /* 0x0000000805007c24 */ /* 0x040fe4000f8e0200 */
[----:B------:R-:W-:Y:S02]  /*2db0*/  IMAD R2, R5, UR9, R2 ;  /* 0x0000000905027c24 */ /* 0x000fe4000f8e0202 */
[----:B--2---:R-:W-:-:S02]  /*2dc0*/  @P0 IMAD R3, R9, R6, R3 ;  /* 0x0000000609030224 */ /* 0x004fc400078e0203 */
[C---:B------:R-:W-:Y:S02]  /*2dd0*/  @P0 IMAD R0, R9.reuse, R7, R0 ;  /* 0x0000000709000224 */ /* 0x040fe400078e0200 */
[----:B---3--:R-:W-:-:S07]  /*2de0*/  @P0 IMAD R2, R9, R12, R2 ;  /* 0x0000000c09020224 */ /* 0x008fce00078e0202 */
.L_x_4968:
        /* <DEDUP_REMOVED lines=12> */
[----:B---3--:R-:W-:-:S06]  /*2eb0*/  FMUL.FTZ R0, R6, R9 ;  /* 0x0000000906007220 */ /* 0x008fcc0000410000 */
[----:B------:R-:W0:Y:S02]  /*2ec0*/  FRND.TRUNC R9, R0 ;  /* 0x0000000000097307 */ /* 0x000e24000020d000 */
[----:B0-----:R-:W-:Y:S01]  /*2ed0*/  STG.E desc[UR4][R2.64], R9 ;  /* 0x0000000902007986 */ /* 0x001fe2000c101904 */
[----:B------:R-:W-:Y:S05]  /*2ee0*/  EXIT ;  /* 0x000000000000794d */ /* 0x000fea0003800000 */
.L_x_4969:
        /* <DEDUP_REMOVED lines=9> */
.L_x_22804:


//--------------------- .text._ZN2at6native27unrolled_elementwise_kernelINS0_13BinaryFunctorIfffZZZNS0_15binary_internal21div_trunc_kernel_cudaERNS_18TensorIteratorBaseEENKUlvE1_clEvENKUlvE0_clEvEUlffE_EESt5arrayIPcLm3EELi4E23TrivialOffsetCalculatorILi2EjESD_ILi1EjENS0_6memory15LoadWithoutCastENSG_16StoreWithoutCastEEEviT_T0_T2_T3_T4_T5_ --------------------------
	.section	.text._ZN2at6native27unrolled_elementwise_kernelINS0_13BinaryFunctorIfffZZZNS0_15binary_internal21div_trunc_kernel_cudaERNS_18TensorIteratorBaseEENKUlvE1_clEvENKUlvE0_clEvEUlffE_EESt5arrayIPcLm3EELi4E23TrivialOffsetCalculatorILi2EjESD_ILi1EjENS0_6memory15LoadWithoutCastENSG_16StoreWithoutCastEEEviT_T0_T2_T3_T4_T5_,"ax",@progbits
	.align	128
        .global         _ZN2at6native27unrolled_elementwise_kernelINS0_13BinaryFunctorIfffZZZNS0_15binary_internal21div_trunc_kernel_cudaERNS_18TensorIteratorBaseEENKUlvE1_clEvENKUlvE0_clEvEUlffE_EESt5arrayIPcLm3EELi4E23TrivialOffsetCalculatorILi2EjESD_ILi1EjENS0_6memory15LoadWithoutCastENSG_16StoreWithoutCastEEEviT_T0_T2_T3_T4_T5_
        .type           _ZN2at6native27unrolled_elementwise_kernelINS0_13BinaryFunctorIfffZZZNS0_15binary_internal21div_trunc_kernel_cudaERNS_18TensorIteratorBaseEENKUlvE1_clEvENKUlvE0_clEvEUlffE_EESt5arrayIPcLm3EELi4E23TrivialOffsetCalculatorILi2EjESD_ILi1EjENS0_6memory15LoadWithoutCastENSG_16StoreWithoutCastEEEviT_T0_T2_T3_T4_T5_,@function
        .size           _ZN2at6native27unrolled_elementwise_kernelINS0_13BinaryFunctorIfffZZZNS0_15binary_internal21div_trunc_kernel_cudaERNS_18TensorIteratorBaseEENKUlvE1_clEvENKUlvE0_clEvEUlffE_EESt5arrayIPcLm3EELi4E23TrivialOffsetCalculatorILi2EjESD_ILi1EjENS0_6memory15LoadWithoutCastENSG_16StoreWithoutCastEEEviT_T0_T2_T3_T4_T5_,(.L_x_22805 - _ZN2at6native27unrolled_elementwise_kernelINS0_13BinaryFunctorIfffZZZNS0_15binary_internal21div_trunc_kernel_cudaERNS_18TensorIteratorBaseEENKUlvE1_clEvENKUlvE0_clEvEUlffE_EESt5arrayIPcLm3EELi4E23TrivialOffsetCalculatorILi2EjESD_ILi1EjENS0_6memory15LoadWithoutCastENSG_16StoreWithoutCastEEEviT_T0_T2_T3_T4_T5_)
        .other          _ZN2at6native27unrolled_elementwise_kernelINS0_13BinaryFunctorIfffZZZNS0_15binary_internal21div_trunc_kernel_cudaERNS_18TensorIteratorBaseEENKUlvE1_clEvENKUlvE0_clEvEUlffE_EESt5arrayIPcLm3EELi4E23TrivialOffsetCalculatorILi2EjESD_ILi1EjENS0_6memory15LoadWithoutCastENSG_16StoreWithoutCastEEEviT_T0_T2_T3_T4_T5_,@"STO_CUDA_ENTRY STV_DEFAULT"
_ZN2at6native27unrolled_elementwise_kernelINS0_13BinaryFunctorIfffZZZNS0_15binary_internal21div_trunc_kernel_cudaERNS_18TensorIteratorBaseEENKUlvE1_clEvENKUlvE0_clEvEUlffE_EESt5arrayIPcLm3EELi4E23TrivialOffsetCalculatorILi2EjESD_ILi1EjENS0_6memory15LoadWithoutCastENSG_16StoreWithoutCastEEEviT_T0_T2_T3_T4_T5_:
.text._ZN2at6native27unrolled_elementwise_kernelINS0_13BinaryFunctorIfffZZZNS0_15binary_internal21div_trunc_kernel_cudaERNS_18TensorIteratorBaseEENKUlvE1_clEvENKUlvE0_clEvEUlffE_EESt5arrayIPcLm3EELi4E23TrivialOffsetCalculatorILi2EjESD_ILi1EjENS0_6memory15LoadWithoutCastENSG_16StoreWithoutCastEEEviT_T0_T2_T3_T4_T5_:
[----:B------:R-:W-:Y:S01]  /*0000*/  LDC R1, c[0x0][0x28] ;  /* 0x00000a00ff017b82 */ /* 0x000fe20000000800 */
[----:B------:R-:W0:Y:S07]  /*0010*/  S2R R0, SR_CTAID.X ;  /* 0x0000000000007919 */ /* 0x000e2e0000002500 */
[----:B------:R-:W0:Y:S01]  /*0020*/  LDC R3, c[0x0][0x210] ;  /* 0x00008400ff037b82 */ /* 0x000e220000000800 */
[----:B------:R-:W-:Y:S01]  /*0030*/  IMAD.MOV.U32 R16, RZ, RZ, RZ ;  /* 0x000000ffff107224 */ /* 0x000fe200078e00ff */
        /* <DEDUP_REMOVED lines=15> */
[----:B------:R-:W-:-:S03]  /*0130*/  MOV R20, RZ ;  /* 0x000000ff00147202 */ /* 0x000fc60000000f00 */
[----:B------:R-:W0:Y:S01]  /*0140*/  @!P1 LDC.64 R2, c[0x0][0x220] ;  /* 0x00008800ff029b82 */ /* 0x000e220000000a00 */
[----:B------:R3:W4:Y:S07]  /*0150*/  @!P0 LDG.E R16, desc[UR4][R24.64] ;  /* 0x0000000418108981 */ /* 0x00072e000c1e1900 */
[----:B------:R-:W0:Y:S01]  /*0160*/  @!P3 LDC.64 R8, c[0x0][0x228] ;  /* 0x00008a00ff08bb82 */ /* 0x000e220000000a00 */
[----:B-1----:R-:W-:Y:S01]  /*0170*/  @!P0 IMAD.WIDE.U32 R6, R27, 0x4, R6 ;  /* 0x000000041b068825 */ /* 0x002fe200078e0006 */
[----:B---3--:R-:W-:-:S06]  /*0180*/  CS2R R24, SRZ ;  /* 0x0000000000187805 */ /* 0x008fcc000001ff00 */
[----:B------:R-:W1:Y:S01]  /*0190*/  @!P3 LDC.64 R4, c[0x0][0x220] ;  /* 0x00008800ff04bb82 */ /* 0x000e620000000a00 */
[----:B------:R-:W-:Y:S01]  /*01a0*/  @!P3 IMAD R21, R0, 0x200, R17 ;  /* 0x000002000015b824 */ /* 0x000fe200078e0211 */
[----:B------:R-:W3:Y:S01]  /*01b0*/  @!P0 LDG.E R24, desc[UR4][R6.64] ;  /* 0x0000000406188981 */ /* 0x000ee2000c1e1900 */
[----:B------:R-:W-:Y:S01]  /*01c0*/  HFMA2.MMA R18, -RZ, RZ, 0, 0 ;  /* 0x00000000ff127435 */ /* 0x000fe200000001ff */
[----:B--2---:R-:W-:-:S09]  /*01d0*/  @!P1 IMAD.WIDE.U32 R10, R23, 0x4, R10 ;  /* 0x00000004170a9825 */ /* 0x004fd200078e000a */
[----:B------:R1:W2:Y:S01]  /*01e0*/  @!P1 LDG.E R18, desc[UR4][R10.64] ;  /* 0x000000040a129981 */ /* 0x0002a2000c1e1900 */
[----:B0-----:R-:W-:-:S05]  /*01f0*/  @!P3 IMAD.WIDE.U32 R8, R21, 0x4, R8 ;  /* 0x000000041508b825 */ /* 0x001fca00078e0008 */
[----:B------:R-:W2:Y:S01]  /*0200*/  @!P3 LDG.E R20, desc[UR4][R8.64] ;  /* 0x000000040814b981 */ /* 0x000ea2000c1e1900 */
[----:B-1----:R-:W-:-:S04]  /*0210*/  @!P3 IMAD.WIDE.U32 R10, R21, 0x4, R4 ;  /* 0x00000004150ab825 */ /* 0x002fc800078e0004 */
[----:B------:R-:W-:-:S06]  /*0220*/  IMAD.MOV.U32 R21, RZ, RZ, RZ ;  /* 0x000000ffff157224 */ /* 0x000fcc00078e00ff */
[----:B------:R-:W2:Y:S01]  /*0230*/  @!P3 LDG.E R21, desc[UR4][R10.64] ;  /* 0x000000040a15b981 */ /* 0x000ea2000c1e1900 */
[----:B------:R-:W-:-:S05]  /*0240*/  @!P1 IMAD.WIDE.U32 R2, R23, 0x4, R2 ;  /* 0x0000000417029825 */ /* 0x000fca00078e0002 */
[----:B------:R0:W2:Y:S01]  /*0250*/  @!P1 LDG.E R25, desc[UR4][R2.64] ;  /* 0x0000000402199981 */ /* 0x0000a2000c1e1900 */
[----:B------:R-:W-:-:S04]  /*0260*/  @!P3 IADD3 R17, R17, 0x80, RZ ;  /* 0x000000801111b810 */ /* 0x000fc80007ffe0ff */
[----:B------:R-:W-:Y:S02]  /*0270*/  ISETP.GE.AND P2, PT, R17, R12, PT ;  /* 0x0000000c1100720c */ /* 0x000fe40003f46270 */
[----:B------:R-:W-:-:S11]  /*0280*/  MOV R7, R19 ;  /* 0x0000001300077202 */ /* 0x000fd60000000f00 */
[----:B------:R-:W1:Y:S08]  /*0290*/  @!P2 LDC.64 R22, c[0x0][0x228] ;  /* 0x00008a00ff16ab82 */ /* 0x000e700000000a00 */
[----:B------:R-:W1:Y:S01]  /*02a0*/  @!P2 LDC.64 R4, c[0x0][0x220] ;  /* 0x00008800ff04ab82 */ /* 0x000e620000000a00 */
[----:B0-----:R-:W-:Y:S01]  /*02b0*/  VIADD R3, R7, 0x100 ;  /* 0x0000010007037836 */ /* 0x001fe20000000000 */
[----:B------:R-:W-:-:S04]  /*02c0*/  @!P2 LEA R17, R0, R17, 0x9 ;  /* 0x000000110011a211 */ /* 0x000fc800078e48ff */
[----:B------:R-:W-:Y:S02]  /*02d0*/  ISETP.GE.AND P1, PT, R3, R12, PT ;  /* 0x0000000c0300720c */ /* 0x000fe40003f26270 */
[----:B------:R-:W0:Y:S01]  /*02e0*/  @!P0 LDC.64 R2, c[0x0][0x218] ;  /* 0x00008600ff028b82 */ /* 0x000e220000000a00 */
[----:B------:R-:W-:Y:S01]  /*02f0*/  HFMA2.MMA R8, -RZ, RZ, 0, 0 ;  /* 0x00000000ff087435 */ /* 0x000fe200000001ff */
[----:B------:R-:W-:Y:S02]  /*0300*/  IMAD.MOV.U32 R6, RZ, RZ, RZ ;  /* 0x000000ffff067224 */ /* 0x000fe400078e00ff */
[----:B-1----:R-:W-:-:S07]  /*0310*/  @!P2 IMAD.WIDE.U32 R22, R17, 0x4, R22 ;  /* 0x000000041116a825 */ /* 0x002fce00078e0016 */
[----:B------:R-:W5:Y:S01]  /*0320*/  @!P2 LDG.E R8, desc[UR4][R22.64] ;  /* 0x000000041608a981 */ /* 0x000f62000c1e1900 */
[----:B------:R-:W-:Y:S01]  /*0330*/  @!P2 IMAD.WIDE.U32 R4, R17, 0x4, R4 ;  /* 0x000000041104a825 */ /* 0x000fe200078e0004 */
[----:B------:R-:W-:-:S04]  /*0340*/  IADD3 R17, R7, 0x80, RZ ;  /* 0x0000008007117810 */ /* 0x000fc80007ffe0ff */
[----:B------:R1:W5:Y:S01]  /*0350*/  @!P2 LDG.E R6, desc[UR4][R4.64] ;  /* 0x000000040406a981 */ /* 0x000362000c1e1900 */
[----:B------:R-:W-:Y:S02]  /*0360*/  ISETP.GE.AND P2, PT, R17, R12, PT ;  /* 0x0000000c1100720c */ /* 0x000fe40003f46270 */
[----:B-1----:R-:W-:Y:S02]  /*0370*/  IADD3 R5, R7, 0x180, RZ ;  /* 0x0000018007057810 */ /* 0x002fe40007ffe0ff */
[----:B------:R-:W-:-:S04]  /*0380*/  @!P0 MOV R7, R17 ;  /* 0x0000001100078202 */ /* 0x000fc80000000f00 */
[----:B------:R-:W-:Y:S01]  /*0390*/  ISETP.GE.AND P3, PT, R7, R12, PT ;  /* 0x0000000c0700720c */ /* 0x000fe20003f66270 */
[----:B------:R-:W-:Y:S01]  /*03a0*/  BSSY B0, `(.L_x_4970) ;  /* 0x0000019000007945 */ /* 0x000fe20003800000 */
[----:B----4-:R-:W3:Y:S02]  /*03b0*/  @!P0 MUFU.RCP R9, R16 ;  /* 0x0000001000098308 */ /* 0x010ee40000001000 */
[----:B---3--:R-:W-:-:S06]  /*03c0*/  @!P0 FMUL.FTZ R24, R9, R24 ;  /* 0x0000001809188220 */ /* 0x008fcc0000410000 */
[----:B------:R-:W1:Y:S01]  /*03d0*/  @!P0 FRND.TRUNC R15, R24 ;  /* 0x00000018000f8307 */ /* 0x000e62000020d000 */
[----:B------:R-:W-:-:S04]  /*03e0*/  @!P0 IMAD R9, R0, 0x200, R19 ;  /* 0x0000020000098824 */ /* 0x000fc800078e0213 */
[----:B0-----:R-:W-:-:S03]  /*03f0*/  @!P0 IMAD.WIDE.U32 R2, R9, 0x4, R2 ;  /* 0x0000000409028825 */ /* 0x001fc600078e0002 */
[----:B--2---:R-:W0:Y:S02]  /*0400*/  @!P1 MUFU.RCP R20, R20 ;  /* 0x0000001400149308 */ /* 0x004e240000001000 */
[----:B-1----:R1:W-:Y:S06]  /*0410*/  @!P0 STG.E desc[UR4][R2.64], R15 ;  /* 0x0000000f02008986 */ /* 0x0023ec000c101904 */
[----:B------:R-:W2:Y:S01]  /*0420*/  @!P2 MUFU.RCP R18, R18 ;  /* 0x000000120012a308 */ /* 0x000ea20000001000 */
[----:B0-----:R-:W-:-:S07]  /*0430*/  @!P1 FMUL.FTZ R21, R20, R21 ;  /* 0x0000001514159220 */ /* 0x001fce0000410000 */
[----:B------:R1:W0:Y:S01]  /*0440*/  @!P1 FRND.TRUNC R14, R21 ;  /* 0x00000015000e9307 */ /* 0x000222000020d000 */
[----:B--2---:R-:W-:-:S07]  /*0450*/  @!P2 FMUL.FTZ R25, R18, R25 ;  /* 0x000000191219a220 */ /* 0x004fce0000410000 */
[----:B------:R1:W2:Y:S01]  /*0460*/  @!P2 FRND.TRUNC R13, R25 ;  /* 0x00000019000da307 */ /* 0x0002a2000020d000 */
[----:B------:R-:W-:Y:S01]  /*0470*/  ISETP.GE.AND P2, PT, R5, R12, PT ;  /* 0x0000000c0500720c */ /* 0x000fe20003f46270 */
[----:B------:R-:W-:-:S12]  /*0480*/  @P3 BRA `(.L_x_4971) ;  /* 0x0000000000283947 */ /* 0x000fd80003800000 */
[----:B------:R-:W3:Y:S01]  /*0490*/  LDC.64 R4, c[0x0][0x218] ;  /* 0x00008600ff047b82 */ /* 0x000ee20000000a00 */
[----:B-1----:R-:W-:Y:S02]  /*04a0*/  LEA R3, R0, R7, 0x9 ;  /* 0x0000000700037211 */ /* 0x002fe400078e48ff */
[----:B------:R-:W-:-:S04]  /*04b0*/  IADD3 R7, R7, 0x80, RZ ;  /* 0x0000008007077810 */ /* 0x000fc80007ffe0ff */
[----:B------:R-:W-:-:S13]  /*04c0*/  ISETP.GE.AND P0, PT, R7, R12, PT ;  /* 0x0000000c0700720c */ /* 0x000fda0003f06270 */
[----:B------:R-:W-:Y:S01]  /*04d0*/  @!P0 IMAD R9, R0, 0x200, R7 ;  /* 0x0000020000098824 */ /* 0x000fe200078e0207 */
[----:B------:R-:W-:Y:S01]  /*04e0*/  @!P0 IADD3 R7, R7, 0x80, RZ ;  /* 0x0000008007078810 */ /* 0x000fe20007ffe0ff */
[----:B---3--:R-:W-:-:S04]  /*04f0*/  IMAD.WIDE.U32 R2, R3, 0x4, R4 ;  /* 0x0000000403027825 */ /* 0x008fc800078e0004 */
[----:B------:R-:W-:Y:S01]  /*0500*/  @!P0 IMAD.WIDE.U32 R4, R9, 0x4, R4 ;  /* 0x0000000409048825 */ /* 0x000fe200078e0004 */
[----:B--2---:R3:W-:Y:S04]  /*0510*/  STG.E desc[UR4][R2.64], R13 ;  /* 0x0000000d02007986 */ /* 0x0047e8000c101904 */
[----:B0-----:R3:W-:Y:S02]  /*0520*/  @!P0 STG.E desc[UR4][R4.64], R14 ;  /* 0x0000000e04008986 */ /* 0x0017e4000c101904 */
.L_x_4971:
[----:B------:R-:W-:Y:S05]  /*0530*/  BSYNC B0 ;  /* 0x0000000000007941 */ /* 0x000fea0003800000 */
.L_x_4970:
[----:B------:R-:W-:Y:S01]  /*0540*/  ISETP.GE.AND P0, PT, R7, R12, PT ;  /* 0x0000000c0700720c */ /* 0x000fe20003f06270 */
[----:B---3-5:R3:W4:-:S12]  /*0550*/  @!P2 MUFU.RCP R5, R8 ;  /* 0x000000080005a308 */ /* 0x0287180000001000 */
[----:B---3--:R-:W-:Y:S05]  /*0560*/  @P0 EXIT ;  /* 0x000000000000094d */ /* 0x008fea0003800000 */
[----:B-1----:R-:W1:Y:S01]  /*0570*/  LDC.64 R2, c[0x0][0x218] ;  /* 0x00008600ff027b82 */ /* 0x002e620000000a00 */
[----:B----4-:R-:W-:Y:S01]  /*0580*/  @!P2 FMUL.FTZ R6, R5, R6 ;  /* 0x000000060506a220 */ /* 0x010fe20000410000 */
[----:B------:R-:W-:-:S03]  /*0590*/  LEA R7, R0, R7, 0x9 ;  /* 0x0000000700077211 */ /* 0x000fc600078e48ff */
[----:B------:R-:W3:Y:S02]  /*05a0*/  @!P2 FRND.TRUNC R5, R6 ;  /* 0x000000060005a307 */ /* 0x000ee4000020d000 */
[----:B-1----:R-:W-:-:S05]  /*05b0*/  IMAD.WIDE.U32 R2, R7, 0x4, R2 ;  /* 0x0000000407027825 */ /* 0x002fca00078e0002 */
[----:B---3--:R-:W-:Y:S01]  /*05c0*/  STG.E desc[UR4][R2.64], R5 ;  /* 0x0000000502007986 */ /* 0x008fe2000c101904 */
[----:B------:R-:W-:Y:S05]  /*05d0*/  EXIT ;  /* 0x000000000000794d */ /* 0x000fea0003800000 */
.L_x_4972:
        /* <DEDUP_REMOVED lines=10> */
.L_x_22805:


//--------------------- .text._ZN2at6native29vectorized_elementwise_kernelILi2ENS0_13BinaryFunctorIfffZZZNS0_15binary_internal21div_trunc_kernel_cudaERNS_18TensorIteratorBaseEENKUlvE1_clEvENKUlvE0_clEvEUlffE_EESt5arrayIPcLm3EEEEviT0_T1_ --------------------------
	.section	.text._ZN2at6native29vectorized_elementwise_kernelILi2ENS0_13BinaryFunctorIfffZZZNS0_15binary_internal21div_trunc_kernel_cudaERNS_18TensorIteratorBaseEENKUlvE1_clEvENKUlvE0_clEvEUlffE_EESt5arrayIPcLm3EEEEviT0_T1_,"ax",@progbits
	.align	128
        .global         _ZN2at6native29vectorized_elementwise_kernelILi2ENS0_13BinaryFunctorIfffZZZNS0_15binary_internal21div_trunc_kernel_cudaERNS_18TensorIteratorBaseEENKUlvE1_clEvENKUlvE0_clEvEUlffE_EESt5arrayIPcLm3EEEEviT0_T1_
        .type           _ZN2at6native29vectorized_elementwise_kernelILi2ENS0_13BinaryFunctorIfffZZZNS0_15binary_internal21div_trunc_kernel_cudaERNS_18TensorIteratorBaseEENKUlvE1_clEvENKUlvE0_clEvEUlffE_EESt5arrayIPcLm3EEEEviT0_T1_,@function
        .size           _ZN2at6native29vectorized_elementwise_kernelILi2ENS0_13BinaryFunctorIfffZZZNS0_15binary_internal21div_trunc_kernel_cudaERNS_18TensorIteratorBaseEENKUlvE1_clEvENKUlvE0_clEvEUlffE_EESt5arrayIPcLm3EEEEviT0_T1_,(.L_x_22806 - _ZN2at6native29vectorized_elementwise_kernelILi2ENS0_13BinaryFunctorIfffZZZNS0_15binary_internal21div_trunc_kernel_cudaERNS_18TensorIteratorBaseEENKUlvE1_clEvENKUlvE0_clEvEUlffE_EESt5arrayIPcLm3EEEEviT0_T1_)
        .other          _ZN2at6native29vectorized_elementwise_kernelILi2ENS0_13BinaryFunctorIfffZZZNS0_15binary_internal21div_trunc_kernel_cudaERNS_18TensorIteratorBaseEENKUlvE1_clEvENKUlvE0_clEvEUlffE_EESt5arrayIPcLm3EEEEviT0_T1_,@"STO_CUDA_ENTRY STV_DEFAULT"
_ZN2at6native29vectorized_elementwise_kernelILi2ENS0_13BinaryFunctorIfffZZZNS0_15binary_internal21div_trunc_kernel_cudaERNS_18TensorIteratorBaseEENKUlvE1_clEvENKUlvE0_clEvEUlffE_EESt5arrayIPcLm3EEEEviT0_T1_:
.text._ZN2at6native29vectorized_elementwise_kernelILi2ENS0_13BinaryFunctorIfffZZZNS0_15binary_internal21div_trunc_kernel_cudaERNS_18TensorIteratorBaseEENKUlvE1_clEvENKUlvE0_clEvEUlffE_EESt5arrayIPcLm3EEEEviT0_T1_:
        /* <DEDUP_REMOVED lines=16> */
[----:B------:R-:W-:-:S03]  /*0100*/  IMAD.WIDE.U32 R24, R6, 0x8, R2 ;  /* 0x0000000806187825 */ /* 0x000fc600078e0002 */
[----:B------:R-:W4:Y:S04]  /*0110*/  LDG.E.64 R18, desc[UR4][R26.64+0x800] ;  /* 0x000800041a127981 */ /* 0x000f28000c1e1b00 */
[----:B------:R-:W5:Y:S04]  /*0120*/  LDG.E.64 R14, desc[UR4][R26.64+0xc00] ;  /* 0x000c00041a0e7981 */ /* 0x000f68000c1e1b00 */
[----:B------:R-:W4:Y:S04]  /*0130*/  LDG.E.64 R8, desc[UR4][R24.64+0x400] ;  /* 0x0004000418087981 */ /* 0x000f28000c1e1b00 */
[----:B------:R-:W5:Y:S04]  /*0140*/  LDG.E.64 R10, desc[UR4][R24.64] ;  /* 0x00000004180a7981 */ /* 0x000f68000c1e1b00 */
[----:B------:R-:W5:Y:S04]  /*0150*/  LDG.E.64 R4, desc[UR4][R24.64+0x800] ;  /* 0x0008000418047981 */ /* 0x000f68000c1e1b00 */
[----:B------:R-:W5:Y:S01]  /*0160*/  LDG.E.64 R2, desc[UR4][R24.64+0xc00] ;  /* 0x000c000418027981 */ /* 0x000f62000c1e1b00 */
[----:B---3--:R-:W4:Y:S08]  /*0170*/  MUFU.RCP R13, R13 ;  /* 0x0000000d000d7308 */ /* 0x008f300000001000 */
[----:B--2---:R-:W0:Y:S08]  /*0180*/  MUFU.RCP R28, R21 ;  /* 0x00000015001c7308 */ /* 0x004e300000001000 */
[----:B------:R-:W1:Y:S01]  /*0190*/  MUFU.RCP R23, R20 ;  /* 0x0000001400177308 */ /* 0x000e620000001000 */
[----:B----4-:R-:W-:-:S07]  /*01a0*/  FMUL.FTZ R9, R9, R13 ;  /* 0x0000000d09097220 */ /* 0x010fce0000410000 */
[----:B------:R2:W3:Y:S08]  /*01b0*/  MUFU.RCP R29, R12 ;  /* 0x0000000c001d7308 */ /* 0x0004f00000001000 */
[----:B------:R-:W-:Y:S01]  /*01c0*/  MUFU.RCP R17, R18 ;  /* 0x0000001200117308 */ /* 0x000fe20000001000 */
[----:B--2---:R-:W2:Y:S07]  /*01d0*/  LDC.64 R12, c[0x0][0x218] ;  /* 0x00008600ff0c7b82 */ /* 0x004eae0000000a00 */
[----:B------:R-:W4:Y:S08]  /*01e0*/  MUFU.RCP R22, R19 ;  /* 0x0000001300167308 */ /* 0x000f300000001000 */
[----:B-----5:R-:W5:Y:S08]  /*01f0*/  MUFU.RCP R7, R14 ;  /* 0x0000000e00077308 */ /* 0x020f700000001000 */
[----:B------:R-:W2:Y:S01]  /*0200*/  MUFU.RCP R16, R15 ;  /* 0x0000000f00107308 */ /* 0x000ea20000001000 */
[----:B0-----:R-:W-:Y:S01]  /*0210*/  FMUL.FTZ R11, R11, R28 ;  /* 0x0000001c0b0b7220 */ /* 0x001fe20000410000 */
[----:B-1----:R-:W-:Y:S01]  /*0220*/  FMUL.FTZ R10, R10, R23 ;  /* 0x000000170a0a7220 */ /* 0x002fe20000410000 */
[----:B---3--:R-:W-:Y:S01]  /*0230*/  FMUL.FTZ R8, R8, R29 ;  /* 0x0000001d08087220 */ /* 0x008fe20000410000 */
[----:B----4-:R-:W-:Y:S01]  /*0240*/  FMUL.FTZ R5, R5, R22 ;  /* 0x0000001605057220 */ /* 0x010fe20000410000 */
[----:B------:R-:W-:Y:S01]  /*0250*/  FMUL.FTZ R4, R4, R17 ;  /* 0x0000001104047220 */ /* 0x000fe20000410000 */
[----:B-----5:R-:W-:-:S02]  /*0260*/  FMUL.FTZ R2, R2, R7 ;  /* 0x0000000702027220 */ /* 0x020fc40000410000 */
[----:B------:R-:W-:Y:S01]  /*0270*/  FRND.TRUNC R11, R11 ;  /* 0x0000000b000b7307 */ /* 0x000fe2000020d000 */
[----:B--2---:R-:W-:-:S07]  /*0280*/  FMUL.FTZ R3, R3, R16 ;  /* 0x0000001003037220 */ /* 0x004fce0000410000 */
[----:B------:R-:W0:Y:S01]  /*0290*/  FRND.TRUNC R10, R10 ;  /* 0x0000000a000a7307 */ /* 0x000e22000020d000 */
[----:B------:R-:W-:-:S07]  /*02a0*/  IMAD.WIDE.U32 R12, R0, 0x4, R12 ;  /* 0x00000004000c7825 */ /* 0x000fce00078e000c */
[----:B------:R-:W-:Y:S08]  /*02b0*/  FRND.TRUNC R9, R9 ;  /* 0x0000000900097307 */ /* 0x000ff0000020d000 */
[----:B------:R-:W1:Y:S08]  /*02c0*/  FRND.TRUNC R8, R8 ;  /* 0x0000000800087307 */ /* 0x000e70000020d000 */
[----:B------:R-:W-:Y:S08]  /*02d0*/  FRND.TRUNC R5, R5 ;  /* 0x0000000500057307 */ /* 0x000ff0000020d000 */
[----:B------:R-:W2:Y:S08]  /*02e0*/  FRND.TRUNC R4, R4 ;  /* 0x0000000400047307 */ /* 0x000eb0000020d000 */
[----:B------:R-:W-:Y:S08]  /*02f0*/  FRND.TRUNC R3, R3 ;  /* 0x0000000300037307 */ /* 0x000ff0000020d000 */
[----:B------:R-:W3:Y:S01]  /*0300*/  FRND.TRUNC R2, R2 ;  /* 0x0000000200027307 */ /* 0x000ee2000020d000 */
[----:B------:R-:W-:-:S05]  /*0310*/  IMAD.WIDE R12, R6, 0x8, R12 ;  /* 0x00000008060c7825 */ /* 0x000fca00078e020c */
[----:B0-----:R-:W-:Y:S04]  /*0320*/  STG.E.64 desc[UR4][R12.64], R10 ;  /* 0x0000000a0c007986 */ /* 0x001fe8000c101b04 */
[----:B-1----:R-:W-:Y:S04]  /*0330*/  STG.E.64 desc[UR4][R12.64+0x400], R8 ;  /* 0x000400080c007986 */ /* 0x002fe8000c101b04 */
[----:B--2---:R-:W-:Y:S04]  /*0340*/  STG.E.64 desc[UR4][R12.64+0x800], R4 ;  /* 0x000800040c007986 */ /* 0x004fe8000c101b04 */
[----:B---3--:R-:W-:Y:S01]  /*0350*/  STG.E.64 desc[UR4][R12.64+0xc00], R2 ;  /* 0x000c00020c007986 */ /* 0x008fe2000c101b04 */
[----:B------:R-:W-:Y:S05]  /*0360*/  EXIT ;  /* 0x000000000000794d */ /* 0x000fea0003800000 */
.L_x_4973:
[----:B------:R-:W0:Y:S01]  /*0370*/  S2R R23, SR_TID.X ;  /* 0x0000000000177919 */ /* 0x000e220000002100 */
[----:B------:R-:W-:Y:S01]  /*0380*/  IMAD.MOV.U32 R16, RZ, RZ, RZ ;  /* 0x000000ffff107224 */ /* 0x000fe200078e00ff */
[----:B0-----:R-:W-:-:S13]  /*0390*/  ISETP.GE.AND P0, PT, R23, R2, PT ;  /* 0x000000021700720c */ /* 0x001fda0003f06270 */
[----:B------:R-:W0:Y:S01]  /*03a0*/  @!P0 LDC.64 R12, c[0x0][0x228] ;  /* 0x00008a00ff0c8b82 */ /* 0x000e220000000a00 */
[----:B------:R-:W-:-:S07]  /*03b0*/  @!P0 IADD3 R27, R0, R23, RZ ;  /* 0x00000017001b8210 */ /* 0x000fce0007ffe0ff */
[----:B------:R-:W1:Y:S01]  /*03c0*/  @!P0 LDC.64 R14, c[0x0][0x220] ;  /* 0x00008800ff0e8b82 */ /* 0x000e620000000a00 */
[----:B0-----:R-:W-:-:S05]  /*03d0*/  @!P0 IMAD.WIDE.U32 R24, R27, 0x4, R12 ;  /* 0x000000041b188825 */ /* 0x001fca00078e000c */
[----:B------:R0:W2:Y:S01]  /*03e0*/  @!P0 LDG.E R16, desc[UR4][R24.64] ;  /* 0x0000000418108981 */ /* 0x0000a2000c1e1900 */
[----:B------:R-:W-:Y:S01]  /*03f0*/  CS2R R12, SRZ ;  /* 0x00000000000c7805 */ /* 0x000fe2000001ff00 */
[----:B-1----:R-:W-:-:S05]  /*0400*/  @!P0 IMAD.WIDE.U32 R26, R27, 0x4, R14 ;  /* 0x000000041b1a8825 */ /* 0x002fca00078e000e */
[----:B------:R-:W3:Y:S01]  /*0410*/  @!P0 LDG.E R13, desc[UR4][R26.64] ;  /* 0x000000041a0d8981 */ /* 0x000ee2000c1e1900 */
[----:B------:R-:W-:Y:S01]  /*0420*/  @!P0 IADD3 R23, R23, 0x80, RZ ;  /* 0x0000008017178810 */ /* 0x000fe20007ffe0ff */
[----:B------:R-:W-:-:S03]  /*0430*/  IMAD.MOV.U32 R3, RZ, RZ, RZ ;  /* 0x000000ffff037224 */ /* 0x000fc600078e00ff */
[----:B------:R-:W-:-:S13]  /*0440*/  ISETP.GE.AND P3, PT, R23, R2, PT ;  /* 0x000000021700720c */ /* 0x000fda0003f66270 */
[----:B------:R-:W-:Y:S01]  /*0450*/  @!P3 IADD3 R11, R0, R23, RZ ;  /* 0x00000017000bb210 */ /* 0x000fe20007ffe0ff */
[----:B------:R-:W-:Y:S01]  /*0460*/  @!P3 VIADD R23, R23, 0x80 ;  /* 0x000000801717b836 */ /* 0x000fe20000000000 */
[----:B------:R-:W1:Y:S04]  /*0470*/  @!P3 LDC.64 R20, c[0x0][0x220] ;  /* 0x00008800ff14bb82 */ /* 0x000e680000000a00 */
[----:B------:R-:W-:-:S04]  /*0480*/  ISETP.GE.AND P4, PT, R23, R2, PT ;  /* 0x000000021700720c */ /* 0x000fc80003f86270 */
[----:B------:R-:W4:Y:S09]  /*0490*/  @!P3 LDC.64 R14, c[0x0][0x228] ;  /* 0x00008a00ff0ebb82 */ /* 0x000f320000000a00 */
[----:B------:R-:W-:Y:S01]  /*04a0*/  @!P4 IADD3 R17, R0, R23, RZ ;  /* 0x000000170011c210 */ /* 0x000fe20007ffe0ff */
[----:B0-----:R-:W0:Y:S01]  /*04b0*/  @!P4 LDC.64 R24, c[0x0][0x228] ;  /* 0x00008a00ff18cb82 */ /* 0x001e220000000a00 */
[----:B------:R-:W-:-:S04]  /*04c0*/  @!P4 IADD3 R23, R23, 0x80, RZ ;  /* 0x000000801717c810 */ /* 0x000fc80007ffe0ff */
[----:B------:R-:W-:Y:S01]  /*04d0*/  ISETP.GE.AND P2, PT, R23, R2, PT ;  /* 0x000000021700720c */ /* 0x000fe20003f46270 */
[C---:B-1----:R-:W-:Y:S02]  /*04e0*/  @!P3 IMAD.WIDE.U32 R20, R11.reuse, 0x4, R20 ;  /* 0x000000040b14b825 */ /* 0x042fe400078e0014 */
[----:B------:R-:W1:Y:S03]  /*04f0*/  @!P4 LDC.64 R28, c[0x0][0x220] ;  /* 0x00008800ff1ccb82 */ /* 0x000e660000000a00 */
[----:B------:R5:W3:Y:S01]  /*0500*/  @!P3 LDG.E R3, desc[UR4][R20.64] ;  /* 0x000000041403b981 */ /* 0x000ae2000c1e1900 */
[----:B----4-:R-:W-:-:S04]  /*0510*/  @!P3 IMAD.WIDE.U32 R14, R11, 0x4, R14 ;  /* 0x000000040b0eb825 */ /* 0x010fc800078e000e */
[----:B------:R-:W-:Y:S01]  /*0520*/  IMAD.MOV.U32 R11, RZ, RZ, RZ ;  /* 0x000000ffff0b7224 */ /* 0x000fe200078e00ff */
[----:B------:R-:W-:Y:S01]  /*0530*/  MOV R22, RZ ;  /* 0x000000ff00167202 */ /* 0x000fe20000000f00 */
[----:B-----5:R-:W4:Y:S01]  /*0540*/  @!P2 LDC.64 R20, c[0x0][0x220] ;  /* 0x00008800ff14ab82 */ /* 0x020f220000000a00 */
[----:B------:R-:W-:-:S03]  /*0550*/  @!P2 IADD3 R27, R0, R23, RZ ;  /* 0x00000017001ba210 */ /* 0x000fc60007ffe0ff */
[----:B------:R5:W3:Y:S01]  /*0560*/  @!P3 LDG.E R11, desc[UR4][R14.64] ;  /* 0x000000040e0bb981 */ /* 0x000ae2000c1e1900 */
[----:B0-----:R-:W-:Y:S01]  /*0570*/  @!P4 IMAD.WIDE.U32 R24, R17, 0x4, R24 ;  /* 0x000000041118c825 */ /* 0x001fe200078e0018 */
[----:B------:R-:W-:-:S04]  /*0580*/  @!P2 IADD3 R23, R23, 0x80, RZ ;  /* 0x000000801717a810 */ /* 0x000fc80007ffe0ff */
[----:B------:R0:W3:Y:S01]  /*0590*/  @!P4 LDG.E R22, desc[UR4][R24.64] ;  /* 0x000000041816c981 */ /* 0x0000e2000c1e1900 */
[----:B------:R-:W-:Y:S01]  /*05a0*/  ISETP.GE.AND P1, PT, R23, R2, PT ;  /* 0x000000021700720c */ /* 0x000fe20003f26270 */
[----:B-----5:R-:W5:Y:S01]  /*05b0*/  @!P2 LDC.64 R14, c[0x0][0x228] ;  /* 0x00008a00ff0eab82 */ /* 0x020f620000000a00 */
[----:B------:R-:W-:Y:S01]  /*05c0*/  HFMA2.MMA R26, -RZ, RZ, 0, 0 ;  /* 0x00000000ff1a7435 */ /* 0x000fe200000001ff */
[----:B0-----:R-:W-:Y:S01]  /*05d0*/  CS2R R24, SRZ ;  /* 0x0000000000187805 */ /* 0x001fe2000001ff00 */
[----:B----4-:R-:W-:-:S05]  /*05e0*/  @!P2 IMAD.WIDE.U32 R20, R27, 0x4, R20 ;  /* 0x000000041b14a825 */ /* 0x010fca00078e0014 */
[----:B------:R0:W4:Y:S01]  /*05f0*/  @!P2 LDG.E R25, desc[UR4][R20.64] ;  /* 0x000000041419a981 */ /* 0x000122000c1e1900 */
[----:B-1----:R-:W-:-:S05]  /*0600*/  @!P4 IMAD.WIDE.U32 R28, R17, 0x4, R28 ;  /* 0x00000004111cc825 */ /* 0x002fca00078e001c */
[----:B------:R1:W4:Y:S01]  /*0610*/  @!P4 LDG.E R26, desc[UR4][R28.64] ;  /* 0x000000041c1ac981 */ /* 0x000322000c1e1900 */
[----:B-----5:R-:W-:Y:S01]  /*0620*/  @!P2 IMAD.WIDE.U32 R14, R27, 0x4, R14 ;  /* 0x000000041b0ea825 */ /* 0x020fe200078e000e */
[----:B0-----:R-:W-:-:S06]  /*0630*/  CS2R R20, SRZ ;  /* 0x0000000000147805 */ /* 0x001fcc000001ff00 */
[----:B------:R0:W5:Y:S01]  /*0640*/  @!P2 LDG.E R20, desc[UR4][R14.64] ;  /* 0x000000040e14a981 */ /* 0x000162000c1e1900 */
[----:B-1----:R-:W1:Y:S08]  /*0650*/  @!P1 LDC.64 R28, c[0x0][0x220] ;  /* 0x00008800ff1c9b82 */ /* 0x002e700000000a00 */
[----:B0-----:R-:W0:Y:S01]  /*0660*/  @!P1 LDC.64 R14, c[0x0][0x228] ;  /* 0x00008a00ff0e9b82 */ /* 0x001e220000000a00 */
[----:B------:R-:W-:Y:S01]  /*0670*/  @!P1 IMAD.IADD R17, R0, 0x1, R23 ;  /* 0x0000000100119824 */ /* 0x000fe200078e0217 */
[----:B------:R-:W-:-:S04]  /*0680*/  @!P1 IADD3 R23, R23, 0x80, RZ ;  /* 0x0000008017179810 */ /* 0x000fc80007ffe0ff */
[----:B------:R-:W-:Y:S01]  /*0690*/  ISETP.GE.AND P3, PT, R23, R2, PT ;  /* 0x000000021700720c */ /* 0x000fe20003f66270 */
[----:B-1----:R-:W-:-:S05]  /*06a0*/  @!P1 IMAD.WIDE.U32 R28, R17, 0x4, R28 ;  /* 0x00000004111c9825 */ /* 0x002fca00078e001c */
[----:B------:R1:W4:Y:S01]  /*06b0*/  @!P1 LDG.E R12, desc[UR4][R28.64] ;  /* 0x000000041c0c9981 */ /* 0x000322000c1e1900 */
[----:B0-----:R-:W-:-:S05]  /*06c0*/  @!P1 IMAD.WIDE.U32 R14, R17, 0x4, R14 ;  /* 0x00000004110e9825 */ /* 0x001fca00078e000e */
[----:B------:R0:W4:Y:S01]  /*06d0*/  @!P1 LDG.E R24, desc[UR4][R14.64] ;  /* 0x000000040e189981 */ /* 0x000122000c1e1900 */
[----:B-1----:R-:W1:Y:S08]  /*06e0*/  @!P3 LDC.64 R28, c[0x0][0x220] ;  /* 0x00008800ff1cbb82 */ /* 0x002e700000000a00 */
[----:B0-----:R-:W0:Y:S01]  /*06f0*/  @!P3 LDC.64 R14, c[0x0][0x228] ;  /* 0x00008a00ff0ebb82 */ /* 0x001e220000000a00 */
[----:B------:R-:W-:Y:S01]  /*0700*/  @!P3 IADD3 R17, R0, R23, RZ ;  /* 0x000000170011b210 */ /* 0x000fe20007ffe0ff */
[----:B------:R-:W-:Y:S01]  /*0710*/  @!P3 VIADD R23, R23, 0x80 ;  /* 0x000000801717b836 */ /* 0x000fe20000000000 */
[----:B------:R-:W-:-:S04]  /*0720*/  HFMA2.MMA R18, -RZ, RZ, 0, 0 ;  /* 0x00000000ff127435 */ /* 0x000fc800000001ff */
[----:B------:R-:W-:Y:S01]  /*0730*/  ISETP.GE.AND P2, PT, R23, R2, PT ;  /* 0x000000021700720c */ /* 0x000fe20003f46270 */
[----:B-1----:R-:W-:-:S05]  /*0740*/  @!P3 IMAD.WIDE.U32 R28, R17, 0x4, R28 ;  /* 0x00000004111cb825 */ /* 0x002fca00078e001c */
[----:B------:R1:W4:Y:S01]  /*0750*/  @!P3 LDG.E R21, desc[UR4][R28.64] ;  /* 0x000000041c15b981 */ /* 0x000322000c1e1900 */
[----:B0-----:R-:W-:-:S05]  /*0760*/  @!P3 IMAD.WIDE.U32 R14, R17, 0x4, R14 ;  /* 0x00000004110eb825 */ /* 0x001fca00078e000e */
[----:B------:R0:W4:Y:S01]  /*0770*/  @!P3 LDG.E R18, desc[UR4][R14.64] ;  /* 0x000000040e12b981 */ /* 0x000122000c1e1900 */
[----:B-1----:R-:W1:Y:S01]  /*0780*/  @!P2 LDC.64 R28, c[0x0][0x220] ;  /* 0x00008800ff1cab82 */ /* 0x002e620000000a00 */
[----:B------:R-:W-:-:S07]  /*0790*/  @!P2 IADD3 R17, R0, R23, RZ ;  /* 0x000000170011a210 */ /* 0x000fce0007ffe0ff */
[----:B0-----:R-:W0:Y:S01]  /*07a0*/  @!P2 LDC.64 R14, c[0x0][0x228] ;  /* 0x00008a00ff0eab82 */ /* 0x001e220000000a00 */
[----:B------:R-:W-:-:S04]  /*07b0*/  @!P2 IADD3 R23, R23, 0x80, RZ ;  /* 0x000000801717a810 */ /* 0x000fc80007ffe0ff */
[----:B------:R-:W-:Y:S01]  /*07c0*/  ISETP.GE.AND P1, PT, R23, R2, PT ;  /* 0x000000021700720c */ /* 0x000fe20003f26270 */
[----:B-1----:R-:W-:-:S04]  /*07d0*/  @!P2 IMAD.WIDE.U32 R28, R17, 0x4, R28 ;  /* 0x00000004111ca825 */ /* 0x002fc800078e001c */
[----:B0-----:R-:W-:-:S08]  /*07e0*/  @!P2 IMAD.WIDE.U32 R14, R17, 0x4, R14 ;  /* 0x00000004110ea825 */ /* 0x001fd000078e000e */
[----:B------:R-:W-:Y:S01]  /*07f0*/  @!P1 IADD3 R23, R0, R23, RZ ;  /* 0x0000001700179210 */ /* 0x000fe20007ffe0ff */
[----:B------:R-:W-:-:S06]  /*0800*/  IMAD.MOV.U32 R27, RZ, RZ, RZ ;  /* 0x000000ffff1b7224 */ /* 0x000fcc00078e00ff */
[----:B------:R0:W4:Y:S02]  /*0810*/  @!P2 LDG.E R27, desc[UR4][R28.64] ;  /* 0x000000041c1ba981 */ /* 0x000124000c1e1900 */
[----:B0-----:R-:W-:-:S06]  /*0820*/  CS2R R28, SRZ ;  /* 0x00000000001c7805 */ /* 0x001fcc000001ff00 */
[----:B------:R-:W4:Y:S01]  /*0830*/  @!P2 LDG.E R28, desc[UR4][R14.64] ;  /* 0x000000040e1ca981 */ /* 0x000f22000c1e1900 */
[----:B--2---:R-:W3:Y:S02]  /*0840*/  @!P0 MUFU.RCP R16, R16 ;  /* 0x0000001000108308 */ /* 0x004ee40000001000 */
[----:B---3--:R-:W-:Y:S02]  /*0850*/  @!P0 FMUL.FTZ R13, R16, R13 ;  /* 0x0000000d100d8220 */ /* 0x008fe40000410000 */
[----:B------:R-:W0:Y:S02]  /*0860*/  @!P1 LDC.64 R16, c[0x0][0x220] ;  /* 0x00008800ff109b82 */ /* 0x000e240000000a00 */
[----:B0-----:R-:W-:-:S05]  /*0870*/  @!P1 IMAD.WIDE.U32 R16, R23, 0x4, R16 ;  /* 0x0000000417109825 */ /* 0x001fca00078e0010 */
[----:B------:R0:W2:Y:S02]  /*0880*/  @!P1 LDG.E R29, desc[UR4][R16.64] ;  /* 0x00000004101d9981 */ /* 0x0000a4000c1e1900 */
[----:B0-----:R-:W0:Y:S01]  /*0890*/  @!P1 LDC.64 R16, c[0x0][0x228] ;  /* 0x00008a00ff109b82 */ /* 0x001e220000000a00 */
[----:B------:R1:W-:Y:S02]  /*08a0*/  @!P0 FRND.TRUNC R19, R13 ;  /* 0x0000000d00138307 */ /* 0x0003e4000020d000 */
[----:B-1----:R-:W-:Y:S02]  /*08b0*/  IMAD.MOV.U32 R13, RZ, RZ, RZ ;  /* 0x000000ffff0d7224 */ /* 0x002fe400078e00ff */
[----:B0-----:R-:W-:-:S05]  /*08c0*/  @!P1 IMAD.WIDE.U32 R16, R23, 0x4, R16 ;  /* 0x0000000417109825 */ /* 0x001fca00078e0010 */
[----:B------:R0:W3:Y:S01]  /*08d0*/  @!P1 LDG.E R13, desc[UR4][R16.64] ;  /* 0x00000004100d9981 */ /* 0x0000e2000c1e1900 */
[----:B------:R-:W0:Y:S02]  /*08e0*/  S2R R23, SR_TID.X ;  /* 0x0000000000177919 */ /* 0x000e240000002100 */
[----:B0-----:R-:W-:-:S04]  /*08f0*/  IADD3 R17, R23, 0x80, RZ ;  /* 0x0000008017117810 */ /* 0x001fc80007ffe0ff */
[----:B------:R-:W-:-:S13]  /*0900*/  ISETP.GE.AND P1, PT, R17, R2, PT ;  /* 0x000000021100720c */ /* 0x000fda0003f26270 */
[----:B------:R-:W0:Y:S01]  /*0910*/  @!P1 MUFU.RCP R14, R11 ;  /* 0x0000000b000e9308 */ /* 0x000e220000001000 */
[----:B------:R-:W-:-:S04]  /*0920*/  IADD3 R15, R23, 0x100, RZ ;  /* 0x00000100170f7810 */ /* 0x000fc80007ffe0ff */
[----:B------:R-:W-:Y:S01]  /*0930*/  ISETP.GE.AND P3, PT, R15, R2, PT ;  /* 0x000000020f00720c */ /* 0x000fe20003f66270 */
[----:B------:R-:W-:Y:S02]  /*0940*/  VIADD R15, R23, 0x180 ;  /* 0x00000180170f7836 */ /* 0x000fe40000000000 */
[----:B0-----:R-:W-:-:S04]  /*0950*/  @!P1 FMUL.FTZ R3, R14, R3 ;  /* 0x000000030e039220 */ /* 0x001fc80000410000 */
[----:B------:R-:W-:Y:S01]  /*0960*/  @!P1 FRND.TRUNC R4, R3 ;  /* 0x0000000300049307 */ /* 0x000fe2000020d000 */
[----:B------:R-:W-:-:S07]  /*0970*/  ISETP.GE.AND P1, PT, R15, R2, PT ;  /* 0x000000020f00720c */ /* 0x000fce0003f26270 */
[----:B------:R-:W4:Y:S08]  /*0980*/  @!P3 MUFU.RCP R22, R22 ;  /* 0x000000160016b308 */ /* 0x000f300000001000 */
[----:B-----5:R-:W0:Y:S01]  /*0990*/  @!P1 MUFU.RCP R20, R20 ;  /* 0x0000001400149308 */ /* 0x020e220000001000 */
[C---:B------:R-:W-:Y:S02]  /*09a0*/  IADD3 R15, R23.reuse, 0x200, RZ ;  /* 0x00000200170f7810 */ /* 0x040fe40007ffe0ff */
[----:B------:R-:W-:-:S02]  /*09b0*/  IADD3 R11, R23, 0x280, RZ ;  /* 0x00000280170b7810 */ /* 0x000fc40007ffe0ff */
[-C--:B------:R-:W-:Y:S02]  /*09c0*/  ISETP.GE.AND P2, PT, R15, R2.reuse, PT ;  /* 0x000000020f00720c */ /* 0x080fe40003f46270 */
[----:B------:R-:W-:Y:S01]  /*09d0*/  ISETP.GE.AND P4, PT, R11, R2, PT ;  /* 0x000000020b00720c */ /* 0x000fe20003f86270 */
[C---:B------:R-:W-:Y:S02]  /*09e0*/  VIADD R11, R23.reuse, 0x300 ;  /* 0x00000300170b7836 */ /* 0x040fe40000000000 */
[----:B----4-:R-:W-:Y:S01]  /*09f0*/  @!P3 FMUL.FTZ R26, R22, R26 ;  /* 0x0000001a161ab220 */ /* 0x010fe20000410000 */
[----:B------:R-:W-:-:S03]  /*0a00*/  IADD3 R15, R23, 0x380, RZ ;  /* 0x00000380170f7810 */ /* 0x000fc60007ffe0ff */
[----:B------:R-:W-:Y:S01]  /*0a10*/  @!P3 FRND.TRUNC R5, R26 ;  /* 0x0000001a0005b307 */ /* 0x000fe2000020d000 */
[----:B0-----:R-:W-:Y:S01]  /*0a20*/  @!P1 FMUL.FTZ R25, R20, R25 ;  /* 0x0000001914199220 */ /* 0x001fe20000410000 */
[----:B------:R-:W-:-:S06]  /*0a30*/  ISETP.GE.AND P3, PT, R11, R2, PT ;  /* 0x000000020b00720c */ /* 0x000fcc0003f66270 */
[----:B------:R-:W-:Y:S01]  /*0a40*/  @!P1 FRND.TRUNC R6, R25 ;  /* 0x0000001900069307 */ /* 0x000fe2000020d000 */
[----:B------:R-:W-:Y:S02]  /*0a50*/  ISETP.GE.AND P1, PT, R15, R2, PT ;  /* 0x000000020f00720c */ /* 0x000fe40003f26270 */
[----:B------:R-:W0:Y:S05]  /*0a60*/  @!P0 LDC.64 R14, c[0x0][0x218] ;  /* 0x00008600ff0e8b82 */ /* 0x000e2a0000000a00 */
[----:B------:R-:W1:Y:S01]  /*0a70*/  @!P2 MUFU.RCP R3, R24 ;  /* 0x000000180003a308 */ /* 0x000e620000001000 */
[----:B------:R-:W-:-:S07]  /*0a80*/  @!P0 IADD3 R11, R0, R23, RZ ;  /* 0x00000017000b8210 */ /* 0x000fce0007ffe0ff */
[----:B------:R-:W4:Y:S01]  /*0a90*/  @!P4 MUFU.RCP R18, R18 ;  /* 0x000000120012c308 */ /* 0x000f220000001000 */
[----:B------:R-:W-:Y:S02]  /*0aa0*/  @!P0 IMAD.MOV.U32 R23, RZ, RZ, R17 ;  /* 0x000000ffff178224 */ /* 0x000fe400078e0011 */
[----:B0-----:R-:W-:-:S04]  /*0ab0*/  @!P0 IMAD.WIDE.U32 R14, R11, 0x4, R14 ;  /* 0x000000040b0e8825 */ /* 0x001fc800078e000e */
[----:B-1----:R-:W-:Y:S01]  /*0ac0*/  @!P2 FMUL.FTZ R3, R3, R12 ;  /* 0x0000000c0303a220 */ /* 0x002fe20000410000 */
[----:B------:R0:W-:Y:S01]  /*0ad0*/  @!P0 STG.E desc[UR4][R14.64], R19 ;  /* 0x000000130e008986 */ /* 0x0001e2000c101904 */
[----:B----4-:R-:W-:Y:S01]  /*0ae0*/  @!P4 FMUL.FTZ R21, R18, R21 ;  /* 0x000000151215c220 */ /* 0x010fe20000410000 */
[----:B------:R-:W-:Y:S01]  /*0af0*/  ISETP.GE.AND P0, PT, R23, R2, PT ;  /* 0x000000021700720c */ /* 0x000fe20003f06270 */
[----:B------:R-:W1:Y:S08]  /*0b00*/  @!P3 MUFU.RCP R28, R28 ;  /* 0x0000001c001cb308 */ /* 0x000e700000001000 */
[----:B------:R-:W-:Y:S01]  /*0b10*/  @!P2 FRND.TRUNC R7, R3 ;  /* 0x000000030007a307 */ /* 0x000fe2000020d000 */
[----:B-1----:R-:W-:-:S07]  /*0b20*/  @!P3 FMUL.FTZ R27, R28, R27 ;  /* 0x0000001b1c1bb220 */ /* 0x002fce0000410000 */
[----:B------:R-:W-:Y:S08]  /*0b30*/  @!P4 FRND.TRUNC R8, R21 ;  /* 0x000000150008c307 */ /* 0x000ff0000020d000 */
[----:B------:R-:W-:Y:S01]  /*0b40*/  @!P3 FRND.TRUNC R9, R27 ;  /* 0x0000001b0009b307 */ /* 0x000fe2000020d000 */
[----:B------:R-:W-:Y:S04]  /*0b50*/  BSSY B0, `(.L_x_4974) ;  /* 0x000002f000007945 */ /* 0x000fe80003800000 */
[----:B------:R-:W-:Y:S03]  /*0b60*/  BSSY B1, `(.L_x_4975) ;  /* 0x0000027000017945 */ /* 0x000fe60003800000 */
[----:B---3--:R-:W2:Y:S02]  /*0b70*/  @!P1 MUFU.RCP R16, R13 ;  /* 0x0000000d00109308 */ /* 0x008ea40000001000 */
[----:B--2---:R-:W-:-:S06]  /*0b80*/  @!P1 FMUL.FTZ R29, R16, R29 ;  /* 0x0000001d101d9220 */ /* 0x004fcc0000410000 */
[----:B------:R0:W1:Y:S01]  /*0b90*/  @!P1 FRND.TRUNC R10, R29 ;  /* 0x0000001d000a9307 */ /* 0x000062000020d000 */
[----:B------:R-:W-:Y:S05]  /*0ba0*/  @P0 BRA `(.L_x_4976) ;  /* 0x0000000000300947 */ /* 0x000fea0003800000 */
[----:B------:R-:W2:Y:S01]  /*0bb0*/  LDC.64 R12, c[0x0][0x218] ;  /* 0x00008600ff0c7b82 */ /* 0x000ea20000000a00 */
[----:B------:R-:W-:Y:S02]  /*0bc0*/  IADD3 R3, R0, R23, RZ ;  /* 0x0000001700037210 */ /* 0x000fe40007ffe0ff */
[----:B------:R-:W-:-:S04]  /*0bd0*/  IADD3 R23, R23, 0x80, RZ ;  /* 0x0000008017177810 */ /* 0x000fc80007ffe0ff */
[----:B------:R-:W-:Y:S01]  /*0be0*/  ISETP.GE.AND P0, PT, R23, R2, PT ;  /* 0x000000021700720c */ /* 0x000fe20003f06270 */
[----:B--2---:R-:W-:-:S05]  /*0bf0*/  IMAD.WIDE.U32 R12, R3, 0x4, R12 ;  /* 0x00000004030c7825 */ /* 0x004fca00078e000c */
[----:B------:R2:W-:Y:S07]  /*0c00*/  STG.E desc[UR4][R12.64], R4 ;  /* 0x000000040c007986 */ /* 0x0005ee000c101904 */
[----:B------:R-:W-:Y:S05]  /*0c10*/  @P0 BRA `(.L_x_4977) ;  /* 0x0000000000300947 */ /* 0x000fea0003800000 */
[----:B--2---:R-:W2:Y:S01]  /*0c20*/  LDC.64 R12, c[0x0][0x218] ;  /* 0x00008600ff0c7b82 */ /* 0x004ea20000000a00 */
[----:B------:R-:W-:Y:S01]  /*0c30*/  IMAD.IADD R3, R0, 0x1, R23 ;  /* 0x0000000100037824 */ /* 0x000fe200078e0217 */
[----:B------:R-:W-:-:S03]  /*0c40*/  IADD3 R23, R23, 0x80, RZ ;  /* 0x0000008017177810 */ /* 0x000fc60007ffe0ff */
[----:B--2---:R-:W-:-:S05]  /*0c50*/  IMAD.WIDE.U32 R12, R3, 0x4, R12 ;  /* 0x00000004030c7825 */ /* 0x004fca00078e000c */
[----:B------:R2:W-:Y:S02]  /*0c60*/  STG.E desc[UR4][R12.64], R5 ;  /* 0x000000050c007986 */ /* 0x0005e4000c101904 */
.L_x_4976:
[----:B------:R-:W-:-:S13]  /*0c70*/  ISETP.GE.AND P0, PT, R23, R2, PT ;  /* 0x000000021700720c */ /* 0x000fda0003f06270 */
[----:B------:R-:W-:Y:S05]  /*0c80*/  @P0 BRA `(.L_x_4978) ;  /* 0x0000000000300947 */ /* 0x000fea0003800000 */
[----:B--2---:R-:W2:Y:S01]  /*0c90*/  LDC.64 R4, c[0x0][0x218] ;  /* 0x00008600ff047b82 */ /* 0x004ea20000000a00 */
[----:B------:R-:W-:Y:S01]  /*0ca0*/  IADD3 R3, R0, R23, RZ ;  /* 0x0000001700037210 */ /* 0x000fe20007ffe0ff */
[----:B------:R-:W-:-:S04]  /*0cb0*/  VIADD R23, R23, 0x80 ;  /* 0x0000008017177836 */ /* 0x000fc80000000000 */
[----:B--2---:R-:W-:-:S05]  /*0cc0*/  IMAD.WIDE.U32 R4, R3, 0x4, R4 ;  /* 0x0000000403047825 */ /* 0x004fca00078e0004 */
[----:B------:R3:W-:Y:S02]  /*0cd0*/  STG.E desc[UR4][R4.64], R6 ;  /* 0x0000000604007986 */ /* 0x0007e4000c101904 */
.L_x_4977:
[----:B------:R-:W-:-:S13]  /*0ce0*/  ISETP.GE.AND P0, PT, R23, R2, PT ;  /* 0x000000021700720c */ /* 0x000fda0003f06270 */
[----:B------:R-:W-:Y:S05]  /*0cf0*/  @P0 BRA `(.L_x_4979) ;  /* 0x0000000000340947 */ /* 0x000fea0003800000 */
[----:B--23--:R-:W2:Y:S01]  /*0d00*/  LDC.64 R4, c[0x0][0x218] ;  /* 0x00008600ff047b82 */ /* 0x00cea20000000a00 */
[----:B------:R-:W-:Y:S02]  /*0d10*/  IADD3 R3, R0, R23, RZ ;  /* 0x0000001700037210 */ /* 0x000fe40007ffe0ff */
[----:B------:R-:W-:-:S03]  /*0d20*/  IADD3 R23, R23, 0x80, RZ ;  /* 0x0000008017177810 */ /* 0x000fc60007ffe0ff */
[----:B--2---:R-:W-:-:S05]  /*0d30*/  IMAD.WIDE.U32 R4, R3, 0x4, R4 ;  /* 0x0000000403047825 */ /* 0x004fca00078e0004 */
[----:B------:R3:W-:Y:S02]  /*0d40*/  STG.E desc[UR4][R4.64], R7 ;  /* 0x0000000704007986 */ /* 0x0007e4000c101904 */
.L_x_4978:
[----:B------:R-:W-:-:S13]  /*0d50*/  ISETP.GE.AND P0, PT, R23, R2, PT ;  /* 0x000000021700720c */ /* 0x000fda0003f06270 */
[----:B------:R-:W-:Y:S05]  /*0d60*/  @P0 BREAK B1 ;  /* 0x0000000000010942 */ /* 0x000fea0003800000 */
[----:B------:R-:W-:Y:S05]  /*0d70*/  @P0 BRA `(.L_x_4980) ;  /* 0x0000000000300947 */ /* 0x000fea0003800000 */
[----:B--23--:R-:W2:Y:S01]  /*0d80*/  LDC.64 R4, c[0x0][0x218] ;  /* 0x00008600ff047b82 */ /* 0x00cea20000000a00 */
[----:B------:R-:W-:Y:S01]  /*0d90*/  IADD3 R3, R0, R23, RZ ;  /* 0x0000001700037210 */ /* 0x000fe20007ffe0ff */
[----:B------:R-:W-:-:S04]  /*0da0*/  VIADD R23, R23, 0x80 ;  /* 0x0000008017177836 */ /* 0x000fc80000000000 */
[----:B--2---:R-:W-:-:S05]  /*0db0*/  IMAD.WIDE.U32 R4, R3, 0x4, R4 ;  /* 0x0000000403047825 */ /* 0x004fca00078e0004 */
[----:B------:R4:W-:Y:S02]  /*0dc0*/  STG.E desc[UR4][R4.64], R8 ;  /* 0x0000000804007986 */ /* 0x0009e4000c101904 */
.L_x_4979:
[----:B------:R-:W-:Y:S05]  /*0dd0*/  BSYNC B1 ;  /* 0x0000000000017941 */ /* 0x000fea0003800000 */
.L_x_4975:
[----:B------:R-:W-:-:S13]  /*0de0*/  ISETP.GE.AND P0, PT, R23, R2, PT ;  /* 0x000000021700720c */ /* 0x000fda0003f06270 */
[----:B--234-:R-:W2:Y:S01]  /*0df0*/  @!P0 LDC.64 R4, c[0x0][0x218] ;  /* 0x00008600ff048b82 */ /* 0x01cea20000000a00 */
[----:B------:R-:W-:Y:S02]  /*0e00*/  @!P0 IADD3 R3, R0, R23, RZ ;  /* 0x0000001700038210 */ /* 0x000fe40007ffe0ff */
[----:B------:R-:W-:-:S03]  /*0e10*/  @!P0 IADD3 R23, R23, 0x80, RZ ;  /* 0x0000008017178810 */ /* 0x000fc60007ffe0ff */
[----:B--2---:R-:W-:-:S05]  /*0e20*/  @!P0 IMAD.WIDE.U32 R4, R3, 0x4, R4 ;  /* 0x0000000403048825 */ /* 0x004fca00078e0004 */
[----:B------:R4:W-:Y:S02]  /*0e30*/  @!P0 STG.E desc[UR4][R4.64], R9 ;  /* 0x0000000904008986 */ /* 0x0009e4000c101904 */
.L_x_4980:
[----:B------:R-:W-:Y:S05]  /*0e40*/  BSYNC B0 ;  /* 0x0000000000007941 */ /* 0x000fea0003800000 */
.L_x_4974:
[----:B------:R-:W-:Y:S05]  /*0e50*/  WARPSYNC.ALL ;  /* 0x0000000000007948 */ /* 0x000fea0003800000 */
[----:B------:R-:W-:-:S13]  /*0e60*/  ISETP.GE.AND P0, PT, R23, R2, PT ;  /* 0x000000021700720c */ /* 0x000fda0003f06270 */
[----:B------:R-:W-:Y:S05]  /*0e70*/  @P0 EXIT ;  /* 0x000000000000094d */ /* 0x000fea0003800000 */
[----:B------:R-:W5:Y:S01]  /*0e80*/  LDC.64 R2, c[0x0][0x218] ;  /* 0x00008600ff027b82 */ /* 0x000f620000000a00 */
[----:B------:R-:W-:-:S05]  /*0e90*/  IADD3 R23, R0, R23, RZ ;  /* 0x0000001700177210 */ /* 0x000fca0007ffe0ff */
[----:B-----5:R-:W-:-:S05]  /*0ea0*/  IMAD.WIDE.U32 R2, R23, 0x4, R2 ;  /* 0x0000000417027825 */ /* 0x020fca00078e0002 */
[----:B-1----:R-:W-:Y:S01]  /*0eb0*/  STG.E desc[UR4][R2.64], R10 ;  /* 0x0000000a02007986 */ /* 0x002fe2000c101904 */
[----:B------:R-:W-:Y:S05]  /*0ec0*/  EXIT ;  /* 0x000000000000794d */ /* 0x000fea0003800000 */
.L_x_4981:
        /* <DEDUP_REMOVED lines=11> */
.L_x_22806:


//--------------------- .text._ZN2at6native29vectorized_elementwise_kernelILi4ENS0_13BinaryFunctorIfffZZZNS0_15binary_internal21div_trunc_kernel_cudaERNS_18TensorIteratorBaseEENKUlvE1_clEvENKUlvE0_clEvEUlffE_EESt5arrayIPcLm3EEEEviT0_T1_ --------------------------
	.section	.text._ZN2at6native29vectorized_elementwise_kernelILi4ENS0_13BinaryFunctorIfffZZZNS0_15binary_internal21div_trunc_kernel_cudaERNS_18TensorIteratorBaseEENKUlvE1_clEvENKUlvE0_clEvEUlffE_EESt5arrayIPcLm3EEEEviT0_T1_,"ax",@progbits
	.align	128
        .global         _ZN2at6native29vectorized_elementwise_kernelILi4ENS0_13BinaryFunctorIfffZZZNS0_15binary_internal21div_trunc_kernel_cudaERNS_18TensorIteratorBaseEENKUlvE1_clEvENKUlvE0_clEvEUlffE_EESt5arrayIPcLm3EEEEviT0_T1_
        .type           _ZN2at6native29vectorized_elementwise_kernelILi4ENS0_13BinaryFunctorIfffZZZNS0_15binary_internal21div_trunc_kernel_cudaERNS_18TensorIteratorBaseEENKUlvE1_clEvENKUlvE0_clEvEUlffE_EESt5arrayIPcLm3EEEEviT0_T1_,@function
        .size           _ZN2at6native29vectorized_elementwise_kernelILi4ENS0_13BinaryFunctorIfffZZZNS0_15binary_internal21div_trunc_kernel_cudaERNS_18TensorIteratorBaseEENKUlvE1_clEvENKUlvE0_clEvEUlffE_EESt5arrayIPcLm3EEEEviT0_T1_,(.L_x_22807 - _ZN2at6native29vectorized_elementwise_kernelILi4ENS0_13BinaryFunctorIfffZZZNS0_15binary_internal21div_trunc_kernel_cudaERNS_18TensorIteratorBaseEENKUlvE1_clEvENKUlvE0_clEvEUlffE_EESt5arrayIPcLm3EEEEviT0_T1_)
        .other          _ZN2at6native29vectorized_elementwise_kernelILi4ENS0_13BinaryFunctorIfffZZZNS0_15binary_internal21div_trunc_kernel_cudaERNS_18TensorIteratorBaseEENKUlvE1_clEvENKUlvE0_clEvEUlffE_EESt5arrayIPcLm3EEEEviT0_T1_,@"STO_CUDA_ENTRY STV_DEFAULT"
_ZN2at6native29vectorized_elementwise_kernelILi4ENS0_13BinaryFunctorIfffZZZNS0_15binary_internal21div_trunc_kernel_cudaERNS_18TensorIteratorBaseEENKUlvE1_clEvENKUlvE0_clEvEUlffE_EESt5arrayIPcLm3EEEEviT0_T1_:
.text._ZN2at6native29vectorized_elementwise_kernelILi4ENS0_13BinaryFunctorIfffZZZNS0_15binary_internal21div_trunc_kernel_cudaERNS_18TensorIteratorBaseEENKUlvE1_clEvENKUlvE0_clEvEUlffE_EESt5arrayIPcLm3EEEEviT0_T1_:
        /* <DEDUP_REMOVED lines=13> */
[----:B------:R-:W3:Y:S01]  /*00d0*/  LDG.E.128 R16, desc[UR4][R26.64] ;  /* 0x000000041a107981 */ /* 0x000ee2000c1e1d00 */
[----:B--2---:R-:W-:-:S03]  /*00e0*/  IMAD.WIDE R4, R0, 0x4, R6 ;  /* 0x0000000400047825 */ /* 0x004fc600078e0206 */
[----:B------:R-:W2:Y:S01]  /*00f0*/  LDG.E.128 R12, desc[UR4][R26.64+0x800] ;  /* 0x000800041a0c7981 */ /* 0x000ea2000c1e1d00 */
[----:B------:R-:W-:-:S05]  /*0100*/  IMAD.WIDE.U32 R24, R2, 0x10, R4 ;  /* 0x0000001002187825 */ /* 0x000fca00078e0004 */
[----:B------:R-:W4:Y:S04]  /*0110*/  LDG.E.128 R8, desc[UR4][R24.64] ;  /* 0x0000000418087981 */ /* 0x000f28000c1e1d00 */
[----:B------:R-:W5:Y:S01]  /*0120*/  LDG.E.128 R4, desc[UR4][R24.64+0x800] ;  /* 0x0008000418047981 */ /* 0x000f62000c1e1d00 */
[----:B---3--:R-:W-:Y:S08]  /*0130*/  MUFU.RCP R21, R16 ;  /* 0x0000001000157308 */ /* 0x008ff00000001000 */
[----:B------:R-:W-:Y:S08]  /*0140*/  MUFU.RCP R22, R17 ;  /* 0x0000001100167308 */ /* 0x000ff00000001000 */
[----:B------:R-:W4:Y:S08]  /*0150*/  MUFU.RCP R28, R19 ;  /* 0x00000013001c7308 */ /* 0x000f300000001000 */
[----:B------:R-:W0:Y:S08]  /*0160*/  MUFU.RCP R29, R18 ;  /* 0x00000012001d7308 */ /* 0x000e300000001000 */
[----:B--2---:R-:W-:Y:S08]  /*0170*/  MUFU.RCP R3, R12 ;  /* 0x0000000c00037308 */ /* 0x004ff00000001000 */
[----:B------:R1:W5:Y:S08]  /*0180*/  MUFU.RCP R20, R13 ;  /* 0x0000000d00147308 */ /* 0x0003700000001000 */
[----:B------:R-:W2:Y:S01]  /*0190*/  MUFU.RCP R23, R14 ;  /* 0x0000000e00177308 */ /* 0x000ea20000001000 */
[----:B-1----:R-:W1:Y:S07]  /*01a0*/  LDC.64 R12, c[0x0][0x218] ;  /* 0x00008600ff0c7b82 */ /* 0x002e6e0000000a00 */
[----:B------:R-:W3:Y:S01]  /*01b0*/  MUFU.RCP R15, R15 ;  /* 0x0000000f000f7308 */ /* 0x000ee20000001000 */
[----:B----4-:R-:W-:Y:S01]  /*01c0*/  FMUL.FTZ R11, R11, R28 ;  /* 0x0000001c0b0b7220 */ /* 0x010fe20000410000 */
[----:B0-----:R-:W-:Y:S01]  /*01d0*/  FMUL.FTZ R10, R10, R29 ;  /* 0x0000001d0a0a7220 */ /* 0x001fe20000410000 */
[----:B------:R-:W-:Y:S01]  /*01e0*/  FMUL.FTZ R9, R9, R22 ;  /* 0x0000001609097220 */ /* 0x000fe20000410000 */
[----:B------:R-:W-:Y:S01]  /*01f0*/  FMUL.FTZ R8, R8, R21 ;  /* 0x0000001508087220 */ /* 0x000fe20000410000 */
[----:B-----5:R-:W-:Y:S01]  /*0200*/  FMUL.FTZ R5, R5, R20 ;  /* 0x0000001405057220 */ /* 0x020fe20000410000 */
[----:B------:R-:W-:Y:S01]  /*0210*/  FMUL.FTZ R4, R4, R3 ;  /* 0x0000000304047220 */ /* 0x000fe20000410000 */
[----:B--2---:R-:W-:Y:S01]  /*0220*/  FMUL.FTZ R6, R6, R23 ;  /* 0x0000001706067220 */ /* 0x004fe20000410000 */
[----:B------:R-:W-:Y:S01]  /*0230*/  FRND.TRUNC R11, R11 ;  /* 0x0000000b000b7307 */ /* 0x000fe2000020d000 */
[----:B---3--:R-:W-:-:S07]  /*0240*/  FMUL.FTZ R7, R7, R15 ;  /* 0x0000000f07077220 */ /* 0x008fce0000410000 */
[----:B------:R-:W-:Y:S01]  /*0250*/  FRND.TRUNC R10, R10 ;  /* 0x0000000a000a7307 */ /* 0x000fe2000020d000 */
[----:B-1----:R-:W-:-:S07]  /*0260*/  IMAD.WIDE.U32 R12, R0, 0x4, R12 ;  /* 0x00000004000c7825 */ /* 0x002fce00078e000c */
[----:B------:R-:W-:Y:S08]  /*0270*/  FRND.TRUNC R9, R9 ;  /* 0x0000000900097307 */ /* 0x000ff0000020d000 */
[----:B------:R-:W0:Y:S08]  /*0280*/  FRND.TRUNC R8, R8 ;  /* 0x0000000800087307 */ /* 0x000e30000020d000 */
[----:B------:R-:W-:Y:S08]  /*0290*/  FRND.TRUNC R7, R7 ;  /* 0x0000000700077307 */ /* 0x000ff0000020d000 */
[----:B------:R-:W-:Y:S08]  /*02a0*/  FRND.TRUNC R6, R6 ;  /* 0x0000000600067307 */ /* 0x000ff0000020d000 */
[----:B------:R-:W-:Y:S08]  /*02b0*/  FRND.TRUNC R5, R5 ;  /* 0x0000000500057307 */ /* 0x000ff0000020d000 */
[----:B------:R-:W1:Y:S01]  /*02c0*/  FRND.TRUNC R4, R4 ;  /* 0x0000000400047307 */ /* 0x000e62000020d000 */
[----:B------:R-:W-:-:S05]  /*02d0*/  IMAD.WIDE R12, R2, 0x10, R12 ;  /* 0x00000010020c7825 */ /* 0x000fca00078e020c */
[----:B0-----:R-:W-:Y:S04]  /*02e0*/  STG.E.128 desc[UR4][R12.64], R8 ;  /* 0x000000080c007986 */ /* 0x001fe8000c101d04 */
[----:B-1----:R-:W-:Y:S01]  /*02f0*/  STG.E.128 desc[UR4][R12.64+0x800], R4 ;  /* 0x000800040c007986 */ /* 0x002fe2000c101d04 */
[----:B------:R-:W-:Y:S05]  /*0300*/  EXIT ;  /* 0x000000000000794d */ /* 0x000fea0003800000 */
.L_x_4982:
        /* <DEDUP_REMOVED lines=144> */
.L_x_4985:
[----:B------:R-:W-:-:S13]  /*0c10*/  ISETP.GE.AND P0, PT, R23, R2, PT ;  /* 0x000000021700720c */ /* 0x000fda0003f06270 */
[----:B------:R-:W-:Y:S05]  /*0c20*/  @P0 BRA `(.L_x_4987) ;  /* 0x0000000000300947 */ /* 0x000fea0003800000 */
[----:B--2---:R-:W2:Y:S01]  /*0c30*/  LDC.64 R4, c[0x0][0x218] ;  /* 0x00008600ff047b82 */ /* 0x004ea20000000a00 */
[----:B------:R-:W-:Y:S01]  /*0c40*/  IADD3 R3, R0, R23, RZ ;  /* 0x0000001700037210 */ /* 0x000fe20007ffe0ff */
[----:B------:R-:W-:-:S04]  /*0c50*/  VIADD R23, R23, 0x80 ;  /* 0x0000008017177836 */ /* 0x000fc80000000000 */
[----:B--2---:R-:W-:-:S05]  /*0c60*/  IMAD.WIDE.U32 R4, R3, 0x4, R4 ;  /* 0x0000000403047825 */ /* 0x004fca00078e0004 */
[----:B------:R3:W-:Y:S02]  /*0c70*/  STG.E desc[UR4][R4.64], R6 ;  /* 0x0000000604007986 */ /* 0x0007e4000c101904 */
.L_x_4986:
[----:B------:R-:W-:-:S13]  /*0c80*/  ISETP.GE.AND P0, PT, R23, R2, PT ;  /* 0x000000021700720c */ /* 0x000fda0003f06270 */
[----:B------:R-:W-:Y:S05]  /*0c90*/  @P0 BRA `(.L_x_4988) ;  /* 0x0000000000340947 */ /* 0x000fea0003800000 */
[----:B--23--:R-:W2:Y:S01]  /*0ca0*/  LDC.64 R4, c[0x0][0x218] ;  /* 0x00008600ff047b82 */ /* 0x00cea20000000a00 */
[----:B------:R-:W-:Y:S02]  /*0cb0*/  IADD3 R3, R0, R23, RZ ;  /* 0x0000001700037210 */ /* 0x000fe40007ffe0ff */
[----:B------:R-:W-:-:S03]  /*0cc0*/  IADD3 R23, R23, 0x80, RZ ;  /* 0x0000008017177810 */ /* 0x000fc60007ffe0ff */
[----:B--2---:R-:W-:-:S05]  /*0cd0*/  IMAD.WIDE.U32 R4, R3, 0x4, R4 ;  /* 0x0000000403047825 */ /* 0x004fca00078e0004 */
[----:B------:R3:W-:Y:S02]  /*0ce0*/  STG.E desc[UR4][R4.64], R7 ;  /* 0x0000000704007986 */ /* 0x0007e4000c101904 */
.L_x_4987:
        /* <DEDUP_REMOVED lines=8> */
.L_x_4988:
[----:B------:R-:W-:Y:S05]  /*0d70*/  BSYNC B1 ;  /* 0x0000000000017941 */ /* 0x000fea0003800000 */
.L_x_4984:
[----:B------:R-:W-:-:S13]  /*0d80*/  ISETP.GE.AND P0, PT, R23, R2, PT ;  /* 0x000000021700720c */ /* 0x000fda0003f06270 */
[----:B--234-:R-:W2:Y:S01]  /*0d90*/  @!P0 LDC.64 R4, c[0x0][0x218] ;  /* 0x00008600ff048b82 */ /* 0x01cea20000000a00 */
[----:B------:R-:W-:Y:S02]  /*0da0*/  @!P0 IADD3 R3, R0, R23, RZ ;  /* 0x0000001700038210 */ /* 0x000fe40007ffe0ff */
[----:B------:R-:W-:-:S03]  /*0db0*/  @!P0 IADD3 R23, R23, 0x80, RZ ;  /* 0x0000008017178810 */ /* 0x000fc60007ffe0ff */
[----:B--2---:R-:W-:-:S05]  /*0dc0*/  @!P0 IMAD.WIDE.U32 R4, R3, 0x4, R4 ;  /* 0x0000000403048825 */ /* 0x004fca00078e0004 */
[----:B------:R4:W-:Y:S02]  /*0dd0*/  @!P0 STG.E desc[UR4][R4.64], R9 ;  /* 0x0000000904008986 */ /* 0x0009e4000c101904 */
.L_x_4989:
[----:B------:R-:W-:Y:S05]  /*0de0*/  BSYNC B0 ;  /* 0x0000000000007941 */ /* 0x000fea0003800000 */
.L_x_4983:
        /* <DEDUP_REMOVED lines=8> */
.L_x_4990:
        /* <DEDUP_REMOVED lines=9> */
.L_x_22807:


//--------------------- .text._ZN2at6native29vectorized_elementwise_kernelILi8ENS0_13BinaryFunctorIfffZZZNS0_15binary_internal21div_trunc_kernel_cudaERNS_18TensorIteratorBaseEENKUlvE1_clEvENKUlvE0_clEvEUlffE_EESt5arrayIPcLm3EEEEviT0_T1_ --------------------------
	.section	.text._ZN2at6native29vectorized_elementwise_kernelILi8ENS0_13BinaryFunctorIfffZZZNS0_15binary_internal21div_trunc_kernel_cudaERNS_18TensorIteratorBaseEENKUlvE1_clEvENKUlvE0_clEvEUlffE_EESt5arrayIPcLm3EEEEviT0_T1_,"ax",@progbits
	.align	128
        .global         _ZN2at6native29vectorized_elementwise_kernelILi8ENS0_13BinaryFunctorIfffZZZNS0_15binary_internal21div_trunc_kernel_cudaERNS_18TensorIteratorBaseEENKUlvE1_clEvENKUlvE0_clEvEUlffE_EESt5arrayIPcLm3EEEEviT0_T1_
        .type           _ZN2at6native29vectorized_elementwise_kernelILi8ENS0_13BinaryFunctorIfffZZZNS0_15binary_internal21div_trunc_kernel_cudaERNS_18TensorIteratorBaseEENKUlvE1_clEvENKUlvE0_clEvEUlffE_EESt5arrayIPcLm3EEEEviT0_T1_,@function
        .size           _ZN2at6native29vectorized_elementwise_kernelILi8ENS0_13BinaryFunctorIfffZZZNS0_15binary_internal21div_trunc_kernel_cudaERNS_18TensorIteratorBaseEENKUlvE1_clEvENKUlvE0_clEvEUlffE_EESt5arrayIPcLm3EEEEviT0_T1_,(.L_x_22808 - _ZN2at6native29vectorized_elementwise_kernelILi8ENS0_13BinaryFunctorIfffZZZNS0_15binary_internal21div_trunc_kernel_cudaERNS_18TensorIteratorBaseEENKUlvE1_clEvENKUlvE0_clEvEUlffE_EESt5arrayIPcLm3EEEEviT0_T1_)
        .other          _ZN2at6native29vectorized_elementwise_kernelILi8ENS0_13BinaryFunctorIfffZZZNS0_15binary_internal21div_trunc_kernel_cudaERNS_18TensorIteratorBaseEENKUlvE1_clEvENKUlvE0_clEvEUlffE_EESt5arrayIPcLm3EEEEviT0_T1_,@"STO_CUDA_ENTRY STV_DEFAULT"
_ZN2at6native29vectorized_elementwise_kernelILi8ENS0_13BinaryFunctorIfffZZZNS0_15binary_internal21div_trunc_kernel_cudaERNS_18TensorIteratorBaseEENKUlvE1_clEvENKUlvE0_clEvEUlffE_EESt5arrayIPcLm3EEEEviT0_T1_:
.text._ZN2at6native29vectorized_elementwise_kernelILi8ENS0_13BinaryFunctorIfffZZZNS0_15binary_internal21div_trunc_kernel_cudaERNS_18TensorIteratorBaseEENKUlvE1_clEvENKUlvE0_clEvEUlffE_EESt5arrayIPcLm3EEEEviT0_T1_:
        /* <DEDUP_REMOVED lines=49> */
.L_x_4991:
        /* <DEDUP_REMOVED lines=144> */
.L_x_4994:
[----:B------:R-:W-:-:S13]  /*0c10*/  ISETP.GE.AND P0, PT, R23, R2, PT ;  /* 0x000000021700720c */ /* 0x000fda0003f06270 */
[----:B------:R-:W-:Y:S05]  /*0c20*/  @P0 BRA `(.L_x_4996) ;  /* 0x0000000000300947 */ /* 0x000fea0003800000 */
[----:B--2---:R-:W2:Y:S01]  /*0c30*/  LDC.64 R4, c[0x0][0x218] ;  /* 0x00008600ff047b82 */ /* 0x004ea20000000a00 */
[----:B------:R-:W-:Y:S01]  /*0c40*/  IADD3 R3, R0, R23, RZ ;  /* 0x0000001700037210 */ /* 0x000fe20007ffe0ff */
[----:B------:R-:W-:-:S04]  /*0c50*/  VIADD R23, R23, 0x80 ;  /* 0x0000008017177836 */ /* 0x000fc80000000000 */
[----:B--2---:R-:W-:-:S05]  /*0c60*/  IMAD.WIDE.U32 R4, R3, 0x4, R4 ;  /* 0x0000000403047825 */ /* 0x004fca00078e0004 */
[----:B------:R3:W-:Y:S02]  /*0c70*/  STG.E desc[UR4][R4.64], R6 ;  /* 0x0000000604007986 */ /* 0x0007e4000c101904 */
.L_x_4995:
[----:B------:R-:W-:-:S13]  /*0c80*/  ISETP.GE.AND P0, PT, R23, R2, PT ;  /* 0x000000021700720c */ /* 0x000fda0003f06270 */
[----:B------:R-:W-:Y:S05]  /*0c90*/  @P0 BRA `(.L_x_4997) ;  /* 0x0000000000340947 */ /* 0x000fea0003800000 */
[----:B--23--:R-:W2:Y:S01]  /*0ca0*/  LDC.64 R4, c[0x0][0x218] ;  /* 0x00008600ff047b82 */ /* 0x00cea20000000a00 */
[----:B------:R-:W-:Y:S02]  /*0cb0*/  IADD3 R3, R0, R23, RZ ;  /* 0x0000001700037210 */ /* 0x000fe40007ffe0ff */
[----:B------:R-:W-:-:S03]  /*0cc0*/  IADD3 R23, R23, 0x80, RZ ;  /* 0x0000008017177810 */ /* 0x000fc60007ffe0ff */
[----:B--2---:R-:W-:-:S05]  /*0cd0*/  IMAD.WIDE.U32 R4, R3, 0x4, R4 ;  /* 0x0000000403047825 */ /* 0x004fca00078e0004 */
[----:B------:R3:W-:Y:S02]  /*0ce0*/  STG.E desc[UR4][R4.64], R7 ;  /* 0x0000000704007986 */ /* 0x0007e4000c101904 */
.L_x_4996:
        /* <DEDUP_REMOVED lines=8> */
.L_x_4997:
[----:B------:R-:W-:Y:S05]  /*0d70*/  BSYNC B1 ;  /* 0x0000000000017941 */ /* 0x000fea0003800000 */
.L_x_4993:
[----:B------:R-:W-:-:S13]  /*0d80*/  ISETP.GE.AND P0, PT, R23, R2, PT ;  /* 0x000000021700720c */ /* 0x000fda0003f06270 */
[----:B--234-:R-:W2:Y:S01]  /*0d90*/  @!P0 LDC.64 R4, c[0x0][0x218] ;  /* 0x00008600ff048b82 */ /* 0x01cea20000000a00 */
[----:B------:R-:W-:Y:S02]  /*0da0*/  @!P0 IADD3 R3, R0, R23, RZ ;  /* 0x0000001700038210 */ /* 0x000fe40007ffe0ff */
[----:B------:R-:W-:-:S03]  /*0db0*/  @!P0 IADD3 R23, R23, 0x80, RZ ;  /* 0x0000008017178810 */ /* 0x000fc60007ffe0ff */
[----:B--2---:R-:W-:-:S05]  /*0dc0*/  @!P0 IMAD.WIDE.U32 R4, R3, 0x4, R4 ;  /* 0x0000000403048825 */ /* 0x004fca00078e0004 */
[----:B------:R4:W-:Y:S02]  /*0dd0*/  @!P0 STG.E desc[UR4][R4.64], R9 ;  /* 0x0000000904008986 */ /* 0x0009e4000c101904 */
.L_x_4998:
[----:B------:R-:W-:Y:S05]  /*0de0*/  BSYNC B0 ;  /* 0x0000000000007941 */ /* 0x000fea0003800000 */
.L_x_4992:
        /* <DEDUP_REMOVED lines=8> */
.L_x_4999:
        /* <DEDUP_REMOVED lines=9> */
.L_x_22808:


//--------------------- .text._ZN2at6native18elementwise_kernelILi128ELi4EZNS0_15gpu_kernel_implINS0_13BUnaryFunctorIfffZZZNS0_15binary_internal21div_trunc_kernel_cudaERNS_18TensorIteratorBaseEENKUlvE1_clEvENKUlvE0_clEvEUlffE_EEEEvS6_RKT_EUliE_EEviT1_ --------------------------
	.section	.text._ZN2at6native18elementwise_kernelILi128ELi4EZNS0_15gpu_kernel_implINS0_13BUnaryFunctorIfffZZZNS0_15binary_internal21div_trunc_kernel_cudaERNS_18TensorIteratorBaseEENKUlvE1_clEvENKUlvE0_clEvEUlffE_EEEEvS6_RKT_EUliE_EEviT1_,"ax",@progbits
	.align	128
        .global         _ZN2at6native18elementwise_kernelILi128ELi4EZNS0_15gpu_kernel_implINS0_13BUnaryFunctorIfffZZZNS0_15binary_internal21div_trunc_kernel_cudaERNS_18TensorIteratorBaseEENKUlvE1_clEvENKUlvE0_clEvEUlffE_EEEEvS6_RKT_EUliE_EEviT1_
        .type           _ZN2at6native18elementwise_kernelILi128ELi4EZNS0_15gpu_kernel_implINS0_13BUnaryFunctorIfffZZZNS0_15binary_internal21div_trunc_kernel_cudaERNS_18TensorIteratorBaseEENKUlvE1_clEvENKUlvE0_clEvEUlffE_EEEEvS6_RKT_EUliE_EEviT1_,@function
        .size           _ZN2at6native18elementwise_kernelILi128ELi4EZNS0_15gpu_kernel_implINS0_13BUnaryFunctorIfffZZZNS0_15binary_internal21div_trunc_kernel_cudaERNS_18TensorIteratorBaseEENKUlvE1_clEvENKUlvE0_clEvEUlffE_EEEEvS6_RKT_EUliE_EEviT1_,(.L_x_22809 - _ZN2at6native18elementwise_kernelILi128ELi4EZNS0_15gpu_kernel_implINS0_13BUnaryFunctorIfffZZZNS0_15binary_internal21div_trunc_kernel_cudaERNS_18TensorIteratorBaseEENKUlvE1_clEvENKUlvE0_clEvEUlffE_EEEEvS6_RKT_EUliE_EEviT1_)
        .other          _ZN2at6native18elementwise_kernelILi128ELi4EZNS0_15gpu_kernel_implINS0_13BUnaryFunctorIfffZZZNS0_15binary_internal21div_trunc_kernel_cudaERNS_18TensorIteratorBaseEENKUlvE1_clEvENKUlvE0_clEvEUlffE_EEEEvS6_RKT_EUliE_EEviT1_,@"STO_CUDA_ENTRY STV_DEFAULT"
_ZN2at6native18elementwise_kernelILi128ELi4EZNS0_15gpu_kernel_implINS0_13BUnaryFunctorIfffZZZNS0_15binary_internal21div_trunc_kernel_cudaERNS_18TensorIteratorBaseEENKUlvE1_clEvENKUlvE0_clEvEUlffE_EEEEvS6_RKT_EUliE_EEviT1_:
.text._ZN2at6native18elementwise_kernelILi128ELi4EZNS0_15gpu_kernel_implINS0_13BUnaryFunctorIfffZZZNS0_15binary_internal21div_trunc_kernel_cudaERNS_18TensorIteratorBaseEENKUlvE1_clEvENKUlvE0_clEvEUlffE_EEEEvS6_RKT_EUliE_EEviT1_:
        /* <DEDUP_REMOVED lines=314> */
.L_x_5002:
        /* <DEDUP_REMOVED lines=22> */
.L_x_5007:
[----:B------:R-:W2:Y:S02]  /*1500*/  LDG.E.U8 R0, desc[UR36][R2.64] ;  /* 0x0000002402007981 */ /* 0x000ea4000c1e1100 */
[----:B--2---:R-:W-:Y:S01]  /*1510*/  I2FP.F32.U32 R0, R0 ;  /* 0x0000000000007245 */ /* 0x004fe20000201000 */
[----:B------:R-:W-:Y:S06]  /*1520*/  BRA `(.L_x_5009) ;  /* 0x0000000c002c7947 */ /* 0x000fec0003800000 */
.L_x_5006:
        /* <DEDUP_REMOVED lines=9> */
.L_x_5011:
[----:B------:R-:W2:Y:S02]  /*15c0*/  LDG.E R0, desc[UR36][R2.64] ;  /* 0x0000002402007981 */ /* 0x000ea4000c1e1900 */
[----:B--2---:R-:W-:Y:S01]  /*15d0*/  I2FP.F32.S32 R0, R0 ;  /* 0x0000000000007245 */ /* 0x004fe20000201400 */
[----:B------:R-:W-:Y:S06]  /*15e0*/  BRA `(.L_x_5009) ;  /* 0x0000000800fc7947 */ /* 0x000fec0003800000 */
.L_x_5010:
[----:B------:R-:W2:Y:S02]  /*15f0*/  LDG.E.U16 R0, desc[UR36][R2.64] ;  /* 0x0000002402007981 */ /* 0x000ea4000c1e1500 */
[----:B--2---:R-:W0:Y:S01]  /*1600*/  I2F.S16 R0, R0 ;  /* 0x0000000000007306 */ /* 0x004e220000101400 */
[----:B------:R-:W-:Y:S05]  /*1610*/  BRA `(.L_x_5009) ;  /* 0x0000000800f07947 */ /* 0x000fea0003800000 */
.L_x_5005:
        /* <DEDUP_REMOVED lines=8> */
.L_x_5013:
[----:B------:R-:W2:Y:S02]  /*16a0*/  LDG.E.U16 R0, desc[UR36][R2.64] ;  /* 0x0000002402007981 */ /* 0x000ea4000c1e1500 */
[----:B--2---:R-:W-:Y:S01]  /*16b0*/  HADD2.F32 R0, -RZ, R0.H0_H0 ;  /* 0x20000000ff007230 */ /* 0x004fe20000004100 */
[----:B------:R-:W-:Y:S06]  /*16c0*/  BRA `(.L_x_5009) ;  /* 0x0000000800c47947 */ /* 0x000fec0003800000 */
.L_x_5012:
        /* <DEDUP_REMOVED lines=8> */
.L_x_5015:
[----:B------:R-:W2:Y:S02]  /*1750*/  LDG.E.U16 R0, desc[UR36][R2.64] ;  /* 0x0000002402007981 */ /* 0x000ea4000c1e1500 */
[----:B--2---:R-:W-:Y:S01]  /*1760*/  HADD2.F32 R0, -RZ, R0.H0_H0 ;  /* 0x20000000ff007230 */ /* 0x004fe20000004100 */
[----:B------:R-:W-:Y:S06]  /*1770*/  BRA `(.L_x_5009) ;  /* 0x0000000800987947 */ /* 0x000fec0003800000 */
.L_x_5014:
[----:B------:R-:W2:Y:S01]  /*1780*/  LDG.E.64 R2, desc[UR36][R2.64] ;  /* 0x0000002402027981 */ /* 0x000ea2000c1e1b00 */
[----:B------:R-:W-:Y:S01]  /*1790*/  UMOV UR4, 0xf0000000 ;  /* 0xf000000000047882 */ /* 0x000fe20000000000 */
[----:B------:R-:W-:Y:S01]  /*17a0*/  UMOV UR5, 0x380fffff ;  /* 0x380fffff00057882 */ /* 0x000fe20000000000 */
[----:B--2---:R-:W0:Y:S01]  /*17b0*/  F2F.F32.F64 R0, R2 ;  /* 0x0000000200007310 */ /* 0x004e220000301000 */
[----:B------:R-:W-:-:S14]  /*17c0*/  DSETP.GEU.AND P0, PT, |R2|, UR4, PT ;  /* 0x0000000402007e2a */ /* 0x000fdc000bf0e200 */
[----:B0-----:R-:W-:Y:S01]  /*17d0*/  @!P0 FMUL R0, R0, 1.175494350822287508e-38 ;  /* 0x0080000000008820 */ /* 0x001fe20000400000 */
[----:B------:R-:W-:Y:S06]  /*17e0*/  BRA `(.L_x_5009) ;  /* 0x00000008007c7947 */ /* 0x000fec0003800000 */
.L_x_5004:
        /* <DEDUP_REMOVED lines=12> */
.L_x_5018:
[----:B------:R-:W2:Y:S01]  /*18b0*/  LDG.E.64 R2, desc[UR36][R2.64] ;  /* 0x0000002402027981 */ /* 0x000ea2000c1e1b00 */
[----:B------:R-:W-:Y:S01]  /*18c0*/  UMOV UR4, 0xf0000000 ;  /* 0xf000000000047882 */ /* 0x000fe20000000000 */
[----:B------:R-:W-:Y:S01]  /*18d0*/  UMOV UR5, 0x380fffff ;  /* 0x380fffff00057882 */ /* 0x000fe20000000000 */
[----:B--2---:R-:W0:Y:S01]  /*18e0*/  F2F.F32.F64 R0, R2 ;  /* 0x0000000200007310 */ /* 0x004e220000301000 */
[----:B------:R-:W-:-:S14]  /*18f0*/  DSETP.GEU.AND P0, PT, |R2|, UR4, PT ;  /* 0x0000000402007e2a */ /* 0x000fdc000bf0e200 */
[----:B0-----:R-:W-:Y:S01]  /*1900*/  @!P0 FMUL R0, R0, 1.175494350822287508e-38 ;  /* 0x0080000000008820 */ /* 0x001fe20000400000 */
[----:B------:R-:W-:Y:S06]  /*1910*/  BRA `(.L_x_5009) ;  /* 0x0000000800307947 */ /* 0x000fec0003800000 */
.L_x_5017:
        /* <DEDUP_REMOVED lines=26> */
.L_x_5020:
        /* <DEDUP_REMOVED lines=13> */
.L_x_5019:
[----:B------:R-:W2:Y:S02]  /*1b90*/  LDG.E.U16 R0, desc[UR36][R2.64] ;  /* 0x0000002402007981 */ /* 0x000ea4000c1e1500 */
[----:B--2---:R-:W-:Y:S01]  /*1ba0*/  IMAD.U32 R0, R0, 0x10000, RZ ;  /* 0x0001000000007824 */ /* 0x004fe200078e00ff */
[----:B------:R-:W-:Y:S06]  /*1bb0*/  BRA `(.L_x_5009) ;  /* 0x0000000400887947 */ /* 0x000fec0003800000 */
.L_x_5016:
        /* <DEDUP_REMOVED lines=11> */
.L_x_5023:
        /* <DEDUP_REMOVED lines=20> */
.L_x_5025:
[----:B------:R-:W-:Y:S05]  /*1db0*/  BSYNC B0 ;  /* 0x0000000000007941 */ /* 0x000fea0003800000 */
.L_x_5024:
[----:B------:R-:W-:Y:S01]  /*1dc0*/  LEA R3, R0, 0x3b800000, 0x17 ;  /* 0x3b80000000037811 */ /* 0x000fe200078eb8ff */
[----:B------:R-:W-:-:S05]  /*1dd0*/  IMAD.SHL.U32 R0, R2, 0x100000, RZ ;  /* 0x0010000002007824 */ /* 0x000fca00078e00ff */
[----:B------:R-:W-:Y:S01]  /*1de0*/  LOP3.LUT R0, R3, R0, R4, 0xfe, !PT ;  /* 0x0000000003007212 */ /* 0x000fe200078efe04 */
[----:B------:R-:W-:Y:S06]  /*1df0*/  BRA `(.L_x_5009) ;  /* 0x0000000000f87947 */ /* 0x000fec0003800000 */
.L_x_5022:
        /* <DEDUP_REMOVED lines=20> */
.L_x_5027:
[----:B------:R-:W-:Y:S05]  /*1f40*/  BSYNC B0 ;  /* 0x0000000000007941 */ /* 0x000fea0003800000 */
.L_x_5026:
[----:B------:R-:W-:Y:S01]  /*1f50*/  LEA R3, R0, 0x37800000, 0x17 ;  /* 0x3780000000037811 */ /* 0x000fe200078eb8ff */
[----:B------:R-:W-:-:S05]  /*1f60*/  IMAD.SHL.U32 R0, R2, 0x200000, RZ ;  /* 0x0020000002007824 */ /* 0x000fca00078e00ff */
[----:B------:R-:W-:Y:S01]  /*1f70*/  LOP3.LUT R0, R3, R0, R4, 0xfe, !PT ;  /* 0x0000000003007212 */ /* 0x000fe200078efe04 */
[----:B------:R-:W-:Y:S06]  /*1f80*/  BRA `(.L_x_5009) ;  /* 0x0000000000947947 */ /* 0x000fec0003800000 */
.L_x_5021:
        /* <DEDUP_REMOVED lines=14> */
.L_x_5008:
        /* <DEDUP_REMOVED lines=16> */
.L_x_5030:
[----:B------:R-:W-:Y:S01]  /*2170*/  IMAD.MOV.U32 R0, RZ, RZ, RZ ;  /* 0x000000ffff007224 */ /* 0x000fe200078e00ff */
[----:B------:R-:W-:Y:S06]  /*2180*/  BRA `(.L_x_5009) ;  /* 0x0000000000147947 */ /* 0x000fec0003800000 */
.L_x_5029:
[----:B------:R-:W2:Y:S02]  /*2190*/  LDG.E.64 R2, desc[UR36][R2.64] ;  /* 0x0000002402027981 */ /* 0x000ea4000c1e1b00 */
[----:B--2---:R0:W1:Y:S01]  /*21a0*/  I2F.U64 R0, R2 ;  /* 0x0000000200007312 */ /* 0x0040620000301000 */
[----:B------:R-:W-:Y:S05]  /*21b0*/  BRA `(.L_x_5009) ;  /* 0x0000000000087947 */ /* 0x000fea0003800000 */
.L_x_5028:
[----:B------:R-:W2:Y:S02]  /*21c0*/  LDG.E R0, desc[UR36][R2.64] ;  /* 0x0000002402007981 */ /* 0x000ea4000c1e1900 */
[----:B--2---:R-:W-:-:S07]  /*21d0*/  I2FP.F32.U32 R0, R0 ;  /* 0x0000000000007245 */ /* 0x004fce0000201000 */
.L_x_5009:
[----:B------:R-:W-:Y:S05]  /*21e0*/  BSYNC B6 ;  /* 0x0000000000067941 */ /* 0x000fea0003800000 */
.L_x_5003:
[----:B------:R-:W1:Y:S01]  /*21f0*/  LDC.U8 R4, c[0x0][0x428] ;  /* 0x00010a00ff047b82 */ /* 0x000e620000000000 */
[----:B------:R-:W-:Y:S02]  /*2200*/  ULDC UR4, c[0x0][0x424] ;  /* 0x0001090000047ab9 */ /* 0x000fe40000000800 */
[----:B0-234-:R-:W1:Y:S02]  /*2210*/  MUFU.RCP R3, UR4 ;  /* 0x0000000400037d08 */ /* 0x01de640008001000 */
[----:B-1---5:R-:W-:Y:S01]  /*2220*/  FMUL.FTZ R3, R3, R0 ;  /* 0x0000000003037220 */ /* 0x022fe20000410000 */
[----:B------:R-:W-:-:S05]  /*2230*/  PRMT R2, R4, 0x9910, RZ ;  /* 0x0000991004027816 */ /* 0x000fca00000000ff */
[----:B------:R-:W-:Y:S02]  /*2240*/  IMAD.MOV.U32 R0, RZ, RZ, R2 ;  /* 0x000000ffff007224 */ /* 0x000fe400078e0002 */
[----:B------:R0:W1:Y:S03]  /*2250*/  FRND.TRUNC R2, R3 ;  /* 0x0000000300027307 */ /* 0x000066000020d000 */
        /* <DEDUP_REMOVED lines=13> */
.L_x_5034:
[----:B------:R-:W0:Y:S02]  /*2330*/  F2I.S64.TRUNC R2, R3 ;  /* 0x0000000300027311 */ /* 0x000e24000020d900 */
[----:B0-----:R0:W-:Y:S01]  /*2340*/  STG.E.U8 desc[UR36][R16.64], R2 ;  /* 0x0000000210007986 */ /* 0x0011e2000c101124 */
[----:B------:R-:W-:Y:S05]  /*2350*/  BRA `(.L_x_5036) ;  /* 0x0000000c00407947 */ /* 0x000fea0003800000 */
.L_x_5033:
        /* <DEDUP_REMOVED lines=9> */
.L_x_5038:
[----:B------:R-:W0:Y:S02]  /*23f0*/  F2I.TRUNC.NTZ R3, R3 ;  /* 0x0000000300037305 */ /* 0x000e24000020f100 */
[----:B0-----:R0:W-:Y:S01]  /*2400*/  STG.E desc[UR36][R16.64], R3 ;  /* 0x0000000310007986 */ /* 0x0011e2000c101924 */
[----:B------:R-:W-:Y:S05]  /*2410*/  BRA `(.L_x_5036) ;  /* 0x0000000c00107947 */ /* 0x000fea0003800000 */
.L_x_5037:
[----:B------:R-:W0:Y:S02]  /*2420*/  F2I.TRUNC.NTZ R3, R3 ;  /* 0x0000000300037305 */ /* 0x000e24000020f100 */
[----:B0-----:R0:W-:Y:S01]  /*2430*/  STG.E.U16 desc[UR36][R16.64], R3 ;  /* 0x0000000310007986 */ /* 0x0011e2000c101524 */
[----:B------:R-:W-:Y:S05]  /*2440*/  BRA `(.L_x_5036) ;  /* 0x0000000c00047947 */ /* 0x000fea0003800000 */
.L_x_5032:
        /* <DEDUP_REMOVED lines=8> */
.L_x_5040:
[----:B------:R-:W-:-:S05]  /*24d0*/  F2FP.F16.F32.PACK_AB R2, RZ, R2 ;  /* 0x00000002ff02723e */ /* 0x000fca00000000ff */
[----:B------:R0:W-:Y:S01]  /*24e0*/  STG.E.U16 desc[UR36][R16.64], R2 ;  /* 0x0000000210007986 */ /* 0x0001e2000c101524 */
[----:B------:R-:W-:Y:S05]  /*24f0*/  BRA `(.L_x_5036) ;  /* 0x0000000800d87947 */ /* 0x000fea0003800000 */
.L_x_5039:
        /* <DEDUP_REMOVED lines=9> */
.L_x_5042:
[----:B------:R-:W-:-:S04]  /*2590*/  F2FP.F16.F32.PACK_AB R3, RZ, R2 ;  /* 0x00000002ff03723e */ /* 0x000fc800000000ff */
[----:B------:R-:W-:-:S05]  /*25a0*/  PRMT R3, R3, 0x5410, RZ ;  /* 0x0000541003037816 */ /* 0x000fca00000000ff */
[----:B------:R0:W-:Y:S01]  /*25b0*/  STG.E desc[UR36][R16.64], R3 ;  /* 0x0000000310007986 */ /* 0x0001e2000c101924 */
[----:B------:R-:W-:Y:S05]  /*25c0*/  BRA `(.L_x_5036) ;  /* 0x0000000800a47947 */ /* 0x000fea0003800000 */
.L_x_5041:
[----:B------:R-:W-:-:S06]  /*25d0*/  FMUL.FTZ R2, R2, 1 ;  /* 0x3f80000002027820 */ /* 0x000fcc0000410000 */
[----:B------:R-:W0:Y:S02]  /*25e0*/  F2F.F64.F32 R2, R2 ;  /* 0x0000000200027310 */ /* 0x000e240000201800 */
[----:B0-----:R0:W-:Y:S01]  /*25f0*/  STG.E.64 desc[UR36][R16.64], R2 ;  /* 0x0000000210007986 */ /* 0x0011e2000c101b24 */
[----:B------:R-:W-:Y:S05]  /*2600*/  BRA `(.L_x_5036) ;  /* 0x0000000800947947 */ /* 0x000fea0003800000 */
.L_x_5031:
        /* <DEDUP_REMOVED lines=12> */
.L_x_5045:
[----:B------:R-:W-:Y:S01]  /*26d0*/  FMUL.FTZ R4, R2, 1 ;  /* 0x3f80000002047820 */ /* 0x000fe20000410000 */
[----:B------:R-:W-:-:S05]  /*26e0*/  CS2R R6, SRZ ;  /* 0x0000000000067805 */ /* 0x000fca000001ff00 */
[----:B------:R-:W0:Y:S02]  /*26f0*/  F2F.F64.F32 R4, R4 ;  /* 0x0000000400047310 */ /* 0x000e240000201800 */
[----:B0-----:R0:W-:Y:S01]  /*2700*/  STG.E.128 desc[UR36][R16.64], R4 ;  /* 0x0000000410007986 */ /* 0x0011e2000c101d24 */
[----:B------:R-:W-:Y:S05]  /*2710*/  BRA `(.L_x_5036) ;  /* 0x0000000800507947 */ /* 0x000fea0003800000 */
.L_x_5044:
        /* <DEDUP_REMOVED lines=20> */
.L_x_5049:
[----:B------:R-:W-:Y:S05]  /*2860*/  BSYNC B0 ;  /* 0x0000000000007941 */ /* 0x000fea0003800000 */
.L_x_5048:
[----:B------:R-:W-:-:S05]  /*2870*/  LOP3.LUT R5, R0, R5, RZ, 0xfc, !PT ;  /* 0x0000000500057212 */ /* 0x000fca00078efcff */
[----:B------:R0:W-:Y:S01]  /*2880*/  STG.E.U8 desc[UR36][R16.64], R5 ;  /* 0x0000000510007986 */ /* 0x0001e2000c101124 */
[----:B------:R-:W-:Y:S05]  /*2890*/  BRA `(.L_x_5036) ;  /* 0x0000000400f07947 */ /* 0x000fea0003800000 */
.L_x_5047:
        /* <DEDUP_REMOVED lines=12> */
.L_x_5051:
[----:B------:R-:W-:Y:S01]  /*2960*/  IMAD.MOV.U32 R0, RZ, RZ, 0x7f ;  /* 0x0000007fff007424 */ /* 0x000fe200078e00ff */
[----:B------:R-:W-:-:S04]  /*2970*/  ISETP.GT.U32.AND P0, PT, R4, 0x7f800000, PT ;  /* 0x7f8000000400780c */ /* 0x000fc80003f04070 */
[----:B------:R-:W-:-:S09]  /*2980*/  SEL R0, R0, 0x7c, P0 ;  /* 0x0000007c00007807 */ /* 0x000fd20000000000 */
.L_x_5052:
[----:B------:R-:W-:Y:S05]  /*2990*/  BSYNC B0 ;  /* 0x0000000000007941 */ /* 0x000fea0003800000 */
.L_x_5050:
[----:B------:R-:W-:-:S04]  /*29a0*/  LOP3.LUT R2, R2, 0x80000000, RZ, 0xc0, !PT ;  /* 0x8000000002027812 */ /* 0x000fc800078ec0ff */
[----:B------:R-:W-:-:S04]  /*29b0*/  SHF.R.U32.HI R3, RZ, 0x18, R2 ;  /* 0x00000018ff037819 */ /* 0x000fc80000011602 */
[----:B------:R-:W-:-:S05]  /*29c0*/  LOP3.LUT R3, R0, R3, RZ, 0xfc, !PT ;  /* 0x0000000300037212 */ /* 0x000fca00078efcff */
[----:B------:R0:W-:Y:S01]  /*29d0*/  STG.E.U8 desc[UR36][R16.64], R3 ;  /* 0x0000000310007986 */ /* 0x0001e2000c101124 */
[----:B------:R-:W-:Y:S05]  /*29e0*/  BRA `(.L_x_5036) ;  /* 0x00000004009c7947 */ /* 0x000fea0003800000 */
.L_x_5046:
[----:B------:R-:W-:-:S05]  /*29f0*/  F2FP.BF16.F32.PACK_AB R2, RZ, R2 ;  /* 0x00000002ff02723e */ /* 0x000fca00000010ff */
[----:B------:R0:W-:Y:S01]  /*2a00*/  STG.E.U16 desc[UR36][R16.64], R2 ;  /* 0x0000000210007986 */ /* 0x0001e2000c101524 */
[----:B------:R-:W-:Y:S05]  /*2a10*/  BRA `(.L_x_5036) ;  /* 0x0000000400907947 */ /* 0x000fea0003800000 */
.L_x_5043:
        /* <DEDUP_REMOVED lines=11> */
.L_x_5055:
        /* <DEDUP_REMOVED lines=16> */
.L_x_5058:
[----:B------:R-:W-:-:S04]  /*2bd0*/  LOP3.LUT R2, R2, 0x80000000, RZ, 0xc0, !PT ;  /* 0x8000000002027812 */ /* 0x000fc800078ec0ff */
[----:B------:R-:W-:-:S04]  /*2be0*/  SHF.R.U32.HI R3, RZ, 0x18, R2 ;  /* 0x00000018ff037819 */ /* 0x000fc80000011602 */
[----:B------:R-:W-:-:S04]  /*2bf0*/  LOP3.LUT R0, R0, R3, RZ, 0xfc, !PT ;  /* 0x0000000300007212 */ /* 0x000fc800078efcff */
[----:B------:R-:W-:-:S07]  /*2c00*/  PRMT R8, R0, 0x7610, R8 ;  /* 0x0000761000087816 */ /* 0x000fce0000000008 */
.L_x_5057:
[----:B------:R-:W-:Y:S05]  /*2c10*/  BSYNC B0 ;  /* 0x0000000000007941 */ /* 0x000fea0003800000 */
.L_x_5056:
[----:B------:R0:W-:Y:S01]  /*2c20*/  STG.E.U8 desc[UR36][R16.64], R8 ;  /* 0x0000000810007986 */ /* 0x0001e2000c101124 */
[----:B------:R-:W-:Y:S05]  /*2c30*/  BRA `(.L_x_5036) ;  /* 0x0000000400087947 */ /* 0x000fea0003800000 */
.L_x_5054:
        /* <DEDUP_REMOVED lines=16> */
.L_x_5061:
[----:B------:R-:W-:-:S04]  /*2d40*/  LOP3.LUT R2, R2, 0x80000000, RZ, 0xc0, !PT ;  /* 0x8000000002027812 */ /* 0x000fc800078ec0ff */
[----:B------:R-:W-:-:S04]  /*2d50*/  SHF.R.U32.HI R3, RZ, 0x18, R2 ;  /* 0x00000018ff037819 */ /* 0x000fc80000011602 */
[----:B------:R-:W-:-:S04]  /*2d60*/  LOP3.LUT R0, R0, R3, RZ, 0xfc, !PT ;  /* 0x0000000300007212 */ /* 0x000fc800078efcff */
[----:B------:R-:W-:-:S07]  /*2d70*/  PRMT R8, R0, 0x7610, R8 ;  /* 0x0000761000087816 */ /* 0x000fce0000000008 */
.L_x_5060:
[----:B------:R-:W-:Y:S05]  /*2d80*/  BSYNC B0 ;  /* 0x0000000000007941 */ /* 0x000fea0003800000 */
.L_x_5059:
[----:B------:R3:W-:Y:S01]  /*2d90*/  STG.E.U8 desc[UR36][R16.64], R8 ;  /* 0x0000000810007986 */ /* 0x0007e2000c101124 */
[----:B------:R-:W-:Y:S05]  /*2da0*/  BRA `(.L_x_5036) ;  /* 0x0000000000ac7947 */ /* 0x000fea0003800000 */
.L_x_5053:
        /* <DEDUP_REMOVED lines=21> */
.L_x_5035:
        /* <DEDUP_REMOVED lines=16> */
.L_x_5064:
[----:B------:R-:W-:Y:S05]  /*3000*/  BRA `(.L_x_5036) ;  /* 0x0000000000147947 */ /* 0x000fea0003800000 */
.L_x_5063:
[----:B------:R-:W0:Y:S02]  /*3010*/  F2I.U64.TRUNC R2, R3 ;  /* 0x0000000300027311 */ /* 0x000e24000020d800 */
[----:B0-----:R2:W-:Y:S01]  /*3020*/  STG.E.64 desc[UR36][R16.64], R2 ;  /* 0x0000000210007986 */ /* 0x0015e2000c101b24 */
[----:B------:R-:W-:Y:S05]  /*3030*/  BRA `(.L_x_5036) ;  /* 0x0000000000087947 */ /* 0x000fea0003800000 */
.L_x_5062:
[----:B------:R-:W0:Y:S02]  /*3040*/  F2I.U32.TRUNC.NTZ R3, R3 ;  /* 0x0000000300037305 */ /* 0x000e24000020f000 */
[----:B0-----:R0:W-:Y:S02]  /*3050*/  STG.E desc[UR36][R16.64], R3 ;  /* 0x0000000310007986 */ /* 0x0011e4000c101924 */
.L_x_5036:
[----:B------:R-:W-:-:S04]  /*3060*/  IMAD R18, R23, 0x200, R18 ;  /* 0x0000020017127824 */ /* 0x000fc800078e0212 */
[----:B------:R-:W-:-:S07]  /*3070*/  VIADD R19, R18, 0x80 ;  /* 0x0000008012137836 */ /* 0x000fce0000000000 */
.L_x_5001:
[----:B------:R-:W-:Y:S05]  /*3080*/  BSYNC B7 ;  /* 0x0000000000077941 */ /* 0x000fea0003800000 */
.L_x_5000:
        /* <DEDUP_REMOVED lines=307> */
.L_x_5067:
        /* <DEDUP_REMOVED lines=22> */
.L_x_5072:
[----:B------:R-:W2:Y:S02]  /*4520*/  LDG.E.U8 R0, desc[UR36][R2.64] ;  /* 0x0000002402007981 */ /* 0x000ea4000c1e1100 */
[----:B--2---:R-:W-:Y:S01]  /*4530*/  I2FP.F32.U32 R0, R0 ;  /* 0x0000000000007245 */ /* 0x004fe20000201000 */
[----:B------:R-:W-:Y:S06]  /*4540*/  BRA `(.L_x_5074) ;  /* 0x0000000c002c7947 */ /* 0x000fec0003800000 */
.L_x_5071:
        /* <DEDUP_REMOVED lines=9> */
.L_x_5076:
[----:B------:R-:W2:Y:S02]  /*45e0*/  LDG.E R0, desc[UR36][R2.64] ;  /* 0x0000002402007981 */ /* 0x000ea4000c1e1900 */
[----:B--2---:R-:W-:Y:S01]  /*45f0*/  I2FP.F32.S32 R0, R0 ;  /* 0x0000000000007245 */ /* 0x004fe20000201400 */
[----:B------:R-:W-:Y:S06]  /*4600*/  BRA `(.L_x_5074) ;  /* 0x0000000800fc7947 */ /* 0x000fec0003800000 */
.L_x_5075:
[----:B------:R-:W2:Y:S02]  /*4610*/  LDG.E.U16 R0, desc[UR36][R2.64] ;  /* 0x0000002402007981 */ /* 0x000ea4000c1e1500 */
[----:B--2---:R-:W1:Y:S01]  /*4620*/  I2F.S16 R0, R0 ;  /* 0x0000000000007306 */ /* 0x004e620000101400 */
[----:B------:R-:W-:Y:S05]  /*4630*/  BRA `(.L_x_5074) ;  /* 0x0000000800f07947 */ /* 0x000fea0003800000 */
.L_x_5070:
        /* <DEDUP_REMOVED lines=8> */
.L_x_5078:
[----:B------:R-:W2:Y:S02]  /*46c0*/  LDG.E.U16 R0, desc[UR36][R2.64] ;  /* 0x0000002402007981 */ /* 0x000ea4000c1e1500 */
[----:B--2---:R-:W-:Y:S01]  /*46d0*/  HADD2.F32 R0, -RZ, R0.H0_H0 ;  /* 0x20000000ff007230 */ /* 0x004fe20000004100 */
[----:B------:R-:W-:Y:S06]  /*46e0*/  BRA `(.L_x_5074) ;  /* 0x0000000800c47947 */ /* 0x000fec0003800000 */
.L_x_5077:
        /* <DEDUP_REMOVED lines=8> */
.L_x_5080:
[----:B------:R-:W2:Y:S02]  /*4770*/  LDG.E.U16 R0, desc[UR36][R2.64] ;  /* 0x0000002402007981 */ /* 0x000ea4000c1e1500 */
[----:B--2---:R-:W-:Y:S01]  /*4780*/  HADD2.F32 R0, -RZ, R0.H0_H0 ;  /* 0x20000000ff007230 */ /* 0x004fe20000004100 */
[----:B------:R-:W-:Y:S06]  /*4790*/  BRA `(.L_x_5074) ;  /* 0x0000000800987947 */ /* 0x000fec0003800000 */
.L_x_5079:
[----:B------:R-:W2:Y:S01]  /*47a0*/  LDG.E.64 R2, desc[UR36][R2.64] ;  /* 0x0000002402027981 */ /* 0x000ea2000c1e1b00 */
[----:B------:R-:W-:Y:S01]  /*47b0*/  UMOV UR4, 0xf0000000 ;  /* 0xf000000000047882 */ /* 0x000fe20000000000 */
[----:B------:R-:W-:Y:S01]  /*47c0*/  UMOV UR5, 0x380fffff ;  /* 0x380fffff00057882 */ /* 0x000fe20000000000 */
[----:B--2---:R-:W0:Y:S01]  /*47d0*/  F2F.F32.F64 R0, R2 ;  /* 0x0000000200007310 */ /* 0x004e220000301000 */
[----:B------:R-:W-:-:S14]  /*47e0*/  DSETP.GEU.AND P0, PT, |R2|, UR4, PT ;  /* 0x0000000402007e2a */ /* 0x000fdc000bf0e200 */
[----:B0-----:R-:W-:Y:S01]  /*47f0*/  @!P0 FMUL R0, R0, 1.175494350822287508e-38 ;  /* 0x0080000000008820 */ /* 0x001fe20000400000 */
[----:B------:R-:W-:Y:S06]  /*4800*/  BRA `(.L_x_5074) ;  /* 0x00000008007c7947 */ /* 0x000fec0003800000 */
.L_x_5069:
        /* <DEDUP_REMOVED lines=12> */
.L_x_5083:
[----:B------:R-:W2:Y:S01]  /*48d0*/  LDG.E.64 R2, desc[UR36][R2.64] ;  /* 0x0000002402027981 */ /* 0x000ea2000c1e1b00 */
[----:B------:R-:W-:Y:S01]  /*48e0*/  UMOV UR4, 0xf0000000 ;  /* 0xf000000000047882 */ /* 0x000fe20000000000 */
[----:B------:R-:W-:Y:S01]  /*48f0*/  UMOV UR5, 0x380fffff ;  /* 0x380fffff00057882 */ /* 0x000fe20000000000 */
[----:B--2---:R-:W0:Y:S01]  /*4900*/  F2F.F32.F64 R0, R2 ;  /* 0x0000000200007310 */ /* 0x004e220000301000 */
[----:B------:R-:W-:-:S14]  /*4910*/  DSETP.GEU.AND P0, PT, |R2|, UR4, PT ;  /* 0x0000000402007e2a */ /* 0x000fdc000bf0e200 */
[----:B0-----:R-:W-:Y:S01]  /*4920*/  @!P0 FMUL R0, R0, 1.175494350822287508e-38 ;  /* 0x0080000000008820 */ /* 0x001fe20000400000 */
[----:B------:R-:W-:Y:S06]  /*4930*/  BRA `(.L_x_5074) ;  /* 0x0000000800307947 */ /* 0x000fec0003800000 */
.L_x_5082:
        /* <DEDUP_REMOVED lines=26> */
.L_x_5085:
        /* <DEDUP_REMOVED lines=13> */
.L_x_5084:
[----:B------:R-:W2:Y:S02]  /*4bb0*/  LDG.E.U16 R0, desc[UR36][R2.64] ;  /* 0x0000002402007981 */ /* 0x000ea4000c1e1500 */
[----:B--2---:R-:W-:Y:S01]  /*4bc0*/  IMAD.U32 R0, R0, 0x10000, RZ ;  /* 0x0001000000007824 */ /* 0x004fe200078e00ff */
[----:B------:R-:W-:Y:S06]  /*4bd0*/  BRA `(.L_x_5074) ;  /* 0x0000000400887947 */ /* 0x000fec0003800000 */
.L_x_5081:
        /* <DEDUP_REMOVED lines=11> */
.L_x_5088:
        /* <DEDUP_REMOVED lines=20> */
.L_x_5090:
[----:B------:R-:W-:Y:S05]  /*4dd0*/  BSYNC B0 ;  /* 0x0000000000007941 */ /* 0x000fea0003800000 */
.L_x_5089:
[----:B------:R-:W-:Y:S01]  /*4de0*/  LEA R3, R0, 0x3b800000, 0x17 ;  /* 0x3b80000000037811 */ /* 0x000fe200078eb8ff */
[----:B------:R-:W-:-:S05]  /*4df0*/  IMAD.SHL.U32 R0, R2, 0x100000, RZ ;  /* 0x0010000002007824 */ /* 0x000fca00078e00ff */
[----:B------:R-:W-:Y:S01]  /*4e00*/  LOP3.LUT R0, R3, R0, R4, 0xfe, !PT ;  /* 0x0000000003007212 */ /* 0x000fe200078efe04 */
[----:B------:R-:W-:Y:S06]  /*4e10*/  BRA `(.L_x_5074) ;  /* 0x0000000000f87947 */ /* 0x000fec0003800000 */
.L_x_5087:
        /* <DEDUP_REMOVED lines=20> */
.L_x_5092:
[----:B------:R-:W-:Y:S05]  /*4f60*/  BSYNC B0 ;  /* 0x0000000000007941 */ /* 0x000fea0003800000 */
.L_x_5091:
[----:B------:R-:W-:Y:S01]  /*4f70*/  LEA R3, R0, 0x37800000, 0x17 ;  /* 0x3780000000037811 */ /* 0x000fe200078eb8ff */
[----:B------:R-:W-:-:S05]  /*4f80*/  IMAD.SHL.U32 R0, R2, 0x200000, RZ ;  /* 0x0020000002007824 */ /* 0x000fca00078e00ff */
[----:B------:R-:W-:Y:S01]  /*4f90*/  LOP3.LUT R0, R3, R0, R4, 0xfe, !PT ;  /* 0x0000000003007212 */ /* 0x000fe200078efe04 */
[----:B------:R-:W-:Y:S06]  /*4fa0*/  BRA `(.L_x_5074) ;  /* 0x0000000000947947 */ /* 0x000fec0003800000 */
.L_x_5086:
        /* <DEDUP_REMOVED lines=14> */
.L_x_5073:
        /* <DEDUP_REMOVED lines=16> */
.L_x_5095:
[----:B------:R-:W-:Y:S01]  /*5190*/  IMAD.MOV.U32 R0, RZ, RZ, RZ ;  /* 0x000000ffff007224 */ /* 0x000fe200078e00ff */
[----:B------:R-:W-:Y:S06]  /*51a0*/  BRA `(.L_x_5074) ;  /* 0x0000000000147947 */ /* 0x000fec0003800000 */
.L_x_5094:
[----:B------:R-:W2:Y:S02]  /*51b0*/  LDG.E.64 R2, desc[UR36][R2.64] ;  /* 0x0000002402027981 */ /* 0x000ea4000c1e1b00 */
[----:B--2---:R0:W1:Y:S01]  /*51c0*/  I2F.U64 R0, R2 ;  /* 0x0000000200007312 */ /* 0x0040620000301000 */
[----:B------:R-:W-:Y:S05]  /*51d0*/  BRA `(.L_x_5074) ;  /* 0x0000000000087947 */ /* 0x000fea0003800000 */
.L_x_5093:
[----:B------:R-:W2:Y:S02]  /*51e0*/  LDG.E R0, desc[UR36][R2.64] ;  /* 0x0000002402007981 */ /* 0x000ea4000c1e1900 */
[----:B--2---:R-:W-:-:S07]  /*51f0*/  I2FP.F32.U32 R0, R0 ;  /* 0x0000000000007245 */ /* 0x004fce0000201000 */
.L_x_5074:
[----:B------:R-:W-:Y:S05]  /*5200*/  BSYNC B6 ;  /* 0x0000000000067941 */ /* 0x000fea0003800000 */
.L_x_5068:
[----:B------:R-:W1:Y:S01]  /*5210*/  LDC.U8 R4, c[0x0][0x428] ;  /* 0x00010a00ff047b82 */ /* 0x000e620000000000 */
[----:B------:R-:W-:Y:S02]  /*5220*/  ULDC UR4, c[0x0][0x424] ;  /* 0x0001090000047ab9 */ /* 0x000fe40000000800 */
[----:B0-2-4-:R-:W1:Y:S02]  /*5230*/  MUFU.RCP R3, UR4 ;  /* 0x0000000400037d08 */ /* 0x015e640008001000 */
[----:B-1-3-5:R-:W-:Y:S01]  /*5240*/  FMUL.FTZ R3, R3, R0 ;  /* 0x0000000003037220 */ /* 0x02afe20000410000 */
        /* <DEDUP_REMOVED lines=16> */
.L_x_5099:
[----:B------:R-:W0:Y:S02]  /*5350*/  F2I.S64.TRUNC R2, R3 ;  /* 0x0000000300027311 */ /* 0x000e24000020d900 */
[----:B0-----:R4:W-:Y:S01]  /*5360*/  STG.E.U8 desc[UR36][R16.64], R2 ;  /* 0x0000000210007986 */ /* 0x0019e2000c101124 */
[----:B------:R-:W-:Y:S05]  /*5370*/  BRA `(.L_x_5101) ;  /* 0x0000000c00407947 */ /* 0x000fea0003800000 */
.L_x_5098:
        /* <DEDUP_REMOVED lines=9> */
.L_x_5103:
[----:B------:R-:W0:Y:S02]  /*5410*/  F2I.TRUNC.NTZ R3, R3 ;  /* 0x0000000300037305 */ /* 0x000e24000020f100 */
[----:B0-----:R2:W-:Y:S01]  /*5420*/  STG.E desc[UR36][R16.64], R3 ;  /* 0x0000000310007986 */ /* 0x0015e2000c101924 */
[----:B------:R-:W-:Y:S05]  /*5430*/  BRA `(.L_x_5101) ;  /* 0x0000000c00107947 */ /* 0x000fea0003800000 */
.L_x_5102:
[----:B------:R-:W0:Y:S02]  /*5440*/  F2I.TRUNC.NTZ R3, R3 ;  /* 0x0000000300037305 */ /* 0x000e24000020f100 */
[----:B0-----:R0:W-:Y:S01]  /*5450*/  STG.E.U16 desc[UR36][R16.64], R3 ;  /* 0x0000000310007986 */ /* 0x0011e2000c101524 */
[----:B------:R-:W-:Y:S05]  /*5460*/  BRA `(.L_x_5101) ;  /* 0x0000000c00047947 */ /* 0x000fea0003800000 */
.L_x_5097:
        /* <DEDUP_REMOVED lines=8> */
.L_x_5105:
[----:B------:R-:W-:-:S05]  /*54f0*/  F2FP.F16.F32.PACK_AB R2, RZ, R2 ;  /* 0x00000002ff02723e */ /* 0x000fca00000000ff */
[----:B------:R0:W-:Y:S01]  /*5500*/  STG.E.U16 desc[UR36][R16.64], R2 ;  /* 0x0000000210007986 */ /* 0x0001e2000c101524 */
[----:B------:R-:W-:Y:S05]  /*5510*/  BRA `(.L_x_5101) ;  /* 0x0000000800d87947 */ /* 0x000fea0003800000 */
.L_x_5104:
        /* <DEDUP_REMOVED lines=9> */
.L_x_5107:
[----:B------:R-:W-:-:S04]  /*55b0*/  F2FP.F16.F32.PACK_AB R3, RZ, R2 ;  /* 0x00000002ff03723e */ /* 0x000fc800000000ff */
[----:B------:R-:W-:-:S05]  /*55c0*/  PRMT R3, R3, 0x5410, RZ ;  /* 0x0000541003037816 */ /* 0x000fca00000000ff */
[----:B------:R0:W-:Y:S01]  /*55d0*/  STG.E desc[UR36][R16.64], R3 ;  /* 0x0000000310007986 */ /* 0x0001e2000c101924 */
[----:B------:R-:W-:Y:S05]  /*55e0*/  BRA `(.L_x_5101) ;  /* 0x0000000800a47947 */ /* 0x000fea0003800000 */
.L_x_5106:
[----:B------:R-:W-:-:S06]  /*55f0*/  FMUL.FTZ R2, R2, 1 ;  /* 0x3f80000002027820 */ /* 0x000fcc0000410000 */
[----:B------:R-:W0:Y:S02]  /*5600*/  F2F.F64.F32 R2, R2 ;  /* 0x0000000200027310 */ /* 0x000e240000201800 */
[----:B0-----:R0:W-:Y:S01]  /*5610*/  STG.E.64 desc[UR36][R16.64], R2 ;  /* 0x0000000210007986 */ /* 0x0011e2000c101b24 */
[----:B------:R-:W-:Y:S05]  /*5620*/  BRA `(.L_x_5101) ;  /* 0x0000000800947947 */ /* 0x000fea0003800000 */
.L_x_5096:
        /* <DEDUP_REMOVED lines=12> */
.L_x_5110:
[----:B------:R-:W-:Y:S01]  /*56f0*/  FMUL.FTZ R4, R2, 1 ;  /* 0x3f80000002047820 */ /* 0x000fe20000410000 */
[----:B------:R-:W-:-:S05]  /*5700*/  CS2R R6, SRZ ;  /* 0x0000000000067805 */ /* 0x000fca000001ff00 */
[----:B------:R-:W0:Y:S02]  /*5710*/  F2F.F64.F32 R4, R4 ;  /* 0x0000000400047310 */ /* 0x000e240000201800 */
[----:B0-----:R0:W-:Y:S01]  /*5720*/  STG.E.128 desc[UR36][R16.64], R4 ;  /* 0x0000000410007986 */ /* 0x0011e2000c101d24 */
[----:B------:R-:W-:Y:S05]  /*5730*/  BRA `(.L_x_5101) ;  /* 0x0000000800507947 */ /* 0x000fea0003800000 */
.L_x_5109:
        /* <DEDUP_REMOVED lines=20> */
.L_x_5114:
[----:B------:R-:W-:Y:S05]  /*5880*/  BSYNC B0 ;  /* 0x0000000000007941 */ /* 0x000fea0003800000 */
.L_x_5113:
[----:B------:R-:W-:-:S05]  /*5890*/  LOP3.LUT R5, R0, R5, RZ, 0xfc, !PT ;  /* 0x0000000500057212 */ /* 0x000fca00078efcff */
[----:B------:R0:W-:Y:S01]  /*58a0*/  STG.E.U8 desc[UR36][R16.64], R5 ;  /* 0x0000000510007986 */ /* 0x0001e2000c101124 */
[----:B------:R-:W-:Y:S05]  /*58b0*/  BRA `(.L_x_5101) ;  /* 0x0000000400f07947 */ /* 0x000fea0003800000 */
.L_x_5112:
        /* <DEDUP_REMOVED lines=12> */
.L_x_5116:
[----:B------:R-:W-:Y:S01]  /*5980*/  IMAD.MOV.U32 R0, RZ, RZ, 0x7f ;  /* 0x0000007fff007424 */ /* 0x000fe200078e00ff */
[----:B------:R-:W-:-:S04]  /*5990*/  ISETP.GT.U32.AND P0, PT, R4, 0x7f800000, PT ;  /* 0x7f8000000400780c */ /* 0x000fc80003f04070 */
[----:B------:R-:W-:-:S09]  /*59a0*/  SEL R0, R0, 0x7c, P0 ;  /* 0x0000007c00007807 */ /* 0x000fd20000000000 */
.L_x_5117:
[----:B------:R-:W-:Y:S05]  /*59b0*/  BSYNC B0 ;  /* 0x0000000000007941 */ /* 0x000fea0003800000 */
.L_x_5115:
[----:B------:R-:W-:-:S04]  /*59c0*/  LOP3.LUT R2, R2, 0x80000000, RZ, 0xc0, !PT ;  /* 0x8000000002027812 */ /* 0x000fc800078ec0ff */
[----:B------:R-:W-:-:S04]  /*59d0*/  SHF.R.U32.HI R3, RZ, 0x18, R2 ;  /* 0x00000018ff037819 */ /* 0x000fc80000011602 */
[----:B------:R-:W-:-:S05]  /*59e0*/  LOP3.LUT R3, R0, R3, RZ, 0xfc, !PT ;  /* 0x0000000300037212 */ /* 0x000fca00078efcff */
[----:B------:R0:W-:Y:S01]  /*59f0*/  STG.E.U8 desc[UR36][R16.64], R3 ;  /* 0x0000000310007986 */ /* 0x0001e2000c101124 */
[----:B------:R-:W-:Y:S05]  /*5a00*/  BRA `(.L_x_5101) ;  /* 0x00000004009c7947 */ /* 0x000fea0003800000 */
.L_x_5111:
[----:B------:R-:W-:-:S05]  /*5a10*/  F2FP.BF16.F32.PACK_AB R2, RZ, R2 ;  /* 0x00000002ff02723e */ /* 0x000fca00000010ff */
[----:B------:R0:W-:Y:S01]  /*5a20*/  STG.E.U16 desc[UR36][R16.64], R2 ;  /* 0x0000000210007986 */ /* 0x0001e2000c101524 */
[----:B------:R-:W-:Y:S05]  /*5a30*/  BRA `(.L_x_5101) ;  /* 0x0000000400907947 */ /* 0x000fea0003800000 */
.L_x_5108:
        /* <DEDUP_REMOVED lines=11> */
.L_x_5120:
        /* <DEDUP_REMOVED lines=16> */
.L_x_5123:
[----:B------:R-:W-:-:S04]  /*5bf0*/  LOP3.LUT R2, R2, 0x80000000, RZ, 0xc0, !PT ;  /* 0x8000000002027812 */ /* 0x000fc800078ec0ff */
[----:B------:R-:W-:-:S04]  /*5c00*/  SHF.R.U32.HI R3, RZ, 0x18, R2 ;  /* 0x00000018ff037819 */ /* 0x000fc80000011602 */
[----:B------:R-:W-:-:S04]  /*5c10*/  LOP3.LUT R0, R0, R3, RZ, 0xfc, !PT ;  /* 0x0000000300007212 */ /* 0x000fc800078efcff */
[----:B------:R-:W-:-:S07]  /*5c20*/  PRMT R8, R0, 0x7610, R8 ;  /* 0x0000761000087816 */ /* 0x000fce0000000008 */
.L_x_5122:
[----:B------:R-:W-:Y:S05]  /*5c30*/  BSYNC B0 ;  /* 0x0000000000007941 */ /* 0x000fea0003800000 */
.L_x_5121:
[----:B------:R0:W-:Y:S01]  /*5c40*/  STG.E.U8 desc[UR36][R16.64], R8 ;  /* 0x0000000810007986 */ /* 0x0001e2000c101124 */
[----:B------:R-:W-:Y:S05]  /*5c50*/  BRA `(.L_x_5101) ;  /* 0x0000000400087947 */ /* 0x000fea0003800000 */
.L_x_5119:
        /* <DEDUP_REMOVED lines=16> */
.L_x_5126:
[----:B------:R-:W-:-:S04]  /*5d60*/  LOP3.LUT R2, R2, 0x80000000, RZ, 0xc0, !PT ;  /* 0x8000000002027812 */ /* 0x000fc800078ec0ff */
[----:B------:R-:W-:-:S04]  /*5d70*/  SHF.R.U32.HI R3, RZ, 0x18, R2 ;  /* 0x00000018ff037819 */ /* 0x000fc80000011602 */
[----:B------:R-:W-:-:S04]  /*5d80*/  LOP3.LUT R0, R0, R3, RZ, 0xfc, !PT ;  /* 0x0000000300007212 */ /* 0x000fc800078efcff */
[----:B------:R-:W-:-:S07]  /*5d90*/  PRMT R8, R0, 0x7610, R8 ;  /* 0x0000761000087816 */ /* 0x000fce0000000008 */
.L_x_5125:
[----:B------:R-:W-:Y:S05]  /*5da0*/  BSYNC B0 ;  /* 0x0000000000007941 */ /* 0x000fea0003800000 */
.L_x_5124:
[----:B------:R0:W-:Y:S01]  /*5db0*/  STG.E.U8 desc[UR36][R16.64], R8 ;  /* 0x0000000810007986 */ /* 0x0001e2000c101124 */
[----:B------:R-:W-:Y:S05]  /*5dc0*/  BRA `(.L_x_5101) ;  /* 0x0000000000ac7947 */ /* 0x000fea0003800000 */
.L_x_5118:
        /* <DEDUP_REMOVED lines=21> */
.L_x_5100:
        /* <DEDUP_REMOVED lines=16> */
.L_x_5129:
[----:B------:R-:W-:Y:S05]  /*6020*/  BRA `(.L_x_5101) ;  /* 0x0000000000147947 */ /* 0x000fea0003800000 */
.L_x_5128:
[----:B------:R-:W0:Y:S02]  /*6030*/  F2I.U64.TRUNC R2, R3 ;  /* 0x0000000300027311 */ /* 0x000e24000020d800 */
[----:B0-----:R0:W-:Y:S01]  /*6040*/  STG.E.64 desc[UR36][R16.64], R2 ;  /* 0x0000000210007986 */ /* 0x0011e2000c101b24 */
[----:B------:R-:W-:Y:S05]  /*6050*/  BRA `(.L_x_5101) ;  /* 0x0000000000087947 */ /* 0x000fea0003800000 */
.L_x_5127:
[----:B------:R-:W0:Y:S02]  /*6060*/  F2I.U32.TRUNC.NTZ R3, R3 ;  /* 0x0000000300037305 */ /* 0x000e24000020f000 */
[----:B0-----:R0:W-:Y:S02]  /*6070*/  STG.E desc[UR36][R16.64], R3 ;  /* 0x0000000310007986 */ /* 0x0011e4000c101924 */
.L_x_5101:
[----:B------:R-:W-:-:S07]  /*6080*/  VIADD R19, R19, 0x80 ;  /* 0x0000008013137836 */ /* 0x000fce0000000000 */
.L_x_5066:
[----:B------:R-:W-:Y:S05]  /*6090*/  BSYNC B7 ;  /* 0x0000000000077941 */ /* 0x000fea0003800000 */
.L_x_5065:
        /* <DEDUP_REMOVED lines=307> */
.L_x_5132:
        /* <DEDUP_REMOVED lines=20> */
[----:B--2---:R-:W3:Y:S01]  /*7510*/  I2F.S16 R0, R0 ;  /* 0x0000000000007306 */ /* 0x004ee20000101400 */
[----:B------:R-:W-:Y:S05]  /*7520*/  BRA `(.L_x_5139) ;  /* 0x0000000c00387947 */ /* 0x000fea0003800000 */
.L_x_5137:
[----:B------:R-:W2:Y:S02]  /*7530*/  LDG.E.U8 R0, desc[UR36][R2.64] ;  /* 0x0000002402007981 */ /* 0x000ea4000c1e1100 */
[----:B--2---:R-:W-:Y:S01]  /*7540*/  I2FP.F32.U32 R0, R0 ;  /* 0x0000000000007245 */ /* 0x004fe20000201000 */
[----:B------:R-:W-:Y:S06]  /*7550*/  BRA `(.L_x_5139) ;  /* 0x0000000c002c7947 */ /* 0x000fec0003800000 */
.L_x_5136:
        /* <DEDUP_REMOVED lines=9> */
.L_x_5141:
[----:B------:R-:W2:Y:S02]  /*75f0*/  LDG.E R0, desc[UR36][R2.64] ;  /* 0x0000002402007981 */ /* 0x000ea4000c1e1900 */
[----:B--2---:R-:W-:Y:S01]  /*7600*/  I2FP.F32.S32 R0, R0 ;  /* 0x0000000000007245 */ /* 0x004fe20000201400 */
[----:B------:R-:W-:Y:S06]  /*7610*/  BRA `(.L_x_5139) ;  /* 0x0000000800fc7947 */ /* 0x000fec0003800000 */
.L_x_5140:
[----:B------:R-:W2:Y:S02]  /*7620*/  LDG.E.U16 R0, desc[UR36][R2.64] ;  /* 0x0000002402007981 */ /* 0x000ea4000c1e1500 */
[----:B--2---:R-:W0:Y:S01]  /*7630*/  I2F.S16 R0, R0 ;  /* 0x0000000000007306 */ /* 0x004e220000101400 */
[----:B------:R-:W-:Y:S05]  /*7640*/  BRA `(.L_x_5139) ;  /* 0x0000000800f07947 */ /* 0x000fea0003800000 */
.L_x_5135:
        /* <DEDUP_REMOVED lines=8> */
.L_x_5143:
[----:B------:R-:W2:Y:S02]  /*76d0*/  LDG.E.U16 R0, desc[UR36][R2.64] ;  /* 0x0000002402007981 */ /* 0x000ea4000c1e1500 */
[----:B--2---:R-:W-:Y:S01]  /*76e0*/  HADD2.F32 R0, -RZ, R0.H0_H0 ;  /* 0x20000000ff007230 */ /* 0x004fe20000004100 */
[----:B------:R-:W-:Y:S06]  /*76f0*/  BRA `(.L_x_5139) ;  /* 0x0000000800c47947 */ /* 0x000fec0003800000 */
.L_x_5142:
        /* <DEDUP_REMOVED lines=8> */
.L_x_5145:
[----:B------:R-:W2:Y:S02]  /*7780*/  LDG.E.U16 R0, desc[UR36][R2.64] ;  /* 0x0000002402007981 */ /* 0x000ea4000c1e1500 */
[----:B--2---:R-:W-:Y:S01]  /*7790*/  HADD2.F32 R0, -RZ, R0.H0_H0 ;  /* 0x20000000ff007230 */ /* 0x004fe20000004100 */
[----:B------:R-:W-:Y:S06]  /*77a0*/  BRA `(.L_x_5139) ;  /* 0x0000000800987947 */ /* 0x000fec0003800000 */
.L_x_5144:
[----:B------:R-:W2:Y:S01]  /*77b0*/  LDG.E.64 R2, desc[UR36][R2.64] ;  /* 0x0000002402027981 */ /* 0x000ea2000c1e1b00 */
[----:B------:R-:W-:Y:S01]  /*77c0*/  UMOV UR4, 0xf0000000 ;  /* 0xf000000000047882 */ /* 0x000fe20000000000 */
[----:B------:R-:W-:Y:S01]  /*77d0*/  UMOV UR5, 0x380fffff ;  /* 0x380fffff00057882 */ /* 0x000fe20000000000 */
[----:B--2---:R-:W0:Y:S01]  /*77e0*/  F2F.F32.F64 R0, R2 ;  /* 0x0000000200007310 */ /* 0x004e220000301000 */
[----:B------:R-:W-:-:S14]  /*77f0*/  DSETP.GEU.AND P0, PT, |R2|, UR4, PT ;  /* 0x0000000402007e2a */ /* 0x000fdc000bf0e200 */
[----:B0-----:R-:W-:Y:S01]  /*7800*/  @!P0 FMUL R0, R0, 1.175494350822287508e-38 ;  /* 0x0080000000008820 */ /* 0x001fe20000400000 */
[----:B------:R-:W-:Y:S06]  /*7810*/  BRA `(.L_x_5139) ;  /* 0x00000008007c7947 */ /* 0x000fec0003800000 */
.L_x_5134:
        /* <DEDUP_REMOVED lines=12> */
.L_x_5148:
[----:B------:R-:W2:Y:S01]  /*78e0*/  LDG.E.64 R2, desc[UR36][R2.64] ;  /* 0x0000002402027981 */ /* 0x000ea2000c1e1b00 */
[----:B------:R-:W-:Y:S01]  /*78f0*/  UMOV UR4, 0xf0000000 ;  /* 0xf000000000047882 */ /* 0x000fe20000000000 */
[----:B------:R-:W-:Y:S01]  /*7900*/  UMOV UR5, 0x380fffff ;  /* 0x380fffff00057882 */ /* 0x000fe20000000000 */
[----:B--2---:R-:W0:Y:S01]  /*7910*/  F2F.F32.F64 R0, R2 ;  /* 0x0000000200007310 */ /* 0x004e220000301000 */
[----:B------:R-:W-:-:S14]  /*7920*/  DSETP.GEU.AND P0, PT, |R2|, UR4, PT ;  /* 0x0000000402007e2a */ /* 0x000fdc000bf0e200 */
[----:B0-----:R-:W-:Y:S01]  /*7930*/  @!P0 FMUL R0, R0, 1.175494350822287508e-38 ;  /* 0x0080000000008820 */ /* 0x001fe20000400000 */
[----:B------:R-:W-:Y:S06]  /*7940*/  BRA `(.L_x_5139) ;  /* 0x0000000800307947 */ /* 0x000fec0003800000 */
.L_x_5147:
        /* <DEDUP_REMOVED lines=26> */
.L_x_5150:
        /* <DEDUP_REMOVED lines=13> */
.L_x_5149:
[----:B------:R-:W2:Y:S02]  /*7bc0*/  LDG.E.U16 R0, desc[UR36][R2.64] ;  /* 0x0000002402007981 */ /* 0x000ea4000c1e1500 */
[----:B--2---:R-:W-:Y:S01]  /*7bd0*/  IMAD.U32 R0, R0, 0x10000, RZ ;  /* 0x0001000000007824 */ /* 0x004fe200078e00ff */
[----:B------:R-:W-:Y:S06]  /*7be0*/  BRA `(.L_x_5139) ;  /* 0x0000000400887947 */ /* 0x000fec0003800000 */
.L_x_5146:
        /* <DEDUP_REMOVED lines=11> */
.L_x_5153:
        /* <DEDUP_REMOVED lines=20> */
.L_x_5155:
[----:B------:R-:W-:Y:S05]  /*7de0*/  BSYNC B0 ;  /* 0x0000000000007941 */ /* 0x000fea0003800000 */
.L_x_5154:
[----:B------:R-:W-:Y:S01]  /*7df0*/  LEA R3, R0, 0x3b800000, 0x17 ;  /* 0x3b80000000037811 */ /* 0x000fe200078eb8ff */
[----:B------:R-:W-:-:S05]  /*7e00*/  IMAD.SHL.U32 R0, R2, 0x100000, RZ ;  /* 0x0010000002007824 */ /* 0x000fca00078e00ff */
[----:B------:R-:W-:Y:S01]  /*7e10*/  LOP3.LUT R0, R3, R0, R4, 0xfe, !PT ;  /* 0x0000000003007212 */ /* 0x000fe200078efe04 */
[----:B------:R-:W-:Y:S06]  /*7e20*/  BRA `(.L_x_5139) ;  /* 0x0000000000f87947 */ /* 0x000fec0003800000 */
.L_x_5152:
        /* <DEDUP_REMOVED lines=20> */
.L_x_5157:
[----:B------:R-:W-:Y:S05]  /*7f70*/  BSYNC B0 ;  /* 0x0000000000007941 */ /* 0x000fea0003800000 */
.L_x_5156:
[----:B------:R-:W-:Y:S01]  /*7f80*/  LEA R3, R0, 0x37800000, 0x17 ;  /* 0x3780000000037811 */ /* 0x000fe200078eb8ff */
[----:B------:R-:W-:-:S05]  /*7f90*/  IMAD.SHL.U32 R0, R2, 0x200000, RZ ;  /* 0x0020000002007824 */ /* 0x000fca00078e00ff */
[----:B------:R-:W-:Y:S01]  /*7fa0*/  LOP3.LUT R0, R3, R0, R4, 0xfe, !PT ;  /* 0x0000000003007212 */ /* 0x000fe200078efe04 */
[----:B------:R-:W-:Y:S06]  /*7fb0*/  BRA `(.L_x_5139) ;  /* 0x0000000000947947 */ /* 0x000fec0003800000 */
.L_x_5151:
        /* <DEDUP_REMOVED lines=14> */
.L_x_5138:
        /* <DEDUP_REMOVED lines=16> */
.L_x_5160:
[----:B------:R-:W-:Y:S01]  /*81a0*/  IMAD.MOV.U32 R0, RZ, RZ, RZ ;  /* 0x000000ffff007224 */ /* 0x000fe200078e00ff */
[----:B------:R-:W-:Y:S06]  /*81b0*/  BRA `(.L_x_5139) ;  /* 0x0000000000147947 */ /* 0x000fec0003800000 */
.L_x_5159:
[----:B------:R-:W2:Y:S02]  /*81c0*/  LDG.E.64 R2, desc[UR36][R2.64] ;  /* 0x0000002402027981 */ /* 0x000ea4000c1e1b00 */
[----:B--2---:R0:W1:Y:S01]  /*81d0*/  I2F.U64 R0, R2 ;  /* 0x0000000200007312 */ /* 0x0040620000301000 */
[----:B------:R-:W-:Y:S05]  /*81e0*/  BRA `(.L_x_5139) ;  /* 0x0000000000087947 */ /* 0x000fea0003800000 */
.L_x_5158:
[----:B------:R-:W2:Y:S02]  /*81f0*/  LDG.E R0, desc[UR36][R2.64] ;  /* 0x0000002402007981 */ /* 0x000ea4000c1e1900 */
[----:B--2---:R-:W-:-:S07]  /*8200*/  I2FP.F32.U32 R0, R0 ;  /* 0x0000000000007245 */ /* 0x004fce0000201000 */
.L_x_5139:
[----:B------:R-:W-:Y:S05]  /*8210*/  BSYNC B6 ;  /* 0x0000000000067941 */ /* 0x000fea0003800000 */
.L_x_5133:
[----:B------:R-:W2:Y:S01]  /*8220*/  LDC.U8 R4, c[0x0][0x428] ;  /* 0x00010a00ff047b82 */ /* 0x000ea20000000000 */
[----:B------:R-:W-:Y:S02]  /*8230*/  ULDC UR4, c[0x0][0x424] ;  /* 0x0001090000047ab9 */ /* 0x000fe40000000800 */
[----:B01--4-:R-:W2:Y:S02]  /*8240*/  MUFU.RCP R3, UR4 ;  /* 0x0000000400037d08 */ /* 0x013ea40008001000 */
[----:B--23-5:R-:W-:Y:S01]  /*8250*/  FMUL.FTZ R3, R3, R0 ;  /* 0x0000000003037220 */ /* 0x02cfe20000410000 */
        /* <DEDUP_REMOVED lines=16> */
.L_x_5164:
[----:B------:R-:W0:Y:S02]  /*8360*/  F2I.S64.TRUNC R2, R3 ;  /* 0x0000000300027311 */ /* 0x000e24000020d900 */
[----:B0-----:R0:W-:Y:S01]  /*8370*/  STG.E.U8 desc[UR36][R16.64], R2 ;  /* 0x0000000210007986 */ /* 0x0011e2000c101124 */
[----:B------:R-:W-:Y:S05]  /*8380*/  BRA `(.L_x_5166) ;  /* 0x0000000c00407947 */ /* 0x000fea0003800000 */
.L_x_5163:
        /* <DEDUP_REMOVED lines=9> */
.L_x_5168:
[----:B------:R-:W0:Y:S02]  /*8420*/  F2I.TRUNC.NTZ R3, R3 ;  /* 0x0000000300037305 */ /* 0x000e24000020f100 */
[----:B0-----:R0:W-:Y:S01]  /*8430*/  STG.E desc[UR36][R16.64], R3 ;  /* 0x0000000310007986 */ /* 0x0011e2000c101924 */
[----:B------:R-:W-:Y:S05]  /*8440*/  BRA `(.L_x_5166) ;  /* 0x0000000c00107947 */ /* 0x000fea0003800000 */
.L_x_5167:
[----:B------:R-:W0:Y:S02]  /*8450*/  F2I.TRUNC.NTZ R3, R3 ;  /* 0x0000000300037305 */ /* 0x000e24000020f100 */
[----:B0-----:R0:W-:Y:S01]  /*8460*/  STG.E.U16 desc[UR36][R16.64], R3 ;  /* 0x0000000310007986 */ /* 0x0011e2000c101524 */
[----:B------:R-:W-:Y:S05]  /*8470*/  BRA `(.L_x_5166) ;  /* 0x0000000c00047947 */ /* 0x000fea0003800000 */
.L_x_5162:
        /* <DEDUP_REMOVED lines=8> */
.L_x_5170:
[----:B------:R-:W-:-:S05]  /*8500*/  F2FP.F16.F32.PACK_AB R2, RZ, R2 ;  /* 0x00000002ff02723e */ /* 0x000fca00000000ff */
[----:B------:R0:W-:Y:S01]  /*8510*/  STG.E.U16 desc[UR36][R16.64], R2 ;  /* 0x0000000210007986 */ /* 0x0001e2000c101524 */
[----:B------:R-:W-:Y:S05]  /*8520*/  BRA `(.L_x_5166) ;  /* 0x0000000800d87947 */ /* 0x000fea0003800000 */
.L_x_5169:
        /* <DEDUP_REMOVED lines=9> */
.L_x_5172:
[----:B------:R-:W-:-:S04]  /*85c0*/  F2FP.F16.F32.PACK_AB R3, RZ, R2 ;  /* 0x00000002ff03723e */ /* 0x000fc800000000ff */
[----:B------:R-:W-:-:S05]  /*85d0*/  PRMT R3, R3, 0x5410, RZ ;  /* 0x0000541003037816 */ /* 0x000fca00000000ff */
[----:B------:R0:W-:Y:S01]  /*85e0*/  STG.E desc[UR36][R16.64], R3 ;  /* 0x0000000310007986 */ /* 0x0001e2000c101924 */
[----:B------:R-:W-:Y:S05]  /*85f0*/  BRA `(.L_x_5166) ;  /* 0x0000000800a47947 */ /* 0x000fea0003800000 */
.L_x_5171:
[----:B------:R-:W-:-:S06]  /*8600*/  FMUL.FTZ R2, R2, 1 ;  /* 0x3f80000002027820 */ /* 0x000fcc0000410000 */
[----:B------:R-:W0:Y:S02]  /*8610*/  F2F.F64.F32 R2, R2 ;  /* 0x0000000200027310 */ /* 0x000e240000201800 */
[----:B0-----:R0:W-:Y:S01]  /*8620*/  STG.E.64 desc[UR36][R16.64], R2 ;  /* 0x0000000210007986 */ /* 0x0011e2000c101b24 */
[----:B------:R-:W-:Y:S05]  /*8630*/  BRA `(.L_x_5166) ;  /* 0x0000000800947947 */ /* 0x000fea0003800000 */
.L_x_5161:
        /* <DEDUP_REMOVED lines=12> */
.L_x_5175:
[----:B------:R-:W-:Y:S01]  /*8700*/  FMUL.FTZ R4, R2, 1 ;  /* 0x3f80000002047820 */ /* 0x000fe20000410000 */
[----:B------:R-:W-:-:S05]  /*8710*/  CS2R R6, SRZ ;  /* 0x0000000000067805 */ /* 0x000fca000001ff00 */
[----:B------:R-:W0:Y:S02]  /*8720*/  F2F.F64.F32 R4, R4 ;  /* 0x0000000400047310 */ /* 0x000e240000201800 */
[----:B0-----:R0:W-:Y:S01]  /*8730*/  STG.E.128 desc[UR36][R16.64], R4 ;  /* 0x0000000410007986 */ /* 0x0011e2000c101d24 */
[----:B------:R-:W-:Y:S05]  /*8740*/  BRA `(.L_x_5166) ;  /* 0x0000000800507947 */ /* 0x000fea0003800000 */
.L_x_5174:
        /* <DEDUP_REMOVED lines=20> */
.L_x_5179:
[----:B------:R-:W-:Y:S05]  /*8890*/  BSYNC B0 ;  /* 0x0000000000007941 */ /* 0x000fea0003800000 */
.L_x_5178:
[----:B------:R-:W-:-:S05]  /*88a0*/  LOP3.LUT R5, R0, R5, RZ, 0xfc, !PT ;  /* 0x0000000500057212 */ /* 0x000fca00078efcff */
[----:B------:R0:W-:Y:S01]  /*88b0*/  STG.E.U8 desc[UR36][R16.64], R5 ;  /* 0x0000000510007986 */ /* 0x0001e2000c101124 */
[----:B------:R-:W-:Y:S05]  /*88c0*/  BRA `(.L_x_5166) ;  /* 0x0000000400f07947 */ /* 0x000fea0003800000 */
.L_x_5177:
        /* <DEDUP_REMOVED lines=12> */
.L_x_5181:
[----:B------:R-:W-:Y:S01]  /*8990*/  IMAD.MOV.U32 R0, RZ, RZ, 0x7f ;  /* 0x0000007fff007424 */ /* 0x000fe200078e00ff */
[----:B------:R-:W-:-:S04]  /*89a0*/  ISETP.GT.U32.AND P0, PT, R4, 0x7f800000, PT ;  /* 0x7f8000000400780c */ /* 0x000fc80003f04070 */
[----:B------:R-:W-:-:S09]  /*89b0*/  SEL R0, R0, 0x7c, P0 ;  /* 0x0000007c00007807 */ /* 0x000fd20000000000 */
.L_x_5182:
[----:B------:R-:W-:Y:S05]  /*89c0*/  BSYNC B0 ;  /* 0x0000000000007941 */ /* 0x000fea0003800000 */
.L_x_5180:
[----:B------:R-:W-:-:S04]  /*89d0*/  LOP3.LUT R2, R2, 0x80000000, RZ, 0xc0, !PT ;  /* 0x8000000002027812 */ /* 0x000fc800078ec0ff */
[----:B------:R-:W-:-:S04]  /*89e0*/  SHF.R.U32.HI R3, RZ, 0x18, R2 ;  /* 0x00000018ff037819 */ /* 0x000fc80000011602 */
[----:B------:R-:W-:-:S05]  /*89f0*/  LOP3.LUT R3, R0, R3, RZ, 0xfc, !PT ;  /* 0x0000000300037212 */ /* 0x000fca00078efcff */
[----:B------:R0:W-:Y:S01]  /*8a00*/  STG.E.U8 desc[UR36][R16.64], R3 ;  /* 0x0000000310007986 */ /* 0x0001e2000c101124 */
[----:B------:R-:W-:Y:S05]  /*8a10*/  BRA `(.L_x_5166) ;  /* 0x00000004009c7947 */ /* 0x000fea0003800000 */
.L_x_5176:
[----:B------:R-:W-:-:S05]  /*8a20*/  F2FP.BF16.F32.PACK_AB R2, RZ, R2 ;  /* 0x00000002ff02723e */ /* 0x000fca00000010ff */
[----:B------:R0:W-:Y:S01]  /*8a30*/  STG.E.U16 desc[UR36][R16.64], R2 ;  /* 0x0000000210007986 */ /* 0x0001e2000c101524 */
[----:B------:R-:W-:Y:S05]  /*8a40*/  BRA `(.L_x_5166) ;  /* 0x0000000400907947 */ /* 0x000fea0003800000 */
.L_x_5173:
        /* <DEDUP_REMOVED lines=11> */
.L_x_5185:
        /* <DEDUP_REMOVED lines=16> */
.L_x_5188:
[----:B------:R-:W-:-:S04]  /*8c00*/  LOP3.LUT R2, R2, 0x80000000, RZ, 0xc0, !PT ;  /* 0x8000000002027812 */ /* 0x000fc800078ec0ff */
[----:B------:R-:W-:-:S04]  /*8c10*/  SHF.R.U32.HI R3, RZ, 0x18, R2 ;  /* 0x00000018ff037819 */ /* 0x000fc80000011602 */
[----:B------:R-:W-:-:S04]  /*8c20*/  LOP3.LUT R0, R0, R3, RZ, 0xfc, !PT ;  /* 0x0000000300007212 */ /* 0x000fc800078efcff */
[----:B------:R-:W-:-:S07]  /*8c30*/  PRMT R8, R0, 0x7610, R8 ;  /* 0x0000761000087816 */ /* 0x000fce0000000008 */
.L_x_5187:
[----:B------:R-:W-:Y:S05]  /*8c40*/  BSYNC B0 ;  /* 0x0000000000007941 */ /* 0x000fea0003800000 */
.L_x_5186:
[----:B------:R3:W-:Y:S01]  /*8c50*/  STG.E.U8 desc[UR36][R16.64], R8 ;  /* 0x0000000810007986 */ /* 0x0007e2000c101124 */
[----:B------:R-:W-:Y:S05]  /*8c60*/  BRA `(.L_x_5166) ;  /* 0x0000000400087947 */ /* 0x000fea0003800000 */
.L_x_5184:
        /* <DEDUP_REMOVED lines=16> */
.L_x_5191:
[----:B------:R-:W-:-:S04]  /*8d70*/  LOP3.LUT R2, R2, 0x80000000, RZ, 0xc0, !PT ;  /* 0x8000000002027812 */ /* 0x000fc800078ec0ff */
[----:B------:R-:W-:-:S04]  /*8d80*/  SHF.R.U32.HI R3, RZ, 0x18, R2 ;  /* 0x00000018ff037819 */ /* 0x000fc80000011602 */
[----:B------:R-:W-:-:S04]  /*8d90*/  LOP3.LUT R0, R0, R3, RZ, 0xfc, !PT ;  /* 0x0000000300007212 */ /* 0x000fc800078efcff */
[----:B------:R-:W-:-:S07]  /*8da0*/  PRMT R8, R0, 0x7610, R8 ;  /* 0x0000761000087816 */ /* 0x000fce0000000008 */
.L_x_5190:
[----:B------:R-:W-:Y:S05]  /*8db0*/  BSYNC B0 ;  /* 0x0000000000007941 */ /* 0x000fea0003800000 */
.L_x_5189:
[----:B------:R0:W-:Y:S01]  /*8dc0*/  STG.E.U8 desc[UR36][R16.64], R8 ;  /* 0x0000000810007986 */ /* 0x0001e2000c101124 */
[----:B------:R-:W-:Y:S05]  /*8dd0*/  BRA `(.L_x_5166) ;  /* 0x0000000000ac7947 */ /* 0x000fea0003800000 */
.L_x_5183:
        /* <DEDUP_REMOVED lines=21> */
.L_x_5165:
        /* <DEDUP_REMOVED lines=16> */
.L_x_5194:
[----:B------:R-:W-:Y:S05]  /*9030*/  BRA `(.L_x_5166) ;  /* 0x0000000000147947 */ /* 0x000fea0003800000 */
.L_x_5193:
[----:B------:R-:W0:Y:S02]  /*9040*/  F2I.U64.TRUNC R2, R3 ;  /* 0x0000000300027311 */ /* 0x000e24000020d800 */
[----:B0-----:R2:W-:Y:S01]  /*9050*/  STG.E.64 desc[UR36][R16.64], R2 ;  /* 0x0000000210007986 */ /* 0x0015e2000c101b24 */
[----:B------:R-:W-:Y:S05]  /*9060*/  BRA `(.L_x_5166) ;  /* 0x0000000000087947 */ /* 0x000fea0003800000 */
.L_x_5192:
[----:B------:R-:W0:Y:S02]  /*9070*/  F2I.U32.TRUNC.NTZ R3, R3 ;  /* 0x0000000300037305 */ /* 0x000e24000020f000 */
[----:B0-----:R0:W-:Y:S02]  /*9080*/  STG.E desc[UR36][R16.64], R3 ;  /* 0x0000000310007986 */ /* 0x0011e4000c101924 */
.L_x_5166:
[----:B------:R-:W-:-:S07]  /*9090*/  VIADD R19, R19, 0x80 ;  /* 0x0000008013137836 */ /* 0x000fce0000000000 */
.L_x_5131:
[----:B------:R-:W-:Y:S05]  /*90a0*/  BSYNC B7 ;  /* 0x0000000000077941 */ /* 0x000fea0003800000 */
.L_x_5130:
        /* <DEDUP_REMOVED lines=306> */
.L_x_5195:
        /* <DEDUP_REMOVED lines=20> */
[----:B--2---:R-:W2:Y:S01]  /*a510*/  I2F.S16 R0, R0 ;  /* 0x0000000000007306 */ /* 0x004ea20000101400 */
[----:B------:R-:W-:Y:S05]  /*a520*/  BRA `(.L_x_5202) ;  /* 0x0000000c00387947 */ /* 0x000fea0003800000 */
.L_x_5200:
[----:B------:R-:W2:Y:S02]  /*a530*/  LDG.E.U8 R0, desc[UR36][R2.64] ;  /* 0x0000002402007981 */ /* 0x000ea4000c1e1100 */
[----:B--2---:R-:W-:Y:S01]  /*a540*/  I2FP.F32.U32 R0, R0 ;  /* 0x0000000000007245 */ /* 0x004fe20000201000 */
[----:B------:R-:W-:Y:S06]  /*a550*/  BRA `(.L_x_5202) ;  /* 0x0000000c002c7947 */ /* 0x000fec0003800000 */
.L_x_5199:
        /* <DEDUP_REMOVED lines=9> */
.L_x_5204:
[----:B------:R-:W2:Y:S02]  /*a5f0*/  LDG.E R0, desc[UR36][R2.64] ;  /* 0x0000002402007981 */ /* 0x000ea4000c1e1900 */
[----:B--2---:R-:W-:Y:S01]  /*a600*/  I2FP.F32.S32 R0, R0 ;  /* 0x0000000000007245 */ /* 0x004fe20000201400 */
[----:B------:R-:W-:Y:S06]  /*a610*/  BRA `(.L_x_5202) ;  /* 0x0000000800fc7947 */ /* 0x000fec0003800000 */
.L_x_5203:
[----:B------:R-:W2:Y:S02]  /*a620*/  LDG.E.U16 R0, desc[UR36][R2.64] ;  /* 0x0000002402007981 */ /* 0x000ea4000c1e1500 */
[----:B--2---:R-:W0:Y:S01]  /*a630*/  I2F.S16 R0, R0 ;  /* 0x0000000000007306 */ /* 0x004e220000101400 */
[----:B------:R-:W-:Y:S05]  /*a640*/  BRA `(.L_x_5202) ;  /* 0x0000000800f07947 */ /* 0x000fea0003800000 */
.L_x_5198:
        /* <DEDUP_REMOVED lines=8> */
.L_x_5206:
[----:B------:R-:W2:Y:S02]  /*a6d0*/  LDG.E.U16 R0, desc[UR36][R2.64] ;  /* 0x0000002402007981 */ /* 0x000ea4000c1e1500 */
[----:B--2---:R-:W-:Y:S01]  /*a6e0*/  HADD2.F32 R0, -RZ, R0.H0_H0 ;  /* 0x20000000ff007230 */ /* 0x004fe20000004100 */
[----:B------:R-:W-:Y:S06]  /*a6f0*/  BRA `(.L_x_5202) ;  /* 0x0000000800c47947 */ /* 0x000fec0003800000 */
.L_x_5205:
        /* <DEDUP_REMOVED lines=8> */
.L_x_5208:
[----:B------:R-:W2:Y:S02]  /*a780*/  LDG.E.U16 R0, desc[UR36][R2.64] ;  /* 0x0000002402007981 */ /* 0x000ea4000c1e1500 */
[----:B--2---:R-:W-:Y:S01]  /*a790*/  HADD2.F32 R0, -RZ, R0.H0_H0 ;  /* 0x20000000ff007230 */ /* 0x004fe20000004100 */
[----:B------:R-:W-:Y:S06]  /*a7a0*/  BRA `(.L_x_5202) ;  /* 0x0000000800987947 */ /* 0x000fec0003800000 */
.L_x_5207:
[----:B------:R-:W2:Y:S01]  /*a7b0*/  LDG.E.64 R2, desc[UR36][R2.64] ;  /* 0x0000002402027981 */ /* 0x000ea2000c1e1b00 */
[----:B------:R-:W-:Y:S01]  /*a7c0*/  UMOV UR4, 0xf0000000 ;  /* 0xf000000000047882 */ /* 0x000fe20000000000 */
[----:B------:R-:W-:Y:S01]  /*a7d0*/  UMOV UR5, 0x380fffff ;  /* 0x380fffff00057882 */ /* 0x000fe20000000000 */
[----:B--2---:R-:W0:Y:S01]  /*a7e0*/  F2F.F32.F64 R0, R2 ;  /* 0x0000000200007310 */ /* 0x004e220000301000 */
[----:B------:R-:W-:-:S14]  /*a7f0*/  DSETP.GEU.AND P0, PT, |R2|, UR4, PT ;  /* 0x0000000402007e2a */ /* 0x000fdc000bf0e200 */
[----:B0-----:R-:W-:Y:S01]  /*a800*/  @!P0 FMUL R0, R0, 1.175494350822287508e-38 ;  /* 0x0080000000008820 */ /* 0x001fe20000400000 */
[----:B------:R-:W-:Y:S06]  /*a810*/  BRA `(.L_x_5202) ;  /* 0x00000008007c7947 */ /* 0x000fec0003800000 */
.L_x_5197:
        /* <DEDUP_REMOVED lines=12> */
.L_x_5211:
[----:B------:R-:W2:Y:S01]  /*a8e0*/  LDG.E.64 R2, desc[UR36][R2.64] ;  /* 0x0000002402027981 */ /* 0x000ea2000c1e1b00 */
[----:B------:R-:W-:Y:S01]  /*a8f0*/  UMOV UR4, 0xf0000000 ;  /* 0xf000000000047882 */ /* 0x000fe20000000000 */
[----:B------:R-:W-:Y:S01]  /*a900*/  UMOV UR5, 0x380fffff ;  /* 0x380fffff00057882 */ /* 0x000fe20000000000 */
[----:B--2---:R-:W0:Y:S01]  /*a910*/  F2F.F32.F64 R0, R2 ;  /* 0x0000000200007310 */ /* 0x004e220000301000 */
[----:B------:R-:W-:-:S14]  /*a920*/  DSETP.GEU.AND P0, PT, |R2|, UR4, PT ;  /* 0x0000000402007e2a */ /* 0x000fdc000bf0e200 */
[----:B0-----:R-:W-:Y:S01]  /*a930*/  @!P0 FMUL R0, R0, 1.175494350822287508e-38 ;  /* 0x0080000000008820 */ /* 0x001fe20000400000 */
[----:B------:R-:W-:Y:S06]  /*a940*/  BRA `(.L_x_5202) ;  /* 0x0000000800307947 */ /* 0x000fec0003800000 */
.L_x_5210:
        /* <DEDUP_REMOVED lines=26> */
.L_x_5213:
        /* <DEDUP_REMOVED lines=13> */
.L_x_5212:
[----:B------:R-:W2:Y:S02]  /*abc0*/  LDG.E.U16 R0, desc[UR36][R2.64] ;  /* 0x0000002402007981 */ /* 0x000ea4000c1e1500 */
[----:B--2---:R-:W-:Y:S01]  /*abd0*/  IMAD.U32 R0, R0, 0x10000, RZ ;  /* 0x0001000000007824 */ /* 0x004fe200078e00ff */
[----:B------:R-:W-:Y:S06]  /*abe0*/  BRA `(.L_x_5202) ;  /* 0x0000000400887947 */ /* 0x000fec0003800000 */
.L_x_5209:
        /* <DEDUP_REMOVED lines=11> */
.L_x_5216:
        /* <DEDUP_REMOVED lines=20> */
.L_x_5218:
[----:B------:R-:W-:Y:S05]  /*ade0*/  BSYNC B0 ;  /* 0x0000000000007941 */ /* 0x000fea0003800000 */
.L_x_5217:
[----:B------:R-:W-:Y:S01]  /*adf0*/  LEA R3, R0, 0x3b800000, 0x17 ;  /* 0x3b80000000037811 */ /* 0x000fe200078eb8ff */
[----:B------:R-:W-:-:S05]  /*ae00*/  IMAD.SHL.U32 R0, R2, 0x100000, RZ ;  /* 0x0010000002007824 */ /* 0x000fca00078e00ff */
[----:B------:R-:W-:Y:S01]  /*ae10*/  LOP3.LUT R0, R3, R0, R4, 0xfe, !PT ;  /* 0x0000000003007212 */ /* 0x000fe200078efe04 */
[----:B------:R-:W-:Y:S06]  /*ae20*/  BRA `(.L_x_5202) ;  /* 0x0000000000f87947 */ /* 0x000fec0003800000 */
.L_x_5215:
        /* <DEDUP_REMOVED lines=20> */
.L_x_5220:
[----:B------:R-:W-:Y:S05]  /*af70*/  BSYNC B0 ;  /* 0x0000000000007941 */ /* 0x000fea0003800000 */
.L_x_5219:
[----:B------:R-:W-:Y:S01]  /*af80*/  LEA R3, R0, 0x37800000, 0x17 ;  /* 0x3780000000037811 */ /* 0x000fe200078eb8ff */
[----:B------:R-:W-:-:S05]  /*af90*/  IMAD.SHL.U32 R0, R2, 0x200000, RZ ;  /* 0x0020000002007824 */ /* 0x000fca00078e00ff */
[----:B------:R-:W-:Y:S01]  /*afa0*/  LOP3.LUT R0, R3, R0, R4, 0xfe, !PT ;  /* 0x0000000003007212 */ /* 0x000fe200078efe04 */
[----:B------:R-:W-:Y:S06]  /*afb0*/  BRA `(.L_x_5202) ;  /* 0x0000000000947947 */ /* 0x000fec0003800000 */
.L_x_5214:
        /* <DEDUP_REMOVED lines=14> */
.L_x_5201:
        /* <DEDUP_REMOVED lines=16> */
.L_x_5223:
[----:B------:R-:W-:Y:S01]  /*b1a0*/  IMAD.MOV.U32 R0, RZ, RZ, RZ ;  /* 0x000000ffff007224 */ /* 0x000fe200078e00ff */
[----:B------:R-:W-:Y:S06]  /*b1b0*/  BRA `(.L_x_5202) ;  /* 0x0000000000147947 */ /* 0x000fec0003800000 */
.L_x_5222:
[----:B------:R-:W2:Y:S02]  /*b1c0*/  LDG.E.64 R2, desc[UR36][R2.64] ;  /* 0x0000002402027981 */ /* 0x000ea4000c1e1b00 */
[----:B--2---:R0:W1:Y:S01]  /*b1d0*/  I2F.U64 R0, R2 ;  /* 0x0000000200007312 */ /* 0x0040620000301000 */
[----:B------:R-:W-:Y:S05]  /*b1e0*/  BRA `(.L_x_5202) ;  /* 0x0000000000087947 */ /* 0x000fea0003800000 */
.L_x_5221:
[----:B------:R-:W2:Y:S02]  /*b1f0*/  LDG.E R0, desc[UR36][R2.64] ;  /* 0x0000002402007981 */ /* 0x000ea4000c1e1900 */
[----:B--2---:R-:W-:-:S07]  /*b200*/  I2FP.F32.U32 R0, R0 ;  /* 0x0000000000007245 */ /* 0x004fce0000201000 */
.L_x_5202:
[----:B------:R-:W-:Y:S05]  /*b210*/  BSYNC B6 ;  /* 0x0000000000067941 */ /* 0x000fea0003800000 */
.L_x_5196:
[----:B------:R-:W2:Y:S01]  /*b220*/  LDC.U8 R4, c[0x0][0x428] ;  /* 0x00010a00ff047b82 */ /* 0x000ea20000000000 */
[----:B------:R-:W-:Y:S02]  /*b230*/  ULDC UR4, c[0x0][0x424] ;  /* 0x0001090000047ab9 */ /* 0x000fe40000000800 */
[----:B01-3--:R-:W2:Y:S02]  /*b240*/  MUFU.RCP R3, UR4 ;  /* 0x0000000400037d08 */ /* 0x00bea40008001000 */
        /* <DEDUP_REMOVED lines=17> */
.L_x_5227:
[----:B------:R-:W0:Y:S02]  /*b360*/  F2I.S64.TRUNC R2, R3 ;  /* 0x0000000300027311 */ /* 0x000e24000020d900 */
[----:B0-----:R-:W-:Y:S01]  /*b370*/  STG.E.U8 desc[UR36][R16.64], R2 ;  /* 0x0000000210007986 */ /* 0x001fe2000c101124 */
[----:B------:R-:W-:Y:S05]  /*b380*/  EXIT ;  /* 0x000000000000794d */ /* 0x000fea0003800000 */
.L_x_5226:
        /* <DEDUP_REMOVED lines=9> */
.L_x_5230:
[----:B------:R-:W0:Y:S02]  /*b420*/  F2I.TRUNC.NTZ R3, R3 ;  /* 0x0000000300037305 */ /* 0x000e24000020f100 */
[----:B0-----:R-:W-:Y:S01]  /*b430*/  STG.E desc[UR36][R16.64], R3 ;  /* 0x0000000310007986 */ /* 0x001fe2000c101924 */
[----:B------:R-:W-:Y:S05]  /*b440*/  EXIT ;  /* 0x000000000000794d */ /* 0x000fea0003800000 */
.L_x_5229:
[----:B------:R-:W0:Y:S02]  /*b450*/  F2I.TRUNC.NTZ R3, R3 ;  /* 0x0000000300037305 */ /* 0x000e24000020f100 */
[----:B0-----:R-:W-:Y:S01]  /*b460*/  STG.E.U16 desc[UR36][R16.64], R3 ;  /* 0x0000000310007986 */ /* 0x001fe2000c101524 */
[----:B------:R-:W-:Y:S05]  /*b470*/  EXIT ;  /* 0x000000000000794d */ /* 0x000fea0003800000 */
.L_x_5225:
        /* <DEDUP_REMOVED lines=8> */
.L_x_5232:
[----:B------:R-:W-:-:S05]  /*b500*/  F2FP.F16.F32.PACK_AB R2, RZ, R2 ;  /* 0x00000002ff02723e */ /* 0x000fca00000000ff */
[----:B------:R-:W-:Y:S01]  /*b510*/  STG.E.U16 desc[UR36][R16.64], R2 ;  /* 0x0000000210007986 */ /* 0x000fe2000c101524 */
[----:B------:R-:W-:Y:S05]  /*b520*/  EXIT ;  /* 0x000000000000794d */ /* 0x000fea0003800000 */
.L_x_5231:
        /* <DEDUP_REMOVED lines=9> */
.L_x_5234:
[----:B------:R-:W-:-:S04]  /*b5c0*/  F2FP.F16.F32.PACK_AB R3, RZ, R2 ;  /* 0x00000002ff03723e */ /* 0x000fc800000000ff */
[----:B------:R-:W-:-:S05]  /*b5d0*/  PRMT R3, R3, 0x5410, RZ ;  /* 0x0000541003037816 */ /* 0x000fca00000000ff */
[----:B------:R-:W-:Y:S01]  /*b5e0*/  STG.E desc[UR36][R16.64], R3 ;  /* 0x0000000310007986 */ /* 0x000fe2000c101924 */
[----:B------:R-:W-:Y:S05]  /*b5f0*/  EXIT ;  /* 0x000000000000794d */ /* 0x000fea0003800000 */
.L_x_5233:
[----:B------:R-:W-:-:S06]  /*b600*/  FMUL.FTZ R2, R2, 1 ;  /* 0x3f80000002027820 */ /* 0x000fcc0000410000 */
[----:B------:R-:W0:Y:S02]  /*b610*/  F2F.F64.F32 R2, R2 ;  /* 0x0000000200027310 */ /* 0x000e240000201800 */
[----:B0-----:R-:W-:Y:S01]  /*b620*/  STG.E.64 desc[UR36][R16.64], R2 ;  /* 0x0000000210007986 */ /* 0x001fe2000c101b24 */
[----:B------:R-:W-:Y:S05]  /*b630*/  EXIT ;  /* 0x000000000000794d */ /* 0x000fea0003800000 */
.L_x_5224:
        /* <DEDUP_REMOVED lines=12> */
.L_x_5237:
[----:B------:R-:W-:Y:S01]  /*b700*/  FMUL.FTZ R4, R2, 1 ;  /* 0x3f80000002047820 */ /* 0x000fe20000410000 */
[----:B------:R-:W-:-:S05]  /*b710*/  CS2R R6, SRZ ;  /* 0x0000000000067805 */ /* 0x000fca000001ff00 */
[----:B------:R-:W0:Y:S02]  /*b720*/  F2F.F64.F32 R4, R4 ;  /* 0x0000000400047310 */ /* 0x000e240000201800 */
[----:B0-----:R-:W-:Y:S01]  /*b730*/  STG.E.128 desc[UR36][R16.64], R4 ;  /* 0x0000000410007986 */ /* 0x001fe2000c101d24 */
[----:B------:R-:W-:Y:S05]  /*b740*/  EXIT ;  /* 0x000000000000794d */ /* 0x000fea0003800000 */
.L_x_5236:
        /* <DEDUP_REMOVED lines=20> */
.L_x_5241:
[----:B------:R-:W-:Y:S05]  /*b890*/  BSYNC B0 ;  /* 0x0000000000007941 */ /* 0x000fea0003800000 */
.L_x_5240:
[----:B------:R-:W-:-:S05]  /*b8a0*/  LOP3.LUT R5, R0, R5, RZ, 0xfc, !PT ;  /* 0x0000000500057212 */ /* 0x000fca00078efcff */
[----:B------:R-:W-:Y:S01]  /*b8b0*/  STG.E.U8 desc[UR36][R16.64], R5 ;  /* 0x0000000510007986 */ /* 0x000fe2000c101124 */
[----:B------:R-:W-:Y:S05]  /*b8c0*/  EXIT ;  /* 0x000000000000794d */ /* 0x000fea0003800000 */
.L_x_5239:
        /* <DEDUP_REMOVED lines=12> */
.L_x_5243:
[----:B------:R-:W-:Y:S01]  /*b990*/  IMAD.MOV.U32 R0, RZ, RZ, 0x7f ;  /* 0x0000007fff007424 */ /* 0x000fe200078e00ff */
[----:B------:R-:W-:-:S04]  /*b9a0*/  ISETP.GT.U32.AND P0, PT, R4, 0x7f800000, PT ;  /* 0x7f8000000400780c */ /* 0x000fc80003f04070 */
[----:B------:R-:W-:-:S09]  /*b9b0*/  SEL R0, R0, 0x7c, P0 ;  /* 0x0000007c00007807 */ /* 0x000fd20000000000 */
.L_x_5244:
[----:B------:R-:W-:Y:S05]  /*b9c0*/  BSYNC B0 ;  /* 0x0000000000007941 */ /* 0x000fea0003800000 */
.L_x_5242:
[----:B------:R-:W-:-:S04]  /*b9d0*/  LOP3.LUT R2, R2, 0x80000000, RZ, 0xc0, !PT ;  /* 0x8000000002027812 */ /* 0x000fc800078ec0ff */
[----:B------:R-:W-:-:S04]  /*b9e0*/  SHF.R.U32.HI R3, RZ, 0x18, R2 ;  /* 0x00000018ff037819 */ /* 0x000fc80000011602 */
[----:B------:R-:W-:-:S05]  /*b9f0*/  LOP3.LUT R3, R0, R3, RZ, 0xfc, !PT ;  /* 0x0000000300037212 */ /* 0x000fca00078efcff */
[----:B------:R-:W-:Y:S01]  /*ba00*/  STG.E.U8 desc[UR36][R16.64], R3 ;  /* 0x0000000310007986 */ /* 0x000fe2000c101124 */
[----:B------:R-:W-:Y:S05]  /*ba10*/  EXIT ;  /* 0x000000000000794d */ /* 0x000fea0003800000 */
.L_x_5238:
[----:B------:R-:W-:-:S05]  /*ba20*/  F2FP.BF16.F32.PACK_AB R2, RZ, R2 ;  /* 0x00000002ff02723e */ /* 0x000fca00000010ff */
[----:B------:R-:W-:Y:S01]  /*ba30*/  STG.E.U16 desc[UR36][R16.64], R2 ;  /* 0x0000000210007986 */ /* 0x000fe2000c101524 */
[----:B------:R-:W-:Y:S05]  /*ba40*/  EXIT ;  /* 0x000000000000794d */ /* 0x000fea0003800000 */
.L_x_5235:
        /* <DEDUP_REMOVED lines=11> */
.L_x_5247:
        /* <DEDUP_REMOVED lines=16> */
.L_x_5250:
[----:B------:R-:W-:-:S04]  /*bc00*/  LOP3.LUT R2, R2, 0x80000000, RZ, 0xc0, !PT ;  /* 0x8000000002027812 */ /* 0x000fc800078ec0ff */
[----:B------:R-:W-:-:S04]  /*bc10*/  SHF.R.U32.HI R3, RZ, 0x18, R2 ;  /* 0x00000018ff037819 */ /* 0x000fc80000011602 */
[----:B------:R-:W-:-:S04]  /*bc20*/  LOP3.LUT R0, R0, R3, RZ, 0xfc, !PT ;  /* 0x0000000300007212 */ /* 0x000fc800078efcff */
[----:B------:R-:W-:-:S07]  /*bc30*/  PRMT R8, R0, 0x7610, R8 ;  /* 0x0000761000087816 */ /* 0x000fce0000000008 */
.L_x_5249:
[----:B------:R-:W-:Y:S05]  /*bc40*/  BSYNC B0 ;  /* 0x0000000000007941 */ /* 0x000fea0003800000 */
.L_x_5248:
[----:B------:R-:W-:Y:S01]  /*bc50*/  STG.E.U8 desc[UR36][R16.64], R8 ;  /* 0x0000000810007986 */ /* 0x000fe2000c101124 */
[----:B------:R-:W-:Y:S05]  /*bc60*/  EXIT ;  /* 0x000000000000794d */ /* 0x000fea0003800000 */
.L_x_5246:
        /* <DEDUP_REMOVED lines=16> */
.L_x_5253:
[----:B------:R-:W-:-:S04]  /*bd70*/  LOP3.LUT R2, R2, 0x80000000, RZ, 0xc0, !PT ;  /* 0x8000000002027812 */ /* 0x000fc800078ec0ff */
[----:B------:R-:W-:-:S04]  /*bd80*/  SHF.R.U32.HI R3, RZ, 0x18, R2 ;  /* 0x00000018ff037819 */ /* 0x000fc80000011602 */
[----:B------:R-:W-:-:S04]  /*bd90*/  LOP3.LUT R0, R0, R3, RZ, 0xfc, !PT ;  /* 0x0000000300007212 */ /* 0x000fc800078efcff */
[----:B------:R-:W-:-:S07]  /*bda0*/  PRMT R8, R0, 0x7610, R8 ;  /* 0x0000761000087816 */ /* 0x000fce0000000008 */
.L_x_5252:
[----:B------:R-:W-:Y:S05]  /*bdb0*/  BSYNC B0 ;  /* 0x0000000000007941 */ /* 0x000fea0003800000 */
.L_x_5251:
[----:B------:R-:W-:Y:S01]  /*bdc0*/  STG.E.U8 desc[UR36][R16.64], R8 ;  /* 0x0000000810007986 */ /* 0x000fe2000c101124 */
[----:B------:R-:W-:Y:S05]  /*bdd0*/  EXIT ;  /* 0x000000000000794d */ /* 0x000fea0003800000 */
.L_x_5245:
        /* <DEDUP_REMOVED lines=21> */
.L_x_5228:
        /* <DEDUP_REMOVED lines=16> */
.L_x_5256:
[----:B------:R-:W-:Y:S05]  /*c030*/  EXIT ;  /* 0x000000000000794d */ /* 0x000fea0003800000 */
.L_x_5255:
[----:B------:R-:W0:Y:S02]  /*c040*/  F2I.U64.TRUNC R2, R3 ;  /* 0x0000000300027311 */ /* 0x000e24000020d800 */
[----:B0-----:R-:W-:Y:S01]  /*c050*/  STG.E.64 desc[UR36][R16.64], R2 ;  /* 0x0000000210007986 */ /* 0x001fe2000c101b24 */
[----:B------:R-:W-:Y:S05]  /*c060*/  EXIT ;  /* 0x000000000000794d */ /* 0x000fea0003800000 */
.L_x_5254:
[----:B------:R-:W0:Y:S02]  /*c070*/  F2I.U32.TRUNC.NTZ R3, R3 ;  /* 0x0000000300037305 */ /* 0x000e24000020f000 */
[----:B0-----:R-:W-:Y:S01]  /*c080*/  STG.E desc[UR36][R16.64], R3 ;  /* 0x0000000310007986 */ /* 0x001fe2000c101924 */
[----:B------:R-:W-:Y:S05]  /*c090*/  EXIT ;  /* 0x000000000000794d */ /* 0x000fea0003800000 */
.L_x_5257:
        /* <DEDUP_REMOVED lines=14> */
.L_x_22809:


//--------------------- .text._ZN2at6native27unrolled_elementwise_kernelINS0_13BUnaryFunctorIfffZZZNS0_15binary_internal21div_trunc_kernel_cudaERNS_18TensorIteratorBaseEENKUlvE1_clEvENKUlvE0_clEvEUlffE_EESt5arrayIPcLm2EELi4E23TrivialOffsetCalculatorILi1EjESE_NS0_6memory12LoadWithCastILi1EEENSF_13StoreWithCastILi1EEEEEviT_T0_T2_T3_T4_T5_ --------------------------
	.section	.text._ZN2at6native27unrolled_elementwise_kernelINS0_13BUnaryFunctorIfffZZZNS0_15binary_internal21div_trunc_kernel_cudaERNS_18TensorIteratorBaseEENKUlvE1_clEvENKUlvE0_clEvEUlffE_EESt5arrayIPcLm2EELi4E23TrivialOffsetCalculatorILi1EjESE_NS0_6memory12LoadWithCastILi1EEENSF_13StoreWithCastILi1EEEEEviT_T0_T2_T3_T4_T5_,"ax",@progbits
	.align	128
        .global         _ZN2at6native27unrolled_elementwise_kernelINS0_13BUnaryFunctorIfffZZZNS0_15binary_internal21div_trunc_kernel_cudaERNS_18TensorIteratorBaseEENKUlvE1_clEvENKUlvE0_clEvEUlffE_EESt5arrayIPcLm2EELi4E23TrivialOffsetCalculatorILi1EjESE_NS0_6memory12LoadWithCastILi1EEENSF_13StoreWithCastILi1EEEEEviT_T0_T2_T3_T4_T5_
        .type           _ZN2at6native27unrolled_elementwise_kernelINS0_13BUnaryFunctorIfffZZZNS0_15binary_internal21div_trunc_kernel_cudaERNS_18TensorIteratorBaseEENKUlvE1_clEvENKUlvE0_clEvEUlffE_EESt5arrayIPcLm2EELi4E23TrivialOffsetCalculatorILi1EjESE_NS0_6memory12LoadWithCastILi1EEENSF_13StoreWithCastILi1EEEEEviT_T0_T2_T3_T4_T5_,@function
        .size           _ZN2at6native27unrolled_elementwise_kernelINS0_13BUnaryFunctorIfffZZZNS0_15binary_internal21div_trunc_kernel_cudaERNS_18TensorIteratorBaseEENKUlvE1_clEvENKUlvE0_clEvEUlffE_EESt5arrayIPcLm2EELi4E23TrivialOffsetCalculatorILi1EjESE_NS0_6memory12LoadWithCastILi1EEENSF_13StoreWithCastILi1EEEEEviT_T0_T2_T3_T4_T5_,(.L_x_22810 - _ZN2at6native27unrolled_elementwise_kernelINS0_13BUnaryFunctorIfffZZZNS0_15binary_internal21div_trunc_kernel_cudaERNS_18TensorIteratorBaseEENKUlvE1_clEvENKUlvE0_clEvEUlffE_EESt5arrayIPcLm2EELi4E23TrivialOffsetCalculatorILi1EjESE_NS0_6memory12LoadWithCastILi1EEENSF_13StoreWithCastILi1EEEEEviT_T0_T2_T3_T4_T5_)
        .other          _ZN2at6native27unrolled_elementwise_kernelINS0_13BUnaryFunctorIfffZZZNS0_15binary_internal21div_trunc_kernel_cudaERNS_18TensorIteratorBaseEENKUlvE1_clEvENKUlvE0_clEvEUlffE_EESt5arrayIPcLm2EELi4E23TrivialOffsetCalculatorILi1EjESE_NS0_6memory12LoadWithCastILi1EEENSF_13StoreWithCastILi1EEEEEviT_T0_T2_T3_T4_T5_,@"STO_CUDA_ENTRY STV_DEFAULT"
_ZN2at6native27unrolled_elementwise_kernelINS0_13BUnaryFunctorIfffZZZNS0_15binary_internal21div_trunc_kernel_cudaERNS_18TensorIteratorBaseEENKUlvE1_clEvENKUlvE0_clEvEUlffE_EESt5arrayIPcLm2EELi4E23TrivialOffsetCalculatorILi1EjESE_NS0_6memory12LoadWithCastILi1EEENSF_13StoreWithCastILi1EEEEEviT_T0_T2_T3_T4_T5_:
.text._ZN2at6native27unrolled_elementwise_kernelINS0_13BUnaryFunctorIfffZZZNS0_15binary_internal21div_trunc_kernel_cudaERNS_18TensorIteratorBaseEENKUlvE1_clEvENKUlvE0_clEvEUlffE_EESt5arrayIPcLm2EELi4E23TrivialOffsetCalculatorILi1EjESE_NS0_6memory12LoadWithCastILi1EEENSF_13StoreWithCastILi1EEEEEviT_T0_T2_T3_T4_T5_:
[----:B------:R-:W0:Y:S01]  /*0000*/  LDC R1, c[0x0][0x28] ;  /* 0x00000a00ff017b82 */ /* 0x000e220000000800 */
[----:B------:R-:W1:Y:S07]  /*0010*/  S2R R2, SR_CTAID.X ;  /* 0x0000000000027919 */ /* 0x000e6e0000002500 */
[----:B------:R-:W1:Y:S01]  /*0020*/  LDC R25, c[0x0][0x210] ;  /* 0x00008400ff197b82 */ /* 0x000e620000000800 */
[----:B------:R-:W-:Y:S01]  /*0030*/  ULDC.64 UR36, c[0x0][0x208] ;  /* 0x0000820000247ab9 */ /* 0x000fe20000000a00 */
[----:B------:R-:W-:Y:S01]  /*0040*/  BSSY B7, `(.L_x_5258) ;  /* 0x00000ef000077945 */ /* 0x000fe20003800000 */
[----:B------:R-:W2:Y:S01]  /*0050*/  S2R R22, SR_TID.X ;  /* 0x0000000000167919 */ /* 0x000ea20000002100 */
[----:B------:R-:W-:-:S02]  /*0060*/  IMAD.MOV.U32 R18, RZ, RZ, RZ ;  /* 0x000000ffff127224 */ /* 0x000fc400078e00ff */
[----:B------:R-:W-:Y:S02]  /*0070*/  IMAD.MOV.U32 R17, RZ, RZ, RZ ;  /* 0x000000ffff117224 */ /* 0x000fe400078e00ff */
[----:B------:R-:W3:Y:S01]  /*0080*/  LDC.U8 R23, c[0x0][0x234] ;  /* 0x00008d00ff177b82 */ /* 0x000ee20000000000 */
[----:B-1----:R-:W-:-:S05]  /*0090*/  IMAD R25, R2, -0x200, R25 ;  /* 0xfffffe0002197824 */ /* 0x002fca00078e0219 */
[----:B--2---:R-:W-:-:S13]  /*00a0*/  ISETP.GE.AND P0, PT, R22, R25, PT ;  /* 0x000000191600720c */ /* 0x004fda0003f06270 */
[----:B0--3--:R-:W-:Y:S05]  /*00b0*/  @P0 BRA `(.L_x_5259) ;  /* 0x0000000c009c0947 */ /* 0x009fea0003800000 */
        /* <DEDUP_REMOVED lines=21> */
.L_x_5264:
[----:B------:R-:W2:Y:S02]  /*0210*/  LDG.E.U8 R4, desc[UR36][R4.64] ;  /* 0x0000002404047981 */ /* 0x000ea4000c1e1100 */
[----:B--2---:R-:W-:Y:S01]  /*0220*/  I2FP.F32.U32 R17, R4 ;  /* 0x0000000400117245 */ /* 0x004fe20000201000 */
[----:B------:R-:W-:Y:S06]  /*0230*/  BRA `(.L_x_5266) ;  /* 0x0000000c00307947 */ /* 0x000fec0003800000 */
.L_x_5263:
        /* <DEDUP_REMOVED lines=9> */
.L_x_5268:
[----:B------:R-:W2:Y:S02]  /*02d0*/  LDG.E R4, desc[UR36][R4.64] ;  /* 0x0000002404047981 */ /* 0x000ea4000c1e1900 */
[----:B--2---:R-:W-:Y:S01]  /*02e0*/  I2FP.F32.S32 R17, R4 ;  /* 0x0000000400117245 */ /* 0x004fe20000201400 */
[----:B------:R-:W-:Y:S06]  /*02f0*/  BRA `(.L_x_5266) ;  /* 0x0000000c00007947 */ /* 0x000fec0003800000 */
.L_x_5267:
[----:B------:R-:W2:Y:S02]  /*0300*/  LDG.E.U16 R4, desc[UR36][R4.64] ;  /* 0x0000002404047981 */ /* 0x000ea4000c1e1500 */
[----:B--2---:R2:W3:Y:S01]  /*0310*/  I2F.S16 R17, R4 ;  /* 0x0000000400117306 */ /* 0x0044e20000101400 */
[----:B------:R-:W-:Y:S05]  /*0320*/  BRA `(.L_x_5266) ;  /* 0x0000000800f47947 */ /* 0x000fea0003800000 */
.L_x_5262:
        /* <DEDUP_REMOVED lines=8> */
.L_x_5270:
[----:B------:R-:W2:Y:S02]  /*03b0*/  LDG.E.U16 R4, desc[UR36][R4.64] ;  /* 0x0000002404047981 */ /* 0x000ea4000c1e1500 */
[----:B--2---:R-:W-:Y:S01]  /*03c0*/  HADD2.F32 R17, -RZ, R4.H0_H0 ;  /* 0x20000004ff117230 */ /* 0x004fe20000004100 */
[----:B------:R-:W-:Y:S06]  /*03d0*/  BRA `(.L_x_5266) ;  /* 0x0000000800c87947 */ /* 0x000fec0003800000 */
.L_x_5269:
        /* <DEDUP_REMOVED lines=8> */
.L_x_5272:
[----:B------:R-:W2:Y:S02]  /*0460*/  LDG.E.U16 R4, desc[UR36][R4.64] ;  /* 0x0000002404047981 */ /* 0x000ea4000c1e1500 */
[----:B--2---:R-:W-:Y:S01]  /*0470*/  HADD2.F32 R17, -RZ, R4.H0_H0 ;  /* 0x20000004ff117230 */ /* 0x004fe20000004100 */
[----:B------:R-:W-:Y:S06]  /*0480*/  BRA `(.L_x_5266) ;  /* 0x00000008009c7947 */ /* 0x000fec0003800000 */
.L_x_5271:
[----:B------:R-:W2:Y:S01]  /*0490*/  LDG.E.64 R4, desc[UR36][R4.64] ;  /* 0x0000002404047981 */ /* 0x000ea2000c1e1b00 */
[----:B------:R-:W-:Y:S01]  /*04a0*/  UMOV UR4, 0xf0000000 ;  /* 0xf000000000047882 */ /* 0x000fe20000000000 */
[----:B------:R-:W-:Y:S01]  /*04b0*/  UMOV UR5, 0x380fffff ;  /* 0x380fffff00057882 */ /* 0x000fe20000000000 */
[----:B--2---:R-:W0:Y:S01]  /*04c0*/  F2F.F32.F64 R17, R4 ;  /* 0x0000000400117310 */ /* 0x004e220000301000 */
[----:B------:R-:W-:-:S14]  /*04d0*/  DSETP.GEU.AND P0, PT, |R4|, UR4, PT ;  /* 0x0000000404007e2a */ /* 0x000fdc000bf0e200 */
[----:B0-----:R-:W-:Y:S01]  /*04e0*/  @!P0 FMUL R17, R17, 1.175494350822287508e-38 ;  /* 0x0080000011118820 */ /* 0x001fe20000400000 */
[----:B------:R-:W-:Y:S06]  /*04f0*/  BRA `(.L_x_5266) ;  /* 0x0000000800807947 */ /* 0x000fec0003800000 */
.L_x_5261:
        /* <DEDUP_REMOVED lines=12> */
.L_x_5275:
[----:B------:R-:W2:Y:S01]  /*05c0*/  LDG.E.64 R4, desc[UR36][R4.64] ;  /* 0x0000002404047981 */ /* 0x000ea2000c1e1b00 */
[----:B------:R-:W-:Y:S01]  /*05d0*/  UMOV UR4, 0xf0000000 ;  /* 0xf000000000047882 */ /* 0x000fe20000000000 */
[----:B------:R-:W-:Y:S01]  /*05e0*/  UMOV UR5, 0x380fffff ;  /* 0x380fffff00057882 */ /* 0x000fe20000000000 */
[----:B--2---:R-:W0:Y:S01]  /*05f0*/  F2F.F32.F64 R17, R4 ;  /* 0x0000000400117310 */ /* 0x004e220000301000 */
[----:B------:R-:W-:-:S14]  /*0600*/  DSETP.GEU.AND P0, PT, |R4|, UR4, PT ;  /* 0x0000000404007e2a */ /* 0x000fdc000bf0e200 */
[----:B0-----:R-:W-:Y:S01]  /*0610*/  @!P0 FMUL R17, R17, 1.175494350822287508e-38 ;  /* 0x0080000011118820 */ /* 0x001fe20000400000 */
[----:B------:R-:W-:Y:S06]  /*0620*/  BRA `(.L_x_5266) ;  /* 0x0000000800347947 */ /* 0x000fec0003800000 */
.L_x_5274:
        /* <DEDUP_REMOVED lines=26> */
.L_x_5277:
        /* <DEDUP_REMOVED lines=14> */
.L_x_5276:
[----:B------:R-:W2:Y:S02]  /*08b0*/  LDG.E.U16 R4, desc[UR36][R4.64] ;  /* 0x0000002404047981 */ /* 0x000ea4000c1e1500 */
[----:B--2---:R-:W-:Y:S01]  /*08c0*/  IMAD.U32 R17, R4, 0x10000, RZ ;  /* 0x0001000004117824 */ /* 0x004fe200078e00ff */
[----:B------:R-:W-:Y:S06]  /*08d0*/  BRA `(.L_x_5266) ;  /* 0x0000000400887947 */ /* 0x000fec0003800000 */
.L_x_5273:
        /* <DEDUP_REMOVED lines=11> */
.L_x_5280:
        /* <DEDUP_REMOVED lines=20> */
.L_x_5282:
[----:B------:R-:W-:Y:S05]  /*0ad0*/  BSYNC B0 ;  /* 0x0000000000007941 */ /* 0x000fea0003800000 */
.L_x_5281:
[----:B------:R-:W-:Y:S01]  /*0ae0*/  IMAD.SHL.U32 R3, R3, 0x100000, RZ ;  /* 0x0010000003037824 */ /* 0x000fe200078e00ff */
[----:B------:R-:W-:-:S04]  /*0af0*/  LEA R0, R0, 0x3b800000, 0x17 ;  /* 0x3b80000000007811 */ /* 0x000fc800078eb8ff */
[----:B------:R-:W-:Y:S01]  /*0b00*/  LOP3.LUT R17, R0, R3, R17, 0xfe, !PT ;  /* 0x0000000300117212 */ /* 0x000fe200078efe11 */
[----:B------:R-:W-:Y:S06]  /*0b10*/  BRA `(.L_x_5266) ;  /* 0x0000000000f87947 */ /* 0x000fec0003800000 */
.L_x_5279:
        /* <DEDUP_REMOVED lines=20> */
.L_x_5284:
[----:B------:R-:W-:Y:S05]  /*0c60*/  BSYNC B0 ;  /* 0x0000000000007941 */ /* 0x000fea0003800000 */
.L_x_5283:
[----:B------:R-:W-:Y:S01]  /*0c70*/  IMAD.SHL.U32 R3, R3, 0x200000, RZ ;  /* 0x0020000003037824 */ /* 0x000fe200078e00ff */
[----:B------:R-:W-:-:S04]  /*0c80*/  LEA R0, R0, 0x37800000, 0x17 ;  /* 0x3780000000007811 */ /* 0x000fc800078eb8ff */
[----:B------:R-:W-:Y:S01]  /*0c90*/  LOP3.LUT R17, R0, R3, R17, 0xfe, !PT ;  /* 0x0000000300117212 */ /* 0x000fe200078efe11 */
[----:B------:R-:W-:Y:S06]  /*0ca0*/  BRA `(.L_x_5266) ;  /* 0x0000000000947947 */ /* 0x000fec0003800000 */
.L_x_5278:
        /* <DEDUP_REMOVED lines=14> */
.L_x_5265:
        /* <DEDUP_REMOVED lines=16> */
.L_x_5287:
[----:B------:R-:W-:Y:S01]  /*0e90*/  IMAD.MOV.U32 R17, RZ, RZ, RZ ;  /* 0x000000ffff117224 */ /* 0x000fe200078e00ff */
[----:B------:R-:W-:Y:S06]  /*0ea0*/  BRA `(.L_x_5266) ;  /* 0x0000000000147947 */ /* 0x000fec0003800000 */
.L_x_5286:
[----:B------:R-:W2:Y:S02]  /*0eb0*/  LDG.E.64 R4, desc[UR36][R4.64] ;  /* 0x0000002404047981 */ /* 0x000ea4000c1e1b00 */
[----:B--2---:R0:W1:Y:S01]  /*0ec0*/  I2F.U64 R17, R4 ;  /* 0x0000000400117312 */ /* 0x0040620000301000 */
[----:B------:R-:W-:Y:S05]  /*0ed0*/  BRA `(.L_x_5266) ;  /* 0x0000000000087947 */ /* 0x000fea0003800000 */
.L_x_5285:
[----:B------:R-:W2:Y:S02]  /*0ee0*/  LDG.E R4, desc[UR36][R4.64] ;  /* 0x0000002404047981 */ /* 0x000ea4000c1e1900 */
[----:B--2---:R-:W-:-:S07]  /*0ef0*/  I2FP.F32.U32 R17, R4 ;  /* 0x0000000400117245 */ /* 0x004fce0000201000 */
.L_x_5266:
[----:B------:R-:W-:Y:S05]  /*0f00*/  BSYNC B6 ;  /* 0x0000000000067941 */ /* 0x000fea0003800000 */
.L_x_5260:
[----:B------:R-:W2:Y:S02]  /*0f10*/  S2R R22, SR_TID.X ;  /* 0x0000000000167919 */ /* 0x000ea40000002100 */
[----:B--2---:R-:W-:-:S07]  /*0f20*/  VIADD R22, R22, 0x80 ;  /* 0x0000008016167836 */ /* 0x004fce0000000000 */
.L_x_5259:
[----:B------:R-:W-:Y:S05]  /*0f30*/  BSYNC B7 ;  /* 0x0000000000077941 */ /* 0x000fea0003800000 */
.L_x_5258:
[----:B------:R-:W-:Y:S01]  /*0f40*/  ISETP.GE.AND P0, PT, R22, R25, PT ;  /* 0x000000191600720c */ /* 0x000fe20003f06270 */
[----:B------:R-:W-:-:S12]  /*0f50*/  BSSY B7, `(.L_x_5288) ;  /* 0x00000e8000077945 */ /* 0x000fd80003800000 */
[----:B------:R-:W-:Y:S05]  /*0f60*/  @P0 BRA `(.L_x_5289) ;  /* 0x0000000c00980947 */ /* 0x000fea0003800000 */
[----:B0---4-:R-:W0:Y:S01]  /*0f70*/  LDC.64 R4, c[0x0][0x228] ;  /* 0x00008a00ff047b82 */ /* 0x011e220000000a00 */
[----:B------:R-:W-:Y:S01]  /*0f80*/  IMAD R0, R2, 0x200, R22 ;  /* 0x0000020002007824 */ /* 0x000fe200078e0216 */
[----:B------:R-:W-:Y:S01]  /*0f90*/  PRMT R6, R23, 0x9910, RZ ;  /* 0x0000991017067816 */ /* 0x000fe200000000ff */
[----:B------:R-:W-:Y:S01]  /*0fa0*/  ULDC UR4, c[0x0][0x238] ;  /* 0x00008e0000047ab9 */ /* 0x000fe20000000800 */
[----:B------:R-:W-:Y:S01]  /*0fb0*/  BSSY B6, `(.L_x_5290) ;  /* 0x00000e0000067945 */ /* 0x000fe20003800000 */
        /* <DEDUP_REMOVED lines=17> */
.L_x_5294:
[----:B------:R-:W2:Y:S02]  /*10d0*/  LDG.E.U8 R4, desc[UR36][R4.64] ;  /* 0x0000002404047981 */ /* 0x000ea4000c1e1100 */
[----:B--2---:R-:W-:Y:S01]  /*10e0*/  I2FP.F32.U32 R18, R4 ;  /* 0x0000000400127245 */ /* 0x004fe20000201000 */
[----:B------:R-:W-:Y:S06]  /*10f0*/  BRA `(.L_x_5296) ;  /* 0x0000000c002c7947 */ /* 0x000fec0003800000 */
.L_x_5293:
        /* <DEDUP_REMOVED lines=9> */
.L_x_5298:
[----:B------:R-:W2:Y:S02]  /*1190*/  LDG.E R4, desc[UR36][R4.64] ;  /* 0x0000002404047981 */ /* 0x000ea4000c1e1900 */
[----:B--2---:R-:W-:Y:S01]  /*11a0*/  I2FP.F32.S32 R18, R4 ;  /* 0x0000000400127245 */ /* 0x004fe20000201400 */
[----:B------:R-:W-:Y:S06]  /*11b0*/  BRA `(.L_x_5296) ;  /* 0x0000000800fc7947 */ /* 0x000fec0003800000 */
.L_x_5297:
[----:B------:R-:W2:Y:S02]  /*11c0*/  LDG.E.U16 R4, desc[UR36][R4.64] ;  /* 0x0000002404047981 */ /* 0x000ea4000c1e1500 */
[----:B--2---:R0:W2:Y:S01]  /*11d0*/  I2F.S16 R18, R4 ;  /* 0x0000000400127306 */ /* 0x0040a20000101400 */
[----:B------:R-:W-:Y:S05]  /*11e0*/  BRA `(.L_x_5296) ;  /* 0x0000000800f07947 */ /* 0x000fea0003800000 */
.L_x_5292:
        /* <DEDUP_REMOVED lines=8> */
.L_x_5300:
[----:B------:R-:W2:Y:S02]  /*1270*/  LDG.E.U16 R4, desc[UR36][R4.64] ;  /* 0x0000002404047981 */ /* 0x000ea4000c1e1500 */
[----:B--2---:R-:W-:Y:S01]  /*1280*/  HADD2.F32 R18, -RZ, R4.H0_H0 ;  /* 0x20000004ff127230 */ /* 0x004fe20000004100 */
[----:B------:R-:W-:Y:S06]  /*1290*/  BRA `(.L_x_5296) ;  /* 0x0000000800c47947 */ /* 0x000fec0003800000 */
.L_x_5299:
        /* <DEDUP_REMOVED lines=8> */
.L_x_5302:
[----:B------:R-:W2:Y:S02]  /*1320*/  LDG.E.U16 R4, desc[UR36][R4.64] ;  /* 0x0000002404047981 */ /* 0x000ea4000c1e1500 */
[----:B--2---:R-:W-:Y:S01]  /*1330*/  HADD2.F32 R18, -RZ, R4.H0_H0 ;  /* 0x20000004ff127230 */ /* 0x004fe20000004100 */
[----:B------:R-:W-:Y:S06]  /*1340*/  BRA `(.L_x_5296) ;  /* 0x0000000800987947 */ /* 0x000fec0003800000 */
.L_x_5301:
[----:B------:R-:W2:Y:S01]  /*1350*/  LDG.E.64 R4, desc[UR36][R4.64] ;  /* 0x0000002404047981 */ /* 0x000ea2000c1e1b00 */
[----:B------:R-:W-:Y:S01]  /*1360*/  UMOV UR4, 0xf0000000 ;  /* 0xf000000000047882 */ /* 0x000fe20000000000 */
[----:B------:R-:W-:Y:S01]  /*1370*/  UMOV UR5, 0x380fffff ;  /* 0x380fffff00057882 */ /* 0x000fe20000000000 */
[----:B--2---:R-:W0:Y:S01]  /*1380*/  F2F.F32.F64 R18, R4 ;  /* 0x0000000400127310 */ /* 0x004e220000301000 */
[----:B------:R-:W-:-:S14]  /*1390*/  DSETP.GEU.AND P0, PT, |R4|, UR4, PT ;  /* 0x0000000404007e2a */ /* 0x000fdc000bf0e200 */
[----:B0-----:R-:W-:Y:S01]  /*13a0*/  @!P0 FMUL R18, R18, 1.175494350822287508e-38 ;  /* 0x0080000012128820 */ /* 0x001fe20000400000 */
[----:B------:R-:W-:Y:S06]  /*13b0*/  BRA `(.L_x_5296) ;  /* 0x00000008007c7947 */ /* 0x000fec0003800000 */
.L_x_5291:
        /* <DEDUP_REMOVED lines=12> */
.L_x_5305:
[----:B------:R-:W2:Y:S01]  /*1480*/  LDG.E.64 R4, desc[UR36][R4.64] ;  /* 0x0000002404047981 */ /* 0x000ea2000c1e1b00 */
[----:B------:R-:W-:Y:S01]  /*1490*/  UMOV UR4, 0xf0000000 ;  /* 0xf000000000047882 */ /* 0x000fe20000000000 */
[----:B------:R-:W-:Y:S01]  /*14a0*/  UMOV UR5, 0x380fffff ;  /* 0x380fffff00057882 */ /* 0x000fe20000000000 */
[----:B--2---:R-:W0:Y:S01]  /*14b0*/  F2F.F32.F64 R18, R4 ;  /* 0x0000000400127310 */ /* 0x004e220000301000 */
[----:B------:R-:W-:-:S14]  /*14c0*/  DSETP.GEU.AND P0, PT, |R4|, UR4, PT ;  /* 0x0000000404007e2a */ /* 0x000fdc000bf0e200 */
[----:B0-----:R-:W-:Y:S01]  /*14d0*/  @!P0 FMUL R18, R18, 1.175494350822287508e-38 ;  /* 0x0080000012128820 */ /* 0x001fe20000400000 */
[----:B------:R-:W-:Y:S06]  /*14e0*/  BRA `(.L_x_5296) ;  /* 0x0000000800307947 */ /* 0x000fec0003800000 */
.L_x_5304:
        /* <DEDUP_REMOVED lines=26> */
.L_x_5307:
        /* <DEDUP_REMOVED lines=13> */
.L_x_5306:
[----:B------:R-:W2:Y:S02]  /*1760*/  LDG.E.U16 R4, desc[UR36][R4.64] ;  /* 0x0000002404047981 */ /* 0x000ea4000c1e1500 */
[----:B--2---:R-:W-:Y:S01]  /*1770*/  IMAD.U32 R18, R4, 0x10000, RZ ;  /* 0x0001000004127824 */ /* 0x004fe200078e00ff */
[----:B------:R-:W-:Y:S06]  /*1780*/  BRA `(.L_x_5296) ;  /* 0x0000000400887947 */ /* 0x000fec0003800000 */
.L_x_5303:
        /* <DEDUP_REMOVED lines=11> */
.L_x_5310:
        /* <DEDUP_REMOVED lines=20> */
.L_x_5312:
[----:B------:R-:W-:Y:S05]  /*1980*/  BSYNC B0 ;  /* 0x0000000000007941 */ /* 0x000fea0003800000 */
.L_x_5311:
[----:B------:R-:W-:Y:S01]  /*1990*/  IMAD.SHL.U32 R3, R3, 0x100000, RZ ;  /* 0x0010000003037824 */ /* 0x000fe200078e00ff */
[----:B------:R-:W-:-:S04]  /*19a0*/  LEA R5, R0, 0x3b800000, 0x17 ;  /* 0x3b80000000057811 */ /* 0x000fc800078eb8ff */
[----:B------:R-:W-:Y:S01]  /*19b0*/  LOP3.LUT R18, R5, R3, R18, 0xfe, !PT ;  /* 0x0000000305127212 */ /* 0x000fe200078efe12 */
[----:B------:R-:W-:Y:S06]  /*19c0*/  BRA `(.L_x_5296) ;  /* 0x0000000000f87947 */ /* 0x000fec0003800000 */
.L_x_5309:
        /* <DEDUP_REMOVED lines=20> */
.L_x_5314:
[----:B------:R-:W-:Y:S05]  /*1b10*/  BSYNC B0 ;  /* 0x0000000000007941 */ /* 0x000fea0003800000 */
.L_x_5313:
[----:B------:R-:W-:Y:S01]  /*1b20*/  IMAD.SHL.U32 R3, R3, 0x200000, RZ ;  /* 0x0020000003037824 */ /* 0x000fe200078e00ff */
[----:B------:R-:W-:-:S04]  /*1b30*/  LEA R5, R0, 0x37800000, 0x17 ;  /* 0x3780000000057811 */ /* 0x000fc800078eb8ff */
[----:B------:R-:W-:Y:S01]  /*1b40*/  LOP3.LUT R18, R5, R3, R18, 0xfe, !PT ;  /* 0x0000000305127212 */ /* 0x000fe200078efe12 */
[----:B------:R-:W-:Y:S06]  /*1b50*/  BRA `(.L_x_5296) ;  /* 0x0000000000947947 */ /* 0x000fec0003800000 */
.L_x_5308:
        /* <DEDUP_REMOVED lines=14> */
.L_x_5295:
        /* <DEDUP_REMOVED lines=16> */
.L_x_5317:
[----:B------:R-:W-:Y:S01]  /*1d40*/  IMAD.MOV.U32 R18, RZ, RZ, RZ ;  /* 0x000000ffff127224 */ /* 0x000fe200078e00ff */
[----:B------:R-:W-:Y:S06]  /*1d50*/  BRA `(.L_x_5296) ;  /* 0x0000000000147947 */ /* 0x000fec0003800000 */
.L_x_5316:
[----:B------:R-:W2:Y:S02]  /*1d60*/  LDG.E.64 R18, desc[UR36][R4.64] ;  /* 0x0000002404127981 */ /* 0x000ea4000c1e1b00 */
[----:B--2---:R0:W2:Y:S01]  /*1d70*/  I2F.U64 R18, R18 ;  /* 0x0000001200127312 */ /* 0x0040a20000301000 */
[----:B------:R-:W-:Y:S05]  /*1d80*/  BRA `(.L_x_5296) ;  /* 0x0000000000087947 */ /* 0x000fea0003800000 */
.L_x_5315:
[----:B------:R-:W2:Y:S02]  /*1d90*/  LDG.E R4, desc[UR36][R4.64] ;  /* 0x0000002404047981 */ /* 0x000ea4000c1e1900 */
[----:B--2---:R-:W-:-:S07]  /*1da0*/  I2FP.F32.U32 R18, R4 ;  /* 0x0000000400127245 */ /* 0x004fce0000201000 */
.L_x_5296:
[----:B------:R-:W-:Y:S05]  /*1db0*/  BSYNC B6 ;  /* 0x0000000000067941 */ /* 0x000fea0003800000 */
.L_x_5290:
[----:B------:R-:W-:-:S07]  /*1dc0*/  VIADD R22, R22, 0x80 ;  /* 0x0000008016167836 */ /* 0x000fce0000000000 */
.L_x_5289:
[----:B------:R-:W-:Y:S05]  /*1dd0*/  BSYNC B7 ;  /* 0x0000000000077941 */ /* 0x000fea0003800000 */
.L_x_5288:
[----:B------:R-:W-:Y:S01]  /*1de0*/  ISETP.GE.AND P0, PT, R22, R25, PT ;  /* 0x000000191600720c */ /* 0x000fe20003f06270 */
[----:B------:R-:W-:Y:S01]  /*1df0*/  BSSY B7, `(.L_x_5318) ;  /* 0x00000ea000077945 */ /* 0x000fe20003800000 */
[----:B------:R-:W-:Y:S02]  /*1e00*/  IMAD.MOV.U32 R16, RZ, RZ, RZ ;  /* 0x000000ffff107224 */ /* 0x000fe400078e00ff */
[----:B0-----:R-:W-:-:S09]  /*1e10*/  IMAD.MOV.U32 R19, RZ, RZ, RZ ;  /* 0x000000ffff137224 */ /* 0x001fd200078e00ff */
[----:B------:R-:W-:Y:S05]  /*1e20*/  @P0 BRA `(.L_x_5319) ;  /* 0x0000000c00980947 */ /* 0x000fea0003800000 */
[----:B--2-4-:R-:W0:Y:S01]  /*1e30*/  LDC.64 R4, c[0x0][0x228] ;  /* 0x00008a00ff047b82 */ /* 0x014e220000000a00 */
        /* <DEDUP_REMOVED lines=21> */
.L_x_5324:
[----:B------:R-:W2:Y:S02]  /*1f90*/  LDG.E.U8 R4, desc[UR36][R4.64] ;  /* 0x0000002404047981 */ /* 0x000ea4000c1e1100 */
[----:B--2---:R-:W-:Y:S01]  /*1fa0*/  I2FP.F32.U32 R19, R4 ;  /* 0x0000000400137245 */ /* 0x004fe20000201000 */
[----:B------:R-:W-:Y:S06]  /*1fb0*/  BRA `(.L_x_5326) ;  /* 0x0000000c002c7947 */ /* 0x000fec0003800000 */
.L_x_5323:
        /* <DEDUP_REMOVED lines=9> */
.L_x_5328:
[----:B------:R-:W2:Y:S02]  /*2050*/  LDG.E R4, desc[UR36][R4.64] ;  /* 0x0000002404047981 */ /* 0x000ea4000c1e1900 */
[----:B--2---:R-:W-:Y:S01]  /*2060*/  I2FP.F32.S32 R19, R4 ;  /* 0x0000000400137245 */ /* 0x004fe20000201400 */
[----:B------:R-:W-:Y:S06]  /*2070*/  BRA `(.L_x_5326) ;  /* 0x0000000800fc7947 */ /* 0x000fec0003800000 */
.L_x_5327:
[----:B------:R-:W2:Y:S02]  /*2080*/  LDG.E.U16 R4, desc[UR36][R4.64] ;  /* 0x0000002404047981 */ /* 0x000ea4000c1e1500 */
[----:B--2---:R4:W0:Y:S01]  /*2090*/  I2F.S16 R19, R4 ;  /* 0x0000000400137306 */ /* 0x0048220000101400 */
[----:B------:R-:W-:Y:S05]  /*20a0*/  BRA `(.L_x_5326) ;  /* 0x0000000800f07947 */ /* 0x000fea0003800000 */
.L_x_5322:
        /* <DEDUP_REMOVED lines=8> */
.L_x_5330:
[----:B------:R-:W2:Y:S02]  /*2130*/  LDG.E.U16 R4, desc[UR36][R4.64] ;  /* 0x0000002404047981 */ /* 0x000ea4000c1e1500 */
[----:B--2---:R-:W-:Y:S01]  /*2140*/  HADD2.F32 R19, -RZ, R4.H0_H0 ;  /* 0x20000004ff137230 */ /* 0x004fe20000004100 */
[----:B------:R-:W-:Y:S06]  /*2150*/  BRA `(.L_x_5326) ;  /* 0x0000000800c47947 */ /* 0x000fec0003800000 */
.L_x_5329:
        /* <DEDUP_REMOVED lines=8> */
.L_x_5332:
[----:B------:R-:W2:Y:S02]  /*21e0*/  LDG.E.U16 R4, desc[UR36][R4.64] ;  /* 0x0000002404047981 */ /* 0x000ea4000c1e1500 */
[----:B--2---:R-:W-:Y:S01]  /*21f0*/  HADD2.F32 R19, -RZ, R4.H0_H0 ;  /* 0x20000004ff137230 */ /* 0x004fe20000004100 */
[----:B------:R-:W-:Y:S06]  /*2200*/  BRA `(.L_x_5326) ;  /* 0x0000000800987947 */ /* 0x000fec0003800000 */
.L_x_5331:
[----:B------:R-:W2:Y:S01]  /*2210*/  LDG.E.64 R4, desc[UR36][R4.64] ;  /* 0x0000002404047981 */ /* 0x000ea2000c1e1b00 */
[----:B------:R-:W-:Y:S01]  /*2220*/  UMOV UR4, 0xf0000000 ;  /* 0xf000000000047882 */ /* 0x000fe20000000000 */
[----:B------:R-:W-:Y:S01]  /*2230*/  UMOV UR5, 0x380fffff ;  /* 0x380fffff00057882 */ /* 0x000fe20000000000 */
[----:B--2---:R-:W0:Y:S01]  /*2240*/  F2F.F32.F64 R19, R4 ;  /* 0x0000000400137310 */ /* 0x004e220000301000 */
[----:B------:R-:W-:-:S14]  /*2250*/  DSETP.GEU.AND P0, PT, |R4|, UR4, PT ;  /* 0x0000000404007e2a */ /* 0x000fdc000bf0e200 */
[----:B0-----:R-:W-:Y:S01]  /*2260*/  @!P0 FMUL R19, R19, 1.175494350822287508e-38 ;  /* 0x0080000013138820 */ /* 0x001fe20000400000 */
[----:B------:R-:W-:Y:S06]  /*2270*/  BRA `(.L_x_5326) ;  /* 0x00000008007c7947 */ /* 0x000fec0003800000 */
.L_x_5321:
        /* <DEDUP_REMOVED lines=12> */
.L_x_5335:
[----:B------:R-:W2:Y:S01]  /*2340*/  LDG.E.64 R4, desc[UR36][R4.64] ;  /* 0x0000002404047981 */ /* 0x000ea2000c1e1b00 */
[----:B------:R-:W-:Y:S01]  /*2350*/  UMOV UR4, 0xf0000000 ;  /* 0xf000000000047882 */ /* 0x000fe20000000000 */
[----:B------:R-:W-:Y:S01]  /*2360*/  UMOV UR5, 0x380fffff ;  /* 0x380fffff00057882 */ /* 0x000fe20000000000 */
[----:B--2---:R-:W0:Y:S01]  /*2370*/  F2F.F32.F64 R19, R4 ;  /* 0x0000000400137310 */ /* 0x004e220000301000 */
[----:B------:R-:W-:-:S14]  /*2380*/  DSETP.GEU.AND P0, PT, |R4|, UR4, PT ;  /* 0x0000000404007e2a */ /* 0x000fdc000bf0e200 */
[----:B0-----:R-:W-:Y:S01]  /*2390*/  @!P0 FMUL R19, R19, 1.175494350822287508e-38 ;  /* 0x0080000013138820 */ /* 0x001fe20000400000 */
[----:B------:R-:W-:Y:S06]  /*23a0*/  BRA `(.L_x_5326) ;  /* 0x0000000800307947 */ /* 0x000fec0003800000 */
.L_x_5334:
        /* <DEDUP_REMOVED lines=26> */
.L_x_5337:
        /* <DEDUP_REMOVED lines=13> */
.L_x_5336:
[----:B------:R-:W2:Y:S02]  /*2620*/  LDG.E.U16 R4, desc[UR36][R4.64] ;  /* 0x0000002404047981 */ /* 0x000ea4000c1e1500 */
[----:B--2---:R-:W-:Y:S01]  /*2630*/  IMAD.U32 R19, R4, 0x10000, RZ ;  /* 0x0001000004137824 */ /* 0x004fe200078e00ff */
[----:B------:R-:W-:Y:S06]  /*2640*/  BRA `(.L_x_5326) ;  /* 0x0000000400887947 */ /* 0x000fec0003800000 */
.L_x_5333:
        /* <DEDUP_REMOVED lines=11> */
.L_x_5340:
        /* <DEDUP_REMOVED lines=20> */
.L_x_5342:
[----:B------:R-:W-:Y:S05]  /*2840*/  BSYNC B0 ;  /* 0x0000000000007941 */ /* 0x000fea0003800000 */
.L_x_5341:
[----:B------:R-:W-:Y:S01]  /*2850*/  IMAD.SHL.U32 R3, R3, 0x100000, RZ ;  /* 0x0010000003037824 */ /* 0x000fe200078e00ff */
[----:B------:R-:W-:-:S04]  /*2860*/  LEA R0, R0, 0x3b800000, 0x17 ;  /* 0x3b80000000007811 */ /* 0x000fc800078eb8ff */
[----:B------:R-:W-:Y:S01]  /*2870*/  LOP3.LUT R19, R0, R3, R19, 0xfe, !PT ;  /* 0x0000000300137212 */ /* 0x000fe200078efe13 */
[----:B------:R-:W-:Y:S06]  /*2880*/  BRA `(.L_x_5326) ;  /* 0x0000000000f87947 */ /* 0x000fec0003800000 */
.L_x_5339:
        /* <DEDUP_REMOVED lines=20> */
.L_x_5344:
[----:B------:R-:W-:Y:S05]  /*29d0*/  BSYNC B0 ;  /* 0x0000000000007941 */ /* 0x000fea0003800000 */
.L_x_5343:
[----:B------:R-:W-:Y:S01]  /*29e0*/  IMAD.SHL.U32 R3, R3, 0x200000, RZ ;  /* 0x0020000003037824 */ /* 0x000fe200078e00ff */
[----:B------:R-:W-:-:S04]  /*29f0*/  LEA R0, R0, 0x37800000, 0x17 ;  /* 0x3780000000007811 */ /* 0x000fc800078eb8ff */
[----:B------:R-:W-:Y:S01]  /*2a00*/  LOP3.LUT R19, R0, R3, R19, 0xfe, !PT ;  /* 0x0000000300137212 */ /* 0x000fe200078efe13 */
[----:B------:R-:W-:Y:S06]  /*2a10*/  BRA `(.L_x_5326) ;  /* 0x0000000000947947 */ /* 0x000fec0003800000 */
.L_x_5338:
        /* <DEDUP_REMOVED lines=14> */
.L_x_5325:
        /* <DEDUP_REMOVED lines=16> */
.L_x_5347:
[----:B------:R-:W-:Y:S01]  /*2c00*/  IMAD.MOV.U32 R19, RZ, RZ, RZ ;  /* 0x000000ffff137224 */ /* 0x000fe200078e00ff */
[----:B------:R-:W-:Y:S06]  /*2c10*/  BRA `(.L_x_5326) ;  /* 0x0000000000147947 */ /* 0x000fec0003800000 */
.L_x_5346:
[----:B------:R-:W2:Y:S02]  /*2c20*/  LDG.E.64 R4, desc[UR36][R4.64] ;  /* 0x0000002404047981 */ /* 0x000ea4000c1e1b00 */
[----:B--2---:R0:W2:Y:S01]  /*2c30*/  I2F.U64 R19, R4 ;  /* 0x0000000400137312 */ /* 0x0040a20000301000 */
[----:B------:R-:W-:Y:S05]  /*2c40*/  BRA `(.L_x_5326) ;  /* 0x0000000000087947 */ /* 0x000fea0003800000 */
.L_x_5345:
[----:B------:R-:W2:Y:S02]  /*2c50*/  LDG.E R4, desc[UR36][R4.64] ;  /* 0x0000002404047981 */ /* 0x000ea4000c1e1900 */
[----:B--2---:R-:W-:-:S07]  /*2c60*/  I2FP.F32.U32 R19, R4 ;  /* 0x0000000400137245 */ /* 0x004fce0000201000 */
.L_x_5326:
[----:B------:R-:W-:Y:S05]  /*2c70*/  BSYNC B6 ;  /* 0x0000000000067941 */ /* 0x000fea0003800000 */
.L_x_5320:
[----:B------:R-:W-:-:S07]  /*2c80*/  VIADD R22, R22, 0x80 ;  /* 0x0000008016167836 */ /* 0x000fce0000000000 */
.L_x_5319:
[----:B------:R-:W-:Y:S05]  /*2c90*/  BSYNC B7 ;  /* 0x0000000000077941 */ /* 0x000fea0003800000 */
.L_x_5318:
[----:B------:R-:W-:Y:S01]  /*2ca0*/  ISETP.GE.AND P0, PT, R22, R25, PT ;  /* 0x000000191600720c */ /* 0x000fe20003f06270 */
[----:B------:R-:W-:-:S12]  /*2cb0*/  BSSY B6, `(.L_x_5348) ;  /* 0x00000e1000067945 */ /* 0x000fd80003800000 */
[----:B------:R-:W-:Y:S05]  /*2cc0*/  @P0 BRA `(.L_x_5349) ;  /* 0x0000000c007c0947 */ /* 0x000fea0003800000 */
[----:B0-2-4-:R-:W0:Y:S01]  /*2cd0*/  LDC.64 R4, c[0x0][0x228] ;  /* 0x00008a00ff047b82 */ /* 0x015e220000000a00 */
        /* <DEDUP_REMOVED lines=19> */
.L_x_5353:
[----:B------:R-:W2:Y:S02]  /*2e10*/  LDG.E.U8 R4, desc[UR36][R4.64] ;  /* 0x0000002404047981 */ /* 0x000ea4000c1e1100 */
[----:B--2---:R-:W-:Y:S01]  /*2e20*/  I2FP.F32.U32 R16, R4 ;  /* 0x0000000400107245 */ /* 0x004fe20000201000 */
[----:B------:R-:W-:Y:S06]  /*2e30*/  BRA `(.L_x_5349) ;  /* 0x0000000c00207947 */ /* 0x000fec0003800000 */
.L_x_5352:
        /* <DEDUP_REMOVED lines=9> */
.L_x_5356:
[----:B------:R-:W2:Y:S02]  /*2ed0*/  LDG.E R4, desc[UR36][R4.64] ;  /* 0x0000002404047981 */ /* 0x000ea4000c1e1900 */
[----:B--2---:R-:W-:Y:S01]  /*2ee0*/  I2FP.F32.S32 R16, R4 ;  /* 0x0000000400107245 */ /* 0x004fe20000201400 */
[----:B------:R-:W-:Y:S06]  /*2ef0*/  BRA `(.L_x_5349) ;  /* 0x0000000800f07947 */ /* 0x000fec0003800000 */
.L_x_5355:
[----:B------:R-:W2:Y:S02]  /*2f00*/  LDG.E.U16 R4, desc[UR36][R4.64] ;  /* 0x0000002404047981 */ /* 0x000ea4000c1e1500 */
[----:B--2---:R0:W2:Y:S01]  /*2f10*/  I2F.S16 R16, R4 ;  /* 0x0000000400107306 */ /* 0x0040a20000101400 */
[----:B------:R-:W-:Y:S05]  /*2f20*/  BRA `(.L_x_5349) ;  /* 0x0000000800e47947 */ /* 0x000fea0003800000 */
.L_x_5351:
        /* <DEDUP_REMOVED lines=8> */
.L_x_5358:
[----:B------:R-:W2:Y:S02]  /*2fb0*/  LDG.E.U16 R4, desc[UR36][R4.64] ;  /* 0x0000002404047981 */ /* 0x000ea4000c1e1500 */
[----:B--2---:R-:W-:Y:S01]  /*2fc0*/  HADD2.F32 R16, -RZ, R4.H0_H0 ;  /* 0x20000004ff107230 */ /* 0x004fe20000004100 */
[----:B------:R-:W-:Y:S06]  /*2fd0*/  BRA `(.L_x_5349) ;  /* 0x0000000800b87947 */ /* 0x000fec0003800000 */
.L_x_5357:
        /* <DEDUP_REMOVED lines=8> */
.L_x_5360:
[----:B------:R-:W2:Y:S02]  /*3060*/  LDG.E.U16 R4, desc[UR36][R4.64] ;  /* 0x0000002404047981 */ /* 0x000ea4000c1e1500 */
[----:B--2---:R-:W-:Y:S01]  /*3070*/  HADD2.F32 R16, -RZ, R4.H0_H0 ;  /* 0x20000004ff107230 */ /* 0x004fe20000004100 */
[----:B------:R-:W-:Y:S06]  /*3080*/  BRA `(.L_x_5349) ;  /* 0x00000008008c7947 */ /* 0x000fec0003800000 */
.L_x_5359:
[----:B------:R-:W2:Y:S01]  /*3090*/  LDG.E.64 R4, desc[UR36][R4.64] ;  /* 0x0000002404047981 */ /* 0x000ea2000c1e1b00 */
[----:B------:R-:W-:Y:S01]  /*30a0*/  UMOV UR4, 0xf0000000 ;  /* 0xf000000000047882 */ /* 0x000fe20000000000 */
[----:B------:R-:W-:Y:S01]  /*30b0*/  UMOV UR5, 0x380fffff ;  /* 0x380fffff00057882 */ /* 0x000fe20000000000 */
[----:B--2---:R-:W0:Y:S01]  /*30c0*/  F2F.F32.F64 R16, R4 ;  /* 0x0000000400107310 */ /* 0x004e220000301000 */
[----:B------:R-:W-:-:S14]  /*30d0*/  DSETP.GEU.AND P0, PT, |R4|, UR4, PT ;  /* 0x0000000404007e2a */ /* 0x000fdc000bf0e200 */
[----:B0-----:R-:W-:Y:S01]  /*30e0*/  @!P0 FMUL R16, R16, 1.175494350822287508e-38 ;  /* 0x0080000010108820 */ /* 0x001fe20000400000 */
[----:B------:R-:W-:Y:S06]  /*30f0*/  BRA `(.L_x_5349) ;  /* 0x0000000800707947 */ /* 0x000fec0003800000 */
.L_x_5350:
        /* <DEDUP_REMOVED lines=12> */
.L_x_5363:
[----:B------:R-:W2:Y:S01]  /*31c0*/  LDG.E.64 R4, desc[UR36][R4.64] ;  /* 0x0000002404047981 */ /* 0x000ea2000c1e1b00 */
[----:B------:R-:W-:Y:S01]  /*31d0*/  UMOV UR4, 0xf0000000 ;  /* 0xf000000000047882 */ /* 0x000fe20000000000 */
[----:B------:R-:W-:Y:S01]  /*31e0*/  UMOV UR5, 0x380fffff ;  /* 0x380fffff00057882 */ /* 0x000fe20000000000 */
[----:B--2---:R-:W0:Y:S01]  /*31f0*/  F2F.F32.F64 R16, R4 ;  /* 0x0000000400107310 */ /* 0x004e220000301000 */
[----:B------:R-:W-:-:S14]  /*3200*/  DSETP.GEU.AND P0, PT, |R4|, UR4, PT ;  /* 0x0000000404007e2a */ /* 0x000fdc000bf0e200 */
[----:B0-----:R-:W-:Y:S01]  /*3210*/  @!P0 FMUL R16, R16, 1.175494350822287508e-38 ;  /* 0x0080000010108820 */ /* 0x001fe20000400000 */
[----:B------:R-:W-:Y:S06]  /*3220*/  BRA `(.L_x_5349) ;  /* 0x0000000800247947 */ /* 0x000fec0003800000 */
.L_x_5362:
        /* <DEDUP_REMOVED lines=26> */
.L_x_5365:
        /* <DEDUP_REMOVED lines=13> */
.L_x_5364:
[----:B------:R-:W2:Y:S02]  /*34a0*/  LDG.E.U16 R4, desc[UR36][R4.64] ;  /* 0x0000002404047981 */ /* 0x000ea4000c1e1500 */
[----:B--2---:R-:W-:Y:S01]  /*34b0*/  IMAD.U32 R16, R4, 0x10000, RZ ;  /* 0x0001000004107824 */ /* 0x004fe200078e00ff */
[----:B------:R-:W-:Y:S06]  /*34c0*/  BRA `(.L_x_5349) ;  /* 0x00000004007c7947 */ /* 0x000fec0003800000 */
.L_x_5361:
        /* <DEDUP_REMOVED lines=11> */
.L_x_5368:
        /* <DEDUP_REMOVED lines=19> */
.L_x_5370:
[----:B------:R-:W-:Y:S05]  /*36b0*/  BSYNC B0 ;  /* 0x0000000000007941 */ /* 0x000fea0003800000 */
.L_x_5369:
[----:B------:R-:W-:Y:S01]  /*36c0*/  IMAD.SHL.U32 R3, R3, 0x100000, RZ ;  /* 0x0010000003037824 */ /* 0x000fe200078e00ff */
[----:B------:R-:W-:-:S04]  /*36d0*/  LEA R5, R0, 0x3b800000, 0x17 ;  /* 0x3b80000000057811 */ /* 0x000fc800078eb8ff */
[----:B------:R-:W-:Y:S01]  /*36e0*/  LOP3.LUT R16, R5, R3, R16, 0xfe, !PT ;  /* 0x0000000305107212 */ /* 0x000fe200078efe10 */
[----:B------:R-:W-:Y:S06]  /*36f0*/  BRA `(.L_x_5349) ;  /* 0x0000000000f07947 */ /* 0x000fec0003800000 */
.L_x_5367:
        /* <DEDUP_REMOVED lines=19> */
.L_x_5372:
[----:B------:R-:W-:Y:S05]  /*3830*/  BSYNC B0 ;  /* 0x0000000000007941 */ /* 0x000fea0003800000 */
.L_x_5371:
[----:B------:R-:W-:Y:S01]  /*3840*/  IMAD.SHL.U32 R3, R3, 0x200000, RZ ;  /* 0x0020000003037824 */ /* 0x000fe200078e00ff */
[----:B------:R-:W-:-:S04]  /*3850*/  LEA R5, R0, 0x37800000, 0x17 ;  /* 0x3780000000057811 */ /* 0x000fc800078eb8ff */
[----:B------:R-:W-:Y:S01]  /*3860*/  LOP3.LUT R16, R5, R3, R16, 0xfe, !PT ;  /* 0x0000000305107212 */ /* 0x000fe200078efe10 */
[----:B------:R-:W-:Y:S06]  /*3870*/  BRA `(.L_x_5349) ;  /* 0x0000000000907947 */ /* 0x000fec0003800000 */
.L_x_5366:
        /* <DEDUP_REMOVED lines=14> */
.L_x_5354:
        /* <DEDUP_REMOVED lines=16> */
.L_x_5375:
[----:B------:R-:W-:Y:S05]  /*3a60*/  BRA `(.L_x_5349) ;  /* 0x0000000000147947 */ /* 0x000fea0003800000 */
.L_x_5374:
[----:B------:R-:W2:Y:S02]  /*3a70*/  LDG.E.64 R4, desc[UR36][R4.64] ;  /* 0x0000002404047981 */ /* 0x000ea4000c1e1b00 */
[----:B--2---:R0:W2:Y:S01]  /*3a80*/  I2F.U64 R16, R4 ;  /* 0x0000000400107312 */ /* 0x0040a20000301000 */
[----:B------:R-:W-:Y:S05]  /*3a90*/  BRA `(.L_x_5349) ;  /* 0x0000000000087947 */ /* 0x000fea0003800000 */
.L_x_5373:
[----:B------:R-:W2:Y:S02]  /*3aa0*/  LDG.E R4, desc[UR36][R4.64] ;  /* 0x0000002404047981 */ /* 0x000ea4000c1e1900 */
[----:B--2---:R-:W-:-:S07]  /*3ab0*/  I2FP.F32.U32 R16, R4 ;  /* 0x0000000400107245 */ /* 0x004fce0000201000 */
.L_x_5349:
[----:B------:R-:W-:Y:S05]  /*3ac0*/  BSYNC B6 ;  /* 0x0000000000067941 */ /* 0x000fea0003800000 */
.L_x_5348:
        /* <DEDUP_REMOVED lines=9> */
[----:B------:R-:W0:Y:S08]  /*3b60*/  @!P3 LDC R6, c[0x0][0x218] ;  /* 0x00008600ff06bb82 */ /* 0x000e300000000800 */
[----:B--2---:R-:W2:Y:S08]  /*3b70*/  @!P1 LDC R5, c[0x0][0x218] ;  /* 0x00008600ff059b82 */ /* 0x004eb00000000800 */
[----:B------:R-:W1:Y:S08]  /*3b80*/  @!P2 LDC R7, c[0x0][0x218] ;  /* 0x00008600ff07ab82 */ /* 0x000e700000000800 */
[----:B------:R-:W4:Y:S01]  /*3b90*/  @!P0 LDC R3, c[0x0][0x218] ;  /* 0x00008600ff038b82 */ /* 0x000f220000000800 */
[----:B0-----:R-:W3:Y:S08]  /*3ba0*/  @!P3 MUFU.RCP R6, R6 ;  /* 0x000000060006b308 */ /* 0x001ef00000001000 */
[----:B--2---:R-:W0:Y:S08]  /*3bb0*/  @!P1 MUFU.RCP R8, R5 ;  /* 0x0000000500089308 */ /* 0x004e300000001000 */
[----:B-1----:R-:W1:Y:S01]  /*3bc0*/  @!P2 MUFU.RCP R7, R7 ;  /* 0x000000070007a308 */ /* 0x002e620000001000 */
[----:B---3-5:R-:W-:-:S07]  /*3bd0*/  @!P3 FMUL.FTZ R0, R6, R17 ;  /* 0x000000110600b220 */ /* 0x028fce0000410000 */
[----:B----4-:R-:W2:Y:S01]  /*3be0*/  @!P0 MUFU.RCP R3, R3 ;  /* 0x0000000300038308 */ /* 0x010ea20000001000 */
[----:B0-----:R-:W-:-:S07]  /*3bf0*/  @!P1 FMUL.FTZ R23, R8, R19 ;  /* 0x0000001308179220 */ /* 0x001fce0000410000 */
[----:B------:R0:W3:Y:S01]  /*3c00*/  @!P3 FRND.TRUNC R4, R0 ;  /* 0x000000000004b307 */ /* 0x0000e2000020d000 */
[----:B-1----:R-:W-:Y:S02]  /*3c10*/  @!P2 FMUL.FTZ R17, R7, R16 ;  /* 0x000000100711a220 */ /* 0x002fe40000410000 */
[----:B------:R-:W1:Y:S05]  /*3c20*/  LDC.U8 R16, c[0x0][0x23c] ;  /* 0x00008f00ff107b82 */ /* 0x000e6a0000000000 */
[----:B------:R0:W4:Y:S01]  /*3c30*/  @!P1 FRND.TRUNC R22, R23 ;  /* 0x0000001700169307 */ /* 0x000122000020d000 */
[----:B--2---:R-:W-:-:S07]  /*3c40*/  @!P0 FMUL.FTZ R19, R3, R18 ;  /* 0x0000001203138220 */ /* 0x004fce0000410000 */
[----:B------:R0:W2:Y:S08]  /*3c50*/  @!P2 FRND.TRUNC R24, R17 ;  /* 0x000000110018a307 */ /* 0x0000b0000020d000 */
[----:B------:R0:W0:Y:S01]  /*3c60*/  @!P0 FRND.TRUNC R18, R19 ;  /* 0x0000001300128307 */ /* 0x000022000020d000 */
[----:B---34-:R-:W-:Y:S05]  /*3c70*/  @P3 BRA `(.L_x_5377) ;  /* 0x0000000c00f83947 */ /* 0x018fea0003800000 */
[----:B------:R-:W3:Y:S01]  /*3c80*/  LDC.64 R8, c[0x0][0x220] ;  /* 0x00008800ff087b82 */ /* 0x000ee20000000a00 */
[----:B------:R-:W-:Y:S01]  /*3c90*/  IMAD R3, R2, 0x200, R26 ;  /* 0x0000020002037824 */ /* 0x000fe200078e021a */
[----:B-1----:R-:W-:Y:S01]  /*3ca0*/  PRMT R6, R16, 0x9910, RZ ;  /* 0x0000991010067816 */ /* 0x002fe200000000ff */
        /* <DEDUP_REMOVED lines=15> */
[----:B------:R-:W1:Y:S01]  /*3da0*/  F2I.TRUNC.NTZ R3, R0 ;  /* 0x0000000000037305 */ /* 0x000e62000020f100 */
[----:B------:R-:W-:Y:S01]  /*3db0*/  IMAD.MOV.U32 R26, RZ, RZ, R28 ;  /* 0x000000ffff1a7224 */ /* 0x000fe200078e001c */
[----:B-1----:R1:W-:Y:S01]  /*3dc0*/  STG.E.U8 desc[UR36][R8.64], R3 ;  /* 0x0000000308007986 */ /* 0x0023e2000c101124 */
[----:B------:R-:W-:Y:S05]  /*3dd0*/  BRA `(.L_x_5377) ;  /* 0x0000000c00a07947 */ /* 0x000fea0003800000 */
.L_x_5381:
[----:B------:R-:W1:Y:S01]  /*3de0*/  F2I.S64.TRUNC R4, R0 ;  /* 0x0000000000047311 */ /* 0x000e62000020d900 */
[----:B------:R-:W-:Y:S01]  /*3df0*/  IMAD.MOV.U32 R26, RZ, RZ, R28 ;  /* 0x000000ffff1a7224 */ /* 0x000fe200078e001c */
[----:B-1----:R1:W-:Y:S01]  /*3e00*/  STG.E.U8 desc[UR36][R8.64], R4 ;  /* 0x0000000408007986 */ /* 0x0023e2000c101124 */
[----:B------:R-:W-:Y:S05]  /*3e10*/  BRA `(.L_x_5377) ;  /* 0x0000000c00907947 */ /* 0x000fea0003800000 */
.L_x_5380:
[----:B------:R-:W-:-:S13]  /*3e20*/  ISETP.NE.AND P0, PT, R3, 0x2, PT ;  /* 0x000000020300780c */ /* 0x000fda0003f05270 */
[----:B------:R-:W-:Y:S05]  /*3e30*/  @!P0 BRA `(.L_x_5383) ;  /* 0x0000000000308947 */ /* 0x000fea0003800000 */
[----:B------:R-:W-:-:S13]  /*3e40*/  ISETP.NE.AND P0, PT, R3, 0x3, PT ;  /* 0x000000030300780c */ /* 0x000fda0003f05270 */
[----:B------:R-:W-:Y:S05]  /*3e50*/  @!P0 BRA `(.L_x_5384) ;  /* 0x0000000000188947 */ /* 0x000fea0003800000 */
[----:B------:R-:W-:-:S13]  /*3e60*/  ISETP.NE.AND P0, PT, R3, 0x4, PT ;  /* 0x000000040300780c */ /* 0x000fda0003f05270 */
[----:B------:R-:W-:Y:S05]  /*3e70*/  @P0 BRA `(.L_x_5382) ;  /* 0x0000000c00140947 */ /* 0x000fea0003800000 */
[----:B------:R-:W1:Y:S01]  /*3e80*/  F2I.S64.TRUNC R4, R0 ;  /* 0x0000000000047311 */ /* 0x000e62000020d900 */
[----:B------:R-:W-:Y:S01]  /*3e90*/  IMAD.MOV.U32 R26, RZ, RZ, R28 ;  /* 0x000000ffff1a7224 */ /* 0x000fe200078e001c */
[----:B-1----:R1:W-:Y:S01]  /*3ea0*/  STG.E.64 desc[UR36][R8.64], R4 ;  /* 0x0000000408007986 */ /* 0x0023e2000c101b24 */
[----:B------:R-:W-:Y:S05]  /*3eb0*/  BRA `(.L_x_5377) ;  /* 0x0000000c00687947 */ /* 0x000fea0003800000 */
.L_x_5384:
[----:B------:R-:W1:Y:S01]  /*3ec0*/  F2I.TRUNC.NTZ R3, R0 ;  /* 0x0000000000037305 */ /* 0x000e62000020f100 */
[----:B------:R-:W-:Y:S01]  /*3ed0*/  IMAD.MOV.U32 R26, RZ, RZ, R28 ;  /* 0x000000ffff1a7224 */ /* 0x000fe200078e001c */
[----:B-1----:R1:W-:Y:S01]  /*3ee0*/  STG.E desc[UR36][R8.64], R3 ;  /* 0x0000000308007986 */ /* 0x0023e2000c101924 */
[----:B------:R-:W-:Y:S05]  /*3ef0*/  BRA `(.L_x_5377) ;  /* 0x0000000c00587947 */ /* 0x000fea0003800000 */
.L_x_5383:
[----:B------:R-:W1:Y:S01]  /*3f00*/  F2I.TRUNC.NTZ R3, R0 ;  /* 0x0000000000037305 */ /* 0x000e62000020f100 */
[----:B------:R-:W-:Y:S01]  /*3f10*/  IMAD.MOV.U32 R26, RZ, RZ, R28 ;  /* 0x000000ffff1a7224 */ /* 0x000fe200078e001c */
[----:B-1----:R1:W-:Y:S01]  /*3f20*/  STG.E.U16 desc[UR36][R8.64], R3 ;  /* 0x0000000308007986 */ /* 0x0023e2000c101524 */
[----:B------:R-:W-:Y:S05]  /*3f30*/  BRA `(.L_x_5377) ;  /* 0x0000000c00487947 */ /* 0x000fea0003800000 */
.L_x_5379:
        /* <DEDUP_REMOVED lines=9> */
.L_x_5386:
[----:B------:R-:W-:Y:S01]  /*3fd0*/  F2FP.F16.F32.PACK_AB R4, RZ, R4 ;  /* 0x00000004ff04723e */ /* 0x000fe200000000ff */
[----:B------:R-:W-:-:S04]  /*3fe0*/  IMAD.MOV.U32 R26, RZ, RZ, R28 ;  /* 0x000000ffff1a7224 */ /* 0x000fc800078e001c */
[----:B------:R1:W-:Y:S01]  /*3ff0*/  STG.E.U16 desc[UR36][R8.64], R4 ;  /* 0x0000000408007986 */ /* 0x0003e2000c101524 */
[----:B------:R-:W-:Y:S05]  /*4000*/  BRA `(.L_x_5377) ;  /* 0x0000000c00147947 */ /* 0x000fea0003800000 */
.L_x_5385:
        /* <DEDUP_REMOVED lines=10> */
.L_x_5388:
[----:B------:R-:W-:Y:S01]  /*40b0*/  F2FP.F16.F32.PACK_AB R3, RZ, R4 ;  /* 0x00000004ff03723e */ /* 0x000fe200000000ff */
[----:B------:R-:W-:-:S03]  /*40c0*/  IMAD.MOV.U32 R26, RZ, RZ, R28 ;  /* 0x000000ffff1a7224 */ /* 0x000fc600078e001c */
[----:B------:R-:W-:-:S05]  /*40d0*/  PRMT R3, R3, 0x5410, RZ ;  /* 0x0000541003037816 */ /* 0x000fca00000000ff */
[----:B------:R1:W-:Y:S01]  /*40e0*/  STG.E desc[UR36][R8.64], R3 ;  /* 0x0000000308007986 */ /* 0x0003e2000c101924 */
[----:B------:R-:W-:Y:S05]  /*40f0*/  BRA `(.L_x_5377) ;  /* 0x0000000800d87947 */ /* 0x000fea0003800000 */
.L_x_5387:
[----:B------:R-:W-:Y:S01]  /*4100*/  FMUL.FTZ R4, R4, 1 ;  /* 0x3f80000004047820 */ /* 0x000fe20000410000 */
[----:B------:R-:W-:-:S05]  /*4110*/  IMAD.MOV.U32 R26, RZ, RZ, R28 ;  /* 0x000000ffff1a7224 */ /* 0x000fca00078e001c */
[----:B------:R-:W1:Y:S02]  /*4120*/  F2F.F64.F32 R4, R4 ;  /* 0x0000000400047310 */ /* 0x000e640000201800 */
[----:B-1----:R1:W-:Y:S01]  /*4130*/  STG.E.64 desc[UR36][R8.64], R4 ;  /* 0x0000000408007986 */ /* 0x0023e2000c101b24 */
[----:B------:R-:W-:Y:S05]  /*4140*/  BRA `(.L_x_5377) ;  /* 0x0000000800c47947 */ /* 0x000fea0003800000 */
.L_x_5378:
        /* <DEDUP_REMOVED lines=13> */
.L_x_5391:
[----:B------:R-:W-:Y:S01]  /*4220*/  FMUL.FTZ R4, R4, 1 ;  /* 0x3f80000004047820 */ /* 0x000fe20000410000 */
[----:B------:R-:W-:Y:S01]  /*4230*/  CS2R R6, SRZ ;  /* 0x0000000000067805 */ /* 0x000fe2000001ff00 */
[----:B------:R-:W-:-:S04]  /*4240*/  IMAD.MOV.U32 R26, RZ, RZ, R28 ;  /* 0x000000ffff1a7224 */ /* 0x000fc800078e001c */
[----:B------:R-:W1:Y:S02]  /*4250*/  F2F.F64.F32 R4, R4 ;  /* 0x0000000400047310 */ /* 0x000e640000201800 */
[----:B-1----:R1:W-:Y:S01]  /*4260*/  STG.E.128 desc[UR36][R8.64], R4 ;  /* 0x0000000408007986 */ /* 0x0023e2000c101d24 */
[----:B------:R-:W-:Y:S05]  /*4270*/  BRA `(.L_x_5377) ;  /* 0x0000000800787947 */ /* 0x000fea0003800000 */
.L_x_5390:
        /* <DEDUP_REMOVED lines=8> */
[----:B0-----:R-:W-:Y:S02]  /*4300*/  LOP3.LUT R0, R4, 0x80000000, RZ, 0xc0, !PT ;  /* 0x8000000004007812 */ /* 0x001fe400078ec0ff */
        /* <DEDUP_REMOVED lines=11> */
.L_x_5395:
[----:B------:R-:W-:Y:S05]  /*43c0*/  BSYNC B0 ;  /* 0x0000000000007941 */ /* 0x000fea0003800000 */
.L_x_5394:
[----:B------:R-:W-:Y:S01]  /*43d0*/  LOP3.LUT R5, R0, R5, RZ, 0xfc, !PT ;  /* 0x0000000500057212 */ /* 0x000fe200078efcff */
[----:B------:R-:W-:-:S04]  /*43e0*/  IMAD.MOV.U32 R26, RZ, RZ, R28 ;  /* 0x000000ffff1a7224 */ /* 0x000fc800078e001c */
[----:B------:R0:W-:Y:S01]  /*43f0*/  STG.E.U8 desc[UR36][R8.64], R5 ;  /* 0x0000000508007986 */ /* 0x0001e2000c101124 */
[----:B------:R-:W-:Y:S05]  /*4400*/  BRA `(.L_x_5377) ;  /* 0x0000000800147947 */ /* 0x000fea0003800000 */
.L_x_5393:
[----:B------:R-:W-:Y:S01]  /*4410*/  LOP3.LUT R5, R4, 0x7fffffff, RZ, 0xc0, !PT ;  /* 0x7fffffff04057812 */ /* 0x000fe200078ec0ff */
[----:B------:R-:W-:Y:S03]  /*4420*/  BSSY B0, `(.L_x_5396) ;  /* 0x000000e000007945 */ /* 0x000fe60003800000 */
[----:B------:R-:W-:-:S13]  /*4430*/  ISETP.GT.U32.AND P0, PT, R5, 0x477fffff, PT ;  /* 0x477fffff0500780c */ /* 0x000fda0003f04070 */
[----:B------:R-:W-:Y:S05]  /*4440*/  @P0 BRA `(.L_x_5397) ;  /* 0x0000000000200947 */ /* 0x000fea0003800000 */
[----:B------:R-:W-:-:S13]  /*4450*/  ISETP.GE.U32.AND P0, PT, R5, 0x38800000, PT ;  /* 0x388000000500780c */ /* 0x000fda0003f06070 */
[----:B0-----:R-:W-:-:S04]  /*4460*/  @P0 SHF.R.U32.HI R0, RZ, 0x15, R4 ;  /* 0x00000015ff000819 */ /* 0x001fc80000011604 */
[----:B------:R-:W-:-:S04]  /*4470*/  @P0 LOP3.LUT R3, R0, 0x1, RZ, 0xc0, !PT ;  /* 0x0000000100030812 */ /* 0x000fc800078ec0ff */
[----:B------:R-:W-:Y:S01]  /*4480*/  @P0 IADD3 R0, R4, 0x80fffff, R3 ;  /* 0x080fffff04000810 */ /* 0x000fe20007ffe003 */
[----:B------:R-:W-:-:S03]  /*4490*/  @!P0 FADD.FTZ R3, R5, 128 ;  /* 0x4300000005038421 */ /* 0x000fc60000010000 */
[----:B------:R-:W-:Y:S01]  /*44a0*/  @P0 SHF.R.U32.HI R0, RZ, 0x15, R0 ;  /* 0x00000015ff000819 */ /* 0x000fe20000011600 */
[----:B------:R-:W-:Y:S01]  /*44b0*/  @!P0 VIADD R0, R3, 0xbd000000 ;  /* 0xbd00000003008836 */ /* 0x000fe20000000000 */
[----:B------:R-:W-:Y:S06]  /*44c0*/  BRA `(.L_x_5398) ;  /* 0x00000000000c7947 */ /* 0x000fec0003800000 */
.L_x_5397:
[----:B0-----:R-:W-:Y:S01]  /*44d0*/  IMAD.MOV.U32 R0, RZ, RZ, 0x7f ;  /* 0x0000007fff007424 */ /* 0x001fe200078e00ff */
[----:B------:R-:W-:-:S04]  /*44e0*/  ISETP.GT.U32.AND P0, PT, R5, 0x7f800000, PT ;  /* 0x7f8000000500780c */ /* 0x000fc80003f04070 */
[----:B------:R-:W-:-:S09]  /*44f0*/  SEL R0, R0, 0x7c, P0 ;  /* 0x0000007c00007807 */ /* 0x000fd20000000000 */
.L_x_5398:
[----:B------:R-:W-:Y:S05]  /*4500*/  BSYNC B0 ;  /* 0x0000000000007941 */ /* 0x000fea0003800000 */
.L_x_5396:
[----:B------:R-:W-:Y:S01]  /*4510*/  LOP3.LUT R4, R4, 0x80000000, RZ, 0xc0, !PT ;  /* 0x8000000004047812 */ /* 0x000fe200078ec0ff */
[----:B------:R-:W-:-:S03]  /*4520*/  IMAD.MOV.U32 R26, RZ, RZ, R28 ;  /* 0x000000ffff1a7224 */ /* 0x000fc600078e001c */
[----:B------:R-:W-:-:S04]  /*4530*/  SHF.R.U32.HI R3, RZ, 0x18, R4 ;  /* 0x00000018ff037819 */ /* 0x000fc80000011604 */
[----:B------:R-:W-:-:S05]  /*4540*/  LOP3.LUT R3, R0, R3, RZ, 0xfc, !PT ;  /* 0x0000000300037212 */ /* 0x000fca00078efcff */
[----:B------:R0:W-:Y:S01]  /*4550*/  STG.E.U8 desc[UR36][R8.64], R3 ;  /* 0x0000000308007986 */ /* 0x0001e2000c101124 */
[----:B------:R-:W-:Y:S05]  /*4560*/  BRA `(.L_x_5377) ;  /* 0x0000000400bc7947 */ /* 0x000fea0003800000 */
.L_x_5392:
[----:B------:R-:W-:Y:S01]  /*4570*/  F2FP.BF16.F32.PACK_AB R4, RZ, R4 ;  /* 0x00000004ff04723e */ /* 0x000fe200000010ff */
[----:B------:R-:W-:-:S04]  /*4580*/  IMAD.MOV.U32 R26, RZ, RZ, R28 ;  /* 0x000000ffff1a7224 */ /* 0x000fc800078e001c */
[----:B------:R1:W-:Y:S01]  /*4590*/  STG.E.U16 desc[UR36][R8.64], R4 ;  /* 0x0000000408007986 */ /* 0x0003e2000c101524 */
[----:B------:R-:W-:Y:S05]  /*45a0*/  BRA `(.L_x_5377) ;  /* 0x0000000400ac7947 */ /* 0x000fea0003800000 */
.L_x_5389:
        /* <DEDUP_REMOVED lines=8> */
[----:B------:R-:W1:Y:S01]  /*4630*/  F2I.U32.TRUNC.NTZ R3, R0 ;  /* 0x0000000000037305 */ /* 0x000e62000020f000 */
[----:B------:R-:W-:Y:S01]  /*4640*/  IMAD.MOV.U32 R26, RZ, RZ, R28 ;  /* 0x000000ffff1a7224 */ /* 0x000fe200078e001c */
[----:B-1----:R1:W-:Y:S01]  /*4650*/  STG.E.U16 desc[UR36][R8.64], R3 ;  /* 0x0000000308007986 */ /* 0x0023e2000c101524 */
[----:B------:R-:W-:Y:S05]  /*4660*/  BRA `(.L_x_5377) ;  /* 0x00000004007c7947 */ /* 0x000fea0003800000 */
.L_x_5401:
[----:B------:R-:W-:Y:S01]  /*4670*/  LOP3.LUT R5, R4, 0x7fffffff, RZ, 0xc0, !PT ;  /* 0x7fffffff04057812 */ /* 0x000fe200078ec0ff */
[----:B------:R-:W-:Y:S01]  /*4680*/  BSSY B0, `(.L_x_5402) ;  /* 0x0000013000007945 */ /* 0x000fe20003800000 */
[----:B0-----:R-:W-:Y:S02]  /*4690*/  IMAD.MOV.U32 R0, RZ, RZ, 0x80 ;  /* 0x00000080ff007424 */ /* 0x001fe400078e00ff */
        /* <DEDUP_REMOVED lines=13> */
.L_x_5404:
[----:B------:R-:W-:-:S04]  /*4770*/  LOP3.LUT R4, R4, 0x80000000, RZ, 0xc0, !PT ;  /* 0x8000000004047812 */ /* 0x000fc800078ec0ff */
[----:B------:R-:W-:-:S04]  /*4780*/  SHF.R.U32.HI R4, RZ, 0x18, R4 ;  /* 0x00000018ff047819 */ /* 0x000fc80000011604 */
[----:B------:R-:W-:-:S04]  /*4790*/  LOP3.LUT R3, R3, R4, RZ, 0xfc, !PT ;  /* 0x0000000403037212 */ /* 0x000fc800078efcff */
[----:B------:R-:W-:-:S07]  /*47a0*/  PRMT R0, R3, 0x7610, R0 ;  /* 0x0000761003007816 */ /* 0x000fce0000000000 */
.L_x_5403:
[----:B------:R-:W-:Y:S05]  /*47b0*/  BSYNC B0 ;  /* 0x0000000000007941 */ /* 0x000fea0003800000 */
.L_x_5402:
[----:B------:R0:W-:Y:S01]  /*47c0*/  STG.E.U8 desc[UR36][R8.64], R0 ;  /* 0x0000000008007986 */ /* 0x0001e2000c101124 */
[----:B------:R-:W-:Y:S01]  /*47d0*/  IMAD.MOV.U32 R26, RZ, RZ, R28 ;  /* 0x000000ffff1a7224 */ /* 0x000fe200078e001c */
[----:B------:R-:W-:Y:S06]  /*47e0*/  BRA `(.L_x_5377) ;  /* 0x00000004001c7947 */ /* 0x000fec0003800000 */
.L_x_5400:
        /* <DEDUP_REMOVED lines=16> */
.L_x_5407:
[----:B------:R-:W-:-:S04]  /*48f0*/  LOP3.LUT R4, R4, 0x80000000, RZ, 0xc0, !PT ;  /* 0x8000000004047812 */ /* 0x000fc800078ec0ff */
[----:B------:R-:W-:-:S04]  /*4900*/  SHF.R.U32.HI R4, RZ, 0x18, R4 ;  /* 0x00000018ff047819 */ /* 0x000fc80000011604 */
[----:B------:R-:W-:-:S04]  /*4910*/  LOP3.LUT R3, R3, R4, RZ, 0xfc, !PT ;  /* 0x0000000403037212 */ /* 0x000fc800078efcff */
[----:B------:R-:W-:-:S07]  /*4920*/  PRMT R0, R3, 0x7610, R0 ;  /* 0x0000761003007816 */ /* 0x000fce0000000000 */
.L_x_5406:
[----:B------:R-:W-:Y:S05]  /*4930*/  BSYNC B0 ;  /* 0x0000000000007941 */ /* 0x000fea0003800000 */
.L_x_5405:
[----:B------:R0:W-:Y:S01]  /*4940*/  STG.E.U8 desc[UR36][R8.64], R0 ;  /* 0x0000000008007986 */ /* 0x0001e2000c101124 */
[----:B------:R-:W-:Y:S01]  /*4950*/  IMAD.MOV.U32 R26, RZ, RZ, R28 ;  /* 0x000000ffff1a7224 */ /* 0x000fe200078e001c */
[----:B------:R-:W-:Y:S06]  /*4960*/  BRA `(.L_x_5377) ;  /* 0x0000000000bc7947 */ /* 0x000fec0003800000 */
.L_x_5399:
        /* <DEDUP_REMOVED lines=10> */
[--C-:B0-----:R-:W-:Y:S02]  /*4a10*/  @P2 SHF.R.U32.HI R0, RZ, 0x16, R4.reuse ;  /* 0x00000016ff002819 */ /* 0x101fe40000011604 */
        /* <DEDUP_REMOVED lines=11> */
.L_x_5382:
[----:B------:R-:W-:Y:S01]  /*4ad0*/  MOV R14, 0x0 ;  /* 0x00000000000e7802 */ /* 0x000fe20000000f00 */
[----:B------:R-:W-:Y:S01]  /*4ae0*/  ULDC.64 UR4, c[0x4][0x178] ;  /* 0x01005e0000047ab9 */ /* 0x000fe20000000a00 */
[----:B------:R-:W-:Y:S01]  /*4af0*/  ULDC.64 UR6, c[0x4][0x180] ;  /* 0x0100600000067ab9 */ /* 0x000fe20000000a00 */
[----:B------:R-:W-:Y:S02]  /*4b00*/  IMAD.U32 R4, RZ, RZ, UR4 ;  /* 0x00000004ff047e24 */ /* 0x000fe4000f8e00ff */
[----:B------:R-:W-:Y:S01]  /*4b10*/  IMAD.U32 R5, RZ, RZ, UR5 ;  /* 0x00000005ff057e24 */ /* 0x000fe2000f8e00ff */
[----:B------:R-:W1:Y:S01]  /*4b20*/  LDC.64 R14, c[0x4][R14] ;  /* 0x010000000e0e7b82 */ /* 0x000e620000000a00 */
        /* <DEDUP_REMOVED lines=10> */
.L_x_5410:
[----:B------:R-:W-:Y:S01]  /*4bd0*/  IMAD.MOV.U32 R26, RZ, RZ, R28 ;  /* 0x000000ffff1a7224 */ /* 0x000fe200078e001c */
[----:B------:R-:W-:Y:S06]  /*4be0*/  BRA `(.L_x_5377) ;  /* 0x00000000001c7947 */ /* 0x000fec0003800000 */
.L_x_5409:
[----:B------:R-:W1:Y:S01]  /*4bf0*/  F2I.U64.TRUNC R4, R0 ;  /* 0x0000000000047311 */ /* 0x000e62000020d800 */
[----:B------:R-:W-:Y:S01]  /*4c00*/  IMAD.MOV.U32 R26, RZ, RZ, R28 ;  /* 0x000000ffff1a7224 */ /* 0x000fe200078e001c */
[----:B-1----:R1:W-:Y:S01]  /*4c10*/  STG.E.64 desc[UR36][R8.64], R4 ;  /* 0x0000000408007986 */ /* 0x0023e2000c101b24 */
[----:B------:R-:W-:Y:S05]  /*4c20*/  BRA `(.L_x_5377) ;  /* 0x00000000000c7947 */ /* 0x000fea0003800000 */
.L_x_5408:
[----:B------:R-:W1:Y:S01]  /*4c30*/  F2I.U32.TRUNC.NTZ R3, R0 ;  /* 0x0000000000037305 */ /* 0x000e62000020f000 */
[----:B------:R-:W-:Y:S01]  /*4c40*/  IMAD.MOV.U32 R26, RZ, RZ, R28 ;  /* 0x000000ffff1a7224 */ /* 0x000fe200078e001c */
[----:B-1----:R3:W-:Y:S06]  /*4c50*/  STG.E desc[UR36][R8.64], R3 ;  /* 0x0000000308007986 */ /* 0x0027ec000c101924 */
.L_x_5377:
[----:B------:R-:W-:Y:S05]  /*4c60*/  BSYNC B6 ;  /* 0x0000000000067941 */ /* 0x000fea0003800000 */
.L_x_5376:
[----:B------:R-:W-:Y:S01]  /*4c70*/  ISETP.GE.AND P0, PT, R26, R25, PT ;  /* 0x000000191a00720c */ /* 0x000fe20003f06270 */
[----:B------:R-:W-:-:S12]  /*4c80*/  BSSY B6, `(.L_x_5411) ;  /* 0x00001d6000067945 */ /* 0x000fd80003800000 */
        /* <DEDUP_REMOVED lines=22> */
.L_x_5416:
[----:B------:R-:W0:Y:S02]  /*4df0*/  F2I.S64.TRUNC R4, R19 ;  /* 0x0000001300047311 */ /* 0x000e24000020d900 */
[----:B0-----:R0:W-:Y:S01]  /*4e00*/  STG.E.U8 desc[UR36][R8.64], R4 ;  /* 0x0000000408007986 */ /* 0x0011e2000c101124 */
[----:B------:R-:W-:Y:S05]  /*4e10*/  BRA `(.L_x_5418) ;  /* 0x0000000c00407947 */ /* 0x000fea0003800000 */
.L_x_5415:
        /* <DEDUP_REMOVED lines=9> */
.L_x_5420:
[----:B------:R-:W0:Y:S02]  /*4eb0*/  F2I.TRUNC.NTZ R19, R19 ;  /* 0x0000001300137305 */ /* 0x000e24000020f100 */
[----:B0-----:R0:W-:Y:S01]  /*4ec0*/  STG.E desc[UR36][R8.64], R19 ;  /* 0x0000001308007986 */ /* 0x0011e2000c101924 */
[----:B------:R-:W-:Y:S05]  /*4ed0*/  BRA `(.L_x_5418) ;  /* 0x0000000c00107947 */ /* 0x000fea0003800000 */
.L_x_5419:
[----:B------:R-:W0:Y:S02]  /*4ee0*/  F2I.TRUNC.NTZ R19, R19 ;  /* 0x0000001300137305 */ /* 0x000e24000020f100 */
[----:B0-----:R0:W-:Y:S01]  /*4ef0*/  STG.E.U16 desc[UR36][R8.64], R19 ;  /* 0x0000001308007986 */ /* 0x0011e2000c101524 */
[----:B------:R-:W-:Y:S05]  /*4f00*/  BRA `(.L_x_5418) ;  /* 0x0000000c00047947 */ /* 0x000fea0003800000 */
.L_x_5414:
        /* <DEDUP_REMOVED lines=8> */
.L_x_5422:
[----:B------:R-:W-:-:S05]  /*4f90*/  F2FP.F16.F32.PACK_AB R18, RZ, R18 ;  /* 0x00000012ff12723e */ /* 0x000fca00000000ff */
[----:B------:R0:W-:Y:S01]  /*4fa0*/  STG.E.U16 desc[UR36][R8.64], R18 ;  /* 0x0000001208007986 */ /* 0x0001e2000c101524 */
[----:B------:R-:W-:Y:S05]  /*4fb0*/  BRA `(.L_x_5418) ;  /* 0x0000000800d87947 */ /* 0x000fea0003800000 */
.L_x_5421:
        /* <DEDUP_REMOVED lines=9> */
.L_x_5424:
[----:B------:R-:W-:-:S04]  /*5050*/  F2FP.F16.F32.PACK_AB R3, RZ, R18 ;  /* 0x00000012ff03723e */ /* 0x000fc800000000ff */
[----:B------:R-:W-:-:S05]  /*5060*/  PRMT R3, R3, 0x5410, RZ ;  /* 0x0000541003037816 */ /* 0x000fca00000000ff */
[----:B------:R0:W-:Y:S01]  /*5070*/  STG.E desc[UR36][R8.64], R3 ;  /* 0x0000000308007986 */ /* 0x0001e2000c101924 */
[----:B------:R-:W-:Y:S05]  /*5080*/  BRA `(.L_x_5418) ;  /* 0x0000000800a47947 */ /* 0x000fea0003800000 */
.L_x_5423:
[----:B------:R-:W-:-:S06]  /*5090*/  FMUL.FTZ R4, R18, 1 ;  /* 0x3f80000012047820 */ /* 0x000fcc0000410000 */
[----:B------:R-:W0:Y:S02]  /*50a0*/  F2F.F64.F32 R4, R4 ;  /* 0x0000000400047310 */ /* 0x000e240000201800 */
[----:B0-----:R0:W-:Y:S01]  /*50b0*/  STG.E.64 desc[UR36][R8.64], R4 ;  /* 0x0000000408007986 */ /* 0x0011e2000c101b24 */
[----:B------:R-:W-:Y:S05]  /*50c0*/  BRA `(.L_x_5418) ;  /* 0x0000000800947947 */ /* 0x000fea0003800000 */
.L_x_5413:
        /* <DEDUP_REMOVED lines=12> */
.L_x_5427:
[----:B------:R-:W-:Y:S01]  /*5190*/  FMUL.FTZ R4, R18, 1 ;  /* 0x3f80000012047820 */ /* 0x000fe20000410000 */
[----:B------:R-:W-:-:S05]  /*51a0*/  CS2R R6, SRZ ;  /* 0x0000000000067805 */ /* 0x000fca000001ff00 */
[----:B------:R-:W0:Y:S02]  /*51b0*/  F2F.F64.F32 R4, R4 ;  /* 0x0000000400047310 */ /* 0x000e240000201800 */
[----:B0-----:R0:W-:Y:S01]  /*51c0*/  STG.E.128 desc[UR36][R8.64], R4 ;  /* 0x0000000408007986 */ /* 0x0011e2000c101d24 */
[----:B------:R-:W-:Y:S05]  /*51d0*/  BRA `(.L_x_5418) ;  /* 0x0000000800507947 */ /* 0x000fea0003800000 */
.L_x_5426:
        /* <DEDUP_REMOVED lines=20> */
.L_x_5431:
[----:B------:R-:W-:Y:S05]  /*5320*/  BSYNC B0 ;  /* 0x0000000000007941 */ /* 0x000fea0003800000 */
.L_x_5430:
[----:B------:R-:W-:-:S05]  /*5330*/  LOP3.LUT R5, R0, R5, RZ, 0xfc, !PT ;  /* 0x0000000500057212 */ /* 0x000fca00078efcff */
[----:B------:R0:W-:Y:S01]  /*5340*/  STG.E.U8 desc[UR36][R8.64], R5 ;  /* 0x0000000508007986 */ /* 0x0001e2000c101124 */
[----:B------:R-:W-:Y:S05]  /*5350*/  BRA `(.L_x_5418) ;  /* 0x0000000400f07947 */ /* 0x000fea0003800000 */
.L_x_5429:
        /* <DEDUP_REMOVED lines=12> */
.L_x_5433:
[----:B------:R-:W-:Y:S01]  /*5420*/  IMAD.MOV.U32 R0, RZ, RZ, 0x7f ;  /* 0x0000007fff007424 */ /* 0x000fe200078e00ff */
[----:B------:R-:W-:-:S04]  /*5430*/  ISETP.GT.U32.AND P0, PT, R4, 0x7f800000, PT ;  /* 0x7f8000000400780c */ /* 0x000fc80003f04070 */
[----:B------:R-:W-:-:S09]  /*5440*/  SEL R0, R0, 0x7c, P0 ;  /* 0x0000007c00007807 */ /* 0x000fd20000000000 */
.L_x_5434:
[----:B------:R-:W-:Y:S05]  /*5450*/  BSYNC B0 ;  /* 0x0000000000007941 */ /* 0x000fea0003800000 */
.L_x_5432:
[----:B------:R-:W-:-:S04]  /*5460*/  LOP3.LUT R18, R18, 0x80000000, RZ, 0xc0, !PT ;  /* 0x8000000012127812 */ /* 0x000fc800078ec0ff */
[----:B------:R-:W-:-:S04]  /*5470*/  SHF.R.U32.HI R3, RZ, 0x18, R18 ;  /* 0x00000018ff037819 */ /* 0x000fc80000011612 */
[----:B------:R-:W-:-:S05]  /*5480*/  LOP3.LUT R3, R0, R3, RZ, 0xfc, !PT ;  /* 0x0000000300037212 */ /* 0x000fca00078efcff */
[----:B------:R0:W-:Y:S01]  /*5490*/  STG.E.U8 desc[UR36][R8.64], R3 ;  /* 0x0000000308007986 */ /* 0x0001e2000c101124 */
[----:B------:R-:W-:Y:S05]  /*54a0*/  BRA `(.L_x_5418) ;  /* 0x00000004009c7947 */ /* 0x000fea0003800000 */
.L_x_5428:
[----:B------:R-:W-:-:S05]  /*54b0*/  F2FP.BF16.F32.PACK_AB R18, RZ, R18 ;  /* 0x00000012ff12723e */ /* 0x000fca00000010ff */
[----:B------:R0:W-:Y:S01]  /*54c0*/  STG.E.U16 desc[UR36][R8.64], R18 ;  /* 0x0000001208007986 */ /* 0x0001e2000c101524 */
[----:B------:R-:W-:Y:S05]  /*54d0*/  BRA `(.L_x_5418) ;  /* 0x0000000400907947 */ /* 0x000fea0003800000 */
.L_x_5425:
        /* <DEDUP_REMOVED lines=11> */
.L_x_5437:
        /* <DEDUP_REMOVED lines=16> */
.L_x_5440:
[----:B------:R-:W-:-:S04]  /*5690*/  LOP3.LUT R18, R18, 0x80000000, RZ, 0xc0, !PT ;  /* 0x8000000012127812 */ /* 0x000fc800078ec0ff */
[----:B------:R-:W-:-:S04]  /*56a0*/  SHF.R.U32.HI R3, RZ, 0x18, R18 ;  /* 0x00000018ff037819 */ /* 0x000fc80000011612 */
[----:B------:R-:W-:-:S04]  /*56b0*/  LOP3.LUT R0, R0, R3, RZ, 0xfc, !PT ;  /* 0x0000000300007212 */ /* 0x000fc800078efcff */
[----:B------:R-:W-:-:S07]  /*56c0*/  PRMT R4, R0, 0x7610, R4 ;  /* 0x0000761000047816 */ /* 0x000fce0000000004 */
.L_x_5439:
[----:B------:R-:W-:Y:S05]  /*56d0*/  BSYNC B0 ;  /* 0x0000000000007941 */ /* 0x000fea0003800000 */
.L_x_5438:
[----:B------:R4:W-:Y:S01]  /*56e0*/  STG.E.U8 desc[UR36][R8.64], R4 ;  /* 0x0000000408007986 */ /* 0x0009e2000c101124 */
[----:B------:R-:W-:Y:S05]  /*56f0*/  BRA `(.L_x_5418) ;  /* 0x0000000400087947 */ /* 0x000fea0003800000 */
.L_x_5436:
        /* <DEDUP_REMOVED lines=16> */
.L_x_5443:
[----:B------:R-:W-:-:S04]  /*5800*/  LOP3.LUT R18, R18, 0x80000000, RZ, 0xc0, !PT ;  /* 0x8000000012127812 */ /* 0x000fc800078ec0ff */
[----:B------:R-:W-:-:S04]  /*5810*/  SHF.R.U32.HI R3, RZ, 0x18, R18 ;  /* 0x00000018ff037819 */ /* 0x000fc80000011612 */
[----:B------:R-:W-:-:S04]  /*5820*/  LOP3.LUT R0, R0, R3, RZ, 0xfc, !PT ;  /* 0x0000000300007212 */ /* 0x000fc800078efcff */
[----:B------:R-:W-:-:S07]  /*5830*/  PRMT R4, R0, 0x7610, R4 ;  /* 0x0000761000047816 */ /* 0x000fce0000000004 */
.L_x_5442:
[----:B------:R-:W-:Y:S05]  /*5840*/  BSYNC B0 ;  /* 0x0000000000007941 */ /* 0x000fea0003800000 */
.L_x_5441:
[----:B------:R0:W-:Y:S01]  /*5850*/  STG.E.U8 desc[UR36][R8.64], R4 ;  /* 0x0000000408007986 */ /* 0x0001e2000c101124 */
[----:B------:R-:W-:Y:S05]  /*5860*/  BRA `(.L_x_5418) ;  /* 0x0000000000ac7947 */ /* 0x000fea0003800000 */
.L_x_5435:
        /* <DEDUP_REMOVED lines=21> */
.L_x_5417:
        /* <DEDUP_REMOVED lines=15> */
[----:B0-2---:R-:W-:Y:S05]  /*5ab0*/  CALL.ABS.NOINC R14 ;  /* 0x000000000e007343 */ /* 0x005fea0003c00000 */
.L_x_5446:
[----:B------:R-:W-:Y:S05]  /*5ac0*/  BRA `(.L_x_5418) ;  /* 0x0000000000147947 */ /* 0x000fea0003800000 */
.L_x_5445:
[----:B------:R-:W0:Y:S02]  /*5ad0*/  F2I.U64.TRUNC R4, R19 ;  /* 0x0000001300047311 */ /* 0x000e24000020d800 */
[----:B0-----:R3:W-:Y:S01]  /*5ae0*/  STG.E.64 desc[UR36][R8.64], R4 ;  /* 0x0000000408007986 */ /* 0x0017e2000c101b24 */
[----:B------:R-:W-:Y:S05]  /*5af0*/  BRA `(.L_x_5418) ;  /* 0x0000000000087947 */ /* 0x000fea0003800000 */
.L_x_5444:
[----:B------:R-:W0:Y:S02]  /*5b00*/  F2I.U32.TRUNC.NTZ R19, R19 ;  /* 0x0000001300137305 */ /* 0x000e24000020f000 */
[----:B0-----:R0:W-:Y:S02]  /*5b10*/  STG.E desc[UR36][R8.64], R19 ;  /* 0x0000001308007986 */ /* 0x0011e4000c101924 */
.L_x_5418:
        /* <DEDUP_REMOVED lines=24> */
.L_x_5450:
[----:B------:R-:W0:Y:S02]  /*5ca0*/  F2I.S64.TRUNC R4, R23 ;  /* 0x0000001700047311 */ /* 0x000e24000020d900 */
[----:B0-----:R0:W-:Y:S01]  /*5cb0*/  STG.E.U8 desc[UR36][R8.64], R4 ;  /* 0x0000000408007986 */ /* 0x0011e2000c101124 */
[----:B------:R-:W-:Y:S05]  /*5cc0*/  BRA `(.L_x_5452) ;  /* 0x0000000c00407947 */ /* 0x000fea0003800000 */
.L_x_5449:
        /* <DEDUP_REMOVED lines=9> */
.L_x_5454:
[----:B------:R-:W0:Y:S02]  /*5d60*/  F2I.TRUNC.NTZ R23, R23 ;  /* 0x0000001700177305 */ /* 0x000e24000020f100 */
[----:B0-----:R4:W-:Y:S01]  /*5d70*/  STG.E desc[UR36][R8.64], R23 ;  /* 0x0000001708007986 */ /* 0x0019e2000c101924 */
[----:B------:R-:W-:Y:S05]  /*5d80*/  BRA `(.L_x_5452) ;  /* 0x0000000c00107947 */ /* 0x000fea0003800000 */
.L_x_5453:
[----:B------:R-:W0:Y:S02]  /*5d90*/  F2I.TRUNC.NTZ R23, R23 ;  /* 0x0000001700177305 */ /* 0x000e24000020f100 */
[----:B0-----:R3:W-:Y:S01]  /*5da0*/  STG.E.U16 desc[UR36][R8.64], R23 ;  /* 0x0000001708007986 */ /* 0x0017e2000c101524 */
[----:B------:R-:W-:Y:S05]  /*5db0*/  BRA `(.L_x_5452) ;  /* 0x0000000c00047947 */ /* 0x000fea0003800000 */
.L_x_5448:
        /* <DEDUP_REMOVED lines=8> */
.L_x_5456:
[----:B------:R-:W-:-:S05]  /*5e40*/  F2FP.F16.F32.PACK_AB R22, RZ, R22 ;  /* 0x00000016ff16723e */ /* 0x000fca00000000ff */
[----:B------:R0:W-:Y:S01]  /*5e50*/  STG.E.U16 desc[UR36][R8.64], R22 ;  /* 0x0000001608007986 */ /* 0x0001e2000c101524 */
[----:B------:R-:W-:Y:S05]  /*5e60*/  BRA `(.L_x_5452) ;  /* 0x0000000800d87947 */ /* 0x000fea0003800000 */
.L_x_5455:
        /* <DEDUP_REMOVED lines=9> */
.L_x_5458:
[----:B------:R-:W-:-:S04]  /*5f00*/  F2FP.F16.F32.PACK_AB R3, RZ, R22 ;  /* 0x00000016ff03723e */ /* 0x000fc800000000ff */
[----:B------:R-:W-:-:S05]  /*5f10*/  PRMT R3, R3, 0x5410, RZ ;  /* 0x0000541003037816 */ /* 0x000fca00000000ff */
[----:B------:R0:W-:Y:S01]  /*5f20*/  STG.E desc[UR36][R8.64], R3 ;  /* 0x0000000308007986 */ /* 0x0001e2000c101924 */
[----:B------:R-:W-:Y:S05]  /*5f30*/  BRA `(.L_x_5452) ;  /* 0x0000000800a47947 */ /* 0x000fea0003800000 */
.L_x_5457:
[----:B------:R-:W-:-:S06]  /*5f40*/  FMUL.FTZ R4, R22, 1 ;  /* 0x3f80000016047820 */ /* 0x000fcc0000410000 */
[----:B------:R-:W0:Y:S02]  /*5f50*/  F2F.F64.F32 R4, R4 ;  /* 0x0000000400047310 */ /* 0x000e240000201800 */
[----:B0-----:R0:W-:Y:S01]  /*5f60*/  STG.E.64 desc[UR36][R8.64], R4 ;  /* 0x0000000408007986 */ /* 0x0011e2000c101b24 */
[----:B------:R-:W-:Y:S05]  /*5f70*/  BRA `(.L_x_5452) ;  /* 0x0000000800947947 */ /* 0x000fea0003800000 */
.L_x_5447:
        /* <DEDUP_REMOVED lines=12> */
.L_x_5461:
[----:B------:R-:W-:Y:S01]  /*6040*/  FMUL.FTZ R4, R22, 1 ;  /* 0x3f80000016047820 */ /* 0x000fe20000410000 */
[----:B------:R-:W-:-:S05]  /*6050*/  CS2R R6, SRZ ;  /* 0x0000000000067805 */ /* 0x000fca000001ff00 */
[----:B------:R-:W0:Y:S02]  /*6060*/  F2F.F64.F32 R4, R4 ;  /* 0x0000000400047310 */ /* 0x000e240000201800 */
[----:B0-----:R0:W-:Y:S01]  /*6070*/  STG.E.128 desc[UR36][R8.64], R4 ;  /* 0x0000000408007986 */ /* 0x0011e2000c101d24 */
[----:B------:R-:W-:Y:S05]  /*6080*/  BRA `(.L_x_5452) ;  /* 0x0000000800507947 */ /* 0x000fea0003800000 */
.L_x_5460:
        /* <DEDUP_REMOVED lines=20> */
.L_x_5465:
[----:B------:R-:W-:Y:S05]  /*61d0*/  BSYNC B0 ;  /* 0x0000000000007941 */ /* 0x000fea0003800000 */
.L_x_5464:
[----:B------:R-:W-:-:S05]  /*61e0*/  LOP3.LUT R5, R0, R5, RZ, 0xfc, !PT ;  /* 0x0000000500057212 */ /* 0x000fca00078efcff */
[----:B------:R0:W-:Y:S01]  /*61f0*/  STG.E.U8 desc[UR36][R8.64], R5 ;  /* 0x0000000508007986 */ /* 0x0001e2000c101124 */
[----:B------:R-:W-:Y:S05]  /*6200*/  BRA `(.L_x_5452) ;  /* 0x0000000400f07947 */ /* 0x000fea0003800000 */
.L_x_5463:
        /* <DEDUP_REMOVED lines=12> */
.L_x_5467:
[----:B------:R-:W-:Y:S01]  /*62d0*/  IMAD.MOV.U32 R0, RZ, RZ, 0x7f ;  /* 0x0000007fff007424 */ /* 0x000fe200078e00ff */
[----:B------:R-:W-:-:S04]  /*62e0*/  ISETP.GT.U32.AND P0, PT, R4, 0x7f800000, PT ;  /* 0x7f8000000400780c */ /* 0x000fc80003f04070 */
[----:B------:R-:W-:-:S09]  /*62f0*/  SEL R0, R0, 0x7c, P0 ;  /* 0x0000007c00007807 */ /* 0x000fd20000000000 */
.L_x_5468:
[----:B------:R-:W-:Y:S05]  /*6300*/  BSYNC B0 ;  /* 0x0000000000007941 */ /* 0x000fea0003800000 */
.L_x_5466:
[----:B------:R-:W-:-:S04]  /*6310*/  LOP3.LUT R22, R22, 0x80000000, RZ, 0xc0, !PT ;  /* 0x8000000016167812 */ /* 0x000fc800078ec0ff */
[----:B------:R-:W-:-:S04]  /*6320*/  SHF.R.U32.HI R3, RZ, 0x18, R22 ;  /* 0x00000018ff037819 */ /* 0x000fc80000011616 */
[----:B------:R-:W-:-:S05]  /*6330*/  LOP3.LUT R3, R0, R3, RZ, 0xfc, !PT ;  /* 0x0000000300037212 */ /* 0x000fca00078efcff */
[----:B------:R0:W-:Y:S01]  /*6340*/  STG.E.U8 desc[UR36][R8.64], R3 ;  /* 0x0000000308007986 */ /* 0x0001e2000c101124 */
[----:B------:R-:W-:Y:S05]  /*6350*/  BRA `(.L_x_5452) ;  /* 0x00000004009c7947 */ /* 0x000fea0003800000 */
.L_x_5462:
[----:B------:R-:W-:-:S05]  /*6360*/  F2FP.BF16.F32.PACK_AB R22, RZ, R22 ;  /* 0x00000016ff16723e */ /* 0x000fca00000010ff */
[----:B------:R0:W-:Y:S01]  /*6370*/  STG.E.U16 desc[UR36][R8.64], R22 ;  /* 0x0000001608007986 */ /* 0x0001e2000c101524 */
[----:B------:R-:W-:Y:S05]  /*6380*/  BRA `(.L_x_5452) ;  /* 0x0000000400907947 */ /* 0x000fea0003800000 */
.L_x_5459:
        /* <DEDUP_REMOVED lines=11> */
.L_x_5471:
        /* <DEDUP_REMOVED lines=16> */
.L_x_5474:
[----:B------:R-:W-:-:S04]  /*6540*/  LOP3.LUT R22, R22, 0x80000000, RZ, 0xc0, !PT ;  /* 0x8000000016167812 */ /* 0x000fc800078ec0ff */
[----:B------:R-:W-:-:S04]  /*6550*/  SHF.R.U32.HI R3, RZ, 0x18, R22 ;  /* 0x00000018ff037819 */ /* 0x000fc80000011616 */
[----:B------:R-:W-:-:S04]  /*6560*/  LOP3.LUT R0, R0, R3, RZ, 0xfc, !PT ;  /* 0x0000000300007212 */ /* 0x000fc800078efcff */
[----:B------:R-:W-:-:S07]  /*6570*/  PRMT R4, R0, 0x7610, R4 ;  /* 0x0000761000047816 */ /* 0x000fce0000000004 */
.L_x_5473:
[----:B------:R-:W-:Y:S05]  /*6580*/  BSYNC B0 ;  /* 0x0000000000007941 */ /* 0x000fea0003800000 */
.L_x_5472:
[----:B------:R0:W-:Y:S01]  /*6590*/  STG.E.U8 desc[UR36][R8.64], R4 ;  /* 0x0000000408007986 */ /* 0x0001e2000c101124 */
[----:B------:R-:W-:Y:S05]  /*65a0*/  BRA `(.L_x_5452) ;  /* 0x0000000400087947 */ /* 0x000fea0003800000 */
.L_x_5470:
        /* <DEDUP_REMOVED lines=16> */
.L_x_5477:
[----:B------:R-:W-:-:S04]  /*66b0*/  LOP3.LUT R22, R22, 0x80000000, RZ, 0xc0, !PT ;  /* 0x8000000016167812 */ /* 0x000fc800078ec0ff */
[----:B------:R-:W-:-:S04]  /*66c0*/  SHF.R.U32.HI R3, RZ, 0x18, R22 ;  /* 0x00000018ff037819 */ /* 0x000fc80000011616 */
[----:B------:R-:W-:-:S04]  /*66d0*/  LOP3.LUT R0, R0, R3, RZ, 0xfc, !PT ;  /* 0x0000000300007212 */ /* 0x000fc800078efcff */
[----:B------:R-:W-:-:S07]  /*66e0*/  PRMT R4, R0, 0x7610, R4 ;  /* 0x0000761000047816 */ /* 0x000fce0000000004 */
.L_x_5476:
[----:B------:R-:W-:Y:S05]  /*66f0*/  BSYNC B0 ;  /* 0x0000000000007941 */ /* 0x000fea0003800000 */
.L_x_5475:
[----:B------:R0:W-:Y:S01]  /*6700*/  STG.E.U8 desc[UR36][R8.64], R4 ;  /* 0x0000000408007986 */ /* 0x0001e2000c101124 */
[----:B------:R-:W-:Y:S05]  /*6710*/  BRA `(.L_x_5452) ;  /* 0x0000000000ac7947 */ /* 0x000fea0003800000 */
.L_x_5469:
        /* <DEDUP_REMOVED lines=21> */
.L_x_5451:
        /* <DEDUP_REMOVED lines=16> */
.L_x_5480:
[----:B------:R-:W-:Y:S05]  /*6970*/  BRA `(.L_x_5452) ;  /* 0x0000000000147947 */ /* 0x000fea0003800000 */
.L_x_5479:
[----:B------:R-:W0:Y:S02]  /*6980*/  F2I.U64.TRUNC R4, R23 ;  /* 0x0000001700047311 */ /* 0x000e24000020d800 */
[----:B0-----:R0:W-:Y:S01]  /*6990*/  STG.E.64 desc[UR36][R8.64], R4 ;  /* 0x0000000408007986 */ /* 0x0011e2000c101b24 */
[----:B------:R-:W-:Y:S05]  /*69a0*/  BRA `(.L_x_5452) ;  /* 0x0000000000087947 */ /* 0x000fea0003800000 */
.L_x_5478:
[----:B------:R-:W0:Y:S02]  /*69b0*/  F2I.U32.TRUNC.NTZ R23, R23 ;  /* 0x0000001700177305 */ /* 0x000e24000020f000 */
[----:B0-----:R0:W-:Y:S02]  /*69c0*/  STG.E desc[UR36][R8.64], R23 ;  /* 0x0000001708007986 */ /* 0x0011e4000c101924 */
.L_x_5452:
[----:B------:R-:W-:-:S07]  /*69d0*/  VIADD R26, R26, 0x80 ;  /* 0x000000801a1a7836 */ /* 0x000fce0000000000 */
.L_x_5412:
[----:B------:R-:W-:Y:S05]  /*69e0*/  BSYNC B6 ;  /* 0x0000000000067941 */ /* 0x000fea0003800000 */
.L_x_5411:
        /* <DEDUP_REMOVED lines=22> */
.L_x_5484:
[----:B------:R-:W0:Y:S02]  /*6b50*/  F2I.S64.TRUNC R4, R17 ;  /* 0x0000001100047311 */ /* 0x000e24000020d900 */
[----:B0-----:R-:W-:Y:S01]  /*6b60*/  STG.E.U8 desc[UR36][R2.64], R4 ;  /* 0x0000000402007986 */ /* 0x001fe2000c101124 */
[----:B------:R-:W-:Y:S05]  /*6b70*/  EXIT ;  /* 0x000000000000794d */ /* 0x000fea0003800000 */
.L_x_5483:
        /* <DEDUP_REMOVED lines=9> */
.L_x_5487:
[----:B------:R-:W0:Y:S02]  /*6c10*/  F2I.TRUNC.NTZ R17, R17 ;  /* 0x0000001100117305 */ /* 0x000e24000020f100 */
[----:B0-----:R-:W-:Y:S01]  /*6c20*/  STG.E desc[UR36][R2.64], R17 ;  /* 0x0000001102007986 */ /* 0x001fe2000c101924 */
[----:B------:R-:W-:Y:S05]  /*6c30*/  EXIT ;  /* 0x000000000000794d */ /* 0x000fea0003800000 */
.L_x_5486:
[----:B------:R-:W0:Y:S02]  /*6c40*/  F2I.TRUNC.NTZ R17, R17 ;  /* 0x0000001100117305 */ /* 0x000e24000020f100 */
[----:B0-----:R-:W-:Y:S01]  /*6c50*/  STG.E.U16 desc[UR36][R2.64], R17 ;  /* 0x0000001102007986 */ /* 0x001fe2000c101524 */
[----:B------:R-:W-:Y:S05]  /*6c60*/  EXIT ;  /* 0x000000000000794d */ /* 0x000fea0003800000 */
.L_x_5482:
[----:B------:R-:W-:-:S13]  /*6c70*/  ISETP.GT.AND P0, PT, R0, 0x6, PT ;  /* 0x000000060000780c */ /* 0x000fda0003f04270 */
[----:B------:R-:W-:Y:S05]  /*6c80*/  @P0 BRA `(.L_x_5488) ;  /* 0x0000000000240947 */ /* 0x000fea0003800000 */
[----:B------:R-:W-:-:S13]  /*6c90*/  ISETP.NE.AND P0, PT, R0, 0x5, PT ;  /* 0x000000050000780c */ /* 0x000fda0003f05270 */
[----:B------:R-:W-:Y:S05]  /*6ca0*/  @!P0 BRA `(.L_x_5489) ;  /* 0x0000000000108947 */ /* 0x000fea0003800000 */
[----:B------:R-:W-:-:S13]  /*6cb0*/  ISETP.NE.AND P0, PT, R0, 0x6, PT ;  /* 0x000000060000780c */ /* 0x000fda0003f05270 */
[----:B------:R-:W-:Y:S05]  /*6cc0*/  @P0 BRA `(.L_x_5485) ;  /* 0x0000000800940947 */ /* 0x000fea0003800000 */
[----:B--2---:R-:W-:Y:S01]  /*6cd0*/  STG.E desc[UR36][R2.64], R24 ;  /* 0x0000001802007986 */ /* 0x004fe2000c101924 */
[----:B------:R-:W-:Y:S05]  /*6ce0*/  EXIT ;  /* 0x000000000000794d */ /* 0x000fea0003800000 */
.L_x_5489:
[----:B--2---:R-:W-:-:S05]  /*6cf0*/  F2FP.F16.F32.PACK_AB R24, RZ, R24 ;  /* 0x00000018ff18723e */ /* 0x004fca00000000ff */
[----:B------:R-:W-:Y:S01]  /*6d00*/  STG.E.U16 desc[UR36][R2.64], R24 ;  /* 0x0000001802007986 */ /* 0x000fe2000c101524 */
[----:B------:R-:W-:Y:S05]  /*6d10*/  EXIT ;  /* 0x000000000000794d */ /* 0x000fea0003800000 */
.L_x_5488:
[----:B------:R-:W-:-:S13]  /*6d20*/  ISETP.NE.AND P0, PT, R0, 0x7, PT ;  /* 0x000000070000780c */ /* 0x000fda0003f05270 */
[----:B------:R-:W-:Y:S05]  /*6d30*/  @!P0 BRA `(.L_x_5490) ;  /* 0x00000000002c8947 */ /* 0x000fea0003800000 */
[----:B------:R-:W-:-:S13]  /*6d40*/  ISETP.NE.AND P0, PT, R0, 0x8, PT ;  /* 0x000000080000780c */ /* 0x000fda0003f05270 */
[----:B------:R-:W-:Y:S05]  /*6d50*/  @!P0 BRA `(.L_x_5491) ;  /* 0x0000000000148947 */ /* 0x000fea0003800000 */
[----:B------:R-:W-:-:S13]  /*6d60*/  ISETP.NE.AND P0, PT, R0, 0x9, PT ;  /* 0x000000090000780c */ /* 0x000fda0003f05270 */
[----:B------:R-:W-:Y:S05]  /*6d70*/  @P0 BRA `(.L_x_5485) ;  /* 0x0000000800680947 */ /* 0x000fea0003800000 */
[----:B------:R-:W-:-:S05]  /*6d80*/  IMAD.MOV.U32 R25, RZ, RZ, RZ ;  /* 0x000000ffff197224 */ /* 0x000fca00078e00ff */
[----:B--2---:R-:W-:Y:S01]  /*6d90*/  STG.E.64 desc[UR36][R2.64], R24 ;  /* 0x0000001802007986 */ /* 0x004fe2000c101b24 */
[----:B------:R-:W-:Y:S05]  /*6da0*/  EXIT ;  /* 0x000000000000794d */ /* 0x000fea0003800000 */
.L_x_5491:
[----:B--2---:R-:W-:-:S04]  /*6db0*/  F2FP.F16.F32.PACK_AB R5, RZ, R24 ;  /* 0x00000018ff05723e */ /* 0x004fc800000000ff */
[----:B------:R-:W-:-:S05]  /*6dc0*/  PRMT R5, R5, 0x5410, RZ ;  /* 0x0000541005057816 */ /* 0x000fca00000000ff */
[----:B------:R-:W-:Y:S01]  /*6dd0*/  STG.E desc[UR36][R2.64], R5 ;  /* 0x0000000502007986 */ /* 0x000fe2000c101924 */
[----:B------:R-:W-:Y:S05]  /*6de0*/  EXIT ;  /* 0x000000000000794d */ /* 0x000fea0003800000 */
.L_x_5490:
[----:B--2---:R-:W-:-:S06]  /*6df0*/  FMUL.FTZ R4, R24, 1 ;  /* 0x3f80000018047820 */ /* 0x004fcc0000410000 */
[----:B------:R-:W0:Y:S02]  /*6e00*/  F2F.F64.F32 R4, R4 ;  /* 0x0000000400047310 */ /* 0x000e240000201800 */
[----:B0-----:R-:W-:Y:S01]  /*6e10*/  STG.E.64 desc[UR36][R2.64], R4 ;  /* 0x0000000402007986 */ /* 0x001fe2000c101b24 */
[----:B------:R-:W-:Y:S05]  /*6e20*/  EXIT ;  /* 0x000000000000794d */ /* 0x000fea0003800000 */
.L_x_5481:
        /* <DEDUP_REMOVED lines=8> */
[----:B--2---:R-:W-:-:S04]  /*6eb0*/  FSETP.NEU.FTZ.AND P0, PT, R24, RZ, PT ;  /* 0x000000ff1800720b */ /* 0x004fc80003f1d000 */
[----:B------:R-:W-:-:S05]  /*6ec0*/  SEL R5, RZ, 0x1, !P0 ;  /* 0x00000001ff057807 */ /* 0x000fca0004000000 */
[----:B------:R-:W-:Y:S01]  /*6ed0*/  STG.E.U8 desc[UR36][R2.64], R5 ;  /* 0x0000000502007986 */ /* 0x000fe2000c101124 */
[----:B------:R-:W-:Y:S05]  /*6ee0*/  EXIT ;  /* 0x000000000000794d */ /* 0x000fea0003800000 */
.L_x_5494:
[----:B--2---:R-:W-:Y:S01]  /*6ef0*/  FMUL.FTZ R4, R24, 1 ;  /* 0x3f80000018047820 */ /* 0x004fe20000410000 */
[----:B------:R-:W-:-:S05]  /*6f00*/  CS2R R6, SRZ ;  /* 0x0000000000067805 */ /* 0x000fca000001ff00 */
[----:B------:R-:W0:Y:S02]  /*6f10*/  F2F.F64.F32 R4, R4 ;  /* 0x0000000400047310 */ /* 0x000e240000201800 */
[----:B0-----:R-:W-:Y:S01]  /*6f20*/  STG.E.128 desc[UR36][R2.64], R4 ;  /* 0x0000000402007986 */ /* 0x001fe2000c101d24 */
[----:B------:R-:W-:Y:S05]  /*6f30*/  EXIT ;  /* 0x000000000000794d */ /* 0x000fea0003800000 */
.L_x_5493:
[----:B------:R-:W-:-:S13]  /*6f40*/  ISETP.NE.AND P0, PT, R0, 0xf, PT ;  /* 0x0000000f0000780c */ /* 0x000fda0003f05270 */
[----:B------:R-:W-:Y:S05]  /*6f50*/  @!P0 BRA `(.L_x_5495) ;  /* 0x0000000000ac8947 */ /* 0x000fea0003800000 */
[----:B------:R-:W-:-:S13]  /*6f60*/  ISETP.NE.AND P0, PT, R0, 0x17, PT ;  /* 0x000000170000780c */ /* 0x000fda0003f05270 */
[----:B------:R-:W-:Y:S05]  /*6f70*/  @!P0 BRA `(.L_x_5496) ;  /* 0x0000000000508947 */ /* 0x000fea0003800000 */
[----:B------:R-:W-:-:S13]  /*6f80*/  ISETP.NE.AND P0, PT, R0, 0x18, PT ;  /* 0x000000180000780c */ /* 0x000fda0003f05270 */
[----:B------:R-:W-:Y:S05]  /*6f90*/  @P0 BRA `(.L_x_5485) ;  /* 0x0000000400e00947 */ /* 0x000fea0003800000 */
[C---:B--2---:R-:W-:Y:S01]  /*6fa0*/  LOP3.LUT R4, R24.reuse, 0x7fffffff, RZ, 0xc0, !PT ;  /* 0x7fffffff18047812 */ /* 0x044fe200078ec0ff */
        /* <DEDUP_REMOVED lines=13> */
.L_x_5498:
[----:B------:R-:W-:Y:S05]  /*7080*/  BSYNC B0 ;  /* 0x0000000000007941 */ /* 0x000fea0003800000 */
.L_x_5497:
[----:B------:R-:W-:-:S05]  /*7090*/  LOP3.LUT R7, R0, R7, RZ, 0xfc, !PT ;  /* 0x0000000700077212 */ /* 0x000fca00078efcff */
[----:B------:R-:W-:Y:S01]  /*70a0*/  STG.E.U8 desc[UR36][R2.64], R7 ;  /* 0x0000000702007986 */ /* 0x000fe2000c101124 */
[----:B------:R-:W-:Y:S05]  /*70b0*/  EXIT ;  /* 0x000000000000794d */ /* 0x000fea0003800000 */
.L_x_5496:
[----:B--2---:R-:W-:Y:S01]  /*70c0*/  LOP3.LUT R4, R24, 0x7fffffff, RZ, 0xc0, !PT ;  /* 0x7fffffff18047812 */ /* 0x004fe200078ec0ff */
        /* <DEDUP_REMOVED lines=11> */
.L_x_5500:
[----:B------:R-:W-:Y:S01]  /*7180*/  IMAD.MOV.U32 R0, RZ, RZ, 0x7f ;  /* 0x0000007fff007424 */ /* 0x000fe200078e00ff */
[----:B------:R-:W-:-:S04]  /*7190*/  ISETP.GT.U32.AND P0, PT, R4, 0x7f800000, PT ;  /* 0x7f8000000400780c */ /* 0x000fc80003f04070 */
[----:B------:R-:W-:-:S09]  /*71a0*/  SEL R0, R0, 0x7c, P0 ;  /* 0x0000007c00007807 */ /* 0x000fd20000000000 */
.L_x_5501:
[----:B------:R-:W-:Y:S05]  /*71b0*/  BSYNC B0 ;  /* 0x0000000000007941 */ /* 0x000fea0003800000 */
.L_x_5499:
[----:B------:R-:W-:-:S04]  /*71c0*/  LOP3.LUT R24, R24, 0x80000000, RZ, 0xc0, !PT ;  /* 0x8000000018187812 */ /* 0x000fc800078ec0ff */
[----:B------:R-:W-:-:S04]  /*71d0*/  SHF.R.U32.HI R5, RZ, 0x18, R24 ;  /* 0x00000018ff057819 */ /* 0x000fc80000011618 */
[----:B------:R-:W-:-:S05]  /*71e0*/  LOP3.LUT R5, R0, R5, RZ, 0xfc, !PT ;  /* 0x0000000500057212 */ /* 0x000fca00078efcff */
[----:B------:R-:W-:Y:S01]  /*71f0*/  STG.E.U8 desc[UR36][R2.64], R5 ;  /* 0x0000000502007986 */ /* 0x000fe2000c101124 */
[----:B------:R-:W-:Y:S05]  /*7200*/  EXIT ;  /* 0x000000000000794d */ /* 0x000fea0003800000 */
.L_x_5495:
[----:B--2---:R-:W-:-:S05]  /*7210*/  F2FP.BF16.F32.PACK_AB R24, RZ, R24 ;  /* 0x00000018ff18723e */ /* 0x004fca00000010ff */
[----:B------:R-:W-:Y:S01]  /*7220*/  STG.E.U16 desc[UR36][R2.64], R24 ;  /* 0x0000001802007986 */ /* 0x000fe2000c101524 */
[----:B------:R-:W-:Y:S05]  /*7230*/  EXIT ;  /* 0x000000000000794d */ /* 0x000fea0003800000 */
.L_x_5492:
        /* <DEDUP_REMOVED lines=11> */
.L_x_5504:
[----:B--2---:R-:W-:Y:S01]  /*72f0*/  LOP3.LUT R5, R24, 0x7fffffff, RZ, 0xc0, !PT ;  /* 0x7fffffff18057812 */ /* 0x004fe200078ec0ff */
        /* <DEDUP_REMOVED lines=15> */
.L_x_5507:
[----:B------:R-:W-:-:S04]  /*73f0*/  LOP3.LUT R24, R24, 0x80000000, RZ, 0xc0, !PT ;  /* 0x8000000018187812 */ /* 0x000fc800078ec0ff */
[----:B------:R-:W-:-:S04]  /*7400*/  SHF.R.U32.HI R5, RZ, 0x18, R24 ;  /* 0x00000018ff057819 */ /* 0x000fc80000011618 */
[----:B------:R-:W-:-:S04]  /*7410*/  LOP3.LUT R4, R4, R5, RZ, 0xfc, !PT ;  /* 0x0000000504047212 */ /* 0x000fc800078efcff */
[----:B------:R-:W-:-:S07]  /*7420*/  PRMT R0, R4, 0x7610, R0 ;  /* 0x0000761004007816 */ /* 0x000fce0000000000 */
.L_x_5506:
[----:B------:R-:W-:Y:S05]  /*7430*/  BSYNC B0 ;  /* 0x0000000000007941 */ /* 0x000fea0003800000 */
.L_x_5505:
[----:B------:R-:W-:Y:S01]  /*7440*/  STG.E.U8 desc[UR36][R2.64], R0 ;  /* 0x0000000002007986 */ /* 0x000fe2000c101124 */
[----:B------:R-:W-:Y:S05]  /*7450*/  EXIT ;  /* 0x000000000000794d */ /* 0x000fea0003800000 */
.L_x_5503:
        /* <DEDUP_REMOVED lines=16> */
.L_x_5510:
[----:B------:R-:W-:-:S04]  /*7560*/  LOP3.LUT R24, R24, 0x80000000, RZ, 0xc0, !PT ;  /* 0x8000000018187812 */ /* 0x000fc800078ec0ff */
[----:B------:R-:W-:-:S04]  /*7570*/  SHF.R.U32.HI R5, RZ, 0x18, R24 ;  /* 0x00000018ff057819 */ /* 0x000fc80000011618 */
[----:B------:R-:W-:-:S04]  /*7580*/  LOP3.LUT R4, R4, R5, RZ, 0xfc, !PT ;  /* 0x0000000504047212 */ /* 0x000fc800078efcff */
[----:B------:R-:W-:-:S07]  /*7590*/  PRMT R0, R4, 0x7610, R0 ;  /* 0x0000761004007816 */ /* 0x000fce0000000000 */
.L_x_5509:
[----:B------:R-:W-:Y:S05]  /*75a0*/  BSYNC B0 ;  /* 0x0000000000007941 */ /* 0x000fea0003800000 */
.L_x_5508:
[----:B------:R-:W-:Y:S01]  /*75b0*/  STG.E.U8 desc[UR36][R2.64], R0 ;  /* 0x0000000002007986 */ /* 0x000fe2000c101124 */
[----:B------:R-:W-:Y:S05]  /*75c0*/  EXIT ;  /* 0x000000000000794d */ /* 0x000fea0003800000 */
.L_x_5502:
[----:B------:R-:W-:-:S13]  /*75d0*/  ISETP.NE.AND P0, PT, R0, 0x1c, PT ;  /* 0x0000001c0000780c */ /* 0x000fda0003f05270 */
[----:B------:R-:W-:Y:S05]  /*75e0*/  @!P0 BRA `(.L_x_5511) ;  /* 0x00000000009c8947 */ /* 0x000fea0003800000 */
[----:B------:R-:W-:-:S13]  /*75f0*/  ISETP.NE.AND P0, PT, R0, 0x1d, PT ;  /* 0x0000001d0000780c */ /* 0x000fda0003f05270 */
[----:B------:R-:W-:Y:S05]  /*7600*/  @!P0 BRA `(.L_x_5512) ;  /* 0x0000000000888947 */ /* 0x000fea0003800000 */
[----:B------:R-:W-:-:S13]  /*7610*/  ISETP.NE.AND P0, PT, R0, 0x2c, PT ;  /* 0x0000002c0000780c */ /* 0x000fda0003f05270 */
[----:B------:R-:W-:Y:S05]  /*7620*/  @P0 BRA `(.L_x_5485) ;  /* 0x00000000003c0947 */ /* 0x000fea0003800000 */
[----:B--2---:R-:W-:-:S04]  /*7630*/  SHF.R.U32.HI R4, RZ, 0x17, R24 ;  /* 0x00000017ff047819 */ /* 0x004fc80000011618 */
        /* <DEDUP_REMOVED lines=14> */
.L_x_5485:
        /* <DEDUP_REMOVED lines=16> */
.L_x_5513:
[----:B------:R-:W-:Y:S05]  /*7820*/  EXIT ;  /* 0x000000000000794d */ /* 0x000fea0003800000 */
.L_x_5512:
[----:B------:R-:W0:Y:S02]  /*7830*/  F2I.U64.TRUNC R4, R17 ;  /* 0x0000001100047311 */ /* 0x000e24000020d800 */
[----:B0-----:R-:W-:Y:S01]  /*7840*/  STG.E.64 desc[UR36][R2.64], R4 ;  /* 0x0000000402007986 */ /* 0x001fe2000c101b24 */
[----:B------:R-:W-:Y:S05]  /*7850*/  EXIT ;  /* 0x000000000000794d */ /* 0x000fea0003800000 */
.L_x_5511:
[----:B------:R-:W0:Y:S02]  /*7860*/  F2I.U32.TRUNC.NTZ R17, R17 ;  /* 0x0000001100117305 */ /* 0x000e24000020f000 */
[----:B0-----:R-:W-:Y:S01]  /*7870*/  STG.E desc[UR36][R2.64], R17 ;  /* 0x0000001102007986 */ /* 0x001fe2000c101924 */
[----:B------:R-:W-:Y:S05]  /*7880*/  EXIT ;  /* 0x000000000000794d */ /* 0x000fea0003800000 */
.L_x_5514:
        /* <DEDUP_REMOVED lines=15> */
.L_x_22810:


//--------------------- .text._ZN2at6native18elementwise_kernelILi128ELi2EZNS0_22gpu_kernel_impl_nocastINS0_13BUnaryFunctorIfffZZZNS0_15binary_internal21div_trunc_kernel_cudaERNS_18TensorIteratorBaseEENKUlvE1_clEvENKUlvE0_clEvEUlffE_EEEEvS6_RKT_EUliE_EEviT1_ --------------------------
	.section	.text._ZN2at6native18elementwise_kernelILi128ELi2EZNS0_22gpu_kernel_impl_nocastINS0_13BUnaryFunctorIfffZZZNS0_15binary_internal21div_trunc_kernel_cudaERNS_18TensorIteratorBaseEENKUlvE1_clEvENKUlvE0_clEvEUlffE_EEEEvS6_RKT_EUliE_EEviT1_,"ax",@progbits
	.align	128
        .global         _ZN2at6native18elementwise_kernelILi128ELi2EZNS0_22gpu_kernel_impl_nocastINS0_13BUnaryFunctorIfffZZZNS0_15binary_internal21div_trunc_kernel_cudaERNS_18TensorIteratorBaseEENKUlvE1_clEvENKUlvE0_clEvEUlffE_EEEEvS6_RKT_EUliE_EEviT1_
        .type           _ZN2at6native18elementwise_kernelILi128ELi2EZNS0_22gpu_kernel_impl_nocastINS0_13BUnaryFunctorIfffZZZNS0_15binary_internal21div_trunc_kernel_cudaERNS_18TensorIteratorBaseEENKUlvE1_clEvENKUlvE0_clEvEUlffE_EEEEvS6_RKT_EUliE_EEviT1_,@function
        .size           _ZN2at6native18elementwise_kernelILi128ELi2EZNS0_22gpu_kernel_impl_nocastINS0_13BUnaryFunctorIfffZZZNS0_15binary_internal21div_trunc_kernel_cudaERNS_18TensorIteratorBaseEENKUlvE1_clEvENKUlvE0_clEvEUlffE_EEEEvS6_RKT_EUliE_EEviT1_,(.L_x_22811 - _ZN2at6native18elementwise_kernelILi128ELi2EZNS0_22gpu_kernel_impl_nocastINS0_13BUnaryFunctorIfffZZZNS0_15binary_internal21div_trunc_kernel_cudaERNS_18TensorIteratorBaseEENKUlvE1_clEvENKUlvE0_clEvEUlffE_EEEEvS6_RKT_EUliE_EEviT1_)
        .other          _ZN2at6native18elementwise_kernelILi128ELi2EZNS0_22gpu_kernel_impl_nocastINS0_13BUnaryFunctorIfffZZZNS0_15binary_internal21div_trunc_kernel_cudaERNS_18TensorIteratorBaseEENKUlvE1_clEvENKUlvE0_clEvEUlffE_EEEEvS6_RKT_EUliE_EEviT1_,@"STO_CUDA_ENTRY STV_DEFAULT"
_ZN2at6native18elementwise_kernelILi128ELi2EZNS0_22gpu_kernel_impl_nocastINS0_13BUnaryFunctorIfffZZZNS0_15binary_internal21div_trunc_kernel_cudaERNS_18TensorIteratorBaseEENKUlvE1_clEvENKUlvE0_clEvEUlffE_EEEEvS6_RKT_EUliE_EEviT1_:
.text._ZN2at6native18elementwise_kernelILi128ELi2EZNS0_22gpu_kernel_impl_nocastINS0_13BUnaryFunctorIfffZZZNS0_15binary_internal21div_trunc_kernel_cudaERNS_18TensorIteratorBaseEENKUlvE1_clEvENKUlvE0_clEvEUlffE_EEEEvS6_RKT_EUliE_EEviT1_:
        /* <DEDUP_REMOVED lines=312> */
.L_x_5517:
[----:B------:R-:W-:Y:S01]  /*1380*/  ULDC.64 UR8, c[0x0][0x418] ;  /* 0x0001060000087ab9 */ /* 0x000fe20000000a00 */
[----:B------:R-:W-:Y:S01]  /*1390*/  ULDC UR7, c[0x0][0x424] ;  /* 0x0001090000077ab9 */ /* 0x000fe20000000800 */
[----:B------:R-:W-:-:S04]  /*13a0*/  IADD3 R4, P0, R2, UR8, RZ ;  /* 0x0000000802047c10 */ /* 0x000fc8000ff1e0ff */
[----:B------:R-:W-:Y:S01]  /*13b0*/  IADD3.X R5, RZ, UR9, RZ, P0, !PT ;  /* 0x00000009ff057c10 */ /* 0x000fe200087fe4ff */
[----:B------:R-:W0:Y:S01]  /*13c0*/  MUFU.RCP R7, UR7 ;  /* 0x0000000700077d08 */ /* 0x000e220008001000 */
[----:B------:R-:W-:-:S03]  /*13d0*/  ULDC.64 UR8, c[0x0][0x410] ;  /* 0x0001040000087ab9 */ /* 0x000fc60000000a00 */
[----:B------:R-:W0:Y:S01]  /*13e0*/  LDG.E R4, desc[UR4][R4.64] ;  /* 0x0000000404047981 */ /* 0x000e22000c1e1900 */
[----:B------:R-:W-:-:S04]  /*13f0*/  IADD3 R2, P0, R3, UR8, RZ ;  /* 0x0000000803027c10 */ /* 0x000fc8000ff1e0ff */
[----:B------:R-:W-:Y:S01]  /*1400*/  IADD3.X R3, RZ, UR9, RZ, P0, !PT ;  /* 0x00000009ff037c10 */ /* 0x000fe200087fe4ff */
[----:B0-----:R-:W-:Y:S01]  /*1410*/  FMUL.FTZ R6, R4, R7 ;  /* 0x0000000704067220 */ /* 0x001fe20000410000 */
[----:B------:R-:W-:-:S03]  /*1420*/  IADD3 R7, R0, 0x80, RZ ;  /* 0x0000008000077810 */ /* 0x000fc60007ffe0ff */
[----:B------:R-:W0:Y:S02]  /*1430*/  FRND.TRUNC R9, R6 ;  /* 0x0000000600097307 */ /* 0x000e24000020d000 */
[----:B0-----:R0:W-:Y:S02]  /*1440*/  STG.E desc[UR4][R2.64], R9 ;  /* 0x0000000902007986 */ /* 0x0011e4000c101904 */
.L_x_5516:
[----:B------:R-:W-:Y:S05]  /*1450*/  BSYNC B0 ;  /* 0x0000000000007941 */ /* 0x000fea0003800000 */
.L_x_5515:
[----:B------:R-:W-:-:S13]  /*1460*/  ISETP.GE.AND P0, PT, R7, UR6, PT ;  /* 0x0000000607007c0c */ /* 0x000fda000bf06270 */
[----:B------:R-:W-:Y:S05]  /*1470*/  @P0 EXIT ;  /* 0x000000000000094d */ /* 0x000fea0003800000 */
[----:B------:R-:W1:Y:S01]  /*1480*/  LDC R8, c[0x0][0x218] ;  /* 0x00008600ff087b82 */ /* 0x000e620000000800 */
[----:B------:R-:W-:Y:S01]  /*1490*/  HFMA2.MMA R0, -RZ, RZ, 0, 0 ;  /* 0x00000000ff007435 */ /* 0x000fe200000001ff */
[----:B0-----:R-:W-:Y:S02]  /*14a0*/  MOV R3, RZ ;  /* 0x000000ff00037202 */ /* 0x001fe40000000f00 */
[----:B-1----:R-:W-:-:S13]  /*14b0*/  ISETP.NE.AND P0, PT, R8, RZ, PT ;  /* 0x000000ff0800720c */ /* 0x002fda0003f05270 */
[----:B------:R-:W-:Y:S05]  /*14c0*/  @!P0 BRA `(.L_x_5518) ;  /* 0x0000001000a88947 */ /* 0x000fea0003800000 */
[----:B------:R-:W-:Y:S01]  /*14d0*/  MOV R2, RZ ;  /* 0x000000ff00027202 */ /* 0x000fe20000000f00 */
[----:B------:R-:W-:Y:S01]  /*14e0*/  ULDC.64 UR6, c[0x0][0x220] ;  /* 0x0000880000067ab9 */ /* 0x000fe20000000a00 */
[----:B------:R-:W-:Y:S02]  /*14f0*/  MOV R3, R7 ;  /* 0x0000000700037202 */ /* 0x000fe40000000f00 */
        /* <DEDUP_REMOVED lines=295> */
.L_x_5518:
[----:B------:R-:W-:Y:S02]  /*2770*/  ULDC.64 UR6, c[0x0][0x418] ;  /* 0x0001060000067ab9 */ /* 0x000fe40000000a00 */
[----:B------:R-:W-:Y:S01]  /*2780*/  IADD3 R4, P0, R0, UR6, RZ ;  /* 0x0000000600047c10 */ /* 0x000fe2000ff1e0ff */
[----:B------:R-:W-:-:S03]  /*2790*/  ULDC UR6, c[0x0][0x424] ;  /* 0x0001090000067ab9 */ /* 0x000fc60000000800 */
[----:B------:R-:W-:-:S05]  /*27a0*/  IADD3.X R5, RZ, UR7, RZ, P0, !PT ;  /* 0x00000007ff057c10 */ /* 0x000fca00087fe4ff */
[----:B------:R-:W2:Y:S01]  /*27b0*/  LDG.E R4, desc[UR4][R4.64] ;  /* 0x0000000404047981 */ /* 0x000ea2000c1e1900 */
[----:B------:R-:W2:Y:S01]  /*27c0*/  MUFU.RCP R7, UR6 ;  /* 0x0000000600077d08 */ /* 0x000ea20008001000 */
[----:B------:R-:W-:Y:S02]  /*27d0*/  ULDC.64 UR6, c[0x0][0x410] ;  /* 0x0001040000067ab9 */ /* 0x000fe40000000a00 */
[----:B------:R-:W-:-:S04]  /*27e0*/  IADD3 R2, P0, R3, UR6, RZ ;  /* 0x0000000603027c10 */ /* 0x000fc8000ff1e0ff */
[----:B------:R-:W-:Y:S01]  /*27f0*/  IADD3.X R3, RZ, UR7, RZ, P0, !PT ;  /* 0x00000007ff037c10 */ /* 0x000fe200087fe4ff */
[----:B--2---:R-:W-:-:S04]  /*2800*/  FMUL.FTZ R0, R4, R7 ;  /* 0x0000000704007220 */ /* 0x004fc80000410000 */
[----:B------:R-:W0:Y:S02]  /*2810*/  FRND.TRUNC R7, R0 ;  /* 0x0000000000077307 */ /* 0x000e24000020d000 */
[----:B0-----:R-:W-:Y:S01]  /*2820*/  STG.E desc[UR4][R2.64], R7 ;  /* 0x0000000702007986 */ /* 0x001fe2000c101904 */
[----:B------:R-:W-:Y:S05]  /*2830*/  EXIT ;  /* 0x000000000000794d */ /* 0x000fea0003800000 */
.L_x_5519:
        /* <DEDUP_REMOVED lines=12> */
.L_x_22811:


//--------------------- .text._ZN2at6native27unrolled_elementwise_kernelINS0_13BUnaryFunctorIfffZZZNS0_15binary_internal21div_trunc_kernel_cudaERNS_18TensorIteratorBaseEENKUlvE1_clEvENKUlvE0_clEvEUlffE_EESt5arrayIPcLm2EELi4E23TrivialOffsetCalculatorILi1EjESE_NS0_6memory15LoadWithoutCastENSF_16StoreWithoutCastEEEviT_T0_T2_T3_T4_T5_ --------------------------
	.section	.text._ZN2at6native27unrolled_elementwise_kernelINS0_13BUnaryFunctorIfffZZZNS0_15binary_internal21div_trunc_kernel_cudaERNS_18TensorIteratorBaseEENKUlvE1_clEvENKUlvE0_clEvEUlffE_EESt5arrayIPcLm2EELi4E23TrivialOffsetCalculatorILi1EjESE_NS0_6memory15LoadWithoutCastENSF_16StoreWithoutCastEEEviT_T0_T2_T3_T4_T5_,"ax",@progbits
	.align	128
        .global         _ZN2at6native27unrolled_elementwise_kernelINS0_13BUnaryFunctorIfffZZZNS0_15binary_internal21div_trunc_kernel_cudaERNS_18TensorIteratorBaseEENKUlvE1_clEvENKUlvE0_clEvEUlffE_EESt5arrayIPcLm2EELi4E23TrivialOffsetCalculatorILi1EjESE_NS0_6memory15LoadWithoutCastENSF_16StoreWithoutCastEEEviT_T0_T2_T3_T4_T5_
        .type           _ZN2at6native27unrolled_elementwise_kernelINS0_13BUnaryFunctorIfffZZZNS0_15binary_internal21div_trunc_kernel_cudaERNS_18TensorIteratorBaseEENKUlvE1_clEvENKUlvE0_clEvEUlffE_EESt5arrayIPcLm2EELi4E23TrivialOffsetCalculatorILi1EjESE_NS0_6memory15LoadWithoutCastENSF_16StoreWithoutCastEEEviT_T0_T2_T3_T4_T5_,@function
        .size           _ZN2at6native27unrolled_elementwise_kernelINS0_13BUnaryFunctorIfffZZZNS0_15binary_internal21div_trunc_kernel_cudaERNS_18TensorIteratorBaseEENKUlvE1_clEvENKUlvE0_clEvEUlffE_EESt5arrayIPcLm2EELi4E23TrivialOffsetCalculatorILi1EjESE_NS0_6memory15LoadWithoutCastENSF_16StoreWithoutCastEEEviT_T0_T2_T3_T4_T5_,(.L_x_22812 - _ZN2at6native27unrolled_elementwise_kernelINS0_13BUnaryFunctorIfffZZZNS0_15binary_internal21div_trunc_kernel_cudaERNS_18TensorIteratorBaseEENKUlvE1_clEvENKUlvE0_clEvEUlffE_EESt5arrayIPcLm2EELi4E23TrivialOffsetCalculatorILi1EjESE_NS0_6memory15LoadWithoutCastENSF_16StoreWithoutCastEEEviT_T0_T2_T3_T4_T5_)
        .other          _ZN2at6native27unrolled_elementwise_kernelINS0_13BUnaryFunctorIfffZZZNS0_15binary_internal21div_trunc_kernel_cudaERNS_18TensorIteratorBaseEENKUlvE1_clEvENKUlvE0_clEvEUlffE_EESt5arrayIPcLm2EELi4E23TrivialOffsetCalculatorILi1EjESE_NS0_6memory15LoadWithoutCastENSF_16StoreWithoutCastEEEviT_T0_T2_T3_T4_T5_,@"STO_CUDA_ENTRY STV_DEFAULT"
_ZN2at6native27unrolled_elementwise_kernelINS0_13BUnaryFunctorIfffZZZNS0_15binary_internal21div_trunc_kernel_cudaERNS_18TensorIteratorBaseEENKUlvE1_clEvENKUlvE0_clEvEUlffE_EESt5arrayIPcLm2EELi4E23TrivialOffsetCalculatorILi1EjESE_NS0_6memory15LoadWithoutCastENSF_16StoreWithoutCastEEEviT_T0_T2_T3_T4_T5_:
.text._ZN2at6native27unrolled_elementwise_kernelINS0_13BUnaryFunctorIfffZZZNS0_15binary_internal21div_trunc_kernel_cudaERNS_18TensorIteratorBaseEENKUlvE1_clEvENKUlvE0_clEvEUlffE_EESt5arrayIPcLm2EELi4E23TrivialOffsetCalculatorILi1EjESE_NS0_6memory15LoadWithoutCastENSF_16StoreWithoutCastEEEviT_T0_T2_T3_T4_T5_:
        /* <DEDUP_REMOVED lines=16> */
[----:B------:R-:W-:Y:S01]  /*0100*/  ISETP.GE.AND P2, PT, R19, R2, PT ;  /* 0x000000021300720c */ /* 0x000fe20003f46270 */
[----:B0-----:R-:W-:-:S05]  /*0110*/  @!P0 IMAD.WIDE.U32 R10, R15, 0x4, R10 ;  /* 0x000000040f0a8825 */ /* 0x001fca00078e000a */
[----:B------:R-:W2:Y:S07]  /*0120*/  @!P0 LDG.E R6, desc[UR4][R10.64] ;  /* 0x000000040a068981 */ /* 0x000eae000c1e1900 */
[----:B------:R-:W0:Y:S01]  /*0130*/  @!P2 LDC.64 R8, c[0x0][0x228] ;  /* 0x00008a00ff08ab82 */ /* 0x000e220000000a00 */
[----:B-1----:R-:W-:Y:S01]  /*0140*/  @!P1 IMAD.WIDE.U32 R14, R17, 0x4, R12 ;  /* 0x00000004110e9825 */ /* 0x002fe200078e000c */
[----:B------:R-:W-:Y:S02]  /*0150*/  CS2R R12, SRZ ;  /* 0x00000000000c7805 */ /* 0x000fe4000001ff00 */
[----:B------:R-:W-:-:S04]  /*0160*/  @!P2 LEA R17, R0, R19, 0x9 ;  /* 0x000000130011a211 */ /* 0x000fc800078e48ff */
[----:B------:R-:W3:Y:S01]  /*0170*/  @!P1 LDG.E R12, desc[UR4][R14.64] ;  /* 0x000000040e0c9981 */ /* 0x000ee2000c1e1900 */
[----:B0-----:R-:W-:-:S05]  /*0180*/  @!P2 IMAD.WIDE.U32 R16, R17, 0x4, R8 ;  /* 0x000000041110a825 */ /* 0x001fca00078e0008 */
[----:B------:R0:W4:Y:S01]  /*0190*/  @!P2 LDG.E R13, desc[UR4][R16.64] ;  /* 0x00000004100da981 */ /* 0x000122000c1e1900 */
[----:B------:R-:W-:-:S05]  /*01a0*/  @!P2 VIADD R19, R19, 0x80 ;  /* 0x000000801313a836 */ /* 0x000fca0000000000 */
[----:B------:R-:W-:Y:S01]  /*01b0*/  ISETP.GE.AND P1, PT, R19, R2, PT ;  /* 0x000000021300720c */ /* 0x000fe20003f26270 */
[----:B0-----:R-:W0:-:S12]  /*01c0*/  @!P0 LDC R17, c[0x0][0x218] ;  /* 0x00008600ff118b82 */ /* 0x001e180000000800 */
[----:B------:R-:W1:Y:S01]  /*01d0*/  @!P1 LDC.64 R8, c[0x0][0x228] ;  /* 0x00008a00ff089b82 */ /* 0x000e620000000a00 */
[----:B------:R-:W-:-:S05]  /*01e0*/  @!P1 LEA R11, R0, R19, 0x9 ;  /* 0x00000013000b9211 */ /* 0x000fca00078e48ff */
[----:B-1----:R-:W-:Y:S01]  /*01f0*/  @!P1 IMAD.WIDE.U32 R10, R11, 0x4, R8 ;  /* 0x000000040b0a9825 */ /* 0x002fe200078e0008 */
[----:B------:R-:W-:-:S05]  /*0200*/  MOV R9, R7 ;  /* 0x0000000700097202 */ /* 0x000fca0000000f00 */
[----:B------:R-:W-:-:S05]  /*0210*/  VIADD R15, R9, 0x80 ;  /* 0x00000080090f7836 */ /* 0x000fca0000000000 */
[----:B------:R-:W-:Y:S02]  /*0220*/  ISETP.GE.AND P3, PT, R15, R2, PT ;  /* 0x000000020f00720c */ /* 0x000fe40003f66270 */
[----:B------:R-:W-:-:S04]  /*0230*/  IADD3 R15, R9, 0x100, RZ ;  /* 0x00000100090f7810 */ /* 0x000fc80007ffe0ff */
[----:B------:R-:W-:Y:S01]  /*0240*/  ISETP.GE.AND P2, PT, R15, R2, PT ;  /* 0x000000020f00720c */ /* 0x000fe20003f46270 */
[----:B------:R-:W-:Y:S01]  /*0250*/  IMAD.MOV.U32 R8, RZ, RZ, RZ ;  /* 0x000000ffff087224 */ /* 0x000fe200078e00ff */
[----:B0-----:R-:W2:Y:S05]  /*0260*/  @!P0 MUFU.RCP R17, R17 ;  /* 0x0000001100118308 */ /* 0x001eaa0000001000 */
[----:B------:R-:W0:Y:S01]  /*0270*/  @!P3 LDC R14, c[0x0][0x218] ;  /* 0x00008600ff0ebb82 */ /* 0x000e220000000800 */
[----:B------:R1:W5:Y:S07]  /*0280*/  @!P1 LDG.E R8, desc[UR4][R10.64] ;  /* 0x000000040a089981 */ /* 0x00036e000c1e1900 */
[----:B------:R-:W0:Y:S01]  /*0290*/  @!P2 LDC R16, c[0x0][0x218] ;  /* 0x00008600ff10ab82 */ /* 0x000e220000000800 */
[----:B------:R-:W-:-:S07]  /*02a0*/  VIADD R15, R9, 0x180 ;  /* 0x00000180090f7836 */ /* 0x000fce0000000000 */
[----:B-1----:R-:W1:Y:S01]  /*02b0*/  @!P0 LDC.64 R10, c[0x0][0x220] ;  /* 0x00008800ff0a8b82 */ /* 0x002e620000000a00 */
[----:B------:R-:W-:Y:S02]  /*02c0*/  ISETP.GE.AND P1, PT, R15, R2, PT ;  /* 0x000000020f00720c */ /* 0x000fe40003f26270 */
[----:B0-----:R-:W-:Y:S01]  /*02d0*/  @!P3 MUFU.RCP R15, R14 ;  /* 0x0000000e000fb308 */ /* 0x001fe20000001000 */
[----:B------:R-:W-:Y:S01]  /*02e0*/  @!P0 IADD3 R9, R7, 0x80, RZ ;  /* 0x0000008007098810 */ /* 0x000fe20007ffe0ff */
[----:B------:R-:W-:-:S09]  /*02f0*/  @!P0 IMAD R7, R0, 0x200, R7 ;  /* 0x0000020000078824 */ /* 0x000fd200078e0207 */
[----:B------:R-:W0:Y:S01]  /*0300*/  @!P1 LDC R18, c[0x0][0x218] ;  /* 0x00008600ff129b82 */ /* 0x000e220000000800 */
[----:B------:R-:W-:Y:S01]  /*0310*/  @!P2 MUFU.RCP R16, R16 ;  /* 0x000000100010a308 */ /* 0x000fe20000001000 */
[----:B-1----:R-:W-:Y:S01]  /*0320*/  @!P0 IMAD.WIDE.U32 R10, R7, 0x4, R10 ;  /* 0x00000004070a8825 */ /* 0x002fe200078e000a */
[----:B------:R-:W-:Y:S03]  /*0330*/  BSSY B0, `(.L_x_5520) ;  /* 0x0000014000007945 */ /* 0x000fe60003800000 */
[----:B--2---:R-:W-:-:S04]  /*0340*/  @!P0 FMUL.FTZ R6, R17, R6 ;  /* 0x0000000611068220 */ /* 0x004fc80000410000 */
[----:B------:R-:W1:Y:S02]  /*0350*/  @!P0 FRND.TRUNC R5, R6 ;  /* 0x0000000600058307 */ /* 0x000e64000020d000 */
[----:B-1----:R1:W-:Y:S01]  /*0360*/  @!P0 STG.E desc[UR4][R10.64], R5 ;  /* 0x000000050a008986 */ /* 0x0023e2000c101904 */
[----:B---3--:R-:W-:-:S05]  /*0370*/  @!P3 FMUL.FTZ R12, R15, R12 ;  /* 0x0000000c0f0cb220 */ /* 0x008fca0000410000 */
[----:B------:R1:W2:Y:S01]  /*0380*/  @!P3 FRND.TRUNC R3, R12 ;  /* 0x0000000c0003b307 */ /* 0x0002a2000020d000 */
[----:B------:R-:W-:Y:S01]  /*0390*/  ISETP.GE.AND P3, PT, R9, R2, PT ;  /* 0x000000020900720c */ /* 0x000fe20003f66270 */
[----:B----4-:R-:W-:-:S06]  /*03a0*/  @!P2 FMUL.FTZ R13, R16, R13 ;  /* 0x0000000d100da220 */ /* 0x010fcc0000410000 */
[----:B------:R1:W3:Y:S06]  /*03b0*/  @!P2 FRND.TRUNC R4, R13 ;  /* 0x0000000d0004a307 */ /* 0x0002ec000020d000 */
[----:B0-2---:R-:W-:Y:S05]  /*03c0*/  @P3 BRA `(.L_x_5521) ;  /* 0x0000000000283947 */ /* 0x005fea0003800000 */
[----:B-1----:R-:W0:Y:S01]  /*03d0*/  LDC.64 R10, c[0x0][0x220] ;  /* 0x00008800ff0a7b82 */ /* 0x002e220000000a00 */
[----:B------:R-:W-:Y:S02]  /*03e0*/  LEA R7, R0, R9, 0x9 ;  /* 0x0000000900077211 */ /* 0x000fe400078e48ff */
[----:B------:R-:W-:-:S04]  /*03f0*/  IADD3 R9, R9, 0x80, RZ ;  /* 0x0000008009097810 */ /* 0x000fc80007ffe0ff */
[----:B------:R-:W-:-:S13]  /*0400*/  ISETP.GE.AND P0, PT, R9, R2, PT ;  /* 0x000000020900720c */ /* 0x000fda0003f06270 */
[----:B------:R-:W-:Y:S01]  /*0410*/  @!P0 IMAD R5, R0, 0x200, R9 ;  /* 0x0000020000058824 */ /* 0x000fe200078e0209 */
[----:B------:R-:W-:Y:S01]  /*0420*/  @!P0 IADD3 R9, R9, 0x80, RZ ;  /* 0x0000008009098810 */ /* 0x000fe20007ffe0ff */
[----:B0-----:R-:W-:-:S04]  /*0430*/  IMAD.WIDE.U32 R6, R7, 0x4, R10 ;  /* 0x0000000407067825 */ /* 0x001fc800078e000a */
[----:B------:R-:W-:Y:S01]  /*0440*/  @!P0 IMAD.WIDE.U32 R10, R5, 0x4, R10 ;  /* 0x00000004050a8825 */ /* 0x000fe200078e000a */
[----:B------:R0:W-:Y:S04]  /*0450*/  STG.E desc[UR4][R6.64], R3 ;  /* 0x0000000306007986 */ /* 0x0001e8000c101904 */
[----:B---3--:R0:W-:Y:S02]  /*0460*/  @!P0 STG.E desc[UR4][R10.64], R4 ;  /* 0x000000040a008986 */ /* 0x0081e4000c101904 */
.L_x_5521:
[----:B------:R-:W-:Y:S05]  /*0470*/  BSYNC B0 ;  /* 0x0000000000007941 */ /* 0x000fea0003800000 */
.L_x_5520:
[----:B------:R-:W-:Y:S01]  /*0480*/  ISETP.GE.AND P0, PT, R9, R2, PT ;  /* 0x000000020900720c */ /* 0x000fe20003f06270 */
[----:B-1----:R1:W2:-:S12]  /*0490*/  @!P1 MUFU.RCP R5, R18 ;  /* 0x0000001200059308 */ /* 0x0022980000001000 */
[----:B-1----:R-:W-:Y:S05]  /*04a0*/  @P0 EXIT ;  /* 0x000000000000094d */ /* 0x002fea0003800000 */
[----:B0-----:R-:W0:Y:S01]  /*04b0*/  LDC.64 R2, c[0x0][0x220] ;  /* 0x00008800ff027b82 */ /* 0x001e220000000a00 */
[----:B--2--5:R-:W-:Y:S01]  /*04c0*/  @!P1 FMUL.FTZ R8, R5, R8 ;  /* 0x0000000805089220 */ /* 0x024fe20000410000 */
[----:B------:R-:W-:-:S03]  /*04d0*/  LEA R9, R0, R9, 0x9 ;  /* 0x0000000900097211 */ /* 0x000fc600078e48ff */
[----:B------:R-:W1:Y:S02]  /*04e0*/  @!P1 FRND.TRUNC R5, R8 ;  /* 0x0000000800059307 */ /* 0x000e64000020d000 */
[----:B0-----:R-:W-:-:S05]  /*04f0*/  IMAD.WIDE.U32 R2, R9, 0x4, R2 ;  /* 0x0000000409027825 */ /* 0x001fca00078e0002 */
[----:B-1----:R-:W-:Y:S01]  /*0500*/  STG.E desc[UR4][R2.64], R5 ;  /* 0x0000000502007986 */ /* 0x002fe2000c101904 */
[----:B------:R-:W-:Y:S05]  /*0510*/  EXIT ;  /* 0x000000000000794d */ /* 0x000fea0003800000 */
.L_x_5522:
        /* <DEDUP_REMOVED lines=14> */
.L_x_22812:


//--------------------- .text._ZN2at6native29vectorized_elementwise_kernelILi2ENS0_13BUnaryFunctorIfffZZZNS0_15binary_internal21div_trunc_kernel_cudaERNS_18TensorIteratorBaseEENKUlvE1_clEvENKUlvE0_clEvEUlffE_EESt5arrayIPcLm2EEEEviT0_T1_ --------------------------
	.section	.text._ZN2at6native29vectorized_elementwise_kernelILi2ENS0_13BUnaryFunctorIfffZZZNS0_15binary_internal21div_trunc_kernel_cudaERNS_18TensorIteratorBaseEENKUlvE1_clEvENKUlvE0_clEvEUlffE_EESt5arrayIPcLm2EEEEviT0_T1_,"ax",@progbits
	.align	128
        .global         _ZN2at6native29vectorized_elementwise_kernelILi2ENS0_13BUnaryFunctorIfffZZZNS0_15binary_internal21div_trunc_kernel_cudaERNS_18TensorIteratorBaseEENKUlvE1_clEvENKUlvE0_clEvEUlffE_EESt5arrayIPcLm2EEEEviT0_T1_
        .type           _ZN2at6native29vectorized_elementwise_kernelILi2ENS0_13BUnaryFunctorIfffZZZNS0_15binary_internal21div_trunc_kernel_cudaERNS_18TensorIteratorBaseEENKUlvE1_clEvENKUlvE0_clEvEUlffE_EESt5arrayIPcLm2EEEEviT0_T1_,@function
        .size           _ZN2at6native29vectorized_elementwise_kernelILi2ENS0_13BUnaryFunctorIfffZZZNS0_15binary_internal21div_trunc_kernel_cudaERNS_18TensorIteratorBaseEENKUlvE1_clEvENKUlvE0_clEvEUlffE_EESt5arrayIPcLm2EEEEviT0_T1_,(.L_x_22813 - _ZN2at6native29vectorized_elementwise_kernelILi2ENS0_13BUnaryFunctorIfffZZZNS0_15binary_internal21div_trunc_kernel_cudaERNS_18TensorIteratorBaseEENKUlvE1_clEvENKUlvE0_clEvEUlffE_EESt5arrayIPcLm2EEEEviT0_T1_)
        .other          _ZN2at6native29vectorized_elementwise_kernelILi2ENS0_13BUnaryFunctorIfffZZZNS0_15binary_internal21div_trunc_kernel_cudaERNS_18TensorIteratorBaseEENKUlvE1_clEvENKUlvE0_clEvEUlffE_EESt5arrayIPcLm2EEEEviT0_T1_,@"STO_CUDA_ENTRY STV_DEFAULT"
_ZN2at6native29vectorized_elementwise_kernelILi2ENS0_13BUnaryFunctorIfffZZZNS0_15binary_internal21div_trunc_kernel_cudaERNS_18TensorIteratorBaseEENKUlvE1_clEvENKUlvE0_clEvEUlffE_EESt5arrayIPcLm2EEEEviT0_T1_:
.text._ZN2at6native29vectorized_elementwise_kernelILi2ENS0_13BUnaryFunctorIfffZZZNS0_15binary_internal21div_trunc_kernel_cudaERNS_18TensorIteratorBaseEENKUlvE1_clEvENKUlvE0_clEvEUlffE_EESt5arrayIPcLm2EEEEviT0_T1_:
        /* <DEDUP_REMOVED lines=9> */
[----:B------:R-:W1:Y:S01]  /*0090*/  LDC.64 R2, c[0x0][0x228] ;  /* 0x00008a00ff027b82 */ /* 0x000e620000000a00 */
[----:B------:R-:W-:-:S07]  /*00a0*/  ULDC UR6, c[0x0][0x218] ;  /* 0x0000860000067ab9 */ /* 0x000fce0000000800 */
[----:B------:R-:W2:Y:S01]  /*00b0*/  LDC.64 R12, c[0x0][0x220] ;  /* 0x00008800ff0c7b82 */ /* 0x000ea20000000a00 */
[----:B-1----:R-:W-:-:S04]  /*00c0*/  IMAD.WIDE R2, R0, 0x4, R2 ;  /* 0x0000000400027825 */ /* 0x002fc800078e0202 */
[----:B0-----:R-:W-:-:S05]  /*00d0*/  IMAD.WIDE.U32 R14, R6, 0x8, R2 ;  /* 0x00000008060e7825 */ /* 0x001fca00078e0002 */
[----:B------:R-:W3:Y:S04]  /*00e0*/  LDG.E.64 R4, desc[UR4][R14.64] ;  /* 0x000000040e047981 */ /* 0x000ee8000c1e1b00 */
[----:B------:R-:W4:Y:S04]  /*00f0*/  LDG.E.64 R10, desc[UR4][R14.64+0x400] ;  /* 0x000400040e0a7981 */ /* 0x000f28000c1e1b00 */
[----:B------:R-:W5:Y:S04]  /*0100*/  LDG.E.64 R2, desc[UR4][R14.64+0x800] ;  /* 0x000800040e027981 */ /* 0x000f68000c1e1b00 */
[----:B------:R-:W5:Y:S01]  /*0110*/  LDG.E.64 R8, desc[UR4][R14.64+0xc00] ;  /* 0x000c00040e087981 */ /* 0x000f62000c1e1b00 */
[----:B------:R-:W3:Y:S01]  /*0120*/  MUFU.RCP R7, UR6 ;  /* 0x0000000600077d08 */ /* 0x000ee20008001000 */
[----:B--2---:R-:W-:-:S04]  /*0130*/  IMAD.WIDE.U32 R12, R0, 0x4, R12 ;  /* 0x00000004000c7825 */ /* 0x004fc800078e000c */
[----:B------:R-:W-:-:S04]  /*0140*/  IMAD.WIDE R12, R6, 0x8, R12 ;  /* 0x00000008060c7825 */ /* 0x000fc800078e020c */
[-C--:B---3--:R-:W-:Y:S01]  /*0150*/  FMUL.FTZ R5, R5, R7.reuse ;  /* 0x0000000705057220 */ /* 0x088fe20000410000 */
[-C--:B------:R-:W-:Y:S01]  /*0160*/  FMUL.FTZ R4, R4, R7.reuse ;  /* 0x0000000704047220 */ /* 0x080fe20000410000 */
[-C--:B----4-:R-:W-:Y:S01]  /*0170*/  FMUL.FTZ R11, R11, R7.reuse ;  /* 0x000000070b0b7220 */ /* 0x090fe20000410000 */
[----:B------:R-:W-:-:S03]  /*0180*/  FMUL.FTZ R10, R10, R7 ;  /* 0x000000070a0a7220 */ /* 0x000fc60000410000 */
[----:B------:R-:W-:Y:S01]  /*0190*/  FRND.TRUNC R5, R5 ;  /* 0x0000000500057307 */ /* 0x000fe2000020d000 */
[-C--:B-----5:R-:W-:Y:S01]  /*01a0*/  FMUL.FTZ R3, R3, R7.reuse ;  /* 0x0000000703037220 */ /* 0x0a0fe20000410000 */
[-C--:B------:R-:W-:Y:S01]  /*01b0*/  FMUL.FTZ R2, R2, R7.reuse ;  /* 0x0000000702027220 */ /* 0x080fe20000410000 */
[-C--:B------:R-:W-:Y:S01]  /*01c0*/  FMUL.FTZ R9, R9, R7.reuse ;  /* 0x0000000709097220 */ /* 0x080fe20000410000 */
[----:B------:R-:W-:-:S04]  /*01d0*/  FMUL.FTZ R8, R8, R7 ;  /* 0x0000000708087220 */ /* 0x000fc80000410000 */
[----:B------:R-:W0:Y:S08]  /*01e0*/  FRND.TRUNC R4, R4 ;  /* 0x0000000400047307 */ /* 0x000e30000020d000 */
[----:B------:R-:W-:Y:S01]  /*01f0*/  FRND.TRUNC R11, R11 ;  /* 0x0000000b000b7307 */ /* 0x000fe2000020d000 */
[----:B0-----:R-:W-:Y:S07]  /*0200*/  STG.E.64 desc[UR4][R12.64], R4 ;  /* 0x000000040c007986 */ /* 0x001fee000c101b04 */
[----:B------:R-:W0:Y:S08]  /*0210*/  FRND.TRUNC R10, R10 ;  /* 0x0000000a000a7307 */ /* 0x000e30000020d000 */
[----:B------:R-:W-:Y:S01]  /*0220*/  FRND.TRUNC R3, R3 ;  /* 0x0000000300037307 */ /* 0x000fe2000020d000 */
[----:B0-----:R-:W-:Y:S07]  /*0230*/  STG.E.64 desc[UR4][R12.64+0x400], R10 ;  /* 0x0004000a0c007986 */ /* 0x001fee000c101b04 */
[----:B------:R-:W0:Y:S08]  /*0240*/  FRND.TRUNC R2, R2 ;  /* 0x0000000200027307 */ /* 0x000e30000020d000 */
[----:B------:R-:W-:Y:S01]  /*0250*/  FRND.TRUNC R9, R9 ;  /* 0x0000000900097307 */ /* 0x000fe2000020d000 */
[----:B0-----:R-:W-:Y:S07]  /*0260*/  STG.E.64 desc[UR4][R12.64+0x800], R2 ;  /* 0x000800020c007986 */ /* 0x001fee000c101b04 */
[----:B------:R-:W0:Y:S02]  /*0270*/  FRND.TRUNC R8, R8 ;  /* 0x0000000800087307 */ /* 0x000e24000020d000 */
[----:B0-----:R-:W-:Y:S01]  /*0280*/  STG.E.64 desc[UR4][R12.64+0xc00], R8 ;  /* 0x000c00080c007986 */ /* 0x001fe2000c101b04 */
[----:B------:R-:W-:Y:S05]  /*0290*/  EXIT ;  /* 0x000000000000794d */ /* 0x000fea0003800000 */
.L_x_5523:
[----:B------:R-:W0:Y:S02]  /*02a0*/  S2R R11, SR_TID.X ;  /* 0x00000000000b7919 */ /* 0x000e240000002100 */
[----:B0-----:R-:W-:Y:S01]  /*02b0*/  ISETP.GE.AND P0, PT, R11, R2, PT ;  /* 0x000000020b00720c */ /* 0x001fe20003f06270 */
[----:B------:R-:W-:-:S12]  /*02c0*/  IMAD.MOV.U32 R25, RZ, RZ, R11 ;  /* 0x000000ffff197224 */ /* 0x000fd800078e000b */
[----:B------:R-:W-:Y:S01]  /*02d0*/  @!P0 IADD3 R21, R0, R25, RZ ;  /* 0x0000001900158210 */ /* 0x000fe20007ffe0ff */
[----:B------:R-:W-:Y:S01]  /*02e0*/  @!P0 VIADD R25, R25, 0x80 ;  /* 0x0000008019198836 */ /* 0x000fe20000000000 */
[----:B------:R-:W0:Y:S04]  /*02f0*/  @!P0 LDC.64 R18, c[0x0][0x228] ;  /* 0x00008a00ff128b82 */ /* 0x000e280000000a00 */
[----:B------:R-:W-:-:S13]  /*0300*/  ISETP.GE.AND P3, PT, R25, R2, PT ;  /* 0x000000021900720c */ /* 0x000fda0003f66270 */
[----:B------:R-:W-:Y:S01]  /*0310*/  @!P3 IADD3 R3, R0, R25, RZ ;  /* 0x000000190003b210 */ /* 0x000fe20007ffe0ff */
[----:B------:R-:W-:Y:S01]  /*0320*/  @!P3 VIADD R25, R25, 0x80 ;  /* 0x000000801919b836 */ /* 0x000fe20000000000 */
[----:B------:R-:W1:Y:S04]  /*0330*/  @!P3 LDC.64 R16, c[0x0][0x228] ;  /* 0x00008a00ff10bb82 */ /* 0x000e680000000a00 */
[----:B------:R-:W-:-:S13]  /*0340*/  ISETP.GE.AND P4, PT, R25, R2, PT ;  /* 0x000000021900720c */ /* 0x000fda0003f86270 */
[----:B------:R-:W-:Y:S01]  /*0350*/  @!P4 IADD3 R23, R0, R25, RZ ;  /* 0x000000190017c210 */ /* 0x000fe20007ffe0ff */
[----:B------:R-:W-:Y:S01]  /*0360*/  @!P4 VIADD R25, R25, 0x80 ;  /* 0x000000801919c836 */ /* 0x000fe20000000000 */
[----:B------:R-:W2:Y:S04]  /*0370*/  @!P4 LDC.64 R14, c[0x0][0x228] ;  /* 0x00008a00ff0ecb82 */ /* 0x000ea80000000a00 */
[----:B------:R-:W-:Y:S01]  /*0380*/  ISETP.GE.AND P1, PT, R25, R2, PT ;  /* 0x000000021900720c */ /* 0x000fe20003f26270 */
[----:B-1----:R-:W-:Y:S01]  /*0390*/  @!P3 IMAD.WIDE.U32 R16, R3, 0x4, R16 ;  /* 0x000000040310b825 */ /* 0x002fe200078e0010 */
[----:B------:R-:W-:-:S10]  /*03a0*/  HFMA2.MMA R3, -RZ, RZ, 0, 0 ;  /* 0x00000000ff037435 */ /* 0x000fd400000001ff */
[----:B------:R1:W3:Y:S01]  /*03b0*/  @!P3 LDG.E R3, desc[UR4][R16.64] ;  /* 0x000000041003b981 */ /* 0x0002e2000c1e1900 */
[----:B------:R-:W-:Y:S01]  /*03c0*/  @!P1 IADD3 R12, R0, R25, RZ ;  /* 0x00000019000c9210 */ /* 0x000fe20007ffe0ff */
[----:B------:R-:W-:Y:S01]  /*03d0*/  @!P1 VIADD R25, R25, 0x80 ;  /* 0x0000008019199836 */ /* 0x000fe20000000000 */
[----:B------:R-:W4:Y:S04]  /*03e0*/  @!P1 LDC.64 R28, c[0x0][0x228] ;  /* 0x00008a00ff1c9b82 */ /* 0x000f280000000a00 */
[----:B------:R-:W-:-:S13]  /*03f0*/  ISETP.GE.AND P2, PT, R25, R2, PT ;  /* 0x000000021900720c */ /* 0x000fda0003f46270 */
[----:B------:R-:W-:Y:S01]  /*0400*/  @!P2 IMAD.IADD R13, R0, 0x1, R25 ;  /* 0x00000001000da824 */ /* 0x000fe200078e0219 */
[----:B------:R-:W-:Y:S01]  /*0410*/  @!P2 IADD3 R25, R25, 0x80, RZ ;  /* 0x000000801919a810 */ /* 0x000fe20007ffe0ff */
[----:B--2---:R-:W-:Y:S01]  /*0420*/  @!P4 IMAD.WIDE.U32 R14, R23, 0x4, R14 ;  /* 0x00000004170ec825 */ /* 0x004fe200078e000e */
[----:B-1----:R-:W1:Y:S02]  /*0430*/  @!P2 LDC.64 R16, c[0x0][0x228] ;  /* 0x00008a00ff10ab82 */ /* 0x002e640000000a00 */
[----:B------:R-:W-:Y:S02]  /*0440*/  ISETP.GE.AND P3, PT, R25, R2, PT ;  /* 0x000000021900720c */ /* 0x000fe40003f66270 */
[----:B------:R-:W-:Y:S01]  /*0450*/  MOV R23, RZ ;  /* 0x000000ff00177202 */ /* 0x000fe20000000f00 */
[----:B0-----:R-:W-:-:S05]  /*0460*/  @!P0 IMAD.WIDE.U32 R18, R21, 0x4, R18 ;  /* 0x0000000415128825 */ /* 0x001fca00078e0012 */
[----:B------:R0:W2:Y:S05]  /*0470*/  @!P4 LDG.E R23, desc[UR4][R14.64] ;  /* 0x000000040e17c981 */ /* 0x0000aa000c1e1900 */
[----:B------:R-:W-:Y:S01]  /*0480*/  @!P3 IMAD.IADD R27, R0, 0x1, R25 ;  /* 0x00000001001bb824 */ /* 0x000fe200078e0219 */
[----:B------:R-:W-:-:S04]  /*0490*/  @!P3 IADD3 R25, R25, 0x80, RZ ;  /* 0x000000801919b810 */ /* 0x000fc80007ffe0ff */
[C---:B------:R-:W-:Y:S01]  /*04a0*/  ISETP.GE.AND P5, PT, R25.reuse, R2, PT ;  /* 0x000000021900720c */ /* 0x040fe20003fa6270 */
[----:B------:R-:W-:Y:S01]  /*04b0*/  HFMA2.MMA R20, -RZ, RZ, 0, 0 ;  /* 0x00000000ff147435 */ /* 0x000fe200000001ff */
[----:B0-----:R-:W0:Y:S09]  /*04c0*/  @!P3 LDC.64 R14, c[0x0][0x228] ;  /* 0x00008a00ff0ebb82 */ /* 0x001e320000000a00 */
[----:B------:R5:W2:Y:S02]  /*04d0*/  @!P0 LDG.E R20, desc[UR4][R18.64] ;  /* 0x0000000412148981 */ /* 0x000aa4000c1e1900 */
[----:B------:R-:W-:Y:S01]  /*04e0*/  @!P5 IMAD.IADD R21, R0, 0x1, R25 ;  /* 0x000000010015d824 */ /* 0x000fe200078e0219 */
[----:B------:R-:W-:-:S04]  /*04f0*/  @!P5 IADD3 R25, R25, 0x80, RZ ;  /* 0x000000801919d810 */ /* 0x000fc80007ffe0ff */
[----:B------:R-:W-:Y:S01]  /*0500*/  ISETP.GE.AND P4, PT, R25, R2, PT ;  /* 0x000000021900720c */ /* 0x000fe20003f86270 */
[----:B----4-:R-:W-:-:S04]  /*0510*/  @!P1 IMAD.WIDE.U32 R28, R12, 0x4, R28 ;  /* 0x000000040c1c9825 */ /* 0x010fc800078e001c */
[----:B-1----:R-:W-:Y:S02]  /*0520*/  @!P2 IMAD.WIDE.U32 R16, R13, 0x4, R16 ;  /* 0x000000040d10a825 */ /* 0x002fe400078e0010 */
[----:B------:R-:W1:Y:S08]  /*0530*/  @!P5 LDC.64 R12, c[0x0][0x228] ;  /* 0x00008a00ff0cdb82 */ /* 0x000e700000000a00 */
[----:B-----5:R-:W4:Y:S01]  /*0540*/  @!P4 LDC.64 R18, c[0x0][0x228] ;  /* 0x00008a00ff12cb82 */ /* 0x020f220000000a00 */
[----:B------:R-:W-:-:S02]  /*0550*/  IMAD.MOV.U32 R26, RZ, RZ, RZ ;  /* 0x000000ffff1a7224 */ /* 0x000fc400078e00ff */
[----:B------:R-:W-:Y:S02]  /*0560*/  @!P4 IMAD.IADD R25, R0, 0x1, R25 ;  /* 0x000000010019c824 */ /* 0x000fe400078e0219 */
[----:B0-----:R-:W-:Y:S01]  /*0570*/  @!P3 IMAD.WIDE.U32 R14, R27, 0x4, R14 ;  /* 0x000000041b0eb825 */ /* 0x001fe200078e000e */
[----:B------:R-:W-:Y:S01]  /*0580*/  HFMA2.MMA R27, -RZ, RZ, 0, 0 ;  /* 0x00000000ff1b7435 */ /* 0x000fe200000001ff */
[----:B------:R0:W5:Y:S01]  /*0590*/  @!P2 LDG.E R26, desc[UR4][R16.64] ;  /* 0x00000004101aa981 */ /* 0x000162000c1e1900 */
[----:B------:R-:W-:-:S06]  /*05a0*/  MOV R24, RZ ;  /* 0x000000ff00187202 */ /* 0x000fcc0000000f00 */
[----:B------:R-:W5:Y:S01]  /*05b0*/  @!P1 LDG.E R24, desc[UR4][R28.64] ;  /* 0x000000041c189981 */ /* 0x000f62000c1e1900 */
[----:B-1----:R-:W-:Y:S01]  /*05c0*/  @!P5 IMAD.WIDE.U32 R12, R21, 0x4, R12 ;  /* 0x00000004150cd825 */ /* 0x002fe200078e000c */
[----:B------:R-:W-:Y:S02]  /*05d0*/  MOV R21, RZ ;  /* 0x000000ff00157202 */ /* 0x000fe40000000f00 */
[----:B------:R1:W5:Y:S04]  /*05e0*/  @!P3 LDG.E R27, desc[UR4][R14.64] ;  /* 0x000000040e1bb981 */ /* 0x000368000c1e1900 */
[----:B------:R1:W5:Y:S01]  /*05f0*/  @!P5 LDG.E R21, desc[UR4][R12.64] ;  /* 0x000000040c15d981 */ /* 0x000362000c1e1900 */
[----:B----4-:R-:W-:Y:S01]  /*0600*/  @!P4 IMAD.WIDE.U32 R18, R25, 0x4, R18 ;  /* 0x000000041912c825 */ /* 0x010fe200078e0012 */
[----:B------:R-:W-:Y:S01]  /*0610*/  HFMA2.MMA R25, -RZ, RZ, 0, 0 ;  /* 0x00000000ff197435 */ /* 0x000fe200000001ff */
[----:B0-----:R-:W-:-:S02]  /*0620*/  IADD3 R17, R11, 0x80, RZ ;  /* 0x000000800b117810 */ /* 0x001fc40007ffe0ff */
[----:B-1----:R-:W-:Y:S01]  /*0630*/  VIADD R15, R11, 0x100 ;  /* 0x000001000b0f7836 */ /* 0x002fe20000000000 */
[----:B------:R-:W0:Y:S06]  /*0640*/  @!P0 LDC R12, c[0x0][0x218] ;  /* 0x00008600ff0c8b82 */ /* 0x000e2c0000000800 */
[----:B------:R1:W4:Y:S01]  /*0650*/  @!P4 LDG.E R25, desc[UR4][R18.64] ;  /* 0x000000041219c981 */ /* 0x000322000c1e1900 */
[-C--:B------:R-:W-:Y:S02]  /*0660*/  ISETP.GE.AND P2, PT, R17, R2.reuse, PT ;  /* 0x000000021100720c */ /* 0x080fe40003f46270 */
[----:B------:R-:W-:-:S11]  /*0670*/  ISETP.GE.AND P4, PT, R15, R2, PT ;  /* 0x000000020f00720c */ /* 0x000fd60003f86270 */
[----:B------:R-:W1:Y:S08]  /*0680*/  @!P2 LDC R14, c[0x0][0x218] ;  /* 0x00008600ff0eab82 */ /* 0x000e700000000800 */
[----:B------:R-:W0:Y:S01]  /*0690*/  @!P4 LDC R16, c[0x0][0x218] ;  /* 0x00008600ff10cb82 */ /* 0x000e220000000800 */
[----:B------:R-:W-:-:S04]  /*06a0*/  IADD3 R13, R11, 0x180, RZ ;  /* 0x000001800b0d7810 */ /* 0x000fc80007ffe0ff */
[----:B------:R-:W-:Y:S01]  /*06b0*/  ISETP.GE.AND P1, PT, R13, R2, PT ;  /* 0x000000020d00720c */ /* 0x000fe20003f26270 */
[----:B-1----:R-:W3:Y:S01]  /*06c0*/  @!P2 MUFU.RCP R14, R14 ;  /* 0x0000000e000ea308 */ /* 0x002ee20000001000 */
[----:B------:R-:W-:-:S11]  /*06d0*/  IADD3 R13, R11, 0x200, RZ ;  /* 0x000002000b0d7810 */ /* 0x000fd60007ffe0ff */
[----:B------:R-:W1:Y:S01]  /*06e0*/  @!P1 LDC R17, c[0x0][0x218] ;  /* 0x00008600ff119b82 */ /* 0x000e620000000800 */
[----:B0-----:R-:W2:Y:S01]  /*06f0*/  @!P4 MUFU.RCP R16, R16 ;  /* 0x000000100010c308 */ /* 0x001ea20000001000 */
[----:B------:R-:W-:Y:S01]  /*0700*/  ISETP.GE.AND P3, PT, R13, R2, PT ;  /* 0x000000020d00720c */ /* 0x000fe20003f66270 */
[----:B------:R-:W-:-:S06]  /*0710*/  VIADD R13, R11, 0x280 ;  /* 0x000002800b0d7836 */ /* 0x000fcc0000000000 */
[----:B------:R-:W0:Y:S08]  /*0720*/  @!P0 MUFU.RCP R15, R12 ;  /* 0x0000000c000f8308 */ /* 0x000e300000001000 */
[----:B-1----:R-:W-:Y:S01]  /*0730*/  @!P1 MUFU.RCP R17, R17 ;  /* 0x0000001100119308 */ /* 0x002fe20000001000 */
[----:B------:R-:W-:Y:S04]  /*0740*/  BSSY B0, `(.L_x_5524) ;  /* 0x000004f000007945 */ /* 0x000fe80003800000 */
[----:B------:R-:W-:Y:S01]  /*0750*/  BSSY B1, `(.L_x_5525) ;  /* 0x0000047000017945 */ /* 0x000fe20003800000 */
[----:B---3--:R-:W-:-:S02]  /*0760*/  @!P2 FMUL.FTZ R3, R14, R3 ;  /* 0x000000030e03a220 */ /* 0x008fc40000410000 */
[----:B------:R-:W1:Y:S02]  /*0770*/  @!P3 LDC R14, c[0x0][0x218] ;  /* 0x00008600ff0ebb82 */ /* 0x000e640000000800 */
[----:B------:R3:W-:Y:S01]  /*0780*/  @!P2 FRND.TRUNC R4, R3 ;  /* 0x000000030004a307 */ /* 0x0007e2000020d000 */
[----:B------:R-:W-:Y:S02]  /*0790*/  ISETP.GE.AND P2, PT, R13, R2, PT ;  /* 0x000000020d00720c */ /* 0x000fe40003f46270 */
[C---:B------:R-:W-:Y:S02]  /*07a0*/  IADD3 R13, R11.reuse, 0x300, RZ ;  /* 0x000003000b0d7810 */ /* 0x040fe40007ffe0ff */
[----:B---3--:R-:W-:-:S04]  /*07b0*/  IADD3 R3, R11, 0x380, RZ ;  /* 0x000003800b037810 */ /* 0x008fc80007ffe0ff */
[----:B------:R-:W-:-:S13]  /*07c0*/  ISETP.GE.AND P5, PT, R3, R2, PT ;  /* 0x000000020300720c */ /* 0x000fda0003fa6270 */
[----:B------:R-:W3:Y:S01]  /*07d0*/  @!P5 LDC R19, c[0x0][0x218] ;  /* 0x00008600ff13db82 */ /* 0x000ee20000000800 */
[----:B--2---:R-:W-:-:S04]  /*07e0*/  @!P4 FMUL.FTZ R23, R16, R23 ;  /* 0x000000171017c220 */ /* 0x004fc80000410000 */
[----:B------:R-:W-:Y:S01]  /*07f0*/  @!P4 FRND.TRUNC R5, R23 ;  /* 0x000000170005c307 */ /* 0x000fe2000020d000 */
[----:B------:R-:W-:Y:S02]  /*0800*/  ISETP.GE.AND P4, PT, R13, R2, PT ;  /* 0x000000020d00720c */ /* 0x000fe40003f86270 */
[----:B------:R-:W2:Y:S11]  /*0810*/  @!P0 LDC.64 R12, c[0x0][0x220] ;  /* 0x00008800ff0c8b82 */ /* 0x000eb60000000a00 */
[----:B------:R-:W2:Y:S01]  /*0820*/  @!P4 LDC R18, c[0x0][0x218] ;  /* 0x00008600ff12cb82 */ /* 0x000ea20000000800 */
[----:B0-----:R-:W-:-:S07]  /*0830*/  @!P0 FMUL.FTZ R20, R15, R20 ;  /* 0x000000140f148220 */ /* 0x001fce0000410000 */
[----:B------:R-:W0:Y:S01]  /*0840*/  @!P2 LDC R15, c[0x0][0x218] ;  /* 0x00008600ff0fab82 */ /* 0x000e220000000800 */
[----:B-1----:R-:W5:Y:S08]  /*0850*/  @!P3 MUFU.RCP R3, R14 ;  /* 0x0000000e0003b308 */ /* 0x002f700000001000 */
[----:B---3--:R-:W-:Y:S08]  /*0860*/  @!P5 MUFU.RCP R28, R19 ;  /* 0x00000013001cd308 */ /* 0x008ff00000001000 */
[----:B--2---:R-:W1:Y:S08]  /*0870*/  @!P4 MUFU.RCP R18, R18 ;  /* 0x000000120012c308 */ /* 0x004e700000001000 */
[----:B0-----:R-:W0:Y:S01]  /*0880*/  @!P2 MUFU.RCP R16, R15 ;  /* 0x0000000f0010a308 */ /* 0x001e220000001000 */
[----:B-----5:R-:W-:Y:S01]  /*0890*/  @!P3 FMUL.FTZ R26, R3, R26 ;  /* 0x0000001a031ab220 */ /* 0x020fe20000410000 */
[----:B------:R-:W-:-:S06]  /*08a0*/  @!P0 IMAD.IADD R3, R0, 0x1, R11 ;  /* 0x0000000100038824 */ /* 0x000fcc00078e020b */
[----:B------:R-:W2:Y:S01]  /*08b0*/  @!P0 FRND.TRUNC R22, R20 ;  /* 0x0000001400168307 */ /* 0x000ea2000020d000 */
[----:B------:R-:W-:Y:S01]  /*08c0*/  @!P0 IMAD.WIDE.U32 R12, R3, 0x4, R12 ;  /* 0x00000004030c8825 */ /* 0x000fe200078e000c */
[----:B------:R-:W-:-:S03]  /*08d0*/  @!P0 IADD3 R11, R11, 0x80, RZ ;  /* 0x000000800b0b8810 */ /* 0x000fc60007ffe0ff */
[----:B------:R-:W-:Y:S01]  /*08e0*/  @!P1 FMUL.FTZ R24, R17, R24 ;  /* 0x0000001811189220 */ /* 0x000fe20000410000 */
[----:B-1----:R-:W-:Y:S01]  /*08f0*/  @!P4 FMUL.FTZ R21, R18, R21 ;  /* 0x000000151215c220 */ /* 0x002fe20000410000 */
[----:B0-----:R-:W-:Y:S02]  /*0900*/  @!P2 FMUL.FTZ R27, R16, R27 ;  /* 0x0000001b101ba220 */ /* 0x001fe40000410000 */
[----:B------:R0:W1:Y:S01]  /*0910*/  @!P1 FRND.TRUNC R6, R24 ;  /* 0x0000001800069307 */ /* 0x000062000020d000 */
[----:B--2---:R0:W-:Y:S01]  /*0920*/  @!P0 STG.E desc[UR4][R12.64], R22 ;  /* 0x000000160c008986 */ /* 0x0041e2000c101904 */
[----:B------:R-:W-:Y:S01]  /*0930*/  ISETP.GE.AND P0, PT, R11, R2, PT ;  /* 0x000000020b00720c */ /* 0x000fe20003f06270 */
[----:B----4-:R-:W-:-:S05]  /*0940*/  @!P5 FMUL.FTZ R25, R28, R25 ;  /* 0x000000191c19d220 */ /* 0x010fca0000410000 */
[----:B------:R0:W2:Y:S08]  /*0950*/  @!P3 FRND.TRUNC R7, R26 ;  /* 0x0000001a0007b307 */ /* 0x0000b0000020d000 */
[----:B------:R0:W3:Y:S08]  /*0960*/  @!P2 FRND.TRUNC R8, R27 ;  /* 0x0000001b0008a307 */ /* 0x0000f0000020d000 */
[----:B------:R0:W4:Y:S08]  /*0970*/  @!P4 FRND.TRUNC R9, R21 ;  /* 0x000000150009c307 */ /* 0x000130000020d000 */
[----:B------:R0:W0:Y:S01]  /*0980*/  @!P5 FRND.TRUNC R10, R25 ;  /* 0x00000019000ad307 */ /* 0x000022000020d000 */
[----:B-123--:R-:W-:Y:S05]  /*0990*/  @P0 BRA `(.L_x_5526) ;  /* 0x0000000000300947 */ /* 0x00efea0003800000 */
[----:B0-----:R-:W0:Y:S01]  /*09a0*/  LDC.64 R12, c[0x0][0x220] ;  /* 0x00008800ff0c7b82 */ /* 0x001e220000000a00 */
[----:B------:R-:W-:Y:S01]  /*09b0*/  IADD3 R3, R0, R11, RZ ;  /* 0x0000000b00037210 */ /* 0x000fe20007ffe0ff */
[----:B------:R-:W-:-:S05]  /*09c0*/  VIADD R11, R11, 0x80 ;  /* 0x000000800b0b7836 */ /* 0x000fca0000000000 */
[----:B------:R-:W-:Y:S01]  /*09d0*/  ISETP.GE.AND P0, PT, R11, R2, PT ;  /* 0x000000020b00720c */ /* 0x000fe20003f06270 */
[----:B0-----:R-:W-:-:S05]  /*09e0*/  IMAD.WIDE.U32 R12, R3, 0x4, R12 ;  /* 0x00000004030c7825 */ /* 0x001fca00078e000c */
[----:B------:R0:W-:Y:S07]  /*09f0*/  STG.E desc[UR4][R12.64], R4 ;  /* 0x000000040c007986 */ /* 0x0001ee000c101904 */
[----:B------:R-:W-:Y:S05]  /*0a00*/  @P0 BRA `(.L_x_5527) ;  /* 0x0000000000300947 */ /* 0x000fea0003800000 */
[----:B0-----:R-:W0:Y:S01]  /*0a10*/  LDC.64 R12, c[0x0][0x220] ;  /* 0x00008800ff0c7b82 */ /* 0x001e220000000a00 */
[----:B------:R-:W-:Y:S02]  /*0a20*/  IADD3 R3, R0, R11, RZ ;  /* 0x0000000b00037210 */ /* 0x000fe40007ffe0ff */
[----:B------:R-:W-:-:S03]  /*0a30*/  IADD3 R11, R11, 0x80, RZ ;  /* 0x000000800b0b7810 */ /* 0x000fc60007ffe0ff */
[----:B0-----:R-:W-:-:S05]  /*0a40*/  IMAD.WIDE.U32 R12, R3, 0x4, R12 ;  /* 0x00000004030c7825 */ /* 0x001fca00078e000c */
[----:B------:R1:W-:Y:S02]  /*0a50*/  STG.E desc[UR4][R12.64], R5 ;  /* 0x000000050c007986 */ /* 0x0003e4000c101904 */
.L_x_5526:
[----:B------:R-:W-:-:S13]  /*0a60*/  ISETP.GE.AND P0, PT, R11, R2, PT ;  /* 0x000000020b00720c */ /* 0x000fda0003f06270 */
[----:B------:R-:W-:Y:S05]  /*0a70*/  @P0 BRA `(.L_x_5528) ;  /* 0x0000000000300947 */ /* 0x000fea0003800000 */
[----:B-1----:R-:W1:Y:S01]  /*0a80*/  LDC.64 R4, c[0x0][0x220] ;  /* 0x00008800ff047b82 */ /* 0x002e620000000a00 */
[----:B------:R-:W-:Y:S01]  /*0a90*/  IMAD.IADD R3, R0, 0x1, R11 ;  /* 0x0000000100037824 */ /* 0x000fe200078e020b */
[----:B------:R-:W-:-:S03]  /*0aa0*/  IADD3 R11, R11, 0x80, RZ ;  /* 0x000000800b0b7810 */ /* 0x000fc60007ffe0ff */
[----:B-1----:R-:W-:-:S05]  /*0ab0*/  IMAD.WIDE.U32 R4, R3, 0x4, R4 ;  /* 0x0000000403047825 */ /* 0x002fca00078e0004 */
[----:B------:R1:W-:Y:S02]  /*0ac0*/  STG.E desc[UR4][R4.64], R6 ;  /* 0x0000000604007986 */ /* 0x0003e4000c101904 */
.L_x_5527:
[----:B------:R-:W-:-:S13]  /*0ad0*/  ISETP.GE.AND P0, PT, R11, R2, PT ;  /* 0x000000020b00720c */ /* 0x000fda0003f06270 */
[----:B------:R-:W-:Y:S05]  /*0ae0*/  @P0 BRA `(.L_x_5529) ;  /* 0x0000000000340947 */ /* 0x000fea0003800000 */
[----:B01----:R-:W0:Y:S01]  /*0af0*/  LDC.64 R4, c[0x0][0x220] ;  /* 0x00008800ff047b82 */ /* 0x003e220000000a00 */
[----:B------:R-:W-:Y:S01]  /*0b00*/  IADD3 R3, R0, R11, RZ ;  /* 0x0000000b00037210 */ /* 0x000fe20007ffe0ff */
[----:B------:R-:W-:-:S04]  /*0b10*/  VIADD R11, R11, 0x80 ;  /* 0x000000800b0b7836 */ /* 0x000fc80000000000 */
[----:B0-----:R-:W-:-:S05]  /*0b20*/  IMAD.WIDE.U32 R4, R3, 0x4, R4 ;  /* 0x0000000403047825 */ /* 0x001fca00078e0004 */
[----:B------:R2:W-:Y:S02]  /*0b30*/  STG.E desc[UR4][R4.64], R7 ;  /* 0x0000000704007986 */ /* 0x0005e4000c101904 */
.L_x_5528:
[----:B------:R-:W-:-:S13]  /*0b40*/  ISETP.GE.AND P0, PT, R11, R2, PT ;  /* 0x000000020b00720c */ /* 0x000fda0003f06270 */
[----:B------:R-:W-:Y:S05]  /*0b50*/  @P0 BREAK B1 ;  /* 0x0000000000010942 */ /* 0x000fea0003800000 */
[----:B------:R-:W-:Y:S05]  /*0b60*/  @P0 BRA `(.L_x_5530) ;  /* 0x0000000000300947 */ /* 0x000fea0003800000 */
[----:B-12---:R-:W1:Y:S01]  /*0b70*/  LDC.64 R4, c[0x0][0x220] ;  /* 0x00008800ff047b82 */ /* 0x006e620000000a00 */
[----:B------:R-:W-:Y:S02]  /*0b80*/  IADD3 R3, R0, R11, RZ ;  /* 0x0000000b00037210 */ /* 0x000fe40007ffe0ff */
[----:B------:R-:W-:-:S03]  /*0b90*/  IADD3 R11, R11, 0x80, RZ ;  /* 0x000000800b0b7810 */ /* 0x000fc60007ffe0ff */
[----:B-1----:R-:W-:-:S05]  /*0ba0*/  IMAD.WIDE.U32 R4, R3, 0x4, R4 ;  /* 0x0000000403047825 */ /* 0x002fca00078e0004 */
[----:B------:R2:W-:Y:S02]  /*0bb0*/  STG.E desc[UR4][R4.64], R8 ;  /* 0x0000000804007986 */ /* 0x0005e4000c101904 */
.L_x_5529:
[----:B------:R-:W-:Y:S05]  /*0bc0*/  BSYNC B1 ;  /* 0x0000000000017941 */ /* 0x000fea0003800000 */
.L_x_5525:
[----:B------:R-:W-:-:S13]  /*0bd0*/  ISETP.GE.AND P0, PT, R11, R2, PT ;  /* 0x000000020b00720c */ /* 0x000fda0003f06270 */
[----:B012---:R-:W0:Y:S01]  /*0be0*/  @!P0 LDC.64 R4, c[0x0][0x220] ;  /* 0x00008800ff048b82 */ /* 0x007e220000000a00 */
[----:B------:R-:W-:Y:S01]  /*0bf0*/  @!P0 IMAD.IADD R3, R0, 0x1, R11 ;  /* 0x0000000100038824 */ /* 0x000fe200078e020b */
[----:B------:R-:W-:-:S03]  /*0c00*/  @!P0 IADD3 R11, R11, 0x80, RZ ;  /* 0x000000800b0b8810 */ /* 0x000fc60007ffe0ff */
[----:B0-----:R-:W-:-:S05]  /*0c10*/  @!P0 IMAD.WIDE.U32 R4, R3, 0x4, R4 ;  /* 0x0000000403048825 */ /* 0x001fca00078e0004 */
[----:B----4-:R3:W-:Y:S02]  /*0c20*/  @!P0 STG.E desc[UR4][R4.64], R9 ;  /* 0x0000000904008986 */ /* 0x0107e4000c101904 */
.L_x_5530:
[----:B------:R-:W-:Y:S05]  /*0c30*/  BSYNC B0 ;  /* 0x0000000000007941 */ /* 0x000fea0003800000 */
.L_x_5524:
[----:B------:R-:W-:Y:S05]  /*0c40*/  WARPSYNC.ALL ;  /* 0x0000000000007948 */ /* 0x000fea0003800000 */
[----:B------:R-:W-:-:S13]  /*0c50*/  ISETP.GE.AND P0, PT, R11, R2, PT ;  /* 0x000000020b00720c */ /* 0x000fda0003f06270 */
[----:B------:R-:W-:Y:S05]  /*0c60*/  @P0 EXIT ;  /* 0x000000000000094d */ /* 0x000fea0003800000 */
[----:B------:R-:W5:Y:S01]  /*0c70*/  LDC.64 R2, c[0x0][0x220] ;  /* 0x00008800ff027b82 */ /* 0x000f620000000a00 */
[----:B------:R-:W-:-:S05]  /*0c80*/  IADD3 R11, R0, R11, RZ ;  /* 0x0000000b000b7210 */ /* 0x000fca0007ffe0ff */
[----:B-----5:R-:W-:-:S05]  /*0c90*/  IMAD.WIDE.U32 R2, R11, 0x4, R2 ;  /* 0x000000040b027825 */ /* 0x020fca00078e0002 */
[----:B0-----:R-:W-:Y:S01]  /*0ca0*/  STG.E desc[UR4][R2.64], R10 ;  /* 0x0000000a02007986 */ /* 0x001fe2000c101904 */
[----:B------:R-:W-:Y:S05]  /*0cb0*/  EXIT ;  /* 0x000000000000794d */ /* 0x000fea0003800000 */
.L_x_5531:
        /* <DEDUP_REMOVED lines=12> */
.L_x_22813:


//--------------------- .text._ZN2at6native29vectorized_elementwise_kernelILi4ENS0_13BUnaryFunctorIfffZZZNS0_15binary_internal21div_trunc_kernel_cudaERNS_18TensorIteratorBaseEENKUlvE1_clEvENKUlvE0_clEvEUlffE_EESt5arrayIPcLm2EEEEviT0_T1_ --------------------------
	.section	.text._ZN2at6native29vectorized_elementwise_kernelILi4ENS0_13BUnaryFunctorIfffZZZNS0_15binary_internal21div_trunc_kernel_cudaERNS_18TensorIteratorBaseEENKUlvE1_clEvENKUlvE0_clEvEUlffE_EESt5arrayIPcLm2EEEEviT0_T1_,"ax",@progbits
	.align	128
        .global         _ZN2at6native29vectorized_elementwise_kernelILi4ENS0_13BUnaryFunctorIfffZZZNS0_15binary_internal21div_trunc_kernel_cudaERNS_18TensorIteratorBaseEENKUlvE1_clEvENKUlvE0_clEvEUlffE_EESt5arrayIPcLm2EEEEviT0_T1_
        .type           _ZN2at6native29vectorized_elementwise_kernelILi4ENS0_13BUnaryFunctorIfffZZZNS0_15binary_internal21div_trunc_kernel_cudaERNS_18TensorIteratorBaseEENKUlvE1_clEvENKUlvE0_clEvEUlffE_EESt5arrayIPcLm2EEEEviT0_T1_,@function
        .size           _ZN2at6native29vectorized_elementwise_kernelILi4ENS0_13BUnaryFunctorIfffZZZNS0_15binary_internal21div_trunc_kernel_cudaERNS_18TensorIteratorBaseEENKUlvE1_clEvENKUlvE0_clEvEUlffE_EESt5arrayIPcLm2EEEEviT0_T1_,(.L_x_22814 - _ZN2at6native29vectorized_elementwise_kernelILi4ENS0_13BUnaryFunctorIfffZZZNS0_15binary_internal21div_trunc_kernel_cudaERNS_18TensorIteratorBaseEENKUlvE1_clEvENKUlvE0_clEvEUlffE_EESt5arrayIPcLm2EEEEviT0_T1_)
        .other          _ZN2at6native29vectorized_elementwise_kernelILi4ENS0_13BUnaryFunctorIfffZZZNS0_15binary_internal21div_trunc_kernel_cudaERNS_18TensorIteratorBaseEENKUlvE1_clEvENKUlvE0_clEvEUlffE_EESt5arrayIPcLm2EEEEviT0_T1_,@"STO_CUDA_ENTRY STV_DEFAULT"
_ZN2at6native29vectorized_elementwise_kernelILi4ENS0_13BUnaryFunctorIfffZZZNS0_15binary_internal21div_trunc_kernel_cudaERNS_18TensorIteratorBaseEENKUlvE1_clEvENKUlvE0_clEvEUlffE_EESt5arrayIPcLm2EEEEviT0_T1_:
.text._ZN2at6native29vectorized_elementwise_kernelILi4ENS0_13BUnaryFunctorIfffZZZNS0_15binary_internal21div_trunc_kernel_cudaERNS_18TensorIteratorBaseEENKUlvE1_clEvENKUlvE0_clEvEUlffE_EESt5arrayIPcLm2EEEEviT0_T1_:
        /* <DEDUP_REMOVED lines=10> */
[----:B------:R-:W-:Y:S01]  /*00a0*/  ULDC UR6, c[0x0][0x218] ;  /* 0x0000860000067ab9 */ /* 0x000fe20000000800 */
[----:B-1----:R-:W-:-:S04]  /*00b0*/  IMAD.WIDE R4, R0, 0x4, R4 ;  /* 0x0000000400047825 */ /* 0x002fc800078e0204 */
[----:B0-----:R-:W-:-:S05]  /*00c0*/  IMAD.WIDE.U32 R12, R2, 0x10, R4 ;  /* 0x00000010020c7825 */ /* 0x001fca00078e0004 */
[----:B------:R-:W2:Y:S04]  /*00d0*/  LDG.E.128 R4, desc[UR4][R12.64] ;  /* 0x000000040c047981 */ /* 0x000ea8000c1e1d00 */
[----:B------:R0:W3:Y:S01]  /*00e0*/  LDG.E.128 R8, desc[UR4][R12.64+0x800] ;  /* 0x000800040c087981 */ /* 0x0000e2000c1e1d00 */
[----:B------:R-:W2:Y:S01]  /*00f0*/  MUFU.RCP R3, UR6 ;  /* 0x0000000600037d08 */ /* 0x000ea20008001000 */
[----:B0-----:R-:W0:Y:S02]  /*0100*/  LDC.64 R12, c[0x0][0x220] ;  /* 0x00008800ff0c7b82 */ /* 0x001e240000000a00 */
[----:B0-----:R-:W-:-:S04]  /*0110*/  IMAD.WIDE.U32 R12, R0, 0x4, R12 ;  /* 0x00000004000c7825 */ /* 0x001fc800078e000c */
[----:B------:R-:W-:-:S04]  /*0120*/  IMAD.WIDE R12, R2, 0x10, R12 ;  /* 0x00000010020c7825 */ /* 0x000fc800078e020c */
[-C--:B--2---:R-:W-:Y:S01]  /*0130*/  FMUL.FTZ R7, R7, R3.reuse ;  /* 0x0000000307077220 */ /* 0x084fe20000410000 */
[-C--:B------:R-:W-:Y:S01]  /*0140*/  FMUL.FTZ R6, R6, R3.reuse ;  /* 0x0000000306067220 */ /* 0x080fe20000410000 */
[-C--:B------:R-:W-:Y:S01]  /*0150*/  FMUL.FTZ R5, R5, R3.reuse ;  /* 0x0000000305057220 */ /* 0x080fe20000410000 */
[-C--:B------:R-:W-:Y:S01]  /*0160*/  FMUL.FTZ R4, R4, R3.reuse ;  /* 0x0000000304047220 */ /* 0x080fe20000410000 */
[-C--:B---3--:R-:W-:Y:S01]  /*0170*/  FMUL.FTZ R11, R11, R3.reuse ;  /* 0x000000030b0b7220 */ /* 0x088fe20000410000 */
[-C--:B------:R-:W-:Y:S01]  /*0180*/  FMUL.FTZ R10, R10, R3.reuse ;  /* 0x000000030a0a7220 */ /* 0x080fe20000410000 */
[-C--:B------:R-:W-:Y:S01]  /*0190*/  FMUL.FTZ R9, R9, R3.reuse ;  /* 0x0000000309097220 */ /* 0x080fe20000410000 */
[----:B------:R-:W-:Y:S01]  /*01a0*/  FMUL.FTZ R8, R8, R3 ;  /* 0x0000000308087220 */ /* 0x000fe20000410000 */
[----:B------:R-:W-:Y:S08]  /*01b0*/  FRND.TRUNC R7, R7 ;  /* 0x0000000700077307 */ /* 0x000ff0000020d000 */
[----:B------:R-:W-:Y:S08]  /*01c0*/  FRND.TRUNC R6, R6 ;  /* 0x0000000600067307 */ /* 0x000ff0000020d000 */
[----:B------:R-:W-:Y:S08]  /*01d0*/  FRND.TRUNC R5, R5 ;  /* 0x0000000500057307 */ /* 0x000ff0000020d000 */
[----:B------:R-:W0:Y:S08]  /*01e0*/  FRND.TRUNC R4, R4 ;  /* 0x0000000400047307 */ /* 0x000e30000020d000 */
[----:B------:R-:W-:Y:S01]  /*01f0*/  FRND.TRUNC R11, R11 ;  /* 0x0000000b000b7307 */ /* 0x000fe2000020d000 */
[----:B0-----:R-:W-:Y:S07]  /*0200*/  STG.E.128 desc[UR4][R12.64], R4 ;  /* 0x000000040c007986 */ /* 0x001fee000c101d04 */
[----:B------:R-:W-:Y:S08]  /*0210*/  FRND.TRUNC R10, R10 ;  /* 0x0000000a000a7307 */ /* 0x000ff0000020d000 */
[----:B------:R-:W-:Y:S08]  /*0220*/  FRND.TRUNC R9, R9 ;  /* 0x0000000900097307 */ /* 0x000ff0000020d000 */
[----:B------:R-:W0:Y:S02]  /*0230*/  FRND.TRUNC R8, R8 ;  /* 0x0000000800087307 */ /* 0x000e24000020d000 */
[----:B0-----:R-:W-:Y:S01]  /*0240*/  STG.E.128 desc[UR4][R12.64+0x800], R8 ;  /* 0x000800080c007986 */ /* 0x001fe2000c101d04 */
[----:B------:R-:W-:Y:S05]  /*0250*/  EXIT ;  /* 0x000000000000794d */ /* 0x000fea0003800000 */
.L_x_5532:
        /* <DEDUP_REMOVED lines=124> */
.L_x_5535:
[----:B------:R-:W-:-:S13]  /*0a20*/  ISETP.GE.AND P0, PT, R11, R2, PT ;  /* 0x000000020b00720c */ /* 0x000fda0003f06270 */
[----:B------:R-:W-:Y:S05]  /*0a30*/  @P0 BRA `(.L_x_5537) ;  /* 0x0000000000300947 */ /* 0x000fea0003800000 */
[----:B-1----:R-:W1:Y:S01]  /*0a40*/  LDC.64 R4, c[0x0][0x220] ;  /* 0x00008800ff047b82 */ /* 0x002e620000000a00 */
[----:B------:R-:W-:Y:S01]  /*0a50*/  IMAD.IADD R3, R0, 0x1, R11 ;  /* 0x0000000100037824 */ /* 0x000fe200078e020b */
[----:B------:R-:W-:-:S03]  /*0a60*/  IADD3 R11, R11, 0x80, RZ ;  /* 0x000000800b0b7810 */ /* 0x000fc60007ffe0ff */
[----:B-1----:R-:W-:-:S05]  /*0a70*/  IMAD.WIDE.U32 R4, R3, 0x4, R4 ;  /* 0x0000000403047825 */ /* 0x002fca00078e0004 */
[----:B------:R1:W-:Y:S02]  /*0a80*/  STG.E desc[UR4][R4.64], R6 ;  /* 0x0000000604007986 */ /* 0x0003e4000c101904 */
.L_x_5536:
[----:B------:R-:W-:-:S13]  /*0a90*/  ISETP.GE.AND P0, PT, R11, R2, PT ;  /* 0x000000020b00720c */ /* 0x000fda0003f06270 */
[----:B------:R-:W-:Y:S05]  /*0aa0*/  @P0 BRA `(.L_x_5538) ;  /* 0x0000000000340947 */ /* 0x000fea0003800000 */
[----:B01----:R-:W0:Y:S01]  /*0ab0*/  LDC.64 R4, c[0x0][0x220] ;  /* 0x00008800ff047b82 */ /* 0x003e220000000a00 */
[----:B------:R-:W-:Y:S01]  /*0ac0*/  IADD3 R3, R0, R11, RZ ;  /* 0x0000000b00037210 */ /* 0x000fe20007ffe0ff */
[----:B------:R-:W-:-:S04]  /*0ad0*/  VIADD R11, R11, 0x80 ;  /* 0x000000800b0b7836 */ /* 0x000fc80000000000 */
[----:B0-----:R-:W-:-:S05]  /*0ae0*/  IMAD.WIDE.U32 R4, R3, 0x4, R4 ;  /* 0x0000000403047825 */ /* 0x001fca00078e0004 */
[----:B------:R2:W-:Y:S02]  /*0af0*/  STG.E desc[UR4][R4.64], R7 ;  /* 0x0000000704007986 */ /* 0x0005e4000c101904 */
.L_x_5537:
        /* <DEDUP_REMOVED lines=8> */
.L_x_5538:
[----:B------:R-:W-:Y:S05]  /*0b80*/  BSYNC B1 ;  /* 0x0000000000017941 */ /* 0x000fea0003800000 */
.L_x_5534:
[----:B------:R-:W-:-:S13]  /*0b90*/  ISETP.GE.AND P0, PT, R11, R2, PT ;  /* 0x000000020b00720c */ /* 0x000fda0003f06270 */
[----:B012---:R-:W0:Y:S01]  /*0ba0*/  @!P0 LDC.64 R4, c[0x0][0x220] ;  /* 0x00008800ff048b82 */ /* 0x007e220000000a00 */
[----:B------:R-:W-:Y:S01]  /*0bb0*/  @!P0 IMAD.IADD R3, R0, 0x1, R11 ;  /* 0x0000000100038824 */ /* 0x000fe200078e020b */
[----:B------:R-:W-:-:S03]  /*0bc0*/  @!P0 IADD3 R11, R11, 0x80, RZ ;  /* 0x000000800b0b8810 */ /* 0x000fc60007ffe0ff */
[----:B0-----:R-:W-:-:S05]  /*0bd0*/  @!P0 IMAD.WIDE.U32 R4, R3, 0x4, R4 ;  /* 0x0000000403048825 */ /* 0x001fca00078e0004 */
[----:B----4-:R3:W-:Y:S02]  /*0be0*/  @!P0 STG.E desc[UR4][R4.64], R9 ;  /* 0x0000000904008986 */ /* 0x0107e4000c101904 */
.L_x_5539:
[----:B------:R-:W-:Y:S05]  /*0bf0*/  BSYNC B0 ;  /* 0x0000000000007941 */ /* 0x000fea0003800000 */
.L_x_5533:
        /* <DEDUP_REMOVED lines=8> */
.L_x_5540:
        /* <DEDUP_REMOVED lines=16> */
.L_x_22814:


//--------------------- .text._ZN2at6native29vectorized_elementwise_kernelILi8ENS0_13BUnaryFunctorIfffZZZNS0_15binary_internal21div_trunc_kernel_cudaERNS_18TensorIteratorBaseEENKUlvE1_clEvENKUlvE0_clEvEUlffE_EESt5arrayIPcLm2EEEEviT0_T1_ --------------------------
	.section	.text._ZN2at6native29vectorized_elementwise_kernelILi8ENS0_13BUnaryFunctorIfffZZZNS0_15binary_internal21div_trunc_kernel_cudaERNS_18TensorIteratorBaseEENKUlvE1_clEvENKUlvE0_clEvEUlffE_EESt5arrayIPcLm2EEEEviT0_T1_,"ax",@progbits
	.align	128
        .global         _ZN2at6native29vectorized_elementwise_kernelILi8ENS0_13BUnaryFunctorIfffZZZNS0_15binary_internal21div_trunc_kernel_cudaERNS_18TensorIteratorBaseEENKUlvE1_clEvENKUlvE0_clEvEUlffE_EESt5arrayIPcLm2EEEEviT0_T1_
        .type           _ZN2at6native29vectorized_elementwise_kernelILi8ENS0_13BUnaryFunctorIfffZZZNS0_15binary_internal21div_trunc_kernel_cudaERNS_18TensorIteratorBaseEENKUlvE1_clEvENKUlvE0_clEvEUlffE_EESt5arrayIPcLm2EEEEviT0_T1_,@function
        .size           _ZN2at6native29vectorized_elementwise_kernelILi8ENS0_13BUnaryFunctorIfffZZZNS0_15binary_internal21div_trunc_kernel_cudaERNS_18TensorIteratorBaseEENKUlvE1_clEvENKUlvE0_clEvEUlffE_EESt5arrayIPcLm2EEEEviT0_T1_,(.L_x_22815 - _ZN2at6native29vectorized_elementwise_kernelILi8ENS0_13BUnaryFunctorIfffZZZNS0_15binary_internal21div_trunc_kernel_cudaERNS_18TensorIteratorBaseEENKUlvE1_clEvENKUlvE0_clEvEUlffE_EESt5arrayIPcLm2EEEEviT0_T1_)
        .other          _ZN2at6native29vectorized_elementwise_kernelILi8ENS0_13BUnaryFunctorIfffZZZNS0_15binary_internal21div_trunc_kernel_cudaERNS_18TensorIteratorBaseEENKUlvE1_clEvENKUlvE0_clEvEUlffE_EESt5arrayIPcLm2EEEEviT0_T1_,@"STO_CUDA_ENTRY STV_DEFAULT"
_ZN2at6native29vectorized_elementwise_kernelILi8ENS0_13BUnaryFunctorIfffZZZNS0_15binary_internal21div_trunc_kernel_cudaERNS_18TensorIteratorBaseEENKUlvE1_clEvENKUlvE0_clEvEUlffE_EESt5arrayIPcLm2EEEEviT0_T1_:
.text._ZN2at6native29vectorized_elementwise_kernelILi8ENS0_13BUnaryFunctorIfffZZZNS0_15binary_internal21div_trunc_kernel_cudaERNS_18TensorIteratorBaseEENKUlvE1_clEvENKUlvE0_clEvEUlffE_EESt5arrayIPcLm2EEEEviT0_T1_:
        /* <DEDUP_REMOVED lines=38> */
.L_x_5541:
        /* <DEDUP_REMOVED lines=124> */
.L_x_5544:
[----:B------:R-:W-:-:S13]  /*0a20*/  ISETP.GE.AND P0, PT, R11, R2, PT ;  /* 0x000000020b00720c */ /* 0x000fda0003f06270 */
[----:B------:R-:W-:Y:S05]  /*0a30*/  @P0 BRA `(.L_x_5546) ;  /* 0x0000000000300947 */ /* 0x000fea0003800000 */
[----:B-1----:R-:W1:Y:S01]  /*0a40*/  LDC.64 R4, c[0x0][0x220] ;  /* 0x00008800ff047b82 */ /* 0x002e620000000a00 */
[----:B------:R-:W-:Y:S01]  /*0a50*/  IMAD.IADD R3, R0, 0x1, R11 ;  /* 0x0000000100037824 */ /* 0x000fe200078e020b */
[----:B------:R-:W-:-:S03]  /*0a60*/  IADD3 R11, R11, 0x80, RZ ;  /* 0x000000800b0b7810 */ /* 0x000fc60007ffe0ff */
[----:B-1----:R-:W-:-:S05]  /*0a70*/  IMAD.WIDE.U32 R4, R3, 0x4, R4 ;  /* 0x0000000403047825 */ /* 0x002fca00078e0004 */
[----:B------:R1:W-:Y:S02]  /*0a80*/  STG.E desc[UR4][R4.64], R6 ;  /* 0x0000000604007986 */ /* 0x0003e4000c101904 */
.L_x_5545:
[----:B------:R-:W-:-:S13]  /*0a90*/  ISETP.GE.AND P0, PT, R11, R2, PT ;  /* 0x000000020b00720c */ /* 0x000fda0003f06270 */
[----:B------:R-:W-:Y:S05]  /*0aa0*/  @P0 BRA `(.L_x_5547) ;  /* 0x0000000000340947 */ /* 0x000fea0003800000 */
[----:B01----:R-:W0:Y:S01]  /*0ab0*/  LDC.64 R4, c[0x0][0x220] ;  /* 0x00008800ff047b82 */ /* 0x003e220000000a00 */
[----:B------:R-:W-:Y:S01]  /*0ac0*/  IADD3 R3, R0, R11, RZ ;  /* 0x0000000b00037210 */ /* 0x000fe20007ffe0ff */
[----:B------:R-:W-:-:S04]  /*0ad0*/  VIADD R11, R11, 0x80 ;  /* 0x000000800b0b7836 */ /* 0x000fc80000000000 */
[----:B0-----:R-:W-:-:S05]  /*0ae0*/  IMAD.WIDE.U32 R4, R3, 0x4, R4 ;  /* 0x0000000403047825 */ /* 0x001fca00078e0004 */
[----:B------:R2:W-:Y:S02]  /*0af0*/  STG.E desc[UR4][R4.64], R7 ;  /* 0x0000000704007986 */ /* 0x0005e4000c101904 */
.L_x_5546:
        /* <DEDUP_REMOVED lines=8> */
.L_x_5547:
[----:B------:R-:W-:Y:S05]  /*0b80*/  BSYNC B1 ;  /* 0x0000000000017941 */ /* 0x000fea0003800000 */
.L_x_5543:
[----:B------:R-:W-:-:S13]  /*0b90*/  ISETP.GE.AND P0, PT, R11, R2, PT ;  /* 0x000000020b00720c */ /* 0x000fda0003f06270 */
[----:B012---:R-:W0:Y:S01]  /*0ba0*/  @!P0 LDC.64 R4, c[0x0][0x220] ;  /* 0x00008800ff048b82 */ /* 0x007e220000000a00 */
[----:B------:R-:W-:Y:S01]  /*0bb0*/  @!P0 IMAD.IADD R3, R0, 0x1, R11 ;  /* 0x0000000100038824 */ /* 0x000fe200078e020b */
[----:B------:R-:W-:-:S03]  /*0bc0*/  @!P0 IADD3 R11, R11, 0x80, RZ ;  /* 0x000000800b0b8810 */ /* 0x000fc60007ffe0ff */
[----:B0-----:R-:W-:-:S05]  /*0bd0*/  @!P0 IMAD.WIDE.U32 R4, R3, 0x4, R4 ;  /* 0x0000000403048825 */ /* 0x001fca00078e0004 */
[----:B----4-:R3:W-:Y:S02]  /*0be0*/  @!P0 STG.E desc[UR4][R4.64], R9 ;  /* 0x0000000904008986 */ /* 0x0107e4000c101904 */
.L_x_5548:
[----:B------:R-:W-:Y:S05]  /*0bf0*/  BSYNC B0 ;  /* 0x0000000000007941 */ /* 0x000fea0003800000 */
.L_x_5542:
        /* <DEDUP_REMOVED lines=8> */
.L_x_5549:
        /* <DEDUP_REMOVED lines=16> */
.L_x_22815:


//--------------------- .text._ZN2at6native18elementwise_kernelILi128ELi4EZNS0_15gpu_kernel_implINS0_13AUnaryFunctorIfffZZZNS0_15binary_internal21div_trunc_kernel_cudaERNS_18TensorIteratorBaseEENKUlvE1_clEvENKUlvE0_clEvEUlffE_EEEEvS6_RKT_EUliE_EEviT1_ --------------------------
	.section	.text._ZN2at6native18elementwise_kernelILi128ELi4EZNS0_15gpu_kernel_implINS0_13AUnaryFunctorIfffZZZNS0_15binary_internal21div_trunc_kernel_cudaERNS_18TensorIteratorBaseEENKUlvE1_clEvENKUlvE0_clEvEUlffE_EEEEvS6_RKT_EUliE_EEviT1_,"ax",@progbits
	.align	128
        .global         _ZN2at6native18elementwise_kernelILi128ELi4EZNS0_15gpu_kernel_implINS0_13AUnaryFunctorIfffZZZNS0_15binary_internal21div_trunc_kernel_cudaERNS_18TensorIteratorBaseEENKUlvE1_clEvENKUlvE0_clEvEUlffE_EEEEvS6_RKT_EUliE_EEviT1_
        .type           _ZN2at6native18elementwise_kernelILi128ELi4EZNS0_15gpu_kernel_implINS0_13AUnaryFunctorIfffZZZNS0_15binary_internal21div_trunc_kernel_cudaERNS_18TensorIteratorBaseEENKUlvE1_clEvENKUlvE0_clEvEUlffE_EEEEvS6_RKT_EUliE_EEviT1_,@function
        .size           _ZN2at6native18elementwise_kernelILi128ELi4EZNS0_15gpu_kernel_implINS0_13AUnaryFunctorIfffZZZNS0_15binary_internal21div_trunc_kernel_cudaERNS_18TensorIteratorBaseEENKUlvE1_clEvENKUlvE0_clEvEUlffE_EEEEvS6_RKT_EUliE_EEviT1_,(.L_x_22816 - _ZN2at6native18elementwise_kernelILi128ELi4EZNS0_15gpu_kernel_implINS0_13AUnaryFunctorIfffZZZNS0_15binary_internal21div_trunc_kernel_cudaERNS_18TensorIteratorBaseEENKUlvE1_clEvENKUlvE0_clEvEUlffE_EEEEvS6_RKT_EUliE_EEviT1_)
        .other          _ZN2at6native18elementwise_kernelILi128ELi4EZNS0_15gpu_kernel_implINS0_13AUnaryFunctorIfffZZZNS0_15binary_internal21div_trunc_kernel_cudaERNS_18TensorIteratorBaseEENKUlvE1_clEvENKUlvE0_clEvEUlffE_EEEEvS6_RKT_EUliE_EEviT1_,@"STO_CUDA_ENTRY STV_DEFAULT"
_ZN2at6native18elementwise_kernelILi128ELi4EZNS0_15gpu_kernel_implINS0_13AUnaryFunctorIfffZZZNS0_15binary_internal21div_trunc_kernel_cudaERNS_18TensorIteratorBaseEENKUlvE1_clEvENKUlvE0_clEvEUlffE_EEEEvS6_RKT_EUliE_EEviT1_:
.text._ZN2at6native18elementwise_kernelILi128ELi4EZNS0_15gpu_kernel_implINS0_13AUnaryFunctorIfffZZZNS0_15binary_internal21div_trunc_kernel_cudaERNS_18TensorIteratorBaseEENKUlvE1_clEvENKUlvE0_clEvEUlffE_EEEEvS6_RKT_EUliE_EEviT1_:
        /* <DEDUP_REMOVED lines=314> */
.L_x_5552:
        /* <DEDUP_REMOVED lines=22> */
.L_x_5557:
[----:B------:R-:W2:Y:S02]  /*1500*/  LDG.E.U8 R0, desc[UR36][R2.64] ;  /* 0x0000002402007981 */ /* 0x000ea4000c1e1100 */
[----:B--2---:R-:W-:Y:S01]  /*1510*/  I2FP.F32.U32 R0, R0 ;  /* 0x0000000000007245 */ /* 0x004fe20000201000 */
[----:B------:R-:W-:Y:S06]  /*1520*/  BRA `(.L_x_5559) ;  /* 0x0000000c002c7947 */ /* 0x000fec0003800000 */
.L_x_5556:
        /* <DEDUP_REMOVED lines=9> */
.L_x_5561:
[----:B------:R-:W2:Y:S02]  /*15c0*/  LDG.E R0, desc[UR36][R2.64] ;  /* 0x0000002402007981 */ /* 0x000ea4000c1e1900 */
[----:B--2---:R-:W-:Y:S01]  /*15d0*/  I2FP.F32.S32 R0, R0 ;  /* 0x0000000000007245 */ /* 0x004fe20000201400 */
[----:B------:R-:W-:Y:S06]  /*15e0*/  BRA `(.L_x_5559) ;  /* 0x0000000800fc7947 */ /* 0x000fec0003800000 */
.L_x_5560:
[----:B------:R-:W2:Y:S02]  /*15f0*/  LDG.E.U16 R0, desc[UR36][R2.64] ;  /* 0x0000002402007981 */ /* 0x000ea4000c1e1500 */
[----:B--2---:R-:W0:Y:S01]  /*1600*/  I2F.S16 R0, R0 ;  /* 0x0000000000007306 */ /* 0x004e220000101400 */
[----:B------:R-:W-:Y:S05]  /*1610*/  BRA `(.L_x_5559) ;  /* 0x0000000800f07947 */ /* 0x000fea0003800000 */
.L_x_5555:
        /* <DEDUP_REMOVED lines=8> */
.L_x_5563:
[----:B------:R-:W2:Y:S02]  /*16a0*/  LDG.E.U16 R0, desc[UR36][R2.64] ;  /* 0x0000002402007981 */ /* 0x000ea4000c1e1500 */
[----:B--2---:R-:W-:Y:S01]  /*16b0*/  HADD2.F32 R0, -RZ, R0.H0_H0 ;  /* 0x20000000ff007230 */ /* 0x004fe20000004100 */
[----:B------:R-:W-:Y:S06]  /*16c0*/  BRA `(.L_x_5559) ;  /* 0x0000000800c47947 */ /* 0x000fec0003800000 */
.L_x_5562:
        /* <DEDUP_REMOVED lines=8> */
.L_x_5565:
[----:B------:R-:W2:Y:S02]  /*1750*/  LDG.E.U16 R0, desc[UR36][R2.64] ;  /* 0x0000002402007981 */ /* 0x000ea4000c1e1500 */
[----:B--2---:R-:W-:Y:S01]  /*1760*/  HADD2.F32 R0, -RZ, R0.H0_H0 ;  /* 0x20000000ff007230 */ /* 0x004fe20000004100 */
[----:B------:R-:W-:Y:S06]  /*1770*/  BRA `(.L_x_5559) ;  /* 0x0000000800987947 */ /* 0x000fec0003800000 */
.L_x_5564:
[----:B------:R-:W2:Y:S01]  /*1780*/  LDG.E.64 R2, desc[UR36][R2.64] ;  /* 0x0000002402027981 */ /* 0x000ea2000c1e1b00 */
[----:B------:R-:W-:Y:S01]  /*1790*/  UMOV UR4, 0xf0000000 ;  /* 0xf000000000047882 */ /* 0x000fe20000000000 */
[----:B------:R-:W-:Y:S01]  /*17a0*/  UMOV UR5, 0x380fffff ;  /* 0x380fffff00057882 */ /* 0x000fe20000000000 */
[----:B--2---:R-:W0:Y:S01]  /*17b0*/  F2F.F32.F64 R0, R2 ;  /* 0x0000000200007310 */ /* 0x004e220000301000 */
[----:B------:R-:W-:-:S14]  /*17c0*/  DSETP.GEU.AND P0, PT, |R2|, UR4, PT ;  /* 0x0000000402007e2a */ /* 0x000fdc000bf0e200 */
[----:B0-----:R-:W-:Y:S01]  /*17d0*/  @!P0 FMUL R0, R0, 1.175494350822287508e-38 ;  /* 0x0080000000008820 */ /* 0x001fe20000400000 */
[----:B------:R-:W-:Y:S06]  /*17e0*/  BRA `(.L_x_5559) ;  /* 0x00000008007c7947 */ /* 0x000fec0003800000 */
.L_x_5554:
        /* <DEDUP_REMOVED lines=12> */
.L_x_5568:
[----:B------:R-:W2:Y:S01]  /*18b0*/  LDG.E.64 R2, desc[UR36][R2.64] ;  /* 0x0000002402027981 */ /* 0x000ea2000c1e1b00 */
[----:B------:R-:W-:Y:S01]  /*18c0*/  UMOV UR4, 0xf0000000 ;  /* 0xf000000000047882 */ /* 0x000fe20000000000 */
[----:B------:R-:W-:Y:S01]  /*18d0*/  UMOV UR5, 0x380fffff ;  /* 0x380fffff00057882 */ /* 0x000fe20000000000 */
[----:B--2---:R-:W0:Y:S01]  /*18e0*/  F2F.F32.F64 R0, R2 ;  /* 0x0000000200007310 */ /* 0x004e220000301000 */
[----:B------:R-:W-:-:S14]  /*18f0*/  DSETP.GEU.AND P0, PT, |R2|, UR4, PT ;  /* 0x0000000402007e2a */ /* 0x000fdc000bf0e200 */
[----:B0-----:R-:W-:Y:S01]  /*1900*/  @!P0 FMUL R0, R0, 1.175494350822287508e-38 ;  /* 0x0080000000008820 */ /* 0x001fe20000400000 */
[----:B------:R-:W-:Y:S06]  /*1910*/  BRA `(.L_x_5559) ;  /* 0x0000000800307947 */ /* 0x000fec0003800000 */
.L_x_5567:
        /* <DEDUP_REMOVED lines=26> */
.L_x_5570:
        /* <DEDUP_REMOVED lines=13> */
.L_x_5569:
[----:B------:R-:W2:Y:S02]  /*1b90*/  LDG.E.U16 R0, desc[UR36][R2.64] ;  /* 0x0000002402007981 */ /* 0x000ea4000c1e1500 */
[----:B--2---:R-:W-:Y:S01]  /*1ba0*/  IMAD.U32 R0, R0, 0x10000, RZ ;  /* 0x0001000000007824 */ /* 0x004fe200078e00ff */
[----:B------:R-:W-:Y:S06]  /*1bb0*/  BRA `(.L_x_5559) ;  /* 0x0000000400887947 */ /* 0x000fec0003800000 */
.L_x_5566:
        /* <DEDUP_REMOVED lines=11> */
.L_x_5573:
        /* <DEDUP_REMOVED lines=20> */
.L_x_5575:
[----:B------:R-:W-:Y:S05]  /*1db0*/  BSYNC B0 ;  /* 0x0000000000007941 */ /* 0x000fea0003800000 */
.L_x_5574:
[----:B------:R-:W-:Y:S01]  /*1dc0*/  LEA R3, R0, 0x3b800000, 0x17 ;  /* 0x3b80000000037811 */ /* 0x000fe200078eb8ff */
[----:B------:R-:W-:-:S05]  /*1dd0*/  IMAD.SHL.U32 R0, R2, 0x100000, RZ ;  /* 0x0010000002007824 */ /* 0x000fca00078e00ff */
[----:B------:R-:W-:Y:S01]  /*1de0*/  LOP3.LUT R0, R3, R0, R4, 0xfe, !PT ;  /* 0x0000000003007212 */ /* 0x000fe200078efe04 */
[----:B------:R-:W-:Y:S06]  /*1df0*/  BRA `(.L_x_5559) ;  /* 0x0000000000f87947 */ /* 0x000fec0003800000 */
.L_x_5572:
        /* <DEDUP_REMOVED lines=20> */
.L_x_5577:
[----:B------:R-:W-:Y:S05]  /*1f40*/  BSYNC B0 ;  /* 0x0000000000007941 */ /* 0x000fea0003800000 */
.L_x_5576:
[----:B------:R-:W-:Y:S01]  /*1f50*/  LEA R3, R0, 0x37800000, 0x17 ;  /* 0x3780000000037811 */ /* 0x000fe200078eb8ff */
[----:B------:R-:W-:-:S05]  /*1f60*/  IMAD.SHL.U32 R0, R2, 0x200000, RZ ;  /* 0x0020000002007824 */ /* 0x000fca00078e00ff */
[----:B------:R-:W-:Y:S01]  /*1f70*/  LOP3.LUT R0, R3, R0, R4, 0xfe, !PT ;  /* 0x0000000003007212 */ /* 0x000fe200078efe04 */
[----:B------:R-:W-:Y:S06]  /*1f80*/  BRA `(.L_x_5559) ;  /* 0x0000000000947947 */ /* 0x000fec0003800000 */
.L_x_5571:
        /* <DEDUP_REMOVED lines=14> */
.L_x_5558:
        /* <DEDUP_REMOVED lines=16> */
.L_x_5580:
[----:B------:R-:W-:Y:S01]  /*2170*/  IMAD.MOV.U32 R0, RZ, RZ, RZ ;  /* 0x000000ffff007224 */ /* 0x000fe200078e00ff */
[----:B------:R-:W-:Y:S06]  /*2180*/  BRA `(.L_x_5559) ;  /* 0x0000000000147947 */ /* 0x000fec0003800000 */
.L_x_5579:
[----:B------:R-:W2:Y:S02]  /*2190*/  LDG.E.64 R2, desc[UR36][R2.64] ;  /* 0x0000002402027981 */ /* 0x000ea4000c1e1b00 */
[----:B--2---:R0:W1:Y:S01]  /*21a0*/  I2F.U64 R0, R2 ;  /* 0x0000000200007312 */ /* 0x0040620000301000 */
[----:B------:R-:W-:Y:S05]  /*21b0*/  BRA `(.L_x_5559) ;  /* 0x0000000000087947 */ /* 0x000fea0003800000 */
.L_x_5578:
[----:B------:R-:W2:Y:S02]  /*21c0*/  LDG.E R0, desc[UR36][R2.64] ;  /* 0x0000002402007981 */ /* 0x000ea4000c1e1900 */
[----:B--2---:R-:W-:-:S07]  /*21d0*/  I2FP.F32.U32 R0, R0 ;  /* 0x0000000000007245 */ /* 0x004fce0000201000 */
.L_x_5559:
[----:B------:R-:W-:Y:S05]  /*21e0*/  BSYNC B6 ;  /* 0x0000000000067941 */ /* 0x000fea0003800000 */
.L_x_5553:
[----:B------:R-:W2:Y:S01]  /*21f0*/  LDC.U8 R5, c[0x0][0x428] ;  /* 0x00010a00ff057b82 */ /* 0x000ea20000000000 */
[----:B01---5:R-:W0:Y:S01]  /*2200*/  MUFU.RCP R0, R0 ;  /* 0x0000000000007308 */ /* 0x023e220000001000 */
[----:B------:R-:W-:Y:S02]  /*2210*/  ULDC UR4, c[0x0][0x424] ;  /* 0x0001090000047ab9 */ /* 0x000fe40000000800 */
[----:B0-----:R-:W-:-:S05]  /*2220*/  FMUL.FTZ R4, R0, UR4 ;  /* 0x0000000400047c20 */ /* 0x001fca0008410000 */
[----:B--234-:R0:W1:Y:S01]  /*2230*/  FRND.TRUNC R2, R4 ;  /* 0x0000000400027307 */ /* 0x01c062000020d000 */
        /* <DEDUP_REMOVED lines=14> */
.L_x_5584:
[----:B------:R-:W0:Y:S02]  /*2320*/  F2I.S64.TRUNC R2, R4 ;  /* 0x0000000400027311 */ /* 0x000e24000020d900 */
[----:B0-----:R0:W-:Y:S01]  /*2330*/  STG.E.U8 desc[UR36][R16.64], R2 ;  /* 0x0000000210007986 */ /* 0x0011e2000c101124 */
[----:B------:R-:W-:Y:S05]  /*2340*/  BRA `(.L_x_5586) ;  /* 0x0000000c00407947 */ /* 0x000fea0003800000 */
.L_x_5583:
        /* <DEDUP_REMOVED lines=9> */
.L_x_5588:
[----:B------:R-:W0:Y:S02]  /*23e0*/  F2I.TRUNC.NTZ R3, R4 ;  /* 0x0000000400037305 */ /* 0x000e24000020f100 */
[----:B0-----:R0:W-:Y:S01]  /*23f0*/  STG.E desc[UR36][R16.64], R3 ;  /* 0x0000000310007986 */ /* 0x0011e2000c101924 */
[----:B------:R-:W-:Y:S05]  /*2400*/  BRA `(.L_x_5586) ;  /* 0x0000000c00107947 */ /* 0x000fea0003800000 */
.L_x_5587:
[----:B------:R-:W0:Y:S02]  /*2410*/  F2I.TRUNC.NTZ R3, R4 ;  /* 0x0000000400037305 */ /* 0x000e24000020f100 */
[----:B0-----:R0:W-:Y:S01]  /*2420*/  STG.E.U16 desc[UR36][R16.64], R3 ;  /* 0x0000000310007986 */ /* 0x0011e2000c101524 */
[----:B------:R-:W-:Y:S05]  /*2430*/  BRA `(.L_x_5586) ;  /* 0x0000000c00047947 */ /* 0x000fea0003800000 */
.L_x_5582:
        /* <DEDUP_REMOVED lines=8> */
.L_x_5590:
[----:B------:R-:W-:-:S05]  /*24c0*/  F2FP.F16.F32.PACK_AB R2, RZ, R2 ;  /* 0x00000002ff02723e */ /* 0x000fca00000000ff */
[----:B------:R0:W-:Y:S01]  /*24d0*/  STG.E.U16 desc[UR36][R16.64], R2 ;  /* 0x0000000210007986 */ /* 0x0001e2000c101524 */
[----:B------:R-:W-:Y:S05]  /*24e0*/  BRA `(.L_x_5586) ;  /* 0x0000000800d87947 */ /* 0x000fea0003800000 */
.L_x_5589:
        /* <DEDUP_REMOVED lines=9> */
.L_x_5592:
[----:B------:R-:W-:-:S04]  /*2580*/  F2FP.F16.F32.PACK_AB R3, RZ, R2 ;  /* 0x00000002ff03723e */ /* 0x000fc800000000ff */
[----:B------:R-:W-:-:S05]  /*2590*/  PRMT R3, R3, 0x5410, RZ ;  /* 0x0000541003037816 */ /* 0x000fca00000000ff */
[----:B------:R0:W-:Y:S01]  /*25a0*/  STG.E desc[UR36][R16.64], R3 ;  /* 0x0000000310007986 */ /* 0x0001e2000c101924 */
[----:B------:R-:W-:Y:S05]  /*25b0*/  BRA `(.L_x_5586) ;  /* 0x0000000800a47947 */ /* 0x000fea0003800000 */
.L_x_5591:
[----:B------:R-:W-:-:S06]  /*25c0*/  FMUL.FTZ R2, R2, 1 ;  /* 0x3f80000002027820 */ /* 0x000fcc0000410000 */
[----:B------:R-:W0:Y:S02]  /*25d0*/  F2F.F64.F32 R2, R2 ;  /* 0x0000000200027310 */ /* 0x000e240000201800 */
[----:B0-----:R0:W-:Y:S01]  /*25e0*/  STG.E.64 desc[UR36][R16.64], R2 ;  /* 0x0000000210007986 */ /* 0x0011e2000c101b24 */
[----:B------:R-:W-:Y:S05]  /*25f0*/  BRA `(.L_x_5586) ;  /* 0x0000000800947947 */ /* 0x000fea0003800000 */
.L_x_5581:
        /* <DEDUP_REMOVED lines=12> */
.L_x_5595:
[----:B------:R-:W-:Y:S01]  /*26c0*/  FMUL.FTZ R4, R2, 1 ;  /* 0x3f80000002047820 */ /* 0x000fe20000410000 */
[----:B------:R-:W-:-:S05]  /*26d0*/  CS2R R6, SRZ ;  /* 0x0000000000067805 */ /* 0x000fca000001ff00 */
[----:B------:R-:W0:Y:S02]  /*26e0*/  F2F.F64.F32 R4, R4 ;  /* 0x0000000400047310 */ /* 0x000e240000201800 */
[----:B0-----:R0:W-:Y:S01]  /*26f0*/  STG.E.128 desc[UR36][R16.64], R4 ;  /* 0x0000000410007986 */ /* 0x0011e2000c101d24 */
[----:B------:R-:W-:Y:S05]  /*2700*/  BRA `(.L_x_5586) ;  /* 0x0000000800507947 */ /* 0x000fea0003800000 */
.L_x_5594:
        /* <DEDUP_REMOVED lines=20> */
.L_x_5599:
[----:B------:R-:W-:Y:S05]  /*2850*/  BSYNC B0 ;  /* 0x0000000000007941 */ /* 0x000fea0003800000 */
.L_x_5598:
[----:B------:R-:W-:-:S05]  /*2860*/  LOP3.LUT R5, R0, R5, RZ, 0xfc, !PT ;  /* 0x0000000500057212 */ /* 0x000fca00078efcff */
[----:B------:R0:W-:Y:S01]  /*2870*/  STG.E.U8 desc[UR36][R16.64], R5 ;  /* 0x0000000510007986 */ /* 0x0001e2000c101124 */
[----:B------:R-:W-:Y:S05]  /*2880*/  BRA `(.L_x_5586) ;  /* 0x0000000400f07947 */ /* 0x000fea0003800000 */
.L_x_5597:
        /* <DEDUP_REMOVED lines=12> */
.L_x_5601:
[----:B------:R-:W-:Y:S01]  /*2950*/  IMAD.MOV.U32 R0, RZ, RZ, 0x7f ;  /* 0x0000007fff007424 */ /* 0x000fe200078e00ff */
[----:B------:R-:W-:-:S04]  /*2960*/  ISETP.GT.U32.AND P0, PT, R4, 0x7f800000, PT ;  /* 0x7f8000000400780c */ /* 0x000fc80003f04070 */
[----:B------:R-:W-:-:S09]  /*2970*/  SEL R0, R0, 0x7c, P0 ;  /* 0x0000007c00007807 */ /* 0x000fd20000000000 */
.L_x_5602:
[----:B------:R-:W-:Y:S05]  /*2980*/  BSYNC B0 ;  /* 0x0000000000007941 */ /* 0x000fea0003800000 */
.L_x_5600:
[----:B------:R-:W-:-:S04]  /*2990*/  LOP3.LUT R2, R2, 0x80000000, RZ, 0xc0, !PT ;  /* 0x8000000002027812 */ /* 0x000fc800078ec0ff */
[----:B------:R-:W-:-:S04]  /*29a0*/  SHF.R.U32.HI R3, RZ, 0x18, R2 ;  /* 0x00000018ff037819 */ /* 0x000fc80000011602 */
[----:B------:R-:W-:-:S05]  /*29b0*/  LOP3.LUT R3, R0, R3, RZ, 0xfc, !PT ;  /* 0x0000000300037212 */ /* 0x000fca00078efcff */
[----:B------:R0:W-:Y:S01]  /*29c0*/  STG.E.U8 desc[UR36][R16.64], R3 ;  /* 0x0000000310007986 */ /* 0x0001e2000c101124 */
[----:B------:R-:W-:Y:S05]  /*29d0*/  BRA `(.L_x_5586) ;  /* 0x00000004009c7947 */ /* 0x000fea0003800000 */
.L_x_5596:
[----:B------:R-:W-:-:S05]  /*29e0*/  F2FP.BF16.F32.PACK_AB R2, RZ, R2 ;  /* 0x00000002ff02723e */ /* 0x000fca00000010ff */
[----:B------:R0:W-:Y:S01]  /*29f0*/  STG.E.U16 desc[UR36][R16.64], R2 ;  /* 0x0000000210007986 */ /* 0x0001e2000c101524 */
[----:B------:R-:W-:Y:S05]  /*2a00*/  BRA `(.L_x_5586) ;  /* 0x0000000400907947 */ /* 0x000fea0003800000 */
.L_x_5593:
        /* <DEDUP_REMOVED lines=11> */
.L_x_5605:
        /* <DEDUP_REMOVED lines=16> */
.L_x_5608:
[----:B------:R-:W-:-:S04]  /*2bc0*/  LOP3.LUT R2, R2, 0x80000000, RZ, 0xc0, !PT ;  /* 0x8000000002027812 */ /* 0x000fc800078ec0ff */
[----:B------:R-:W-:-:S04]  /*2bd0*/  SHF.R.U32.HI R3, RZ, 0x18, R2 ;  /* 0x00000018ff037819 */ /* 0x000fc80000011602 */
[----:B------:R-:W-:-:S04]  /*2be0*/  LOP3.LUT R0, R0, R3, RZ, 0xfc, !PT ;  /* 0x0000000300007212 */ /* 0x000fc800078efcff */
[----:B------:R-:W-:-:S07]  /*2bf0*/  PRMT R8, R0, 0x7610, R8 ;  /* 0x0000761000087816 */ /* 0x000fce0000000008 */
.L_x_5607:
[----:B------:R-:W-:Y:S05]  /*2c00*/  BSYNC B0 ;  /* 0x0000000000007941 */ /* 0x000fea0003800000 */
.L_x_5606:
[----:B------:R0:W-:Y:S01]  /*2c10*/  STG.E.U8 desc[UR36][R16.64], R8 ;  /* 0x0000000810007986 */ /* 0x0001e2000c101124 */
[----:B------:R-:W-:Y:S05]  /*2c20*/  BRA `(.L_x_5586) ;  /* 0x0000000400087947 */ /* 0x000fea0003800000 */
.L_x_5604:
        /* <DEDUP_REMOVED lines=16> */
.L_x_5611:
[----:B------:R-:W-:-:S04]  /*2d30*/  LOP3.LUT R2, R2, 0x80000000, RZ, 0xc0, !PT ;  /* 0x8000000002027812 */ /* 0x000fc800078ec0ff */
[----:B------:R-:W-:-:S04]  /*2d40*/  SHF.R.U32.HI R3, RZ, 0x18, R2 ;  /* 0x00000018ff037819 */ /* 0x000fc80000011602 */
[----:B------:R-:W-:-:S04]  /*2d50*/  LOP3.LUT R0, R0, R3, RZ, 0xfc, !PT ;  /* 0x0000000300007212 */ /* 0x000fc800078efcff */
[----:B------:R-:W-:-:S07]  /*2d60*/  PRMT R8, R0, 0x7610, R8 ;  /* 0x0000761000087816 */ /* 0x000fce0000000008 */
.L_x_5610:
[----:B------:R-:W-:Y:S05]  /*2d70*/  BSYNC B0 ;  /* 0x0000000000007941 */ /* 0x000fea0003800000 */
.L_x_5609:
[----:B------:R3:W-:Y:S01]  /*2d80*/  STG.E.U8 desc[UR36][R16.64], R8 ;  /* 0x0000000810007986 */ /* 0x0007e2000c101124 */
[----:B------:R-:W-:Y:S05]  /*2d90*/  BRA `(.L_x_5586) ;  /* 0x0000000000ac7947 */ /* 0x000fea0003800000 */
.L_x_5603:
        /* <DEDUP_REMOVED lines=21> */
.L_x_5585:
        /* <DEDUP_REMOVED lines=16> */
.L_x_5614:
[----:B------:R-:W-:Y:S05]  /*2ff0*/  BRA `(.L_x_5586) ;  /* 0x0000000000147947 */ /* 0x000fea0003800000 */
.L_x_5613:
[----:B------:R-:W0:Y:S02]  /*3000*/  F2I.U64.TRUNC R2, R4 ;  /* 0x0000000400027311 */ /* 0x000e24000020d800 */
[----:B0-----:R2:W-:Y:S01]  /*3010*/  STG.E.64 desc[UR36][R16.64], R2 ;  /* 0x0000000210007986 */ /* 0x0015e2000c101b24 */
[----:B------:R-:W-:Y:S05]  /*3020*/  BRA `(.L_x_5586) ;  /* 0x0000000000087947 */ /* 0x000fea0003800000 */
.L_x_5612:
[----:B------:R-:W0:Y:S02]  /*3030*/  F2I.U32.TRUNC.NTZ R3, R4 ;  /* 0x0000000400037305 */ /* 0x000e24000020f000 */
[----:B0-----:R0:W-:Y:S02]  /*3040*/  STG.E desc[UR36][R16.64], R3 ;  /* 0x0000000310007986 */ /* 0x0011e4000c101924 */
.L_x_5586:
[----:B------:R-:W-:-:S04]  /*3050*/  IMAD R18, R23, 0x200, R18 ;  /* 0x0000020017127824 */ /* 0x000fc800078e0212 */
[----:B------:R-:W-:-:S07]  /*3060*/  VIADD R19, R18, 0x80 ;  /* 0x0000008012137836 */ /* 0x000fce0000000000 */
.L_x_5551:
[----:B------:R-:W-:Y:S05]  /*3070*/  BSYNC B7 ;  /* 0x0000000000077941 */ /* 0x000fea0003800000 */
.L_x_5550:
        /* <DEDUP_REMOVED lines=307> */
.L_x_5617:
        /* <DEDUP_REMOVED lines=22> */
.L_x_5622:
[----:B------:R-:W2:Y:S02]  /*4510*/  LDG.E.U8 R0, desc[UR36][R2.64] ;  /* 0x0000002402007981 */ /* 0x000ea4000c1e1100 */
[----:B--2---:R-:W-:Y:S01]  /*4520*/  I2FP.F32.U32 R0, R0 ;  /* 0x0000000000007245 */ /* 0x004fe20000201000 */
[----:B------:R-:W-:Y:S06]  /*4530*/  BRA `(.L_x_5624) ;  /* 0x0000000c002c7947 */ /* 0x000fec0003800000 */
.L_x_5621:
        /* <DEDUP_REMOVED lines=9> */
.L_x_5626:
[----:B------:R-:W2:Y:S02]  /*45d0*/  LDG.E R0, desc[UR36][R2.64] ;  /* 0x0000002402007981 */ /* 0x000ea4000c1e1900 */
[----:B--2---:R-:W-:Y:S01]  /*45e0*/  I2FP.F32.S32 R0, R0 ;  /* 0x0000000000007245 */ /* 0x004fe20000201400 */
[----:B------:R-:W-:Y:S06]  /*45f0*/  BRA `(.L_x_5624) ;  /* 0x0000000800fc7947 */ /* 0x000fec0003800000 */
.L_x_5625:
[----:B------:R-:W2:Y:S02]  /*4600*/  LDG.E.U16 R0, desc[UR36][R2.64] ;  /* 0x0000002402007981 */ /* 0x000ea4000c1e1500 */
[----:B--2---:R-:W1:Y:S01]  /*4610*/  I2F.S16 R0, R0 ;  /* 0x0000000000007306 */ /* 0x004e620000101400 */
[----:B------:R-:W-:Y:S05]  /*4620*/  BRA `(.L_x_5624) ;  /* 0x0000000800f07947 */ /* 0x000fea0003800000 */
.L_x_5620:
        /* <DEDUP_REMOVED lines=8> */
.L_x_5628:
[----:B------:R-:W2:Y:S02]  /*46b0*/  LDG.E.U16 R0, desc[UR36][R2.64] ;  /* 0x0000002402007981 */ /* 0x000ea4000c1e1500 */
[----:B--2---:R-:W-:Y:S01]  /*46c0*/  HADD2.F32 R0, -RZ, R0.H0_H0 ;  /* 0x20000000ff007230 */ /* 0x004fe20000004100 */
[----:B------:R-:W-:Y:S06]  /*46d0*/  BRA `(.L_x_5624) ;  /* 0x0000000800c47947 */ /* 0x000fec0003800000 */
.L_x_5627:
        /* <DEDUP_REMOVED lines=8> */
.L_x_5630:
[----:B------:R-:W2:Y:S02]  /*4760*/  LDG.E.U16 R0, desc[UR36][R2.64] ;  /* 0x0000002402007981 */ /* 0x000ea4000c1e1500 */
[----:B--2---:R-:W-:Y:S01]  /*4770*/  HADD2.F32 R0, -RZ, R0.H0_H0 ;  /* 0x20000000ff007230 */ /* 0x004fe20000004100 */
[----:B------:R-:W-:Y:S06]  /*4780*/  BRA `(.L_x_5624) ;  /* 0x0000000800987947 */ /* 0x000fec0003800000 */
.L_x_5629:
[----:B------:R-:W2:Y:S01]  /*4790*/  LDG.E.64 R2, desc[UR36][R2.64] ;  /* 0x0000002402027981 */ /* 0x000ea2000c1e1b00 */
[----:B------:R-:W-:Y:S01]  /*47a0*/  UMOV UR4, 0xf0000000 ;  /* 0xf000000000047882 */ /* 0x000fe20000000000 */
[----:B------:R-:W-:Y:S01]  /*47b0*/  UMOV UR5, 0x380fffff ;  /* 0x380fffff00057882 */ /* 0x000fe20000000000 */
[----:B--2---:R-:W0:Y:S01]  /*47c0*/  F2F.F32.F64 R0, R2 ;  /* 0x0000000200007310 */ /* 0x004e220000301000 */
[----:B------:R-:W-:-:S14]  /*47d0*/  DSETP.GEU.AND P0, PT, |R2|, UR4, PT ;  /* 0x0000000402007e2a */ /* 0x000fdc000bf0e200 */
[----:B0-----:R-:W-:Y:S01]  /*47e0*/  @!P0 FMUL R0, R0, 1.175494350822287508e-38 ;  /* 0x0080000000008820 */ /* 0x001fe20000400000 */
[----:B------:R-:W-:Y:S06]  /*47f0*/  BRA `(.L_x_5624) ;  /* 0x00000008007c7947 */ /* 0x000fec0003800000 */
.L_x_5619:
        /* <DEDUP_REMOVED lines=12> */
.L_x_5633:
[----:B------:R-:W2:Y:S01]  /*48c0*/  LDG.E.64 R2, desc[UR36][R2.64] ;  /* 0x0000002402027981 */ /* 0x000ea2000c1e1b00 */
[----:B------:R-:W-:Y:S01]  /*48d0*/  UMOV UR4, 0xf0000000 ;  /* 0xf000000000047882 */ /* 0x000fe20000000000 */
[----:B------:R-:W-:Y:S01]  /*48e0*/  UMOV UR5, 0x380fffff ;  /* 0x380fffff00057882 */ /* 0x000fe20000000000 */
[----:B--2---:R-:W0:Y:S01]  /*48f0*/  F2F.F32.F64 R0, R2 ;  /* 0x0000000200007310 */ /* 0x004e220000301000 */
[----:B------:R-:W-:-:S14]  /*4900*/  DSETP.GEU.AND P0, PT, |R2|, UR4, PT ;  /* 0x0000000402007e2a */ /* 0x000fdc000bf0e200 */
[----:B0-----:R-:W-:Y:S01]  /*4910*/  @!P0 FMUL R0, R0, 1.175494350822287508e-38 ;  /* 0x0080000000008820 */ /* 0x001fe20000400000 */
[----:B------:R-:W-:Y:S06]  /*4920*/  BRA `(.L_x_5624) ;  /* 0x0000000800307947 */ /* 0x000fec0003800000 */
.L_x_5632:
        /* <DEDUP_REMOVED lines=26> */
.L_x_5635:
        /* <DEDUP_REMOVED lines=13> */
.L_x_5634:
[----:B------:R-:W2:Y:S02]  /*4ba0*/  LDG.E.U16 R0, desc[UR36][R2.64] ;  /* 0x0000002402007981 */ /* 0x000ea4000c1e1500 */
[----:B--2---:R-:W-:Y:S01]  /*4bb0*/  IMAD.U32 R0, R0, 0x10000, RZ ;  /* 0x0001000000007824 */ /* 0x004fe200078e00ff */
[----:B------:R-:W-:Y:S06]  /*4bc0*/  BRA `(.L_x_5624) ;  /* 0x0000000400887947 */ /* 0x000fec0003800000 */
.L_x_5631:
        /* <DEDUP_REMOVED lines=11> */
.L_x_5638:
        /* <DEDUP_REMOVED lines=20> */
.L_x_5640:
[----:B------:R-:W-:Y:S05]  /*4dc0*/  BSYNC B0 ;  /* 0x0000000000007941 */ /* 0x000fea0003800000 */
.L_x_5639:
[----:B------:R-:W-:Y:S01]  /*4dd0*/  LEA R3, R0, 0x3b800000, 0x17 ;  /* 0x3b80000000037811 */ /* 0x000fe200078eb8ff */
[----:B------:R-:W-:-:S05]  /*4de0*/  IMAD.SHL.U32 R0, R2, 0x100000, RZ ;  /* 0x0010000002007824 */ /* 0x000fca00078e00ff */
[----:B------:R-:W-:Y:S01]  /*4df0*/  LOP3.LUT R0, R3, R0, R4, 0xfe, !PT ;  /* 0x0000000003007212 */ /* 0x000fe200078efe04 */
[----:B------:R-:W-:Y:S06]  /*4e00*/  BRA `(.L_x_5624) ;  /* 0x0000000000f87947 */ /* 0x000fec0003800000 */
.L_x_5637:
        /* <DEDUP_REMOVED lines=20> */
.L_x_5642:
[----:B------:R-:W-:Y:S05]  /*4f50*/  BSYNC B0 ;  /* 0x0000000000007941 */ /* 0x000fea0003800000 */
.L_x_5641:
[----:B------:R-:W-:Y:S01]  /*4f60*/  LEA R3, R0, 0x37800000, 0x17 ;  /* 0x3780000000037811 */ /* 0x000fe200078eb8ff */
[----:B------:R-:W-:-:S05]  /*4f70*/  IMAD.SHL.U32 R0, R2, 0x200000, RZ ;  /* 0x0020000002007824 */ /* 0x000fca00078e00ff */
[----:B------:R-:W-:Y:S01]  /*4f80*/  LOP3.LUT R0, R3, R0, R4, 0xfe, !PT ;  /* 0x0000000003007212 */ /* 0x000fe200078efe04 */
[----:B------:R-:W-:Y:S06]  /*4f90*/  BRA `(.L_x_5624) ;  /* 0x0000000000947947 */ /* 0x000fec0003800000 */
.L_x_5636:
        /* <DEDUP_REMOVED lines=14> */
.L_x_5623:
        /* <DEDUP_REMOVED lines=16> */
.L_x_5645:
[----:B------:R-:W-:Y:S01]  /*5180*/  IMAD.MOV.U32 R0, RZ, RZ, RZ ;  /* 0x000000ffff007224 */ /* 0x000fe200078e00ff */
[----:B------:R-:W-:Y:S06]  /*5190*/  BRA `(.L_x_5624) ;  /* 0x0000000000147947 */ /* 0x000fec0003800000 */
.L_x_5644:
[----:B------:R-:W2:Y:S02]  /*51a0*/  LDG.E.64 R2, desc[UR36][R2.64] ;  /* 0x0000002402027981 */ /* 0x000ea4000c1e1b00 */
[----:B--2---:R0:W1:Y:S01]  /*51b0*/  I2F.U64 R0, R2 ;  /* 0x0000000200007312 */ /* 0x0040620000301000 */
[----:B------:R-:W-:Y:S05]  /*51c0*/  BRA `(.L_x_5624) ;  /* 0x0000000000087947 */ /* 0x000fea0003800000 */
.L_x_5643:
[----:B------:R-:W2:Y:S02]  /*51d0*/  LDG.E R0, desc[UR36][R2.64] ;  /* 0x0000002402007981 */ /* 0x000ea4000c1e1900 */
[----:B--2---:R-:W-:-:S07]  /*51e0*/  I2FP.F32.U32 R0, R0 ;  /* 0x0000000000007245 */ /* 0x004fce0000201000 */
.L_x_5624:
[----:B------:R-:W-:Y:S05]  /*51f0*/  BSYNC B6 ;  /* 0x0000000000067941 */ /* 0x000fea0003800000 */
.L_x_5618:
[----:B------:R-:W2:Y:S01]  /*5200*/  LDC.U8 R5, c[0x0][0x428] ;  /* 0x00010a00ff057b82 */ /* 0x000ea20000000000 */
[----:B01-3-5:R-:W2:Y:S01]  /*5210*/  MUFU.RCP R0, R0 ;  /* 0x0000000000007308 */ /* 0x02bea20000001000 */
[----:B------:R-:W-:Y:S02]  /*5220*/  ULDC UR4, c[0x0][0x424] ;  /* 0x0001090000047ab9 */ /* 0x000fe40000000800 */
[----:B--2-4-:R-:W-:-:S05]  /*5230*/  FMUL.FTZ R3, R0, UR4 ;  /* 0x0000000400037c20 */ /* 0x014fca0008410000 */
        /* <DEDUP_REMOVED lines=15> */
.L_x_5649:
[----:B------:R-:W0:Y:S02]  /*5330*/  F2I.S64.TRUNC R2, R3 ;  /* 0x0000000300027311 */ /* 0x000e24000020d900 */
[----:B0-----:R4:W-:Y:S01]  /*5340*/  STG.E.U8 desc[UR36][R16.64], R2 ;  /* 0x0000000210007986 */ /* 0x0019e2000c101124 */
[----:B------:R-:W-:Y:S05]  /*5350*/  BRA `(.L_x_5651) ;  /* 0x0000000c00407947 */ /* 0x000fea0003800000 */
.L_x_5648:
        /* <DEDUP_REMOVED lines=9> */
.L_x_5653:
[----:B------:R-:W0:Y:S02]  /*53f0*/  F2I.TRUNC.NTZ R3, R3 ;  /* 0x0000000300037305 */ /* 0x000e24000020f100 */
[----:B0-----:R2:W-:Y:S01]  /*5400*/  STG.E desc[UR36][R16.64], R3 ;  /* 0x0000000310007986 */ /* 0x0015e2000c101924 */
[----:B------:R-:W-:Y:S05]  /*5410*/  BRA `(.L_x_5651) ;  /* 0x0000000c00107947 */ /* 0x000fea0003800000 */
.L_x_5652:
[----:B------:R-:W0:Y:S02]  /*5420*/  F2I.TRUNC.NTZ R3, R3 ;  /* 0x0000000300037305 */ /* 0x000e24000020f100 */
[----:B0-----:R0:W-:Y:S01]  /*5430*/  STG.E.U16 desc[UR36][R16.64], R3 ;  /* 0x0000000310007986 */ /* 0x0011e2000c101524 */
[----:B------:R-:W-:Y:S05]  /*5440*/  BRA `(.L_x_5651) ;  /* 0x0000000c00047947 */ /* 0x000fea0003800000 */
.L_x_5647:
        /* <DEDUP_REMOVED lines=8> */
.L_x_5655:
[----:B------:R-:W-:-:S05]  /*54d0*/  F2FP.F16.F32.PACK_AB R2, RZ, R2 ;  /* 0x00000002ff02723e */ /* 0x000fca00000000ff */
[----:B------:R0:W-:Y:S01]  /*54e0*/  STG.E.U16 desc[UR36][R16.64], R2 ;  /* 0x0000000210007986 */ /* 0x0001e2000c101524 */
[----:B------:R-:W-:Y:S05]  /*54f0*/  BRA `(.L_x_5651) ;  /* 0x0000000800d87947 */ /* 0x000fea0003800000 */
.L_x_5654:
        /* <DEDUP_REMOVED lines=9> */
.L_x_5657:
[----:B------:R-:W-:-:S04]  /*5590*/  F2FP.F16.F32.PACK_AB R3, RZ, R2 ;  /* 0x00000002ff03723e */ /* 0x000fc800000000ff */
[----:B------:R-:W-:-:S05]  /*55a0*/  PRMT R3, R3, 0x5410, RZ ;  /* 0x0000541003037816 */ /* 0x000fca00000000ff */
[----:B------:R0:W-:Y:S01]  /*55b0*/  STG.E desc[UR36][R16.64], R3 ;  /* 0x0000000310007986 */ /* 0x0001e2000c101924 */
[----:B------:R-:W-:Y:S05]  /*55c0*/  BRA `(.L_x_5651) ;  /* 0x0000000800a47947 */ /* 0x000fea0003800000 */
.L_x_5656:
[----:B------:R-:W-:-:S06]  /*55d0*/  FMUL.FTZ R2, R2, 1 ;  /* 0x3f80000002027820 */ /* 0x000fcc0000410000 */
[----:B------:R-:W0:Y:S02]  /*55e0*/  F2F.F64.F32 R2, R2 ;  /* 0x0000000200027310 */ /* 0x000e240000201800 */
[----:B0-----:R0:W-:Y:S01]  /*55f0*/  STG.E.64 desc[UR36][R16.64], R2 ;  /* 0x0000000210007986 */ /* 0x0011e2000c101b24 */
[----:B------:R-:W-:Y:S05]  /*5600*/  BRA `(.L_x_5651) ;  /* 0x0000000800947947 */ /* 0x000fea0003800000 */
.L_x_5646:
        /* <DEDUP_REMOVED lines=12> */
.L_x_5660:
[----:B------:R-:W-:Y:S01]  /*56d0*/  FMUL.FTZ R4, R2, 1 ;  /* 0x3f80000002047820 */ /* 0x000fe20000410000 */
[----:B------:R-:W-:-:S05]  /*56e0*/  CS2R R6, SRZ ;  /* 0x0000000000067805 */ /* 0x000fca000001ff00 */
[----:B------:R-:W0:Y:S02]  /*56f0*/  F2F.F64.F32 R4, R4 ;  /* 0x0000000400047310 */ /* 0x000e240000201800 */
[----:B0-----:R0:W-:Y:S01]  /*5700*/  STG.E.128 desc[UR36][R16.64], R4 ;  /* 0x0000000410007986 */ /* 0x0011e2000c101d24 */
[----:B------:R-:W-:Y:S05]  /*5710*/  BRA `(.L_x_5651) ;  /* 0x0000000800507947 */ /* 0x000fea0003800000 */
.L_x_5659:
        /* <DEDUP_REMOVED lines=20> */
.L_x_5664:
[----:B------:R-:W-:Y:S05]  /*5860*/  BSYNC B0 ;  /* 0x0000000000007941 */ /* 0x000fea0003800000 */
.L_x_5663:
[----:B------:R-:W-:-:S05]  /*5870*/  LOP3.LUT R5, R0, R5, RZ, 0xfc, !PT ;  /* 0x0000000500057212 */ /* 0x000fca00078efcff */
[----:B------:R0:W-:Y:S01]  /*5880*/  STG.E.U8 desc[UR36][R16.64], R5 ;  /* 0x0000000510007986 */ /* 0x0001e2000c101124 */
[----:B------:R-:W-:Y:S05]  /*5890*/  BRA `(.L_x_5651) ;  /* 0x0000000400f07947 */ /* 0x000fea0003800000 */
.L_x_5662:
        /* <DEDUP_REMOVED lines=12> */
.L_x_5666:
[----:B------:R-:W-:Y:S01]  /*5960*/  IMAD.MOV.U32 R0, RZ, RZ, 0x7f ;  /* 0x0000007fff007424 */ /* 0x000fe200078e00ff */
[----:B------:R-:W-:-:S04]  /*5970*/  ISETP.GT.U32.AND P0, PT, R4, 0x7f800000, PT ;  /* 0x7f8000000400780c */ /* 0x000fc80003f04070 */
[----:B------:R-:W-:-:S09]  /*5980*/  SEL R0, R0, 0x7c, P0 ;  /* 0x0000007c00007807 */ /* 0x000fd20000000000 */
.L_x_5667:
[----:B------:R-:W-:Y:S05]  /*5990*/  BSYNC B0 ;  /* 0x0000000000007941 */ /* 0x000fea0003800000 */
.L_x_5665:
[----:B------:R-:W-:-:S04]  /*59a0*/  LOP3.LUT R2, R2, 0x80000000, RZ, 0xc0, !PT ;  /* 0x8000000002027812 */ /* 0x000fc800078ec0ff */
[----:B------:R-:W-:-:S04]  /*59b0*/  SHF.R.U32.HI R3, RZ, 0x18, R2 ;  /* 0x00000018ff037819 */ /* 0x000fc80000011602 */
[----:B------:R-:W-:-:S05]  /*59c0*/  LOP3.LUT R3, R0, R3, RZ, 0xfc, !PT ;  /* 0x0000000300037212 */ /* 0x000fca00078efcff */
[----:B------:R0:W-:Y:S01]  /*59d0*/  STG.E.U8 desc[UR36][R16.64], R3 ;  /* 0x0000000310007986 */ /* 0x0001e2000c101124 */
[----:B------:R-:W-:Y:S05]  /*59e0*/  BRA `(.L_x_5651) ;  /* 0x00000004009c7947 */ /* 0x000fea0003800000 */
.L_x_5661:
[----:B------:R-:W-:-:S05]  /*59f0*/  F2FP.BF16.F32.PACK_AB R2, RZ, R2 ;  /* 0x00000002ff02723e */ /* 0x000fca00000010ff */
[----:B------:R0:W-:Y:S01]  /*5a00*/  STG.E.U16 desc[UR36][R16.64], R2 ;  /* 0x0000000210007986 */ /* 0x0001e2000c101524 */
[----:B------:R-:W-:Y:S05]  /*5a10*/  BRA `(.L_x_5651) ;  /* 0x0000000400907947 */ /* 0x000fea0003800000 */
.L_x_5658:
        /* <DEDUP_REMOVED lines=11> */
.L_x_5670:
        /* <DEDUP_REMOVED lines=16> */
.L_x_5673:
[----:B------:R-:W-:-:S04]  /*5bd0*/  LOP3.LUT R2, R2, 0x80000000, RZ, 0xc0, !PT ;  /* 0x8000000002027812 */ /* 0x000fc800078ec0ff */
[----:B------:R-:W-:-:S04]  /*5be0*/  SHF.R.U32.HI R3, RZ, 0x18, R2 ;  /* 0x00000018ff037819 */ /* 0x000fc80000011602 */
[----:B------:R-:W-:-:S04]  /*5bf0*/  LOP3.LUT R0, R0, R3, RZ, 0xfc, !PT ;  /* 0x0000000300007212 */ /* 0x000fc800078efcff */
[----:B------:R-:W-:-:S07]  /*5c00*/  PRMT R8, R0, 0x7610, R8 ;  /* 0x0000761000087816 */ /* 0x000fce0000000008 */
.L_x_5672:
[----:B------:R-:W-:Y:S05]  /*5c10*/  BSYNC B0 ;  /* 0x0000000000007941 */ /* 0x000fea0003800000 */
.L_x_5671:
[----:B------:R0:W-:Y:S01]  /*5c20*/  STG.E.U8 desc[UR36][R16.64], R8 ;  /* 0x0000000810007986 */ /* 0x0001e2000c101124 */
[----:B------:R-:W-:Y:S05]  /*5c30*/  BRA `(.L_x_5651) ;  /* 0x0000000400087947 */ /* 0x000fea0003800000 */
.L_x_5669:
        /* <DEDUP_REMOVED lines=16> */
.L_x_5676:
[----:B------:R-:W-:-:S04]  /*5d40*/  LOP3.LUT R2, R2, 0x80000000, RZ, 0xc0, !PT ;  /* 0x8000000002027812 */ /* 0x000fc800078ec0ff */
[----:B------:R-:W-:-:S04]  /*5d50*/  SHF.R.U32.HI R3, RZ, 0x18, R2 ;  /* 0x00000018ff037819 */ /* 0x000fc80000011602 */
[----:B------:R-:W-:-:S04]  /*5d60*/  LOP3.LUT R0, R0, R3, RZ, 0xfc, !PT ;  /* 0x0000000300007212 */ /* 0x000fc800078efcff */
[----:B------:R-:W-:-:S07]  /*5d70*/  PRMT R8, R0, 0x7610, R8 ;  /* 0x0000761000087816 */ /* 0x000fce0000000008 */
.L_x_5675:
[----:B------:R-:W-:Y:S05]  /*5d80*/  BSYNC B0 ;  /* 0x0000000000007941 */ /* 0x000fea0003800000 */
.L_x_5674:
[----:B------:R0:W-:Y:S01]  /*5d90*/  STG.E.U8 desc[UR36][R16.64], R8 ;  /* 0x0000000810007986 */ /* 0x0001e2000c101124 */
[----:B------:R-:W-:Y:S05]  /*5da0*/  BRA `(.L_x_5651) ;  /* 0x0000000000ac7947 */ /* 0x000fea0003800000 */
.L_x_5668:
        /* <DEDUP_REMOVED lines=21> */
.L_x_5650:
        /* <DEDUP_REMOVED lines=16> */
.L_x_5679:
[----:B------:R-:W-:Y:S05]  /*6000*/  BRA `(.L_x_5651) ;  /* 0x0000000000147947 */ /* 0x000fea0003800000 */
.L_x_5678:
[----:B------:R-:W0:Y:S02]  /*6010*/  F2I.U64.TRUNC R2, R3 ;  /* 0x0000000300027311 */ /* 0x000e24000020d800 */
[----:B0-----:R0:W-:Y:S01]  /*6020*/  STG.E.64 desc[UR36][R16.64], R2 ;  /* 0x0000000210007986 */ /* 0x0011e2000c101b24 */
[----:B------:R-:W-:Y:S05]  /*6030*/  BRA `(.L_x_5651) ;  /* 0x0000000000087947 */ /* 0x000fea0003800000 */
.L_x_5677:
[----:B------:R-:W0:Y:S02]  /*6040*/  F2I.U32.TRUNC.NTZ R3, R3 ;  /* 0x0000000300037305 */ /* 0x000e24000020f000 */
[----:B0-----:R0:W-:Y:S02]  /*6050*/  STG.E desc[UR36][R16.64], R3 ;  /* 0x0000000310007986 */ /* 0x0011e4000c101924 */
.L_x_5651:
[----:B------:R-:W-:-:S07]  /*6060*/  VIADD R19, R19, 0x80 ;  /* 0x0000008013137836 */ /* 0x000fce0000000000 */
.L_x_5616:
[----:B------:R-:W-:Y:S05]  /*6070*/  BSYNC B7 ;  /* 0x0000000000077941 */ /* 0x000fea0003800000 */
.L_x_5615:
        /* <DEDUP_REMOVED lines=307> */
.L_x_5682:
        /* <DEDUP_REMOVED lines=22> */
.L_x_5687:
[----:B------:R-:W2:Y:S02]  /*7510*/  LDG.E.U8 R0, desc[UR36][R2.64] ;  /* 0x0000002402007981 */ /* 0x000ea4000c1e1100 */
[----:B--2---:R-:W-:Y:S01]  /*7520*/  I2FP.F32.U32 R0, R0 ;  /* 0x0000000000007245 */ /* 0x004fe20000201000 */
[----:B------:R-:W-:Y:S06]  /*7530*/  BRA `(.L_x_5689) ;  /* 0x0000000c002c7947 */ /* 0x000fec0003800000 */
.L_x_5686:
        /* <DEDUP_REMOVED lines=9> */
.L_x_5691:
[----:B------:R-:W2:Y:S02]  /*75d0*/  LDG.E R0, desc[UR36][R2.64] ;  /* 0x0000002402007981 */ /* 0x000ea4000c1e1900 */
[----:B--2---:R-:W-:Y:S01]  /*75e0*/  I2FP.F32.S32 R0, R0 ;  /* 0x0000000000007245 */ /* 0x004fe20000201400 */
[----:B------:R-:W-:Y:S06]  /*75f0*/  BRA `(.L_x_5689) ;  /* 0x0000000800fc7947 */ /* 0x000fec0003800000 */
.L_x_5690:
[----:B------:R-:W2:Y:S02]  /*7600*/  LDG.E.U16 R0, desc[UR36][R2.64] ;  /* 0x0000002402007981 */ /* 0x000ea4000c1e1500 */
[----:B--2---:R-:W0:Y:S01]  /*7610*/  I2F.S16 R0, R0 ;  /* 0x0000000000007306 */ /* 0x004e220000101400 */
[----:B------:R-:W-:Y:S05]  /*7620*/  BRA `(.L_x_5689) ;  /* 0x0000000800f07947 */ /* 0x000fea0003800000 */
.L_x_5685:
        /* <DEDUP_REMOVED lines=8> */
.L_x_5693:
[----:B------:R-:W2:Y:S02]  /*76b0*/  LDG.E.U16 R0, desc[UR36][R2.64] ;  /* 0x0000002402007981 */ /* 0x000ea4000c1e1500 */
[----:B--2---:R-:W-:Y:S01]  /*76c0*/  HADD2.F32 R0, -RZ, R0.H0_H0 ;  /* 0x20000000ff007230 */ /* 0x004fe20000004100 */
[----:B------:R-:W-:Y:S06]  /*76d0*/  BRA `(.L_x_5689) ;  /* 0x0000000800c47947 */ /* 0x000fec0003800000 */
.L_x_5692:
        /* <DEDUP_REMOVED lines=8> */
.L_x_5695:
[----:B------:R-:W2:Y:S02]  /*7760*/  LDG.E.U16 R0, desc[UR36][R2.64] ;  /* 0x0000002402007981 */ /* 0x000ea4000c1e1500 */
[----:B--2---:R-:W-:Y:S01]  /*7770*/  HADD2.F32 R0, -RZ, R0.H0_H0 ;  /* 0x20000000ff007230 */ /* 0x004fe20000004100 */
[----:B------:R-:W-:Y:S06]  /*7780*/  BRA `(.L_x_5689) ;  /* 0x0000000800987947 */ /* 0x000fec0003800000 */
.L_x_5694:
[----:B------:R-:W2:Y:S01]  /*7790*/  LDG.E.64 R2, desc[UR36][R2.64] ;  /* 0x0000002402027981 */ /* 0x000ea2000c1e1b00 */
[----:B------:R-:W-:Y:S01]  /*77a0*/  UMOV UR4, 0xf0000000 ;  /* 0xf000000000047882 */ /* 0x000fe20000000000 */
[----:B------:R-:W-:Y:S01]  /*77b0*/  UMOV UR5, 0x380fffff ;  /* 0x380fffff00057882 */ /* 0x000fe20000000000 */
[----:B--2---:R-:W0:Y:S01]  /*77c0*/  F2F.F32.F64 R0, R2 ;  /* 0x0000000200007310 */ /* 0x004e220000301000 */
[----:B------:R-:W-:-:S14]  /*77d0*/  DSETP.GEU.AND P0, PT, |R2|, UR4, PT ;  /* 0x0000000402007e2a */ /* 0x000fdc000bf0e200 */
[----:B0-----:R-:W-:Y:S01]  /*77e0*/  @!P0 FMUL R0, R0, 1.175494350822287508e-38 ;  /* 0x0080000000008820 */ /* 0x001fe20000400000 */
[----:B------:R-:W-:Y:S06]  /*77f0*/  BRA `(.L_x_5689) ;  /* 0x00000008007c7947 */ /* 0x000fec0003800000 */
.L_x_5684:
        /* <DEDUP_REMOVED lines=12> */
.L_x_5698:
[----:B------:R-:W2:Y:S01]  /*78c0*/  LDG.E.64 R2, desc[UR36][R2.64] ;  /* 0x0000002402027981 */ /* 0x000ea2000c1e1b00 */
[----:B------:R-:W-:Y:S01]  /*78d0*/  UMOV UR4, 0xf0000000 ;  /* 0xf000000000047882 */ /* 0x000fe20000000000 */
[----:B------:R-:W-:Y:S01]  /*78e0*/  UMOV UR5, 0x380fffff ;  /* 0x380fffff00057882 */ /* 0x000fe20000000000 */
[----:B--2---:R-:W0:Y:S01]  /*78f0*/  F2F.F32.F64 R0, R2 ;  /* 0x0000000200007310 */ /* 0x004e220000301000 */
[----:B------:R-:W-:-:S14]  /*7900*/  DSETP.GEU.AND P0, PT, |R2|, UR4, PT ;  /* 0x0000000402007e2a */ /* 0x000fdc000bf0e200 */
[----:B0-----:R-:W-:Y:S01]  /*7910*/  @!P0 FMUL R0, R0, 1.175494350822287508e-38 ;  /* 0x0080000000008820 */ /* 0x001fe20000400000 */
[----:B------:R-:W-:Y:S06]  /*7920*/  BRA `(.L_x_5689) ;  /* 0x0000000800307947 */ /* 0x000fec0003800000 */
.L_x_5697:
        /* <DEDUP_REMOVED lines=26> */
.L_x_5700:
        /* <DEDUP_REMOVED lines=13> */
.L_x_5699:
[----:B------:R-:W2:Y:S02]  /*7ba0*/  LDG.E.U16 R0, desc[UR36][R2.64] ;  /* 0x0000002402007981 */ /* 0x000ea4000c1e1500 */
[----:B--2---:R-:W-:Y:S01]  /*7bb0*/  IMAD.U32 R0, R0, 0x10000, RZ ;  /* 0x0001000000007824 */ /* 0x004fe200078e00ff */
[----:B------:R-:W-:Y:S06]  /*7bc0*/  BRA `(.L_x_5689) ;  /* 0x0000000400887947 */ /* 0x000fec0003800000 */
.L_x_5696:
        /* <DEDUP_REMOVED lines=11> */
.L_x_5703:
        /* <DEDUP_REMOVED lines=20> */
.L_x_5705:
[----:B------:R-:W-:Y:S05]  /*7dc0*/  BSYNC B0 ;  /* 0x0000000000007941 */ /* 0x000fea0003800000 */
.L_x_5704:
[----:B------:R-:W-:Y:S01]  /*7dd0*/  LEA R3, R0, 0x3b800000, 0x17 ;  /* 0x3b80000000037811 */ /* 0x000fe200078eb8ff */
[----:B------:R-:W-:-:S05]  /*7de0*/  IMAD.SHL.U32 R0, R2, 0x100000, RZ ;  /* 0x0010000002007824 */ /* 0x000fca00078e00ff */
[----:B------:R-:W-:Y:S01]  /*7df0*/  LOP3.LUT R0, R3, R0, R4, 0xfe, !PT ;  /* 0x0000000003007212 */ /* 0x000fe200078efe04 */
[----:B------:R-:W-:Y:S06]  /*7e00*/  BRA `(.L_x_5689) ;  /* 0x0000000000f87947 */ /* 0x000fec0003800000 */
.L_x_5702:
        /* <DEDUP_REMOVED lines=20> */
.L_x_5707:
[----:B------:R-:W-:Y:S05]  /*7f50*/  BSYNC B0 ;  /* 0x0000000000007941 */ /* 0x000fea0003800000 */
.L_x_5706:
[----:B------:R-:W-:Y:S01]  /*7f60*/  LEA R3, R0, 0x37800000, 0x17 ;  /* 0x3780000000037811 */ /* 0x000fe200078eb8ff */
[----:B------:R-:W-:-:S05]  /*7f70*/  IMAD.SHL.U32 R0, R2, 0x200000, RZ ;  /* 0x0020000002007824 */ /* 0x000fca00078e00ff */
[----:B------:R-:W-:Y:S01]  /*7f80*/  LOP3.LUT R0, R3, R0, R4, 0xfe, !PT ;  /* 0x0000000003007212 */ /* 0x000fe200078efe04 */
[----:B------:R-:W-:Y:S06]  /*7f90*/  BRA `(.L_x_5689) ;  /* 0x0000000000947947 */ /* 0x000fec0003800000 */
.L_x_5701:
        /* <DEDUP_REMOVED lines=14> */
.L_x_5688:
        /* <DEDUP_REMOVED lines=16> */
.L_x_5710:
[----:B------:R-:W-:Y:S01]  /*8180*/  IMAD.MOV.U32 R0, RZ, RZ, RZ ;  /* 0x000000ffff007224 */ /* 0x000fe200078e00ff */
[----:B------:R-:W-:Y:S06]  /*8190*/  BRA `(.L_x_5689) ;  /* 0x0000000000147947 */ /* 0x000fec0003800000 */
.L_x_5709:
[----:B------:R-:W2:Y:S02]  /*81a0*/  LDG.E.64 R2, desc[UR36][R2.64] ;  /* 0x0000002402027981 */ /* 0x000ea4000c1e1b00 */
[----:B--2---:R0:W1:Y:S01]  /*81b0*/  I2F.U64 R0, R2 ;  /* 0x0000000200007312 */ /* 0x0040620000301000 */
[----:B------:R-:W-:Y:S05]  /*81c0*/  BRA `(.L_x_5689) ;  /* 0x0000000000087947 */ /* 0x000fea0003800000 */
.L_x_5708:
[----:B------:R-:W2:Y:S02]  /*81d0*/  LDG.E R0, desc[UR36][R2.64] ;  /* 0x0000002402007981 */ /* 0x000ea4000c1e1900 */
[----:B--2---:R-:W-:-:S07]  /*81e0*/  I2FP.F32.U32 R0, R0 ;  /* 0x0000000000007245 */ /* 0x004fce0000201000 */
.L_x_5689:
[----:B------:R-:W-:Y:S05]  /*81f0*/  BSYNC B6 ;  /* 0x0000000000067941 */ /* 0x000fea0003800000 */
.L_x_5683:
[----:B------:R-:W4:Y:S01]  /*8200*/  LDC.U8 R5, c[0x0][0x428] ;  /* 0x00010a00ff057b82 */ /* 0x000f220000000000 */
[----:B0123-5:R-:W4:Y:S01]  /*8210*/  MUFU.RCP R0, R0 ;  /* 0x0000000000007308 */ /* 0x02ff220000001000 */
[----:B------:R-:W-:Y:S02]  /*8220*/  ULDC UR4, c[0x0][0x424] ;  /* 0x0001090000047ab9 */ /* 0x000fe40000000800 */
[----:B----4-:R-:W-:-:S05]  /*8230*/  FMUL.FTZ R3, R0, UR4 ;  /* 0x0000000400037c20 */ /* 0x010fca0008410000 */
        /* <DEDUP_REMOVED lines=15> */
.L_x_5714:
[----:B------:R-:W0:Y:S02]  /*8330*/  F2I.S64.TRUNC R2, R3 ;  /* 0x0000000300027311 */ /* 0x000e24000020d900 */
[----:B0-----:R0:W-:Y:S01]  /*8340*/  STG.E.U8 desc[UR36][R16.64], R2 ;  /* 0x0000000210007986 */ /* 0x0011e2000c101124 */
[----:B------:R-:W-:Y:S05]  /*8350*/  BRA `(.L_x_5716) ;  /* 0x0000000c00407947 */ /* 0x000fea0003800000 */
.L_x_5713:
        /* <DEDUP_REMOVED lines=9> */
.L_x_5718:
[----:B------:R-:W0:Y:S02]  /*83f0*/  F2I.TRUNC.NTZ R3, R3 ;  /* 0x0000000300037305 */ /* 0x000e24000020f100 */
[----:B0-----:R0:W-:Y:S01]  /*8400*/  STG.E desc[UR36][R16.64], R3 ;  /* 0x0000000310007986 */ /* 0x0011e2000c101924 */
[----:B------:R-:W-:Y:S05]  /*8410*/  BRA `(.L_x_5716) ;  /* 0x0000000c00107947 */ /* 0x000fea0003800000 */
.L_x_5717:
[----:B------:R-:W0:Y:S02]  /*8420*/  F2I.TRUNC.NTZ R3, R3 ;  /* 0x0000000300037305 */ /* 0x000e24000020f100 */
[----:B0-----:R0:W-:Y:S01]  /*8430*/  STG.E.U16 desc[UR36][R16.64], R3 ;  /* 0x0000000310007986 */ /* 0x0011e2000c101524 */
[----:B------:R-:W-:Y:S05]  /*8440*/  BRA `(.L_x_5716) ;  /* 0x0000000c00047947 */ /* 0x000fea0003800000 */
.L_x_5712:
        /* <DEDUP_REMOVED lines=8> */
.L_x_5720:
[----:B------:R-:W-:-:S05]  /*84d0*/  F2FP.F16.F32.PACK_AB R2, RZ, R2 ;  /* 0x00000002ff02723e */ /* 0x000fca00000000ff */
[----:B------:R0:W-:Y:S01]  /*84e0*/  STG.E.U16 desc[UR36][R16.64], R2 ;  /* 0x0000000210007986 */ /* 0x0001e2000c101524 */
[----:B------:R-:W-:Y:S05]  /*84f0*/  BRA `(.L_x_5716) ;  /* 0x0000000800d87947 */ /* 0x000fea0003800000 */
.L_x_5719:
        /* <DEDUP_REMOVED lines=9> */
.L_x_5722:
[----:B------:R-:W-:-:S04]  /*8590*/  F2FP.F16.F32.PACK_AB R3, RZ, R2 ;  /* 0x00000002ff03723e */ /* 0x000fc800000000ff */
[----:B------:R-:W-:-:S05]  /*85a0*/  PRMT R3, R3, 0x5410, RZ ;  /* 0x0000541003037816 */ /* 0x000fca00000000ff */
[----:B------:R0:W-:Y:S01]  /*85b0*/  STG.E desc[UR36][R16.64], R3 ;  /* 0x0000000310007986 */ /* 0x0001e2000c101924 */
[----:B------:R-:W-:Y:S05]  /*85c0*/  BRA `(.L_x_5716) ;  /* 0x0000000800a47947 */ /* 0x000fea0003800000 */
.L_x_5721:
[----:B------:R-:W-:-:S06]  /*85d0*/  FMUL.FTZ R2, R2, 1 ;  /* 0x3f80000002027820 */ /* 0x000fcc0000410000 */
[----:B------:R-:W0:Y:S02]  /*85e0*/  F2F.F64.F32 R2, R2 ;  /* 0x0000000200027310 */ /* 0x000e240000201800 */
[----:B0-----:R0:W-:Y:S01]  /*85f0*/  STG.E.64 desc[UR36][R16.64], R2 ;  /* 0x0000000210007986 */ /* 0x0011e2000c101b24 */
[----:B------:R-:W-:Y:S05]  /*8600*/  BRA `(.L_x_5716) ;  /* 0x0000000800947947 */ /* 0x000fea0003800000 */
.L_x_5711:
        /* <DEDUP_REMOVED lines=12> */
.L_x_5725:
[----:B------:R-:W-:Y:S01]  /*86d0*/  FMUL.FTZ R4, R2, 1 ;  /* 0x3f80000002047820 */ /* 0x000fe20000410000 */
[----:B------:R-:W-:-:S05]  /*86e0*/  CS2R R6, SRZ ;  /* 0x0000000000067805 */ /* 0x000fca000001ff00 */
[----:B------:R-:W0:Y:S02]  /*86f0*/  F2F.F64.F32 R4, R4 ;  /* 0x0000000400047310 */ /* 0x000e240000201800 */
[----:B0-----:R0:W-:Y:S01]  /*8700*/  STG.E.128 desc[UR36][R16.64], R4 ;  /* 0x0000000410007986 */ /* 0x0011e2000c101d24 */
[----:B------:R-:W-:Y:S05]  /*8710*/  BRA `(.L_x_5716) ;  /* 0x0000000800507947 */ /* 0x000fea0003800000 */
.L_x_5724:
        /* <DEDUP_REMOVED lines=20> */
.L_x_5729:
[----:B------:R-:W-:Y:S05]  /*8860*/  BSYNC B0 ;  /* 0x0000000000007941 */ /* 0x000fea0003800000 */
.L_x_5728:
[----:B------:R-:W-:-:S05]  /*8870*/  LOP3.LUT R5, R0, R5, RZ, 0xfc, !PT ;  /* 0x0000000500057212 */ /* 0x000fca00078efcff */
[----:B------:R0:W-:Y:S01]  /*8880*/  STG.E.U8 desc[UR36][R16.64], R5 ;  /* 0x0000000510007986 */ /* 0x0001e2000c101124 */
[----:B------:R-:W-:Y:S05]  /*8890*/  BRA `(.L_x_5716) ;  /* 0x0000000400f07947 */ /* 0x000fea0003800000 */
.L_x_5727:
        /* <DEDUP_REMOVED lines=12> */
.L_x_5731:
[----:B------:R-:W-:Y:S01]  /*8960*/  IMAD.MOV.U32 R0, RZ, RZ, 0x7f ;  /* 0x0000007fff007424 */ /* 0x000fe200078e00ff */
[----:B------:R-:W-:-:S04]  /*8970*/  ISETP.GT.U32.AND P0, PT, R4, 0x7f800000, PT ;  /* 0x7f8000000400780c */ /* 0x000fc80003f04070 */
[----:B------:R-:W-:-:S09]  /*8980*/  SEL R0, R0, 0x7c, P0 ;  /* 0x0000007c00007807 */ /* 0x000fd20000000000 */
.L_x_5732:
[----:B------:R-:W-:Y:S05]  /*8990*/  BSYNC B0 ;  /* 0x0000000000007941 */ /* 0x000fea0003800000 */
.L_x_5730:
[----:B------:R-:W-:-:S04]  /*89a0*/  LOP3.LUT R2, R2, 0x80000000, RZ, 0xc0, !PT ;  /* 0x8000000002027812 */ /* 0x000fc800078ec0ff */
[----:B------:R-:W-:-:S04]  /*89b0*/  SHF.R.U32.HI R3, RZ, 0x18, R2 ;  /* 0x00000018ff037819 */ /* 0x000fc80000011602 */
[----:B------:R-:W-:-:S05]  /*89c0*/  LOP3.LUT R3, R0, R3, RZ, 0xfc, !PT ;  /* 0x0000000300037212 */ /* 0x000fca00078efcff */
[----:B------:R0:W-:Y:S01]  /*89d0*/  STG.E.U8 desc[UR36][R16.64], R3 ;  /* 0x0000000310007986 */ /* 0x0001e2000c101124 */
[----:B------:R-:W-:Y:S05]  /*89e0*/  BRA `(.L_x_5716) ;  /* 0x00000004009c7947 */ /* 0x000fea0003800000 */
.L_x_5726:
[----:B------:R-:W-:-:S05]  /*89f0*/  F2FP.BF16.F32.PACK_AB R2, RZ, R2 ;  /* 0x00000002ff02723e */ /* 0x000fca00000010ff */
[----:B------:R0:W-:Y:S01]  /*8a00*/  STG.E.U16 desc[UR36][R16.64], R2 ;  /* 0x0000000210007986 */ /* 0x0001e2000c101524 */
[----:B------:R-:W-:Y:S05]  /*8a10*/  BRA `(.L_x_5716) ;  /* 0x0000000400907947 */ /* 0x000fea0003800000 */
.L_x_5723:
        /* <DEDUP_REMOVED lines=11> */
.L_x_5735:
        /* <DEDUP_REMOVED lines=16> */
.L_x_5738:
[----:B------:R-:W-:-:S04]  /*8bd0*/  LOP3.LUT R2, R2, 0x80000000, RZ, 0xc0, !PT ;  /* 0x8000000002027812 */ /* 0x000fc800078ec0ff */
[----:B------:R-:W-:-:S04]  /*8be0*/  SHF.R.U32.HI R3, RZ, 0x18, R2 ;  /* 0x00000018ff037819 */ /* 0x000fc80000011602 */
[----:B------:R-:W-:-:S04]  /*8bf0*/  LOP3.LUT R0, R0, R3, RZ, 0xfc, !PT ;  /* 0x0000000300007212 */ /* 0x000fc800078efcff */
[----:B------:R-:W-:-:S07]  /*8c00*/  PRMT R8, R0, 0x7610, R8 ;  /* 0x0000761000087816 */ /* 0x000fce0000000008 */
.L_x_5737:
[----:B------:R-:W-:Y:S05]  /*8c10*/  BSYNC B0 ;  /* 0x0000000000007941 */ /* 0x000fea0003800000 */
.L_x_5736:
[----:B------:R3:W-:Y:S01]  /*8c20*/  STG.E.U8 desc[UR36][R16.64], R8 ;  /* 0x0000000810007986 */ /* 0x0007e2000c101124 */
[----:B------:R-:W-:Y:S05]  /*8c30*/  BRA `(.L_x_5716) ;  /* 0x0000000400087947 */ /* 0x000fea0003800000 */
.L_x_5734:
        /* <DEDUP_REMOVED lines=16> */
.L_x_5741:
[----:B------:R-:W-:-:S04]  /*8d40*/  LOP3.LUT R2, R2, 0x80000000, RZ, 0xc0, !PT ;  /* 0x8000000002027812 */ /* 0x000fc800078ec0ff */
[----:B------:R-:W-:-:S04]  /*8d50*/  SHF.R.U32.HI R3, RZ, 0x18, R2 ;  /* 0x00000018ff037819 */ /* 0x000fc80000011602 */
[----:B------:R-:W-:-:S04]  /*8d60*/  LOP3.LUT R0, R0, R3, RZ, 0xfc, !PT ;  /* 0x0000000300007212 */ /* 0x000fc800078efcff */
[----:B------:R-:W-:-:S07]  /*8d70*/  PRMT R8, R0, 0x7610, R8 ;  /* 0x0000761000087816 */ /* 0x000fce0000000008 */
.L_x_5740:
[----:B------:R-:W-:Y:S05]  /*8d80*/  BSYNC B0 ;  /* 0x0000000000007941 */ /* 0x000fea0003800000 */
.L_x_5739:
[----:B------:R0:W-:Y:S01]  /*8d90*/  STG.E.U8 desc[UR36][R16.64], R8 ;  /* 0x0000000810007986 */ /* 0x0001e2000c101124 */
[----:B------:R-:W-:Y:S05]  /*8da0*/  BRA `(.L_x_5716) ;  /* 0x0000000000ac7947 */ /* 0x000fea0003800000 */
.L_x_5733:
        /* <DEDUP_REMOVED lines=21> */
.L_x_5715:
        /* <DEDUP_REMOVED lines=16> */
.L_x_5744:
[----:B------:R-:W-:Y:S05]  /*9000*/  BRA `(.L_x_5716) ;  /* 0x0000000000147947 */ /* 0x000fea0003800000 */
.L_x_5743:
[----:B------:R-:W0:Y:S02]  /*9010*/  F2I.U64.TRUNC R2, R3 ;  /* 0x0000000300027311 */ /* 0x000e24000020d800 */
[----:B0-----:R2:W-:Y:S01]  /*9020*/  STG.E.64 desc[UR36][R16.64], R2 ;  /* 0x0000000210007986 */ /* 0x0015e2000c101b24 */
[----:B------:R-:W-:Y:S05]  /*9030*/  BRA `(.L_x_5716) ;  /* 0x0000000000087947 */ /* 0x000fea0003800000 */
.L_x_5742:
[----:B------:R-:W0:Y:S02]  /*9040*/  F2I.U32.TRUNC.NTZ R3, R3 ;  /* 0x0000000300037305 */ /* 0x000e24000020f000 */
[----:B0-----:R0:W-:Y:S02]  /*9050*/  STG.E desc[UR36][R16.64], R3 ;  /* 0x0000000310007986 */ /* 0x0011e4000c101924 */
.L_x_5716:
[----:B------:R-:W-:-:S07]  /*9060*/  VIADD R19, R19, 0x80 ;  /* 0x0000008013137836 */ /* 0x000fce0000000000 */
.L_x_5681:
[----:B------:R-:W-:Y:S05]  /*9070*/  BSYNC B7 ;  /* 0x0000000000077941 */ /* 0x000fea0003800000 */
.L_x_5680:
        /* <DEDUP_REMOVED lines=306> */
.L_x_5745:
        /* <DEDUP_REMOVED lines=22> */
.L_x_5750:
[----:B------:R-:W2:Y:S02]  /*a500*/  LDG.E.U8 R0, desc[UR36][R2.64] ;  /* 0x0000002402007981 */ /* 0x000ea4000c1e1100 */
[----:B--2---:R-:W-:Y:S01]  /*a510*/  I2FP.F32.U32 R0, R0 ;  /* 0x0000000000007245 */ /* 0x004fe20000201000 */
[----:B------:R-:W-:Y:S06]  /*a520*/  BRA `(.L_x_5752) ;  /* 0x0000000c002c7947 */ /* 0x000fec0003800000 */
.L_x_5749:
        /* <DEDUP_REMOVED lines=9> */
.L_x_5754:
[----:B------:R-:W2:Y:S02]  /*a5c0*/  LDG.E R0, desc[UR36][R2.64] ;  /* 0x0000002402007981 */ /* 0x000ea4000c1e1900 */
[----:B--2---:R-:W-:Y:S01]  /*a5d0*/  I2FP.F32.S32 R0, R0 ;  /* 0x0000000000007245 */ /* 0x004fe20000201400 */
[----:B------:R-:W-:Y:S06]  /*a5e0*/  BRA `(.L_x_5752) ;  /* 0x0000000800fc7947 */ /* 0x000fec0003800000 */
.L_x_5753:
[----:B------:R-:W2:Y:S02]  /*a5f0*/  LDG.E.U16 R0, desc[UR36][R2.64] ;  /* 0x0000002402007981 */ /* 0x000ea4000c1e1500 */
[----:B--2---:R-:W0:Y:S01]  /*a600*/  I2F.S16 R0, R0 ;  /* 0x0000000000007306 */ /* 0x004e220000101400 */
[----:B------:R-:W-:Y:S05]  /*a610*/  BRA `(.L_x_5752) ;  /* 0x0000000800f07947 */ /* 0x000fea0003800000 */
.L_x_5748:
        /* <DEDUP_REMOVED lines=8> */
.L_x_5756:
[----:B------:R-:W2:Y:S02]  /*a6a0*/  LDG.E.U16 R0, desc[UR36][R2.64] ;  /* 0x0000002402007981 */ /* 0x000ea4000c1e1500 */
[----:B--2---:R-:W-:Y:S01]  /*a6b0*/  HADD2.F32 R0, -RZ, R0.H0_H0 ;  /* 0x20000000ff007230 */ /* 0x004fe20000004100 */
[----:B------:R-:W-:Y:S06]  /*a6c0*/  BRA `(.L_x_5752) ;  /* 0x0000000800c47947 */ /* 0x000fec0003800000 */
.L_x_5755:
        /* <DEDUP_REMOVED lines=8> */
.L_x_5758:
[----:B------:R-:W2:Y:S02]  /*a750*/  LDG.E.U16 R0, desc[UR36][R2.64] ;  /* 0x0000002402007981 */ /* 0x000ea4000c1e1500 */
[----:B--2---:R-:W-:Y:S01]  /*a760*/  HADD2.F32 R0, -RZ, R0.H0_H0 ;  /* 0x20000000ff007230 */ /* 0x004fe20000004100 */
[----:B------:R-:W-:Y:S06]  /*a770*/  BRA `(.L_x_5752) ;  /* 0x0000000800987947 */ /* 0x000fec0003800000 */
.L_x_5757:
[----:B------:R-:W2:Y:S01]  /*a780*/  LDG.E.64 R2, desc[UR36][R2.64] ;  /* 0x0000002402027981 */ /* 0x000ea2000c1e1b00 */
[----:B------:R-:W-:Y:S01]  /*a790*/  UMOV UR4, 0xf0000000 ;  /* 0xf000000000047882 */ /* 0x000fe20000000000 */
[----:B------:R-:W-:Y:S01]  /*a7a0*/  UMOV UR5, 0x380fffff ;  /* 0x380fffff00057882 */ /* 0x000fe20000000000 */
[----:B--2---:R-:W0:Y:S01]  /*a7b0*/  F2F.F32.F64 R0, R2 ;  /* 0x0000000200007310 */ /* 0x004e220000301000 */
[----:B------:R-:W-:-:S14]  /*a7c0*/  DSETP.GEU.AND P0, PT, |R2|, UR4, PT ;  /* 0x0000000402007e2a */ /* 0x000fdc000bf0e200 */
[----:B0-----:R-:W-:Y:S01]  /*a7d0*/  @!P0 FMUL R0, R0, 1.175494350822287508e-38 ;  /* 0x0080000000008820 */ /* 0x001fe20000400000 */
[----:B------:R-:W-:Y:S06]  /*a7e0*/  BRA `(.L_x_5752) ;  /* 0x00000008007c7947 */ /* 0x000fec0003800000 */
.L_x_5747:
        /* <DEDUP_REMOVED lines=12> */
.L_x_5761:
[----:B------:R-:W2:Y:S01]  /*a8b0*/  LDG.E.64 R2, desc[UR36][R2.64] ;  /* 0x0000002402027981 */ /* 0x000ea2000c1e1b00 */
[----:B------:R-:W-:Y:S01]  /*a8c0*/  UMOV UR4, 0xf0000000 ;  /* 0xf000000000047882 */ /* 0x000fe20000000000 */
[----:B------:R-:W-:Y:S01]  /*a8d0*/  UMOV UR5, 0x380fffff ;  /* 0x380fffff00057882 */ /* 0x000fe20000000000 */
[----:B--2---:R-:W0:Y:S01]  /*a8e0*/  F2F.F32.F64 R0, R2 ;  /* 0x0000000200007310 */ /* 0x004e220000301000 */
[----:B------:R-:W-:-:S14]  /*a8f0*/  DSETP.GEU.AND P0, PT, |R2|, UR4, PT ;  /* 0x0000000402007e2a */ /* 0x000fdc000bf0e200 */
[----:B0-----:R-:W-:Y:S01]  /*a900*/  @!P0 FMUL R0, R0, 1.175494350822287508e-38 ;  /* 0x0080000000008820 */ /* 0x001fe20000400000 */
[----:B------:R-:W-:Y:S06]  /*a910*/  BRA `(.L_x_5752) ;  /* 0x0000000800307947 */ /* 0x000fec0003800000 */
.L_x_5760:
        /* <DEDUP_REMOVED lines=26> */
.L_x_5763:
        /* <DEDUP_REMOVED lines=13> */
.L_x_5762:
[----:B------:R-:W2:Y:S02]  /*ab90*/  LDG.E.U16 R0, desc[UR36][R2.64] ;  /* 0x0000002402007981 */ /* 0x000ea4000c1e1500 */
[----:B--2---:R-:W-:Y:S01]  /*aba0*/  IMAD.U32 R0, R0, 0x10000, RZ ;  /* 0x0001000000007824 */ /* 0x004fe200078e00ff */
[----:B------:R-:W-:Y:S06]  /*abb0*/  BRA `(.L_x_5752) ;  /* 0x0000000400887947 */ /* 0x000fec0003800000 */
.L_x_5759:
        /* <DEDUP_REMOVED lines=11> */
.L_x_5766:
        /* <DEDUP_REMOVED lines=20> */
.L_x_5768:
[----:B------:R-:W-:Y:S05]  /*adb0*/  BSYNC B0 ;  /* 0x0000000000007941 */ /* 0x000fea0003800000 */
.L_x_5767:
[----:B------:R-:W-:Y:S01]  /*adc0*/  LEA R3, R0, 0x3b800000, 0x17 ;  /* 0x3b80000000037811 */ /* 0x000fe200078eb8ff */
[----:B------:R-:W-:-:S05]  /*add0*/  IMAD.SHL.U32 R0, R2, 0x100000, RZ ;  /* 0x0010000002007824 */ /* 0x000fca00078e00ff */
[----:B------:R-:W-:Y:S01]  /*ade0*/  LOP3.LUT R0, R3, R0, R4, 0xfe, !PT ;  /* 0x0000000003007212 */ /* 0x000fe200078efe04 */
[----:B------:R-:W-:Y:S06]  /*adf0*/  BRA `(.L_x_5752) ;  /* 0x0000000000f87947 */ /* 0x000fec0003800000 */
.L_x_5765:
        /* <DEDUP_REMOVED lines=20> */
.L_x_5770:
[----:B------:R-:W-:Y:S05]  /*af40*/  BSYNC B0 ;  /* 0x0000000000007941 */ /* 0x000fea0003800000 */
.L_x_5769:
[----:B------:R-:W-:Y:S01]  /*af50*/  LEA R3, R0, 0x37800000, 0x17 ;  /* 0x3780000000037811 */ /* 0x000fe200078eb8ff */
[----:B------:R-:W-:-:S05]  /*af60*/  IMAD.SHL.U32 R0, R2, 0x200000, RZ ;  /* 0x0020000002007824 */ /* 0x000fca00078e00ff */
[----:B------:R-:W-:Y:S01]  /*af70*/  LOP3.LUT R0, R3, R0, R4, 0xfe, !PT ;  /* 0x0000000003007212 */ /* 0x000fe200078efe04 */
[----:B------:R-:W-:Y:S06]  /*af80*/  BRA `(.L_x_5752) ;  /* 0x0000000000947947 */ /* 0x000fec0003800000 */
.L_x_5764:
        /* <DEDUP_REMOVED lines=14> */
.L_x_5751:
        /* <DEDUP_REMOVED lines=16> */
.L_x_5773:
[----:B------:R-:W-:Y:S01]  /*b170*/  IMAD.MOV.U32 R0, RZ, RZ, RZ ;  /* 0x000000ffff007224 */ /* 0x000fe200078e00ff */
[----:B------:R-:W-:Y:S06]  /*b180*/  BRA `(.L_x_5752) ;  /* 0x0000000000147947 */ /* 0x000fec0003800000 */
.L_x_5772:
[----:B------:R-:W2:Y:S02]  /*b190*/  LDG.E.64 R2, desc[UR36][R2.64] ;  /* 0x0000002402027981 */ /* 0x000ea4000c1e1b00 */
[----:B--2---:R0:W1:Y:S01]  /*b1a0*/  I2F.U64 R0, R2 ;  /* 0x0000000200007312 */ /* 0x0040620000301000 */
[----:B------:R-:W-:Y:S05]  /*b1b0*/  BRA `(.L_x_5752) ;  /* 0x0000000000087947 */ /* 0x000fea0003800000 */
.L_x_5771:
[----:B------:R-:W2:Y:S02]  /*b1c0*/  LDG.E R0, desc[UR36][R2.64] ;  /* 0x0000002402007981 */ /* 0x000ea4000c1e1900 */
[----:B--2---:R-:W-:-:S07]  /*b1d0*/  I2FP.F32.U32 R0, R0 ;  /* 0x0000000000007245 */ /* 0x004fce0000201000 */
.L_x_5752:
[----:B------:R-:W-:Y:S05]  /*b1e0*/  BSYNC B6 ;  /* 0x0000000000067941 */ /* 0x000fea0003800000 */
.L_x_5746:
[----:B------:R-:W3:Y:S01]  /*b1f0*/  LDC.U8 R5, c[0x0][0x428] ;  /* 0x00010a00ff057b82 */ /* 0x000ee20000000000 */
[----:B012-45:R-:W3:Y:S01]  /*b200*/  MUFU.RCP R0, R0 ;  /* 0x0000000000007308 */ /* 0x037ee20000001000 */
[----:B------:R-:W-:Y:S02]  /*b210*/  ULDC UR4, c[0x0][0x424] ;  /* 0x0001090000047ab9 */ /* 0x000fe40000000800 */
[----:B---3--:R-:W-:-:S05]  /*b220*/  FMUL.FTZ R3, R0, UR4 ;  /* 0x0000000400037c20 */ /* 0x008fca0008410000 */
        /* <DEDUP_REMOVED lines=15> */
.L_x_5777:
[----:B------:R-:W0:Y:S02]  /*b320*/  F2I.S64.TRUNC R2, R3 ;  /* 0x0000000300027311 */ /* 0x000e24000020d900 */
[----:B0-----:R-:W-:Y:S01]  /*b330*/  STG.E.U8 desc[UR36][R16.64], R2 ;  /* 0x0000000210007986 */ /* 0x001fe2000c101124 */
[----:B------:R-:W-:Y:S05]  /*b340*/  EXIT ;  /* 0x000000000000794d */ /* 0x000fea0003800000 */
.L_x_5776:
        /* <DEDUP_REMOVED lines=9> */
.L_x_5780:
[----:B------:R-:W0:Y:S02]  /*b3e0*/  F2I.TRUNC.NTZ R3, R3 ;  /* 0x0000000300037305 */ /* 0x000e24000020f100 */
[----:B0-----:R-:W-:Y:S01]  /*b3f0*/  STG.E desc[UR36][R16.64], R3 ;  /* 0x0000000310007986 */ /* 0x001fe2000c101924 */
[----:B------:R-:W-:Y:S05]  /*b400*/  EXIT ;  /* 0x000000000000794d */ /* 0x000fea0003800000 */
.L_x_5779:
[----:B------:R-:W0:Y:S02]  /*b410*/  F2I.TRUNC.NTZ R3, R3 ;  /* 0x0000000300037305 */ /* 0x000e24000020f100 */
[----:B0-----:R-:W-:Y:S01]  /*b420*/  STG.E.U16 desc[UR36][R16.64], R3 ;  /* 0x0000000310007986 */ /* 0x001fe2000c101524 */
[----:B------:R-:W-:Y:S05]  /*b430*/  EXIT ;  /* 0x000000000000794d */ /* 0x000fea0003800000 */
.L_x_5775:
        /* <DEDUP_REMOVED lines=8> */
.L_x_5782:
[----:B------:R-:W-:-:S05]  /*b4c0*/  F2FP.F16.F32.PACK_AB R2, RZ, R2 ;  /* 0x00000002ff02723e */ /* 0x000fca00000000ff */
[----:B------:R-:W-:Y:S01]  /*b4d0*/  STG.E.U16 desc[UR36][R16.64], R2 ;  /* 0x0000000210007986 */ /* 0x000fe2000c101524 */
[----:B------:R-:W-:Y:S05]  /*b4e0*/  EXIT ;  /* 0x000000000000794d */ /* 0x000fea0003800000 */
.L_x_5781:
        /* <DEDUP_REMOVED lines=9> */
.L_x_5784:
[----:B------:R-:W-:-:S04]  /*b580*/  F2FP.F16.F32.PACK_AB R3, RZ, R2 ;  /* 0x00000002ff03723e */ /* 0x000fc800000000ff */
[----:B------:R-:W-:-:S05]  /*b590*/  PRMT R3, R3, 0x5410, RZ ;  /* 0x0000541003037816 */ /* 0x000fca00000000ff */
[----:B------:R-:W-:Y:S01]  /*b5a0*/  STG.E desc[UR36][R16.64], R3 ;  /* 0x0000000310007986 */ /* 0x000fe2000c101924 */
[----:B------:R-:W-:Y:S05]  /*b5b0*/  EXIT ;  /* 0x000000000000794d */ /* 0x000fea0003800000 */
.L_x_5783:
[----:B------:R-:W-:-:S06]  /*b5c0*/  FMUL.FTZ R2, R2, 1 ;  /* 0x3f80000002027820 */ /* 0x000fcc0000410000 */
[----:B------:R-:W0:Y:S02]  /*b5d0*/  F2F.F64.F32 R2, R2 ;  /* 0x0000000200027310 */ /* 0x000e240000201800 */
[----:B0-----:R-:W-:Y:S01]  /*b5e0*/  STG.E.64 desc[UR36][R16.64], R2 ;  /* 0x0000000210007986 */ /* 0x001fe2000c101b24 */
[----:B------:R-:W-:Y:S05]  /*b5f0*/  EXIT ;  /* 0x000000000000794d */ /* 0x000fea0003800000 */
.L_x_5774:
        /* <DEDUP_REMOVED lines=12> */
.L_x_5787:
[----:B------:R-:W-:Y:S01]  /*b6c0*/  FMUL.FTZ R4, R2, 1 ;  /* 0x3f80000002047820 */ /* 0x000fe20000410000 */
[----:B------:R-:W-:-:S05]  /*b6d0*/  CS2R R6, SRZ ;  /* 0x0000000000067805 */ /* 0x000fca000001ff00 */
[----:B------:R-:W0:Y:S02]  /*b6e0*/  F2F.F64.F32 R4, R4 ;  /* 0x0000000400047310 */ /* 0x000e240000201800 */
[----:B0-----:R-:W-:Y:S01]  /*b6f0*/  STG.E.128 desc[UR36][R16.64], R4 ;  /* 0x0000000410007986 */ /* 0x001fe2000c101d24 */
[----:B------:R-:W-:Y:S05]  /*b700*/  EXIT ;  /* 0x000000000000794d */ /* 0x000fea0003800000 */
.L_x_5786:
        /* <DEDUP_REMOVED lines=20> */
.L_x_5791:
[----:B------:R-:W-:Y:S05]  /*b850*/  BSYNC B0 ;  /* 0x0000000000007941 */ /* 0x000fea0003800000 */
.L_x_5790:
[----:B------:R-:W-:-:S05]  /*b860*/  LOP3.LUT R5, R0, R5, RZ, 0xfc, !PT ;  /* 0x0000000500057212 */ /* 0x000fca00078efcff */
[----:B------:R-:W-:Y:S01]  /*b870*/  STG.E.U8 desc[UR36][R16.64], R5 ;  /* 0x0000000510007986 */ /* 0x000fe2000c101124 */
[----:B------:R-:W-:Y:S05]  /*b880*/  EXIT ;  /* 0x000000000000794d */ /* 0x000fea0003800000 */
.L_x_5789:
        /* <DEDUP_REMOVED lines=12> */
.L_x_5793:
[----:B------:R-:W-:Y:S01]  /*b950*/  IMAD.MOV.U32 R0, RZ, RZ, 0x7f ;  /* 0x0000007fff007424 */ /* 0x000fe200078e00ff */
[----:B------:R-:W-:-:S04]  /*b960*/  ISETP.GT.U32.AND P0, PT, R4, 0x7f800000, PT ;  /* 0x7f8000000400780c */ /* 0x000fc80003f04070 */
[----:B------:R-:W-:-:S09]  /*b970*/  SEL R0, R0, 0x7c, P0 ;  /* 0x0000007c00007807 */ /* 0x000fd20000000000 */
.L_x_5794:
[----:B------:R-:W-:Y:S05]  /*b980*/  BSYNC B0 ;  /* 0x0000000000007941 */ /* 0x000fea0003800000 */
.L_x_5792:
[----:B------:R-:W-:-:S04]  /*b990*/  LOP3.LUT R2, R2, 0x80000000, RZ, 0xc0, !PT ;  /* 0x8000000002027812 */ /* 0x000fc800078ec0ff */
[----:B------:R-:W-:-:S04]  /*b9a0*/  SHF.R.U32.HI R3, RZ, 0x18, R2 ;  /* 0x00000018ff037819 */ /* 0x000fc80000011602 */
[----:B------:R-:W-:-:S05]  /*b9b0*/  LOP3.LUT R3, R0, R3, RZ, 0xfc, !PT ;  /* 0x0000000300037212 */ /* 0x000fca00078efcff */
[----:B------:R-:W-:Y:S01]  /*b9c0*/  STG.E.U8 desc[UR36][R16.64], R3 ;  /* 0x0000000310007986 */ /* 0x000fe2000c101124 */
[----:B------:R-:W-:Y:S05]  /*b9d0*/  EXIT ;  /* 0x000000000000794d */ /* 0x000fea0003800000 */
.L_x_5788:
[----:B------:R-:W-:-:S05]  /*b9e0*/  F2FP.BF16.F32.PACK_AB R2, RZ, R2 ;  /* 0x00000002ff02723e */ /* 0x000fca00000010ff */
[----:B------:R-:W-:Y:S01]  /*b9f0*/  STG.E.U16 desc[UR36][R16.64], R2 ;  /* 0x0000000210007986 */ /* 0x000fe2000c101524 */
[----:B------:R-:W-:Y:S05]  /*ba00*/  EXIT ;  /* 0x000000000000794d */ /* 0x000fea0003800000 */
.L_x_5785:
        /* <DEDUP_REMOVED lines=11> */
.L_x_5797:
        /* <DEDUP_REMOVED lines=16> */
.L_x_5800:
[----:B------:R-:W-:-:S04]  /*bbc0*/  LOP3.LUT R2, R2, 0x80000000, RZ, 0xc0, !PT ;  /* 0x8000000002027812 */ /* 0x000fc800078ec0ff */
[----:B------:R-:W-:-:S04]  /*bbd0*/  SHF.R.U32.HI R3, RZ, 0x18, R2 ;  /* 0x00000018ff037819 */ /* 0x000fc80000011602 */
[----:B------:R-:W-:-:S04]  /*bbe0*/  LOP3.LUT R0, R0, R3, RZ, 0xfc, !PT ;  /* 0x0000000300007212 */ /* 0x000fc800078efcff */
[----:B------:R-:W-:-:S07]  /*bbf0*/  PRMT R8, R0, 0x7610, R8 ;  /* 0x0000761000087816 */ /* 0x000fce0000000008 */
.L_x_5799:
[----:B------:R-:W-:Y:S05]  /*bc00*/  BSYNC B0 ;  /* 0x0000000000007941 */ /* 0x000fea0003800000 */
.L_x_5798:
[----:B------:R-:W-:Y:S01]  /*bc10*/  STG.E.U8 desc[UR36][R16.64], R8 ;  /* 0x0000000810007986 */ /* 0x000fe2000c101124 */
[----:B------:R-:W-:Y:S05]  /*bc20*/  EXIT ;  /* 0x000000000000794d */ /* 0x000fea0003800000 */
.L_x_5796:
        /* <DEDUP_REMOVED lines=16> */
.L_x_5803:
[----:B------:R-:W-:-:S04]  /*bd30*/  LOP3.LUT R2, R2, 0x80000000, RZ, 0xc0, !PT ;  /* 0x8000000002027812 */ /* 0x000fc800078ec0ff */
[----:B------:R-:W-:-:S04]  /*bd40*/  SHF.R.U32.HI R3, RZ, 0x18, R2 ;  /* 0x00000018ff037819 */ /* 0x000fc80000011602 */
[----:B------:R-:W-:-:S04]  /*bd50*/  LOP3.LUT R0, R0, R3, RZ, 0xfc, !PT ;  /* 0x0000000300007212 */ /* 0x000fc800078efcff */
[----:B------:R-:W-:-:S07]  /*bd60*/  PRMT R8, R0, 0x7610, R8 ;  /* 0x0000761000087816 */ /* 0x000fce0000000008 */
.L_x_5802:
[----:B------:R-:W-:Y:S05]  /*bd70*/  BSYNC B0 ;  /* 0x0000000000007941 */ /* 0x000fea0003800000 */
.L_x_5801:
[----:B------:R-:W-:Y:S01]  /*bd80*/  STG.E.U8 desc[UR36][R16.64], R8 ;  /* 0x0000000810007986 */ /* 0x000fe2000c101124 */
[----:B------:R-:W-:Y:S05]  /*bd90*/  EXIT ;  /* 0x000000000000794d */ /* 0x000fea0003800000 */
.L_x_5795:
        /* <DEDUP_REMOVED lines=21> */
.L_x_5778:
        /* <DEDUP_REMOVED lines=16> */
.L_x_5806:
[----:B------:R-:W-:Y:S05]  /*bff0*/  EXIT ;  /* 0x000000000000794d */ /* 0x000fea0003800000 */
.L_x_5805:
[----:B------:R-:W0:Y:S02]  /*c000*/  F2I.U64.TRUNC R2, R3 ;  /* 0x0000000300027311 */ /* 0x000e24000020d800 */
[----:B0-----:R-:W-:Y:S01]  /*c010*/  STG.E.64 desc[UR36][R16.64], R2 ;  /* 0x0000000210007986 */ /* 0x001fe2000c101b24 */
[----:B------:R-:W-:Y:S05]  /*c020*/  EXIT ;  /* 0x000000000000794d */ /* 0x000fea0003800000 */
.L_x_5804:
[----:B------:R-:W0:Y:S02]  /*c030*/  F2I.U32.TRUNC.NTZ R3, R3 ;  /* 0x0000000300037305 */ /* 0x000e24000020f000 */
[----:B0-----:R-:W-:Y:S01]  /*c040*/  STG.E desc[UR36][R16.64], R3 ;  /* 0x0000000310007986 */ /* 0x001fe2000c101924 */
[----:B------:R-:W-:Y:S05]  /*c050*/  EXIT ;  /* 0x000000000000794d */ /* 0x000fea0003800000 */
.L_x_5807:
        /* <DEDUP_REMOVED lines=10> */
.L_x_22816:


//--------------------- .text._ZN2at6native27unrolled_elementwise_kernelINS0_13AUnaryFunctorIfffZZZNS0_15binary_internal21div_trunc_kernel_cudaERNS_18TensorIteratorBaseEENKUlvE1_clEvENKUlvE0_clEvEUlffE_EESt5arrayIPcLm2EELi4E23TrivialOffsetCalculatorILi1EjESE_NS0_6memory12LoadWithCastILi1EEENSF_13StoreWithCastILi1EEEEEviT_T0_T2_T3_T4_T5_ --------------------------
	.section	.text._ZN2at6native27unrolled_elementwise_kernelINS0_13AUnaryFunctorIfffZZZNS0_15binary_internal21div_trunc_kernel_cudaERNS_18TensorIteratorBaseEENKUlvE1_clEvENKUlvE0_clEvEUlffE_EESt5arrayIPcLm2EELi4E23TrivialOffsetCalculatorILi1EjESE_NS0_6memory12LoadWithCastILi1EEENSF_13StoreWithCastILi1EEEEEviT_T0_T2_T3_T4_T5_,"ax",@progbits
	.align	128
        .global         _ZN2at6native27unrolled_elementwise_kernelINS0_13AUnaryFunctorIfffZZZNS0_15binary_internal21div_trunc_kernel_cudaERNS_18TensorIteratorBaseEENKUlvE1_clEvENKUlvE0_clEvEUlffE_EESt5arrayIPcLm2EELi4E23TrivialOffsetCalculatorILi1EjESE_NS0_6memory12LoadWithCastILi1EEENSF_13StoreWithCastILi1EEEEEviT_T0_T2_T3_T4_T5_
        .type           _ZN2at6native27unrolled_elementwise_kernelINS0_13AUnaryFunctorIfffZZZNS0_15binary_internal21div_trunc_kernel_cudaERNS_18TensorIteratorBaseEENKUlvE1_clEvENKUlvE0_clEvEUlffE_EESt5arrayIPcLm2EELi4E23TrivialOffsetCalculatorILi1EjESE_NS0_6memory12LoadWithCastILi1EEENSF_13StoreWithCastILi1EEEEEviT_T0_T2_T3_T4_T5_,@function
        .size           _ZN2at6native27unrolled_elementwise_kernelINS0_13AUnaryFunctorIfffZZZNS0_15binary_internal21div_trunc_kernel_cudaERNS_18TensorIteratorBaseEENKUlvE1_clEvENKUlvE0_clEvEUlffE_EESt5arrayIPcLm2EELi4E23TrivialOffsetCalculatorILi1EjESE_NS0_6memory12LoadWithCastILi1EEENSF_13StoreWithCastILi1EEEEEviT_T0_T2_T3_T4_T5_,(.L_x_22817 - _ZN2at6native27unrolled_elementwise_kernelINS0_13AUnaryFunctorIfffZZZNS0_15binary_internal21div_trunc_kernel_cudaERNS_18TensorIteratorBaseEENKUlvE1_clEvENKUlvE0_clEvEUlffE_EESt5arrayIPcLm2EELi4E23TrivialOffsetCalculatorILi1EjESE_NS0_6memory12LoadWithCastILi1EEENSF_13StoreWithCastILi1EEEEEviT_T0_T2_T3_T4_T5_)
        .other          _ZN2at6native27unrolled_elementwise_kernelINS0_13AUnaryFunctorIfffZZZNS0_15binary_internal21div_trunc_kernel_cudaERNS_18TensorIteratorBaseEENKUlvE1_clEvENKUlvE0_clEvEUlffE_EESt5arrayIPcLm2EELi4E23TrivialOffsetCalculatorILi1EjESE_NS0_6memory12LoadWithCastILi1EEENSF_13StoreWithCastILi1EEEEEviT_T0_T2_T3_T4_T5_,@"STO_CUDA_ENTRY STV_DEFAULT"
_ZN2at6native27unrolled_elementwise_kernelINS0_13AUnaryFunctorIfffZZZNS0_15binary_internal21div_trunc_kernel_cudaERNS_18TensorIteratorBaseEENKUlvE1_clEvENKUlvE0_clEvEUlffE_EESt5arrayIPcLm2EELi4E23TrivialOffsetCalculatorILi1EjESE_NS0_6memory12LoadWithCastILi1EEENSF_13StoreWithCastILi1EEEEEviT_T0_T2_T3_T4_T5_:
.text._ZN2at6native27unrolled_elementwise_kernelINS0_13AUnaryFunctorIfffZZZNS0_15binary_internal21div_trunc_kernel_cudaERNS_18TensorIteratorBaseEENKUlvE1_clEvENKUlvE0_clEvEUlffE_EESt5arrayIPcLm2EELi4E23TrivialOffsetCalculatorILi1EjESE_NS0_6memory12LoadWithCastILi1EEENSF_13StoreWithCastILi1EEEEEviT_T0_T2_T3_T4_T5_:
        /* <DEDUP_REMOVED lines=33> */
.L_x_5814:
[----:B------:R-:W2:Y:S02]  /*0210*/  LDG.E.U8 R4, desc[UR36][R4.64] ;  /* 0x0000002404047981 */ /* 0x000ea4000c1e1100 */
[----:B--2---:R-:W-:Y:S01]  /*0220*/  I2FP.F32.U32 R16, R4 ;  /* 0x0000000400107245 */ /* 0x004fe20000201000 */
[----:B------:R-:W-:Y:S06]  /*0230*/  BRA `(.L_x_5816) ;  /* 0x0000000c00307947 */ /* 0x000fec0003800000 */
.L_x_5813:
        /* <DEDUP_REMOVED lines=9> */
.L_x_5818:
[----:B------:R-:W2:Y:S02]  /*02d0*/  LDG.E R4, desc[UR36][R4.64] ;  /* 0x0000002404047981 */ /* 0x000ea4000c1e1900 */
[----:B--2---:R-:W-:Y:S01]  /*02e0*/  I2FP.F32.S32 R16, R4 ;  /* 0x0000000400107245 */ /* 0x004fe20000201400 */
[----:B------:R-:W-:Y:S06]  /*02f0*/  BRA `(.L_x_5816) ;  /* 0x0000000c00007947 */ /* 0x000fec0003800000 */
.L_x_5817:
[----:B------:R-:W2:Y:S02]  /*0300*/  LDG.E.U16 R4, desc[UR36][R4.64] ;  /* 0x0000002404047981 */ /* 0x000ea4000c1e1500 */
[----:B--2---:R2:W3:Y:S01]  /*0310*/  I2F.S16 R16, R4 ;  /* 0x0000000400107306 */ /* 0x0044e20000101400 */
[----:B------:R-:W-:Y:S05]  /*0320*/  BRA `(.L_x_5816) ;  /* 0x0000000800f47947 */ /* 0x000fea0003800000 */
.L_x_5812:
        /* <DEDUP_REMOVED lines=8> */
.L_x_5820:
[----:B------:R-:W2:Y:S02]  /*03b0*/  LDG.E.U16 R4, desc[UR36][R4.64] ;  /* 0x0000002404047981 */ /* 0x000ea4000c1e1500 */
[----:B--2---:R-:W-:Y:S01]  /*03c0*/  HADD2.F32 R16, -RZ, R4.H0_H0 ;  /* 0x20000004ff107230 */ /* 0x004fe20000004100 */
[----:B------:R-:W-:Y:S06]  /*03d0*/  BRA `(.L_x_5816) ;  /* 0x0000000800c87947 */ /* 0x000fec0003800000 */
.L_x_5819:
        /* <DEDUP_REMOVED lines=8> */
.L_x_5822:
[----:B------:R-:W2:Y:S02]  /*0460*/  LDG.E.U16 R4, desc[UR36][R4.64] ;  /* 0x0000002404047981 */ /* 0x000ea4000c1e1500 */
[----:B--2---:R-:W-:Y:S01]  /*0470*/  HADD2.F32 R16, -RZ, R4.H0_H0 ;  /* 0x20000004ff107230 */ /* 0x004fe20000004100 */
[----:B------:R-:W-:Y:S06]  /*0480*/  BRA `(.L_x_5816) ;  /* 0x00000008009c7947 */ /* 0x000fec0003800000 */
.L_x_5821:
[----:B------:R-:W2:Y:S01]  /*0490*/  LDG.E.64 R4, desc[UR36][R4.64] ;  /* 0x0000002404047981 */ /* 0x000ea2000c1e1b00 */
[----:B------:R-:W-:Y:S01]  /*04a0*/  UMOV UR4, 0xf0000000 ;  /* 0xf000000000047882 */ /* 0x000fe20000000000 */
[----:B------:R-:W-:Y:S01]  /*04b0*/  UMOV UR5, 0x380fffff ;  /* 0x380fffff00057882 */ /* 0x000fe20000000000 */
[----:B--2---:R-:W0:Y:S01]  /*04c0*/  F2F.F32.F64 R16, R4 ;  /* 0x0000000400107310 */ /* 0x004e220000301000 */
[----:B------:R-:W-:-:S14]  /*04d0*/  DSETP.GEU.AND P0, PT, |R4|, UR4, PT ;  /* 0x0000000404007e2a */ /* 0x000fdc000bf0e200 */
[----:B0-----:R-:W-:Y:S01]  /*04e0*/  @!P0 FMUL R16, R16, 1.175494350822287508e-38 ;  /* 0x0080000010108820 */ /* 0x001fe20000400000 */
[----:B------:R-:W-:Y:S06]  /*04f0*/  BRA `(.L_x_5816) ;  /* 0x0000000800807947 */ /* 0x000fec0003800000 */
.L_x_5811:
        /* <DEDUP_REMOVED lines=12> */
.L_x_5825:
[----:B------:R-:W2:Y:S01]  /*05c0*/  LDG.E.64 R4, desc[UR36][R4.64] ;  /* 0x0000002404047981 */ /* 0x000ea2000c1e1b00 */
[----:B------:R-:W-:Y:S01]  /*05d0*/  UMOV UR4, 0xf0000000 ;  /* 0xf000000000047882 */ /* 0x000fe20000000000 */
[----:B------:R-:W-:Y:S01]  /*05e0*/  UMOV UR5, 0x380fffff ;  /* 0x380fffff00057882 */ /* 0x000fe20000000000 */
[----:B--2---:R-:W0:Y:S01]  /*05f0*/  F2F.F32.F64 R16, R4 ;  /* 0x0000000400107310 */ /* 0x004e220000301000 */
[----:B------:R-:W-:-:S14]  /*0600*/  DSETP.GEU.AND P0, PT, |R4|, UR4, PT ;  /* 0x0000000404007e2a */ /* 0x000fdc000bf0e200 */
[----:B0-----:R-:W-:Y:S01]  /*0610*/  @!P0 FMUL R16, R16, 1.175494350822287508e-38 ;  /* 0x0080000010108820 */ /* 0x001fe20000400000 */
[----:B------:R-:W-:Y:S06]  /*0620*/  BRA `(.L_x_5816) ;  /* 0x0000000800347947 */ /* 0x000fec0003800000 */
.L_x_5824:
        /* <DEDUP_REMOVED lines=26> */
.L_x_5827:
        /* <DEDUP_REMOVED lines=14> */
.L_x_5826:
[----:B------:R-:W2:Y:S02]  /*08b0*/  LDG.E.U16 R4, desc[UR36][R4.64] ;  /* 0x0000002404047981 */ /* 0x000ea4000c1e1500 */
[----:B--2---:R-:W-:Y:S01]  /*08c0*/  IMAD.U32 R16, R4, 0x10000, RZ ;  /* 0x0001000004107824 */ /* 0x004fe200078e00ff */
[----:B------:R-:W-:Y:S06]  /*08d0*/  BRA `(.L_x_5816) ;  /* 0x0000000400887947 */ /* 0x000fec0003800000 */
.L_x_5823:
        /* <DEDUP_REMOVED lines=11> */
.L_x_5830:
        /* <DEDUP_REMOVED lines=20> */
.L_x_5832:
[----:B------:R-:W-:Y:S05]  /*0ad0*/  BSYNC B0 ;  /* 0x0000000000007941 */ /* 0x000fea0003800000 */
.L_x_5831:
[----:B------:R-:W-:Y:S01]  /*0ae0*/  IMAD.SHL.U32 R3, R3, 0x100000, RZ ;  /* 0x0010000003037824 */ /* 0x000fe200078e00ff */
[----:B------:R-:W-:-:S04]  /*0af0*/  LEA R5, R0, 0x3b800000, 0x17 ;  /* 0x3b80000000057811 */ /* 0x000fc800078eb8ff */
[----:B------:R-:W-:Y:S01]  /*0b00*/  LOP3.LUT R16, R5, R3, R16, 0xfe, !PT ;  /* 0x0000000305107212 */ /* 0x000fe200078efe10 */
[----:B------:R-:W-:Y:S06]  /*0b10*/  BRA `(.L_x_5816) ;  /* 0x0000000000f87947 */ /* 0x000fec0003800000 */
.L_x_5829:
        /* <DEDUP_REMOVED lines=20> */
.L_x_5834:
[----:B------:R-:W-:Y:S05]  /*0c60*/  BSYNC B0 ;  /* 0x0000000000007941 */ /* 0x000fea0003800000 */
.L_x_5833:
[----:B------:R-:W-:Y:S01]  /*0c70*/  IMAD.SHL.U32 R3, R3, 0x200000, RZ ;  /* 0x0020000003037824 */ /* 0x000fe200078e00ff */
[----:B------:R-:W-:-:S04]  /*0c80*/  LEA R5, R0, 0x37800000, 0x17 ;  /* 0x3780000000057811 */ /* 0x000fc800078eb8ff */
[----:B------:R-:W-:Y:S01]  /*0c90*/  LOP3.LUT R16, R5, R3, R16, 0xfe, !PT ;  /* 0x0000000305107212 */ /* 0x000fe200078efe10 */
[----:B------:R-:W-:Y:S06]  /*0ca0*/  BRA `(.L_x_5816) ;  /* 0x0000000000947947 */ /* 0x000fec0003800000 */
.L_x_5828:
        /* <DEDUP_REMOVED lines=14> */
.L_x_5815:
        /* <DEDUP_REMOVED lines=16> */
.L_x_5837:
[----:B------:R-:W-:Y:S01]  /*0e90*/  IMAD.MOV.U32 R16, RZ, RZ, RZ ;  /* 0x000000ffff107224 */ /* 0x000fe200078e00ff */
[----:B------:R-:W-:Y:S06]  /*0ea0*/  BRA `(.L_x_5816) ;  /* 0x0000000000147947 */ /* 0x000fec0003800000 */
.L_x_5836:
[----:B------:R-:W2:Y:S02]  /*0eb0*/  LDG.E.64 R16, desc[UR36][R4.64] ;  /* 0x0000002404107981 */ /* 0x000ea4000c1e1b00 */
[----:B--2---:R0:W1:Y:S01]  /*0ec0*/  I2F.U64 R16, R16 ;  /* 0x0000001000107312 */ /* 0x0040620000301000 */
[----:B------:R-:W-:Y:S05]  /*0ed0*/  BRA `(.L_x_5816) ;  /* 0x0000000000087947 */ /* 0x000fea0003800000 */
.L_x_5835:
[----:B------:R-:W2:Y:S02]  /*0ee0*/  LDG.E R4, desc[UR36][R4.64] ;  /* 0x0000002404047981 */ /* 0x000ea4000c1e1900 */
[----:B--2---:R-:W-:-:S07]  /*0ef0*/  I2FP.F32.U32 R16, R4 ;  /* 0x0000000400107245 */ /* 0x004fce0000201000 */
.L_x_5816:
[----:B------:R-:W-:Y:S05]  /*0f00*/  BSYNC B6 ;  /* 0x0000000000067941 */ /* 0x000fea0003800000 */
.L_x_5810:
[----:B0-----:R-:W0:Y:S02]  /*0f10*/  S2R R17, SR_TID.X ;  /* 0x0000000000117919 */ /* 0x001e240000002100 */
[----:B0-----:R-:W-:-:S07]  /*0f20*/  VIADD R17, R17, 0x80 ;  /* 0x0000008011117836 */ /* 0x001fce0000000000 */
.L_x_5809:
[----:B------:R-:W-:Y:S05]  /*0f30*/  BSYNC B7 ;  /* 0x0000000000077941 */ /* 0x000fea0003800000 */
.L_x_5808:
[----:B------:R-:W-:Y:S01]  /*0f40*/  ISETP.GE.AND P0, PT, R17, R25, PT ;  /* 0x000000191100720c */ /* 0x000fe20003f06270 */
[----:B------:R-:W-:-:S12]  /*0f50*/  BSSY B7, `(.L_x_5838) ;  /* 0x00000e8000077945 */ /* 0x000fd80003800000 */
        /* <DEDUP_REMOVED lines=23> */
.L_x_5844:
[----:B------:R-:W2:Y:S02]  /*10d0*/  LDG.E.U8 R4, desc[UR36][R4.64] ;  /* 0x0000002404047981 */ /* 0x000ea4000c1e1100 */
[----:B--2---:R-:W-:Y:S01]  /*10e0*/  I2FP.F32.U32 R27, R4 ;  /* 0x00000004001b7245 */ /* 0x004fe20000201000 */
[----:B------:R-:W-:Y:S06]  /*10f0*/  BRA `(.L_x_5846) ;  /* 0x0000000c002c7947 */ /* 0x000fec0003800000 */
.L_x_5843:
        /* <DEDUP_REMOVED lines=9> */
.L_x_5848:
[----:B------:R-:W2:Y:S02]  /*1190*/  LDG.E R4, desc[UR36][R4.64] ;  /* 0x0000002404047981 */ /* 0x000ea4000c1e1900 */
[----:B--2---:R-:W-:Y:S01]  /*11a0*/  I2FP.F32.S32 R27, R4 ;  /* 0x00000004001b7245 */ /* 0x004fe20000201400 */
[----:B------:R-:W-:Y:S06]  /*11b0*/  BRA `(.L_x_5846) ;  /* 0x0000000800fc7947 */ /* 0x000fec0003800000 */
.L_x_5847:
[----:B------:R-:W2:Y:S02]  /*11c0*/  LDG.E.U16 R4, desc[UR36][R4.64] ;  /* 0x0000002404047981 */ /* 0x000ea4000c1e1500 */
[----:B--2---:R0:W2:Y:S01]  /*11d0*/  I2F.S16 R27, R4 ;  /* 0x00000004001b7306 */ /* 0x0040a20000101400 */
[----:B------:R-:W-:Y:S05]  /*11e0*/  BRA `(.L_x_5846) ;  /* 0x0000000800f07947 */ /* 0x000fea0003800000 */
.L_x_5842:
        /* <DEDUP_REMOVED lines=8> */
.L_x_5850:
[----:B------:R-:W2:Y:S02]  /*1270*/  LDG.E.U16 R4, desc[UR36][R4.64] ;  /* 0x0000002404047981 */ /* 0x000ea4000c1e1500 */
[----:B--2---:R-:W-:Y:S01]  /*1280*/  HADD2.F32 R27, -RZ, R4.H0_H0 ;  /* 0x20000004ff1b7230 */ /* 0x004fe20000004100 */
[----:B------:R-:W-:Y:S06]  /*1290*/  BRA `(.L_x_5846) ;  /* 0x0000000800c47947 */ /* 0x000fec0003800000 */
.L_x_5849:
        /* <DEDUP_REMOVED lines=8> */
.L_x_5852:
[----:B------:R-:W2:Y:S02]  /*1320*/  LDG.E.U16 R4, desc[UR36][R4.64] ;  /* 0x0000002404047981 */ /* 0x000ea4000c1e1500 */
[----:B--2---:R-:W-:Y:S01]  /*1330*/  HADD2.F32 R27, -RZ, R4.H0_H0 ;  /* 0x20000004ff1b7230 */ /* 0x004fe20000004100 */
[----:B------:R-:W-:Y:S06]  /*1340*/  BRA `(.L_x_5846) ;  /* 0x0000000800987947 */ /* 0x000fec0003800000 */
.L_x_5851:
[----:B------:R-:W2:Y:S01]  /*1350*/  LDG.E.64 R4, desc[UR36][R4.64] ;  /* 0x0000002404047981 */ /* 0x000ea2000c1e1b00 */
[----:B------:R-:W-:Y:S01]  /*1360*/  UMOV UR4, 0xf0000000 ;  /* 0xf000000000047882 */ /* 0x000fe20000000000 */
[----:B------:R-:W-:Y:S01]  /*1370*/  UMOV UR5, 0x380fffff ;  /* 0x380fffff00057882 */ /* 0x000fe20000000000 */
[----:B--2---:R-:W0:Y:S01]  /*1380*/  F2F.F32.F64 R27, R4 ;  /* 0x00000004001b7310 */ /* 0x004e220000301000 */
[----:B------:R-:W-:-:S14]  /*1390*/  DSETP.GEU.AND P0, PT, |R4|, UR4, PT ;  /* 0x0000000404007e2a */ /* 0x000fdc000bf0e200 */
[----:B0-----:R-:W-:Y:S01]  /*13a0*/  @!P0 FMUL R27, R27, 1.175494350822287508e-38 ;  /* 0x008000001b1b8820 */ /* 0x001fe20000400000 */
[----:B------:R-:W-:Y:S06]  /*13b0*/  BRA `(.L_x_5846) ;  /* 0x00000008007c7947 */ /* 0x000fec0003800000 */
.L_x_5841:
        /* <DEDUP_REMOVED lines=12> */
.L_x_5855:
[----:B------:R-:W2:Y:S01]  /*1480*/  LDG.E.64 R4, desc[UR36][R4.64] ;  /* 0x0000002404047981 */ /* 0x000ea2000c1e1b00 */
[----:B------:R-:W-:Y:S01]  /*1490*/  UMOV UR4, 0xf0000000 ;  /* 0xf000000000047882 */ /* 0x000fe20000000000 */
[----:B------:R-:W-:Y:S01]  /*14a0*/  UMOV UR5, 0x380fffff ;  /* 0x380fffff00057882 */ /* 0x000fe20000000000 */
[----:B--2---:R-:W0:Y:S01]  /*14b0*/  F2F.F32.F64 R27, R4 ;  /* 0x00000004001b7310 */ /* 0x004e220000301000 */
[----:B------:R-:W-:-:S14]  /*14c0*/  DSETP.GEU.AND P0, PT, |R4|, UR4, PT ;  /* 0x0000000404007e2a */ /* 0x000fdc000bf0e200 */
[----:B0-----:R-:W-:Y:S01]  /*14d0*/  @!P0 FMUL R27, R27, 1.175494350822287508e-38 ;  /* 0x008000001b1b8820 */ /* 0x001fe20000400000 */
[----:B------:R-:W-:Y:S06]  /*14e0*/  BRA `(.L_x_5846) ;  /* 0x0000000800307947 */ /* 0x000fec0003800000 */
.L_x_5854:
        /* <DEDUP_REMOVED lines=26> */
.L_x_5857:
        /* <DEDUP_REMOVED lines=13> */
.L_x_5856:
[----:B------:R-:W2:Y:S02]  /*1760*/  LDG.E.U16 R4, desc[UR36][R4.64] ;  /* 0x0000002404047981 */ /* 0x000ea4000c1e1500 */
[----:B--2---:R-:W-:Y:S01]  /*1770*/  IMAD.U32 R27, R4, 0x10000, RZ ;  /* 0x00010000041b7824 */ /* 0x004fe200078e00ff */
[----:B------:R-:W-:Y:S06]  /*1780*/  BRA `(.L_x_5846) ;  /* 0x0000000400887947 */ /* 0x000fec0003800000 */
.L_x_5853:
        /* <DEDUP_REMOVED lines=11> */
.L_x_5860:
        /* <DEDUP_REMOVED lines=20> */
.L_x_5862:
[----:B------:R-:W-:Y:S05]  /*1980*/  BSYNC B0 ;  /* 0x0000000000007941 */ /* 0x000fea0003800000 */
.L_x_5861:
[----:B------:R-:W-:Y:S01]  /*1990*/  IMAD.SHL.U32 R3, R3, 0x100000, RZ ;  /* 0x0010000003037824 */ /* 0x000fe200078e00ff */
[----:B------:R-:W-:-:S04]  /*19a0*/  LEA R0, R0, 0x3b800000, 0x17 ;  /* 0x3b80000000007811 */ /* 0x000fc800078eb8ff */
[----:B------:R-:W-:Y:S01]  /*19b0*/  LOP3.LUT R27, R0, R3, R27, 0xfe, !PT ;  /* 0x00000003001b7212 */ /* 0x000fe200078efe1b */
[----:B------:R-:W-:Y:S06]  /*19c0*/  BRA `(.L_x_5846) ;  /* 0x0000000000f87947 */ /* 0x000fec0003800000 */
.L_x_5859:
        /* <DEDUP_REMOVED lines=20> */
.L_x_5864:
[----:B------:R-:W-:Y:S05]  /*1b10*/  BSYNC B0 ;  /* 0x0000000000007941 */ /* 0x000fea0003800000 */
.L_x_5863:
[----:B------:R-:W-:Y:S01]  /*1b20*/  IMAD.SHL.U32 R3, R3, 0x200000, RZ ;  /* 0x0020000003037824 */ /* 0x000fe200078e00ff */
[----:B------:R-:W-:-:S04]  /*1b30*/  LEA R0, R0, 0x37800000, 0x17 ;  /* 0x3780000000007811 */ /* 0x000fc800078eb8ff */
[----:B------:R-:W-:Y:S01]  /*1b40*/  LOP3.LUT R27, R0, R3, R27, 0xfe, !PT ;  /* 0x00000003001b7212 */ /* 0x000fe200078efe1b */
[----:B------:R-:W-:Y:S06]  /*1b50*/  BRA `(.L_x_5846) ;  /* 0x0000000000947947 */ /* 0x000fec0003800000 */
.L_x_5858:
        /* <DEDUP_REMOVED lines=14> */
.L_x_5845:
        /* <DEDUP_REMOVED lines=16> */
.L_x_5867:
[----:B------:R-:W-:Y:S01]  /*1d40*/  IMAD.MOV.U32 R27, RZ, RZ, RZ ;  /* 0x000000ffff1b7224 */ /* 0x000fe200078e00ff */
[----:B------:R-:W-:Y:S06]  /*1d50*/  BRA `(.L_x_5846) ;  /* 0x0000000000147947 */ /* 0x000fec0003800000 */
.L_x_5866:
[----:B------:R-:W2:Y:S02]  /*1d60*/  LDG.E.64 R4, desc[UR36][R4.64] ;  /* 0x0000002404047981 */ /* 0x000ea4000c1e1b00 */
[----:B--2---:R0:W2:Y:S01]  /*1d70*/  I2F.U64 R27, R4 ;  /* 0x00000004001b7312 */ /* 0x0040a20000301000 */
[----:B------:R-:W-:Y:S05]  /*1d80*/  BRA `(.L_x_5846) ;  /* 0x0000000000087947 */ /* 0x000fea0003800000 */
.L_x_5865:
[----:B------:R-:W2:Y:S02]  /*1d90*/  LDG.E R4, desc[UR36][R4.64] ;  /* 0x0000002404047981 */ /* 0x000ea4000c1e1900 */
[----:B--2---:R-:W-:-:S07]  /*1da0*/  I2FP.F32.U32 R27, R4 ;  /* 0x00000004001b7245 */ /* 0x004fce0000201000 */
.L_x_5846:
[----:B------:R-:W-:Y:S05]  /*1db0*/  BSYNC B6 ;  /* 0x0000000000067941 */ /* 0x000fea0003800000 */
.L_x_5840:
[----:B------:R-:W-:-:S07]  /*1dc0*/  VIADD R17, R17, 0x80 ;  /* 0x0000008011117836 */ /* 0x000fce0000000000 */
.L_x_5839:
[----:B------:R-:W-:Y:S05]  /*1dd0*/  BSYNC B7 ;  /* 0x0000000000077941 */ /* 0x000fea0003800000 */
.L_x_5838:
[----:B------:R-:W-:Y:S01]  /*1de0*/  ISETP.GE.AND P0, PT, R17, R25, PT ;  /* 0x000000191100720c */ /* 0x000fe20003f06270 */
[----:B------:R-:W-:Y:S01]  /*1df0*/  BSSY B7, `(.L_x_5868) ;  /* 0x00000e9000077945 */ /* 0x000fe20003800000 */
[----:B------:R-:W-:-:S11]  /*1e00*/  CS2R R18, SRZ ;  /* 0x0000000000127805 */ /* 0x000fd6000001ff00 */
[----:B------:R-:W-:Y:S05]  /*1e10*/  @P0 BRA `(.L_x_5869) ;  /* 0x0000000c00980947 */ /* 0x000fea0003800000 */
[----:B0-2-4-:R-:W0:Y:S01]  /*1e20*/  LDC.64 R4, c[0x0][0x228] ;  /* 0x00008a00ff047b82 */ /* 0x015e220000000a00 */
        /* <DEDUP_REMOVED lines=21> */
.L_x_5874:
[----:B------:R-:W2:Y:S02]  /*1f80*/  LDG.E.U8 R4, desc[UR36][R4.64] ;  /* 0x0000002404047981 */ /* 0x000ea4000c1e1100 */
[----:B--2---:R-:W-:Y:S01]  /*1f90*/  I2FP.F32.U32 R19, R4 ;  /* 0x0000000400137245 */ /* 0x004fe20000201000 */
[----:B------:R-:W-:Y:S06]  /*1fa0*/  BRA `(.L_x_5876) ;  /* 0x0000000c002c7947 */ /* 0x000fec0003800000 */
.L_x_5873:
        /* <DEDUP_REMOVED lines=9> */
.L_x_5878:
[----:B------:R-:W2:Y:S02]  /*2040*/  LDG.E R4, desc[UR36][R4.64] ;  /* 0x0000002404047981 */ /* 0x000ea4000c1e1900 */
[----:B--2---:R-:W-:Y:S01]  /*2050*/  I2FP.F32.S32 R19, R4 ;  /* 0x0000000400137245 */ /* 0x004fe20000201400 */
[----:B------:R-:W-:Y:S06]  /*2060*/  BRA `(.L_x_5876) ;  /* 0x0000000800fc7947 */ /* 0x000fec0003800000 */
.L_x_5877:
[----:B------:R-:W2:Y:S02]  /*2070*/  LDG.E.U16 R4, desc[UR36][R4.64] ;  /* 0x0000002404047981 */ /* 0x000ea4000c1e1500 */
[----:B--2---:R4:W0:Y:S01]  /*2080*/  I2F.S16 R19, R4 ;  /* 0x0000000400137306 */ /* 0x0048220000101400 */
[----:B------:R-:W-:Y:S05]  /*2090*/  BRA `(.L_x_5876) ;  /* 0x0000000800f07947 */ /* 0x000fea0003800000 */
.L_x_5872:
        /* <DEDUP_REMOVED lines=8> */
.L_x_5880:
[----:B------:R-:W2:Y:S02]  /*2120*/  LDG.E.U16 R4, desc[UR36][R4.64] ;  /* 0x0000002404047981 */ /* 0x000ea4000c1e1500 */
[----:B--2---:R-:W-:Y:S01]  /*2130*/  HADD2.F32 R19, -RZ, R4.H0_H0 ;  /* 0x20000004ff137230 */ /* 0x004fe20000004100 */
[----:B------:R-:W-:Y:S06]  /*2140*/  BRA `(.L_x_5876) ;  /* 0x0000000800c47947 */ /* 0x000fec0003800000 */
.L_x_5879:
        /* <DEDUP_REMOVED lines=8> */
.L_x_5882:
[----:B------:R-:W2:Y:S02]  /*21d0*/  LDG.E.U16 R4, desc[UR36][R4.64] ;  /* 0x0000002404047981 */ /* 0x000ea4000c1e1500 */
[----:B--2---:R-:W-:Y:S01]  /*21e0*/  HADD2.F32 R19, -RZ, R4.H0_H0 ;  /* 0x20000004ff137230 */ /* 0x004fe20000004100 */
[----:B------:R-:W-:Y:S06]  /*21f0*/  BRA `(.L_x_5876) ;  /* 0x0000000800987947 */ /* 0x000fec0003800000 */
.L_x_5881:
[----:B------:R-:W2:Y:S01]  /*2200*/  LDG.E.64 R4, desc[UR36][R4.64] ;  /* 0x0000002404047981 */ /* 0x000ea2000c1e1b00 */
[----:B------:R-:W-:Y:S01]  /*2210*/  UMOV UR4, 0xf0000000 ;  /* 0xf000000000047882 */ /* 0x000fe20000000000 */
[----:B------:R-:W-:Y:S01]  /*2220*/  UMOV UR5, 0x380fffff ;  /* 0x380fffff00057882 */ /* 0x000fe20000000000 */
[----:B--2---:R-:W0:Y:S01]  /*2230*/  F2F.F32.F64 R19, R4 ;  /* 0x0000000400137310 */ /* 0x004e220000301000 */
[----:B------:R-:W-:-:S14]  /*2240*/  DSETP.GEU.AND P0, PT, |R4|, UR4, PT ;  /* 0x0000000404007e2a */ /* 0x000fdc000bf0e200 */
[----:B0-----:R-:W-:Y:S01]  /*2250*/  @!P0 FMUL R19, R19, 1.175494350822287508e-38 ;  /* 0x0080000013138820 */ /* 0x001fe20000400000 */
[----:B------:R-:W-:Y:S06]  /*2260*/  BRA `(.L_x_5876) ;  /* 0x00000008007c7947 */ /* 0x000fec0003800000 */
.L_x_5871:
        /* <DEDUP_REMOVED lines=12> */
.L_x_5885:
[----:B------:R-:W2:Y:S01]  /*2330*/  LDG.E.64 R4, desc[UR36][R4.64] ;  /* 0x0000002404047981 */ /* 0x000ea2000c1e1b00 */
[----:B------:R-:W-:Y:S01]  /*2340*/  UMOV UR4, 0xf0000000 ;  /* 0xf000000000047882 */ /* 0x000fe20000000000 */
[----:B------:R-:W-:Y:S01]  /*2350*/  UMOV UR5, 0x380fffff ;  /* 0x380fffff00057882 */ /* 0x000fe20000000000 */
[----:B--2---:R-:W0:Y:S01]  /*2360*/  F2F.F32.F64 R19, R4 ;  /* 0x0000000400137310 */ /* 0x004e220000301000 */
[----:B------:R-:W-:-:S14]  /*2370*/  DSETP.GEU.AND P0, PT, |R4|, UR4, PT ;  /* 0x0000000404007e2a */ /* 0x000fdc000bf0e200 */
[----:B0-----:R-:W-:Y:S01]  /*2380*/  @!P0 FMUL R19, R19, 1.175494350822287508e-38 ;  /* 0x0080000013138820 */ /* 0x001fe20000400000 */
[----:B------:R-:W-:Y:S06]  /*2390*/  BRA `(.L_x_5876) ;  /* 0x0000000800307947 */ /* 0x000fec0003800000 */
.L_x_5884:
        /* <DEDUP_REMOVED lines=26> */
.L_x_5887:
        /* <DEDUP_REMOVED lines=13> */
.L_x_5886:
[----:B------:R-:W2:Y:S02]  /*2610*/  LDG.E.U16 R4, desc[UR36][R4.64] ;  /* 0x0000002404047981 */ /* 0x000ea4000c1e1500 */
[----:B--2---:R-:W-:Y:S01]  /*2620*/  IMAD.U32 R19, R4, 0x10000, RZ ;  /* 0x0001000004137824 */ /* 0x004fe200078e00ff */
[----:B------:R-:W-:Y:S06]  /*2630*/  BRA `(.L_x_5876) ;  /* 0x0000000400887947 */ /* 0x000fec0003800000 */
.L_x_5883:
        /* <DEDUP_REMOVED lines=11> */
.L_x_5890:
        /* <DEDUP_REMOVED lines=20> */
.L_x_5892:
[----:B------:R-:W-:Y:S05]  /*2830*/  BSYNC B0 ;  /* 0x0000000000007941 */ /* 0x000fea0003800000 */
.L_x_5891:
[----:B------:R-:W-:Y:S01]  /*2840*/  IMAD.SHL.U32 R3, R3, 0x100000, RZ ;  /* 0x0010000003037824 */ /* 0x000fe200078e00ff */
[----:B------:R-:W-:-:S04]  /*2850*/  LEA R0, R0, 0x3b800000, 0x17 ;  /* 0x3b80000000007811 */ /* 0x000fc800078eb8ff */
[----:B------:R-:W-:Y:S01]  /*2860*/  LOP3.LUT R19, R0, R3, R19, 0xfe, !PT ;  /* 0x0000000300137212 */ /* 0x000fe200078efe13 */
[----:B------:R-:W-:Y:S06]  /*2870*/  BRA `(.L_x_5876) ;  /* 0x0000000000f87947 */ /* 0x000fec0003800000 */
.L_x_5889:
        /* <DEDUP_REMOVED lines=20> */
.L_x_5894:
[----:B------:R-:W-:Y:S05]  /*29c0*/  BSYNC B0 ;  /* 0x0000000000007941 */ /* 0x000fea0003800000 */
.L_x_5893:
[----:B------:R-:W-:Y:S01]  /*29d0*/  IMAD.SHL.U32 R3, R3, 0x200000, RZ ;  /* 0x0020000003037824 */ /* 0x000fe200078e00ff */
[----:B------:R-:W-:-:S04]  /*29e0*/  LEA R0, R0, 0x37800000, 0x17 ;  /* 0x3780000000007811 */ /* 0x000fc800078eb8ff */
[----:B------:R-:W-:Y:S01]  /*29f0*/  LOP3.LUT R19, R0, R3, R19, 0xfe, !PT ;  /* 0x0000000300137212 */ /* 0x000fe200078efe13 */
[----:B------:R-:W-:Y:S06]  /*2a00*/  BRA `(.L_x_5876) ;  /* 0x0000000000947947 */ /* 0x000fec0003800000 */
.L_x_5888:
        /* <DEDUP_REMOVED lines=14> */
.L_x_5875:
        /* <DEDUP_REMOVED lines=16> */
.L_x_5897:
[----:B------:R-:W-:Y:S01]  /*2bf0*/  IMAD.MOV.U32 R19, RZ, RZ, RZ ;  /* 0x000000ffff137224 */ /* 0x000fe200078e00ff */
[----:B------:R-:W-:Y:S06]  /*2c00*/  BRA `(.L_x_5876) ;  /* 0x0000000000147947 */ /* 0x000fec0003800000 */
.L_x_5896:
[----:B------:R-:W2:Y:S02]  /*2c10*/  LDG.E.64 R4, desc[UR36][R4.64] ;  /* 0x0000002404047981 */ /* 0x000ea4000c1e1b00 */
[----:B--2---:R0:W2:Y:S01]  /*2c20*/  I2F.U64 R19, R4 ;  /* 0x0000000400137312 */ /* 0x0040a20000301000 */
[----:B------:R-:W-:Y:S05]  /*2c30*/  BRA `(.L_x_5876) ;  /* 0x0000000000087947 */ /* 0x000fea0003800000 */
.L_x_5895:
[----:B------:R-:W2:Y:S02]  /*2c40*/  LDG.E R4, desc[UR36][R4.64] ;  /* 0x0000002404047981 */ /* 0x000ea4000c1e1900 */
[----:B--2---:R-:W-:-:S07]  /*2c50*/  I2FP.F32.U32 R19, R4 ;  /* 0x0000000400137245 */ /* 0x004fce0000201000 */
.L_x_5876:
[----:B------:R-:W-:Y:S05]  /*2c60*/  BSYNC B6 ;  /* 0x0000000000067941 */ /* 0x000fea0003800000 */
.L_x_5870:
[----:B------:R-:W-:-:S07]  /*2c70*/  VIADD R17, R17, 0x80 ;  /* 0x0000008011117836 */ /* 0x000fce0000000000 */
.L_x_5869:
[----:B------:R-:W-:Y:S05]  /*2c80*/  BSYNC B7 ;  /* 0x0000000000077941 */ /* 0x000fea0003800000 */
.L_x_5868:
        /* <DEDUP_REMOVED lines=23> */
.L_x_5903:
[----:B------:R-:W2:Y:S02]  /*2e00*/  LDG.E.U8 R4, desc[UR36][R4.64] ;  /* 0x0000002404047981 */ /* 0x000ea4000c1e1100 */
[----:B--2---:R-:W-:Y:S01]  /*2e10*/  I2FP.F32.U32 R18, R4 ;  /* 0x0000000400127245 */ /* 0x004fe20000201000 */
[----:B------:R-:W-:Y:S06]  /*2e20*/  BRA `(.L_x_5899) ;  /* 0x0000000c00207947 */ /* 0x000fec0003800000 */
.L_x_5902:
        /* <DEDUP_REMOVED lines=9> */
.L_x_5906:
[----:B------:R-:W2:Y:S02]  /*2ec0*/  LDG.E R4, desc[UR36][R4.64] ;  /* 0x0000002404047981 */ /* 0x000ea4000c1e1900 */
[----:B--2---:R-:W-:Y:S01]  /*2ed0*/  I2FP.F32.S32 R18, R4 ;  /* 0x0000000400127245 */ /* 0x004fe20000201400 */
[----:B------:R-:W-:Y:S06]  /*2ee0*/  BRA `(.L_x_5899) ;  /* 0x0000000800f07947 */ /* 0x000fec0003800000 */
.L_x_5905:
[----:B------:R-:W2:Y:S02]  /*2ef0*/  LDG.E.U16 R4, desc[UR36][R4.64] ;  /* 0x0000002404047981 */ /* 0x000ea4000c1e1500 */
[----:B--2---:R0:W2:Y:S01]  /*2f00*/  I2F.S16 R18, R4 ;  /* 0x0000000400127306 */ /* 0x0040a20000101400 */
[----:B------:R-:W-:Y:S05]  /*2f10*/  BRA `(.L_x_5899) ;  /* 0x0000000800e47947 */ /* 0x000fea0003800000 */
.L_x_5901:
        /* <DEDUP_REMOVED lines=8> */
.L_x_5908:
[----:B------:R-:W2:Y:S02]  /*2fa0*/  LDG.E.U16 R4, desc[UR36][R4.64] ;  /* 0x0000002404047981 */ /* 0x000ea4000c1e1500 */
[----:B--2---:R-:W-:Y:S01]  /*2fb0*/  HADD2.F32 R18, -RZ, R4.H0_H0 ;  /* 0x20000004ff127230 */ /* 0x004fe20000004100 */
[----:B------:R-:W-:Y:S06]  /*2fc0*/  BRA `(.L_x_5899) ;  /* 0x0000000800b87947 */ /* 0x000fec0003800000 */
.L_x_5907:
        /* <DEDUP_REMOVED lines=8> */
.L_x_5910:
[----:B------:R-:W2:Y:S02]  /*3050*/  LDG.E.U16 R4, desc[UR36][R4.64] ;  /* 0x0000002404047981 */ /* 0x000ea4000c1e1500 */
[----:B--2---:R-:W-:Y:S01]  /*3060*/  HADD2.F32 R18, -RZ, R4.H0_H0 ;  /* 0x20000004ff127230 */ /* 0x004fe20000004100 */
[----:B------:R-:W-:Y:S06]  /*3070*/  BRA `(.L_x_5899) ;  /* 0x00000008008c7947 */ /* 0x000fec0003800000 */
.L_x_5909:
[----:B------:R-:W2:Y:S01]  /*3080*/  LDG.E.64 R4, desc[UR36][R4.64] ;  /* 0x0000002404047981 */ /* 0x000ea2000c1e1b00 */
[----:B------:R-:W-:Y:S01]  /*3090*/  UMOV UR4, 0xf0000000 ;  /* 0xf000000000047882 */ /* 0x000fe20000000000 */
[----:B------:R-:W-:Y:S01]  /*30a0*/  UMOV UR5, 0x380fffff ;  /* 0x380fffff00057882 */ /* 0x000fe20000000000 */
[----:B--2---:R-:W0:Y:S01]  /*30b0*/  F2F.F32.F64 R18, R4 ;  /* 0x0000000400127310 */ /* 0x004e220000301000 */
[----:B------:R-:W-:-:S14]  /*30c0*/  DSETP.GEU.AND P0, PT, |R4|, UR4, PT ;  /* 0x0000000404007e2a */ /* 0x000fdc000bf0e200 */
[----:B0-----:R-:W-:Y:S01]  /*30d0*/  @!P0 FMUL R18, R18, 1.175494350822287508e-38 ;  /* 0x0080000012128820 */ /* 0x001fe20000400000 */
[----:B------:R-:W-:Y:S06]  /*30e0*/  BRA `(.L_x_5899) ;  /* 0x0000000800707947 */ /* 0x000fec0003800000 */
.L_x_5900:
        /* <DEDUP_REMOVED lines=12> */
.L_x_5913:
[----:B------:R-:W2:Y:S01]  /*31b0*/  LDG.E.64 R4, desc[UR36][R4.64] ;  /* 0x0000002404047981 */ /* 0x000ea2000c1e1b00 */
[----:B------:R-:W-:Y:S01]  /*31c0*/  UMOV UR4, 0xf0000000 ;  /* 0xf000000000047882 */ /* 0x000fe20000000000 */
[----:B------:R-:W-:Y:S01]  /*31d0*/  UMOV UR5, 0x380fffff ;  /* 0x380fffff00057882 */ /* 0x000fe20000000000 */
[----:B--2---:R-:W0:Y:S01]  /*31e0*/  F2F.F32.F64 R18, R4 ;  /* 0x0000000400127310 */ /* 0x004e220000301000 */
[----:B------:R-:W-:-:S14]  /*31f0*/  DSETP.GEU.AND P0, PT, |R4|, UR4, PT ;  /* 0x0000000404007e2a */ /* 0x000fdc000bf0e200 */
[----:B0-----:R-:W-:Y:S01]  /*3200*/  @!P0 FMUL R18, R18, 1.175494350822287508e-38 ;  /* 0x0080000012128820 */ /* 0x001fe20000400000 */
[----:B------:R-:W-:Y:S06]  /*3210*/  BRA `(.L_x_5899) ;  /* 0x0000000800247947 */ /* 0x000fec0003800000 */
.L_x_5912:
        /* <DEDUP_REMOVED lines=26> */
.L_x_5915:
        /* <DEDUP_REMOVED lines=13> */
.L_x_5914:
[----:B------:R-:W2:Y:S02]  /*3490*/  LDG.E.U16 R4, desc[UR36][R4.64] ;  /* 0x0000002404047981 */ /* 0x000ea4000c1e1500 */
[----:B--2---:R-:W-:Y:S01]  /*34a0*/  IMAD.U32 R18, R4, 0x10000, RZ ;  /* 0x0001000004127824 */ /* 0x004fe200078e00ff */
[----:B------:R-:W-:Y:S06]  /*34b0*/  BRA `(.L_x_5899) ;  /* 0x00000004007c7947 */ /* 0x000fec0003800000 */
.L_x_5911:
        /* <DEDUP_REMOVED lines=11> */
.L_x_5918:
        /* <DEDUP_REMOVED lines=19> */
.L_x_5920:
[----:B------:R-:W-:Y:S05]  /*36a0*/  BSYNC B0 ;  /* 0x0000000000007941 */ /* 0x000fea0003800000 */
.L_x_5919:
[----:B------:R-:W-:Y:S01]  /*36b0*/  IMAD.SHL.U32 R3, R3, 0x100000, RZ ;  /* 0x0010000003037824 */ /* 0x000fe200078e00ff */
[----:B------:R-:W-:-:S04]  /*36c0*/  LEA R5, R0, 0x3b800000, 0x17 ;  /* 0x3b80000000057811 */ /* 0x000fc800078eb8ff */
[----:B------:R-:W-:Y:S01]  /*36d0*/  LOP3.LUT R18, R5, R3, R18, 0xfe, !PT ;  /* 0x0000000305127212 */ /* 0x000fe200078efe12 */
[----:B------:R-:W-:Y:S06]  /*36e0*/  BRA `(.L_x_5899) ;  /* 0x0000000000f07947 */ /* 0x000fec0003800000 */
.L_x_5917:
        /* <DEDUP_REMOVED lines=19> */
.L_x_5922:
[----:B------:R-:W-:Y:S05]  /*3820*/  BSYNC B0 ;  /* 0x0000000000007941 */ /* 0x000fea0003800000 */
.L_x_5921:
[----:B------:R-:W-:Y:S01]  /*3830*/  IMAD.SHL.U32 R3, R3, 0x200000, RZ ;  /* 0x0020000003037824 */ /* 0x000fe200078e00ff */
[----:B------:R-:W-:-:S04]  /*3840*/  LEA R5, R0, 0x37800000, 0x17 ;  /* 0x3780000000057811 */ /* 0x000fc800078eb8ff */
[----:B------:R-:W-:Y:S01]  /*3850*/  LOP3.LUT R18, R5, R3, R18, 0xfe, !PT ;  /* 0x0000000305127212 */ /* 0x000fe200078efe12 */
[----:B------:R-:W-:Y:S06]  /*3860*/  BRA `(.L_x_5899) ;  /* 0x0000000000907947 */ /* 0x000fec0003800000 */
.L_x_5916:
        /* <DEDUP_REMOVED lines=14> */
.L_x_5904:
        /* <DEDUP_REMOVED lines=16> */
.L_x_5925:
[----:B------:R-:W-:Y:S05]  /*3a50*/  BRA `(.L_x_5899) ;  /* 0x0000000000147947 */ /* 0x000fea0003800000 */
.L_x_5924:
[----:B------:R-:W2:Y:S02]  /*3a60*/  LDG.E.64 R4, desc[UR36][R4.64] ;  /* 0x0000002404047981 */ /* 0x000ea4000c1e1b00 */
[----:B--2---:R0:W2:Y:S01]  /*3a70*/  I2F.U64 R18, R4 ;  /* 0x0000000400127312 */ /* 0x0040a20000301000 */
[----:B------:R-:W-:Y:S05]  /*3a80*/  BRA `(.L_x_5899) ;  /* 0x0000000000087947 */ /* 0x000fea0003800000 */
.L_x_5923:
[----:B------:R-:W2:Y:S02]  /*3a90*/  LDG.E R4, desc[UR36][R4.64] ;  /* 0x0000002404047981 */ /* 0x000ea4000c1e1900 */
[----:B--2---:R-:W-:-:S07]  /*3aa0*/  I2FP.F32.U32 R18, R4 ;  /* 0x0000000400127245 */ /* 0x004fce0000201000 */
.L_x_5899:
[----:B------:R-:W-:Y:S05]  /*3ab0*/  BSYNC B6 ;  /* 0x0000000000067941 */ /* 0x000fea0003800000 */
.L_x_5898:
        /* <DEDUP_REMOVED lines=9> */
[----:B------:R-:W0:Y:S01]  /*3b50*/  @!P3 LDC R7, c[0x0][0x218] ;  /* 0x00008600ff07bb82 */ /* 0x000e220000000800 */
[----:B-1-3-5:R-:W0:Y:S07]  /*3b60*/  @!P3 MUFU.RCP R16, R16 ;  /* 0x000000100010b308 */ /* 0x02ae2e0000001000 */
[----:B------:R-:W1:Y:S01]  /*3b70*/  @!P1 LDC R8, c[0x0][0x218] ;  /* 0x00008600ff089b82 */ /* 0x000e620000000800 */
[----:B--2---:R-:W1:Y:S07]  /*3b80*/  @!P1 MUFU.RCP R3, R19 ;  /* 0x0000001300039308 */ /* 0x004e6e0000001000 */
[----:B------:R-:W2:Y:S01]  /*3b90*/  @!P2 LDC R10, c[0x0][0x218] ;  /* 0x00008600ff0aab82 */ /* 0x000ea20000000800 */
[----:B------:R-:W2:Y:S07]  /*3ba0*/  @!P2 MUFU.RCP R5, R18 ;  /* 0x000000120005a308 */ /* 0x000eae0000001000 */
[----:B------:R-:W3:Y:S01]  /*3bb0*/  @!P0 LDC R6, c[0x0][0x218] ;  /* 0x00008600ff068b82 */ /* 0x000ee20000000800 */
[----:B------:R-:W3:Y:S01]  /*3bc0*/  @!P0 MUFU.RCP R27, R27 ;  /* 0x0000001b001b8308 */ /* 0x000ee20000001000 */
[----:B0-----:R-:W-:-:S06]  /*3bd0*/  @!P3 FMUL.FTZ R0, R16, R7 ;  /* 0x000000071000b220 */ /* 0x001fcc0000410000 */
[----:B------:R-:W0:Y:S01]  /*3be0*/  LDC.U8 R16, c[0x0][0x23c] ;  /* 0x00008f00ff107b82 */ /* 0x000e220000000000 */
[----:B-1----:R-:W-:Y:S01]  /*3bf0*/  @!P1 FMUL.FTZ R23, R3, R8 ;  /* 0x0000000803179220 */ /* 0x002fe20000410000 */
[----:B----4-:R1:W4:Y:S01]  /*3c00*/  @!P3 FRND.TRUNC R4, R0 ;  /* 0x000000000004b307 */ /* 0x010322000020d000 */
[----:B--2---:R-:W-:-:S07]  /*3c10*/  @!P2 FMUL.FTZ R17, R5, R10 ;  /* 0x0000000a0511a220 */ /* 0x004fce0000410000 */
[----:B------:R1:W2:Y:S01]  /*3c20*/  @!P1 FRND.TRUNC R22, R23 ;  /* 0x0000001700169307 */ /* 0x0002a2000020d000 */
[----:B---3--:R-:W-:-:S07]  /*3c30*/  @!P0 FMUL.FTZ R19, R27, R6 ;  /* 0x000000061b138220 */ /* 0x008fce0000410000 */
[----:B------:R1:W3:Y:S08]  /*3c40*/  @!P2 FRND.TRUNC R24, R17 ;  /* 0x000000110018a307 */ /* 0x0002f0000020d000 */
[----:B------:R1:W0:Y:S01]  /*3c50*/  @!P0 FRND.TRUNC R18, R19 ;  /* 0x0000001300128307 */ /* 0x000222000020d000 */
[----:B--2-4-:R-:W-:Y:S05]  /*3c60*/  @P3 BRA `(.L_x_5927) ;  /* 0x0000000c00f83947 */ /* 0x014fea0003800000 */
[----:B------:R-:W2:Y:S01]  /*3c70*/  LDC.64 R8, c[0x0][0x220] ;  /* 0x00008800ff087b82 */ /* 0x000ea20000000a00 */
[----:B------:R-:W-:Y:S01]  /*3c80*/  IMAD R3, R2, 0x200, R26 ;  /* 0x0000020002037824 */ /* 0x000fe200078e021a */
[----:B0-----:R-:W-:Y:S01]  /*3c90*/  PRMT R6, R16, 0x9910, RZ ;  /* 0x0000991010067816 */ /* 0x001fe200000000ff */
[----:B------:R-:W-:Y:S02]  /*3ca0*/  ULDC UR4, c[0x0][0x240] ;  /* 0x0000900000047ab9 */ /* 0x000fe40000000800 */
[----:B------:R-:W-:Y:S02]  /*3cb0*/  IMAD R5, R3, UR4, RZ ;  /* 0x0000000403057c24 */ /* 0x000fe4000f8e02ff */
[----:B------:R-:W-:-:S05]  /*3cc0*/  IMAD.MOV.U32 R3, RZ, RZ, R6 ;  /* 0x000000ffff037224 */ /* 0x000fca00078e0006 */
[----:B------:R-:W-:Y:S02]  /*3cd0*/  ISETP.GT.AND P0, PT, R3, 0x9, PT ;  /* 0x000000090300780c */ /* 0x000fe40003f04270 */
[----:B--2---:R-:W-:-:S05]  /*3ce0*/  IADD3 R8, P1, R5, R8, RZ ;  /* 0x0000000805087210 */ /* 0x004fca0007f3e0ff */
        /* <DEDUP_REMOVED lines=14> */
.L_x_5931:
[----:B------:R-:W0:Y:S01]  /*3dd0*/  F2I.S64.TRUNC R4, R0 ;  /* 0x0000000000047311 */ /* 0x000e22000020d900 */
[----:B------:R-:W-:Y:S01]  /*3de0*/  IMAD.MOV.U32 R26, RZ, RZ, R28 ;  /* 0x000000ffff1a7224 */ /* 0x000fe200078e001c */
[----:B0-----:R0:W-:Y:S01]  /*3df0*/  STG.E.U8 desc[UR36][R8.64], R4 ;  /* 0x0000000408007986 */ /* 0x0011e2000c101124 */
[----:B------:R-:W-:Y:S05]  /*3e00*/  BRA `(.L_x_5927) ;  /* 0x0000000c00907947 */ /* 0x000fea0003800000 */
.L_x_5930:
        /* <DEDUP_REMOVED lines=10> */
.L_x_5934:
[----:B------:R-:W0:Y:S01]  /*3eb0*/  F2I.TRUNC.NTZ R3, R0 ;  /* 0x0000000000037305 */ /* 0x000e22000020f100 */
[----:B------:R-:W-:Y:S01]  /*3ec0*/  IMAD.MOV.U32 R26, RZ, RZ, R28 ;  /* 0x000000ffff1a7224 */ /* 0x000fe200078e001c */
[----:B0-----:R0:W-:Y:S01]  /*3ed0*/  STG.E desc[UR36][R8.64], R3 ;  /* 0x0000000308007986 */ /* 0x0011e2000c101924 */
[----:B------:R-:W-:Y:S05]  /*3ee0*/  BRA `(.L_x_5927) ;  /* 0x0000000c00587947 */ /* 0x000fea0003800000 */
.L_x_5933:
[----:B------:R-:W0:Y:S01]  /*3ef0*/  F2I.TRUNC.NTZ R3, R0 ;  /* 0x0000000000037305 */ /* 0x000e22000020f100 */
[----:B------:R-:W-:Y:S01]  /*3f00*/  IMAD.MOV.U32 R26, RZ, RZ, R28 ;  /* 0x000000ffff1a7224 */ /* 0x000fe200078e001c */
[----:B0-----:R0:W-:Y:S01]  /*3f10*/  STG.E.U16 desc[UR36][R8.64], R3 ;  /* 0x0000000308007986 */ /* 0x0011e2000c101524 */
[----:B------:R-:W-:Y:S05]  /*3f20*/  BRA `(.L_x_5927) ;  /* 0x0000000c00487947 */ /* 0x000fea0003800000 */
.L_x_5929:
        /* <DEDUP_REMOVED lines=9> */
.L_x_5936:
[----:B------:R-:W-:Y:S01]  /*3fc0*/  F2FP.F16.F32.PACK_AB R4, RZ, R4 ;  /* 0x00000004ff04723e */ /* 0x000fe200000000ff */
[----:B------:R-:W-:-:S04]  /*3fd0*/  IMAD.MOV.U32 R26, RZ, RZ, R28 ;  /* 0x000000ffff1a7224 */ /* 0x000fc800078e001c */
[----:B------:R0:W-:Y:S01]  /*3fe0*/  STG.E.U16 desc[UR36][R8.64], R4 ;  /* 0x0000000408007986 */ /* 0x0001e2000c101524 */
[----:B------:R-:W-:Y:S05]  /*3ff0*/  BRA `(.L_x_5927) ;  /* 0x0000000c00147947 */ /* 0x000fea0003800000 */
.L_x_5935:
        /* <DEDUP_REMOVED lines=10> */
.L_x_5938:
[----:B------:R-:W-:Y:S01]  /*40a0*/  F2FP.F16.F32.PACK_AB R3, RZ, R4 ;  /* 0x00000004ff03723e */ /* 0x000fe200000000ff */
[----:B------:R-:W-:-:S03]  /*40b0*/  IMAD.MOV.U32 R26, RZ, RZ, R28 ;  /* 0x000000ffff1a7224 */ /* 0x000fc600078e001c */
[----:B------:R-:W-:-:S05]  /*40c0*/  PRMT R3, R3, 0x5410, RZ ;  /* 0x0000541003037816 */ /* 0x000fca00000000ff */
[----:B------:R0:W-:Y:S01]  /*40d0*/  STG.E desc[UR36][R8.64], R3 ;  /* 0x0000000308007986 */ /* 0x0001e2000c101924 */
[----:B------:R-:W-:Y:S05]  /*40e0*/  BRA `(.L_x_5927) ;  /* 0x0000000800d87947 */ /* 0x000fea0003800000 */
.L_x_5937:
[----:B------:R-:W-:Y:S01]  /*40f0*/  FMUL.FTZ R4, R4, 1 ;  /* 0x3f80000004047820 */ /* 0x000fe20000410000 */
[----:B------:R-:W-:-:S05]  /*4100*/  IMAD.MOV.U32 R26, RZ, RZ, R28 ;  /* 0x000000ffff1a7224 */ /* 0x000fca00078e001c */
[----:B------:R-:W0:Y:S02]  /*4110*/  F2F.F64.F32 R4, R4 ;  /* 0x0000000400047310 */ /* 0x000e240000201800 */
[----:B0-----:R0:W-:Y:S01]  /*4120*/  STG.E.64 desc[UR36][R8.64], R4 ;  /* 0x0000000408007986 */ /* 0x0011e2000c101b24 */
[----:B------:R-:W-:Y:S05]  /*4130*/  BRA `(.L_x_5927) ;  /* 0x0000000800c47947 */ /* 0x000fea0003800000 */
.L_x_5928:
        /* <DEDUP_REMOVED lines=13> */
.L_x_5941:
[----:B------:R-:W-:Y:S01]  /*4210*/  FMUL.FTZ R4, R4, 1 ;  /* 0x3f80000004047820 */ /* 0x000fe20000410000 */
[----:B------:R-:W-:Y:S01]  /*4220*/  CS2R R6, SRZ ;  /* 0x0000000000067805 */ /* 0x000fe2000001ff00 */
[----:B------:R-:W-:-:S04]  /*4230*/  IMAD.MOV.U32 R26, RZ, RZ, R28 ;  /* 0x000000ffff1a7224 */ /* 0x000fc800078e001c */
[----:B------:R-:W0:Y:S02]  /*4240*/  F2F.F64.F32 R4, R4 ;  /* 0x0000000400047310 */ /* 0x000e240000201800 */
[----:B0-----:R0:W-:Y:S01]  /*4250*/  STG.E.128 desc[UR36][R8.64], R4 ;  /* 0x0000000408007986 */ /* 0x0011e2000c101d24 */
[----:B------:R-:W-:Y:S05]  /*4260*/  BRA `(.L_x_5927) ;  /* 0x0000000800787947 */ /* 0x000fea0003800000 */
.L_x_5940:
        /* <DEDUP_REMOVED lines=8> */
[----:B-1----:R-:W-:Y:S02]  /*42f0*/  LOP3.LUT R0, R4, 0x80000000, RZ, 0xc0, !PT ;  /* 0x8000000004007812 */ /* 0x002fe400078ec0ff */
        /* <DEDUP_REMOVED lines=11> */
.L_x_5945:
[----:B------:R-:W-:Y:S05]  /*43b0*/  BSYNC B0 ;  /* 0x0000000000007941 */ /* 0x000fea0003800000 */
.L_x_5944:
[----:B------:R-:W-:Y:S01]  /*43c0*/  LOP3.LUT R5, R0, R5, RZ, 0xfc, !PT ;  /* 0x0000000500057212 */ /* 0x000fe200078efcff */
[----:B------:R-:W-:-:S04]  /*43d0*/  IMAD.MOV.U32 R26, RZ, RZ, R28 ;  /* 0x000000ffff1a7224 */ /* 0x000fc800078e001c */
[----:B------:R0:W-:Y:S01]  /*43e0*/  STG.E.U8 desc[UR36][R8.64], R5 ;  /* 0x0000000508007986 */ /* 0x0001e2000c101124 */
[----:B------:R-:W-:Y:S05]  /*43f0*/  BRA `(.L_x_5927) ;  /* 0x0000000800147947 */ /* 0x000fea0003800000 */
.L_x_5943:
[----:B------:R-:W-:Y:S01]  /*4400*/  LOP3.LUT R5, R4, 0x7fffffff, RZ, 0xc0, !PT ;  /* 0x7fffffff04057812 */ /* 0x000fe200078ec0ff */
[----:B------:R-:W-:Y:S03]  /*4410*/  BSSY B0, `(.L_x_5946) ;  /* 0x000000e000007945 */ /* 0x000fe60003800000 */
[----:B------:R-:W-:-:S13]  /*4420*/  ISETP.GT.U32.AND P0, PT, R5, 0x477fffff, PT ;  /* 0x477fffff0500780c */ /* 0x000fda0003f04070 */
[----:B------:R-:W-:Y:S05]  /*4430*/  @P0 BRA `(.L_x_5947) ;  /* 0x0000000000200947 */ /* 0x000fea0003800000 */
[----:B------:R-:W-:-:S13]  /*4440*/  ISETP.GE.U32.AND P0, PT, R5, 0x38800000, PT ;  /* 0x388000000500780c */ /* 0x000fda0003f06070 */
[----:B-1----:R-:W-:-:S04]  /*4450*/  @P0 SHF.R.U32.HI R0, RZ, 0x15, R4 ;  /* 0x00000015ff000819 */ /* 0x002fc80000011604 */
[----:B------:R-:W-:-:S04]  /*4460*/  @P0 LOP3.LUT R3, R0, 0x1, RZ, 0xc0, !PT ;  /* 0x0000000100030812 */ /* 0x000fc800078ec0ff */
[----:B------:R-:W-:Y:S01]  /*4470*/  @P0 IADD3 R0, R4, 0x80fffff, R3 ;  /* 0x080fffff04000810 */ /* 0x000fe20007ffe003 */
[----:B------:R-:W-:-:S03]  /*4480*/  @!P0 FADD.FTZ R3, R5, 128 ;  /* 0x4300000005038421 */ /* 0x000fc60000010000 */
[----:B------:R-:W-:Y:S01]  /*4490*/  @P0 SHF.R.U32.HI R0, RZ, 0x15, R0 ;  /* 0x00000015ff000819 */ /* 0x000fe20000011600 */
[----:B------:R-:W-:Y:S01]  /*44a0*/  @!P0 VIADD R0, R3, 0xbd000000 ;  /* 0xbd00000003008836 */ /* 0x000fe20000000000 */
[----:B------:R-:W-:Y:S06]  /*44b0*/  BRA `(.L_x_5948) ;  /* 0x00000000000c7947 */ /* 0x000fec0003800000 */
.L_x_5947:
[----:B-1----:R-:W-:Y:S01]  /*44c0*/  IMAD.MOV.U32 R0, RZ, RZ, 0x7f ;  /* 0x0000007fff007424 */ /* 0x002fe200078e00ff */
[----:B------:R-:W-:-:S04]  /*44d0*/  ISETP.GT.U32.AND P0, PT, R5, 0x7f800000, PT ;  /* 0x7f8000000500780c */ /* 0x000fc80003f04070 */
[----:B------:R-:W-:-:S09]  /*44e0*/  SEL R0, R0, 0x7c, P0 ;  /* 0x0000007c00007807 */ /* 0x000fd20000000000 */
.L_x_5948:
[----:B------:R-:W-:Y:S05]  /*44f0*/  BSYNC B0 ;  /* 0x0000000000007941 */ /* 0x000fea0003800000 */
.L_x_5946:
[----:B------:R-:W-:Y:S01]  /*4500*/  LOP3.LUT R4, R4, 0x80000000, RZ, 0xc0, !PT ;  /* 0x8000000004047812 */ /* 0x000fe200078ec0ff */
[----:B------:R-:W-:-:S03]  /*4510*/  IMAD.MOV.U32 R26, RZ, RZ, R28 ;  /* 0x000000ffff1a7224 */ /* 0x000fc600078e001c */
[----:B------:R-:W-:-:S04]  /*4520*/  SHF.R.U32.HI R3, RZ, 0x18, R4 ;  /* 0x00000018ff037819 */ /* 0x000fc80000011604 */
[----:B------:R-:W-:-:S05]  /*4530*/  LOP3.LUT R3, R0, R3, RZ, 0xfc, !PT ;  /* 0x0000000300037212 */ /* 0x000fca00078efcff */
[----:B------:R0:W-:Y:S01]  /*4540*/  STG.E.U8 desc[UR36][R8.64], R3 ;  /* 0x0000000308007986 */ /* 0x0001e2000c101124 */
[----:B------:R-:W-:Y:S05]  /*4550*/  BRA `(.L_x_5927) ;  /* 0x0000000400bc7947 */ /* 0x000fea0003800000 */
.L_x_5942:
[----:B------:R-:W-:Y:S01]  /*4560*/  F2FP.BF16.F32.PACK_AB R4, RZ, R4 ;  /* 0x00000004ff04723e */ /* 0x000fe200000010ff */
[----:B------:R-:W-:-:S04]  /*4570*/  IMAD.MOV.U32 R26, RZ, RZ, R28 ;  /* 0x000000ffff1a7224 */ /* 0x000fc800078e001c */
[----:B------:R0:W-:Y:S01]  /*4580*/  STG.E.U16 desc[UR36][R8.64], R4 ;  /* 0x0000000408007986 */ /* 0x0001e2000c101524 */
[----:B------:R-:W-:Y:S05]  /*4590*/  BRA `(.L_x_5927) ;  /* 0x0000000400ac7947 */ /* 0x000fea0003800000 */
.L_x_5939:
        /* <DEDUP_REMOVED lines=12> */
.L_x_5951:
[----:B------:R-:W-:Y:S01]  /*4660*/  LOP3.LUT R5, R4, 0x7fffffff, RZ, 0xc0, !PT ;  /* 0x7fffffff04057812 */ /* 0x000fe200078ec0ff */
[----:B------:R-:W-:Y:S01]  /*4670*/  BSSY B0, `(.L_x_5952) ;  /* 0x0000013000007945 */ /* 0x000fe20003800000 */
[----:B-1----:R-:W-:Y:S02]  /*4680*/  IMAD.MOV.U32 R0, RZ, RZ, 0x80 ;  /* 0x00000080ff007424 */ /* 0x002fe400078e00ff */
        /* <DEDUP_REMOVED lines=13> */
.L_x_5954:
[----:B------:R-:W-:-:S04]  /*4760*/  LOP3.LUT R4, R4, 0x80000000, RZ, 0xc0, !PT ;  /* 0x8000000004047812 */ /* 0x000fc800078ec0ff */
[----:B------:R-:W-:-:S04]  /*4770*/  SHF.R.U32.HI R4, RZ, 0x18, R4 ;  /* 0x00000018ff047819 */ /* 0x000fc80000011604 */
[----:B------:R-:W-:-:S04]  /*4780*/  LOP3.LUT R3, R3, R4, RZ, 0xfc, !PT ;  /* 0x0000000403037212 */ /* 0x000fc800078efcff */
[----:B------:R-:W-:-:S07]  /*4790*/  PRMT R0, R3, 0x7610, R0 ;  /* 0x0000761003007816 */ /* 0x000fce0000000000 */
.L_x_5953:
[----:B------:R-:W-:Y:S05]  /*47a0*/  BSYNC B0 ;  /* 0x0000000000007941 */ /* 0x000fea0003800000 */
.L_x_5952:
[----:B------:R0:W-:Y:S01]  /*47b0*/  STG.E.U8 desc[UR36][R8.64], R0 ;  /* 0x0000000008007986 */ /* 0x0001e2000c101124 */
[----:B------:R-:W-:Y:S01]  /*47c0*/  IMAD.MOV.U32 R26, RZ, RZ, R28 ;  /* 0x000000ffff1a7224 */ /* 0x000fe200078e001c */
[----:B------:R-:W-:Y:S06]  /*47d0*/  BRA `(.L_x_5927) ;  /* 0x00000004001c7947 */ /* 0x000fec0003800000 */
.L_x_5950:
        /* <DEDUP_REMOVED lines=16> */
.L_x_5957:
[----:B------:R-:W-:-:S04]  /*48e0*/  LOP3.LUT R4, R4, 0x80000000, RZ, 0xc0, !PT ;  /* 0x8000000004047812 */ /* 0x000fc800078ec0ff */
[----:B------:R-:W-:-:S04]  /*48f0*/  SHF.R.U32.HI R4, RZ, 0x18, R4 ;  /* 0x00000018ff047819 */ /* 0x000fc80000011604 */
[----:B------:R-:W-:-:S04]  /*4900*/  LOP3.LUT R3, R3, R4, RZ, 0xfc, !PT ;  /* 0x0000000403037212 */ /* 0x000fc800078efcff */
[----:B------:R-:W-:-:S07]  /*4910*/  PRMT R0, R3, 0x7610, R0 ;  /* 0x0000761003007816 */ /* 0x000fce0000000000 */
.L_x_5956:
[----:B------:R-:W-:Y:S05]  /*4920*/  BSYNC B0 ;  /* 0x0000000000007941 */ /* 0x000fea0003800000 */
.L_x_5955:
[----:B------:R0:W-:Y:S01]  /*4930*/  STG.E.U8 desc[UR36][R8.64], R0 ;  /* 0x0000000008007986 */ /* 0x0001e2000c101124 */
[----:B------:R-:W-:Y:S01]  /*4940*/  IMAD.MOV.U32 R26, RZ, RZ, R28 ;  /* 0x000000ffff1a7224 */ /* 0x000fe200078e001c */
[----:B------:R-:W-:Y:S06]  /*4950*/  BRA `(.L_x_5927) ;  /* 0x0000000000bc7947 */ /* 0x000fec0003800000 */
.L_x_5949:
        /* <DEDUP_REMOVED lines=10> */
[--C-:B-1----:R-:W-:Y:S02]  /*4a00*/  @P2 SHF.R.U32.HI R0, RZ, 0x16, R4.reuse ;  /* 0x00000016ff002819 */ /* 0x102fe40000011604 */
        /* <DEDUP_REMOVED lines=11> */
.L_x_5932:
        /* <DEDUP_REMOVED lines=16> */
.L_x_5960:
[----:B------:R-:W-:Y:S01]  /*4bc0*/  IMAD.MOV.U32 R26, RZ, RZ, R28 ;  /* 0x000000ffff1a7224 */ /* 0x000fe200078e001c */
[----:B------:R-:W-:Y:S06]  /*4bd0*/  BRA `(.L_x_5927) ;  /* 0x00000000001c7947 */ /* 0x000fec0003800000 */
.L_x_5959:
[----:B------:R-:W0:Y:S01]  /*4be0*/  F2I.U64.TRUNC R4, R0 ;  /* 0x0000000000047311 */ /* 0x000e22000020d800 */
[----:B------:R-:W-:Y:S01]  /*4bf0*/  IMAD.MOV.U32 R26, RZ, RZ, R28 ;  /* 0x000000ffff1a7224 */ /* 0x000fe200078e001c */
[----:B0-----:R0:W-:Y:S01]  /*4c00*/  STG.E.64 desc[UR36][R8.64], R4 ;  /* 0x0000000408007986 */ /* 0x0011e2000c101b24 */
[----:B------:R-:W-:Y:S05]  /*4c10*/  BRA `(.L_x_5927) ;  /* 0x00000000000c7947 */ /* 0x000fea0003800000 */
.L_x_5958:
[----:B------:R-:W0:Y:S01]  /*4c20*/  F2I.U32.TRUNC.NTZ R3, R0 ;  /* 0x0000000000037305 */ /* 0x000e22000020f000 */
[----:B------:R-:W-:Y:S01]  /*4c30*/  IMAD.MOV.U32 R26, RZ, RZ, R28 ;  /* 0x000000ffff1a7224 */ /* 0x000fe200078e001c */
[----:B0-----:R2:W-:Y:S06]  /*4c40*/  STG.E desc[UR36][R8.64], R3 ;  /* 0x0000000308007986 */ /* 0x0015ec000c101924 */
.L_x_5927:
[----:B------:R-:W-:Y:S05]  /*4c50*/  BSYNC B6 ;  /* 0x0000000000067941 */ /* 0x000fea0003800000 */
.L_x_5926:
[----:B------:R-:W-:Y:S01]  /*4c60*/  ISETP.GE.AND P0, PT, R26, R25, PT ;  /* 0x000000191a00720c */ /* 0x000fe20003f06270 */
[----:B------:R-:W-:-:S12]  /*4c70*/  BSSY B6, `(.L_x_5961) ;  /* 0x00001d6000067945 */ /* 0x000fd80003800000 */
[----:B------:R-:W-:Y:S05]  /*4c80*/  @P0 BRA `(.L_x_5962) ;  /* 0x0000001c00500947 */ /* 0x000fea0003800000 */
[----:B0-2-4-:R-:W0:Y:S01]  /*4c90*/  LDC.64 R8, c[0x0][0x220] ;  /* 0x00008800ff087b82 */ /* 0x015e220000000a00 */
[----:B-1----:R-:W-:Y:S01]  /*4ca0*/  IMAD R0, R2, 0x200, R26 ;  /* 0x0000020002007824 */ /* 0x002fe200078e021a */
        /* <DEDUP_REMOVED lines=19> */
.L_x_5966:
[----:B------:R-:W0:Y:S02]  /*4de0*/  F2I.S64.TRUNC R4, R19 ;  /* 0x0000001300047311 */ /* 0x000e24000020d900 */
[----:B0-----:R0:W-:Y:S01]  /*4df0*/  STG.E.U8 desc[UR36][R8.64], R4 ;  /* 0x0000000408007986 */ /* 0x0011e2000c101124 */
[----:B------:R-:W-:Y:S05]  /*4e00*/  BRA `(.L_x_5968) ;  /* 0x0000000c00407947 */ /* 0x000fea0003800000 */
.L_x_5965:
        /* <DEDUP_REMOVED lines=9> */
.L_x_5970:
[----:B------:R-:W0:Y:S02]  /*4ea0*/  F2I.TRUNC.NTZ R19, R19 ;  /* 0x0000001300137305 */ /* 0x000e24000020f100 */
[----:B0-----:R0:W-:Y:S01]  /*4eb0*/  STG.E desc[UR36][R8.64], R19 ;  /* 0x0000001308007986 */ /* 0x0011e2000c101924 */
[----:B------:R-:W-:Y:S05]  /*4ec0*/  BRA `(.L_x_5968) ;  /* 0x0000000c00107947 */ /* 0x000fea0003800000 */
.L_x_5969:
[----:B------:R-:W0:Y:S02]  /*4ed0*/  F2I.TRUNC.NTZ R19, R19 ;  /* 0x0000001300137305 */ /* 0x000e24000020f100 */
[----:B0-----:R0:W-:Y:S01]  /*4ee0*/  STG.E.U16 desc[UR36][R8.64], R19 ;  /* 0x0000001308007986 */ /* 0x0011e2000c101524 */
[----:B------:R-:W-:Y:S05]  /*4ef0*/  BRA `(.L_x_5968) ;  /* 0x0000000c00047947 */ /* 0x000fea0003800000 */
.L_x_5964:
        /* <DEDUP_REMOVED lines=8> */
.L_x_5972:
[----:B------:R-:W-:-:S05]  /*4f80*/  F2FP.F16.F32.PACK_AB R18, RZ, R18 ;  /* 0x00000012ff12723e */ /* 0x000fca00000000ff */
[----:B------:R0:W-:Y:S01]  /*4f90*/  STG.E.U16 desc[UR36][R8.64], R18 ;  /* 0x0000001208007986 */ /* 0x0001e2000c101524 */
[----:B------:R-:W-:Y:S05]  /*4fa0*/  BRA `(.L_x_5968) ;  /* 0x0000000800d87947 */ /* 0x000fea0003800000 */
.L_x_5971:
        /* <DEDUP_REMOVED lines=9> */
.L_x_5974:
[----:B------:R-:W-:-:S04]  /*5040*/  F2FP.F16.F32.PACK_AB R3, RZ, R18 ;  /* 0x00000012ff03723e */ /* 0x000fc800000000ff */
[----:B------:R-:W-:-:S05]  /*5050*/  PRMT R3, R3, 0x5410, RZ ;  /* 0x0000541003037816 */ /* 0x000fca00000000ff */
[----:B------:R0:W-:Y:S01]  /*5060*/  STG.E desc[UR36][R8.64], R3 ;  /* 0x0000000308007986 */ /* 0x0001e2000c101924 */
[----:B------:R-:W-:Y:S05]  /*5070*/  BRA `(.L_x_5968) ;  /* 0x0000000800a47947 */ /* 0x000fea0003800000 */
.L_x_5973:
[----:B------:R-:W-:-:S06]  /*5080*/  FMUL.FTZ R4, R18, 1 ;  /* 0x3f80000012047820 */ /* 0x000fcc0000410000 */
[----:B------:R-:W0:Y:S02]  /*5090*/  F2F.F64.F32 R4, R4 ;  /* 0x0000000400047310 */ /* 0x000e240000201800 */
[----:B0-----:R0:W-:Y:S01]  /*50a0*/  STG.E.64 desc[UR36][R8.64], R4 ;  /* 0x0000000408007986 */ /* 0x0011e2000c101b24 */
[----:B------:R-:W-:Y:S05]  /*50b0*/  BRA `(.L_x_5968) ;  /* 0x0000000800947947 */ /* 0x000fea0003800000 */
.L_x_5963:
        /* <DEDUP_REMOVED lines=12> */
.L_x_5977:
[----:B------:R-:W-:Y:S01]  /*5180*/  FMUL.FTZ R4, R18, 1 ;  /* 0x3f80000012047820 */ /* 0x000fe20000410000 */
[----:B------:R-:W-:-:S05]  /*5190*/  CS2R R6, SRZ ;  /* 0x0000000000067805 */ /* 0x000fca000001ff00 */
[----:B------:R-:W0:Y:S02]  /*51a0*/  F2F.F64.F32 R4, R4 ;  /* 0x0000000400047310 */ /* 0x000e240000201800 */
[----:B0-----:R0:W-:Y:S01]  /*51b0*/  STG.E.128 desc[UR36][R8.64], R4 ;  /* 0x0000000408007986 */ /* 0x0011e2000c101d24 */
[----:B------:R-:W-:Y:S05]  /*51c0*/  BRA `(.L_x_5968) ;  /* 0x0000000800507947 */ /* 0x000fea0003800000 */
.L_x_5976:
        /* <DEDUP_REMOVED lines=20> */
.L_x_5981:
[----:B------:R-:W-:Y:S05]  /*5310*/  BSYNC B0 ;  /* 0x0000000000007941 */ /* 0x000fea0003800000 */
.L_x_5980:
[----:B------:R-:W-:-:S05]  /*5320*/  LOP3.LUT R5, R0, R5, RZ, 0xfc, !PT ;  /* 0x0000000500057212 */ /* 0x000fca00078efcff */
[----:B------:R0:W-:Y:S01]  /*5330*/  STG.E.U8 desc[UR36][R8.64], R5 ;  /* 0x0000000508007986 */ /* 0x0001e2000c101124 */
[----:B------:R-:W-:Y:S05]  /*5340*/  BRA `(.L_x_5968) ;  /* 0x0000000400f07947 */ /* 0x000fea0003800000 */
.L_x_5979:
        /* <DEDUP_REMOVED lines=12> */
.L_x_5983:
[----:B------:R-:W-:Y:S01]  /*5410*/  IMAD.MOV.U32 R0, RZ, RZ, 0x7f ;  /* 0x0000007fff007424 */ /* 0x000fe200078e00ff */
[----:B------:R-:W-:-:S04]  /*5420*/  ISETP.GT.U32.AND P0, PT, R4, 0x7f800000, PT ;  /* 0x7f8000000400780c */ /* 0x000fc80003f04070 */
[----:B------:R-:W-:-:S09]  /*5430*/  SEL R0, R0, 0x7c, P0 ;  /* 0x0000007c00007807 */ /* 0x000fd20000000000 */
.L_x_5984:
[----:B------:R-:W-:Y:S05]  /*5440*/  BSYNC B0 ;  /* 0x0000000000007941 */ /* 0x000fea0003800000 */
.L_x_5982:
[----:B------:R-:W-:-:S04]  /*5450*/  LOP3.LUT R18, R18, 0x80000000, RZ, 0xc0, !PT ;  /* 0x8000000012127812 */ /* 0x000fc800078ec0ff */
[----:B------:R-:W-:-:S04]  /*5460*/  SHF.R.U32.HI R3, RZ, 0x18, R18 ;  /* 0x00000018ff037819 */ /* 0x000fc80000011612 */
[----:B------:R-:W-:-:S05]  /*5470*/  LOP3.LUT R3, R0, R3, RZ, 0xfc, !PT ;  /* 0x0000000300037212 */ /* 0x000fca00078efcff */
[----:B------:R0:W-:Y:S01]  /*5480*/  STG.E.U8 desc[UR36][R8.64], R3 ;  /* 0x0000000308007986 */ /* 0x0001e2000c101124 */
[----:B------:R-:W-:Y:S05]  /*5490*/  BRA `(.L_x_5968) ;  /* 0x00000004009c7947 */ /* 0x000fea0003800000 */
.L_x_5978:
[----:B------:R-:W-:-:S05]  /*54a0*/  F2FP.BF16.F32.PACK_AB R18, RZ, R18 ;  /* 0x00000012ff12723e */ /* 0x000fca00000010ff */
[----:B------:R0:W-:Y:S01]  /*54b0*/  STG.E.U16 desc[UR36][R8.64], R18 ;  /* 0x0000001208007986 */ /* 0x0001e2000c101524 */
[----:B------:R-:W-:Y:S05]  /*54c0*/  BRA `(.L_x_5968) ;  /* 0x0000000400907947 */ /* 0x000fea0003800000 */
.L_x_5975:
        /* <DEDUP_REMOVED lines=11> */
.L_x_5987:
        /* <DEDUP_REMOVED lines=16> */
.L_x_5990:
[----:B------:R-:W-:-:S04]  /*5680*/  LOP3.LUT R18, R18, 0x80000000, RZ, 0xc0, !PT ;  /* 0x8000000012127812 */ /* 0x000fc800078ec0ff */
[----:B------:R-:W-:-:S04]  /*5690*/  SHF.R.U32.HI R3, RZ, 0x18, R18 ;  /* 0x00000018ff037819 */ /* 0x000fc80000011612 */
[----:B------:R-:W-:-:S04]  /*56a0*/  LOP3.LUT R0, R0, R3, RZ, 0xfc, !PT ;  /* 0x0000000300007212 */ /* 0x000fc800078efcff */
[----:B------:R-:W-:-:S07]  /*56b0*/  PRMT R4, R0, 0x7610, R4 ;  /* 0x0000761000047816 */ /* 0x000fce0000000004 */
.L_x_5989:
[----:B------:R-:W-:Y:S05]  /*56c0*/  BSYNC B0 ;  /* 0x0000000000007941 */ /* 0x000fea0003800000 */
.L_x_5988:
[----:B------:R4:W-:Y:S01]  /*56d0*/  STG.E.U8 desc[UR36][R8.64], R4 ;  /* 0x0000000408007986 */ /* 0x0009e2000c101124 */
[----:B------:R-:W-:Y:S05]  /*56e0*/  BRA `(.L_x_5968) ;  /* 0x0000000400087947 */ /* 0x000fea0003800000 */
.L_x_5986:
        /* <DEDUP_REMOVED lines=16> */
.L_x_5993:
[----:B------:R-:W-:-:S04]  /*57f0*/  LOP3.LUT R18, R18, 0x80000000, RZ, 0xc0, !PT ;  /* 0x8000000012127812 */ /* 0x000fc800078ec0ff */
[----:B------:R-:W-:-:S04]  /*5800*/  SHF.R.U32.HI R3, RZ, 0x18, R18 ;  /* 0x00000018ff037819 */ /* 0x000fc80000011612 */
[----:B------:R-:W-:-:S04]  /*5810*/  LOP3.LUT R0, R0, R3, RZ, 0xfc, !PT ;  /* 0x0000000300007212 */ /* 0x000fc800078efcff */
[----:B------:R-:W-:-:S07]  /*5820*/  PRMT R4, R0, 0x7610, R4 ;  /* 0x0000761000047816 */ /* 0x000fce0000000004 */
.L_x_5992:
[----:B------:R-:W-:Y:S05]  /*5830*/  BSYNC B0 ;  /* 0x0000000000007941 */ /* 0x000fea0003800000 */
.L_x_5991:
[----:B------:R0:W-:Y:S01]  /*5840*/  STG.E.U8 desc[UR36][R8.64], R4 ;  /* 0x0000000408007986 */ /* 0x0001e2000c101124 */
[----:B------:R-:W-:Y:S05]  /*5850*/  BRA `(.L_x_5968) ;  /* 0x0000000000ac7947 */ /* 0x000fea0003800000 */
.L_x_5985:
        /* <DEDUP_REMOVED lines=21> */
.L_x_5967:
        /* <DEDUP_REMOVED lines=16> */
.L_x_5996:
[----:B------:R-:W-:Y:S05]  /*5ab0*/  BRA `(.L_x_5968) ;  /* 0x0000000000147947 */ /* 0x000fea0003800000 */
.L_x_5995:
[----:B------:R-:W0:Y:S02]  /*5ac0*/  F2I.U64.TRUNC R4, R19 ;  /* 0x0000001300047311 */ /* 0x000e24000020d800 */
[----:B0-----:R2:W-:Y:S01]  /*5ad0*/  STG.E.64 desc[UR36][R8.64], R4 ;  /* 0x0000000408007986 */ /* 0x0015e2000c101b24 */
[----:B------:R-:W-:Y:S05]  /*5ae0*/  BRA `(.L_x_5968) ;  /* 0x0000000000087947 */ /* 0x000fea0003800000 */
.L_x_5994:
[----:B------:R-:W0:Y:S02]  /*5af0*/  F2I.U32.TRUNC.NTZ R19, R19 ;  /* 0x0000001300137305 */ /* 0x000e24000020f000 */
[----:B0-----:R0:W-:Y:S02]  /*5b00*/  STG.E desc[UR36][R8.64], R19 ;  /* 0x0000001308007986 */ /* 0x0011e4000c101924 */
.L_x_5968:
        /* <DEDUP_REMOVED lines=24> */
.L_x_6000:
[----:B------:R-:W0:Y:S02]  /*5c90*/  F2I.S64.TRUNC R4, R23 ;  /* 0x0000001700047311 */ /* 0x000e24000020d900 */
[----:B0-----:R0:W-:Y:S01]  /*5ca0*/  STG.E.U8 desc[UR36][R8.64], R4 ;  /* 0x0000000408007986 */ /* 0x0011e2000c101124 */
[----:B------:R-:W-:Y:S05]  /*5cb0*/  BRA `(.L_x_6002) ;  /* 0x0000000c00407947 */ /* 0x000fea0003800000 */
.L_x_5999:
        /* <DEDUP_REMOVED lines=9> */
.L_x_6004:
[----:B------:R-:W0:Y:S02]  /*5d50*/  F2I.TRUNC.NTZ R23, R23 ;  /* 0x0000001700177305 */ /* 0x000e24000020f100 */
[----:B0-----:R4:W-:Y:S01]  /*5d60*/  STG.E desc[UR36][R8.64], R23 ;  /* 0x0000001708007986 */ /* 0x0019e2000c101924 */
[----:B------:R-:W-:Y:S05]  /*5d70*/  BRA `(.L_x_6002) ;  /* 0x0000000c00107947 */ /* 0x000fea0003800000 */
.L_x_6003:
[----:B------:R-:W0:Y:S02]  /*5d80*/  F2I.TRUNC.NTZ R23, R23 ;  /* 0x0000001700177305 */ /* 0x000e24000020f100 */
[----:B0-----:R2:W-:Y:S01]  /*5d90*/  STG.E.U16 desc[UR36][R8.64], R23 ;  /* 0x0000001708007986 */ /* 0x0015e2000c101524 */
[----:B------:R-:W-:Y:S05]  /*5da0*/  BRA `(.L_x_6002) ;  /* 0x0000000c00047947 */ /* 0x000fea0003800000 */
.L_x_5998:
        /* <DEDUP_REMOVED lines=8> */
.L_x_6006:
[----:B------:R-:W-:-:S05]  /*5e30*/  F2FP.F16.F32.PACK_AB R22, RZ, R22 ;  /* 0x00000016ff16723e */ /* 0x000fca00000000ff */
[----:B------:R0:W-:Y:S01]  /*5e40*/  STG.E.U16 desc[UR36][R8.64], R22 ;  /* 0x0000001608007986 */ /* 0x0001e2000c101524 */
[----:B------:R-:W-:Y:S05]  /*5e50*/  BRA `(.L_x_6002) ;  /* 0x0000000800d87947 */ /* 0x000fea0003800000 */
.L_x_6005:
        /* <DEDUP_REMOVED lines=9> */
.L_x_6008:
[----:B------:R-:W-:-:S04]  /*5ef0*/  F2FP.F16.F32.PACK_AB R3, RZ, R22 ;  /* 0x00000016ff03723e */ /* 0x000fc800000000ff */
[----:B------:R-:W-:-:S05]  /*5f00*/  PRMT R3, R3, 0x5410, RZ ;  /* 0x0000541003037816 */ /* 0x000fca00000000ff */
[----:B------:R0:W-:Y:S01]  /*5f10*/  STG.E desc[UR36][R8.64], R3 ;  /* 0x0000000308007986 */ /* 0x0001e2000c101924 */
[----:B------:R-:W-:Y:S05]  /*5f20*/  BRA `(.L_x_6002) ;  /* 0x0000000800a47947 */ /* 0x000fea0003800000 */
.L_x_6007:
[----:B------:R-:W-:-:S06]  /*5f30*/  FMUL.FTZ R4, R22, 1 ;  /* 0x3f80000016047820 */ /* 0x000fcc0000410000 */
[----:B------:R-:W0:Y:S02]  /*5f40*/  F2F.F64.F32 R4, R4 ;  /* 0x0000000400047310 */ /* 0x000e240000201800 */
[----:B0-----:R0:W-:Y:S01]  /*5f50*/  STG.E.64 desc[UR36][R8.64], R4 ;  /* 0x0000000408007986 */ /* 0x0011e2000c101b24 */
[----:B------:R-:W-:Y:S05]  /*5f60*/  BRA `(.L_x_6002) ;  /* 0x0000000800947947 */ /* 0x000fea0003800000 */
.L_x_5997:
        /* <DEDUP_REMOVED lines=12> */
.L_x_6011:
[----:B------:R-:W-:Y:S01]  /*6030*/  FMUL.FTZ R4, R22, 1 ;  /* 0x3f80000016047820 */ /* 0x000fe20000410000 */
[----:B------:R-:W-:-:S05]  /*6040*/  CS2R R6, SRZ ;  /* 0x0000000000067805 */ /* 0x000fca000001ff00 */
[----:B------:R-:W0:Y:S02]  /*6050*/  F2F.F64.F32 R4, R4 ;  /* 0x0000000400047310 */ /* 0x000e240000201800 */
[----:B0-----:R0:W-:Y:S01]  /*6060*/  STG.E.128 desc[UR36][R8.64], R4 ;  /* 0x0000000408007986 */ /* 0x0011e2000c101d24 */
[----:B------:R-:W-:Y:S05]  /*6070*/  BRA `(.L_x_6002) ;  /* 0x0000000800507947 */ /* 0x000fea0003800000 */
.L_x_6010:
        /* <DEDUP_REMOVED lines=20> */
.L_x_6015:
[----:B------:R-:W-:Y:S05]  /*61c0*/  BSYNC B0 ;  /* 0x0000000000007941 */ /* 0x000fea0003800000 */
.L_x_6014:
[----:B------:R-:W-:-:S05]  /*61d0*/  LOP3.LUT R5, R0, R5, RZ, 0xfc, !PT ;  /* 0x0000000500057212 */ /* 0x000fca00078efcff */
[----:B------:R0:W-:Y:S01]  /*61e0*/  STG.E.U8 desc[UR36][R8.64], R5 ;  /* 0x0000000508007986 */ /* 0x0001e2000c101124 */
[----:B------:R-:W-:Y:S05]  /*61f0*/  BRA `(.L_x_6002) ;  /* 0x0000000400f07947 */ /* 0x000fea0003800000 */
.L_x_6013:
        /* <DEDUP_REMOVED lines=12> */
.L_x_6017:
[----:B------:R-:W-:Y:S01]  /*62c0*/  IMAD.MOV.U32 R0, RZ, RZ, 0x7f ;  /* 0x0000007fff007424 */ /* 0x000fe200078e00ff */
[----:B------:R-:W-:-:S04]  /*62d0*/  ISETP.GT.U32.AND P0, PT, R4, 0x7f800000, PT ;  /* 0x7f8000000400780c */ /* 0x000fc80003f04070 */
[----:B------:R-:W-:-:S09]  /*62e0*/  SEL R0, R0, 0x7c, P0 ;  /* 0x0000007c00007807 */ /* 0x000fd20000000000 */
.L_x_6018:
[----:B------:R-:W-:Y:S05]  /*62f0*/  BSYNC B0 ;  /* 0x0000000000007941 */ /* 0x000fea0003800000 */
.L_x_6016:
[----:B------:R-:W-:-:S04]  /*6300*/  LOP3.LUT R22, R22, 0x80000000, RZ, 0xc0, !PT ;  /* 0x8000000016167812 */ /* 0x000fc800078ec0ff */
[----:B------:R-:W-:-:S04]  /*6310*/  SHF.R.U32.HI R3, RZ, 0x18, R22 ;  /* 0x00000018ff037819 */ /* 0x000fc80000011616 */
[----:B------:R-:W-:-:S05]  /*6320*/  LOP3.LUT R3, R0, R3, RZ, 0xfc, !PT ;  /* 0x0000000300037212 */ /* 0x000fca00078efcff */
[----:B------:R0:W-:Y:S01]  /*6330*/  STG.E.U8 desc[UR36][R8.64], R3 ;  /* 0x0000000308007986 */ /* 0x0001e2000c101124 */
[----:B------:R-:W-:Y:S05]  /*6340*/  BRA `(.L_x_6002) ;  /* 0x00000004009c7947 */ /* 0x000fea0003800000 */
.L_x_6012:
[----:B------:R-:W-:-:S05]  /*6350*/  F2FP.BF16.F32.PACK_AB R22, RZ, R22 ;  /* 0x00000016ff16723e */ /* 0x000fca00000010ff */
[----:B------:R0:W-:Y:S01]  /*6360*/  STG.E.U16 desc[UR36][R8.64], R22 ;  /* 0x0000001608007986 */ /* 0x0001e2000c101524 */
[----:B------:R-:W-:Y:S05]  /*6370*/  BRA `(.L_x_6002) ;  /* 0x0000000400907947 */ /* 0x000fea0003800000 */
.L_x_6009:
        /* <DEDUP_REMOVED lines=11> */
.L_x_6021:
        /* <DEDUP_REMOVED lines=16> */
.L_x_6024:
[----:B------:R-:W-:-:S04]  /*6530*/  LOP3.LUT R22, R22, 0x80000000, RZ, 0xc0, !PT ;  /* 0x8000000016167812 */ /* 0x000fc800078ec0ff */
[----:B------:R-:W-:-:S04]  /*6540*/  SHF.R.U32.HI R3, RZ, 0x18, R22 ;  /* 0x00000018ff037819 */ /* 0x000fc80000011616 */
[----:B------:R-:W-:-:S04]  /*6550*/  LOP3.LUT R0, R0, R3, RZ, 0xfc, !PT ;  /* 0x0000000300007212 */ /* 0x000fc800078efcff */
[----:B------:R-:W-:-:S07]  /*6560*/  PRMT R4, R0, 0x7610, R4 ;  /* 0x0000761000047816 */ /* 0x000fce0000000004 */
.L_x_6023:
[----:B------:R-:W-:Y:S05]  /*6570*/  BSYNC B0 ;  /* 0x0000000000007941 */ /* 0x000fea0003800000 */
.L_x_6022:
[----:B------:R0:W-:Y:S01]  /*6580*/  STG.E.U8 desc[UR36][R8.64], R4 ;  /* 0x0000000408007986 */ /* 0x0001e2000c101124 */
[----:B------:R-:W-:Y:S05]  /*6590*/  BRA `(.L_x_6002) ;  /* 0x0000000400087947 */ /* 0x000fea0003800000 */
.L_x_6020:
        /* <DEDUP_REMOVED lines=16> */
.L_x_6027:
[----:B------:R-:W-:-:S04]  /*66a0*/  LOP3.LUT R22, R22, 0x80000000, RZ, 0xc0, !PT ;  /* 0x8000000016167812 */ /* 0x000fc800078ec0ff */
[----:B------:R-:W-:-:S04]  /*66b0*/  SHF.R.U32.HI R3, RZ, 0x18, R22 ;  /* 0x00000018ff037819 */ /* 0x000fc80000011616 */
[----:B------:R-:W-:-:S04]  /*66c0*/  LOP3.LUT R0, R0, R3, RZ, 0xfc, !PT ;  /* 0x0000000300007212 */ /* 0x000fc800078efcff */
[----:B------:R-:W-:-:S07]  /*66d0*/  PRMT R4, R0, 0x7610, R4 ;  /* 0x0000761000047816 */ /* 0x000fce0000000004 */
.L_x_6026:
[----:B------:R-:W-:Y:S05]  /*66e0*/  BSYNC B0 ;  /* 0x0000000000007941 */ /* 0x000fea0003800000 */
.L_x_6025:
[----:B------:R0:W-:Y:S01]  /*66f0*/  STG.E.U8 desc[UR36][R8.64], R4 ;  /* 0x0000000408007986 */ /* 0x0001e2000c101124 */
[----:B------:R-:W-:Y:S05]  /*6700*/  BRA `(.L_x_6002) ;  /* 0x0000000000ac7947 */ /* 0x000fea0003800000 */
.L_x_6019:
        /* <DEDUP_REMOVED lines=21> */
.L_x_6001:
        /* <DEDUP_REMOVED lines=16> */
.L_x_6030:
[----:B------:R-:W-:Y:S05]  /*6960*/  BRA `(.L_x_6002) ;  /* 0x0000000000147947 */ /* 0x000fea0003800000 */
.L_x_6029:
[----:B------:R-:W0:Y:S02]  /*6970*/  F2I.U64.TRUNC R4, R23 ;  /* 0x0000001700047311 */ /* 0x000e24000020d800 */
[----:B0-----:R0:W-:Y:S01]  /*6980*/  STG.E.64 desc[UR36][R8.64], R4 ;  /* 0x0000000408007986 */ /* 0x0011e2000c101b24 */
[----:B------:R-:W-:Y:S05]  /*6990*/  BRA `(.L_x_6002) ;  /* 0x0000000000087947 */ /* 0x000fea0003800000 */
.L_x_6028:
[----:B------:R-:W0:Y:S02]  /*69a0*/  F2I.U32.TRUNC.NTZ R23, R23 ;  /* 0x0000001700177305 */ /* 0x000e24000020f000 */
[----:B0-----:R0:W-:Y:S02]  /*69b0*/  STG.E desc[UR36][R8.64], R23 ;  /* 0x0000001708007986 */ /* 0x0011e4000c101924 */
.L_x_6002:
[----:B------:R-:W-:-:S07]  /*69c0*/  VIADD R26, R26, 0x80 ;  /* 0x000000801a1a7836 */ /* 0x000fce0000000000 */
.L_x_5962:
[----:B------:R-:W-:Y:S05]  /*69d0*/  BSYNC B6 ;  /* 0x0000000000067941 */ /* 0x000fea0003800000 */
.L_x_5961:
[----:B------:R-:W-:-:S13]  /*69e0*/  ISETP.GE.AND P0, PT, R26, R25, PT ;  /* 0x000000191a00720c */ /* 0x000fda0003f06270 */
[----:B------:R-:W-:Y:S05]  /*69f0*/  @P0 EXIT ;  /* 0x000000000000094d */ /* 0x000fea0003800000 */
[----:B0-2-4-:R-:W0:Y:S01]  /*6a00*/  LDC.64 R4, c[0x0][0x220] ;  /* 0x00008800ff047b82 */ /* 0x015e220000000a00 */
[----:B-1----:R-:W-:Y:S01]  /*6a10*/  PRMT R0, R16, 0x9910, RZ ;  /* 0x0000991010007816 */ /* 0x002fe200000000ff */
        /* <DEDUP_REMOVED lines=18> */
.L_x_6034:
[----:B------:R-:W0:Y:S02]  /*6b40*/  F2I.S64.TRUNC R4, R17 ;  /* 0x0000001100047311 */ /* 0x000e24000020d900 */
[----:B0-----:R-:W-:Y:S01]  /*6b50*/  STG.E.U8 desc[UR36][R2.64], R4 ;  /* 0x0000000402007986 */ /* 0x001fe2000c101124 */
[----:B------:R-:W-:Y:S05]  /*6b60*/  EXIT ;  /* 0x000000000000794d */ /* 0x000fea0003800000 */
.L_x_6033:
        /* <DEDUP_REMOVED lines=9> */
.L_x_6037:
[----:B------:R-:W0:Y:S02]  /*6c00*/  F2I.TRUNC.NTZ R17, R17 ;  /* 0x0000001100117305 */ /* 0x000e24000020f100 */
[----:B0-----:R-:W-:Y:S01]  /*6c10*/  STG.E desc[UR36][R2.64], R17 ;  /* 0x0000001102007986 */ /* 0x001fe2000c101924 */
[----:B------:R-:W-:Y:S05]  /*6c20*/  EXIT ;  /* 0x000000000000794d */ /* 0x000fea0003800000 */
.L_x_6036:
[----:B------:R-:W0:Y:S02]  /*6c30*/  F2I.TRUNC.NTZ R17, R17 ;  /* 0x0000001100117305 */ /* 0x000e24000020f100 */
[----:B0-----:R-:W-:Y:S01]  /*6c40*/  STG.E.U16 desc[UR36][R2.64], R17 ;  /* 0x0000001102007986 */ /* 0x001fe2000c101524 */
[----:B------:R-:W-:Y:S05]  /*6c50*/  EXIT ;  /* 0x000000000000794d */ /* 0x000fea0003800000 */
.L_x_6032:
[----:B------:R-:W-:-:S13]  /*6c60*/  ISETP.GT.AND P0, PT, R0, 0x6, PT ;  /* 0x000000060000780c */ /* 0x000fda0003f04270 */
[----:B------:R-:W-:Y:S05]  /*6c70*/  @P0 BRA `(.L_x_6038) ;  /* 0x0000000000240947 */ /* 0x000fea0003800000 */
[----:B------:R-:W-:-:S13]  /*6c80*/  ISETP.NE.AND P0, PT, R0, 0x5, PT ;  /* 0x000000050000780c */ /* 0x000fda0003f05270 */
[----:B------:R-:W-:Y:S05]  /*6c90*/  @!P0 BRA `(.L_x_6039) ;  /* 0x0000000000108947 */ /* 0x000fea0003800000 */
[----:B------:R-:W-:-:S13]  /*6ca0*/  ISETP.NE.AND P0, PT, R0, 0x6, PT ;  /* 0x000000060000780c */ /* 0x000fda0003f05270 */
[----:B------:R-:W-:Y:S05]  /*6cb0*/  @P0 BRA `(.L_x_6035) ;  /* 0x0000000800940947 */ /* 0x000fea0003800000 */
[----:B---3--:R-:W-:Y:S01]  /*6cc0*/  STG.E desc[UR36][R2.64], R24 ;  /* 0x0000001802007986 */ /* 0x008fe2000c101924 */
[----:B------:R-:W-:Y:S05]  /*6cd0*/  EXIT ;  /* 0x000000000000794d */ /* 0x000fea0003800000 */
.L_x_6039:
[----:B---3--:R-:W-:-:S05]  /*6ce0*/  F2FP.F16.F32.PACK_AB R24, RZ, R24 ;  /* 0x00000018ff18723e */ /* 0x008fca00000000ff */
[----:B------:R-:W-:Y:S01]  /*6cf0*/  STG.E.U16 desc[UR36][R2.64], R24 ;  /* 0x0000001802007986 */ /* 0x000fe2000c101524 */
[----:B------:R-:W-:Y:S05]  /*6d00*/  EXIT ;  /* 0x000000000000794d */ /* 0x000fea0003800000 */
.L_x_6038:
[----:B------:R-:W-:-:S13]  /*6d10*/  ISETP.NE.AND P0, PT, R0, 0x7, PT ;  /* 0x000000070000780c */ /* 0x000fda0003f05270 */
[----:B------:R-:W-:Y:S05]  /*6d20*/  @!P0 BRA `(.L_x_6040) ;  /* 0x00000000002c8947 */ /* 0x000fea0003800000 */
[----:B------:R-:W-:-:S13]  /*6d30*/  ISETP.NE.AND P0, PT, R0, 0x8, PT ;  /* 0x000000080000780c */ /* 0x000fda0003f05270 */
[----:B------:R-:W-:Y:S05]  /*6d40*/  @!P0 BRA `(.L_x_6041) ;  /* 0x0000000000148947 */ /* 0x000fea0003800000 */
[----:B------:R-:W-:-:S13]  /*6d50*/  ISETP.NE.AND P0, PT, R0, 0x9, PT ;  /* 0x000000090000780c */ /* 0x000fda0003f05270 */
[----:B------:R-:W-:Y:S05]  /*6d60*/  @P0 BRA `(.L_x_6035) ;  /* 0x0000000800680947 */ /* 0x000fea0003800000 */
[----:B------:R-:W-:-:S05]  /*6d70*/  IMAD.MOV.U32 R25, RZ, RZ, RZ ;  /* 0x000000ffff197224 */ /* 0x000fca00078e00ff */
[----:B---3--:R-:W-:Y:S01]  /*6d80*/  STG.E.64 desc[UR36][R2.64], R24 ;  /* 0x0000001802007986 */ /* 0x008fe2000c101b24 */
[----:B------:R-:W-:Y:S05]  /*6d90*/  EXIT ;  /* 0x000000000000794d */ /* 0x000fea0003800000 */
.L_x_6041:
[----:B---3--:R-:W-:-:S04]  /*6da0*/  F2FP.F16.F32.PACK_AB R5, RZ, R24 ;  /* 0x00000018ff05723e */ /* 0x008fc800000000ff */
[----:B------:R-:W-:-:S05]  /*6db0*/  PRMT R5, R5, 0x5410, RZ ;  /* 0x0000541005057816 */ /* 0x000fca00000000ff */
[----:B------:R-:W-:Y:S01]  /*6dc0*/  STG.E desc[UR36][R2.64], R5 ;  /* 0x0000000502007986 */ /* 0x000fe2000c101924 */
[----:B------:R-:W-:Y:S05]  /*6dd0*/  EXIT ;  /* 0x000000000000794d */ /* 0x000fea0003800000 */
.L_x_6040:
[----:B---3--:R-:W-:-:S06]  /*6de0*/  FMUL.FTZ R4, R24, 1 ;  /* 0x3f80000018047820 */ /* 0x008fcc0000410000 */
[----:B------:R-:W0:Y:S02]  /*6df0*/  F2F.F64.F32 R4, R4 ;  /* 0x0000000400047310 */ /* 0x000e240000201800 */
[----:B0-----:R-:W-:Y:S01]  /*6e00*/  STG.E.64 desc[UR36][R2.64], R4 ;  /* 0x0000000402007986 */ /* 0x001fe2000c101b24 */
[----:B------:R-:W-:Y:S05]  /*6e10*/  EXIT ;  /* 0x000000000000794d */ /* 0x000fea0003800000 */
.L_x_6031:
        /* <DEDUP_REMOVED lines=8> */
[----:B---3--:R-:W-:-:S04]  /*6ea0*/  FSETP.NEU.FTZ.AND P0, PT, R24, RZ, PT ;  /* 0x000000ff1800720b */ /* 0x008fc80003f1d000 */
[----:B------:R-:W-:-:S05]  /*6eb0*/  SEL R5, RZ, 0x1, !P0 ;  /* 0x00000001ff057807 */ /* 0x000fca0004000000 */
[----:B------:R-:W-:Y:S01]  /*6ec0*/  STG.E.U8 desc[UR36][R2.64], R5 ;  /* 0x0000000502007986 */ /* 0x000fe2000c101124 */
[----:B------:R-:W-:Y:S05]  /*6ed0*/  EXIT ;  /* 0x000000000000794d */ /* 0x000fea0003800000 */
.L_x_6044:
[----:B---3--:R-:W-:Y:S01]  /*6ee0*/  FMUL.FTZ R4, R24, 1 ;  /* 0x3f80000018047820 */ /* 0x008fe20000410000 */
[----:B------:R-:W-:-:S05]  /*6ef0*/  CS2R R6, SRZ ;  /* 0x0000000000067805 */ /* 0x000fca000001ff00 */
[----:B------:R-:W0:Y:S02]  /*6f00*/  F2F.F64.F32 R4, R4 ;  /* 0x0000000400047310 */ /* 0x000e240000201800 */
[----:B0-----:R-:W-:Y:S01]  /*6f10*/  STG.E.128 desc[UR36][R2.64], R4 ;  /* 0x0000000402007986 */ /* 0x001fe2000c101d24 */
[----:B------:R-:W-:Y:S05]  /*6f20*/  EXIT ;  /* 0x000000000000794d */ /* 0x000fea0003800000 */
.L_x_6043:
[----:B------:R-:W-:-:S13]  /*6f30*/  ISETP.NE.AND P0, PT, R0, 0xf, PT ;  /* 0x0000000f0000780c */ /* 0x000fda0003f05270 */
[----:B------:R-:W-:Y:S05]  /*6f40*/  @!P0 BRA `(.L_x_6045) ;  /* 0x0000000000ac8947 */ /* 0x000fea0003800000 */
[----:B------:R-:W-:-:S13]  /*6f50*/  ISETP.NE.AND P0, PT, R0, 0x17, PT ;  /* 0x000000170000780c */ /* 0x000fda0003f05270 */
[----:B------:R-:W-:Y:S05]  /*6f60*/  @!P0 BRA `(.L_x_6046) ;  /* 0x0000000000508947 */ /* 0x000fea0003800000 */
[----:B------:R-:W-:-:S13]  /*6f70*/  ISETP.NE.AND P0, PT, R0, 0x18, PT ;  /* 0x000000180000780c */ /* 0x000fda0003f05270 */
[----:B------:R-:W-:Y:S05]  /*6f80*/  @P0 BRA `(.L_x_6035) ;  /* 0x0000000400e00947 */ /* 0x000fea0003800000 */
[C---:B---3--:R-:W-:Y:S01]  /*6f90*/  LOP3.LUT R4, R24.reuse, 0x7fffffff, RZ, 0xc0, !PT ;  /* 0x7fffffff18047812 */ /* 0x048fe200078ec0ff */
        /* <DEDUP_REMOVED lines=13> */
.L_x_6048:
[----:B------:R-:W-:Y:S05]  /*7070*/  BSYNC B0 ;  /* 0x0000000000007941 */ /* 0x000fea0003800000 */
.L_x_6047:
[----:B------:R-:W-:-:S05]  /*7080*/  LOP3.LUT R7, R0, R7, RZ, 0xfc, !PT ;  /* 0x0000000700077212 */ /* 0x000fca00078efcff */
[----:B------:R-:W-:Y:S01]  /*7090*/  STG.E.U8 desc[UR36][R2.64], R7 ;  /* 0x0000000702007986 */ /* 0x000fe2000c101124 */
[----:B------:R-:W-:Y:S05]  /*70a0*/  EXIT ;  /* 0x000000000000794d */ /* 0x000fea0003800000 */
.L_x_6046:
[----:B---3--:R-:W-:Y:S01]  /*70b0*/  LOP3.LUT R4, R24, 0x7fffffff, RZ, 0xc0, !PT ;  /* 0x7fffffff18047812 */ /* 0x008fe200078ec0ff */
        /* <DEDUP_REMOVED lines=11> */
.L_x_6050:
[----:B------:R-:W-:Y:S01]  /*7170*/  IMAD.MOV.U32 R0, RZ, RZ, 0x7f ;  /* 0x0000007fff007424 */ /* 0x000fe200078e00ff */
[----:B------:R-:W-:-:S04]  /*7180*/  ISETP.GT.U32.AND P0, PT, R4, 0x7f800000, PT ;  /* 0x7f8000000400780c */ /* 0x000fc80003f04070 */
[----:B------:R-:W-:-:S09]  /*7190*/  SEL R0, R0, 0x7c, P0 ;  /* 0x0000007c00007807 */ /* 0x000fd20000000000 */
.L_x_6051:
[----:B------:R-:W-:Y:S05]  /*71a0*/  BSYNC B0 ;  /* 0x0000000000007941 */ /* 0x000fea0003800000 */
.L_x_6049:
[----:B------:R-:W-:-:S04]  /*71b0*/  LOP3.LUT R24, R24, 0x80000000, RZ, 0xc0, !PT ;  /* 0x8000000018187812 */ /* 0x000fc800078ec0ff */
[----:B------:R-:W-:-:S04]  /*71c0*/  SHF.R.U32.HI R5, RZ, 0x18, R24 ;  /* 0x00000018ff057819 */ /* 0x000fc80000011618 */
[----:B------:R-:W-:-:S05]  /*71d0*/  LOP3.LUT R5, R0, R5, RZ, 0xfc, !PT ;  /* 0x0000000500057212 */ /* 0x000fca00078efcff */
[----:B------:R-:W-:Y:S01]  /*71e0*/  STG.E.U8 desc[UR36][R2.64], R5 ;  /* 0x0000000502007986 */ /* 0x000fe2000c101124 */
[----:B------:R-:W-:Y:S05]  /*71f0*/  EXIT ;  /* 0x000000000000794d */ /* 0x000fea0003800000 */
.L_x_6045:
[----:B---3--:R-:W-:-:S05]  /*7200*/  F2FP.BF16.F32.PACK_AB R24, RZ, R24 ;  /* 0x00000018ff18723e */ /* 0x008fca00000010ff */
[----:B------:R-:W-:Y:S01]  /*7210*/  STG.E.U16 desc[UR36][R2.64], R24 ;  /* 0x0000001802007986 */ /* 0x000fe2000c101524 */
[----:B------:R-:W-:Y:S05]  /*7220*/  EXIT ;  /* 0x000000000000794d */ /* 0x000fea0003800000 */
.L_x_6042:
        /* <DEDUP_REMOVED lines=11> */
.L_x_6054:
[----:B---3--:R-:W-:Y:S01]  /*72e0*/  LOP3.LUT R5, R24, 0x7fffffff, RZ, 0xc0, !PT ;  /* 0x7fffffff18057812 */ /* 0x008fe200078ec0ff */
        /* <DEDUP_REMOVED lines=15> */
.L_x_6057:
[----:B------:R-:W-:-:S04]  /*73e0*/  LOP3.LUT R24, R24, 0x80000000, RZ, 0xc0, !PT ;  /* 0x8000000018187812 */ /* 0x000fc800078ec0ff */
[----:B------:R-:W-:-:S04]  /*73f0*/  SHF.R.U32.HI R5, RZ, 0x18, R24 ;  /* 0x00000018ff057819 */ /* 0x000fc80000011618 */
[----:B------:R-:W-:-:S04]  /*7400*/  LOP3.LUT R4, R4, R5, RZ, 0xfc, !PT ;  /* 0x0000000504047212 */ /* 0x000fc800078efcff */
[----:B------:R-:W-:-:S07]  /*7410*/  PRMT R0, R4, 0x7610, R0 ;  /* 0x0000761004007816 */ /* 0x000fce0000000000 */
.L_x_6056:
[----:B------:R-:W-:Y:S05]  /*7420*/  BSYNC B0 ;  /* 0x0000000000007941 */ /* 0x000fea0003800000 */
.L_x_6055:
[----:B------:R-:W-:Y:S01]  /*7430*/  STG.E.U8 desc[UR36][R2.64], R0 ;  /* 0x0000000002007986 */ /* 0x000fe2000c101124 */
[----:B------:R-:W-:Y:S05]  /*7440*/  EXIT ;  /* 0x000000000000794d */ /* 0x000fea0003800000 */
.L_x_6053:
        /* <DEDUP_REMOVED lines=16> */
.L_x_6060:
[----:B------:R-:W-:-:S04]  /*7550*/  LOP3.LUT R24, R24, 0x80000000, RZ, 0xc0, !PT ;  /* 0x8000000018187812 */ /* 0x000fc800078ec0ff */
[----:B------:R-:W-:-:S04]  /*7560*/  SHF.R.U32.HI R5, RZ, 0x18, R24 ;  /* 0x00000018ff057819 */ /* 0x000fc80000011618 */
[----:B------:R-:W-:-:S04]  /*7570*/  LOP3.LUT R4, R4, R5, RZ, 0xfc, !PT ;  /* 0x0000000504047212 */ /* 0x000fc800078efcff */
[----:B------:R-:W-:-:S07]  /*7580*/  PRMT R0, R4, 0x7610, R0 ;  /* 0x0000761004007816 */ /* 0x000fce0000000000 */
.L_x_6059:
[----:B------:R-:W-:Y:S05]  /*7590*/  BSYNC B0 ;  /* 0x0000000000007941 */ /* 0x000fea0003800000 */
.L_x_6058:
[----:B------:R-:W-:Y:S01]  /*75a0*/  STG.E.U8 desc[UR36][R2.64], R0 ;  /* 0x0000000002007986 */ /* 0x000fe2000c101124 */
[----:B------:R-:W-:Y:S05]  /*75b0*/  EXIT ;  /* 0x000000000000794d */ /* 0x000fea0003800000 */
.L_x_6052:
[----:B------:R-:W-:-:S13]  /*75c0*/  ISETP.NE.AND P0, PT, R0, 0x1c, PT ;  /* 0x0000001c0000780c */ /* 0x000fda0003f05270 */
[----:B------:R-:W-:Y:S05]  /*75d0*/  @!P0 BRA `(.L_x_6061) ;  /* 0x00000000009c8947 */ /* 0x000fea0003800000 */
[----:B------:R-:W-:-:S13]  /*75e0*/  ISETP.NE.AND P0, PT, R0, 0x1d, PT ;  /* 0x0000001d0000780c */ /* 0x000fda0003f05270 */
[----:B------:R-:W-:Y:S05]  /*75f0*/  @!P0 BRA `(.L_x_6062) ;  /* 0x0000000000888947 */ /* 0x000fea0003800000 */
[----:B------:R-:W-:-:S13]  /*7600*/  ISETP.NE.AND P0, PT, R0, 0x2c, PT ;  /* 0x0000002c0000780c */ /* 0x000fda0003f05270 */
[----:B------:R-:W-:Y:S05]  /*7610*/  @P0 BRA `(.L_x_6035) ;  /* 0x00000000003c0947 */ /* 0x000fea0003800000 */
[----:B---3--:R-:W-:-:S04]  /*7620*/  SHF.R.U32.HI R4, RZ, 0x17, R24 ;  /* 0x00000017ff047819 */ /* 0x008fc80000011618 */
        /* <DEDUP_REMOVED lines=14> */
.L_x_6035:
        /* <DEDUP_REMOVED lines=16> */
.L_x_6063:
[----:B------:R-:W-:Y:S05]  /*7810*/  EXIT ;  /* 0x000000000000794d */ /* 0x000fea0003800000 */
.L_x_6062:
[----:B------:R-:W0:Y:S02]  /*7820*/  F2I.U64.TRUNC R4, R17 ;  /* 0x0000001100047311 */ /* 0x000e24000020d800 */
[----:B0-----:R-:W-:Y:S01]  /*7830*/  STG.E.64 desc[UR36][R2.64], R4 ;  /* 0x0000000402007986 */ /* 0x001fe2000c101b24 */
[----:B------:R-:W-:Y:S05]  /*7840*/  EXIT ;  /* 0x000000000000794d */ /* 0x000fea0003800000 */
.L_x_6061:
[----:B------:R-:W0:Y:S02]  /*7850*/  F2I.U32.TRUNC.NTZ R17, R17 ;  /* 0x0000001100117305 */ /* 0x000e24000020f000 */
[----:B0-----:R-:W-:Y:S01]  /*7860*/  STG.E desc[UR36][R2.64], R17 ;  /* 0x0000001102007986 */ /* 0x001fe2000c101924 */
[----:B------:R-:W-:Y:S05]  /*7870*/  EXIT ;  /* 0x000000000000794d */ /* 0x000fea0003800000 */
.L_x_6064:
        /* <DEDUP_REMOVED lines=16> */
.L_x_22817:


//--------------------- .text._ZN2at6native18elementwise_kernelILi128ELi2EZNS0_22gpu_kernel_impl_nocastINS0_13AUnaryFunctorIfffZZZNS0_15binary_internal21div_trunc_kernel_cudaERNS_18TensorIteratorBaseEENKUlvE1_clEvENKUlvE0_clEvEUlffE_EEEEvS6_RKT_EUliE_EEviT1_ --------------------------
	.section	.text._ZN2at6native18elementwise_kernelILi128ELi2EZNS0_22gpu_kernel_impl_nocastINS0_13AUnaryFunctorIfffZZZNS0_15binary_internal21div_trunc_kernel_cudaERNS_18TensorIteratorBaseEENKUlvE1_clEvENKUlvE0_clEvEUlffE_EEEEvS6_RKT_EUliE_EEviT1_,"ax",@progbits
	.align	128
        .global         _ZN2at6native18elementwise_kernelILi128ELi2EZNS0_22gpu_kernel_impl_nocastINS0_13AUnaryFunctorIfffZZZNS0_15binary_internal21div_trunc_kernel_cudaERNS_18TensorIteratorBaseEENKUlvE1_clEvENKUlvE0_clEvEUlffE_EEEEvS6_RKT_EUliE_EEviT1_
        .type           _ZN2at6native18elementwise_kernelILi128ELi2EZNS0_22gpu_kernel_impl_nocastINS0_13AUnaryFunctorIfffZZZNS0_15binary_internal21div_trunc_kernel_cudaERNS_18TensorIteratorBaseEENKUlvE1_clEvENKUlvE0_clEvEUlffE_EEEEvS6_RKT_EUliE_EEviT1_,@function
        .size           _ZN2at6native18elementwise_kernelILi128ELi2EZNS0_22gpu_kernel_impl_nocastINS0_13AUnaryFunctorIfffZZZNS0_15binary_internal21div_trunc_kernel_cudaERNS_18TensorIteratorBaseEENKUlvE1_clEvENKUlvE0_clEvEUlffE_EEEEvS6_RKT_EUliE_EEviT1_,(.L_x_22818 - _ZN2at6native18elementwise_kernelILi128ELi2EZNS0_22gpu_kernel_impl_nocastINS0_13AUnaryFunctorIfffZZZNS0_15binary_internal21div_trunc_kernel_cudaERNS_18TensorIteratorBaseEENKUlvE1_clEvENKUlvE0_clEvEUlffE_EEEEvS6_RKT_EUliE_EEviT1_)
        .other          _ZN2at6native18elementwise_kernelILi128ELi2EZNS0_22gpu_kernel_impl_nocastINS0_13AUnaryFunctorIfffZZZNS0_15binary_internal21div_trunc_kernel_cudaERNS_18TensorIteratorBaseEENKUlvE1_clEvENKUlvE0_clEvEUlffE_EEEEvS6_RKT_EUliE_EEviT1_,@"STO_CUDA_ENTRY STV_DEFAULT"
_ZN2at6native18elementwise_kernelILi128ELi2EZNS0_22gpu_kernel_impl_nocastINS0_13AUnaryFunctorIfffZZZNS0_15binary_internal21div_trunc_kernel_cudaERNS_18TensorIteratorBaseEENKUlvE1_clEvENKUlvE0_clEvEUlffE_EEEEvS6_RKT_EUliE_EEviT1_:
.text._ZN2at6native18elementwise_kernelILi128ELi2EZNS0_22gpu_kernel_impl_nocastINS0_13AUnaryFunctorIfffZZZNS0_15binary_internal21div_trunc_kernel_cudaERNS_18TensorIteratorBaseEENKUlvE1_clEvENKUlvE0_clEvEUlffE_EEEEvS6_RKT_EUliE_EEviT1_:
        /* <DEDUP_REMOVED lines=312> */
.L_x_6067:
[----:B------:R-:W-:Y:S01]  /*1380*/  ULDC.64 UR8, c[0x0][0x418] ;  /* 0x0001060000087ab9 */ /* 0x000fe20000000a00 */
[----:B------:R-:W-:Y:S01]  /*1390*/  ULDC UR7, c[0x0][0x424] ;  /* 0x0001090000077ab9 */ /* 0x000fe20000000800 */
[----:B------:R-:W-:-:S04]  /*13a0*/  IADD3 R4, P0, R2, UR8, RZ ;  /* 0x0000000802047c10 */ /* 0x000fc8000ff1e0ff */
[----:B------:R-:W-:Y:S01]  /*13b0*/  IADD3.X R5, RZ, UR9, RZ, P0, !PT ;  /* 0x00000009ff057c10 */ /* 0x000fe200087fe4ff */
[----:B------:R-:W-:-:S04]  /*13c0*/  ULDC.64 UR8, c[0x0][0x410] ;  /* 0x0001040000087ab9 */ /* 0x000fc80000000a00 */
[----:B------:R-:W2:Y:S01]  /*13d0*/  LDG.E R4, desc[UR4][R4.64] ;  /* 0x0000000404047981 */ /* 0x000ea2000c1e1900 */
[----:B------:R-:W-:Y:S02]  /*13e0*/  IADD3 R2, P0, R3, UR8, RZ ;  /* 0x0000000803027c10 */ /* 0x000fe4000ff1e0ff */
[----:B------:R-:W-:Y:S02]  /*13f0*/  IADD3 R7, R0, 0x80, RZ ;  /* 0x0000008000077810 */ /* 0x000fe40007ffe0ff */
[----:B------:R-:W-:Y:S01]  /*1400*/  IADD3.X R3, RZ, UR9, RZ, P0, !PT ;  /* 0x00000009ff037c10 */ /* 0x000fe200087fe4ff */
[----:B--2---:R-:W0:Y:S02]  /*1410*/  MUFU.RCP R6, R4 ;  /* 0x0000000400067308 */ /* 0x004e240000001000 */
[----:B0-----:R-:W-:-:S06]  /*1420*/  FMUL.FTZ R6, R6, UR7 ;  /* 0x0000000706067c20 */ /* 0x001fcc0008410000 */
[----:B------:R-:W0:Y:S02]  /*1430*/  FRND.TRUNC R9, R6 ;  /* 0x0000000600097307 */ /* 0x000e24000020d000 */
[----:B0-----:R0:W-:Y:S02]  /*1440*/  STG.E desc[UR4][R2.64], R9 ;  /* 0x0000000902007986 */ /* 0x0011e4000c101904 */
.L_x_6066:
[----:B------:R-:W-:Y:S05]  /*1450*/  BSYNC B0 ;  /* 0x0000000000007941 */ /* 0x000fea0003800000 */
.L_x_6065:
        /* <DEDUP_REMOVED lines=305> */
.L_x_6068:
[----:B------:R-:W-:Y:S02]  /*2770*/  ULDC.64 UR6, c[0x0][0x418] ;  /* 0x0001060000067ab9 */ /* 0x000fe40000000a00 */
[----:B------:R-:W-:Y:S01]  /*2780*/  IADD3 R4, P0, R0, UR6, RZ ;  /* 0x0000000600047c10 */ /* 0x000fe2000ff1e0ff */
[----:B------:R-:W-:-:S03]  /*2790*/  ULDC UR6, c[0x0][0x424] ;  /* 0x0001090000067ab9 */ /* 0x000fc60000000800 */
[----:B------:R-:W-:-:S05]  /*27a0*/  IADD3.X R5, RZ, UR7, RZ, P0, !PT ;  /* 0x00000007ff057c10 */ /* 0x000fca00087fe4ff */
[----:B------:R-:W2:Y:S02]  /*27b0*/  LDG.E R4, desc[UR4][R4.64] ;  /* 0x0000000404047981 */ /* 0x000ea4000c1e1900 */
[----:B--2---:R-:W0:Y:S02]  /*27c0*/  MUFU.RCP R0, R4 ;  /* 0x0000000400007308 */ /* 0x004e240000001000 */
[----:B0-----:R-:W-:Y:S01]  /*27d0*/  FMUL.FTZ R0, R0, UR6 ;  /* 0x0000000600007c20 */ /* 0x001fe20008410000 */
[----:B------:R-:W-:Y:S02]  /*27e0*/  ULDC.64 UR6, c[0x0][0x410] ;  /* 0x0001040000067ab9 */ /* 0x000fe40000000a00 */
[----:B------:R-:W-:-:S03]  /*27f0*/  IADD3 R2, P0, R3, UR6, RZ ;  /* 0x0000000603027c10 */ /* 0x000fc6000ff1e0ff */
[----:B------:R-:W0:Y:S01]  /*2800*/  FRND.TRUNC R7, R0 ;  /* 0x0000000000077307 */ /* 0x000e22000020d000 */
[----:B------:R-:W-:-:S05]  /*2810*/  IADD3.X R3, RZ, UR7, RZ, P0, !PT ;  /* 0x00000007ff037c10 */ /* 0x000fca00087fe4ff */
[----:B0-----:R-:W-:Y:S01]  /*2820*/  STG.E desc[UR4][R2.64], R7 ;  /* 0x0000000702007986 */ /* 0x001fe2000c101904 */
[----:B------:R-:W-:Y:S05]  /*2830*/  EXIT ;  /* 0x000000000000794d */ /* 0x000fea0003800000 */
.L_x_6069:
        /* <DEDUP_REMOVED lines=12> */
.L_x_22818:


//--------------------- .text._ZN2at6native27unrolled_elementwise_kernelINS0_13AUnaryFunctorIfffZZZNS0_15binary_internal21div_trunc_kernel_cudaERNS_18TensorIteratorBaseEENKUlvE1_clEvENKUlvE0_clEvEUlffE_EESt5arrayIPcLm2EELi4E23TrivialOffsetCalculatorILi1EjESE_NS0_6memory15LoadWithoutCastENSF_16StoreWithoutCastEEEviT_T0_T2_T3_T4_T5_ --------------------------
	.section	.text._ZN2at6native27unrolled_elementwise_kernelINS0_13AUnaryFunctorIfffZZZNS0_15binary_internal21div_trunc_kernel_cudaERNS_18TensorIteratorBaseEENKUlvE1_clEvENKUlvE0_clEvEUlffE_EESt5arrayIPcLm2EELi4E23TrivialOffsetCalculatorILi1EjESE_NS0_6memory15LoadWithoutCastENSF_16StoreWithoutCastEEEviT_T0_T2_T3_T4_T5_,"ax",@progbits
	.align	128
        .global         _ZN2at6native27unrolled_elementwise_kernelINS0_13AUnaryFunctorIfffZZZNS0_15binary_internal21div_trunc_kernel_cudaERNS_18TensorIteratorBaseEENKUlvE1_clEvENKUlvE0_clEvEUlffE_EESt5arrayIPcLm2EELi4E23TrivialOffsetCalculatorILi1EjESE_NS0_6memory15LoadWithoutCastENSF_16StoreWithoutCastEEEviT_T0_T2_T3_T4_T5_
        .type           _ZN2at6native27unrolled_elementwise_kernelINS0_13AUnaryFunctorIfffZZZNS0_15binary_internal21div_trunc_kernel_cudaERNS_18TensorIteratorBaseEENKUlvE1_clEvENKUlvE0_clEvEUlffE_EESt5arrayIPcLm2EELi4E23TrivialOffsetCalculatorILi1EjESE_NS0_6memory15LoadWithoutCastENSF_16StoreWithoutCastEEEviT_T0_T2_T3_T4_T5_,@function
        .size           _ZN2at6native27unrolled_elementwise_kernelINS0_13AUnaryFunctorIfffZZZNS0_15binary_internal21div_trunc_kernel_cudaERNS_18TensorIteratorBaseEENKUlvE1_clEvENKUlvE0_clEvEUlffE_EESt5arrayIPcLm2EELi4E23TrivialOffsetCalculatorILi1EjESE_NS0_6memory15LoadWithoutCastENSF_16StoreWithoutCastEEEviT_T0_T2_T3_T4_T5_,(.L_x_22819 - _ZN2at6native27unrolled_elementwise_kernelINS0_13AUnaryFunctorIfffZZZNS0_15binary_internal21div_trunc_kernel_cudaERNS_18TensorIteratorBaseEENKUlvE1_clEvENKUlvE0_clEvEUlffE_EESt5arrayIPcLm2EELi4E23TrivialOffsetCalculatorILi1EjESE_NS0_6memory15LoadWithoutCastENSF_16StoreWithoutCastEEEviT_T0_T2_T3_T4_T5_)
        .other          _ZN2at6native27unrolled_elementwise_kernelINS0_13AUnaryFunctorIfffZZZNS0_15binary_internal21div_trunc_kernel_cudaERNS_18TensorIteratorBaseEENKUlvE1_clEvENKUlvE0_clEvEUlffE_EESt5arrayIPcLm2EELi4E23TrivialOffsetCalculatorILi1EjESE_NS0_6memory15LoadWithoutCastENSF_16StoreWithoutCastEEEviT_T0_T2_T3_T4_T5_,@"STO_CUDA_ENTRY STV_DEFAULT"
_ZN2at6native27unrolled_elementwise_kernelINS0_13AUnaryFunctorIfffZZZNS0_15binary_internal21div_trunc_kernel_cudaERNS_18TensorIteratorBaseEENKUlvE1_clEvENKUlvE0_clEvEUlffE_EESt5arrayIPcLm2EELi4E23TrivialOffsetCalculatorILi1EjESE_NS0_6memory15LoadWithoutCastENSF_16StoreWithoutCastEEEviT_T0_T2_T3_T4_T5_:
.text._ZN2at6native27unrolled_elementwise_kernelINS0_13AUnaryFunctorIfffZZZNS0_15binary_internal21div_trunc_kernel_cudaERNS_18TensorIteratorBaseEENKUlvE1_clEvENKUlvE0_clEvEUlffE_EESt5arrayIPcLm2EELi4E23TrivialOffsetCalculatorILi1EjESE_NS0_6memory15LoadWithoutCastENSF_16StoreWithoutCastEEEviT_T0_T2_T3_T4_T5_:
        /* <DEDUP_REMOVED lines=20> */
[----:B------:R-:W-:Y:S01]  /*0140*/  @!P2 LEA R17, R0, R13, 0x9 ;  /* 0x0000000d0011a211 */ /* 0x000fe200078e48ff */
[----:B-1----:R-:W-:Y:S01]  /*0150*/  @!P1 IMAD.WIDE.U32 R14, R19, 0x4, R14 ;  /* 0x00000004130e9825 */ /* 0x002fe200078e000e */
[----:B------:R-:W-:-:S06]  /*0160*/  CS2R R18, SRZ ;  /* 0x0000000000127805 */ /* 0x000fcc000001ff00 */
[----:B------:R1:W3:Y:S01]  /*0170*/  @!P1 LDG.E R18, desc[UR4][R14.64] ;  /* 0x000000040e129981 */ /* 0x0002e2000c1e1900 */
[----:B0-----:R-:W-:Y:S01]  /*0180*/  @!P2 IMAD.WIDE.U32 R16, R17, 0x4, R8 ;  /* 0x000000041110a825 */ /* 0x001fe200078e0008 */
[----:B-1----:R-:W0:Y:S04]  /*0190*/  @!P0 LDC R15, c[0x0][0x218] ;  /* 0x00008600ff0f8b82 */ /* 0x002e280000000800 */
[----:B------:R-:W4:Y:S01]  /*01a0*/  @!P2 LDG.E R19, desc[UR4][R16.64] ;  /* 0x000000041013a981 */ /* 0x000f22000c1e1900 */
[----:B------:R-:W-:-:S05]  /*01b0*/  @!P2 VIADD R13, R13, 0x80 ;  /* 0x000000800d0da836 */ /* 0x000fca0000000000 */
[----:B------:R-:W-:-:S13]  /*01c0*/  ISETP.GE.AND P1, PT, R13, R2, PT ;  /* 0x000000020d00720c */ /* 0x000fda0003f26270 */
[----:B------:R-:W1:Y:S01]  /*01d0*/  @!P1 LDC.64 R8, c[0x0][0x228] ;  /* 0x00008a00ff089b82 */ /* 0x000e620000000a00 */
[----:B------:R-:W-:Y:S01]  /*01e0*/  @!P1 LEA R11, R0, R13, 0x9 ;  /* 0x0000000d000b9211 */ /* 0x000fe200078e48ff */
[----:B------:R-:W-:-:S04]  /*01f0*/  IMAD.MOV.U32 R6, RZ, RZ, RZ ;  /* 0x000000ffff067224 */ /* 0x000fc800078e00ff */
[----:B-1----:R-:W-:Y:S01]  /*0200*/  @!P1 IMAD.WIDE.U32 R10, R11, 0x4, R8 ;  /* 0x000000040b0a9825 */ /* 0x002fe200078e0008 */
[----:B------:R-:W-:-:S04]  /*0210*/  MOV R9, R7 ;  /* 0x0000000700097202 */ /* 0x000fc80000000f00 */
[----:B------:R1:W5:Y:S01]  /*0220*/  @!P1 LDG.E R6, desc[UR4][R10.64] ;  /* 0x000000040a069981 */ /* 0x000362000c1e1900 */
[----:B------:R-:W-:-:S05]  /*0230*/  VIADD R13, R9, 0x80 ;  /* 0x00000080090d7836 */ /* 0x000fca0000000000 */
[-C--:B------:R-:W-:Y:S02]  /*0240*/  ISETP.GE.AND P2, PT, R13, R2.reuse, PT ;  /* 0x000000020d00720c */ /* 0x080fe40003f46270 */
[----:B------:R-:W-:Y:S01]  /*0250*/  IADD3 R13, R9, 0x100, RZ ;  /* 0x00000100090d7810 */ /* 0x000fe20007ffe0ff */
[----:B-1----:R-:W1:Y:S03]  /*0260*/  @!P0 LDC.64 R10, c[0x0][0x220] ;  /* 0x00008800ff0a8b82 */ /* 0x002e660000000a00 */
[----:B------:R-:W-:Y:S01]  /*0270*/  ISETP.GE.AND P1, PT, R13, R2, PT ;  /* 0x000000020d00720c */ /* 0x000fe20003f26270 */
[----:B------:R-:W-:-:S06]  /*0280*/  @!P0 IMAD R17, R0, 0x200, R7 ;  /* 0x0000020000118824 */ /* 0x000fcc00078e0207 */
[----:B------:R-:W3:Y:S08]  /*0290*/  @!P2 LDC R14, c[0x0][0x218] ;  /* 0x00008600ff0eab82 */ /* 0x000ef00000000800 */
[----:B------:R-:W3:Y:S01]  /*02a0*/  @!P1 LDC R16, c[0x0][0x218] ;  /* 0x00008600ff109b82 */ /* 0x000ee20000000800 */
[----:B-1----:R-:W-:Y:S01]  /*02b0*/  @!P0 IMAD.WIDE.U32 R10, R17, 0x4, R10 ;  /* 0x00000004110a8825 */ /* 0x002fe200078e000a */
[----:B------:R-:W-:Y:S01]  /*02c0*/  BSSY B0, `(.L_x_6070) ;  /* 0x000001a000007945 */ /* 0x000fe20003800000 */
[----:B--2---:R-:W0:Y:S02]  /*02d0*/  @!P0 MUFU.RCP R8, R12 ;  /* 0x0000000c00088308 */ /* 0x004e240000001000 */
[----:B0-----:R-:W-:-:S06]  /*02e0*/  @!P0 FMUL.FTZ R8, R8, R15 ;  /* 0x0000000f08088220 */ /* 0x001fcc0000410000 */
[----:B------:R-:W0:Y:S08]  /*02f0*/  @!P0 FRND.TRUNC R5, R8 ;  /* 0x0000000800058307 */ /* 0x000e30000020d000 */
[----:B----4-:R-:W1:Y:S01]  /*0300*/  @!P1 MUFU.RCP R19, R19 ;  /* 0x0000001300139308 */ /* 0x010e620000001000 */
[----:B------:R-:W-:Y:S01]  /*0310*/  VIADD R15, R9, 0x180 ;  /* 0x00000180090f7836 */ /* 0x000fe20000000000 */
[----:B0-----:R0:W-:Y:S01]  /*0320*/  @!P0 STG.E desc[UR4][R10.64], R5 ;  /* 0x000000050a008986 */ /* 0x0011e2000c101904 */
[----:B------:R-:W-:-:S05]  /*0330*/  @!P0 IADD3 R9, R7, 0x80, RZ ;  /* 0x0000008007098810 */ /* 0x000fca0007ffe0ff */
[----:B---3--:R-:W2:Y:S01]  /*0340*/  @!P2 MUFU.RCP R13, R18 ;  /* 0x00000012000da308 */ /* 0x008ea20000001000 */
[----:B------:R-:W-:Y:S01]  /*0350*/  ISETP.GE.AND P3, PT, R9, R2, PT ;  /* 0x000000020900720c */ /* 0x000fe20003f66270 */
[----:B-1----:R-:W-:-:S06]  /*0360*/  @!P1 FMUL.FTZ R7, R19, R16 ;  /* 0x0000001013079220 */ /* 0x002fcc0000410000 */
[----:B------:R0:W1:Y:S01]  /*0370*/  @!P1 FRND.TRUNC R4, R7 ;  /* 0x0000000700049307 */ /* 0x000062000020d000 */
[----:B--2---:R-:W-:-:S07]  /*0380*/  @!P2 FMUL.FTZ R13, R13, R14 ;  /* 0x0000000e0d0da220 */ /* 0x004fce0000410000 */
[----:B------:R0:W2:Y:S01]  /*0390*/  @!P2 FRND.TRUNC R3, R13 ;  /* 0x0000000d0003a307 */ /* 0x0000a2000020d000 */
[----:B------:R-:W-:Y:S01]  /*03a0*/  ISETP.GE.AND P2, PT, R15, R2, PT ;  /* 0x000000020f00720c */ /* 0x000fe20003f46270 */
[----:B------:R-:W-:-:S12]  /*03b0*/  @P3 BRA `(.L_x_6071) ;  /* 0x0000000000283947 */ /* 0x000fd80003800000 */
[----:B0-----:R-:W0:Y:S01]  /*03c0*/  LDC.64 R12, c[0x0][0x220] ;  /* 0x00008800ff0c7b82 */ /* 0x001e220000000a00 */
[----:B------:R-:W-:Y:S02]  /*03d0*/  LEA R11, R0, R9, 0x9 ;  /* 0x00000009000b7211 */ /* 0x000fe400078e48ff */
[----:B------:R-:W-:-:S04]  /*03e0*/  IADD3 R9, R9, 0x80, RZ ;  /* 0x0000008009097810 */ /* 0x000fc80007ffe0ff */
[----:B------:R-:W-:-:S13]  /*03f0*/  ISETP.GE.AND P0, PT, R9, R2, PT ;  /* 0x000000020900720c */ /* 0x000fda0003f06270 */
[----:B------:R-:W-:Y:S01]  /*0400*/  @!P0 IMAD R5, R0, 0x200, R9 ;  /* 0x0000020000058824 */ /* 0x000fe200078e0209 */
[----:B------:R-:W-:Y:S01]  /*0410*/  @!P0 IADD3 R9, R9, 0x80, RZ ;  /* 0x0000008009098810 */ /* 0x000fe20007ffe0ff */
[----:B0-----:R-:W-:-:S04]  /*0420*/  IMAD.WIDE.U32 R10, R11, 0x4, R12 ;  /* 0x000000040b0a7825 */ /* 0x001fc800078e000c */
[----:B------:R-:W-:Y:S01]  /*0430*/  @!P0 IMAD.WIDE.U32 R12, R5, 0x4, R12 ;  /* 0x00000004050c8825 */ /* 0x000fe200078e000c */
[----:B--2---:R3:W-:Y:S04]  /*0440*/  STG.E desc[UR4][R10.64], R3 ;  /* 0x000000030a007986 */ /* 0x0047e8000c101904 */
[----:B-1----:R3:W-:Y:S02]  /*0450*/  @!P0 STG.E desc[UR4][R12.64], R4 ;  /* 0x000000040c008986 */ /* 0x0027e4000c101904 */
.L_x_6071:
[----:B------:R-:W-:Y:S05]  /*0460*/  BSYNC B0 ;  /* 0x0000000000007941 */ /* 0x000fea0003800000 */
.L_x_6070:
[----:B0-----:R-:W0:Y:S01]  /*0470*/  @!P2 LDC R5, c[0x0][0x218] ;  /* 0x00008600ff05ab82 */ /* 0x001e220000000800 */
[----:B------:R-:W-:Y:S01]  /*0480*/  ISETP.GE.AND P0, PT, R9, R2, PT ;  /* 0x000000020900720c */ /* 0x000fe20003f06270 */
[----:B-1-3-5:R1:W3:-:S12]  /*0490*/  @!P2 MUFU.RCP R4, R6 ;  /* 0x000000060004a308 */ /* 0x02a2d80000001000 */
[----:B-1----:R-:W-:Y:S05]  /*04a0*/  @P0 EXIT ;  /* 0x000000000000094d */ /* 0x002fea0003800000 */
[----:B--2---:R-:W1:Y:S01]  /*04b0*/  LDC.64 R2, c[0x0][0x220] ;  /* 0x00008800ff027b82 */ /* 0x004e620000000a00 */
[----:B0--3--:R-:W-:Y:S01]  /*04c0*/  @!P2 FMUL.FTZ R4, R4, R5 ;  /* 0x000000050404a220 */ /* 0x009fe20000410000 */
[----:B------:R-:W-:-:S03]  /*04d0*/  LEA R9, R0, R9, 0x9 ;  /* 0x0000000900097211 */ /* 0x000fc600078e48ff */
[----:B------:R-:W0:Y:S02]  /*04e0*/  @!P2 FRND.TRUNC R5, R4 ;  /* 0x000000040005a307 */ /* 0x000e24000020d000 */
[----:B-1----:R-:W-:-:S05]  /*04f0*/  IMAD.WIDE.U32 R2, R9, 0x4, R2 ;  /* 0x0000000409027825 */ /* 0x002fca00078e0002 */
[----:B0-----:R-:W-:Y:S01]  /*0500*/  STG.E desc[UR4][R2.64], R5 ;  /* 0x0000000502007986 */ /* 0x001fe2000c101904 */
[----:B------:R-:W-:Y:S05]  /*0510*/  EXIT ;  /* 0x000000000000794d */ /* 0x000fea0003800000 */
.L_x_6072:
        /* <DEDUP_REMOVED lines=14> */
.L_x_22819:


//--------------------- .text._ZN2at6native29vectorized_elementwise_kernelILi2ENS0_13AUnaryFunctorIfffZZZNS0_15binary_internal21div_trunc_kernel_cudaERNS_18TensorIteratorBaseEENKUlvE1_clEvENKUlvE0_clEvEUlffE_EESt5arrayIPcLm2EEEEviT0_T1_ --------------------------
	.section	.text._ZN2at6native29vectorized_elementwise_kernelILi2ENS0_13AUnaryFunctorIfffZZZNS0_15binary_internal21div_trunc_kernel_cudaERNS_18TensorIteratorBaseEENKUlvE1_clEvENKUlvE0_clEvEUlffE_EESt5arrayIPcLm2EEEEviT0_T1_,"ax",@progbits
	.align	128
        .global         _ZN2at6native29vectorized_elementwise_kernelILi2ENS0_13AUnaryFunctorIfffZZZNS0_15binary_internal21div_trunc_kernel_cudaERNS_18TensorIteratorBaseEENKUlvE1_clEvENKUlvE0_clEvEUlffE_EESt5arrayIPcLm2EEEEviT0_T1_
        .type           _ZN2at6native29vectorized_elementwise_kernelILi2ENS0_13AUnaryFunctorIfffZZZNS0_15binary_internal21div_trunc_kernel_cudaERNS_18TensorIteratorBaseEENKUlvE1_clEvENKUlvE0_clEvEUlffE_EESt5arrayIPcLm2EEEEviT0_T1_,@function
        .size           _ZN2at6native29vectorized_elementwise_kernelILi2ENS0_13AUnaryFunctorIfffZZZNS0_15binary_internal21div_trunc_kernel_cudaERNS_18TensorIteratorBaseEENKUlvE1_clEvENKUlvE0_clEvEUlffE_EESt5arrayIPcLm2EEEEviT0_T1_,(.L_x_22820 - _ZN2at6native29vectorized_elementwise_kernelILi2ENS0_13AUnaryFunctorIfffZZZNS0_15binary_internal21div_trunc_kernel_cudaERNS_18TensorIteratorBaseEENKUlvE1_clEvENKUlvE0_clEvEUlffE_EESt5arrayIPcLm2EEEEviT0_T1_)
        .other          _ZN2at6native29vectorized_elementwise_kernelILi2ENS0_13AUnaryFunctorIfffZZZNS0_15binary_internal21div_trunc_kernel_cudaERNS_18TensorIteratorBaseEENKUlvE1_clEvENKUlvE0_clEvEUlffE_EESt5arrayIPcLm2EEEEviT0_T1_,@"STO_CUDA_ENTRY STV_DEFAULT"
_ZN2at6native29vectorized_elementwise_kernelILi2ENS0_13AUnaryFunctorIfffZZZNS0_15binary_internal21div_trunc_kernel_cudaERNS_18TensorIteratorBaseEENKUlvE1_clEvENKUlvE0_clEvEUlffE_EESt5arrayIPcLm2EEEEviT0_T1_:
.text._ZN2at6native29vectorized_elementwise_kernelILi2ENS0_13AUnaryFunctorIfffZZZNS0_15binary_internal21div_trunc_kernel_cudaERNS_18TensorIteratorBaseEENKUlvE1_clEvENKUlvE0_clEvEUlffE_EESt5arrayIPcLm2EEEEviT0_T1_:
        /* <DEDUP_REMOVED lines=13> */
[----:B------:R-:W2:Y:S04]  /*00d0*/  LDG.E.64 R6, desc[UR4][R4.64] ;  /* 0x0000000404067981 */ /* 0x000ea8000c1e1b00 */
[----:B------:R-:W3:Y:S04]  /*00e0*/  LDG.E.64 R8, desc[UR4][R4.64+0x400] ;  /* 0x0004000404087981 */ /* 0x000ee8000c1e1b00 */
[----:B------:R-:W4:Y:S04]  /*00f0*/  LDG.E.64 R10, desc[UR4][R4.64+0x800] ;  /* 0x00080004040a7981 */ /* 0x000f28000c1e1b00 */
[----:B------:R0:W5:Y:S01]  /*0100*/  LDG.E.64 R12, desc[UR4][R4.64+0xc00] ;  /* 0x000c0004040c7981 */ /* 0x000162000c1e1b00 */
[----:B--2---:R-:W0:Y:S08]  /*0110*/  MUFU.RCP R6, R6 ;  /* 0x0000000600067308 */ /* 0x004e300000001000 */
[----:B---3--:R-:W1:Y:S08]  /*0120*/  MUFU.RCP R8, R8 ;  /* 0x0000000800087308 */ /* 0x008e700000001000 */
[----:B------:R-:W2:Y:S01]  /*0130*/  MUFU.RCP R9, R9 ;  /* 0x0000000900097308 */ /* 0x000ea20000001000 */
[----:B0-----:R-:W-:-:S07]  /*0140*/  FMUL.FTZ R4, R6, UR6 ;  /* 0x0000000606047c20 */ /* 0x001fce0008410000 */
[----:B------:R2:W0:Y:S01]  /*0150*/  MUFU.RCP R2, R7 ;  /* 0x0000000700027308 */ /* 0x0004220000001000 */
[----:B-1----:R-:W-:-:S07]  /*0160*/  FMUL.FTZ R6, R8, UR6 ;  /* 0x0000000608067c20 */ /* 0x002fce0008410000 */
[----:B----4-:R-:W1:Y:S01]  /*0170*/  MUFU.RCP R10, R10 ;  /* 0x0000000a000a7308 */ /* 0x010e620000001000 */
[----:B--2---:R-:W-:Y:S02]  /*0180*/  FMUL.FTZ R7, R9, UR6 ;  /* 0x0000000609077c20 */ /* 0x004fe40008410000 */
[----:B------:R-:W2:Y:S05]  /*0190*/  LDC.64 R8, c[0x0][0x220] ;  /* 0x00008800ff087b82 */ /* 0x000eaa0000000a00 */
[----:B------:R-:W3:Y:S01]  /*01a0*/  MUFU.RCP R11, R11 ;  /* 0x0000000b000b7308 */ /* 0x000ee20000001000 */
[----:B0-----:R-:W-:-:S07]  /*01b0*/  FMUL.FTZ R2, R2, UR6 ;  /* 0x0000000602027c20 */ /* 0x001fce0008410000 */
[----:B-----5:R-:W-:Y:S01]  /*01c0*/  MUFU.RCP R14, R12 ;  /* 0x0000000c000e7308 */ /* 0x020fe20000001000 */
[----:B-1----:R-:W-:-:S07]  /*01d0*/  FMUL.FTZ R10, R10, UR6 ;  /* 0x000000060a0a7c20 */ /* 0x002fce0008410000 */
[----:B------:R-:W0:Y:S01]  /*01e0*/  MUFU.RCP R13, R13 ;  /* 0x0000000d000d7308 */ /* 0x000e220000001000 */
[----:B---3--:R-:W-:Y:S01]  /*01f0*/  FMUL.FTZ R11, R11, UR6 ;  /* 0x000000060b0b7c20 */ /* 0x008fe20008410000 */
[----:B--2---:R-:W-:-:S06]  /*0200*/  IMAD.WIDE.U32 R8, R3, 0x4, R8 ;  /* 0x0000000403087825 */ /* 0x004fcc00078e0008 */
[----:B------:R1:W-:Y:S01]  /*0210*/  FRND.TRUNC R5, R2 ;  /* 0x0000000200057307 */ /* 0x0003e2000020d000 */
[----:B------:R-:W-:-:S07]  /*0220*/  IMAD.WIDE R8, R0, 0x8, R8 ;  /* 0x0000000800087825 */ /* 0x000fce00078e0208 */
[----:B------:R-:W2:Y:S01]  /*0230*/  FRND.TRUNC R4, R4 ;  /* 0x0000000400047307 */ /* 0x000ea2000020d000 */
[----:B0-----:R-:W-:Y:S01]  /*0240*/  FMUL.FTZ R12, R13, UR6 ;  /* 0x000000060d0c7c20 */ /* 0x001fe20008410000 */
[----:B-1----:R-:W-:-:S06]  /*0250*/  FMUL.FTZ R2, R14, UR6 ;  /* 0x000000060e027c20 */ /* 0x002fcc0008410000 */
[----:B------:R-:W-:Y:S01]  /*0260*/  FRND.TRUNC R7, R7 ;  /* 0x0000000700077307 */ /* 0x000fe2000020d000 */
[----:B--2---:R-:W-:Y:S07]  /*0270*/  STG.E.64 desc[UR4][R8.64], R4 ;  /* 0x0000000408007986 */ /* 0x004fee000c101b04 */
        /* <DEDUP_REMOVED lines=9> */
.L_x_6073:
[----:B------:R-:W0:Y:S01]  /*0310*/  S2R R22, SR_TID.X ;  /* 0x0000000000167919 */ /* 0x000e220000002100 */
[----:B------:R-:W-:Y:S01]  /*0320*/  HFMA2.MMA R4, -RZ, RZ, 0, 0 ;  /* 0x00000000ff047435 */ /* 0x000fe200000001ff */
[----:B0-----:R-:W-:Y:S01]  /*0330*/  ISETP.GE.AND P0, PT, R22, R5, PT ;  /* 0x000000051600720c */ /* 0x001fe20003f06270 */
[----:B------:R-:W-:-:S12]  /*0340*/  IMAD.MOV.U32 R0, RZ, RZ, R22 ;  /* 0x000000ffff007224 */ /* 0x000fd800078e0016 */
[----:B------:R-:W-:Y:S01]  /*0350*/  @!P0 IADD3 R23, R3, R0, RZ ;  /* 0x0000000003178210 */ /* 0x000fe20007ffe0ff */
[----:B------:R-:W-:Y:S01]  /*0360*/  @!P0 VIADD R0, R0, 0x80 ;  /* 0x0000008000008836 */ /* 0x000fe20000000000 */
[----:B------:R-:W-:Y:S01]  /*0370*/  MOV R2, RZ ;  /* 0x000000ff00027202 */ /* 0x000fe20000000f00 */
[----:B------:R-:W0:Y:S03]  /*0380*/  @!P0 LDC.64 R16, c[0x0][0x228] ;  /* 0x00008a00ff108b82 */ /* 0x000e260000000a00 */
[----:B------:R-:W-:-:S13]  /*0390*/  ISETP.GE.AND P2, PT, R0, R5, PT ;  /* 0x000000050000720c */ /* 0x000fda0003f46270 */
[----:B------:R-:W-:Y:S01]  /*03a0*/  @!P2 IADD3 R13, R3, R0, RZ ;  /* 0x00000000030da210 */ /* 0x000fe20007ffe0ff */
[----:B------:R-:W-:Y:S01]  /*03b0*/  @!P2 VIADD R0, R0, 0x80 ;  /* 0x000000800000a836 */ /* 0x000fe20000000000 */
[----:B------:R-:W1:Y:S04]  /*03c0*/  @!P2 LDC.64 R18, c[0x0][0x228] ;  /* 0x00008a00ff12ab82 */ /* 0x000e680000000a00 */
[----:B------:R-:W-:-:S13]  /*03d0*/  ISETP.GE.AND P4, PT, R0, R5, PT ;  /* 0x000000050000720c */ /* 0x000fda0003f86270 */
[----:B------:R-:W-:Y:S01]  /*03e0*/  @!P4 IADD3 R27, R3, R0, RZ ;  /* 0x00000000031bc210 */ /* 0x000fe20007ffe0ff */
[----:B------:R-:W-:-:S05]  /*03f0*/  @!P4 VIADD R0, R0, 0x80 ;  /* 0x000000800000c836 */ /* 0x000fca0000000000 */
[CC--:B------:R-:W-:Y:S01]  /*0400*/  ISETP.GE.AND P3, PT, R0.reuse, R5.reuse, PT ;  /* 0x000000050000720c */ /* 0x0c0fe20003f66270 */
[----:B-1----:R-:W-:Y:S02]  /*0410*/  @!P2 IMAD.WIDE.U32 R18, R13, 0x4, R18 ;  /* 0x000000040d12a825 */ /* 0x002fe400078e0012 */
[----:B------:R-:W1:Y:S03]  /*0420*/  @!P4 LDC.64 R12, c[0x0][0x228] ;  /* 0x00008a00ff0ccb82 */ /* 0x000e660000000a00 */
[----:B------:R2:W3:Y:S07]  /*0430*/  @!P2 LDG.E R4, desc[UR4][R18.64] ;  /* 0x000000041204a981 */ /* 0x0004ee000c1e1900 */
[----:B------:R-:W-:Y:S01]  /*0440*/  @!P3 IADD3 R25, R3, R0, RZ ;  /* 0x000000000319b210 */ /* 0x000fe20007ffe0ff */
[----:B------:R-:W-:Y:S01]  /*0450*/  @!P3 VIADD R0, R0, 0x80 ;  /* 0x000000800000b836 */ /* 0x000fe20000000000 */
[----:B------:R-:W4:Y:S04]  /*0460*/  @!P3 LDC.64 R28, c[0x0][0x228] ;  /* 0x00008a00ff1cbb82 */ /* 0x000f280000000a00 */
[----:B------:R-:W-:-:S13]  /*0470*/  ISETP.GE.AND P1, PT, R0, R5, PT ;  /* 0x000000050000720c */ /* 0x000fda0003f26270 */
[----:B------:R-:W-:Y:S01]  /*0480*/  @!P1 IMAD.IADD R15, R3, 0x1, R0 ;  /* 0x00000001030f9824 */ /* 0x000fe200078e0200 */
[----:B------:R-:W-:Y:S01]  /*0490*/  @!P1 IADD3 R0, R0, 0x80, RZ ;  /* 0x0000008000009810 */ /* 0x000fe20007ffe0ff */
[----:B-1----:R-:W-:Y:S01]  /*04a0*/  @!P4 IMAD.WIDE.U32 R12, R27, 0x4, R12 ;  /* 0x000000041b0cc825 */ /* 0x002fe200078e000c */
[----:B--2---:R-:W1:Y:S02]  /*04b0*/  @!P1 LDC.64 R18, c[0x0][0x228] ;  /* 0x00008a00ff129b82 */ /* 0x004e640000000a00 */
[CC--:B------:R-:W-:Y:S02]  /*04c0*/  ISETP.GE.AND P2, PT, R0.reuse, R5.reuse, PT ;  /* 0x000000050000720c */ /* 0x0c0fe40003f46270 */
[----:B------:R2:W5:Y:S11]  /*04d0*/  @!P4 LDG.E R2, desc[UR4][R12.64] ;  /* 0x000000040c02c981 */ /* 0x000576000c1e1900 */
[----:B------:R-:W-:Y:S01]  /*04e0*/  @!P2 IMAD.IADD R27, R3, 0x1, R0 ;  /* 0x00000001031ba824 */ /* 0x000fe200078e0200 */
[----:B------:R-:W-:Y:S01]  /*04f0*/  @!P2 IADD3 R0, R0, 0x80, RZ ;  /* 0x000000800000a810 */ /* 0x000fe20007ffe0ff */
[----:B------:R-:W-:Y:S01]  /*0500*/  IMAD.MOV.U32 R24, RZ, RZ, RZ ;  /* 0x000000ffff187224 */ /* 0x000fe200078e00ff */
[----:B--2---:R-:W2:Y:S02]  /*0510*/  @!P2 LDC.64 R12, c[0x0][0x228] ;  /* 0x00008a00ff0cab82 */ /* 0x004ea40000000a00 */
[----:B------:R-:W-:Y:S01]  /*0520*/  ISETP.GE.AND P4, PT, R0, R5, PT ;  /* 0x000000050000720c */ /* 0x000fe20003f86270 */
[----:B----4-:R-:W-:-:S05]  /*0530*/  @!P3 IMAD.WIDE.U32 R28, R25, 0x4, R28 ;  /* 0x00000004191cb825 */ /* 0x010fca00078e001c */
[----:B------:R-:W4:Y:S01]  /*0540*/  @!P3 LDG.E R24, desc[UR4][R28.64] ;  /* 0x000000041c18b981 */ /* 0x000f22000c1e1900 */
[----:B0-----:R-:W-:-:S06]  /*0550*/  @!P0 IMAD.WIDE.U32 R16, R23, 0x4, R16 ;  /* 0x0000000417108825 */ /* 0x001fcc00078e0010 */
[----:B------:R-:W-:Y:S02]  /*0560*/  @!P4 IADD3 R25, R3, R0, RZ ;  /* 0x000000000319c210 */ /* 0x000fe40007ffe0ff */
[----:B------:R-:W-:Y:S01]  /*0570*/  @!P4 IADD3 R0, R0, 0x80, RZ ;  /* 0x000000800000c810 */ /* 0x000fe20007ffe0ff */
[----:B------:R-:W-:-:S03]  /*0580*/  HFMA2.MMA R23, -RZ, RZ, 0, 0 ;  /* 0x00000000ff177435 */ /* 0x000fc600000001ff */
[----:B------:R-:W-:Y:S01]  /*0590*/  ISETP.GE.AND P3, PT, R0, R5, PT ;  /* 0x000000050000720c */ /* 0x000fe20003f66270 */
[----:B-1----:R-:W-:Y:S02]  /*05a0*/  @!P1 IMAD.WIDE.U32 R18, R15, 0x4, R18 ;  /* 0x000000040f129825 */ /* 0x002fe400078e0012 */
[----:B------:R-:W0:Y:S04]  /*05b0*/  @!P4 LDC.64 R14, c[0x0][0x228] ;  /* 0x00008a00ff0ecb82 */ /* 0x000e280000000a00 */
[----:B------:R1:W4:Y:S06]  /*05c0*/  @!P0 LDG.E R23, desc[UR4][R16.64] ;  /* 0x0000000410178981 */ /* 0x00032c000c1e1900 */
[----:B-1----:R-:W1:Y:S01]  /*05d0*/  @!P3 LDC.64 R16, c[0x0][0x228] ;  /* 0x00008a00ff10bb82 */ /* 0x002e620000000a00 */
[----:B------:R-:W-:Y:S01]  /*05e0*/  IMAD.MOV.U32 R26, RZ, RZ, RZ ;  /* 0x000000ffff1a7224 */ /* 0x000fe200078e00ff */
[----:B------:R-:W-:Y:S01]  /*05f0*/  @!P3 IADD3 R29, R3, R0, RZ ;  /* 0x00000000031db210 */ /* 0x000fe20007ffe0ff */
[----:B--2---:R-:W-:-:S04]  /*0600*/  @!P2 IMAD.WIDE.U32 R12, R27, 0x4, R12 ;  /* 0x000000041b0ca825 */ /* 0x004fc800078e000c */
[----:B------:R2:W4:Y:S01]  /*0610*/  @!P1 LDG.E R26, desc[UR4][R18.64] ;  /* 0x00000004121a9981 */ /* 0x000522000c1e1900 */
[----:B0-----:R-:W-:Y:S01]  /*0620*/  @!P4 IMAD.WIDE.U32 R14, R25, 0x4, R14 ;  /* 0x00000004190ec825 */ /* 0x001fe200078e000e */
[----:B------:R-:W-:Y:S01]  /*0630*/  HFMA2.MMA R25, -RZ, RZ, 0, 0 ;  /* 0x00000000ff197435 */ /* 0x000fe200000001ff */
[----:B------:R-:W-:Y:S02]  /*0640*/  MOV R27, RZ ;  /* 0x000000ff001b7202 */ /* 0x000fe40000000f00 */
[----:B------:R-:W-:-:S04]  /*0650*/  IMAD.MOV.U32 R0, RZ, RZ, RZ ;  /* 0x000000ffff007224 */ /* 0x000fc800078e00ff */
[----:B------:R0:W4:Y:S04]  /*0660*/  @!P2 LDG.E R27, desc[UR4][R12.64] ;  /* 0x000000040c1ba981 */ /* 0x000128000c1e1900 */
[----:B------:R0:W4:Y:S01]  /*0670*/  @!P4 LDG.E R0, desc[UR4][R14.64] ;  /* 0x000000040e00c981 */ /* 0x000122000c1e1900 */
[----:B-1----:R-:W-:-:S05]  /*0680*/  @!P3 IMAD.WIDE.U32 R16, R29, 0x4, R16 ;  /* 0x000000041d10b825 */ /* 0x002fca00078e0010 */
[----:B------:R1:W4:Y:S01]  /*0690*/  @!P3 LDG.E R25, desc[UR4][R16.64] ;  /* 0x000000041019b981 */ /* 0x000322000c1e1900 */
[----:B--2---:R-:W-:-:S04]  /*06a0*/  IADD3 R18, R22, 0x80, RZ ;  /* 0x0000008016127810 */ /* 0x004fc80007ffe0ff */
[----:B------:R-:W-:Y:S01]  /*06b0*/  ISETP.GE.AND P1, PT, R18, R5, PT ;  /* 0x000000051200720c */ /* 0x000fe20003f26270 */
[----:B0-----:R-:W-:-:S12]  /*06c0*/  VIADD R12, R22, 0x100 ;  /* 0x00000100160c7836 */ /* 0x001fd80000000000 */
[----:B------:R-:W0:Y:S01]  /*06d0*/  @!P1 LDC R13, c[0x0][0x218] ;  /* 0x00008600ff0d9b82 */ /* 0x000e220000000800 */
[----:B------:R-:W-:Y:S02]  /*06e0*/  ISETP.GE.AND P2, PT, R12, R5, PT ;  /* 0x000000050c00720c */ /* 0x000fe40003f46270 */
[----:B------:R-:W-:-:S04]  /*06f0*/  IADD3 R14, R22, 0x180, RZ ;  /* 0x00000180160e7810 */ /* 0x000fc80007ffe0ff */
[----:B------:R-:W-:Y:S02]  /*0700*/  ISETP.GE.AND P3, PT, R14, R5, PT ;  /* 0x000000050e00720c */ /* 0x000fe40003f66270 */
[----:B------:R-:W2:Y:S11]  /*0710*/  @!P0 LDC R14, c[0x0][0x218] ;  /* 0x00008600ff0e8b82 */ /* 0x000eb60000000800 */
[----:B------:R-:W1:Y:S01]  /*0720*/  @!P3 LDC R15, c[0x0][0x218] ;  /* 0x00008600ff0fbb82 */ /* 0x000e620000000800 */
[----:B------:R-:W-:Y:S04]  /*0730*/  BSSY B0, `(.L_x_6074) ;  /* 0x0000057000007945 */ /* 0x000fe80003800000 */
[----:B------:R-:W-:Y:S01]  /*0740*/  BSSY B1, `(.L_x_6075) ;  /* 0x000004f000017945 */ /* 0x000fe20003800000 */
[----:B---3--:R-:W0:Y:S02]  /*0750*/  @!P1 MUFU.RCP R4, R4 ;  /* 0x0000000400049308 */ /* 0x008e240000001000 */
[----:B0-----:R-:W-:-:S02]  /*0760*/  @!P1 FMUL.FTZ R12, R4, R13 ;  /* 0x0000000d040c9220 */ /* 0x001fc40000410000 */
[----:B------:R-:W0:Y:S04]  /*0770*/  @!P2 LDC R13, c[0x0][0x218] ;  /* 0x00008600ff0dab82 */ /* 0x000e280000000800 */
[----:B-----5:R-:W0:Y:S01]  /*0780*/  @!P2 MUFU.RCP R2, R2 ;  /* 0x000000020002a308 */ /* 0x020e220000001000 */
[----:B------:R-:W-:-:S07]  /*0790*/  IADD3 R4, R22, 0x200, RZ ;  /* 0x0000020016047810 */ /* 0x000fce0007ffe0ff */
[----:B------:R3:W-:Y:S08]  /*07a0*/  @!P1 FRND.TRUNC R6, R12 ;  /* 0x0000000c00069307 */ /* 0x0007f0000020d000 */
[----:B----4-:R-:W1:Y:S01]  /*07b0*/  @!P3 MUFU.RCP R24, R24 ;  /* 0x000000180018b308 */ /* 0x010e620000001000 */
[----:B0-----:R-:W-:Y:S01]  /*07c0*/  @!P2 FMUL.FTZ R13, R2, R13 ;  /* 0x0000000d020da220 */ /* 0x001fe20000410000 */
[----:B---3--:R-:W-:-:S05]  /*07d0*/  VIADD R12, R22, 0x280 ;  /* 0x00000280160c7836 */ /* 0x008fca0000000000 */
[-C--:B------:R-:W-:Y:S01]  /*07e0*/  ISETP.GE.AND P1, PT, R12, R5.reuse, PT ;  /* 0x000000050c00720c */ /* 0x080fe20003f26270 */
[----:B------:R0:W-:Y:S01]  /*07f0*/  @!P2 FRND.TRUNC R7, R13 ;  /* 0x0000000d0007a307 */ /* 0x0001e2000020d000 */
[----:B------:R-:W-:Y:S02]  /*0800*/  ISETP.GE.AND P2, PT, R4, R5, PT ;  /* 0x000000050400720c */ /* 0x000fe40003f46270 */
[----:B------:R-:W-:Y:S01]  /*0810*/  IADD3 R12, R22, 0x300, RZ ;  /* 0x00000300160c7810 */ /* 0x000fe20007ffe0ff */
[----:B-1----:R-:W-:-:S04]  /*0820*/  @!P3 FMUL.FTZ R2, R24, R15 ;  /* 0x0000000f1802b220 */ /* 0x002fc80000410000 */
[----:B------:R-:W2:Y:S04]  /*0830*/  @!P0 MUFU.RCP R23, R23 ;  /* 0x0000001700178308 */ /* 0x000ea80000001000 */
[----:B------:R-:W1:Y:S04]  /*0840*/  @!P1 LDC R17, c[0x0][0x218] ;  /* 0x00008600ff119b82 */ /* 0x000e680000000800 */
[----:B------:R-:W-:Y:S01]  /*0850*/  @!P3 FRND.TRUNC R8, R2 ;  /* 0x000000020008b307 */ /* 0x000fe2000020d000 */
[----:B------:R-:W-:-:S03]  /*0860*/  ISETP.GE.AND P3, PT, R12, R5, PT ;  /* 0x000000050c00720c */ /* 0x000fc60003f66270 */
[----:B------:R-:W3:Y:S01]  /*0870*/  @!P2 LDC R15, c[0x0][0x218] ;  /* 0x00008600ff0fab82 */ /* 0x000ee20000000800 */
[----:B------:R-:W-:-:S04]  /*0880*/  IADD3 R12, R22, 0x380, RZ ;  /* 0x00000380160c7810 */ /* 0x000fc80007ffe0ff */
[----:B------:R-:W-:-:S03]  /*0890*/  ISETP.GE.AND P4, PT, R12, R5, PT ;  /* 0x000000050c00720c */ /* 0x000fc60003f86270 */
[----:B0-----:R-:W0:Y:S01]  /*08a0*/  @!P0 LDC.64 R12, c[0x0][0x220] ;  /* 0x00008800ff0c8b82 */ /* 0x001e220000000a00 */
[----:B------:R-:W3:Y:S01]  /*08b0*/  @!P2 MUFU.RCP R26, R26 ;  /* 0x0000001a001aa308 */ /* 0x000ee20000001000 */
[----:B--2---:R-:W-:-:S06]  /*08c0*/  @!P0 FMUL.FTZ R4, R23, R14 ;  /* 0x0000000e17048220 */ /* 0x004fcc0000410000 */
[----:B------:R-:W2:Y:S01]  /*08d0*/  @!P3 LDC R19, c[0x0][0x218] ;  /* 0x00008600ff13bb82 */ /* 0x000ea20000000800 */
[----:B------:R-:W-:Y:S07]  /*08e0*/  @!P0 FRND.TRUNC R21, R4 ;  /* 0x0000000400158307 */ /* 0x000fee000020d000 */
[----:B------:R-:W4:Y:S01]  /*08f0*/  @!P4 LDC R16, c[0x0][0x218] ;  /* 0x00008600ff10cb82 */ /* 0x000f220000000800 */
[----:B------:R-:W2:Y:S01]  /*0900*/  @!P3 MUFU.RCP R0, R0 ;  /* 0x000000000000b308 */ /* 0x000ea20000001000 */
[----:B---3--:R-:W-:-:S07]  /*0910*/  @!P2 FMUL.FTZ R2, R26, R15 ;  /* 0x0000000f1a02a220 */ /* 0x008fce0000410000 */
[----:B------:R-:W1:Y:S08]  /*0920*/  @!P1 MUFU.RCP R4, R27 ;  /* 0x0000001b00049308 */ /* 0x000e700000001000 */
[----:B------:R-:W4:Y:S01]  /*0930*/  @!P4 MUFU.RCP R25, R25 ;  /* 0x000000190019c308 */ /* 0x000f220000001000 */
[----:B------:R-:W-:Y:S01]  /*0940*/  @!P0 IMAD.IADD R15, R3, 0x1, R22 ;  /* 0x00000001030f8824 */ /* 0x000fe200078e0216 */
[----:B------:R-:W-:-:S03]  /*0950*/  @!P0 IADD3 R22, R22, 0x80, RZ ;  /* 0x0000008016168810 */ /* 0x000fc60007ffe0ff */
[----:B0-----:R-:W-:-:S04]  /*0960*/  @!P0 IMAD.WIDE.U32 R12, R15, 0x4, R12 ;  /* 0x000000040f0c8825 */ /* 0x001fc800078e000c */
[----:B--2---:R-:W-:Y:S01]  /*0970*/  @!P3 FMUL.FTZ R14, R0, R19 ;  /* 0x00000013000eb220 */ /* 0x004fe20000410000 */
[----:B-1----:R-:W-:Y:S01]  /*0980*/  @!P1 FMUL.FTZ R4, R4, R17 ;  /* 0x0000001104049220 */ /* 0x002fe20000410000 */
[----:B------:R0:W-:Y:S01]  /*0990*/  @!P0 STG.E desc[UR4][R12.64], R21 ;  /* 0x000000150c008986 */ /* 0x0001e2000c101904 */
[----:B------:R-:W-:Y:S01]  /*09a0*/  ISETP.GE.AND P0, PT, R22, R5, PT ;  /* 0x000000051600720c */ /* 0x000fe20003f06270 */
[----:B------:R0:W1:Y:S01]  /*09b0*/  @!P2 FRND.TRUNC R9, R2 ;  /* 0x000000020009a307 */ /* 0x000062000020d000 */
[----:B----4-:R-:W-:-:S07]  /*09c0*/  @!P4 FMUL.FTZ R0, R25, R16 ;  /* 0x000000101900c220 */ /* 0x010fce0000410000 */
[----:B------:R0:W2:Y:S08]  /*09d0*/  @!P1 FRND.TRUNC R10, R4 ;  /* 0x00000004000a9307 */ /* 0x0000b0000020d000 */
[----:B------:R0:W3:Y:S08]  /*09e0*/  @!P3 FRND.TRUNC R11, R14 ;  /* 0x0000000e000bb307 */ /* 0x0000f0000020d000 */
[----:B------:R0:W4:Y:S01]  /*09f0*/  @!P4 FRND.TRUNC R20, R0 ;  /* 0x000000000014c307 */ /* 0x000122000020d000 */
[----:B-12---:R-:W-:Y:S05]  /*0a00*/  @P0 BRA `(.L_x_6076) ;  /* 0x0000000000300947 */ /* 0x006fea0003800000 */
        /* <DEDUP_REMOVED lines=12> */
.L_x_6076:
[----:B------:R-:W-:-:S13]  /*0ad0*/  ISETP.GE.AND P0, PT, R22, R5, PT ;  /* 0x000000051600720c */ /* 0x000fda0003f06270 */
[----:B------:R-:W-:Y:S05]  /*0ae0*/  @P0 BRA `(.L_x_6078) ;  /* 0x0000000000300947 */ /* 0x000fea0003800000 */
[----:B-1----:R-:W1:Y:S01]  /*0af0*/  LDC.64 R6, c[0x0][0x220] ;  /* 0x00008800ff067b82 */ /* 0x002e620000000a00 */
[----:B0-----:R-:W-:Y:S01]  /*0b00*/  IMAD.IADD R13, R3, 0x1, R22 ;  /* 0x00000001030d7824 */ /* 0x001fe200078e0216 */
[----:B------:R-:W-:-:S03]  /*0b10*/  IADD3 R22, R22, 0x80, RZ ;  /* 0x0000008016167810 */ /* 0x000fc60007ffe0ff */
[----:B-1----:R-:W-:-:S05]  /*0b20*/  IMAD.WIDE.U32 R6, R13, 0x4, R6 ;  /* 0x000000040d067825 */ /* 0x002fca00078e0006 */
[----:B------:R1:W-:Y:S02]  /*0b30*/  STG.E desc[UR4][R6.64], R8 ;  /* 0x0000000806007986 */ /* 0x0003e4000c101904 */
.L_x_6077:
[----:B------:R-:W-:-:S13]  /*0b40*/  ISETP.GE.AND P0, PT, R22, R5, PT ;  /* 0x000000051600720c */ /* 0x000fda0003f06270 */
[----:B------:R-:W-:Y:S05]  /*0b50*/  @P0 BRA `(.L_x_6079) ;  /* 0x0000000000340947 */ /* 0x000fea0003800000 */
[----:B01----:R-:W0:Y:S01]  /*0b60*/  LDC.64 R6, c[0x0][0x220] ;  /* 0x00008800ff067b82 */ /* 0x003e220000000a00 */
[----:B------:R-:W-:Y:S01]  /*0b70*/  IADD3 R13, R3, R22, RZ ;  /* 0x00000016030d7210 */ /* 0x000fe20007ffe0ff */
[----:B------:R-:W-:-:S04]  /*0b80*/  VIADD R22, R22, 0x80 ;  /* 0x0000008016167836 */ /* 0x000fc80000000000 */
[----:B0-----:R-:W-:-:S05]  /*0b90*/  IMAD.WIDE.U32 R6, R13, 0x4, R6 ;  /* 0x000000040d067825 */ /* 0x001fca00078e0006 */
[----:B------:R2:W-:Y:S02]  /*0ba0*/  STG.E desc[UR4][R6.64], R9 ;  /* 0x0000000906007986 */ /* 0x0005e4000c101904 */
.L_x_6078:
        /* <DEDUP_REMOVED lines=8> */
.L_x_6079:
[----:B------:R-:W-:Y:S05]  /*0c30*/  BSYNC B1 ;  /* 0x0000000000017941 */ /* 0x000fea0003800000 */
.L_x_6075:
[----:B------:R-:W-:-:S13]  /*0c40*/  ISETP.GE.AND P0, PT, R22, R5, PT ;  /* 0x000000051600720c */ /* 0x000fda0003f06270 */
[----:B012---:R-:W0:Y:S01]  /*0c50*/  @!P0 LDC.64 R6, c[0x0][0x220] ;  /* 0x00008800ff068b82 */ /* 0x007e220000000a00 */
[----:B------:R-:W-:Y:S01]  /*0c60*/  @!P0 IMAD.IADD R9, R3, 0x1, R22 ;  /* 0x0000000103098824 */ /* 0x000fe200078e0216 */
[----:B------:R-:W-:-:S03]  /*0c70*/  @!P0 IADD3 R22, R22, 0x80, RZ ;  /* 0x0000008016168810 */ /* 0x000fc60007ffe0ff */
[----:B0-----:R-:W-:-:S05]  /*0c80*/  @!P0 IMAD.WIDE.U32 R6, R9, 0x4, R6 ;  /* 0x0000000409068825 */ /* 0x001fca00078e0006 */
[----:B---3--:R0:W-:Y:S02]  /*0c90*/  @!P0 STG.E desc[UR4][R6.64], R11 ;  /* 0x0000000b06008986 */ /* 0x0081e4000c101904 */
.L_x_6080:
[----:B------:R-:W-:Y:S05]  /*0ca0*/  BSYNC B0 ;  /* 0x0000000000007941 */ /* 0x000fea0003800000 */
.L_x_6074:
[----:B------:R-:W-:Y:S05]  /*0cb0*/  WARPSYNC.ALL ;  /* 0x0000000000007948 */ /* 0x000fea0003800000 */
[----:B------:R-:W-:-:S13]  /*0cc0*/  ISETP.GE.AND P0, PT, R22, R5, PT ;  /* 0x000000051600720c */ /* 0x000fda0003f06270 */
[----:B------:R-:W-:Y:S05]  /*0cd0*/  @P0 EXIT ;  /* 0x000000000000094d */ /* 0x000fea0003800000 */
[----:B0-----:R-:W0:Y:S01]  /*0ce0*/  LDC.64 R4, c[0x0][0x220] ;  /* 0x00008800ff047b82 */ /* 0x001e220000000a00 */
[----:B------:R-:W-:-:S05]  /*0cf0*/  IADD3 R3, R3, R22, RZ ;  /* 0x0000001603037210 */ /* 0x000fca0007ffe0ff */
[----:B0-----:R-:W-:-:S05]  /*0d00*/  IMAD.WIDE.U32 R2, R3, 0x4, R4 ;  /* 0x0000000403027825 */ /* 0x001fca00078e0004 */
[----:B----4-:R-:W-:Y:S01]  /*0d10*/  STG.E desc[UR4][R2.64], R20 ;  /* 0x0000001402007986 */ /* 0x010fe2000c101904 */
[----:B------:R-:W-:Y:S05]  /*0d20*/  EXIT ;  /* 0x000000000000794d */ /* 0x000fea0003800000 */
.L_x_6081:
        /* <DEDUP_REMOVED lines=13> */
.L_x_22820:


//--------------------- .text._ZN2at6native29vectorized_elementwise_kernelILi4ENS0_13AUnaryFunctorIfffZZZNS0_15binary_internal21div_trunc_kernel_cudaERNS_18TensorIteratorBaseEENKUlvE1_clEvENKUlvE0_clEvEUlffE_EESt5arrayIPcLm2EEEEviT0_T1_ --------------------------
	.section	.text._ZN2at6native29vectorized_elementwise_kernelILi4ENS0_13AUnaryFunctorIfffZZZNS0_15binary_internal21div_trunc_kernel_cudaERNS_18TensorIteratorBaseEENKUlvE1_clEvENKUlvE0_clEvEUlffE_EESt5arrayIPcLm2EEEEviT0_T1_,"ax",@progbits
	.align	128
        .global         _ZN2at6native29vectorized_elementwise_kernelILi4ENS0_13AUnaryFunctorIfffZZZNS0_15binary_internal21div_trunc_kernel_cudaERNS_18TensorIteratorBaseEENKUlvE1_clEvENKUlvE0_clEvEUlffE_EESt5arrayIPcLm2EEEEviT0_T1_
        .type           _ZN2at6native29vectorized_elementwise_kernelILi4ENS0_13AUnaryFunctorIfffZZZNS0_15binary_internal21div_trunc_kernel_cudaERNS_18TensorIteratorBaseEENKUlvE1_clEvENKUlvE0_clEvEUlffE_EESt5arrayIPcLm2EEEEviT0_T1_,@function
        .size           _ZN2at6native29vectorized_elementwise_kernelILi4ENS0_13AUnaryFunctorIfffZZZNS0_15binary_internal21div_trunc_kernel_cudaERNS_18TensorIteratorBaseEENKUlvE1_clEvENKUlvE0_clEvEUlffE_EESt5arrayIPcLm2EEEEviT0_T1_,(.L_x_22821 - _ZN2at6native29vectorized_elementwise_kernelILi4ENS0_13AUnaryFunctorIfffZZZNS0_15binary_internal21div_trunc_kernel_cudaERNS_18TensorIteratorBaseEENKUlvE1_clEvENKUlvE0_clEvEUlffE_EESt5arrayIPcLm2EEEEviT0_T1_)
        .other          _ZN2at6native29vectorized_elementwise_kernelILi4ENS0_13AUnaryFunctorIfffZZZNS0_15binary_internal21div_trunc_kernel_cudaERNS_18TensorIteratorBaseEENKUlvE1_clEvENKUlvE0_clEvEUlffE_EESt5arrayIPcLm2EEEEviT0_T1_,@"STO_CUDA_ENTRY STV_DEFAULT"
_ZN2at6native29vectorized_elementwise_kernelILi4ENS0_13AUnaryFunctorIfffZZZNS0_15binary_internal21div_trunc_kernel_cudaERNS_18TensorIteratorBaseEENKUlvE1_clEvENKUlvE0_clEvEUlffE_EESt5arrayIPcLm2EEEEviT0_T1_:
.text._ZN2at6native29vectorized_elementwise_kernelILi4ENS0_13AUnaryFunctorIfffZZZNS0_15binary_internal21div_trunc_kernel_cudaERNS_18TensorIteratorBaseEENKUlvE1_clEvENKUlvE0_clEvEUlffE_EESt5arrayIPcLm2EEEEviT0_T1_:
        /* <DEDUP_REMOVED lines=15> */
[----:B--2---:R-:W0:Y:S08]  /*00f0*/  MUFU.RCP R4, R4 ;  /* 0x0000000400047308 */ /* 0x004e300000001000 */
[----:B------:R-:W1:Y:S08]  /*0100*/  MUFU.RCP R5, R5 ;  /* 0x0000000500057308 */ /* 0x000e700000001000 */
[----:B------:R-:W2:Y:S01]  /*0110*/  MUFU.RCP R7, R7 ;  /* 0x0000000700077308 */ /* 0x000ea20000001000 */
[----:B0-----:R-:W-:-:S07]  /*0120*/  FMUL.FTZ R8, R4, UR6 ;  /* 0x0000000604087c20 */ /* 0x001fce0008410000 */
[----:B------:R-:W0:Y:S01]  /*0130*/  MUFU.RCP R6, R6 ;  /* 0x0000000600067308 */ /* 0x000e220000001000 */
[----:B-1----:R-:W-:-:S07]  /*0140*/  FMUL.FTZ R9, R5, UR6 ;  /* 0x0000000605097c20 */ /* 0x002fce0008410000 */
[----:B---3--:R-:W1:Y:S01]  /*0150*/  MUFU.RCP R2, R12 ;  /* 0x0000000c00027308 */ /* 0x008e620000001000 */
[----:B--2---:R-:W-:-:S07]  /*0160*/  FMUL.FTZ R11, R7, UR6 ;  /* 0x00000006070b7c20 */ /* 0x004fce0008410000 */
[----:B------:R2:W3:Y:S01]  /*0170*/  MUFU.RCP R16, R13 ;  /* 0x0000000d00107308 */ /* 0x0004e20000001000 */
[----:B0-----:R-:W-:-:S07]  /*0180*/  FMUL.FTZ R10, R6, UR6 ;  /* 0x00000006060a7c20 */ /* 0x001fce0008410000 */
[----:B------:R-:W0:Y:S01]  /*0190*/  MUFU.RCP R14, R14 ;  /* 0x0000000e000e7308 */ /* 0x000e220000001000 */
[----:B--2---:R-:W2:Y:S01]  /*01a0*/  LDC.64 R12, c[0x0][0x220] ;  /* 0x00008800ff0c7b82 */ /* 0x004ea20000000a00 */
[----:B-1----:R-:W-:-:S06]  /*01b0*/  FMUL.FTZ R4, R2, UR6 ;  /* 0x0000000602047c20 */ /* 0x002fcc0008410000 */
[----:B------:R-:W1:Y:S01]  /*01c0*/  MUFU.RCP R15, R15 ;  /* 0x0000000f000f7308 */ /* 0x000e620000001000 */
[----:B---3--:R-:W-:-:S07]  /*01d0*/  FMUL.FTZ R5, R16, UR6 ;  /* 0x0000000610057c20 */ /* 0x008fce0008410000 */
[----:B------:R-:W-:Y:S01]  /*01e0*/  FRND.TRUNC R11, R11 ;  /* 0x0000000b000b7307 */ /* 0x000fe2000020d000 */
[----:B0-----:R-:W-:-:S07]  /*01f0*/  FMUL.FTZ R6, R14, UR6 ;  /* 0x000000060e067c20 */ /* 0x001fce0008410000 */
[----:B------:R-:W-:Y:S01]  /*0200*/  FRND.TRUNC R10, R10 ;  /* 0x0000000a000a7307 */ /* 0x000fe2000020d000 */
[----:B-1----:R-:W-:Y:S01]  /*0210*/  FMUL.FTZ R7, R15, UR6 ;  /* 0x000000060f077c20 */ /* 0x002fe20008410000 */
[----:B--2---:R-:W-:-:S06]  /*0220*/  IMAD.WIDE.U32 R12, R3, 0x4, R12 ;  /* 0x00000004030c7825 */ /* 0x004fcc00078e000c */
[----:B------:R-:W-:Y:S01]  /*0230*/  FRND.TRUNC R9, R9 ;  /* 0x0000000900097307 */ /* 0x000fe2000020d000 */
[----:B------:R-:W-:-:S07]  /*0240*/  IMAD.WIDE R12, R0, 0x10, R12 ;  /* 0x00000010000c7825 */ /* 0x000fce00078e020c */
        /* <DEDUP_REMOVED lines=8> */
.L_x_6082:
        /* <DEDUP_REMOVED lines=124> */
.L_x_6085:
[----:B------:R-:W-:-:S13]  /*0a90*/  ISETP.GE.AND P0, PT, R22, R5, PT ;  /* 0x000000051600720c */ /* 0x000fda0003f06270 */
[----:B------:R-:W-:Y:S05]  /*0aa0*/  @P0 BRA `(.L_x_6087) ;  /* 0x0000000000300947 */ /* 0x000fea0003800000 */
[----:B-1----:R-:W1:Y:S01]  /*0ab0*/  LDC.64 R6, c[0x0][0x220] ;  /* 0x00008800ff067b82 */ /* 0x002e620000000a00 */
[----:B0-----:R-:W-:Y:S01]  /*0ac0*/  IMAD.IADD R13, R3, 0x1, R22 ;  /* 0x00000001030d7824 */ /* 0x001fe200078e0216 */
[----:B------:R-:W-:-:S03]  /*0ad0*/  IADD3 R22, R22, 0x80, RZ ;  /* 0x0000008016167810 */ /* 0x000fc60007ffe0ff */
[----:B-1----:R-:W-:-:S05]  /*0ae0*/  IMAD.WIDE.U32 R6, R13, 0x4, R6 ;  /* 0x000000040d067825 */ /* 0x002fca00078e0006 */
[----:B------:R1:W-:Y:S02]  /*0af0*/  STG.E desc[UR4][R6.64], R8 ;  /* 0x0000000806007986 */ /* 0x0003e4000c101904 */
.L_x_6086:
[----:B------:R-:W-:-:S13]  /*0b00*/  ISETP.GE.AND P0, PT, R22, R5, PT ;  /* 0x000000051600720c */ /* 0x000fda0003f06270 */
[----:B------:R-:W-:Y:S05]  /*0b10*/  @P0 BRA `(.L_x_6088) ;  /* 0x0000000000340947 */ /* 0x000fea0003800000 */
[----:B01----:R-:W0:Y:S01]  /*0b20*/  LDC.64 R6, c[0x0][0x220] ;  /* 0x00008800ff067b82 */ /* 0x003e220000000a00 */
[----:B------:R-:W-:Y:S01]  /*0b30*/  IADD3 R13, R3, R22, RZ ;  /* 0x00000016030d7210 */ /* 0x000fe20007ffe0ff */
[----:B------:R-:W-:-:S04]  /*0b40*/  VIADD R22, R22, 0x80 ;  /* 0x0000008016167836 */ /* 0x000fc80000000000 */
[----:B0-----:R-:W-:-:S05]  /*0b50*/  IMAD.WIDE.U32 R6, R13, 0x4, R6 ;  /* 0x000000040d067825 */ /* 0x001fca00078e0006 */
[----:B------:R2:W-:Y:S02]  /*0b60*/  STG.E desc[UR4][R6.64], R9 ;  /* 0x0000000906007986 */ /* 0x0005e4000c101904 */
.L_x_6087:
        /* <DEDUP_REMOVED lines=8> */
.L_x_6088:
[----:B------:R-:W-:Y:S05]  /*0bf0*/  BSYNC B1 ;  /* 0x0000000000017941 */ /* 0x000fea0003800000 */
.L_x_6084:
[----:B------:R-:W-:-:S13]  /*0c00*/  ISETP.GE.AND P0, PT, R22, R5, PT ;  /* 0x000000051600720c */ /* 0x000fda0003f06270 */
[----:B012---:R-:W0:Y:S01]  /*0c10*/  @!P0 LDC.64 R6, c[0x0][0x220] ;  /* 0x00008800ff068b82 */ /* 0x007e220000000a00 */
[----:B------:R-:W-:Y:S01]  /*0c20*/  @!P0 IMAD.IADD R9, R3, 0x1, R22 ;  /* 0x0000000103098824 */ /* 0x000fe200078e0216 */
[----:B------:R-:W-:-:S03]  /*0c30*/  @!P0 IADD3 R22, R22, 0x80, RZ ;  /* 0x0000008016168810 */ /* 0x000fc60007ffe0ff */
[----:B0-----:R-:W-:-:S05]  /*0c40*/  @!P0 IMAD.WIDE.U32 R6, R9, 0x4, R6 ;  /* 0x0000000409068825 */ /* 0x001fca00078e0006 */
[----:B---3--:R0:W-:Y:S02]  /*0c50*/  @!P0 STG.E desc[UR4][R6.64], R11 ;  /* 0x0000000b06008986 */ /* 0x0081e4000c101904 */
.L_x_6089:
[----:B------:R-:W-:Y:S05]  /*0c60*/  BSYNC B0 ;  /* 0x0000000000007941 */ /* 0x000fea0003800000 */
.L_x_6083:
        /* <DEDUP_REMOVED lines=8> */
.L_x_6090:
        /* <DEDUP_REMOVED lines=9> */
.L_x_22821:


//--------------------- .text._ZN2at6native29vectorized_elementwise_kernelILi8ENS0_13AUnaryFunctorIfffZZZNS0_15binary_internal21div_trunc_kernel_cudaERNS_18TensorIteratorBaseEENKUlvE1_clEvENKUlvE0_clEvEUlffE_EESt5arrayIPcLm2EEEEviT0_T1_ --------------------------
	.section	.text._ZN2at6native29vectorized_elementwise_kernelILi8ENS0_13AUnaryFunctorIfffZZZNS0_15binary_internal21div_trunc_kernel_cudaERNS_18TensorIteratorBaseEENKUlvE1_clEvENKUlvE0_clEvEUlffE_EESt5arrayIPcLm2EEEEviT0_T1_,"ax",@progbits
	.align	128
        .global         _ZN2at6native29vectorized_elementwise_kernelILi8ENS0_13AUnaryFunctorIfffZZZNS0_15binary_internal21div_trunc_kernel_cudaERNS_18TensorIteratorBaseEENKUlvE1_clEvENKUlvE0_clEvEUlffE_EESt5arrayIPcLm2EEEEviT0_T1_
        .type           _ZN2at6native29vectorized_elementwise_kernelILi8ENS0_13AUnaryFunctorIfffZZZNS0_15binary_internal21div_trunc_kernel_cudaERNS_18TensorIteratorBaseEENKUlvE1_clEvENKUlvE0_clEvEUlffE_EESt5arrayIPcLm2EEEEviT0_T1_,@function
        .size           _ZN2at6native29vectorized_elementwise_kernelILi8ENS0_13AUnaryFunctorIfffZZZNS0_15binary_internal21div_trunc_kernel_cudaERNS_18TensorIteratorBaseEENKUlvE1_clEvENKUlvE0_clEvEUlffE_EESt5arrayIPcLm2EEEEviT0_T1_,(.L_x_22822 - _ZN2at6native29vectorized_elementwise_kernelILi8ENS0_13AUnaryFunctorIfffZZZNS0_15binary_internal21div_trunc_kernel_cudaERNS_18TensorIteratorBaseEENKUlvE1_clEvENKUlvE0_clEvEUlffE_EESt5arrayIPcLm2EEEEviT0_T1_)
        .other          _ZN2at6native29vectorized_elementwise_kernelILi8ENS0_13AUnaryFunctorIfffZZZNS0_15binary_internal21div_trunc_kernel_cudaERNS_18TensorIteratorBaseEENKUlvE1_clEvENKUlvE0_clEvEUlffE_EESt5arrayIPcLm2EEEEviT0_T1_,@"STO_CUDA_ENTRY STV_DEFAULT"
_ZN2at6native29vectorized_elementwise_kernelILi8ENS0_13AUnaryFunctorIfffZZZNS0_15binary_internal21div_trunc_kernel_cudaERNS_18TensorIteratorBaseEENKUlvE1_clEvENKUlvE0_clEvEUlffE_EESt5arrayIPcLm2EEEEviT0_T1_:
.text._ZN2at6native29vectorized_elementwise_kernelILi8ENS0_13AUnaryFunctorIfffZZZNS0_15binary_internal21div_trunc_kernel_cudaERNS_18TensorIteratorBaseEENKUlvE1_clEvENKUlvE0_clEvEUlffE_EESt5arrayIPcLm2EEEEviT0_T1_:
        /* <DEDUP_REMOVED lines=45> */
.L_x_6091:
        /* <DEDUP_REMOVED lines=124> */
.L_x_6094:
[----:B------:R-:W-:-:S13]  /*0a90*/  ISETP.GE.AND P0, PT, R22, R5, PT ;  /* 0x000000051600720c */ /* 0x000fda0003f06270 */
[----:B------:R-:W-:Y:S05]  /*0aa0*/  @P0 BRA `(.L_x_6096) ;  /* 0x0000000000300947 */ /* 0x000fea0003800000 */
[----:B-1----:R-:W1:Y:S01]  /*0ab0*/  LDC.64 R6, c[0x0][0x220] ;  /* 0x00008800ff067b82 */ /* 0x002e620000000a00 */
[----:B0-----:R-:W-:Y:S01]  /*0ac0*/  IMAD.IADD R13, R3, 0x1, R22 ;  /* 0x00000001030d7824 */ /* 0x001fe200078e0216 */
[----:B------:R-:W-:-:S03]  /*0ad0*/  IADD3 R22, R22, 0x80, RZ ;  /* 0x0000008016167810 */ /* 0x000fc60007ffe0ff */
[----:B-1----:R-:W-:-:S05]  /*0ae0*/  IMAD.WIDE.U32 R6, R13, 0x4, R6 ;  /* 0x000000040d067825 */ /* 0x002fca00078e0006 */
[----:B------:R1:W-:Y:S02]  /*0af0*/  STG.E desc[UR4][R6.64], R8 ;  /* 0x0000000806007986 */ /* 0x0003e4000c101904 */
.L_x_6095:
[----:B------:R-:W-:-:S13]  /*0b00*/  ISETP.GE.AND P0, PT, R22, R5, PT ;  /* 0x000000051600720c */ /* 0x000fda0003f06270 */
[----:B------:R-:W-:Y:S05]  /*0b10*/  @P0 BRA `(.L_x_6097) ;  /* 0x0000000000340947 */ /* 0x000fea0003800000 */
[----:B01----:R-:W0:Y:S01]  /*0b20*/  LDC.64 R6, c[0x0][0x220] ;  /* 0x00008800ff067b82 */ /* 0x003e220000000a00 */
[----:B------:R-:W-:Y:S01]  /*0b30*/  IADD3 R13, R3, R22, RZ ;  /* 0x00000016030d7210 */ /* 0x000fe20007ffe0ff */
[----:B------:R-:W-:-:S04]  /*0b40*/  VIADD R22, R22, 0x80 ;  /* 0x0000008016167836 */ /* 0x000fc80000000000 */
[----:B0-----:R-:W-:-:S05]  /*0b50*/  IMAD.WIDE.U32 R6, R13, 0x4, R6 ;  /* 0x000000040d067825 */ /* 0x001fca00078e0006 */
[----:B------:R2:W-:Y:S02]  /*0b60*/  STG.E desc[UR4][R6.64], R9 ;  /* 0x0000000906007986 */ /* 0x0005e4000c101904 */
.L_x_6096:
        /* <DEDUP_REMOVED lines=8> */
.L_x_6097:
[----:B------:R-:W-:Y:S05]  /*0bf0*/  BSYNC B1 ;  /* 0x0000000000017941 */ /* 0x000fea0003800000 */
.L_x_6093:
[----:B------:R-:W-:-:S13]  /*0c00*/  ISETP.GE.AND P0, PT, R22, R5, PT ;  /* 0x000000051600720c */ /* 0x000fda0003f06270 */
[----:B012---:R-:W0:Y:S01]  /*0c10*/  @!P0 LDC.64 R6, c[0x0][0x220] ;  /* 0x00008800ff068b82 */ /* 0x007e220000000a00 */
[----:B------:R-:W-:Y:S01]  /*0c20*/  @!P0 IMAD.IADD R9, R3, 0x1, R22 ;  /* 0x0000000103098824 */ /* 0x000fe200078e0216 */
[----:B------:R-:W-:-:S03]  /*0c30*/  @!P0 IADD3 R22, R22, 0x80, RZ ;  /* 0x0000008016168810 */ /* 0x000fc60007ffe0ff */
[----:B0-----:R-:W-:-:S05]  /*0c40*/  @!P0 IMAD.WIDE.U32 R6, R9, 0x4, R6 ;  /* 0x0000000409068825 */ /* 0x001fca00078e0006 */
[----:B---3--:R0:W-:Y:S02]  /*0c50*/  @!P0 STG.E desc[UR4][R6.64], R11 ;  /* 0x0000000b06008986 */ /* 0x0081e4000c101904 */
.L_x_6098:
[----:B------:R-:W-:Y:S05]  /*0c60*/  BSYNC B0 ;  /* 0x0000000000007941 */ /* 0x000fea0003800000 */
.L_x_6092:
        /* <DEDUP_REMOVED lines=8> */
.L_x_6099:
        /* <DEDUP_REMOVED lines=9> */
.L_x_22822:


//--------------------- .text._ZN2at6native18elementwise_kernelILi128ELi4EZNS0_15gpu_kernel_implINS0_13BinaryFunctorIdddZZZNS0_15binary_internal21div_trunc_kernel_cudaERNS_18TensorIteratorBaseEENKUlvE1_clEvENKUlvE_clEvEUlddE_EEEEvS6_RKT_EUliE_EEviT1_ --------------------------
	.section	.text._ZN2at6native18elementwise_kernelILi128ELi4EZNS0_15gpu_kernel_implINS0_13BinaryFunctorIdddZZZNS0_15binary_internal21div_trunc_kernel_cudaERNS_18TensorIteratorBaseEENKUlvE1_clEvENKUlvE_clEvEUlddE_EEEEvS6_RKT_EUliE_EEviT1_,"ax",@progbits
	.align	128
        .global         _ZN2at6native18elementwise_kernelILi128ELi4EZNS0_15gpu_kernel_implINS0_13BinaryFunctorIdddZZZNS0_15binary_internal21div_trunc_kernel_cudaERNS_18TensorIteratorBaseEENKUlvE1_clEvENKUlvE_clEvEUlddE_EEEEvS6_RKT_EUliE_EEviT1_
        .type           _ZN2at6native18elementwise_kernelILi128ELi4EZNS0_15gpu_kernel_implINS0_13BinaryFunctorIdddZZZNS0_15binary_internal21div_trunc_kernel_cudaERNS_18TensorIteratorBaseEENKUlvE1_clEvENKUlvE_clEvEUlddE_EEEEvS6_RKT_EUliE_EEviT1_,@function
        .size           _ZN2at6native18elementwise_kernelILi128ELi4EZNS0_15gpu_kernel_implINS0_13BinaryFunctorIdddZZZNS0_15binary_internal21div_trunc_kernel_cudaERNS_18TensorIteratorBaseEENKUlvE1_clEvENKUlvE_clEvEUlddE_EEEEvS6_RKT_EUliE_EEviT1_,(.L_x_22697 - _ZN2at6native18elementwise_kernelILi128ELi4EZNS0_15gpu_kernel_implINS0_13BinaryFunctorIdddZZZNS0_15binary_internal21div_trunc_kernel_cudaERNS_18TensorIteratorBaseEENKUlvE1_clEvENKUlvE_clEvEUlddE_EEEEvS6_RKT_EUliE_EEviT1_)
        .other          _ZN2at6native18elementwise_kernelILi128ELi4EZNS0_15gpu_kernel_implINS0_13BinaryFunctorIdddZZZNS0_15binary_internal21div_trunc_kernel_cudaERNS_18TensorIteratorBaseEENKUlvE1_clEvENKUlvE_clEvEUlddE_EEEEvS6_RKT_EUliE_EEviT1_,@"STO_CUDA_ENTRY STV_DEFAULT"
_ZN2at6native18elementwise_kernelILi128ELi4EZNS0_15gpu_kernel_implINS0_13BinaryFunctorIdddZZZNS0_15binary_internal21div_trunc_kernel_cudaERNS_18TensorIteratorBaseEENKUlvE1_clEvENKUlvE_clEvEUlddE_EEEEvS6_RKT_EUliE_EEviT1_:
.text._ZN2at6native18elementwise_kernelILi128ELi4EZNS0_15gpu_kernel_implINS0_13BinaryFunctorIdddZZZNS0_15binary_internal21div_trunc_kernel_cudaERNS_18TensorIteratorBaseEENKUlvE1_clEvENKUlvE_clEvEUlddE_EEEEvS6_RKT_EUliE_EEviT1_:
        /* <DEDUP_REMOVED lines=354> */
[----:B------:R-:W-:-:S03]  /*1620*/  ULDC UR6, c[0x0][0x470] ;  /* 0x00011c0000067ab9 */ /* 0x000fc60000000800 */
        /* <DEDUP_REMOVED lines=9> */
.L_x_6102:
        /* <DEDUP_REMOVED lines=19> */
[----:B--2---:R0:W1:Y:S01]  /*17f0*/  I2F.F64.S16 R18, R4 ;  /* 0x0000000400127312 */ /* 0x0040620000101c00 */
[----:B------:R-:W-:Y:S05]  /*1800*/  BRA `(.L_x_6108) ;  /* 0x0000000c007c7947 */ /* 0x000fea0003800000 */
.L_x_6106:
[----:B------:R-:W2:Y:S02]  /*1810*/  LDG.E.U8 R4, desc[UR36][R4.64] ;  /* 0x0000002404047981 */ /* 0x000ea4000c1e1100 */
[----:B--2---:R0:W1:Y:S01]  /*1820*/  I2F.F64.U16 R18, R4 ;  /* 0x0000000400127312 */ /* 0x0040620000101800 */
[----:B------:R-:W-:Y:S05]  /*1830*/  BRA `(.L_x_6108) ;  /* 0x0000000c00707947 */ /* 0x000fea0003800000 */
.L_x_6105:
[----:B------:R-:W-:-:S13]  /*1840*/  ISETP.NE.AND P0, PT, R3, 0x2, PT ;  /* 0x000000020300780c */ /* 0x000fda0003f05270 */
[----:B------:R-:W-:Y:S05]  /*1850*/  @!P0 BRA `(.L_x_6109) ;  /* 0x0000000000288947 */ /* 0x000fea0003800000 */
[----:B------:R-:W-:-:S13]  /*1860*/  ISETP.NE.AND P0, PT, R3, 0x3, PT ;  /* 0x000000030300780c */ /* 0x000fda0003f05270 */
[----:B------:R-:W-:Y:S05]  /*1870*/  @!P0 BRA `(.L_x_6110) ;  /* 0x0000000000148947 */ /* 0x000fea0003800000 */
[----:B------:R-:W-:-:S13]  /*1880*/  ISETP.NE.AND P0, PT, R3, 0x4, PT ;  /* 0x000000040300780c */ /* 0x000fda0003f05270 */
[----:B------:R-:W-:Y:S05]  /*1890*/  @P0 BRA `(.L_x_6107) ;  /* 0x0000000800fc0947 */ /* 0x000fea0003800000 */
[----:B------:R-:W2:Y:S02]  /*18a0*/  LDG.E.64 R18, desc[UR36][R4.64] ;  /* 0x0000002404127981 */ /* 0x000ea4000c1e1b00 */
[----:B--2---:R-:W0:Y:S01]  /*18b0*/  I2F.F64.S64 R18, R18 ;  /* 0x0000001200127312 */ /* 0x004e220000301c00 */
[----:B------:R-:W-:Y:S05]  /*18c0*/  BRA `(.L_x_6108) ;  /* 0x0000000c004c7947 */ /* 0x000fea0003800000 */
.L_x_6110:
[----:B------:R-:W2:Y:S02]  /*18d0*/  LDG.E R4, desc[UR36][R4.64] ;  /* 0x0000002404047981 */ /* 0x000ea4000c1e1900 */
[----:B--2---:R0:W1:Y:S01]  /*18e0*/  I2F.F64 R18, R4 ;  /* 0x0000000400127312 */ /* 0x0040620000201c00 */
[----:B------:R-:W-:Y:S05]  /*18f0*/  BRA `(.L_x_6108) ;  /* 0x0000000c00407947 */ /* 0x000fea0003800000 */
.L_x_6109:
[----:B------:R-:W2:Y:S02]  /*1900*/  LDG.E.U16 R4, desc[UR36][R4.64] ;  /* 0x0000002404047981 */ /* 0x000ea4000c1e1500 */
[----:B--2---:R0:W1:Y:S01]  /*1910*/  I2F.F64.S16 R18, R4 ;  /* 0x0000000400127312 */ /* 0x0040620000101c00 */
[----:B------:R-:W-:Y:S05]  /*1920*/  BRA `(.L_x_6108) ;  /* 0x0000000c00347947 */ /* 0x000fea0003800000 */
.L_x_6104:
[----:B------:R-:W-:-:S13]  /*1930*/  ISETP.GT.AND P0, PT, R3, 0x6, PT ;  /* 0x000000060300780c */ /* 0x000fda0003f04270 */
[----:B------:R-:W-:Y:S05]  /*1940*/  @P0 BRA `(.L_x_6111) ;  /* 0x0000000000340947 */ /* 0x000fea0003800000 */
[----:B------:R-:W-:-:S13]  /*1950*/  ISETP.NE.AND P0, PT, R3, 0x5, PT ;  /* 0x000000050300780c */ /* 0x000fda0003f05270 */
[----:B------:R-:W-:Y:S05]  /*1960*/  @!P0 BRA `(.L_x_6112) ;  /* 0x0000000000188947 */ /* 0x000fea0003800000 */
[----:B------:R-:W-:-:S13]  /*1970*/  ISETP.NE.AND P0, PT, R3, 0x6, PT ;  /* 0x000000060300780c */ /* 0x000fda0003f05270 */
[----:B------:R-:W-:Y:S05]  /*1980*/  @P0 BRA `(.L_x_6107) ;  /* 0x0000000800c00947 */ /* 0x000fea0003800000 */
[----:B------:R-:W2:Y:S02]  /*1990*/  LDG.E R18, desc[UR36][R4.64] ;  /* 0x0000002404127981 */ /* 0x000ea4000c1e1900 */
[----:B--2---:R-:W-:-:S06]  /*19a0*/  FMUL.FTZ R18, R18, 1 ;  /* 0x3f80000012127820 */ /* 0x004fcc0000410000 */
[----:B------:R-:W0:Y:S01]  /*19b0*/  F2F.F64.F32 R18, R18 ;  /* 0x0000001200127310 */ /* 0x000e220000201800 */
[----:B------:R-:W-:Y:S05]  /*19c0*/  BRA `(.L_x_6108) ;  /* 0x0000000c000c7947 */ /* 0x000fea0003800000 */
.L_x_6112:
[----:B------:R-:W2:Y:S02]  /*19d0*/  LDG.E.U16 R0, desc[UR36][R4.64] ;  /* 0x0000002404007981 */ /* 0x000ea4000c1e1500 */
[----:B--2---:R-:W-:-:S05]  /*19e0*/  HADD2.F32 R0, -RZ, R0.H0_H0 ;  /* 0x20000000ff007230 */ /* 0x004fca0000004100 */
[----:B------:R-:W-:-:S04]  /*19f0*/  FMUL.FTZ R0, R0, 1 ;  /* 0x3f80000000007820 */ /* 0x000fc80000410000 */
[----:B------:R0:W1:Y:S01]  /*1a00*/  F2F.F64.F32 R18, R0 ;  /* 0x0000000000127310 */ /* 0x0000620000201800 */
[----:B------:R-:W-:Y:S05]  /*1a10*/  BRA `(.L_x_6108) ;  /* 0x0000000800f87947 */ /* 0x000fea0003800000 */
.L_x_6111:
[----:B------:R-:W-:-:S13]  /*1a20*/  ISETP.NE.AND P0, PT, R3, 0x7, PT ;  /* 0x000000070300780c */ /* 0x000fda0003f05270 */
[----:B------:R-:W-:Y:S05]  /*1a30*/  @!P0 BRA `(.L_x_6113) ;  /* 0x0000000000348947 */ /* 0x000fea0003800000 */
        /* <DEDUP_REMOVED lines=8> */
.L_x_6114:
[----:B------:R-:W2:Y:S02]  /*1ac0*/  LDG.E.U16 R4, desc[UR36][R4.64] ;  /* 0x0000002404047981 */ /* 0x000ea4000c1e1500 */
[----:B--2---:R-:W-:-:S05]  /*1ad0*/  HADD2.F32 R0, -RZ, R4.H0_H0 ;  /* 0x20000004ff007230 */ /* 0x004fca0000004100 */
[----:B------:R-:W-:-:S04]  /*1ae0*/  FMUL.FTZ R0, R0, 1 ;  /* 0x3f80000000007820 */ /* 0x000fc80000410000 */
[----:B------:R0:W1:Y:S01]  /*1af0*/  F2F.F64.F32 R18, R0 ;  /* 0x0000000000127310 */ /* 0x0000620000201800 */
[----:B------:R-:W-:Y:S05]  /*1b00*/  BRA `(.L_x_6108) ;  /* 0x0000000800bc7947 */ /* 0x000fea0003800000 */
.L_x_6113:
[----:B------:R0:W5:Y:S01]  /*1b10*/  LDG.E.64 R18, desc[UR36][R4.64] ;  /* 0x0000002404127981 */ /* 0x000162000c1e1b00 */
[----:B------:R-:W-:Y:S05]  /*1b20*/  BRA `(.L_x_6108) ;  /* 0x0000000800b47947 */ /* 0x000fea0003800000 */
.L_x_6103:
        /* <DEDUP_REMOVED lines=8> */
[----:B------:R-:W2:Y:S01]  /*1bb0*/  LDG.E.U8 R4, desc[UR36][R4.64] ;  /* 0x0000002404047981 */ /* 0x000ea2000c1e1100 */
[----:B------:R-:W-:Y:S01]  /*1bc0*/  IMAD.MOV.U32 R18, RZ, RZ, RZ ;  /* 0x000000ffff127224 */ /* 0x000fe200078e00ff */
[----:B--2---:R-:W-:-:S04]  /*1bd0*/  ISETP.NE.AND P0, PT, R4, RZ, PT ;  /* 0x000000ff0400720c */ /* 0x004fc80003f05270 */
[----:B------:R-:W-:Y:S01]  /*1be0*/  FSEL R19, RZ, 1.875, !P0 ;  /* 0x3ff00000ff137808 */ /* 0x000fe20004000000 */
[----:B------:R-:W-:Y:S08]  /*1bf0*/  BRA `(.L_x_6108) ;  /* 0x0000000800807947 */ /* 0x000ff00003800000 */
.L_x_6117:
[----:B------:R0:W5:Y:S01]  /*1c00*/  LDG.E.64 R18, desc[UR36][R4.64] ;  /* 0x0000002404127981 */ /* 0x000162000c1e1b00 */
[----:B------:R-:W-:Y:S05]  /*1c10*/  BRA `(.L_x_6108) ;  /* 0x0000000800787947 */ /* 0x000fea0003800000 */
.L_x_6116:
        /* <DEDUP_REMOVED lines=24> */
[----:B------:R-:W-:-:S05]  /*1da0*/  LOP3.LUT R7, R7, 0x80000000, R0, 0xf8, !PT ;  /* 0x8000000007077812 */ /* 0x000fca00078ef800 */
[----:B------:R-:W-:-:S04]  /*1db0*/  FMUL.FTZ R7, R7, 1 ;  /* 0x3f80000007077820 */ /* 0x000fc80000410000 */
[----:B------:R0:W1:Y:S01]  /*1dc0*/  F2F.F64.F32 R18, R7 ;  /* 0x0000000700127310 */ /* 0x0000620000201800 */
[----:B------:R-:W-:Y:S05]  /*1dd0*/  BRA `(.L_x_6108) ;  /* 0x0000000800087947 */ /* 0x000fea0003800000 */
.L_x_6119:
        /* <DEDUP_REMOVED lines=11> */
[----:B------:R-:W-:-:S05]  /*1e90*/  LOP3.LUT R0, R3, 0x80000000, R0, 0xf8, !PT ;  /* 0x8000000003007812 */ /* 0x000fca00078ef800 */
[----:B------:R-:W-:-:S04]  /*1ea0*/  FMUL.FTZ R0, R0, 1 ;  /* 0x3f80000000007820 */ /* 0x000fc80000410000 */
[----:B------:R0:W1:Y:S01]  /*1eb0*/  F2F.F64.F32 R18, R0 ;  /* 0x0000000000127310 */ /* 0x0000620000201800 */
[----:B------:R-:W-:Y:S05]  /*1ec0*/  BRA `(.L_x_6108) ;  /* 0x0000000400cc7947 */ /* 0x000fea0003800000 */
.L_x_6118:
[----:B------:R-:W2:Y:S02]  /*1ed0*/  LDG.E.U16 R0, desc[UR36][R4.64] ;  /* 0x0000002404007981 */ /* 0x000ea4000c1e1500 */
[----:B--2---:R-:W-:-:S04]  /*1ee0*/  IMAD.U32 R0, R0, 0x10000, RZ ;  /* 0x0001000000007824 */ /* 0x004fc800078e00ff */
[----:B------:R-:W-:-:S04]  /*1ef0*/  FMUL.FTZ R0, R0, 1 ;  /* 0x3f80000000007820 */ /* 0x000fc80000410000 */
[----:B------:R0:W1:Y:S01]  /*1f00*/  F2F.F64.F32 R18, R0 ;  /* 0x0000000000127310 */ /* 0x0000620000201800 */
[----:B------:R-:W-:Y:S05]  /*1f10*/  BRA `(.L_x_6108) ;  /* 0x0000000400b87947 */ /* 0x000fea0003800000 */
.L_x_6115:
        /* <DEDUP_REMOVED lines=9> */
[----:B--2---:R0:W1:Y:S01]  /*1fb0*/  I2F.F64.U16 R18, R4 ;  /* 0x0000000400127312 */ /* 0x0040620000101800 */
[----:B------:R-:W-:Y:S05]  /*1fc0*/  BRA `(.L_x_6108) ;  /* 0x00000004008c7947 */ /* 0x000fea0003800000 */
.L_x_6122:
        /* <DEDUP_REMOVED lines=21> */
.L_x_6126:
[----:B------:R-:W-:Y:S05]  /*2120*/  BSYNC B1 ;  /* 0x0000000000017941 */ /* 0x000fea0003800000 */
.L_x_6125:
[----:B------:R-:W-:Y:S01]  /*2130*/  LEA R5, R0, 0x3b800000, 0x17 ;  /* 0x3b80000000057811 */ /* 0x000fe200078eb8ff */
[----:B------:R-:W-:-:S05]  /*2140*/  IMAD.SHL.U32 R0, R3, 0x100000, RZ ;  /* 0x0010000003007824 */ /* 0x000fca00078e00ff */
[----:B------:R-:W-:-:S07]  /*2150*/  LOP3.LUT R0, R5, R0, R6, 0xfe, !PT ;  /* 0x0000000005007212 */ /* 0x000fce00078efe06 */
.L_x_6124:
[----:B------:R-:W-:Y:S05]  /*2160*/  BSYNC B0 ;  /* 0x0000000000007941 */ /* 0x000fea0003800000 */
.L_x_6123:
[----:B------:R-:W-:-:S04]  /*2170*/  FMUL.FTZ R0, R0, 1 ;  /* 0x3f80000000007820 */ /* 0x000fc80000410000 */
[----:B------:R2:W3:Y:S01]  /*2180*/  F2F.F64.F32 R18, R0 ;  /* 0x0000000000127310 */ /* 0x0004e20000201800 */
[----:B------:R-:W-:Y:S05]  /*2190*/  BRA `(.L_x_6108) ;  /* 0x0000000400187947 */ /* 0x000fea0003800000 */
.L_x_6121:
        /* <DEDUP_REMOVED lines=21> */
.L_x_6130:
[----:B------:R-:W-:Y:S05]  /*22f0*/  BSYNC B1 ;  /* 0x0000000000017941 */ /* 0x000fea0003800000 */
.L_x_6129:
[----:B------:R-:W-:Y:S01]  /*2300*/  LEA R5, R0, 0x37800000, 0x17 ;  /* 0x3780000000057811 */ /* 0x000fe200078eb8ff */
[----:B------:R-:W-:-:S05]  /*2310*/  IMAD.SHL.U32 R0, R3, 0x200000, RZ ;  /* 0x0020000003007824 */ /* 0x000fca00078e00ff */
[----:B------:R-:W-:-:S07]  /*2320*/  LOP3.LUT R0, R5, R0, R6, 0xfe, !PT ;  /* 0x0000000005007212 */ /* 0x000fce00078efe06 */
.L_x_6128:
[----:B------:R-:W-:Y:S05]  /*2330*/  BSYNC B0 ;  /* 0x0000000000007941 */ /* 0x000fea0003800000 */
.L_x_6127:
[----:B------:R-:W-:-:S04]  /*2340*/  FMUL.FTZ R0, R0, 1 ;  /* 0x3f80000000007820 */ /* 0x000fc80000410000 */
[----:B------:R4:W0:Y:S01]  /*2350*/  F2F.F64.F32 R18, R0 ;  /* 0x0000000000127310 */ /* 0x0008220000201800 */
[----:B------:R-:W-:Y:S05]  /*2360*/  BRA `(.L_x_6108) ;  /* 0x0000000000a47947 */ /* 0x000fea0003800000 */
.L_x_6120:
        /* <DEDUP_REMOVED lines=12> */
[----:B------:R-:W-:Y:S01]  /*2430*/  @!P0 MOV R0, 0x7f800001 ;  /* 0x7f80000100008802 */ /* 0x000fe20000000f00 */
[----:B------:R-:W-:-:S07]  /*2440*/  @P0 IMAD.SHL.U32 R0, R4, 0x800000, RZ ;  /* 0x0080000004000824 */ /* 0x000fce00078e00ff */
.L_x_6134:
[----:B------:R-:W-:Y:S05]  /*2450*/  BSYNC B0 ;  /* 0x0000000000007941 */ /* 0x000fea0003800000 */
.L_x_6133:
[----:B------:R-:W-:-:S04]  /*2460*/  FMUL.FTZ R0, R0, 1 ;  /* 0x3f80000000007820 */ /* 0x000fc80000410000 */
[----:B------:R0:W1:Y:S01]  /*2470*/  F2F.F64.F32 R18, R0 ;  /* 0x0000000000127310 */ /* 0x0000620000201800 */
[----:B------:R-:W-:Y:S05]  /*2480*/  BRA `(.L_x_6108) ;  /* 0x00000000005c7947 */ /* 0x000fea0003800000 */
.L_x_6107:
        /* <DEDUP_REMOVED lines=16> */
.L_x_6135:
[----:B------:R-:W-:Y:S01]  /*2590*/  CS2R R18, SRZ ;  /* 0x0000000000127805 */ /* 0x000fe2000001ff00 */
[----:B------:R-:W-:Y:S06]  /*25a0*/  BRA `(.L_x_6108) ;  /* 0x0000000000147947 */ /* 0x000fec0003800000 */
.L_x_6132:
[----:B------:R-:W2:Y:S02]  /*25b0*/  LDG.E.64 R18, desc[UR36][R4.64] ;  /* 0x0000002404127981 */ /* 0x000ea4000c1e1b00 */
[----:B--2---:R-:W0:Y:S01]  /*25c0*/  I2F.F64.U64 R18, R18 ;  /* 0x0000001200127312 */ /* 0x004e220000301800 */
[----:B------:R-:W-:Y:S05]  /*25d0*/  BRA `(.L_x_6108) ;  /* 0x0000000000087947 */ /* 0x000fea0003800000 */
.L_x_6131:
[----:B------:R-:W2:Y:S02]  /*25e0*/  LDG.E R4, desc[UR36][R4.64] ;  /* 0x0000002404047981 */ /* 0x000ea4000c1e1900 */
[----:B--2---:R0:W1:Y:S02]  /*25f0*/  I2F.F64.U32 R18, R4 ;  /* 0x0000000400127312 */ /* 0x0040640000201800 */
.L_x_6108:
[----:B------:R-:W2:Y:S01]  /*2600*/  LDC.U8 R3, c[0x0][0x493] ;  /* 0x000124c0ff037b82 */ /* 0x000ea20000000000 */
[----:B------:R-:W-:Y:S02]  /*2610*/  ULDC.64 UR4, c[0x0][0x488] ;  /* 0x0001220000047ab9 */ /* 0x000fe40000000a00 */
[----:B0-----:R-:W-:-:S05]  /*2620*/  IADD3 R4, P1, R22, UR4, RZ ;  /* 0x0000000416047c10 */ /* 0x001fca000ff3e0ff */
[----:B------:R-:W-:Y:S01]  /*2630*/  IMAD.X R5, RZ, RZ, UR5, P1 ;  /* 0x00000005ff057e24 */ /* 0x000fe200088e06ff */
[----:B--2-4-:R-:W-:-:S04]  /*2640*/  PRMT R0, R3, 0x9910, RZ ;  /* 0x0000991003007816 */ /* 0x014fc800000000ff */
        /* <DEDUP_REMOVED lines=11> */
[----:B--2---:R0:W2:Y:S01]  /*2700*/  I2F.F64.S16 R6, R4 ;  /* 0x0000000400067312 */ /* 0x0040a20000101c00 */
[----:B------:R-:W-:Y:S05]  /*2710*/  BRA `(.L_x_6141) ;  /* 0x0000000c007c7947 */ /* 0x000fea0003800000 */
.L_x_6139:
[----:B------:R-:W2:Y:S02]  /*2720*/  LDG.E.U8 R4, desc[UR36][R4.64] ;  /* 0x0000002404047981 */ /* 0x000ea4000c1e1100 */
[----:B--2---:R0:W2:Y:S01]  /*2730*/  I2F.F64.U16 R6, R4 ;  /* 0x0000000400067312 */ /* 0x0040a20000101800 */
[----:B------:R-:W-:Y:S05]  /*2740*/  BRA `(.L_x_6141) ;  /* 0x0000000c00707947 */ /* 0x000fea0003800000 */
.L_x_6138:
        /* <DEDUP_REMOVED lines=9> */
.L_x_6143:
[----:B------:R-:W2:Y:S02]  /*27e0*/  LDG.E R4, desc[UR36][R4.64] ;  /* 0x0000002404047981 */ /* 0x000ea4000c1e1900 */
[----:B--2---:R2:W4:Y:S01]  /*27f0*/  I2F.F64 R6, R4 ;  /* 0x0000000400067312 */ /* 0x0045220000201c00 */
[----:B------:R-:W-:Y:S05]  /*2800*/  BRA `(.L_x_6141) ;  /* 0x0000000c00407947 */ /* 0x000fea0003800000 */
.L_x_6142:
[----:B------:R-:W2:Y:S02]  /*2810*/  LDG.E.U16 R4, desc[UR36][R4.64] ;  /* 0x0000002404047981 */ /* 0x000ea4000c1e1500 */
[----:B--2---:R0:W2:Y:S01]  /*2820*/  I2F.F64.S16 R6, R4 ;  /* 0x0000000400067312 */ /* 0x0040a20000101c00 */
[----:B------:R-:W-:Y:S05]  /*2830*/  BRA `(.L_x_6141) ;  /* 0x0000000c00347947 */ /* 0x000fea0003800000 */
.L_x_6137:
        /* <DEDUP_REMOVED lines=10> */
.L_x_6145:
[----:B------:R-:W2:Y:S02]  /*28e0*/  LDG.E.U16 R0, desc[UR36][R4.64] ;  /* 0x0000002404007981 */ /* 0x000ea4000c1e1500 */
[----:B--2---:R-:W-:-:S05]  /*28f0*/  HADD2.F32 R0, -RZ, R0.H0_H0 ;  /* 0x20000000ff007230 */ /* 0x004fca0000004100 */
[----:B------:R-:W-:-:S04]  /*2900*/  FMUL.FTZ R0, R0, 1 ;  /* 0x3f80000000007820 */ /* 0x000fc80000410000 */
[----:B------:R0:W2:Y:S01]  /*2910*/  F2F.F64.F32 R6, R0 ;  /* 0x0000000000067310 */ /* 0x0000a20000201800 */
[----:B------:R-:W-:Y:S05]  /*2920*/  BRA `(.L_x_6141) ;  /* 0x0000000800f87947 */ /* 0x000fea0003800000 */
.L_x_6144:
        /* <DEDUP_REMOVED lines=10> */
.L_x_6147:
[----:B------:R-:W2:Y:S02]  /*29d0*/  LDG.E.U16 R4, desc[UR36][R4.64] ;  /* 0x0000002404047981 */ /* 0x000ea4000c1e1500 */
[----:B--2---:R-:W-:-:S05]  /*29e0*/  HADD2.F32 R0, -RZ, R4.H0_H0 ;  /* 0x20000004ff007230 */ /* 0x004fca0000004100 */
[----:B------:R-:W-:-:S04]  /*29f0*/  FMUL.FTZ R0, R0, 1 ;  /* 0x3f80000000007820 */ /* 0x000fc80000410000 */
[----:B------:R0:W2:Y:S01]  /*2a00*/  F2F.F64.F32 R6, R0 ;  /* 0x0000000000067310 */ /* 0x0000a20000201800 */
[----:B------:R-:W-:Y:S05]  /*2a10*/  BRA `(.L_x_6141) ;  /* 0x0000000800bc7947 */ /* 0x000fea0003800000 */
.L_x_6146:
[----:B------:R0:W5:Y:S01]  /*2a20*/  LDG.E.64 R6, desc[UR36][R4.64] ;  /* 0x0000002404067981 */ /* 0x000162000c1e1b00 */
[----:B------:R-:W-:Y:S05]  /*2a30*/  BRA `(.L_x_6141) ;  /* 0x0000000800b47947 */ /* 0x000fea0003800000 */
.L_x_6136:
        /* <DEDUP_REMOVED lines=13> */
.L_x_6150:
[----:B------:R0:W5:Y:S01]  /*2b10*/  LDG.E.64 R6, desc[UR36][R4.64] ;  /* 0x0000002404067981 */ /* 0x000162000c1e1b00 */
[----:B------:R-:W-:Y:S05]  /*2b20*/  BRA `(.L_x_6141) ;  /* 0x0000000800787947 */ /* 0x000fea0003800000 */
.L_x_6149:
        /* <DEDUP_REMOVED lines=25> */
[----:B------:R-:W-:-:S06]  /*2cc0*/  FMUL.FTZ R7, R7, 1 ;  /* 0x3f80000007077820 */ /* 0x000fcc0000410000 */
[----:B------:R-:W0:Y:S01]  /*2cd0*/  F2F.F64.F32 R6, R7 ;  /* 0x0000000700067310 */ /* 0x000e220000201800 */
[----:B------:R-:W-:Y:S05]  /*2ce0*/  BRA `(.L_x_6141) ;  /* 0x0000000800087947 */ /* 0x000fea0003800000 */
.L_x_6152:
        /* <DEDUP_REMOVED lines=13> */
[----:B------:R0:W2:Y:S01]  /*2dc0*/  F2F.F64.F32 R6, R0 ;  /* 0x0000000000067310 */ /* 0x0000a20000201800 */
[----:B------:R-:W-:Y:S05]  /*2dd0*/  BRA `(.L_x_6141) ;  /* 0x0000000400cc7947 */ /* 0x000fea0003800000 */
.L_x_6151:
[----:B------:R-:W2:Y:S02]  /*2de0*/  LDG.E.U16 R0, desc[UR36][R4.64] ;  /* 0x0000002404007981 */ /* 0x000ea4000c1e1500 */
[----:B--2---:R-:W-:-:S04]  /*2df0*/  IMAD.U32 R0, R0, 0x10000, RZ ;  /* 0x0001000000007824 */ /* 0x004fc800078e00ff */
[----:B------:R-:W-:-:S04]  /*2e00*/  FMUL.FTZ R0, R0, 1 ;  /* 0x3f80000000007820 */ /* 0x000fc80000410000 */
[----:B------:R0:W2:Y:S01]  /*2e10*/  F2F.F64.F32 R6, R0 ;  /* 0x0000000000067310 */ /* 0x0000a20000201800 */
[----:B------:R-:W-:Y:S05]  /*2e20*/  BRA `(.L_x_6141) ;  /* 0x0000000400b87947 */ /* 0x000fea0003800000 */
.L_x_6148:
        /* <DEDUP_REMOVED lines=9> */
[----:B--2---:R0:W2:Y:S01]  /*2ec0*/  I2F.F64.U16 R6, R4 ;  /* 0x0000000400067312 */ /* 0x0040a20000101800 */
[----:B------:R-:W-:Y:S05]  /*2ed0*/  BRA `(.L_x_6141) ;  /* 0x00000004008c7947 */ /* 0x000fea0003800000 */
.L_x_6155:
        /* <DEDUP_REMOVED lines=17> */
[----:B------:R-:W-:Y:S02]  /*2ff0*/  IADD3 R4, R5, -0x1c, RZ ;  /* 0xffffffe405047810 */ /* 0x000fe40007ffe0ff */
[----:B------:R-:W-:Y:S02]  /*3000*/  IADD3 R0, R0, 0x1d, -R5 ;  /* 0x0000001d00007810 */ /* 0x000fe40007ffe805 */
[----:B------:R-:W-:-:S04]  /*3010*/  SHF.L.U32 R4, R3, R4, RZ ;  /* 0x0000000403047219 */ /* 0x000fc800000006ff */
[----:B------:R-:W-:-:S07]  /*3020*/  LOP3.LUT R3, R4, 0x7, RZ, 0xc0, !PT ;  /* 0x0000000704037812 */ /* 0x000fce00078ec0ff */
.L_x_6159:
[----:B------:R-:W-:Y:S05]  /*3030*/  BSYNC B1 ;  /* 0x0000000000017941 */ /* 0x000fea0003800000 */
.L_x_6158:
[----:B------:R-:W-:Y:S01]  /*3040*/  LEA R5, R0, 0x3b800000, 0x17 ;  /* 0x3b80000000057811 */ /* 0x000fe200078eb8ff */
[----:B------:R-:W-:-:S05]  /*3050*/  IMAD.SHL.U32 R0, R3, 0x100000, RZ ;  /* 0x0010000003007824 */ /* 0x000fca00078e00ff */
[----:B------:R-:W-:-:S07]  /*3060*/  LOP3.LUT R0, R5, R0, R6, 0xfe, !PT ;  /* 0x0000000005007212 */ /* 0x000fce00078efe06 */
.L_x_6157:
[----:B------:R-:W-:Y:S05]  /*3070*/  BSYNC B0 ;  /* 0x0000000000007941 */ /* 0x000fea0003800000 */
.L_x_6156:
[----:B------:R-:W-:-:S04]  /*3080*/  FMUL.FTZ R0, R0, 1 ;  /* 0x3f80000000007820 */ /* 0x000fc80000410000 */
[----:B------:R0:W2:Y:S01]  /*3090*/  F2F.F64.F32 R6, R0 ;  /* 0x0000000000067310 */ /* 0x0000a20000201800 */
[----:B------:R-:W-:Y:S05]  /*30a0*/  BRA `(.L_x_6141) ;  /* 0x0000000400187947 */ /* 0x000fea0003800000 */
.L_x_6154:
        /* <DEDUP_REMOVED lines=21> */
.L_x_6163:
[----:B------:R-:W-:Y:S05]  /*3200*/  BSYNC B1 ;  /* 0x0000000000017941 */ /* 0x000fea0003800000 */
.L_x_6162:
[----:B------:R-:W-:Y:S01]  /*3210*/  LEA R5, R0, 0x37800000, 0x17 ;  /* 0x3780000000057811 */ /* 0x000fe200078eb8ff */
[----:B------:R-:W-:-:S05]  /*3220*/  IMAD.SHL.U32 R0, R3, 0x200000, RZ ;  /* 0x0020000003007824 */ /* 0x000fca00078e00ff */
[----:B------:R-:W-:-:S07]  /*3230*/  LOP3.LUT R0, R5, R0, R6, 0xfe, !PT ;  /* 0x0000000005007212 */ /* 0x000fce00078efe06 */
.L_x_6161:
[----:B------:R-:W-:Y:S05]  /*3240*/  BSYNC B0 ;  /* 0x0000000000007941 */ /* 0x000fea0003800000 */
.L_x_6160:
[----:B------:R-:W-:-:S04]  /*3250*/  FMUL.FTZ R0, R0, 1 ;  /* 0x3f80000000007820 */ /* 0x000fc80000410000 */
[----:B------:R0:W2:Y:S01]  /*3260*/  F2F.F64.F32 R6, R0 ;  /* 0x0000000000067310 */ /* 0x0000a20000201800 */
[----:B------:R-:W-:Y:S05]  /*3270*/  BRA `(.L_x_6141) ;  /* 0x0000000000a47947 */ /* 0x000fea0003800000 */
.L_x_6153:
        /* <DEDUP_REMOVED lines=14> */
.L_x_6167:
[----:B------:R-:W-:Y:S05]  /*3360*/  BSYNC B0 ;  /* 0x0000000000007941 */ /* 0x000fea0003800000 */
.L_x_6166:
[----:B------:R-:W-:-:S04]  /*3370*/  FMUL.FTZ R0, R0, 1 ;  /* 0x3f80000000007820 */ /* 0x000fc80000410000 */
[----:B------:R0:W2:Y:S01]  /*3380*/  F2F.F64.F32 R6, R0 ;  /* 0x0000000000067310 */ /* 0x0000a20000201800 */
[----:B------:R-:W-:Y:S05]  /*3390*/  BRA `(.L_x_6141) ;  /* 0x00000000005c7947 */ /* 0x000fea0003800000 */
.L_x_6140:
        /* <DEDUP_REMOVED lines=16> */
.L_x_6168:
[----:B------:R-:W-:Y:S01]  /*34a0*/  CS2R R6, SRZ ;  /* 0x0000000000067805 */ /* 0x000fe2000001ff00 */
[----:B------:R-:W-:Y:S06]  /*34b0*/  BRA `(.L_x_6141) ;  /* 0x0000000000147947 */ /* 0x000fec0003800000 */
.L_x_6165:
[----:B------:R-:W2:Y:S02]  /*34c0*/  LDG.E.64 R6, desc[UR36][R4.64] ;  /* 0x0000002404067981 */ /* 0x000ea4000c1e1b00 */
[----:B--2---:R-:W0:Y:S01]  /*34d0*/  I2F.F64.U64 R6, R6 ;  /* 0x0000000600067312 */ /* 0x004e220000301800 */
[----:B------:R-:W-:Y:S05]  /*34e0*/  BRA `(.L_x_6141) ;  /* 0x0000000000087947 */ /* 0x000fea0003800000 */
.L_x_6164:
[----:B------:R-:W2:Y:S02]  /*34f0*/  LDG.E R4, desc[UR36][R4.64] ;  /* 0x0000002404047981 */ /* 0x000ea4000c1e1900 */
[----:B--2---:R0:W2:Y:S02]  /*3500*/  I2F.F64.U32 R6, R4 ;  /* 0x0000000400067312 */ /* 0x0040a40000201800 */
.L_x_6141:
[----:B0-2-45:R-:W0:Y:S01]  /*3510*/  MUFU.RCP64H R5, R7 ;  /* 0x0000000700057308 */ /* 0x035e220000001800 */
[----:B------:R-:W-:Y:S01]  /*3520*/  IMAD.MOV.U32 R4, RZ, RZ, 0x1 ;  /* 0x00000001ff047424 */ /* 0x000fe200078e00ff */
[----:B-1-3--:R-:W-:Y:S01]  /*3530*/  FSETP.GEU.AND P1, PT, |R19|, 6.5827683646048100446e-37, PT ;  /* 0x036000001300780b */ /* 0x00afe20003f2e200 */
[----:B------:R-:W-:Y:S04]  /*3540*/  BSSY B0, `(.L_x_6169) ;  /* 0x0000012000007945 */ /* 0x000fe80003800000 */
[----:B0-----:R-:W-:-:S08]  /*3550*/  DFMA R8, R4, -R6, 1 ;  /* 0x3ff000000408742b */ /* 0x001fd00000000806 */
[----:B------:R-:W-:-:S08]  /*3560*/  DFMA R8, R8, R8, R8 ;  /* 0x000000080808722b */ /* 0x000fd00000000008 */
[----:B------:R-:W-:-:S08]  /*3570*/  DFMA R8, R4, R8, R4 ;  /* 0x000000080408722b */ /* 0x000fd00000000004 */
[----:B------:R-:W-:-:S08]  /*3580*/  DFMA R4, R8, -R6, 1 ;  /* 0x3ff000000804742b */ /* 0x000fd00000000806 */
[----:B------:R-:W-:-:S08]  /*3590*/  DFMA R4, R8, R4, R8 ;  /* 0x000000040804722b */ /* 0x000fd00000000008 */
[----:B------:R-:W-:-:S08]  /*35a0*/  DMUL R8, R4, R18 ;  /* 0x0000001204087228 */ /* 0x000fd00000000000 */
[----:B------:R-:W-:-:S08]  /*35b0*/  DFMA R10, R8, -R6, R18 ;  /* 0x80000006080a722b */ /* 0x000fd00000000012 */
[----:B------:R-:W-:-:S10]  /*35c0*/  DFMA R4, R4, R10, R8 ;  /* 0x0000000a0404722b */ /* 0x000fd40000000008 */
[----:B------:R-:W-:-:S05]  /*35d0*/  FFMA R0, RZ, R7, R5 ;  /* 0x00000007ff007223 */ /* 0x000fca0000000005 */
[----:B------:R-:W-:-:S13]  /*35e0*/  FSETP.GT.AND P0, PT, |R0|, 1.469367938527859385e-39, PT ;  /* 0x001000000000780b */ /* 0x000fda0003f04200 */
[----:B------:R-:W-:Y:S05]  /*35f0*/  @P0 BRA P1, `(.L_x_6170) ;  /* 0x0000000000180947 */ /* 0x000fea0000800000 */
[----:B------:R-:W-:Y:S01]  /*3600*/  IMAD.MOV.U32 R3, RZ, RZ, R19 ;  /* 0x000000ffff037224 */ /* 0x000fe200078e0013 */
[----:B------:R-:W-:Y:S01]  /*3610*/  MOV R14, 0x3650 ;  /* 0x00003650000e7802 */ /* 0x000fe20000000f00 */
[----:B------:R-:W-:Y:S02]  /*3620*/  IMAD.MOV.U32 R4, RZ, RZ, R6 ;  /* 0x000000ffff047224 */ /* 0x000fe400078e0006 */
[----:B------:R-:W-:-:S07]  /*3630*/  IMAD.MOV.U32 R5, RZ, RZ, R7 ;  /* 0x000000ffff057224 */ /* 0x000fce00078e0007 */
[----:B------:R-:W-:Y:S05]  /*3640*/  CALL.REL.NOINC `($__internal_0_$__cuda_sm20_div_rn_f64_full) ;  /* 0x000000e400b87944 */ /* 0x000fea0003c00000 */
[----:B------:R-:W-:-:S07]  /*3650*/  IMAD.MOV.U32 R5, RZ, RZ, R3 ;  /* 0x000000ffff057224 */ /* 0x000fce00078e0003 */
.L_x_6170:
[----:B------:R-:W-:Y:S05]  /*3660*/  BSYNC B0 ;  /* 0x0000000000007941 */ /* 0x000fea0003800000 */
.L_x_6169:
[----:B------:R-:W0:Y:S01]  /*3670*/  LDC.U8 R3, c[0x0][0x491] ;  /* 0x00012440ff037b82 */ /* 0x000e220000000000 */
[----:B------:R1:W2:Y:S01]  /*3680*/  FRND.F64.TRUNC R8, R4 ;  /* 0x0000000400087313 */ /* 0x0002a2000030d800 */
[----:B0-----:R-:W-:-:S04]  /*3690*/  PRMT R0, R3, 0x9910, RZ ;  /* 0x0000991003007816 */ /* 0x001fc800000000ff */
[----:B------:R-:W-:-:S13]  /*36a0*/  ISETP.GT.AND P0, PT, R0, 0x9, PT ;  /* 0x000000090000780c */ /* 0x000fda0003f04270 */
[----:B-12---:R-:W-:Y:S05]  /*36b0*/  @P0 BRA `(.L_x_6171) ;  /* 0x0000000400300947 */ /* 0x006fea0003800000 */
        /* <DEDUP_REMOVED lines=8> */
[----:B------:R-:W0:Y:S02]  /*3740*/  F2I.F64.TRUNC R5, R4 ;  /* 0x0000000400057311 */ /* 0x000e24000030d100 */
[----:B0-----:R0:W-:Y:S01]  /*3750*/  STG.E.U8 desc[UR36][R16.64], R5 ;  /* 0x0000000510007986 */ /* 0x0011e2000c101124 */
[----:B------:R-:W-:Y:S05]  /*3760*/  BRA `(.L_x_6176) ;  /* 0x0000001000007947 */ /* 0x000fea0003800000 */
.L_x_6174:
[----:B------:R-:W0:Y:S02]  /*3770*/  F2I.S64.F64.TRUNC R4, R4 ;  /* 0x0000000400047311 */ /* 0x000e24000030d900 */
[----:B0-----:R-:W-:-:S05]  /*3780*/  IMAD.MOV.U32 R3, RZ, RZ, R4 ;  /* 0x000000ffff037224 */ /* 0x001fca00078e0004 */
[----:B------:R0:W-:Y:S01]  /*3790*/  STG.E.U8 desc[UR36][R16.64], R3 ;  /* 0x0000000310007986 */ /* 0x0001e2000c101124 */
[----:B------:R-:W-:Y:S05]  /*37a0*/  BRA `(.L_x_6176) ;  /* 0x0000000c00f07947 */ /* 0x000fea0003800000 */
.L_x_6173:
[----:B------:R-:W-:-:S13]  /*37b0*/  ISETP.NE.AND P0, PT, R0, 0x2, PT ;  /* 0x000000020000780c */ /* 0x000fda0003f05270 */
[----:B------:R-:W-:Y:S05]  /*37c0*/  @!P0 BRA `(.L_x_6177) ;  /* 0x0000000000288947 */ /* 0x000fea0003800000 */
[----:B------:R-:W-:-:S13]  /*37d0*/  ISETP.NE.AND P0, PT, R0, 0x3, PT ;  /* 0x000000030000780c */ /* 0x000fda0003f05270 */
[----:B------:R-:W-:Y:S05]  /*37e0*/  @!P0 BRA `(.L_x_6178) ;  /* 0x0000000000148947 */ /* 0x000fea0003800000 */
[----:B------:R-:W-:-:S13]  /*37f0*/  ISETP.NE.AND P0, PT, R0, 0x4, PT ;  /* 0x000000040000780c */ /* 0x000fda0003f05270 */
[----:B------:R-:W-:Y:S05]  /*3800*/  @P0 BRA `(.L_x_6175) ;  /* 0x0000000c00800947 */ /* 0x000fea0003800000 */
[----:B------:R-:W0:Y:S02]  /*3810*/  F2I.S64.F64.TRUNC R4, R4 ;  /* 0x0000000400047311 */ /* 0x000e24000030d900 */
[----:B0-----:R0:W-:Y:S01]  /*3820*/  STG.E.64 desc[UR36][R16.64], R4 ;  /* 0x0000000410007986 */ /* 0x0011e2000c101b24 */
[----:B------:R-:W-:Y:S05]  /*3830*/  BRA `(.L_x_6176) ;  /* 0x0000000c00cc7947 */ /* 0x000fea0003800000 */
.L_x_6178:
[----:B------:R-:W0:Y:S02]  /*3840*/  F2I.F64.TRUNC R5, R4 ;  /* 0x0000000400057311 */ /* 0x000e24000030d100 */
[----:B0-----:R0:W-:Y:S01]  /*3850*/  STG.E desc[UR36][R16.64], R5 ;  /* 0x0000000510007986 */ /* 0x0011e2000c101924 */
[----:B------:R-:W-:Y:S05]  /*3860*/  BRA `(.L_x_6176) ;  /* 0x0000000c00c07947 */ /* 0x000fea0003800000 */
.L_x_6177:
[----:B------:R-:W0:Y:S02]  /*3870*/  F2I.F64.TRUNC R5, R4 ;  /* 0x0000000400057311 */ /* 0x000e24000030d100 */
[----:B0-----:R0:W-:Y:S01]  /*3880*/  STG.E.U16 desc[UR36][R16.64], R5 ;  /* 0x0000000510007986 */ /* 0x0011e2000c101524 */
[----:B------:R-:W-:Y:S05]  /*3890*/  BRA `(.L_x_6176) ;  /* 0x0000000c00b47947 */ /* 0x000fea0003800000 */
.L_x_6172:
[----:B------:R-:W-:-:S13]  /*38a0*/  ISETP.GT.AND P0, PT, R0, 0x6, PT ;  /* 0x000000060000780c */ /* 0x000fda0003f04270 */
[----:B------:R-:W-:Y:S05]  /*38b0*/  @P0 BRA `(.L_x_6179) ;  /* 0x00000000004c0947 */ /* 0x000fea0003800000 */
[----:B------:R-:W-:-:S13]  /*38c0*/  ISETP.NE.AND P0, PT, R0, 0x5, PT ;  /* 0x000000050000780c */ /* 0x000fda0003f05270 */
[----:B------:R-:W-:Y:S05]  /*38d0*/  @!P0 BRA `(.L_x_6180) ;  /* 0x0000000000248947 */ /* 0x000fea0003800000 */
[----:B------:R-:W-:-:S13]  /*38e0*/  ISETP.NE.AND P0, PT, R0, 0x6, PT ;  /* 0x000000060000780c */ /* 0x000fda0003f05270 */
[----:B------:R-:W-:Y:S05]  /*38f0*/  @P0 BRA `(.L_x_6175) ;  /* 0x0000000c00440947 */ /* 0x000fea0003800000 */
[----:B------:R-:W-:Y:S01]  /*3900*/  UMOV UR4, 0xf0000000 ;  /* 0xf000000000047882 */ /* 0x000fe20000000000 */
[----:B------:R-:W-:Y:S01]  /*3910*/  UMOV UR5, 0x380fffff ;  /* 0x380fffff00057882 */ /* 0x000fe20000000000 */
[----:B------:R-:W0:Y:S01]  /*3920*/  F2F.F32.F64 R3, R8 ;  /* 0x0000000800037310 */ /* 0x000e220000301000 */
[----:B------:R-:W-:-:S14]  /*3930*/  DSETP.GEU.AND P0, PT, |R8|, UR4, PT ;  /* 0x0000000408007e2a */ /* 0x000fdc000bf0e200 */
[----:B0-----:R-:W-:-:S05]  /*3940*/  @!P0 FMUL R3, R3, 1.175494350822287508e-38 ;  /* 0x0080000003038820 */ /* 0x001fca0000400000 */
[----:B------:R0:W-:Y:S01]  /*3950*/  STG.E desc[UR36][R16.64], R3 ;  /* 0x0000000310007986 */ /* 0x0001e2000c101924 */
[----:B------:R-:W-:Y:S05]  /*3960*/  BRA `(.L_x_6176) ;  /* 0x0000000c00807947 */ /* 0x000fea0003800000 */
.L_x_6180:
[----:B------:R-:W-:Y:S01]  /*3970*/  UMOV UR4, 0xf0000000 ;  /* 0xf000000000047882 */ /* 0x000fe20000000000 */
[----:B------:R-:W-:Y:S01]  /*3980*/  UMOV UR5, 0x380fffff ;  /* 0x380fffff00057882 */ /* 0x000fe20000000000 */
[----:B------:R-:W0:Y:S01]  /*3990*/  F2F.F32.F64 R0, R8 ;  /* 0x0000000800007310 */ /* 0x000e220000301000 */
[----:B------:R-:W-:-:S14]  /*39a0*/  DSETP.GEU.AND P0, PT, |R8|, UR4, PT ;  /* 0x0000000408007e2a */ /* 0x000fdc000bf0e200 */
[----:B0-----:R-:W-:-:S05]  /*39b0*/  @!P0 FMUL R0, R0, 1.175494350822287508e-38 ;  /* 0x0080000000008820 */ /* 0x001fca0000400000 */
[----:B------:R-:W-:-:S05]  /*39c0*/  F2FP.F16.F32.PACK_AB R0, RZ, R0 ;  /* 0x00000000ff00723e */ /* 0x000fca00000000ff */
[----:B------:R0:W-:Y:S01]  /*39d0*/  STG.E.U16 desc[UR36][R16.64], R0 ;  /* 0x0000000010007986 */ /* 0x0001e2000c101524 */
[----:B------:R-:W-:Y:S05]  /*39e0*/  BRA `(.L_x_6176) ;  /* 0x0000000c00607947 */ /* 0x000fea0003800000 */
.L_x_6179:
[----:B------:R-:W-:-:S13]  /*39f0*/  ISETP.NE.AND P0, PT, R0, 0x7, PT ;  /* 0x000000070000780c */ /* 0x000fda0003f05270 */
[----:B------:R-:W-:Y:S05]  /*3a00*/  @!P0 BRA `(.L_x_6181) ;  /* 0x0000000000548947 */ /* 0x000fea0003800000 */
[----:B------:R-:W-:-:S13]  /*3a10*/  ISETP.NE.AND P0, PT, R0, 0x8, PT ;  /* 0x000000080000780c */ /* 0x000fda0003f05270 */
[----:B------:R-:W-:Y:S05]  /*3a20*/  @!P0 BRA `(.L_x_6182) ;  /* 0x0000000000288947 */ /* 0x000fea0003800000 */
[----:B------:R-:W-:-:S13]  /*3a30*/  ISETP.NE.AND P0, PT, R0, 0x9, PT ;  /* 0x000000090000780c */ /* 0x000fda0003f05270 */
[----:B------:R-:W-:Y:S05]  /*3a40*/  @P0 BRA `(.L_x_6175) ;  /* 0x0000000800f00947 */ /* 0x000fea0003800000 */
[----:B------:R-:W-:Y:S01]  /*3a50*/  UMOV UR4, 0xf0000000 ;  /* 0xf000000000047882 */ /* 0x000fe20000000000 */
[----:B------:R-:W-:Y:S01]  /*3a60*/  UMOV UR5, 0x380fffff ;  /* 0x380fffff00057882 */ /* 0x000fe20000000000 */
[----:B------:R-:W0:Y:S01]  /*3a70*/  F2F.F32.F64 R4, R8 ;  /* 0x0000000800047310 */ /* 0x000e220000301000 */
[----:B------:R-:W-:Y:S01]  /*3a80*/  DSETP.GEU.AND P0, PT, |R8|, UR4, PT ;  /* 0x0000000408007e2a */ /* 0x000fe2000bf0e200 */
[----:B------:R-:W-:-:S13]  /*3a90*/  IMAD.MOV.U32 R5, RZ, RZ, RZ ;  /* 0x000000ffff057224 */ /* 0x000fda00078e00ff */
[----:B0-----:R-:W-:-:S05]  /*3aa0*/  @!P0 FMUL R4, R4, 1.175494350822287508e-38 ;  /* 0x0080000004048820 */ /* 0x001fca0000400000 */
[----:B------:R0:W-:Y:S01]  /*3ab0*/  STG.E.64 desc[UR36][R16.64], R4 ;  /* 0x0000000410007986 */ /* 0x0001e2000c101b24 */
[----:B------:R-:W-:Y:S05]  /*3ac0*/  BRA `(.L_x_6176) ;  /* 0x0000000c00287947 */ /* 0x000fea0003800000 */
.L_x_6182:
[----:B------:R-:W-:Y:S01]  /*3ad0*/  UMOV UR4, 0xf0000000 ;  /* 0xf000000000047882 */ /* 0x000fe20000000000 */
[----:B------:R-:W-:Y:S01]  /*3ae0*/  UMOV UR5, 0x380fffff ;  /* 0x380fffff00057882 */ /* 0x000fe20000000000 */
[----:B------:R-:W0:Y:S01]  /*3af0*/  F2F.F32.F64 R0, R8 ;  /* 0x0000000800007310 */ /* 0x000e220000301000 */
[----:B------:R-:W-:-:S14]  /*3b00*/  DSETP.GEU.AND P0, PT, |R8|, UR4, PT ;  /* 0x0000000408007e2a */ /* 0x000fdc000bf0e200 */
[----:B0-----:R-:W-:-:S05]  /*3b10*/  @!P0 FMUL R0, R0, 1.175494350822287508e-38 ;  /* 0x0080000000008820 */ /* 0x001fca0000400000 */
[----:B------:R-:W-:-:S04]  /*3b20*/  F2FP.F16.F32.PACK_AB R3, RZ, R0 ;  /* 0x00000000ff03723e */ /* 0x000fc800000000ff */
[----:B------:R-:W-:-:S05]  /*3b30*/  PRMT R3, R3, 0x5410, RZ ;  /* 0x0000541003037816 */ /* 0x000fca00000000ff */
[----:B------:R0:W-:Y:S01]  /*3b40*/  STG.E desc[UR36][R16.64], R3 ;  /* 0x0000000310007986 */ /* 0x0001e2000c101924 */
[----:B------:R-:W-:Y:S05]  /*3b50*/  BRA `(.L_x_6176) ;  /* 0x0000000c00047947 */ /* 0x000fea0003800000 */
.L_x_6181:
[----:B------:R0:W-:Y:S01]  /*3b60*/  STG.E.64 desc[UR36][R16.64], R8 ;  /* 0x0000000810007986 */ /* 0x0001e2000c101b24 */
[----:B------:R-:W-:Y:S05]  /*3b70*/  BRA `(.L_x_6176) ;  /* 0x0000000800fc7947 */ /* 0x000fea0003800000 */
.L_x_6171:
        /* <DEDUP_REMOVED lines=8> */
[----:B------:R-:W-:-:S06]  /*3c00*/  DSETP.NEU.AND P0, PT, R8, RZ, PT ;  /* 0x000000ff0800722a */ /* 0x000fcc0003f0d000 */
[----:B------:R-:W-:-:S05]  /*3c10*/  SEL R3, RZ, 0x1, !P0 ;  /* 0x00000001ff037807 */ /* 0x000fca0004000000 */
[----:B------:R0:W-:Y:S01]  /*3c20*/  STG.E.U8 desc[UR36][R16.64], R3 ;  /* 0x0000000310007986 */ /* 0x0001e2000c101124 */
[----:B------:R-:W-:Y:S05]  /*3c30*/  BRA `(.L_x_6176) ;  /* 0x0000000800cc7947 */ /* 0x000fea0003800000 */
.L_x_6185:
[----:B------:R-:W-:-:S05]  /*3c40*/  CS2R R10, SRZ ;  /* 0x00000000000a7805 */ /* 0x000fca000001ff00 */
[----:B------:R0:W-:Y:S01]  /*3c50*/  STG.E.128 desc[UR36][R16.64], R8 ;  /* 0x0000000810007986 */ /* 0x0001e2000c101d24 */
[----:B------:R-:W-:Y:S05]  /*3c60*/  BRA `(.L_x_6176) ;  /* 0x0000000800c07947 */ /* 0x000fea0003800000 */
.L_x_6184:
        /* <DEDUP_REMOVED lines=10> */
[----:B------:R-:W-:-:S13]  /*3d10*/  BSSY B0, `(.L_x_6188) ;  /* 0x000000f000007945 */ /* 0x000fda0003800000 */
[----:B0-----:R-:W-:-:S05]  /*3d20*/  @!P0 FMUL R7, R7, 1.175494350822287508e-38 ;  /* 0x0080000007078820 */ /* 0x001fca0000400000 */
[C---:B------:R-:W-:Y:S02]  /*3d30*/  LOP3.LUT R3, R7.reuse, 0x7fffffff, RZ, 0xc0, !PT ;  /* 0x7fffffff07037812 */ /* 0x040fe400078ec0ff */
[----:B------:R-:W-:Y:S02]  /*3d40*/  LOP3.LUT R0, R7, 0x80000000, RZ, 0xc0, !PT ;  /* 0x8000000007007812 */ /* 0x000fe400078ec0ff */
[----:B------:R-:W-:Y:S02]  /*3d50*/  ISETP.GT.U32.AND P0, PT, R3, 0x43efffff, PT ;  /* 0x43efffff0300780c */ /* 0x000fe40003f04070 */
[----:B------:R-:W-:Y:S02]  /*3d60*/  SHF.R.U32.HI R5, RZ, 0x18, R0 ;  /* 0x00000018ff057819 */ /* 0x000fe40000011600 */
[----:B------:R-:W-:-:S09]  /*3d70*/  MOV R0, 0x7f ;  /* 0x0000007f00007802 */ /* 0x000fd20000000f00 */
        /* <DEDUP_REMOVED lines=8> */
.L_x_6189:
[----:B------:R-:W-:Y:S05]  /*3e00*/  BSYNC B0 ;  /* 0x0000000000007941 */ /* 0x000fea0003800000 */
.L_x_6188:
[----:B------:R-:W-:-:S05]  /*3e10*/  LOP3.LUT R5, R0, R5, RZ, 0xfc, !PT ;  /* 0x0000000500057212 */ /* 0x000fca00078efcff */
[----:B------:R0:W-:Y:S01]  /*3e20*/  STG.E.U8 desc[UR36][R16.64], R5 ;  /* 0x0000000510007986 */ /* 0x0001e2000c101124 */
[----:B------:R-:W-:Y:S05]  /*3e30*/  BRA `(.L_x_6176) ;  /* 0x00000008004c7947 */ /* 0x000fea0003800000 */
.L_x_6187:
[----:B------:R-:W-:Y:S01]  /*3e40*/  UMOV UR4, 0xf0000000 ;  /* 0xf000000000047882 */ /* 0x000fe20000000000 */
[----:B------:R-:W-:Y:S01]  /*3e50*/  UMOV UR5, 0x380fffff ;  /* 0x380fffff00057882 */ /* 0x000fe20000000000 */
[----:B------:R-:W0:Y:S01]  /*3e60*/  F2F.F32.F64 R5, R8 ;  /* 0x0000000800057310 */ /* 0x000e220000301000 */
[----:B------:R-:W-:Y:S01]  /*3e70*/  DSETP.GEU.AND P0, PT, |R8|, UR4, PT ;  /* 0x0000000408007e2a */ /* 0x000fe2000bf0e200 */
[----:B------:R-:W-:-:S13]  /*3e80*/  BSSY B0, `(.L_x_6190) ;  /* 0x0000010000007945 */ /* 0x000fda0003800000 */
[----:B0-----:R-:W-:-:S05]  /*3e90*/  @!P0 FMUL R5, R5, 1.175494350822287508e-38 ;  /* 0x0080000005058820 */ /* 0x001fca0000400000 */
        /* <DEDUP_REMOVED lines=11> */
.L_x_6191:
[----:B------:R-:W-:Y:S01]  /*3f50*/  IMAD.MOV.U32 R0, RZ, RZ, 0x7f ;  /* 0x0000007fff007424 */ /* 0x000fe200078e00ff */
[----:B------:R-:W-:-:S04]  /*3f60*/  ISETP.GT.U32.AND P0, PT, R3, 0x7f800000, PT ;  /* 0x7f8000000300780c */ /* 0x000fc80003f04070 */
[----:B------:R-:W-:-:S09]  /*3f70*/  SEL R0, R0, 0x7c, P0 ;  /* 0x0000007c00007807 */ /* 0x000fd20000000000 */
.L_x_6192:
[----:B------:R-:W-:Y:S05]  /*3f80*/  BSYNC B0 ;  /* 0x0000000000007941 */ /* 0x000fea0003800000 */
.L_x_6190:
[----:B------:R-:W-:-:S04]  /*3f90*/  LOP3.LUT R3, R5, 0x80000000, RZ, 0xc0, !PT ;  /* 0x8000000005037812 */ /* 0x000fc800078ec0ff */
[----:B------:R-:W-:-:S04]  /*3fa0*/  SHF.R.U32.HI R3, RZ, 0x18, R3 ;  /* 0x00000018ff037819 */ /* 0x000fc80000011603 */
[----:B------:R-:W-:-:S05]  /*3fb0*/  LOP3.LUT R3, R0, R3, RZ, 0xfc, !PT ;  /* 0x0000000300037212 */ /* 0x000fca00078efcff */
[----:B------:R0:W-:Y:S01]  /*3fc0*/  STG.E.U8 desc[UR36][R16.64], R3 ;  /* 0x0000000310007986 */ /* 0x0001e2000c101124 */
[----:B------:R-:W-:Y:S05]  /*3fd0*/  BRA `(.L_x_6176) ;  /* 0x0000000400e47947 */ /* 0x000fea0003800000 */
.L_x_6186:
[----:B------:R-:W-:Y:S01]  /*3fe0*/  UMOV UR4, 0xf0000000 ;  /* 0xf000000000047882 */ /* 0x000fe20000000000 */
[----:B------:R-:W-:Y:S01]  /*3ff0*/  UMOV UR5, 0x380fffff ;  /* 0x380fffff00057882 */ /* 0x000fe20000000000 */
[----:B------:R-:W0:Y:S01]  /*4000*/  F2F.F32.F64 R0, R8 ;  /* 0x0000000800007310 */ /* 0x000e220000301000 */
[----:B------:R-:W-:-:S14]  /*4010*/  DSETP.GEU.AND P0, PT, |R8|, UR4, PT ;  /* 0x0000000408007e2a */ /* 0x000fdc000bf0e200 */
[----:B0-----:R-:W-:-:S05]  /*4020*/  @!P0 FMUL R0, R0, 1.175494350822287508e-38 ;  /* 0x0080000000008820 */ /* 0x001fca0000400000 */
[----:B------:R-:W-:-:S05]  /*4030*/  F2FP.BF16.F32.PACK_AB R0, RZ, R0 ;  /* 0x00000000ff00723e */ /* 0x000fca00000010ff */
[----:B------:R0:W-:Y:S01]  /*4040*/  STG.E.U16 desc[UR36][R16.64], R0 ;  /* 0x0000000010007986 */ /* 0x0001e2000c101524 */
[----:B------:R-:W-:Y:S05]  /*4050*/  BRA `(.L_x_6176) ;  /* 0x0000000400c47947 */ /* 0x000fea0003800000 */
.L_x_6183:
        /* <DEDUP_REMOVED lines=8> */
[----:B------:R-:W0:Y:S02]  /*40e0*/  F2I.U32.F64.TRUNC R5, R4 ;  /* 0x0000000400057311 */ /* 0x000e24000030d000 */
[----:B0-----:R4:W-:Y:S01]  /*40f0*/  STG.E.U16 desc[UR36][R16.64], R5 ;  /* 0x0000000510007986 */ /* 0x0019e2000c101524 */
[----:B------:R-:W-:Y:S05]  /*4100*/  BRA `(.L_x_6176) ;  /* 0x0000000400987947 */ /* 0x000fea0003800000 */
.L_x_6195:
[----:B------:R-:W-:Y:S01]  /*4110*/  UMOV UR4, 0xf0000000 ;  /* 0xf000000000047882 */ /* 0x000fe20000000000 */
[----:B------:R-:W-:Y:S01]  /*4120*/  UMOV UR5, 0x380fffff ;  /* 0x380fffff00057882 */ /* 0x000fe20000000000 */
[----:B------:R-:W0:Y:S01]  /*4130*/  F2F.F32.F64 R5, R8 ;  /* 0x0000000800057310 */ /* 0x000e220000301000 */
[----:B------:R-:W-:Y:S01]  /*4140*/  DSETP.GEU.AND P0, PT, |R8|, UR4, PT ;  /* 0x0000000408007e2a */ /* 0x000fe2000bf0e200 */
[----:B------:R-:W-:Y:S01]  /*4150*/  BSSY B0, `(.L_x_6196) ;  /* 0x0000014000007945 */ /* 0x000fe20003800000 */
[----:B------:R-:W-:-:S12]  /*4160*/  IMAD.MOV.U32 R0, RZ, RZ, 0x80 ;  /* 0x00000080ff007424 */ /* 0x000fd800078e00ff */
[----:B0-----:R-:W-:-:S05]  /*4170*/  @!P0 FMUL R5, R5, 1.175494350822287508e-38 ;  /* 0x0080000005058820 */ /* 0x001fca0000400000 */
        /* <DEDUP_REMOVED lines=14> */
.L_x_6198:
[----:B------:R-:W-:-:S04]  /*4260*/  LOP3.LUT R0, R5, 0x80000000, RZ, 0xc0, !PT ;  /* 0x8000000005007812 */ /* 0x000fc800078ec0ff */
[----:B------:R-:W-:-:S04]  /*4270*/  SHF.R.U32.HI R0, RZ, 0x18, R0 ;  /* 0x00000018ff007819 */ /* 0x000fc80000011600 */
[----:B------:R-:W-:-:S07]  /*4280*/  LOP3.LUT R0, R3, R0, RZ, 0xfc, !PT ;  /* 0x0000000003007212 */ /* 0x000fce00078efcff */
.L_x_6197:
[----:B------:R-:W-:Y:S05]  /*4290*/  BSYNC B0 ;  /* 0x0000000000007941 */ /* 0x000fea0003800000 */
.L_x_6196:
[----:B------:R0:W-:Y:S01]  /*42a0*/  STG.E.U8 desc[UR36][R16.64], R0 ;  /* 0x0000000010007986 */ /* 0x0001e2000c101124 */
[----:B------:R-:W-:Y:S05]  /*42b0*/  BRA `(.L_x_6176) ;  /* 0x00000004002c7947 */ /* 0x000fea0003800000 */
.L_x_6194:
        /* <DEDUP_REMOVED lines=21> */
.L_x_6201:
[----:B------:R-:W-:-:S04]  /*4410*/  LOP3.LUT R0, R5, 0x80000000, RZ, 0xc0, !PT ;  /* 0x8000000005007812 */ /* 0x000fc800078ec0ff */
[----:B------:R-:W-:-:S04]  /*4420*/  SHF.R.U32.HI R0, RZ, 0x18, R0 ;  /* 0x00000018ff007819 */ /* 0x000fc80000011600 */
[----:B------:R-:W-:-:S07]  /*4430*/  LOP3.LUT R0, R3, R0, RZ, 0xfc, !PT ;  /* 0x0000000003007212 */ /* 0x000fce00078efcff */
.L_x_6200:
[----:B------:R-:W-:Y:S05]  /*4440*/  BSYNC B0 ;  /* 0x0000000000007941 */ /* 0x000fea0003800000 */
.L_x_6199:
[----:B------:R3:W-:Y:S01]  /*4450*/  STG.E.U8 desc[UR36][R16.64], R0 ;  /* 0x0000000010007986 */ /* 0x0007e2000c101124 */
[----:B------:R-:W-:Y:S05]  /*4460*/  BRA `(.L_x_6176) ;  /* 0x0000000000c07947 */ /* 0x000fea0003800000 */
.L_x_6193:
        /* <DEDUP_REMOVED lines=26> */
.L_x_6175:
        /* <DEDUP_REMOVED lines=16> */
.L_x_6204:
[----:B------:R-:W-:Y:S05]  /*4710*/  BRA `(.L_x_6176) ;  /* 0x0000000000147947 */ /* 0x000fea0003800000 */
.L_x_6203:
[----:B------:R-:W0:Y:S02]  /*4720*/  F2I.U64.F64.TRUNC R4, R4 ;  /* 0x0000000400047311 */ /* 0x000e24000030d800 */
[----:B0-----:R2:W-:Y:S01]  /*4730*/  STG.E.64 desc[UR36][R16.64], R4 ;  /* 0x0000000410007986 */ /* 0x0015e2000c101b24 */
[----:B------:R-:W-:Y:S05]  /*4740*/  BRA `(.L_x_6176) ;  /* 0x0000000000087947 */ /* 0x000fea0003800000 */
.L_x_6202:
[----:B------:R-:W0:Y:S02]  /*4750*/  F2I.U32.F64.TRUNC R5, R4 ;  /* 0x0000000400057311 */ /* 0x000e24000030d000 */
[----:B0-----:R0:W-:Y:S02]  /*4760*/  STG.E desc[UR36][R16.64], R5 ;  /* 0x0000000510007986 */ /* 0x0011e4000c101924 */
.L_x_6176:
[----:B------:R-:W-:-:S04]  /*4770*/  IMAD R2, R2, 0x200, R23 ;  /* 0x0000020002027824 */ /* 0x000fc800078e0217 */
[----:B------:R-:W-:-:S07]  /*4780*/  VIADD R19, R2, 0x80 ;  /* 0x0000008002137836 */ /* 0x000fce0000000000 */
.L_x_6101:
[----:B------:R-:W-:Y:S05]  /*4790*/  BSYNC B6 ;  /* 0x0000000000067941 */ /* 0x000fea0003800000 */
.L_x_6100:
[----:B------:R-:W-:Y:S01]  /*47a0*/  ULDC UR4, c[0x0][0x210] ;  /* 0x0000840000047ab9 */ /* 0x000fe20000000800 */
[----:B------:R-:W-:Y:S01]  /*47b0*/  BSSY B6, `(.L_x_6205) ;  /* 0x0000472000067945 */ /* 0x000fe20003800000 */
[----:B------:R-:W-:-:S13]  /*47c0*/  ISETP.GE.AND P0, PT, R19, UR4, PT ;  /* 0x0000000413007c0c */ /* 0x000fda000bf06270 */
[----:B------:R-:W-:Y:S05]  /*47d0*/  @P0 BRA `(.L_x_6206) ;  /* 0x0000004400bc0947 */ /* 0x000fea0003800000 */
[----:B------:R-:W5:Y:S01]  /*47e0*/  LDC R6, c[0x0][0x218] ;  /* 0x00008600ff067b82 */ /* 0x000f620000000800 */
[----:B------:R-:W-:Y:S02]  /*47f0*/  IMAD.MOV.U32 R18, RZ, RZ, RZ ;  /* 0x000000ffff127224 */ /* 0x000fe400078e00ff */
[----:B0--3--:R-:W-:Y:S02]  /*4800*/  IMAD.MOV.U32 R0, RZ, RZ, RZ ;  /* 0x000000ffff007224 */ /* 0x009fe400078e00ff */
[----:B-12-4-:R-:W-:Y:S01]  /*4810*/  IMAD.MOV.U32 R16, RZ, RZ, RZ ;  /* 0x000000ffff107224 */ /* 0x016fe200078e00ff */
[----:B-----5:R-:W-:-:S13]  /*4820*/  ISETP.NE.AND P0, PT, R6, RZ, PT ;  /* 0x000000ff0600720c */ /* 0x020fda0003f05270 */
        /* <DEDUP_REMOVED lines=349> */
.L_x_6207:
        /* <DEDUP_REMOVED lines=21> */
.L_x_6211:
[----:B------:R-:W2:Y:S02]  /*5f50*/  LDG.E.U8 R2, desc[UR36][R2.64] ;  /* 0x0000002402027981 */ /* 0x000ea4000c1e1100 */
[----:B--2---:R0:W1:Y:S01]  /*5f60*/  I2F.F64.U16 R22, R2 ;  /* 0x0000000200167312 */ /* 0x0040620000101800 */
[----:B------:R-:W-:Y:S05]  /*5f70*/  BRA `(.L_x_6213) ;  /* 0x0000000c00707947 */ /* 0x000fea0003800000 */
.L_x_6210:
        /* <DEDUP_REMOVED lines=9> */
.L_x_6215:
[----:B------:R-:W2:Y:S02]  /*6010*/  LDG.E R2, desc[UR36][R2.64] ;  /* 0x0000002402027981 */ /* 0x000ea4000c1e1900 */
[----:B--2---:R0:W1:Y:S01]  /*6020*/  I2F.F64 R22, R2 ;  /* 0x0000000200167312 */ /* 0x0040620000201c00 */
[----:B------:R-:W-:Y:S05]  /*6030*/  BRA `(.L_x_6213) ;  /* 0x0000000c00407947 */ /* 0x000fea0003800000 */
.L_x_6214:
[----:B------:R-:W2:Y:S02]  /*6040*/  LDG.E.U16 R2, desc[UR36][R2.64] ;  /* 0x0000002402027981 */ /* 0x000ea4000c1e1500 */
[----:B--2---:R0:W1:Y:S01]  /*6050*/  I2F.F64.S16 R22, R2 ;  /* 0x0000000200167312 */ /* 0x0040620000101c00 */
[----:B------:R-:W-:Y:S05]  /*6060*/  BRA `(.L_x_6213) ;  /* 0x0000000c00347947 */ /* 0x000fea0003800000 */
.L_x_6209:
        /* <DEDUP_REMOVED lines=10> */
.L_x_6217:
[----:B------:R-:W2:Y:S02]  /*6110*/  LDG.E.U16 R0, desc[UR36][R2.64] ;  /* 0x0000002402007981 */ /* 0x000ea4000c1e1500 */
[----:B--2---:R-:W-:-:S05]  /*6120*/  HADD2.F32 R0, -RZ, R0.H0_H0 ;  /* 0x20000000ff007230 */ /* 0x004fca0000004100 */
[----:B------:R-:W-:-:S04]  /*6130*/  FMUL.FTZ R0, R0, 1 ;  /* 0x3f80000000007820 */ /* 0x000fc80000410000 */
[----:B------:R0:W1:Y:S01]  /*6140*/  F2F.F64.F32 R22, R0 ;  /* 0x0000000000167310 */ /* 0x0000620000201800 */
[----:B------:R-:W-:Y:S05]  /*6150*/  BRA `(.L_x_6213) ;  /* 0x0000000800f87947 */ /* 0x000fea0003800000 */
.L_x_6216:
        /* <DEDUP_REMOVED lines=10> */
.L_x_6219:
[----:B------:R-:W2:Y:S02]  /*6200*/  LDG.E.U16 R2, desc[UR36][R2.64] ;  /* 0x0000002402027981 */ /* 0x000ea4000c1e1500 */
[----:B--2---:R-:W-:-:S05]  /*6210*/  HADD2.F32 R0, -RZ, R2.H0_H0 ;  /* 0x20000002ff007230 */ /* 0x004fca0000004100 */
[----:B------:R-:W-:-:S04]  /*6220*/  FMUL.FTZ R0, R0, 1 ;  /* 0x3f80000000007820 */ /* 0x000fc80000410000 */
[----:B------:R0:W1:Y:S01]  /*6230*/  F2F.F64.F32 R22, R0 ;  /* 0x0000000000167310 */ /* 0x0000620000201800 */
[----:B------:R-:W-:Y:S05]  /*6240*/  BRA `(.L_x_6213) ;  /* 0x0000000800bc7947 */ /* 0x000fea0003800000 */
.L_x_6218:
[----:B------:R0:W5:Y:S01]  /*6250*/  LDG.E.64 R22, desc[UR36][R2.64] ;  /* 0x0000002402167981 */ /* 0x000162000c1e1b00 */
[----:B------:R-:W-:Y:S05]  /*6260*/  BRA `(.L_x_6213) ;  /* 0x0000000800b47947 */ /* 0x000fea0003800000 */
.L_x_6208:
        /* <DEDUP_REMOVED lines=13> */
.L_x_6222:
[----:B------:R0:W5:Y:S01]  /*6340*/  LDG.E.64 R22, desc[UR36][R2.64] ;  /* 0x0000002402167981 */ /* 0x000162000c1e1b00 */
[----:B------:R-:W-:Y:S05]  /*6350*/  BRA `(.L_x_6213) ;  /* 0x0000000800787947 */ /* 0x000fea0003800000 */
.L_x_6221:
        /* <DEDUP_REMOVED lines=16> */
[C---:B------:R-:W-:Y:S02]  /*6460*/  ISETP.GT.U32.AND P0, PT, R5.reuse, 0x4, PT ;  /* 0x000000040500780c */ /* 0x040fe40003f04070 */
[----:B------:R-:W-:-:S04]  /*6470*/  IADD3 R5, R5, -0x4, RZ ;  /* 0xfffffffc05057810 */ /* 0x000fc80007ffe0ff */
        /* <DEDUP_REMOVED lines=10> */
.L_x_6224:
        /* <DEDUP_REMOVED lines=11> */
[----:B------:R-:W-:-:S05]  /*65d0*/  LOP3.LUT R4, R4, 0x80000000, R5, 0xf8, !PT ;  /* 0x8000000004047812 */ /* 0x000fca00078ef805 */
[----:B------:R-:W-:-:S04]  /*65e0*/  FMUL.FTZ R4, R4, 1 ;  /* 0x3f80000004047820 */ /* 0x000fc80000410000 */
[----:B------:R3:W4:Y:S01]  /*65f0*/  F2F.F64.F32 R22, R4 ;  /* 0x0000000400167310 */ /* 0x0007220000201800 */
[----:B------:R-:W-:Y:S05]  /*6600*/  BRA `(.L_x_6213) ;  /* 0x0000000400cc7947 */ /* 0x000fea0003800000 */
.L_x_6223:
[----:B------:R-:W2:Y:S02]  /*6610*/  LDG.E.U16 R0, desc[UR36][R2.64] ;  /* 0x0000002402007981 */ /* 0x000ea4000c1e1500 */
[----:B--2---:R-:W-:-:S04]  /*6620*/  IMAD.U32 R0, R0, 0x10000, RZ ;  /* 0x0001000000007824 */ /* 0x004fc800078e00ff */
[----:B------:R-:W-:-:S04]  /*6630*/  FMUL.FTZ R0, R0, 1 ;  /* 0x3f80000000007820 */ /* 0x000fc80000410000 */
[----:B------:R1:W2:Y:S01]  /*6640*/  F2F.F64.F32 R22, R0 ;  /* 0x0000000000167310 */ /* 0x0002a20000201800 */
[----:B------:R-:W-:Y:S05]  /*6650*/  BRA `(.L_x_6213) ;  /* 0x0000000400b87947 */ /* 0x000fea0003800000 */
.L_x_6220:
        /* <DEDUP_REMOVED lines=11> */
.L_x_6227:
        /* <DEDUP_REMOVED lines=21> */
.L_x_6231:
[----:B------:R-:W-:Y:S05]  /*6860*/  BSYNC B1 ;  /* 0x0000000000017941 */ /* 0x000fea0003800000 */
.L_x_6230:
[----:B------:R-:W-:Y:S01]  /*6870*/  LEA R3, R0, 0x3b800000, 0x17 ;  /* 0x3b80000000037811 */ /* 0x000fe200078eb8ff */
[----:B------:R-:W-:-:S05]  /*6880*/  IMAD.SHL.U32 R0, R2, 0x100000, RZ ;  /* 0x0010000002007824 */ /* 0x000fca00078e00ff */
[----:B------:R-:W-:-:S07]  /*6890*/  LOP3.LUT R0, R3, R0, R4, 0xfe, !PT ;  /* 0x0000000003007212 */ /* 0x000fce00078efe04 */
.L_x_6229:
[----:B------:R-:W-:Y:S05]  /*68a0*/  BSYNC B0 ;  /* 0x0000000000007941 */ /* 0x000fea0003800000 */
.L_x_6228:
[----:B------:R-:W-:-:S04]  /*68b0*/  FMUL.FTZ R0, R0, 1 ;  /* 0x3f80000000007820 */ /* 0x000fc80000410000 */
[----:B------:R0:W1:Y:S01]  /*68c0*/  F2F.F64.F32 R22, R0 ;  /* 0x0000000000167310 */ /* 0x0000620000201800 */
[----:B------:R-:W-:Y:S05]  /*68d0*/  BRA `(.L_x_6213) ;  /* 0x0000000400187947 */ /* 0x000fea0003800000 */
.L_x_6226:
        /* <DEDUP_REMOVED lines=21> */
.L_x_6235:
[----:B------:R-:W-:Y:S05]  /*6a30*/  BSYNC B1 ;  /* 0x0000000000017941 */ /* 0x000fea0003800000 */
.L_x_6234:
[----:B------:R-:W-:Y:S01]  /*6a40*/  LEA R3, R0, 0x37800000, 0x17 ;  /* 0x3780000000037811 */ /* 0x000fe200078eb8ff */
[----:B------:R-:W-:-:S05]  /*6a50*/  IMAD.SHL.U32 R0, R2, 0x200000, RZ ;  /* 0x0020000002007824 */ /* 0x000fca00078e00ff */
[----:B------:R-:W-:-:S07]  /*6a60*/  LOP3.LUT R0, R3, R0, R4, 0xfe, !PT ;  /* 0x0000000003007212 */ /* 0x000fce00078efe04 */
.L_x_6233:
[----:B------:R-:W-:Y:S05]  /*6a70*/  BSYNC B0 ;  /* 0x0000000000007941 */ /* 0x000fea0003800000 */
.L_x_6232:
[----:B------:R-:W-:-:S04]  /*6a80*/  FMUL.FTZ R0, R0, 1 ;  /* 0x3f80000000007820 */ /* 0x000fc80000410000 */
[----:B------:R0:W1:Y:S01]  /*6a90*/  F2F.F64.F32 R22, R0 ;  /* 0x0000000000167310 */ /* 0x0000620000201800 */
[----:B------:R-:W-:Y:S05]  /*6aa0*/  BRA `(.L_x_6213) ;  /* 0x0000000000a47947 */ /* 0x000fea0003800000 */
.L_x_6225:
        /* <DEDUP_REMOVED lines=14> */
.L_x_6239:
[----:B------:R-:W-:Y:S05]  /*6b90*/  BSYNC B0 ;  /* 0x0000000000007941 */ /* 0x000fea0003800000 */
.L_x_6238:
[----:B------:R-:W-:-:S04]  /*6ba0*/  FMUL.FTZ R0, R0, 1 ;  /* 0x3f80000000007820 */ /* 0x000fc80000410000 */
[----:B------:R0:W1:Y:S01]  /*6bb0*/  F2F.F64.F32 R22, R0 ;  /* 0x0000000000167310 */ /* 0x0000620000201800 */
[----:B------:R-:W-:Y:S05]  /*6bc0*/  BRA `(.L_x_6213) ;  /* 0x00000000005c7947 */ /* 0x000fea0003800000 */
.L_x_6212:
[----:B------:R-:W-:Y:S01]  /*6bd0*/  MOV R2, 0x0 ;  /* 0x0000000000027802 */ /* 0x000fe20000000f00 */
[----:B------:R-:W-:Y:S01]  /*6be0*/  ULDC.64 UR4, c[0x4][0x178] ;  /* 0x01005e0000047ab9 */ /* 0x000fe20000000a00 */
[----:B------:R-:W-:Y:S01]  /*6bf0*/  ULDC.64 UR6, c[0x4][0x58] ;  /* 0x0100160000067ab9 */ /* 0x000fe20000000a00 */
[----:B------:R-:W-:Y:S01]  /*6c00*/  IMAD.U32 R4, RZ, RZ, UR4 ;  /* 0x00000004ff047e24 */ /* 0x000fe2000f8e00ff */
[----:B------:R-:W-:Y:S01]  /*6c10*/  MOV R10, UR6 ;  /* 0x00000006000a7c02 */ /* 0x000fe20008000f00 */
[----:B------:R-:W-:Y:S01]  /*6c20*/  IMAD.U32 R5, RZ, RZ, UR5 ;  /* 0x00000005ff057e24 */ /* 0x000fe2000f8e00ff */
[----:B------:R-:W0:Y:S01]  /*6c30*/  LDC.64 R2, c[0x4][R2] ;  /* 0x0100000002027b82 */ /* 0x000e220000000a00 */
[----:B------:R-:W-:Y:S01]  /*6c40*/  ULDC.64 UR4, c[0x4][0x180] ;  /* 0x0100600000047ab9 */ /* 0x000fe20000000a00 */
[----:B------:R-:W-:Y:S02]  /*6c50*/  IMAD.U32 R11, RZ, RZ, UR7 ;  /* 0x00000007ff0b7e24 */ /* 0x000fe4000f8e00ff */
[----:B------:R-:W-:-:S02]  /*6c60*/  IMAD.U32 R6, RZ, RZ, UR4 ;  /* 0x00000004ff067e24 */ /* 0x000fc4000f8e00ff */
[----:B------:R-:W-:Y:S02]  /*6c70*/  IMAD.U32 R7, RZ, RZ, UR5 ;  /* 0x00000005ff077e24 */ /* 0x000fe4000f8e00ff */
[----:B------:R-:W-:Y:S02]  /*6c80*/  IMAD.MOV.U32 R8, RZ, RZ, 0x4e ;  /* 0x0000004eff087424 */ /* 0x000fe400078e00ff */
[----:B------:R-:W-:Y:S02]  /*6c90*/  IMAD.MOV.U32 R12, RZ, RZ, 0x1 ;  /* 0x00000001ff0c7424 */ /* 0x000fe400078e00ff */
[----:B------:R-:W-:-:S07]  /*6ca0*/  IMAD.MOV.U32 R13, RZ, RZ, RZ ;  /* 0x000000ffff0d7224 */ /* 0x000fce00078e00ff */
[----:B------:R-:W-:-:S07]  /*6cb0*/  LEPC R20, `(.L_x_6240) ;  /* 0x000000001014794e */ /* 0x000fce0000000000 */
[----:B0-----:R-:W-:Y:S05]  /*6cc0*/  CALL.ABS.NOINC R2 ;  /* 0x0000000002007343 */ /* 0x001fea0003c00000 */
.L_x_6240:
[----:B------:R-:W-:Y:S01]  /*6cd0*/  CS2R R22, SRZ ;  /* 0x0000000000167805 */ /* 0x000fe2000001ff00 */
[----:B------:R-:W-:Y:S06]  /*6ce0*/  BRA `(.L_x_6213) ;  /* 0x0000000000147947 */ /* 0x000fec0003800000 */
.L_x_6237:
[----:B------:R-:W2:Y:S02]  /*6cf0*/  LDG.E.64 R22, desc[UR36][R2.64] ;  /* 0x0000002402167981 */ /* 0x000ea4000c1e1b00 */
[----:B--2---:R-:W0:Y:S01]  /*6d00*/  I2F.F64.U64 R22, R22 ;  /* 0x0000001600167312 */ /* 0x004e220000301800 */
[----:B------:R-:W-:Y:S05]  /*6d10*/  BRA `(.L_x_6213) ;  /* 0x0000000000087947 */ /* 0x000fea0003800000 */
.L_x_6236:
[----:B------:R-:W2:Y:S02]  /*6d20*/  LDG.E R2, desc[UR36][R2.64] ;  /* 0x0000002402027981 */ /* 0x000ea4000c1e1900 */
[----:B--2---:R0:W1:Y:S02]  /*6d30*/  I2F.F64.U32 R22, R2 ;  /* 0x0000000200167312 */ /* 0x0040640000201800 */
.L_x_6213:
[----:B---3--:R-:W1:Y:S01]  /*6d40*/  LDC.U8 R4, c[0x0][0x493] ;  /* 0x000124c0ff047b82 */ /* 0x008e620000000000 */
        /* <DEDUP_REMOVED lines=14> */
[----:B------:R-:W3:Y:S02]  /*6e30*/  LDG.E.S8 R2, desc[UR36][R2.64] ;  /* 0x0000002402027981 */ /* 0x000ee4000c1e1300 */
[----:B---3--:R0:W1:Y:S01]  /*6e40*/  I2F.F64.S16 R4, R2 ;  /* 0x0000000200047312 */ /* 0x0080620000101c00 */
[----:B------:R-:W-:Y:S05]  /*6e50*/  BRA `(.L_x_6246) ;  /* 0x0000000c007c7947 */ /* 0x000fea0003800000 */
.L_x_6244:
[----:B------:R-:W3:Y:S02]  /*6e60*/  LDG.E.U8 R2, desc[UR36][R2.64] ;  /* 0x0000002402027981 */ /* 0x000ee4000c1e1100 */
[----:B---3--:R0:W1:Y:S01]  /*6e70*/  I2F.F64.U16 R4, R2 ;  /* 0x0000000200047312 */ /* 0x0080620000101800 */
[----:B------:R-:W-:Y:S05]  /*6e80*/  BRA `(.L_x_6246) ;  /* 0x0000000c00707947 */ /* 0x000fea0003800000 */
.L_x_6243:
[----:B------:R-:W-:-:S13]  /*6e90*/  ISETP.NE.AND P0, PT, R0, 0x2, PT ;  /* 0x000000020000780c */ /* 0x000fda0003f05270 */
[----:B------:R-:W-:Y:S05]  /*6ea0*/  @!P0 BRA `(.L_x_6247) ;  /* 0x0000000000288947 */ /* 0x000fea0003800000 */
[----:B------:R-:W-:-:S13]  /*6eb0*/  ISETP.NE.AND P0, PT, R0, 0x3, PT ;  /* 0x000000030000780c */ /* 0x000fda0003f05270 */
[----:B------:R-:W-:Y:S05]  /*6ec0*/  @!P0 BRA `(.L_x_6248) ;  /* 0x0000000000148947 */ /* 0x000fea0003800000 */
[----:B------:R-:W-:-:S13]  /*6ed0*/  ISETP.NE.AND P0, PT, R0, 0x4, PT ;  /* 0x000000040000780c */ /* 0x000fda0003f05270 */
[----:B------:R-:W-:Y:S05]  /*6ee0*/  @P0 BRA `(.L_x_6245) ;  /* 0x0000000800fc0947 */ /* 0x000fea0003800000 */
[----:B------:R-:W3:Y:S02]  /*6ef0*/  LDG.E.64 R4, desc[UR36][R2.64] ;  /* 0x0000002402047981 */ /* 0x000ee4000c1e1b00 */
[----:B---3--:R-:W0:Y:S01]  /*6f00*/  I2F.F64.S64 R4, R4 ;  /* 0x0000000400047312 */ /* 0x008e220000301c00 */
[----:B------:R-:W-:Y:S05]  /*6f10*/  BRA `(.L_x_6246) ;  /* 0x0000000c004c7947 */ /* 0x000fea0003800000 */
.L_x_6248:
[----:B------:R-:W3:Y:S02]  /*6f20*/  LDG.E R2, desc[UR36][R2.64] ;  /* 0x0000002402027981 */ /* 0x000ee4000c1e1900 */
[----:B---3--:R0:W1:Y:S01]  /*6f30*/  I2F.F64 R4, R2 ;  /* 0x0000000200047312 */ /* 0x0080620000201c00 */
[----:B------:R-:W-:Y:S05]  /*6f40*/  BRA `(.L_x_6246) ;  /* 0x0000000c00407947 */ /* 0x000fea0003800000 */
.L_x_6247:
[----:B------:R-:W3:Y:S02]  /*6f50*/  LDG.E.U16 R2, desc[UR36][R2.64] ;  /* 0x0000002402027981 */ /* 0x000ee4000c1e1500 */
[----:B---3--:R0:W1:Y:S01]  /*6f60*/  I2F.F64.S16 R4, R2 ;  /* 0x0000000200047312 */ /* 0x0080620000101c00 */
[----:B------:R-:W-:Y:S05]  /*6f70*/  BRA `(.L_x_6246) ;  /* 0x0000000c00347947 */ /* 0x000fea0003800000 */
.L_x_6242:
[----:B------:R-:W-:-:S13]  /*6f80*/  ISETP.GT.AND P0, PT, R0, 0x6, PT ;  /* 0x000000060000780c */ /* 0x000fda0003f04270 */
[----:B------:R-:W-:Y:S05]  /*6f90*/  @P0 BRA `(.L_x_6249) ;  /* 0x0000000000340947 */ /* 0x000fea0003800000 */
[----:B------:R-:W-:-:S13]  /*6fa0*/  ISETP.NE.AND P0, PT, R0, 0x5, PT ;  /* 0x000000050000780c */ /* 0x000fda0003f05270 */
[----:B------:R-:W-:Y:S05]  /*6fb0*/  @!P0 BRA `(.L_x_6250) ;  /* 0x0000000000188947 */ /* 0x000fea0003800000 */
[----:B------:R-:W-:-:S13]  /*6fc0*/  ISETP.NE.AND P0, PT, R0, 0x6, PT ;  /* 0x000000060000780c */ /* 0x000fda0003f05270 */
[----:B------:R-:W-:Y:S05]  /*6fd0*/  @P0 BRA `(.L_x_6245) ;  /* 0x0000000800c00947 */ /* 0x000fea0003800000 */
[----:B------:R-:W3:Y:S02]  /*6fe0*/  LDG.E R4, desc[UR36][R2.64] ;  /* 0x0000002402047981 */ /* 0x000ee4000c1e1900 */
[----:B---3--:R-:W-:-:S06]  /*6ff0*/  FMUL.FTZ R4, R4, 1 ;  /* 0x3f80000004047820 */ /* 0x008fcc0000410000 */
[----:B------:R-:W0:Y:S01]  /*7000*/  F2F.F64.F32 R4, R4 ;  /* 0x0000000400047310 */ /* 0x000e220000201800 */
[----:B------:R-:W-:Y:S05]  /*7010*/  BRA `(.L_x_6246) ;  /* 0x0000000c000c7947 */ /* 0x000fea0003800000 */
.L_x_6250:
[----:B------:R-:W3:Y:S02]  /*7020*/  LDG.E.U16 R0, desc[UR36][R2.64] ;  /* 0x0000002402007981 */ /* 0x000ee4000c1e1500 */
[----:B---3--:R-:W-:-:S05]  /*7030*/  HADD2.F32 R0, -RZ, R0.H0_H0 ;  /* 0x20000000ff007230 */ /* 0x008fca0000004100 */
[----:B------:R-:W-:-:S04]  /*7040*/  FMUL.FTZ R0, R0, 1 ;  /* 0x3f80000000007820 */ /* 0x000fc80000410000 */
[----:B------:R0:W1:Y:S01]  /*7050*/  F2F.F64.F32 R4, R0 ;  /* 0x0000000000047310 */ /* 0x0000620000201800 */
[----:B------:R-:W-:Y:S05]  /*7060*/  BRA `(.L_x_6246) ;  /* 0x0000000800f87947 */ /* 0x000fea0003800000 */
.L_x_6249:
[----:B------:R-:W-:-:S13]  /*7070*/  ISETP.NE.AND P0, PT, R0, 0x7, PT ;  /* 0x000000070000780c */ /* 0x000fda0003f05270 */
[----:B------:R-:W-:Y:S05]  /*7080*/  @!P0 BRA `(.L_x_6251) ;  /* 0x0000000000348947 */ /* 0x000fea0003800000 */
        /* <DEDUP_REMOVED lines=8> */
.L_x_6252:
[----:B------:R-:W3:Y:S02]  /*7110*/  LDG.E.U16 R2, desc[UR36][R2.64] ;  /* 0x0000002402027981 */ /* 0x000ee4000c1e1500 */
[----:B---3--:R-:W-:-:S05]  /*7120*/  HADD2.F32 R0, -RZ, R2.H0_H0 ;  /* 0x20000002ff007230 */ /* 0x008fca0000004100 */
[----:B------:R-:W-:-:S04]  /*7130*/  FMUL.FTZ R0, R0, 1 ;  /* 0x3f80000000007820 */ /* 0x000fc80000410000 */
[----:B------:R0:W1:Y:S01]  /*7140*/  F2F.F64.F32 R4, R0 ;  /* 0x0000000000047310 */ /* 0x0000620000201800 */
[----:B------:R-:W-:Y:S05]  /*7150*/  BRA `(.L_x_6246) ;  /* 0x0000000800bc7947 */ /* 0x000fea0003800000 */
.L_x_6251:
[----:B------:R0:W5:Y:S01]  /*7160*/  LDG.E.64 R4, desc[UR36][R2.64] ;  /* 0x0000002402047981 */ /* 0x000162000c1e1b00 */
[----:B------:R-:W-:Y:S05]  /*7170*/  BRA `(.L_x_6246) ;  /* 0x0000000800b47947 */ /* 0x000fea0003800000 */
.L_x_6241:
        /* <DEDUP_REMOVED lines=8> */
[----:B------:R-:W3:Y:S01]  /*7200*/  LDG.E.U8 R2, desc[UR36][R2.64] ;  /* 0x0000002402027981 */ /* 0x000ee2000c1e1100 */
[----:B------:R-:W-:Y:S01]  /*7210*/  IMAD.MOV.U32 R4, RZ, RZ, RZ ;  /* 0x000000ffff047224 */ /* 0x000fe200078e00ff */
[----:B---3--:R-:W-:-:S04]  /*7220*/  ISETP.NE.AND P0, PT, R2, RZ, PT ;  /* 0x000000ff0200720c */ /* 0x008fc80003f05270 */
[----:B------:R-:W-:Y:S01]  /*7230*/  FSEL R5, RZ, 1.875, !P0 ;  /* 0x3ff00000ff057808 */ /* 0x000fe20004000000 */
[----:B------:R-:W-:Y:S08]  /*7240*/  BRA `(.L_x_6246) ;  /* 0x0000000800807947 */ /* 0x000ff00003800000 */
.L_x_6255:
[----:B------:R0:W5:Y:S01]  /*7250*/  LDG.E.64 R4, desc[UR36][R2.64] ;  /* 0x0000002402047981 */ /* 0x000162000c1e1b00 */
[----:B------:R-:W-:Y:S05]  /*7260*/  BRA `(.L_x_6246) ;  /* 0x0000000800787947 */ /* 0x000fea0003800000 */
.L_x_6254:
[----:B------:R-:W-:-:S13]  /*7270*/  ISETP.NE.AND P0, PT, R0, 0xf, PT ;  /* 0x0000000f0000780c */ /* 0x000fda0003f05270 */
[----:B------:R-:W-:Y:S05]  /*7280*/  @!P0 BRA `(.L_x_6256) ;  /* 0x0000000000a48947 */ /* 0x000fea0003800000 */
[----:B------:R-:W-:-:S13]  /*7290*/  ISETP.NE.AND P0, PT, R0, 0x17, PT ;  /* 0x000000170000780c */ /* 0x000fda0003f05270 */
[----:B------:R-:W-:Y:S05]  /*72a0*/  @!P0 BRA `(.L_x_6257) ;  /* 0x0000000000608947 */ /* 0x000fea0003800000 */
[----:B------:R-:W-:-:S13]  /*72b0*/  ISETP.NE.AND P0, PT, R0, 0x18, PT ;  /* 0x000000180000780c */ /* 0x000fda0003f05270 */
[----:B------:R-:W-:Y:S05]  /*72c0*/  @P0 BRA `(.L_x_6245) ;  /* 0x0000000800040947 */ /* 0x000fea0003800000 */
[----:B------:R-:W3:Y:S01]  /*72d0*/  LDG.E.U8 R0, desc[UR36][R2.64] ;  /* 0x0000002402007981 */ /* 0x000ee2000c1e1100 */
[----:B------:R-:W-:Y:S02]  /*72e0*/  IMAD.MOV.U32 R8, RZ, RZ, -0x800000 ;  /* 0xff800000ff087424 */ /* 0x000fe400078e00ff */
[----:B---3--:R-:W-:-:S05]  /*72f0*/  IMAD.SHL.U32 R0, R0, 0x1000000, RZ ;  /* 0x0100000000007824 */ /* 0x008fca00078e00ff */
        /* <DEDUP_REMOVED lines=19> */
.L_x_6257:
[----:B------:R-:W3:Y:S02]  /*7430*/  LDG.E.U8 R2, desc[UR36][R2.64] ;  /* 0x0000002402027981 */ /* 0x000ee4000c1e1100 */
[C---:B---3--:R-:W-:Y:S02]  /*7440*/  IMAD.SHL.U32 R0, R2.reuse, 0x2000000, RZ ;  /* 0x0200000002007824 */ /* 0x048fe400078e00ff */
        /* <DEDUP_REMOVED lines=10> */
[----:B------:R-:W-:-:S06]  /*74f0*/  FMUL.FTZ R4, R4, 1 ;  /* 0x3f80000004047820 */ /* 0x000fcc0000410000 */
[----:B------:R-:W0:Y:S01]  /*7500*/  F2F.F64.F32 R4, R4 ;  /* 0x0000000400047310 */ /* 0x000e220000201800 */
[----:B------:R-:W-:Y:S05]  /*7510*/  BRA `(.L_x_6246) ;  /* 0x0000000400cc7947 */ /* 0x000fea0003800000 */
.L_x_6256:
[----:B------:R-:W3:Y:S02]  /*7520*/  LDG.E.U16 R0, desc[UR36][R2.64] ;  /* 0x0000002402007981 */ /* 0x000ee4000c1e1500 */
[----:B---3--:R-:W-:-:S04]  /*7530*/  IMAD.U32 R0, R0, 0x10000, RZ ;  /* 0x0001000000007824 */ /* 0x008fc800078e00ff */
[----:B------:R-:W-:-:S04]  /*7540*/  FMUL.FTZ R0, R0, 1 ;  /* 0x3f80000000007820 */ /* 0x000fc80000410000 */
[----:B------:R0:W1:Y:S01]  /*7550*/  F2F.F64.F32 R4, R0 ;  /* 0x0000000000047310 */ /* 0x0000620000201800 */
[----:B------:R-:W-:Y:S05]  /*7560*/  BRA `(.L_x_6246) ;  /* 0x0000000400b87947 */ /* 0x000fea0003800000 */
.L_x_6253:
        /* <DEDUP_REMOVED lines=8> */
[----:B------:R-:W3:Y:S02]  /*75f0*/  LDG.E.U16 R2, desc[UR36][R2.64] ;  /* 0x0000002402027981 */ /* 0x000ee4000c1e1500 */
[----:B---3--:R0:W1:Y:S01]  /*7600*/  I2F.F64.U16 R4, R2 ;  /* 0x0000000200047312 */ /* 0x0080620000101800 */
[----:B------:R-:W-:Y:S05]  /*7610*/  BRA `(.L_x_6246) ;  /* 0x00000004008c7947 */ /* 0x000fea0003800000 */
.L_x_6260:
[----:B------:R-:W3:Y:S01]  /*7620*/  LDG.E.U8 R2, desc[UR36][R2.64] ;  /* 0x0000002402027981 */ /* 0x000ee2000c1e1100 */
[----:B------:R-:W-:Y:S01]  /*7630*/  BSSY B0, `(.L_x_6261) ;  /* 0x0000018000007945 */ /* 0x000fe20003800000 */
[----:B------:R-:W-:Y:S01]  /*7640*/  IMAD.MOV.U32 R0, RZ, RZ, RZ ;  /* 0x000000ffff007224 */ /* 0x000fe200078e00ff */
[----:B---3--:R-:W-:-:S13]  /*7650*/  ISETP.NE.AND P0, PT, R2, RZ, PT ;  /* 0x000000ff0200720c */ /* 0x008fda0003f05270 */
        /* <DEDUP_REMOVED lines=17> */
.L_x_6264:
[----:B------:R-:W-:Y:S05]  /*7770*/  BSYNC B1 ;  /* 0x0000000000017941 */ /* 0x000fea0003800000 */
.L_x_6263:
[----:B------:R-:W-:Y:S01]  /*7780*/  LEA R3, R0, 0x3b800000, 0x17 ;  /* 0x3b80000000037811 */ /* 0x000fe200078eb8ff */
[----:B------:R-:W-:-:S05]  /*7790*/  IMAD.SHL.U32 R0, R2, 0x100000, RZ ;  /* 0x0010000002007824 */ /* 0x000fca00078e00ff */
[----:B------:R-:W-:-:S07]  /*77a0*/  LOP3.LUT R0, R3, R0, R4, 0xfe, !PT ;  /* 0x0000000003007212 */ /* 0x000fce00078efe04 */
.L_x_6262:
[----:B------:R-:W-:Y:S05]  /*77b0*/  BSYNC B0 ;  /* 0x0000000000007941 */ /* 0x000fea0003800000 */
.L_x_6261:
[----:B------:R-:W-:-:S04]  /*77c0*/  FMUL.FTZ R0, R0, 1 ;  /* 0x3f80000000007820 */ /* 0x000fc80000410000 */
[----:B------:R3:W0:Y:S01]  /*77d0*/  F2F.F64.F32 R4, R0 ;  /* 0x0000000000047310 */ /* 0x0006220000201800 */
[----:B------:R-:W-:Y:S05]  /*77e0*/  BRA `(.L_x_6246) ;  /* 0x0000000400187947 */ /* 0x000fea0003800000 */
.L_x_6259:
        /* <DEDUP_REMOVED lines=21> */
.L_x_6268:
[----:B------:R-:W-:Y:S05]  /*7940*/  BSYNC B1 ;  /* 0x0000000000017941 */ /* 0x000fea0003800000 */
.L_x_6267:
[----:B------:R-:W-:Y:S02]  /*7950*/  LEA R3, R0, 0x37800000, 0x17 ;  /* 0x3780000000037811 */ /* 0x000fe400078eb8ff */
[----:B------:R-:W-:-:S04]  /*7960*/  SHF.L.U32 R0, R2, 0x15, RZ ;  /* 0x0000001502007819 */ /* 0x000fc800000006ff */
[----:B------:R-:W-:-:S07]  /*7970*/  LOP3.LUT R0, R3, R0, R4, 0xfe, !PT ;  /* 0x0000000003007212 */ /* 0x000fce00078efe04 */
.L_x_6266:
[----:B------:R-:W-:Y:S05]  /*7980*/  BSYNC B0 ;  /* 0x0000000000007941 */ /* 0x000fea0003800000 */
.L_x_6265:
[----:B------:R-:W-:-:S04]  /*7990*/  FMUL.FTZ R0, R0, 1 ;  /* 0x3f80000000007820 */ /* 0x000fc80000410000 */
[----:B------:R0:W1:Y:S01]  /*79a0*/  F2F.F64.F32 R4, R0 ;  /* 0x0000000000047310 */ /* 0x0000620000201800 */
[----:B------:R-:W-:Y:S05]  /*79b0*/  BRA `(.L_x_6246) ;  /* 0x0000000000a47947 */ /* 0x000fea0003800000 */
.L_x_6258:
[----:B------:R-:W-:-:S13]  /*79c0*/  ISETP.NE.AND P0, PT, R0, 0x1c, PT ;  /* 0x0000001c0000780c */ /* 0x000fda0003f05270 */
[----:B------:R-:W-:Y:S05]  /*79d0*/  @!P0 BRA `(.L_x_6269) ;  /* 0x0000000000948947 */ /* 0x000fea0003800000 */
[----:B------:R-:W-:-:S13]  /*79e0*/  ISETP.NE.AND P0, PT, R0, 0x1d, PT ;  /* 0x0000001d0000780c */ /* 0x000fda0003f05270 */
[----:B------:R-:W-:Y:S05]  /*79f0*/  @!P0 BRA `(.L_x_6270) ;  /* 0x0000000000808947 */ /* 0x000fea0003800000 */
[----:B------:R-:W-:-:S13]  /*7a00*/  ISETP.NE.AND P0, PT, R0, 0x2c, PT ;  /* 0x0000002c0000780c */ /* 0x000fda0003f05270 */
[----:B------:R-:W-:Y:S05]  /*7a10*/  @P0 BRA `(.L_x_6245) ;  /* 0x0000000000300947 */ /* 0x000fea0003800000 */
[----:B------:R-:W3:Y:S01]  /*7a20*/  LDG.E.U8 R2, desc[UR36][R2.64] ;  /* 0x0000002402027981 */ /* 0x000ee2000c1e1100 */
[----:B------:R-:W-:Y:S01]  /*7a30*/  BSSY B0, `(.L_x_6271) ;  /* 0x0000007000007945 */ /* 0x000fe20003800000 */
[----:B------:R-:W-:Y:S01]  /*7a40*/  IMAD.MOV.U32 R0, RZ, RZ, 0x400000 ;  /* 0x00400000ff007424 */ /* 0x000fe200078e00ff */
[----:B---3--:R-:W-:-:S13]  /*7a50*/  ISETP.NE.AND P0, PT, R2, RZ, PT ;  /* 0x000000ff0200720c */ /* 0x008fda0003f05270 */
[----:B------:R-:W-:Y:S05]  /*7a60*/  @!P0 BRA `(.L_x_6272) ;  /* 0x00000000000c8947 */ /* 0x000fea0003800000 */
[----:B------:R-:W-:-:S13]  /*7a70*/  ISETP.NE.AND P0, PT, R2, 0xff, PT ;  /* 0x000000ff0200780c */ /* 0x000fda0003f05270 */
[----:B------:R-:W-:Y:S02]  /*7a80*/  @!P0 IMAD.MOV.U32 R0, RZ, RZ, 0x7f800001 ;  /* 0x7f800001ff008424 */ /* 0x000fe400078e00ff */
[----:B------:R-:W-:-:S07]  /*7a90*/  @P0 IMAD.SHL.U32 R0, R2, 0x800000, RZ ;  /* 0x0080000002000824 */ /* 0x000fce00078e00ff */
.L_x_6272:
[----:B------:R-:W-:Y:S05]  /*7aa0*/  BSYNC B0 ;  /* 0x0000000000007941 */ /* 0x000fea0003800000 */
.L_x_6271:
[----:B------:R-:W-:-:S04]  /*7ab0*/  FMUL.FTZ R0, R0, 1 ;  /* 0x3f80000000007820 */ /* 0x000fc80000410000 */
[----:B------:R0:W1:Y:S01]  /*7ac0*/  F2F.F64.F32 R4, R0 ;  /* 0x0000000000047310 */ /* 0x0000620000201800 */
[----:B------:R-:W-:Y:S05]  /*7ad0*/  BRA `(.L_x_6246) ;  /* 0x00000000005c7947 */ /* 0x000fea0003800000 */
.L_x_6245:
        /* <DEDUP_REMOVED lines=16> */
.L_x_6273:
[----:B------:R-:W-:Y:S01]  /*7be0*/  CS2R R4, SRZ ;  /* 0x0000000000047805 */ /* 0x000fe2000001ff00 */
[----:B------:R-:W-:Y:S06]  /*7bf0*/  BRA `(.L_x_6246) ;  /* 0x0000000000147947 */ /* 0x000fec0003800000 */
.L_x_6270:
[----:B------:R-:W3:Y:S02]  /*7c00*/  LDG.E.64 R4, desc[UR36][R2.64] ;  /* 0x0000002402047981 */ /* 0x000ee4000c1e1b00 */
[----:B---3--:R-:W0:Y:S01]  /*7c10*/  I2F.F64.U64 R4, R4 ;  /* 0x0000000400047312 */ /* 0x008e220000301800 */
[----:B------:R-:W-:Y:S05]  /*7c20*/  BRA `(.L_x_6246) ;  /* 0x0000000000087947 */ /* 0x000fea0003800000 */
.L_x_6269:
[----:B------:R-:W3:Y:S02]  /*7c30*/  LDG.E R2, desc[UR36][R2.64] ;  /* 0x0000002402027981 */ /* 0x000ee4000c1e1900 */
[----:B---3--:R0:W1:Y:S02]  /*7c40*/  I2F.F64.U32 R4, R2 ;  /* 0x0000000200047312 */ /* 0x0080640000201800 */
.L_x_6246:
[----:B01---5:R-:W0:Y:S01]  /*7c50*/  MUFU.RCP64H R3, R5 ;  /* 0x0000000500037308 */ /* 0x023e220000001800 */
[----:B------:R-:W-:Y:S01]  /*7c60*/  IMAD.MOV.U32 R2, RZ, RZ, 0x1 ;  /* 0x00000001ff027424 */ /* 0x000fe200078e00ff */
[----:B--2-4-:R-:W-:Y:S01]  /*7c70*/  FSETP.GEU.AND P1, PT, |R23|, 6.5827683646048100446e-37, PT ;  /* 0x036000001700780b */ /* 0x014fe20003f2e200 */
        /* <DEDUP_REMOVED lines=9> */
[----:B---3--:R-:W-:-:S05]  /*7d10*/  FFMA R0, RZ, R5, R3 ;  /* 0x00000005ff007223 */ /* 0x008fca0000000003 */
[----:B------:R-:W-:-:S13]  /*7d20*/  FSETP.GT.AND P0, PT, |R0|, 1.469367938527859385e-39, PT ;  /* 0x001000000000780b */ /* 0x000fda0003f04200 */
[----:B------:R-:W-:Y:S05]  /*7d30*/  @P0 BRA P1, `(.L_x_6275) ;  /* 0x0000000000140947 */ /* 0x000fea0000800000 */
[----:B------:R-:W-:Y:S01]  /*7d40*/  IMAD.MOV.U32 R18, RZ, RZ, R22 ;  /* 0x000000ffff127224 */ /* 0x000fe200078e0016 */
[----:B------:R-:W-:Y:S01]  /*7d50*/  MOV R14, 0x7d80 ;  /* 0x00007d80000e7802 */ /* 0x000fe20000000f00 */
[----:B------:R-:W-:-:S07]  /*7d60*/  IMAD.MOV.U32 R3, RZ, RZ, R23 ;  /* 0x000000ffff037224 */ /* 0x000fce00078e0017 */
[----:B------:R-:W-:Y:S05]  /*7d70*/  CALL.REL.NOINC `($__internal_0_$__cuda_sm20_div_rn_f64_full) ;  /* 0x0000009c00ec7944 */ /* 0x000fea0003c00000 */
[----:B------:R-:W-:-:S07]  /*7d80*/  IMAD.MOV.U32 R2, RZ, RZ, R4 ;  /* 0x000000ffff027224 */ /* 0x000fce00078e0004 */
.L_x_6275:
[----:B------:R-:W-:Y:S05]  /*7d90*/  BSYNC B0 ;  /* 0x0000000000007941 */ /* 0x000fea0003800000 */
.L_x_6274:
        /* <DEDUP_REMOVED lines=16> */
.L_x_6279:
[----:B------:R-:W0:Y:S02]  /*7ea0*/  F2I.S64.F64.TRUNC R2, R2 ;  /* 0x0000000200027311 */ /* 0x000e24000030d900 */
[----:B0-----:R-:W-:-:S05]  /*7eb0*/  IMAD.MOV.U32 R5, RZ, RZ, R2 ;  /* 0x000000ffff057224 */ /* 0x001fca00078e0002 */
[----:B------:R4:W-:Y:S01]  /*7ec0*/  STG.E.U8 desc[UR36][R16.64], R5 ;  /* 0x0000000510007986 */ /* 0x0009e2000c101124 */
[----:B------:R-:W-:Y:S05]  /*7ed0*/  BRA `(.L_x_6281) ;  /* 0x0000000c00f87947 */ /* 0x000fea0003800000 */
.L_x_6278:
        /* <DEDUP_REMOVED lines=9> */
.L_x_6283:
[----:B------:R-:W0:Y:S02]  /*7f70*/  F2I.F64.TRUNC R3, R2 ;  /* 0x0000000200037311 */ /* 0x000e24000030d100 */
[----:B0-----:R2:W-:Y:S01]  /*7f80*/  STG.E desc[UR36][R16.64], R3 ;  /* 0x0000000310007986 */ /* 0x0015e2000c101924 */
[----:B------:R-:W-:Y:S05]  /*7f90*/  BRA `(.L_x_6281) ;  /* 0x0000000c00c87947 */ /* 0x000fea0003800000 */
.L_x_6282:
[----:B------:R-:W0:Y:S02]  /*7fa0*/  F2I.F64.TRUNC R3, R2 ;  /* 0x0000000200037311 */ /* 0x000e24000030d100 */
[----:B0-----:R0:W-:Y:S01]  /*7fb0*/  STG.E.U16 desc[UR36][R16.64], R3 ;  /* 0x0000000310007986 */ /* 0x0011e2000c101524 */
[----:B------:R-:W-:Y:S05]  /*7fc0*/  BRA `(.L_x_6281) ;  /* 0x0000000c00bc7947 */ /* 0x000fea0003800000 */
.L_x_6277:
        /* <DEDUP_REMOVED lines=13> */
.L_x_6285:
        /* <DEDUP_REMOVED lines=8> */
.L_x_6284:
        /* <DEDUP_REMOVED lines=14> */
.L_x_6287:
        /* <DEDUP_REMOVED lines=9> */
.L_x_6286:
[----:B------:R0:W-:Y:S01]  /*8290*/  STG.E.64 desc[UR36][R16.64], R4 ;  /* 0x0000000410007986 */ /* 0x0001e2000c101b24 */
[----:B------:R-:W-:Y:S05]  /*82a0*/  BRA `(.L_x_6281) ;  /* 0x0000000c00047947 */ /* 0x000fea0003800000 */
.L_x_6276:
        /* <DEDUP_REMOVED lines=12> */
.L_x_6290:
[----:B------:R-:W-:-:S05]  /*8370*/  CS2R R6, SRZ ;  /* 0x0000000000067805 */ /* 0x000fca000001ff00 */
[----:B------:R0:W-:Y:S01]  /*8380*/  STG.E.128 desc[UR36][R16.64], R4 ;  /* 0x0000000410007986 */ /* 0x0001e2000c101d24 */
[----:B------:R-:W-:Y:S05]  /*8390*/  BRA `(.L_x_6281) ;  /* 0x0000000800c87947 */ /* 0x000fea0003800000 */
.L_x_6289:
        /* <DEDUP_REMOVED lines=25> */
.L_x_6294:
[----:B------:R-:W-:Y:S05]  /*8530*/  BSYNC B0 ;  /* 0x0000000000007941 */ /* 0x000fea0003800000 */
.L_x_6293:
[----:B------:R-:W-:-:S05]  /*8540*/  LOP3.LUT R3, R0, R3, RZ, 0xfc, !PT ;  /* 0x0000000300037212 */ /* 0x000fca00078efcff */
[----:B------:R0:W-:Y:S01]  /*8550*/  STG.E.U8 desc[UR36][R16.64], R3 ;  /* 0x0000000310007986 */ /* 0x0001e2000c101124 */
[----:B------:R-:W-:Y:S05]  /*8560*/  BRA `(.L_x_6281) ;  /* 0x0000000800547947 */ /* 0x000fea0003800000 */
.L_x_6292:
        /* <DEDUP_REMOVED lines=17> */
.L_x_6296:
[----:B------:R-:W-:Y:S01]  /*8680*/  IMAD.MOV.U32 R0, RZ, RZ, 0x7f ;  /* 0x0000007fff007424 */ /* 0x000fe200078e00ff */
[----:B------:R-:W-:-:S04]  /*8690*/  ISETP.GT.U32.AND P0, PT, R2, 0x7f800000, PT ;  /* 0x7f8000000200780c */ /* 0x000fc80003f04070 */
[----:B------:R-:W-:-:S09]  /*86a0*/  SEL R0, R0, 0x7c, P0 ;  /* 0x0000007c00007807 */ /* 0x000fd20000000000 */
.L_x_6297:
[----:B------:R-:W-:Y:S05]  /*86b0*/  BSYNC B0 ;  /* 0x0000000000007941 */ /* 0x000fea0003800000 */
.L_x_6295:
[----:B------:R-:W-:-:S04]  /*86c0*/  LOP3.LUT R2, R3, 0x80000000, RZ, 0xc0, !PT ;  /* 0x8000000003027812 */ /* 0x000fc800078ec0ff */
[----:B------:R-:W-:-:S04]  /*86d0*/  SHF.R.U32.HI R3, RZ, 0x18, R2 ;  /* 0x00000018ff037819 */ /* 0x000fc80000011602 */
[----:B------:R-:W-:-:S05]  /*86e0*/  LOP3.LUT R3, R0, R3, RZ, 0xfc, !PT ;  /* 0x0000000300037212 */ /* 0x000fca00078efcff */
[----:B------:R0:W-:Y:S01]  /*86f0*/  STG.E.U8 desc[UR36][R16.64], R3 ;  /* 0x0000000310007986 */ /* 0x0001e2000c101124 */
[----:B------:R-:W-:Y:S05]  /*8700*/  BRA `(.L_x_6281) ;  /* 0x0000000400ec7947 */ /* 0x000fea0003800000 */
.L_x_6291:
        /* <DEDUP_REMOVED lines=8> */
.L_x_6288:
        /* <DEDUP_REMOVED lines=11> */
.L_x_6300:
        /* <DEDUP_REMOVED lines=21> */
.L_x_6303:
[----:B------:R-:W-:-:S04]  /*8990*/  LOP3.LUT R2, R3, 0x80000000, RZ, 0xc0, !PT ;  /* 0x8000000003027812 */ /* 0x000fc800078ec0ff */
[----:B------:R-:W-:-:S04]  /*89a0*/  SHF.R.U32.HI R3, RZ, 0x18, R2 ;  /* 0x00000018ff037819 */ /* 0x000fc80000011602 */
[----:B------:R-:W-:-:S04]  /*89b0*/  LOP3.LUT R0, R0, R3, RZ, 0xfc, !PT ;  /* 0x0000000300007212 */ /* 0x000fc800078efcff */
[----:B------:R-:W-:-:S07]  /*89c0*/  PRMT R8, R0, 0x7610, R8 ;  /* 0x0000761000087816 */ /* 0x000fce0000000008 */
.L_x_6302:
[----:B------:R-:W-:Y:S05]  /*89d0*/  BSYNC B0 ;  /* 0x0000000000007941 */ /* 0x000fea0003800000 */
.L_x_6301:
[----:B------:R0:W-:Y:S01]  /*89e0*/  STG.E.U8 desc[UR36][R16.64], R8 ;  /* 0x0000000810007986 */ /* 0x0001e2000c101124 */
[----:B------:R-:W-:Y:S05]  /*89f0*/  BRA `(.L_x_6281) ;  /* 0x0000000400307947 */ /* 0x000fea0003800000 */
.L_x_6299:
        /* <DEDUP_REMOVED lines=21> */
.L_x_6306:
[----:B------:R-:W-:-:S04]  /*8b50*/  LOP3.LUT R2, R3, 0x80000000, RZ, 0xc0, !PT ;  /* 0x8000000003027812 */ /* 0x000fc800078ec0ff */
[----:B------:R-:W-:-:S04]  /*8b60*/  SHF.R.U32.HI R3, RZ, 0x18, R2 ;  /* 0x00000018ff037819 */ /* 0x000fc80000011602 */
[----:B------:R-:W-:-:S04]  /*8b70*/  LOP3.LUT R0, R0, R3, RZ, 0xfc, !PT ;  /* 0x0000000300007212 */ /* 0x000fc800078efcff */
[----:B------:R-:W-:-:S07]  /*8b80*/  PRMT R8, R0, 0x7610, R8 ;  /* 0x0000761000087816 */ /* 0x000fce0000000008 */
.L_x_6305:
[----:B------:R-:W-:Y:S05]  /*8b90*/  BSYNC B0 ;  /* 0x0000000000007941 */ /* 0x000fea0003800000 */
.L_x_6304:
[----:B------:R0:W-:Y:S01]  /*8ba0*/  STG.E.U8 desc[UR36][R16.64], R8 ;  /* 0x0000000810007986 */ /* 0x0001e2000c101124 */
[----:B------:R-:W-:Y:S05]  /*8bb0*/  BRA `(.L_x_6281) ;  /* 0x0000000000c07947 */ /* 0x000fea0003800000 */
.L_x_6298:
        /* <DEDUP_REMOVED lines=18> */
[----:B------:R-:W-:Y:S02]  /*8ce0*/  @P2 ISETP.EQ.U32.AND P1, PT, R0, 0x1, P0 ;  /* 0x000000010000280c */ /* 0x000fe40000722070 */
[----:B------:R-:W-:Y:S02]  /*8cf0*/  PLOP3.LUT P0, PT, PT, PT, PT, 0x80, 0x0 ;  /* 0x000000000000781c */ /* 0x000fe40003f0f070 */
[----:B------:R-:W-:Y:S02]  /*8d00*/  @P2 PLOP3.LUT P0, PT, P1, PT, PT, 0x80, 0x0 ;  /* 0x000000000000281c */ /* 0x000fe40000f0f070 */
[----:B------:R-:W-:-:S11]  /*8d10*/  @P2 IADD3 R0, R2, 0x1, RZ ;  /* 0x0000000102002810 */ /* 0x000fd60007ffe0ff */
[----:B------:R-:W-:-:S04]  /*8d20*/  @!P0 IMAD.MOV R0, RZ, RZ, R2 ;  /* 0x000000ffff008224 */ /* 0x000fc800078e0202 */
[----:B------:R-:W-:-:S05]  /*8d30*/  @P2 IMAD.MOV.U32 R3, RZ, RZ, R0 ;  /* 0x000000ffff032224 */ /* 0x000fca00078e0000 */
[----:B------:R0:W-:Y:S01]  /*8d40*/  STG.E.U8 desc[UR36][R16.64], R3 ;  /* 0x0000000310007986 */ /* 0x0001e2000c101124 */
[----:B------:R-:W-:Y:S05]  /*8d50*/  BRA `(.L_x_6281) ;  /* 0x0000000000587947 */ /* 0x000fea0003800000 */
.L_x_6280:
        /* <DEDUP_REMOVED lines=16> */
.L_x_6309:
[----:B------:R-:W-:Y:S05]  /*8e60*/  BRA `(.L_x_6281) ;  /* 0x0000000000147947 */ /* 0x000fea0003800000 */
.L_x_6308:
[----:B------:R-:W0:Y:S02]  /*8e70*/  F2I.U64.F64.TRUNC R2, R2 ;  /* 0x0000000200027311 */ /* 0x000e24000030d800 */
[----:B0-----:R0:W-:Y:S01]  /*8e80*/  STG.E.64 desc[UR36][R16.64], R2 ;  /* 0x0000000210007986 */ /* 0x0011e2000c101b24 */
[----:B------:R-:W-:Y:S05]  /*8e90*/  BRA `(.L_x_6281) ;  /* 0x0000000000087947 */ /* 0x000fea0003800000 */
.L_x_6307:
[----:B------:R-:W0:Y:S02]  /*8ea0*/  F2I.U32.F64.TRUNC R3, R2 ;  /* 0x0000000200037311 */ /* 0x000e24000030d000 */
[----:B0-----:R0:W-:Y:S02]  /*8eb0*/  STG.E desc[UR36][R16.64], R3 ;  /* 0x0000000310007986 */ /* 0x0011e4000c101924 */
.L_x_6281:
[----:B------:R-:W-:-:S07]  /*8ec0*/  VIADD R19, R19, 0x80 ;  /* 0x0000008013137836 */ /* 0x000fce0000000000 */
.L_x_6206:
[----:B------:R-:W-:Y:S05]  /*8ed0*/  BSYNC B6 ;  /* 0x0000000000067941 */ /* 0x000fea0003800000 */
.L_x_6205:
[----:B------:R-:W-:Y:S01]  /*8ee0*/  ULDC UR4, c[0x0][0x210] ;  /* 0x0000840000047ab9 */ /* 0x000fe20000000800 */
[----:B------:R-:W-:Y:S01]  /*8ef0*/  BSSY B6, `(.L_x_6310) ;  /* 0x0000472000067945 */ /* 0x000fe20003800000 */
[----:B------:R-:W-:-:S13]  /*8f00*/  ISETP.GE.AND P0, PT, R19, UR4, PT ;  /* 0x0000000413007c0c */ /* 0x000fda000bf06270 */
[----:B------:R-:W-:Y:S05]  /*8f10*/  @P0 BRA `(.L_x_6311) ;  /* 0x0000004400bc0947 */ /* 0x000fea0003800000 */
[----:B0-----:R-:W0:Y:S01]  /*8f20*/  LDC R6, c[0x0][0x218] ;  /* 0x00008600ff067b82 */ /* 0x001e220000000800 */
[----:B------:R-:W-:Y:S02]  /*8f30*/  IMAD.MOV.U32 R18, RZ, RZ, RZ ;  /* 0x000000ffff127224 */ /* 0x000fe400078e00ff */
[----:B---3--:R-:W-:Y:S02]  /*8f40*/  IMAD.MOV.U32 R0, RZ, RZ, RZ ;  /* 0x000000ffff007224 */ /* 0x008fe400078e00ff */
[----:B-12-4-:R-:W-:Y:S01]  /*8f50*/  IMAD.MOV.U32 R16, RZ, RZ, RZ ;  /* 0x000000ffff107224 */ /* 0x016fe200078e00ff */
        /* <DEDUP_REMOVED lines=350> */
.L_x_6312:
        /* <DEDUP_REMOVED lines=21> */
.L_x_6316:
[----:B------:R-:W2:Y:S02]  /*a690*/  LDG.E.U8 R2, desc[UR36][R2.64] ;  /* 0x0000002402027981 */ /* 0x000ea4000c1e1100 */
[----:B--2---:R0:W1:Y:S01]  /*a6a0*/  I2F.F64.U16 R22, R2 ;  /* 0x0000000200167312 */ /* 0x0040620000101800 */
[----:B------:R-:W-:Y:S05]  /*a6b0*/  BRA `(.L_x_6318) ;  /* 0x0000000c00707947 */ /* 0x000fea0003800000 */
.L_x_6315:
        /* <DEDUP_REMOVED lines=9> */
.L_x_6320:
[----:B------:R-:W2:Y:S02]  /*a750*/  LDG.E R2, desc[UR36][R2.64] ;  /* 0x0000002402027981 */ /* 0x000ea4000c1e1900 */
[----:B--2---:R0:W1:Y:S01]  /*a760*/  I2F.F64 R22, R2 ;  /* 0x0000000200167312 */ /* 0x0040620000201c00 */
[----:B------:R-:W-:Y:S05]  /*a770*/  BRA `(.L_x_6318) ;  /* 0x0000000c00407947 */ /* 0x000fea0003800000 */
.L_x_6319:
[----:B------:R-:W2:Y:S02]  /*a780*/  LDG.E.U16 R2, desc[UR36][R2.64] ;  /* 0x0000002402027981 */ /* 0x000ea4000c1e1500 */
[----:B--2---:R0:W1:Y:S01]  /*a790*/  I2F.F64.S16 R22, R2 ;  /* 0x0000000200167312 */ /* 0x0040620000101c00 */
[----:B------:R-:W-:Y:S05]  /*a7a0*/  BRA `(.L_x_6318) ;  /* 0x0000000c00347947 */ /* 0x000fea0003800000 */
.L_x_6314:
        /* <DEDUP_REMOVED lines=8> */
[----:B------:R-:W4:Y:S01]  /*a830*/  F2F.F64.F32 R22, R22 ;  /* 0x0000001600167310 */ /* 0x000f220000201800 */
[----:B------:R-:W-:Y:S05]  /*a840*/  BRA `(.L_x_6318) ;  /* 0x0000000c000c7947 */ /* 0x000fea0003800000 */
.L_x_6322:
[----:B------:R-:W2:Y:S02]  /*a850*/  LDG.E.U16 R0, desc[UR36][R2.64] ;  /* 0x0000002402007981 */ /* 0x000ea4000c1e1500 */
[----:B--2---:R-:W-:-:S05]  /*a860*/  HADD2.F32 R0, -RZ, R0.H0_H0 ;  /* 0x20000000ff007230 */ /* 0x004fca0000004100 */
[----:B------:R-:W-:-:S04]  /*a870*/  FMUL.FTZ R0, R0, 1 ;  /* 0x3f80000000007820 */ /* 0x000fc80000410000 */
[----:B------:R0:W1:Y:S01]  /*a880*/  F2F.F64.F32 R22, R0 ;  /* 0x0000000000167310 */ /* 0x0000620000201800 */
[----:B------:R-:W-:Y:S05]  /*a890*/  BRA `(.L_x_6318) ;  /* 0x0000000800f87947 */ /* 0x000fea0003800000 */
.L_x_6321:
        /* <DEDUP_REMOVED lines=8> */
[----:B------:R-:W1:Y:S01]  /*a920*/  F2F.F64.F32 R22, R22 ;  /* 0x0000001600167310 */ /* 0x000e620000201800 */
[----:B------:R-:W-:Y:S05]  /*a930*/  BRA `(.L_x_6318) ;  /* 0x0000000800d07947 */ /* 0x000fea0003800000 */
.L_x_6324:
[----:B------:R-:W2:Y:S02]  /*a940*/  LDG.E.U16 R2, desc[UR36][R2.64] ;  /* 0x0000002402027981 */ /* 0x000ea4000c1e1500 */
[----:B--2---:R-:W-:-:S05]  /*a950*/  HADD2.F32 R0, -RZ, R2.H0_H0 ;  /* 0x20000002ff007230 */ /* 0x004fca0000004100 */
[----:B------:R-:W-:-:S04]  /*a960*/  FMUL.FTZ R0, R0, 1 ;  /* 0x3f80000000007820 */ /* 0x000fc80000410000 */
[----:B------:R2:W3:Y:S01]  /*a970*/  F2F.F64.F32 R22, R0 ;  /* 0x0000000000167310 */ /* 0x0004e20000201800 */
[----:B------:R-:W-:Y:S05]  /*a980*/  BRA `(.L_x_6318) ;  /* 0x0000000800bc7947 */ /* 0x000fea0003800000 */
.L_x_6323:
[----:B------:R0:W5:Y:S01]  /*a990*/  LDG.E.64 R22, desc[UR36][R2.64] ;  /* 0x0000002402167981 */ /* 0x000162000c1e1b00 */
[----:B------:R-:W-:Y:S05]  /*a9a0*/  BRA `(.L_x_6318) ;  /* 0x0000000800b47947 */ /* 0x000fea0003800000 */
.L_x_6313:
        /* <DEDUP_REMOVED lines=13> */
.L_x_6327:
[----:B------:R0:W5:Y:S01]  /*aa80*/  LDG.E.64 R22, desc[UR36][R2.64] ;  /* 0x0000002402167981 */ /* 0x000162000c1e1b00 */
[----:B------:R-:W-:Y:S05]  /*aa90*/  BRA `(.L_x_6318) ;  /* 0x0000000800787947 */ /* 0x000fea0003800000 */
.L_x_6326:
        /* <DEDUP_REMOVED lines=28> */
.L_x_6329:
        /* <DEDUP_REMOVED lines=13> */
[----:B------:R0:W1:Y:S01]  /*ad30*/  F2F.F64.F32 R22, R4 ;  /* 0x0000000400167310 */ /* 0x0000620000201800 */
[----:B------:R-:W-:Y:S05]  /*ad40*/  BRA `(.L_x_6318) ;  /* 0x0000000400cc7947 */ /* 0x000fea0003800000 */
.L_x_6328:
[----:B------:R-:W2:Y:S02]  /*ad50*/  LDG.E.U16 R0, desc[UR36][R2.64] ;  /* 0x0000002402007981 */ /* 0x000ea4000c1e1500 */
[----:B--2---:R-:W-:-:S05]  /*ad60*/  SHF.L.U32 R0, R0, 0x10, RZ ;  /* 0x0000001000007819 */ /* 0x004fca00000006ff */
[----:B------:R-:W-:-:S04]  /*ad70*/  FMUL.FTZ R0, R0, 1 ;  /* 0x3f80000000007820 */ /* 0x000fc80000410000 */
[----:B------:R0:W1:Y:S01]  /*ad80*/  F2F.F64.F32 R22, R0 ;  /* 0x0000000000167310 */ /* 0x0000620000201800 */
[----:B------:R-:W-:Y:S05]  /*ad90*/  BRA `(.L_x_6318) ;  /* 0x0000000400b87947 */ /* 0x000fea0003800000 */
.L_x_6325:
        /* <DEDUP_REMOVED lines=11> */
.L_x_6332:
        /* <DEDUP_REMOVED lines=21> */
.L_x_6336:
[----:B------:R-:W-:Y:S05]  /*afa0*/  BSYNC B1 ;  /* 0x0000000000017941 */ /* 0x000fea0003800000 */
.L_x_6335:
[----:B------:R-:W-:Y:S01]  /*afb0*/  LEA R3, R0, 0x3b800000, 0x17 ;  /* 0x3b80000000037811 */ /* 0x000fe200078eb8ff */
[----:B------:R-:W-:-:S05]  /*afc0*/  IMAD.SHL.U32 R0, R2, 0x100000, RZ ;  /* 0x0010000002007824 */ /* 0x000fca00078e00ff */
[----:B------:R-:W-:-:S07]  /*afd0*/  LOP3.LUT R0, R3, R0, R4, 0xfe, !PT ;  /* 0x0000000003007212 */ /* 0x000fce00078efe04 */
.L_x_6334:
[----:B------:R-:W-:Y:S05]  /*afe0*/  BSYNC B0 ;  /* 0x0000000000007941 */ /* 0x000fea0003800000 */
.L_x_6333:
[----:B------:R-:W-:-:S04]  /*aff0*/  FMUL.FTZ R0, R0, 1 ;  /* 0x3f80000000007820 */ /* 0x000fc80000410000 */
[----:B------:R0:W1:Y:S01]  /*b000*/  F2F.F64.F32 R22, R0 ;  /* 0x0000000000167310 */ /* 0x0000620000201800 */
[----:B------:R-:W-:Y:S05]  /*b010*/  BRA `(.L_x_6318) ;  /* 0x0000000400187947 */ /* 0x000fea0003800000 */
.L_x_6331:
        /* <DEDUP_REMOVED lines=21> */
.L_x_6340:
[----:B------:R-:W-:Y:S05]  /*b170*/  BSYNC B1 ;  /* 0x0000000000017941 */ /* 0x000fea0003800000 */
.L_x_6339:
[----:B------:R-:W-:Y:S01]  /*b180*/  LEA R3, R0, 0x37800000, 0x17 ;  /* 0x3780000000037811 */ /* 0x000fe200078eb8ff */
[----:B------:R-:W-:-:S05]  /*b190*/  IMAD.SHL.U32 R0, R2, 0x200000, RZ ;  /* 0x0020000002007824 */ /* 0x000fca00078e00ff */
[----:B------:R-:W-:-:S07]  /*b1a0*/  LOP3.LUT R0, R3, R0, R4, 0xfe, !PT ;  /* 0x0000000003007212 */ /* 0x000fce00078efe04 */
.L_x_6338:
[----:B------:R-:W-:Y:S05]  /*b1b0*/  BSYNC B0 ;  /* 0x0000000000007941 */ /* 0x000fea0003800000 */
.L_x_6337:
[----:B------:R-:W-:-:S04]  /*b1c0*/  FMUL.FTZ R0, R0, 1 ;  /* 0x3f80000000007820 */ /* 0x000fc80000410000 */
[----:B------:R0:W1:Y:S01]  /*b1d0*/  F2F.F64.F32 R22, R0 ;  /* 0x0000000000167310 */ /* 0x0000620000201800 */
[----:B------:R-:W-:Y:S05]  /*b1e0*/  BRA `(.L_x_6318) ;  /* 0x0000000000a47947 */ /* 0x000fea0003800000 */
.L_x_6330:
        /* <DEDUP_REMOVED lines=14> */
.L_x_6344:
[----:B------:R-:W-:Y:S05]  /*b2d0*/  BSYNC B0 ;  /* 0x0000000000007941 */ /* 0x000fea0003800000 */
.L_x_6343:
[----:B------:R-:W-:-:S04]  /*b2e0*/  FMUL.FTZ R0, R0, 1 ;  /* 0x3f80000000007820 */ /* 0x000fc80000410000 */
[----:B------:R0:W1:Y:S01]  /*b2f0*/  F2F.F64.F32 R22, R0 ;  /* 0x0000000000167310 */ /* 0x0000620000201800 */
[----:B------:R-:W-:Y:S05]  /*b300*/  BRA `(.L_x_6318) ;  /* 0x00000000005c7947 */ /* 0x000fea0003800000 */
.L_x_6317:
        /* <DEDUP_REMOVED lines=16> */
.L_x_6345:
[----:B------:R-:W-:Y:S01]  /*b410*/  CS2R R22, SRZ ;  /* 0x0000000000167805 */ /* 0x000fe2000001ff00 */
[----:B------:R-:W-:Y:S06]  /*b420*/  BRA `(.L_x_6318) ;  /* 0x0000000000147947 */ /* 0x000fec0003800000 */
.L_x_6342:
[----:B------:R-:W2:Y:S02]  /*b430*/  LDG.E.64 R22, desc[UR36][R2.64] ;  /* 0x0000002402167981 */ /* 0x000ea4000c1e1b00 */
[----:B--2---:R-:W0:Y:S01]  /*b440*/  I2F.F64.U64 R22, R22 ;  /* 0x0000001600167312 */ /* 0x004e220000301800 */
[----:B------:R-:W-:Y:S05]  /*b450*/  BRA `(.L_x_6318) ;  /* 0x0000000000087947 */ /* 0x000fea0003800000 */
.L_x_6341:
[----:B------:R-:W2:Y:S02]  /*b460*/  LDG.E R2, desc[UR36][R2.64] ;  /* 0x0000002402027981 */ /* 0x000ea4000c1e1900 */
[----:B--2---:R0:W1:Y:S02]  /*b470*/  I2F.F64.U32 R22, R2 ;  /* 0x0000000200167312 */ /* 0x0040640000201800 */
.L_x_6318:
[----:B0-----:R-:W2:Y:S01]  /*b480*/  LDC.U8 R4, c[0x0][0x493] ;  /* 0x000124c0ff047b82 */ /* 0x001ea20000000000 */
[----:B------:R-:W-:Y:S02]  /*b490*/  ULDC.64 UR4, c[0x0][0x488] ;  /* 0x0001220000047ab9 */ /* 0x000fe40000000a00 */
[----:B------:R-:W-:-:S05]  /*b4a0*/  IADD3 R2, P0, R18, UR4, RZ ;  /* 0x0000000412027c10 */ /* 0x000fca000ff1e0ff */
        /* <DEDUP_REMOVED lines=15> */
.L_x_6349:
[----:B------:R-:W2:Y:S02]  /*b5a0*/  LDG.E.U8 R2, desc[UR36][R2.64] ;  /* 0x0000002402027981 */ /* 0x000ea4000c1e1100 */
[----:B--2---:R0:W2:Y:S01]  /*b5b0*/  I2F.F64.U16 R4, R2 ;  /* 0x0000000200047312 */ /* 0x0040a20000101800 */
[----:B------:R-:W-:Y:S05]  /*b5c0*/  BRA `(.L_x_6351) ;  /* 0x0000000c00707947 */ /* 0x000fea0003800000 */
.L_x_6348:
        /* <DEDUP_REMOVED lines=9> */
.L_x_6353:
[----:B------:R-:W2:Y:S02]  /*b660*/  LDG.E R2, desc[UR36][R2.64] ;  /* 0x0000002402027981 */ /* 0x000ea4000c1e1900 */
[----:B--2---:R0:W2:Y:S01]  /*b670*/  I2F.F64 R4, R2 ;  /* 0x0000000200047312 */ /* 0x0040a20000201c00 */
[----:B------:R-:W-:Y:S05]  /*b680*/  BRA `(.L_x_6351) ;  /* 0x0000000c00407947 */ /* 0x000fea0003800000 */
.L_x_6352:
[----:B------:R-:W2:Y:S02]  /*b690*/  LDG.E.U16 R2, desc[UR36][R2.64] ;  /* 0x0000002402027981 */ /* 0x000ea4000c1e1500 */
[----:B--2---:R0:W2:Y:S01]  /*b6a0*/  I2F.F64.S16 R4, R2 ;  /* 0x0000000200047312 */ /* 0x0040a20000101c00 */
[----:B------:R-:W-:Y:S05]  /*b6b0*/  BRA `(.L_x_6351) ;  /* 0x0000000c00347947 */ /* 0x000fea0003800000 */
.L_x_6347:
        /* <DEDUP_REMOVED lines=10> */
.L_x_6355:
[----:B------:R-:W2:Y:S02]  /*b760*/  LDG.E.U16 R0, desc[UR36][R2.64] ;  /* 0x0000002402007981 */ /* 0x000ea4000c1e1500 */
[----:B--2---:R-:W-:-:S05]  /*b770*/  HADD2.F32 R0, -RZ, R0.H0_H0 ;  /* 0x20000000ff007230 */ /* 0x004fca0000004100 */
[----:B------:R-:W-:-:S04]  /*b780*/  FMUL.FTZ R0, R0, 1 ;  /* 0x3f80000000007820 */ /* 0x000fc80000410000 */
[----:B------:R2:W0:Y:S01]  /*b790*/  F2F.F64.F32 R4, R0 ;  /* 0x0000000000047310 */ /* 0x0004220000201800 */
[----:B------:R-:W-:Y:S05]  /*b7a0*/  BRA `(.L_x_6351) ;  /* 0x0000000800f87947 */ /* 0x000fea0003800000 */
.L_x_6354:
        /* <DEDUP_REMOVED lines=10> */
.L_x_6357:
[----:B------:R-:W2:Y:S02]  /*b850*/  LDG.E.U16 R2, desc[UR36][R2.64] ;  /* 0x0000002402027981 */ /* 0x000ea4000c1e1500 */
[----:B--2---:R-:W-:-:S05]  /*b860*/  HADD2.F32 R0, -RZ, R2.H0_H0 ;  /* 0x20000002ff007230 */ /* 0x004fca0000004100 */
[----:B------:R-:W-:-:S04]  /*b870*/  FMUL.FTZ R0, R0, 1 ;  /* 0x3f80000000007820 */ /* 0x000fc80000410000 */
[----:B------:R0:W2:Y:S01]  /*b880*/  F2F.F64.F32 R4, R0 ;  /* 0x0000000000047310 */ /* 0x0000a20000201800 */
[----:B------:R-:W-:Y:S05]  /*b890*/  BRA `(.L_x_6351) ;  /* 0x0000000800bc7947 */ /* 0x000fea0003800000 */
.L_x_6356:
[----:B------:R0:W5:Y:S01]  /*b8a0*/  LDG.E.64 R4, desc[UR36][R2.64] ;  /* 0x0000002402047981 */ /* 0x000162000c1e1b00 */
[----:B------:R-:W-:Y:S05]  /*b8b0*/  BRA `(.L_x_6351) ;  /* 0x0000000800b47947 */ /* 0x000fea0003800000 */
.L_x_6346:
        /* <DEDUP_REMOVED lines=13> */
.L_x_6360:
[----:B------:R0:W5:Y:S01]  /*b990*/  LDG.E.64 R4, desc[UR36][R2.64] ;  /* 0x0000002402047981 */ /* 0x000162000c1e1b00 */
[----:B------:R-:W-:Y:S05]  /*b9a0*/  BRA `(.L_x_6351) ;  /* 0x0000000800787947 */ /* 0x000fea0003800000 */
.L_x_6359:
        /* <DEDUP_REMOVED lines=28> */
.L_x_6362:
        /* <DEDUP_REMOVED lines=15> */
.L_x_6361:
[----:B------:R-:W2:Y:S02]  /*bc60*/  LDG.E.U16 R0, desc[UR36][R2.64] ;  /* 0x0000002402007981 */ /* 0x000ea4000c1e1500 */
[----:B--2---:R-:W-:-:S04]  /*bc70*/  IMAD.U32 R0, R0, 0x10000, RZ ;  /* 0x0001000000007824 */ /* 0x004fc800078e00ff */
[----:B------:R-:W-:-:S04]  /*bc80*/  FMUL.FTZ R0, R0, 1 ;  /* 0x3f80000000007820 */ /* 0x000fc80000410000 */
[----:B------:R0:W2:Y:S01]  /*bc90*/  F2F.F64.F32 R4, R0 ;  /* 0x0000000000047310 */ /* 0x0000a20000201800 */
[----:B------:R-:W-:Y:S05]  /*bca0*/  BRA `(.L_x_6351) ;  /* 0x0000000400b87947 */ /* 0x000fea0003800000 */
.L_x_6358:
        /* <DEDUP_REMOVED lines=11> */
.L_x_6365:
        /* <DEDUP_REMOVED lines=21> */
.L_x_6369:
[----:B------:R-:W-:Y:S05]  /*beb0*/  BSYNC B1 ;  /* 0x0000000000017941 */ /* 0x000fea0003800000 */
.L_x_6368:
[----:B------:R-:W-:Y:S01]  /*bec0*/  LEA R3, R0, 0x3b800000, 0x17 ;  /* 0x3b80000000037811 */ /* 0x000fe200078eb8ff */
[----:B------:R-:W-:-:S05]  /*bed0*/  IMAD.SHL.U32 R0, R2, 0x100000, RZ ;  /* 0x0010000002007824 */ /* 0x000fca00078e00ff */
[----:B------:R-:W-:-:S07]  /*bee0*/  LOP3.LUT R0, R3, R0, R4, 0xfe, !PT ;  /* 0x0000000003007212 */ /* 0x000fce00078efe04 */
.L_x_6367:
[----:B------:R-:W-:Y:S05]  /*bef0*/  BSYNC B0 ;  /* 0x0000000000007941 */ /* 0x000fea0003800000 */
.L_x_6366:
[----:B------:R-:W-:-:S04]  /*bf00*/  FMUL.FTZ R0, R0, 1 ;  /* 0x3f80000000007820 */ /* 0x000fc80000410000 */
[----:B------:R0:W2:Y:S01]  /*bf10*/  F2F.F64.F32 R4, R0 ;  /* 0x0000000000047310 */ /* 0x0000a20000201800 */
[----:B------:R-:W-:Y:S05]  /*bf20*/  BRA `(.L_x_6351) ;  /* 0x0000000400187947 */ /* 0x000fea0003800000 */
.L_x_6364:
        /* <DEDUP_REMOVED lines=21> */
.L_x_6373:
[----:B------:R-:W-:Y:S05]  /*c080*/  BSYNC B1 ;  /* 0x0000000000017941 */ /* 0x000fea0003800000 */
.L_x_6372:
[----:B------:R-:W-:Y:S01]  /*c090*/  LEA R3, R0, 0x37800000, 0x17 ;  /* 0x3780000000037811 */ /* 0x000fe200078eb8ff */
[----:B------:R-:W-:-:S05]  /*c0a0*/  IMAD.SHL.U32 R0, R2, 0x200000, RZ ;  /* 0x0020000002007824 */ /* 0x000fca00078e00ff */
[----:B------:R-:W-:-:S07]  /*c0b0*/  LOP3.LUT R0, R3, R0, R4, 0xfe, !PT ;  /* 0x0000000003007212 */ /* 0x000fce00078efe04 */
.L_x_6371:
[----:B------:R-:W-:Y:S05]  /*c0c0*/  BSYNC B0 ;  /* 0x0000000000007941 */ /* 0x000fea0003800000 */
.L_x_6370:
[----:B------:R-:W-:-:S04]  /*c0d0*/  FMUL.FTZ R0, R0, 1 ;  /* 0x3f80000000007820 */ /* 0x000fc80000410000 */
[----:B------:R0:W2:Y:S01]  /*c0e0*/  F2F.F64.F32 R4, R0 ;  /* 0x0000000000047310 */ /* 0x0000a20000201800 */
[----:B------:R-:W-:Y:S05]  /*c0f0*/  BRA `(.L_x_6351) ;  /* 0x0000000000a47947 */ /* 0x000fea0003800000 */
.L_x_6363:
        /* <DEDUP_REMOVED lines=14> */
.L_x_6377:
[----:B------:R-:W-:Y:S05]  /*c1e0*/  BSYNC B0 ;  /* 0x0000000000007941 */ /* 0x000fea0003800000 */
.L_x_6376:
[----:B------:R-:W-:-:S04]  /*c1f0*/  FMUL.FTZ R0, R0, 1 ;  /* 0x3f80000000007820 */ /* 0x000fc80000410000 */
[----:B------:R0:W2:Y:S01]  /*c200*/  F2F.F64.F32 R4, R0 ;  /* 0x0000000000047310 */ /* 0x0000a20000201800 */
[----:B------:R-:W-:Y:S05]  /*c210*/  BRA `(.L_x_6351) ;  /* 0x00000000005c7947 */ /* 0x000fea0003800000 */
.L_x_6350:
        /* <DEDUP_REMOVED lines=15> */
[----:B01-345:R-:W-:Y:S05]  /*c310*/  CALL.ABS.NOINC R2 ;  /* 0x0000000002007343 */ /* 0x03bfea0003c00000 */
.L_x_6378:
[----:B------:R-:W-:Y:S01]  /*c320*/  CS2R R4, SRZ ;  /* 0x0000000000047805 */ /* 0x000fe2000001ff00 */
[----:B------:R-:W-:Y:S06]  /*c330*/  BRA `(.L_x_6351) ;  /* 0x0000000000147947 */ /* 0x000fec0003800000 */
.L_x_6375:
[----:B------:R-:W2:Y:S02]  /*c340*/  LDG.E.64 R4, desc[UR36][R2.64] ;  /* 0x0000002402047981 */ /* 0x000ea4000c1e1b00 */
[----:B--2---:R-:W0:Y:S01]  /*c350*/  I2F.F64.U64 R4, R4 ;  /* 0x0000000400047312 */ /* 0x004e220000301800 */
[----:B------:R-:W-:Y:S05]  /*c360*/  BRA `(.L_x_6351) ;  /* 0x0000000000087947 */ /* 0x000fea0003800000 */
.L_x_6374:
[----:B------:R-:W2:Y:S02]  /*c370*/  LDG.E R2, desc[UR36][R2.64] ;  /* 0x0000002402027981 */ /* 0x000ea4000c1e1900 */
[----:B--2---:R0:W2:Y:S02]  /*c380*/  I2F.F64.U32 R4, R2 ;  /* 0x0000000200047312 */ /* 0x0040a40000201800 */
.L_x_6351:
[----:B0-2--5:R-:W0:Y:S01]  /*c390*/  MUFU.RCP64H R3, R5 ;  /* 0x0000000500037308 */ /* 0x025e220000001800 */
[----:B------:R-:W-:Y:S01]  /*c3a0*/  IMAD.MOV.U32 R2, RZ, RZ, 0x1 ;  /* 0x00000001ff027424 */ /* 0x000fe200078e00ff */
[----:B-1-34-:R-:W-:Y:S01]  /*c3b0*/  FSETP.GEU.AND P1, PT, |R23|, 6.5827683646048100446e-37, PT ;  /* 0x036000001700780b */ /* 0x01afe20003f2e200 */
        /* <DEDUP_REMOVED lines=14> */
[----:B------:R-:W-:-:S07]  /*c4a0*/  IMAD.MOV.U32 R3, RZ, RZ, R23 ;  /* 0x000000ffff037224 */ /* 0x000fce00078e0017 */
[----:B------:R-:W-:Y:S05]  /*c4b0*/  CALL.REL.NOINC `($__internal_0_$__cuda_sm20_div_rn_f64_full) ;  /* 0x00000058001c7944 */ /* 0x000fea0003c00000 */
[----:B------:R-:W-:-:S07]  /*c4c0*/  IMAD.MOV.U32 R2, RZ, RZ, R4 ;  /* 0x000000ffff027224 */ /* 0x000fce00078e0004 */
.L_x_6380:
[----:B------:R-:W-:Y:S05]  /*c4d0*/  BSYNC B0 ;  /* 0x0000000000007941 */ /* 0x000fea0003800000 */
.L_x_6379:
        /* <DEDUP_REMOVED lines=16> */
.L_x_6384:
[----:B------:R-:W0:Y:S02]  /*c5e0*/  F2I.S64.F64.TRUNC R2, R2 ;  /* 0x0000000200027311 */ /* 0x000e24000030d900 */
[----:B0-----:R-:W-:-:S05]  /*c5f0*/  IMAD.MOV.U32 R5, RZ, RZ, R2 ;  /* 0x000000ffff057224 */ /* 0x001fca00078e0002 */
[----:B------:R0:W-:Y:S01]  /*c600*/  STG.E.U8 desc[UR36][R16.64], R5 ;  /* 0x0000000510007986 */ /* 0x0001e2000c101124 */
[----:B------:R-:W-:Y:S05]  /*c610*/  BRA `(.L_x_6386) ;  /* 0x0000000c00f87947 */ /* 0x000fea0003800000 */
.L_x_6383:
        /* <DEDUP_REMOVED lines=9> */
.L_x_6388:
[----:B------:R-:W0:Y:S02]  /*c6b0*/  F2I.F64.TRUNC R3, R2 ;  /* 0x0000000200037311 */ /* 0x000e24000030d100 */
[----:B0-----:R0:W-:Y:S01]  /*c6c0*/  STG.E desc[UR36][R16.64], R3 ;  /* 0x0000000310007986 */ /* 0x0011e2000c101924 */
[----:B------:R-:W-:Y:S05]  /*c6d0*/  BRA `(.L_x_6386) ;  /* 0x0000000c00c87947 */ /* 0x000fea0003800000 */
.L_x_6387:
[----:B------:R-:W0:Y:S02]  /*c6e0*/  F2I.F64.TRUNC R3, R2 ;  /* 0x0000000200037311 */ /* 0x000e24000030d100 */
[----:B0-----:R0:W-:Y:S01]  /*c6f0*/  STG.E.U16 desc[UR36][R16.64], R3 ;  /* 0x0000000310007986 */ /* 0x0011e2000c101524 */
[----:B------:R-:W-:Y:S05]  /*c700*/  BRA `(.L_x_6386) ;  /* 0x0000000c00bc7947 */ /* 0x000fea0003800000 */
.L_x_6382:
        /* <DEDUP_REMOVED lines=13> */
.L_x_6390:
        /* <DEDUP_REMOVED lines=8> */
.L_x_6389:
        /* <DEDUP_REMOVED lines=14> */
.L_x_6392:
        /* <DEDUP_REMOVED lines=9> */
.L_x_6391:
[----:B------:R4:W-:Y:S01]  /*c9d0*/  STG.E.64 desc[UR36][R16.64], R4 ;  /* 0x0000000410007986 */ /* 0x0009e2000c101b24 */
[----:B------:R-:W-:Y:S05]  /*c9e0*/  BRA `(.L_x_6386) ;  /* 0x0000000c00047947 */ /* 0x000fea0003800000 */
.L_x_6381:
        /* <DEDUP_REMOVED lines=12> */
.L_x_6395:
[----:B------:R-:W-:-:S05]  /*cab0*/  CS2R R6, SRZ ;  /* 0x0000000000067805 */ /* 0x000fca000001ff00 */
[----:B------:R0:W-:Y:S01]  /*cac0*/  STG.E.128 desc[UR36][R16.64], R4 ;  /* 0x0000000410007986 */ /* 0x0001e2000c101d24 */
[----:B------:R-:W-:Y:S05]  /*cad0*/  BRA `(.L_x_6386) ;  /* 0x0000000800c87947 */ /* 0x000fea0003800000 */
.L_x_6394:
        /* <DEDUP_REMOVED lines=25> */
.L_x_6399:
[----:B------:R-:W-:Y:S05]  /*cc70*/  BSYNC B0 ;  /* 0x0000000000007941 */ /* 0x000fea0003800000 */
.L_x_6398:
[----:B------:R-:W-:-:S05]  /*cc80*/  LOP3.LUT R3, R0, R3, RZ, 0xfc, !PT ;  /* 0x0000000300037212 */ /* 0x000fca00078efcff */
[----:B------:R0:W-:Y:S01]  /*cc90*/  STG.E.U8 desc[UR36][R16.64], R3 ;  /* 0x0000000310007986 */ /* 0x0001e2000c101124 */
[----:B------:R-:W-:Y:S05]  /*cca0*/  BRA `(.L_x_6386) ;  /* 0x0000000800547947 */ /* 0x000fea0003800000 */
.L_x_6397:
        /* <DEDUP_REMOVED lines=17> */
.L_x_6401:
[----:B------:R-:W-:Y:S01]  /*cdc0*/  IMAD.MOV.U32 R0, RZ, RZ, 0x7f ;  /* 0x0000007fff007424 */ /* 0x000fe200078e00ff */
[----:B------:R-:W-:-:S04]  /*cdd0*/  ISETP.GT.U32.AND P0, PT, R2, 0x7f800000, PT ;  /* 0x7f8000000200780c */ /* 0x000fc80003f04070 */
[----:B------:R-:W-:-:S09]  /*cde0*/  SEL R0, R0, 0x7c, P0 ;  /* 0x0000007c00007807 */ /* 0x000fd20000000000 */
.L_x_6402:
[----:B------:R-:W-:Y:S05]  /*cdf0*/  BSYNC B0 ;  /* 0x0000000000007941 */ /* 0x000fea0003800000 */
.L_x_6400:
[----:B------:R-:W-:-:S04]  /*ce00*/  LOP3.LUT R2, R3, 0x80000000, RZ, 0xc0, !PT ;  /* 0x8000000003027812 */ /* 0x000fc800078ec0ff */
[----:B------:R-:W-:-:S04]  /*ce10*/  SHF.R.U32.HI R3, RZ, 0x18, R2 ;  /* 0x00000018ff037819 */ /* 0x000fc80000011602 */
[----:B------:R-:W-:-:S05]  /*ce20*/  LOP3.LUT R3, R0, R3, RZ, 0xfc, !PT ;  /* 0x0000000300037212 */ /* 0x000fca00078efcff */
[----:B------:R0:W-:Y:S01]  /*ce30*/  STG.E.U8 desc[UR36][R16.64], R3 ;  /* 0x0000000310007986 */ /* 0x0001e2000c101124 */
[----:B------:R-:W-:Y:S05]  /*ce40*/  BRA `(.L_x_6386) ;  /* 0x0000000400ec7947 */ /* 0x000fea0003800000 */
.L_x_6396:
        /* <DEDUP_REMOVED lines=8> */
.L_x_6393:
        /* <DEDUP_REMOVED lines=11> */
.L_x_6405:
        /* <DEDUP_REMOVED lines=21> */
.L_x_6408:
[----:B------:R-:W-:-:S04]  /*d0d0*/  LOP3.LUT R2, R3, 0x80000000, RZ, 0xc0, !PT ;  /* 0x8000000003027812 */ /* 0x000fc800078ec0ff */
[----:B------:R-:W-:-:S04]  /*d0e0*/  SHF.R.U32.HI R3, RZ, 0x18, R2 ;  /* 0x00000018ff037819 */ /* 0x000fc80000011602 */
[----:B------:R-:W-:-:S04]  /*d0f0*/  LOP3.LUT R0, R0, R3, RZ, 0xfc, !PT ;  /* 0x0000000300007212 */ /* 0x000fc800078efcff */
[----:B------:R-:W-:-:S07]  /*d100*/  PRMT R8, R0, 0x7610, R8 ;  /* 0x0000761000087816 */ /* 0x000fce0000000008 */
.L_x_6407:
[----:B------:R-:W-:Y:S05]  /*d110*/  BSYNC B0 ;  /* 0x0000000000007941 */ /* 0x000fea0003800000 */
.L_x_6406:
[----:B------:R0:W-:Y:S01]  /*d120*/  STG.E.U8 desc[UR36][R16.64], R8 ;  /* 0x0000000810007986 */ /* 0x0001e2000c101124 */
[----:B------:R-:W-:Y:S05]  /*d130*/  BRA `(.L_x_6386) ;  /* 0x0000000400307947 */ /* 0x000fea0003800000 */
.L_x_6404:
        /* <DEDUP_REMOVED lines=21> */
.L_x_6411:
[----:B------:R-:W-:-:S04]  /*d290*/  LOP3.LUT R2, R3, 0x80000000, RZ, 0xc0, !PT ;  /* 0x8000000003027812 */ /* 0x000fc800078ec0ff */
[----:B------:R-:W-:-:S04]  /*d2a0*/  SHF.R.U32.HI R3, RZ, 0x18, R2 ;  /* 0x00000018ff037819 */ /* 0x000fc80000011602 */
[----:B------:R-:W-:-:S04]  /*d2b0*/  LOP3.LUT R0, R0, R3, RZ, 0xfc, !PT ;  /* 0x0000000300007212 */ /* 0x000fc800078efcff */
[----:B------:R-:W-:-:S07]  /*d2c0*/  PRMT R8, R0, 0x7610, R8 ;  /* 0x0000761000087816 */ /* 0x000fce0000000008 */
.L_x_6410:
[----:B------:R-:W-:Y:S05]  /*d2d0*/  BSYNC B0 ;  /* 0x0000000000007941 */ /* 0x000fea0003800000 */
.L_x_6409:
[----:B------:R0:W-:Y:S01]  /*d2e0*/  STG.E.U8 desc[UR36][R16.64], R8 ;  /* 0x0000000810007986 */ /* 0x0001e2000c101124 */
[----:B------:R-:W-:Y:S05]  /*d2f0*/  BRA `(.L_x_6386) ;  /* 0x0000000000c07947 */ /* 0x000fea0003800000 */
.L_x_6403:
        /* <DEDUP_REMOVED lines=26> */
.L_x_6385:
[----:B------:R-:W-:Y:S01]  /*d4a0*/  MOV R0, 0x0 ;  /* 0x0000000000007802 */ /* 0x000fe20000000f00 */
[----:B------:R-:W-:Y:S01]  /*d4b0*/  ULDC.64 UR4, c[0x4][0x178] ;  /* 0x01005e0000047ab9 */ /* 0x000fe20000000a00 */
[----:B------:R-:W-:Y:S01]  /*d4c0*/  ULDC.64 UR6, c[0x4][0x60] ;  /* 0x0100180000067ab9 */ /* 0x000fe20000000a00 */
[----:B------:R-:W-:Y:S01]  /*d4d0*/  IMAD.U32 R4, RZ, RZ, UR4 ;  /* 0x00000004ff047e24 */ /* 0x000fe2000f8e00ff */
[----:B------:R0:W1:Y:S01]  /*d4e0*/  LDC.64 R2, c[0x4][R0] ;  /* 0x0100000000027b82 */ /* 0x0000620000000a00 */
[----:B------:R-:W-:Y:S01]  /*d4f0*/  IMAD.U32 R5, RZ, RZ, UR5 ;  /* 0x00000005ff057e24 */ /* 0x000fe2000f8e00ff */
[----:B------:R-:W-:Y:S01]  /*d500*/  ULDC.64 UR4, c[0x4][0x180] ;  /* 0x0100600000047ab9 */ /* 0x000fe20000000a00 */
[----:B------:R-:W-:Y:S01]  /*d510*/  IMAD.U32 R10, RZ, RZ, UR6 ;  /* 0x00000006ff0a7e24 */ /* 0x000fe2000f8e00ff */
[----:B------:R-:W-:Y:S01]  /*d520*/  MOV R11, UR7 ;  /* 0x00000007000b7c02 */ /* 0x000fe20008000f00 */
[----:B------:R-:W-:Y:S02]  /*d530*/  IMAD.U32 R6, RZ, RZ, UR4 ;  /* 0x00000004ff067e24 */ /* 0x000fe4000f8e00ff */
[----:B------:R-:W-:-:S02]  /*d540*/  IMAD.U32 R7, RZ, RZ, UR5 ;  /* 0x00000005ff077e24 */ /* 0x000fc4000f8e00ff */
[----:B------:R-:W-:Y:S02]  /*d550*/  IMAD.MOV.U32 R8, RZ, RZ, 0x65 ;  /* 0x00000065ff087424 */ /* 0x000fe400078e00ff */
[----:B------:R-:W-:Y:S02]  /*d560*/  IMAD.MOV.U32 R12, RZ, RZ, 0x1 ;  /* 0x00000001ff0c7424 */ /* 0x000fe400078e00ff */
[----:B0-----:R-:W-:-:S07]  /*d570*/  IMAD.MOV.U32 R13, RZ, RZ, RZ ;  /* 0x000000ffff0d7224 */ /* 0x001fce00078e00ff */
[----:B------:R-:W-:-:S07]  /*d580*/  LEPC R20, `(.L_x_6414) ;  /* 0x000000001014794e */ /* 0x000fce0000000000 */
[----:B-1----:R-:W-:Y:S05]  /*d590*/  CALL.ABS.NOINC R2 ;  /* 0x0000000002007343 */ /* 0x002fea0003c00000 */
.L_x_6414:
[----:B------:R-:W-:Y:S05]  /*d5a0*/  BRA `(.L_x_6386) ;  /* 0x0000000000147947 */ /* 0x000fea0003800000 */
.L_x_6413:
[----:B------:R-:W0:Y:S02]  /*d5b0*/  F2I.U64.F64.TRUNC R2, R2 ;  /* 0x0000000200027311 */ /* 0x000e24000030d800 */
[----:B0-----:R0:W-:Y:S01]  /*d5c0*/  STG.E.64 desc[UR36][R16.64], R2 ;  /* 0x0000000210007986 */ /* 0x0011e2000c101b24 */
[----:B------:R-:W-:Y:S05]  /*d5d0*/  BRA `(.L_x_6386) ;  /* 0x0000000000087947 */ /* 0x000fea0003800000 */
.L_x_6412:
[----:B------:R-:W0:Y:S02]  /*d5e0*/  F2I.U32.F64.TRUNC R3, R2 ;  /* 0x0000000200037311 */ /* 0x000e24000030d000 */
[----:B0-----:R0:W-:Y:S02]  /*d5f0*/  STG.E desc[UR36][R16.64], R3 ;  /* 0x0000000310007986 */ /* 0x0011e4000c101924 */
.L_x_6386:
[----:B------:R-:W-:-:S07]  /*d600*/  VIADD R19, R19, 0x80 ;  /* 0x0000008013137836 */ /* 0x000fce0000000000 */
.L_x_6311:
[----:B------:R-:W-:Y:S05]  /*d610*/  BSYNC B6 ;  /* 0x0000000000067941 */ /* 0x000fea0003800000 */
.L_x_6310:
[----:B------:R-:W-:Y:S02]  /*d620*/  ULDC UR4, c[0x0][0x210] ;  /* 0x0000840000047ab9 */ /* 0x000fe40000000800 */
[----:B------:R-:W-:-:S13]  /*d630*/  ISETP.GE.AND P0, PT, R19, UR4, PT ;  /* 0x0000000413007c0c */ /* 0x000fda000bf06270 */
[----:B------:R-:W-:Y:S05]  /*d640*/  @P0 EXIT ;  /* 0x000000000000094d */ /* 0x000fea0003800000 */
        /* <DEDUP_REMOVED lines=354> */
.L_x_6415:
        /* <DEDUP_REMOVED lines=21> */
.L_x_6419:
[----:B------:R-:W2:Y:S02]  /*edc0*/  LDG.E.U8 R2, desc[UR36][R2.64] ;  /* 0x0000002402027981 */ /* 0x000ea4000c1e1100 */
[----:B--2---:R0:W1:Y:S01]  /*edd0*/  I2F.F64.U16 R18, R2 ;  /* 0x0000000200127312 */ /* 0x0040620000101800 */
[----:B------:R-:W-:Y:S05]  /*ede0*/  BRA `(.L_x_6421) ;  /* 0x0000000c00707947 */ /* 0x000fea0003800000 */
.L_x_6418:
        /* <DEDUP_REMOVED lines=9> */
.L_x_6423:
[----:B------:R-:W2:Y:S02]  /*ee80*/  LDG.E R2, desc[UR36][R2.64] ;  /* 0x0000002402027981 */ /* 0x000ea4000c1e1900 */
[----:B--2---:R0:W1:Y:S01]  /*ee90*/  I2F.F64 R18, R2 ;  /* 0x0000000200127312 */ /* 0x0040620000201c00 */
[----:B------:R-:W-:Y:S05]  /*eea0*/  BRA `(.L_x_6421) ;  /* 0x0000000c00407947 */ /* 0x000fea0003800000 */
.L_x_6422:
[----:B------:R-:W2:Y:S02]  /*eeb0*/  LDG.E.U16 R2, desc[UR36][R2.64] ;  /* 0x0000002402027981 */ /* 0x000ea4000c1e1500 */
[----:B--2---:R0:W1:Y:S01]  /*eec0*/  I2F.F64.S16 R18, R2 ;  /* 0x0000000200127312 */ /* 0x0040620000101c00 */
[----:B------:R-:W-:Y:S05]  /*eed0*/  BRA `(.L_x_6421) ;  /* 0x0000000c00347947 */ /* 0x000fea0003800000 */
.L_x_6417:
        /* <DEDUP_REMOVED lines=10> */
.L_x_6425:
[----:B------:R-:W2:Y:S02]  /*ef80*/  LDG.E.U16 R0, desc[UR36][R2.64] ;  /* 0x0000002402007981 */ /* 0x000ea4000c1e1500 */
[----:B--2---:R-:W-:-:S05]  /*ef90*/  HADD2.F32 R0, -RZ, R0.H0_H0 ;  /* 0x20000000ff007230 */ /* 0x004fca0000004100 */
[----:B------:R-:W-:-:S04]  /*efa0*/  FMUL.FTZ R0, R0, 1 ;  /* 0x3f80000000007820 */ /* 0x000fc80000410000 */
[----:B------:R0:W1:Y:S01]  /*efb0*/  F2F.F64.F32 R18, R0 ;  /* 0x0000000000127310 */ /* 0x0000620000201800 */
[----:B------:R-:W-:Y:S05]  /*efc0*/  BRA `(.L_x_6421) ;  /* 0x0000000800f87947 */ /* 0x000fea0003800000 */
.L_x_6424:
        /* <DEDUP_REMOVED lines=10> */
.L_x_6427:
[----:B------:R-:W2:Y:S02]  /*f070*/  LDG.E.U16 R2, desc[UR36][R2.64] ;  /* 0x0000002402027981 */ /* 0x000ea4000c1e1500 */
[----:B--2---:R-:W-:-:S05]  /*f080*/  HADD2.F32 R0, -RZ, R2.H0_H0 ;  /* 0x20000002ff007230 */ /* 0x004fca0000004100 */
[----:B------:R-:W-:-:S04]  /*f090*/  FMUL.FTZ R0, R0, 1 ;  /* 0x3f80000000007820 */ /* 0x000fc80000410000 */
[----:B------:R0:W1:Y:S01]  /*f0a0*/  F2F.F64.F32 R18, R0 ;  /* 0x0000000000127310 */ /* 0x0000620000201800 */
[----:B------:R-:W-:Y:S05]  /*f0b0*/  BRA `(.L_x_6421) ;  /* 0x0000000800bc7947 */ /* 0x000fea0003800000 */
.L_x_6426:
[----:B------:R0:W5:Y:S01]  /*f0c0*/  LDG.E.64 R18, desc[UR36][R2.64] ;  /* 0x0000002402127981 */ /* 0x000162000c1e1b00 */
[----:B------:R-:W-:Y:S05]  /*f0d0*/  BRA `(.L_x_6421) ;  /* 0x0000000800b47947 */ /* 0x000fea0003800000 */
.L_x_6416:
        /* <DEDUP_REMOVED lines=13> */
.L_x_6430:
[----:B------:R0:W5:Y:S01]  /*f1b0*/  LDG.E.64 R18, desc[UR36][R2.64] ;  /* 0x0000002402127981 */ /* 0x000162000c1e1b00 */
[----:B------:R-:W-:Y:S05]  /*f1c0*/  BRA `(.L_x_6421) ;  /* 0x0000000800787947 */ /* 0x000fea0003800000 */
.L_x_6429:
        /* <DEDUP_REMOVED lines=26> */
[----:B------:R1:W2:Y:S01]  /*f370*/  F2F.F64.F32 R18, R5 ;  /* 0x0000000500127310 */ /* 0x0002a20000201800 */
[----:B------:R-:W-:Y:S05]  /*f380*/  BRA `(.L_x_6421) ;  /* 0x0000000800087947 */ /* 0x000fea0003800000 */
.L_x_6432:
        /* <DEDUP_REMOVED lines=15> */
.L_x_6431:
[----:B------:R-:W2:Y:S02]  /*f480*/  LDG.E.U16 R0, desc[UR36][R2.64] ;  /* 0x0000002402007981 */ /* 0x000ea4000c1e1500 */
[----:B--2---:R-:W-:-:S04]  /*f490*/  IMAD.U32 R0, R0, 0x10000, RZ ;  /* 0x0001000000007824 */ /* 0x004fc800078e00ff */
[----:B------:R-:W-:-:S04]  /*f4a0*/  FMUL.FTZ R0, R0, 1 ;  /* 0x3f80000000007820 */ /* 0x000fc80000410000 */
[----:B------:R0:W1:Y:S01]  /*f4b0*/  F2F.F64.F32 R18, R0 ;  /* 0x0000000000127310 */ /* 0x0000620000201800 */
[----:B------:R-:W-:Y:S05]  /*f4c0*/  BRA `(.L_x_6421) ;  /* 0x0000000400b87947 */ /* 0x000fea0003800000 */
.L_x_6428:
        /* <DEDUP_REMOVED lines=11> */
.L_x_6435:
        /* <DEDUP_REMOVED lines=21> */
.L_x_6439:
[----:B------:R-:W-:Y:S05]  /*f6d0*/  BSYNC B1 ;  /* 0x0000000000017941 */ /* 0x000fea0003800000 */
.L_x_6438:
[----:B------:R-:W-:Y:S01]  /*f6e0*/  LEA R3, R0, 0x3b800000, 0x17 ;  /* 0x3b80000000037811 */ /* 0x000fe200078eb8ff */
[----:B------:R-:W-:-:S05]  /*f6f0*/  IMAD.SHL.U32 R0, R2, 0x100000, RZ ;  /* 0x0010000002007824 */ /* 0x000fca00078e00ff */
[----:B------:R-:W-:-:S07]  /*f700*/  LOP3.LUT R0, R3, R0, R4, 0xfe, !PT ;  /* 0x0000000003007212 */ /* 0x000fce00078efe04 */
.L_x_6437:
[----:B------:R-:W-:Y:S05]  /*f710*/  BSYNC B0 ;  /* 0x0000000000007941 */ /* 0x000fea0003800000 */
.L_x_6436:
[----:B------:R-:W-:-:S04]  /*f720*/  FMUL.FTZ R0, R0, 1 ;  /* 0x3f80000000007820 */ /* 0x000fc80000410000 */
[----:B------:R0:W1:Y:S01]  /*f730*/  F2F.F64.F32 R18, R0 ;  /* 0x0000000000127310 */ /* 0x0000620000201800 */
[----:B------:R-:W-:Y:S05]  /*f740*/  BRA `(.L_x_6421) ;  /* 0x0000000400187947 */ /* 0x000fea0003800000 */
.L_x_6434:
        /* <DEDUP_REMOVED lines=12> */
[----:B------:R-:W-:Y:S02]  /*f810*/  SHF.L.U32 R4, R3, 0x1f, RZ ;  /* 0x0000001f03047819 */ /* 0x000fe400000006ff */
[----:B------:R-:W-:-:S05]  /*f820*/  SHF.R.U32.HI R0, RZ, 0x2, R0 ;  /* 0x00000002ff007819 */ /* 0x000fca0000011600 */
[----:B------:R-:W-:Y:S05]  /*f830*/  @P0 BRA `(.L_x_6443) ;  /* 0x0000000000180947 */ /* 0x000fea0003800000 */
[----:B------:R-:W0:Y:S02]  /*f840*/  FLO.U32 R3, R2 ;  /* 0x0000000200037300 */ /* 0x000e2400000e0000 */
[----:B0-----:R-:W-:-:S04]  /*f850*/  IADD3 R3, -R3, 0x1f, RZ ;  /* 0x0000001f03037810 */ /* 0x001fc80007ffe1ff */
[----:B------:R-:W-:Y:S01]  /*f860*/  IADD3 R0, R0, 0x1e, -R3 ;  /* 0x0000001e00007810 */ /* 0x000fe20007ffe803 */
[----:B------:R-:W-:-:S05]  /*f870*/  VIADD R5, R3, 0xffffffe3 ;  /* 0xffffffe303057836 */ /* 0x000fca0000000000 */
[----:B------:R-:W-:-:S04]  /*f880*/  SHF.L.U32 R5, R2, R5, RZ ;  /* 0x0000000502057219 */ /* 0x000fc800000006ff */
[----:B------:R-:W-:-:S07]  /*f890*/  LOP3.LUT R2, R5, 0x3, RZ, 0xc0, !PT ;  /* 0x0000000305027812 */ /* 0x000fce00078ec0ff */
.L_x_6443:
[----:B------:R-:W-:Y:S05]  /*f8a0*/  BSYNC B1 ;  /* 0x0000000000017941 */ /* 0x000fea0003800000 */
.L_x_6442:
[----:B------:R-:W-:Y:S01]  /*f8b0*/  LEA R3, R0, 0x37800000, 0x17 ;  /* 0x3780000000037811 */ /* 0x000fe200078eb8ff */
[----:B------:R-:W-:-:S05]  /*f8c0*/  IMAD.SHL.U32 R0, R2, 0x200000, RZ ;  /* 0x0020000002007824 */ /* 0x000fca00078e00ff */
[----:B------:R-:W-:-:S07]  /*f8d0*/  LOP3.LUT R0, R3, R0, R4, 0xfe, !PT ;  /* 0x0000000003007212 */ /* 0x000fce00078efe04 */
.L_x_6441:
[----:B------:R-:W-:Y:S05]  /*f8e0*/  BSYNC B0 ;  /* 0x0000000000007941 */ /* 0x000fea0003800000 */
.L_x_6440:
[----:B------:R-:W-:-:S04]  /*f8f0*/  FMUL.FTZ R0, R0, 1 ;  /* 0x3f80000000007820 */ /* 0x000fc80000410000 */
[----:B------:R0:W1:Y:S01]  /*f900*/  F2F.F64.F32 R18, R0 ;  /* 0x0000000000127310 */ /* 0x0000620000201800 */
[----:B------:R-:W-:Y:S05]  /*f910*/  BRA `(.L_x_6421) ;  /* 0x0000000000a47947 */ /* 0x000fea0003800000 */
.L_x_6433:
        /* <DEDUP_REMOVED lines=14> */
.L_x_6447:
[----:B------:R-:W-:Y:S05]  /*fa00*/  BSYNC B0 ;  /* 0x0000000000007941 */ /* 0x000fea0003800000 */
.L_x_6446:
[----:B------:R-:W-:-:S04]  /*fa10*/  FMUL.FTZ R0, R0, 1 ;  /* 0x3f80000000007820 */ /* 0x000fc80000410000 */
[----:B------:R0:W1:Y:S01]  /*fa20*/  F2F.F64.F32 R18, R0 ;  /* 0x0000000000127310 */ /* 0x0000620000201800 */
[----:B------:R-:W-:Y:S05]  /*fa30*/  BRA `(.L_x_6421) ;  /* 0x00000000005c7947 */ /* 0x000fea0003800000 */
.L_x_6420:
        /* <DEDUP_REMOVED lines=16> */
.L_x_6448:
[----:B------:R-:W-:Y:S01]  /*fb40*/  CS2R R18, SRZ ;  /* 0x0000000000127805 */ /* 0x000fe2000001ff00 */
[----:B------:R-:W-:Y:S06]  /*fb50*/  BRA `(.L_x_6421) ;  /* 0x0000000000147947 */ /* 0x000fec0003800000 */
.L_x_6445:
[----:B------:R-:W2:Y:S02]  /*fb60*/  LDG.E.64 R18, desc[UR36][R2.64] ;  /* 0x0000002402127981 */ /* 0x000ea4000c1e1b00 */
[----:B--2---:R-:W0:Y:S01]  /*fb70*/  I2F.F64.U64 R18, R18 ;  /* 0x0000001200127312 */ /* 0x004e220000301800 */
[----:B------:R-:W-:Y:S05]  /*fb80*/  BRA `(.L_x_6421) ;  /* 0x0000000000087947 */ /* 0x000fea0003800000 */
.L_x_6444:
[----:B------:R-:W2:Y:S02]  /*fb90*/  LDG.E R2, desc[UR36][R2.64] ;  /* 0x0000002402027981 */ /* 0x000ea4000c1e1900 */
[----:B--2---:R0:W1:Y:S02]  /*fba0*/  I2F.F64.U32 R18, R2 ;  /* 0x0000000200127312 */ /* 0x0040640000201800 */
.L_x_6421:
[----:B0-----:R-:W0:Y:S01]  /*fbb0*/  LDC.U8 R2, c[0x0][0x493] ;  /* 0x000124c0ff027b82 */ /* 0x001e220000000000 */
[----:B------:R-:W-:Y:S02]  /*fbc0*/  ULDC.64 UR4, c[0x0][0x488] ;  /* 0x0001220000047ab9 */ /* 0x000fe40000000a00 */
[----:B------:R-:W-:-:S05]  /*fbd0*/  IADD3 R22, P0, R22, UR4, RZ ;  /* 0x0000000416167c10 */ /* 0x000fca000ff1e0ff */
        /* <DEDUP_REMOVED lines=12> */
[----:B---3--:R-:W1:Y:S02]  /*fca0*/  LDG.E.S8 R4, desc[UR36][R22.64] ;  /* 0x0000002416047981 */ /* 0x008e64000c1e1300 */
[----:B-1----:R-:W0:Y:S01]  /*fcb0*/  I2F.F64.S16 R4, R4 ;  /* 0x0000000400047312 */ /* 0x002e220000101c00 */
[----:B------:R-:W-:Y:S05]  /*fcc0*/  BRA `(.L_x_6454) ;  /* 0x0000000c007c7947 */ /* 0x000fea0003800000 */
.L_x_6452:
[----:B---3--:R-:W1:Y:S02]  /*fcd0*/  LDG.E.U8 R4, desc[UR36][R22.64] ;  /* 0x0000002416047981 */ /* 0x008e64000c1e1100 */
[----:B-1----:R-:W1:Y:S01]  /*fce0*/  I2F.F64.U16 R4, R4 ;  /* 0x0000000400047312 */ /* 0x002e620000101800 */
[----:B------:R-:W-:Y:S05]  /*fcf0*/  BRA `(.L_x_6454) ;  /* 0x0000000c00707947 */ /* 0x000fea0003800000 */
.L_x_6451:
[----:B------:R-:W-:-:S13]  /*fd00*/  ISETP.NE.AND P0, PT, R0, 0x2, PT ;  /* 0x000000020000780c */ /* 0x000fda0003f05270 */
[----:B------:R-:W-:Y:S05]  /*fd10*/  @!P0 BRA `(.L_x_6455) ;  /* 0x0000000000288947 */ /* 0x000fea0003800000 */
[----:B------:R-:W-:-:S13]  /*fd20*/  ISETP.NE.AND P0, PT, R0, 0x3, PT ;  /* 0x000000030000780c */ /* 0x000fda0003f05270 */
[----:B------:R-:W-:Y:S05]  /*fd30*/  @!P0 BRA `(.L_x_6456) ;  /* 0x0000000000148947 */ /* 0x000fea0003800000 */
[----:B------:R-:W-:-:S13]  /*fd40*/  ISETP.NE.AND P0, PT, R0, 0x4, PT ;  /* 0x000000040000780c */ /* 0x000fda0003f05270 */
[----:B------:R-:W-:Y:S05]  /*fd50*/  @P0 BRA `(.L_x_6453) ;  /* 0x0000000800fc0947 */ /* 0x000fea0003800000 */
[----:B-1-3--:R-:W3:Y:S02]  /*fd60*/  LDG.E.64 R4, desc[UR36][R22.64] ;  /* 0x0000002416047981 */ /* 0x00aee4000c1e1b00 */
[----:B---3--:R-:W0:Y:S01]  /*fd70*/  I2F.F64.S64 R4, R4 ;  /* 0x0000000400047312 */ /* 0x008e220000301c00 */
[----:B------:R-:W-:Y:S05]  /*fd80*/  BRA `(.L_x_6454) ;  /* 0x0000000c004c7947 */ /* 0x000fea0003800000 */
.L_x_6456:
[----:B---3--:R-:W1:Y:S02]  /*fd90*/  LDG.E R4, desc[UR36][R22.64] ;  /* 0x0000002416047981 */ /* 0x008e64000c1e1900 */
[----:B-1----:R-:W0:Y:S01]  /*fda0*/  I2F.F64 R4, R4 ;  /* 0x0000000400047312 */ /* 0x002e220000201c00 */
[----:B------:R-:W-:Y:S05]  /*fdb0*/  BRA `(.L_x_6454) ;  /* 0x0000000c00407947 */ /* 0x000fea0003800000 */
.L_x_6455:
[----:B---3--:R-:W1:Y:S02]  /*fdc0*/  LDG.E.U16 R4, desc[UR36][R22.64] ;  /* 0x0000002416047981 */ /* 0x008e64000c1e1500 */
[----:B-1----:R-:W3:Y:S01]  /*fdd0*/  I2F.F64.S16 R4, R4 ;  /* 0x0000000400047312 */ /* 0x002ee20000101c00 */
[----:B------:R-:W-:Y:S05]  /*fde0*/  BRA `(.L_x_6454) ;  /* 0x0000000c00347947 */ /* 0x000fea0003800000 */
.L_x_6450:
[----:B------:R-:W-:-:S13]  /*fdf0*/  ISETP.GT.AND P0, PT, R0, 0x6, PT ;  /* 0x000000060000780c */ /* 0x000fda0003f04270 */
[----:B------:R-:W-:Y:S05]  /*fe00*/  @P0 BRA `(.L_x_6457) ;  /* 0x0000000000340947 */ /* 0x000fea0003800000 */
[----:B------:R-:W-:-:S13]  /*fe10*/  ISETP.NE.AND P0, PT, R0, 0x5, PT ;  /* 0x000000050000780c */ /* 0x000fda0003f05270 */
[----:B------:R-:W-:Y:S05]  /*fe20*/  @!P0 BRA `(.L_x_6458) ;  /* 0x0000000000188947 */ /* 0x000fea0003800000 */
[----:B------:R-:W-:-:S13]  /*fe30*/  ISETP.NE.AND P0, PT, R0, 0x6, PT ;  /* 0x000000060000780c */ /* 0x000fda0003f05270 */
[----:B------:R-:W-:Y:S05]  /*fe40*/  @P0 BRA `(.L_x_6453) ;  /* 0x0000000800c00947 */ /* 0x000fea0003800000 */
[----:B---3--:R-:W3:Y:S02]  /*fe50*/  LDG.E R4, desc[UR36][R22.64] ;  /* 0x0000002416047981 */ /* 0x008ee4000c1e1900 */
[----:B---3--:R-:W-:-:S06]  /*fe60*/  FMUL.FTZ R4, R4, 1 ;  /* 0x3f80000004047820 */ /* 0x008fcc0000410000 */
[----:B-1----:R-:W0:Y:S01]  /*fe70*/  F2F.F64.F32 R4, R4 ;  /* 0x0000000400047310 */ /* 0x002e220000201800 */
[----:B------:R-:W-:Y:S05]  /*fe80*/  BRA `(.L_x_6454) ;  /* 0x0000000c000c7947 */ /* 0x000fea0003800000 */
.L_x_6458:
[----:B------:R-:W2:Y:S02]  /*fe90*/  LDG.E.U16 R0, desc[UR36][R22.64] ;  /* 0x0000002416007981 */ /* 0x000ea4000c1e1500 */
[----:B--2---:R-:W-:-:S05]  /*fea0*/  HADD2.F32 R0, -RZ, R0.H0_H0 ;  /* 0x20000000ff007230 */ /* 0x004fca0000004100 */
[----:B------:R-:W-:-:S04]  /*feb0*/  FMUL.FTZ R0, R0, 1 ;  /* 0x3f80000000007820 */ /* 0x000fc80000410000 */
[----:B-1-3--:R0:W1:Y:S01]  /*fec0*/  F2F.F64.F32 R4, R0 ;  /* 0x0000000000047310 */ /* 0x00a0620000201800 */
[----:B------:R-:W-:Y:S05]  /*fed0*/  BRA `(.L_x_6454) ;  /* 0x0000000800f87947 */ /* 0x000fea0003800000 */
.L_x_6457:
        /* <DEDUP_REMOVED lines=8> */
[----:B-1----:R-:W0:Y:S01]  /*ff60*/  F2F.F64.F32 R4, R4 ;  /* 0x0000000400047310 */ /* 0x002e220000201800 */
[----:B------:R-:W-:Y:S05]  /*ff70*/  BRA `(.L_x_6454) ;  /* 0x0000000800d07947 */ /* 0x000fea0003800000 */
.L_x_6460:
[----:B------:R-:W2:Y:S02]  /*ff80*/  LDG.E.U16 R22, desc[UR36][R22.64] ;  /* 0x0000002416167981 */ /* 0x000ea4000c1e1500 */
[----:B--2---:R-:W-:-:S05]  /*ff90*/  HADD2.F32 R0, -RZ, R22.H0_H0 ;  /* 0x20000016ff007230 */ /* 0x004fca0000004100 */
[----:B------:R-:W-:-:S04]  /*ffa0*/  FMUL.FTZ R0, R0, 1 ;  /* 0x3f80000000007820 */ /* 0x000fc80000410000 */
[----:B-1-3--:R0:W1:Y:S01]  /*ffb0*/  F2F.F64.F32 R4, R0 ;  /* 0x0000000000047310 */ /* 0x00a0620000201800 */
[----:B------:R-:W-:Y:S05]  /*ffc0*/  BRA `(.L_x_6454) ;  /* 0x0000000800bc7947 */ /* 0x000fea0003800000 */
.L_x_6459:
[----:B-1-3--:R0:W5:Y:S01]  /*ffd0*/  LDG.E.64 R4, desc[UR36][R22.64] ;  /* 0x0000002416047981 */ /* 0x00a162000c1e1b00 */
[----:B------:R-:W-:Y:S05]  /*ffe0*/  BRA `(.L_x_6454) ;  /* 0x0000000800b47947 */ /* 0x000fea0003800000 */
.L_x_6449:
        /* <DEDUP_REMOVED lines=9> */
[----:B---3--:R-:W-:Y:S01]  /*10080*/  IMAD.MOV.U32 R4, RZ, RZ, RZ ;  /* 0x000000ffff047224 */ /* 0x008fe200078e00ff */
[----:B--2---:R-:W-:-:S04]  /*10090*/  ISETP.NE.AND P0, PT, R22, RZ, PT ;  /* 0x000000ff1600720c */ /* 0x004fc80003f05270 */
[----:B-1----:R-:W-:Y:S01]  /*100a0*/  FSEL R5, RZ, 1.875, !P0 ;  /* 0x3ff00000ff057808 */ /* 0x002fe20004000000 */
[----:B------:R-:W-:Y:S08]  /*100b0*/  BRA `(.L_x_6454) ;  /* 0x0000000800807947 */ /* 0x000ff00003800000 */
.L_x_6463:
[----:B-1-3--:R0:W5:Y:S01]  /*100c0*/  LDG.E.64 R4, desc[UR36][R22.64] ;  /* 0x0000002416047981 */ /* 0x00a162000c1e1b00 */
[----:B------:R-:W-:Y:S05]  /*100d0*/  BRA `(.L_x_6454) ;  /* 0x0000000800787947 */ /* 0x000fea0003800000 */
.L_x_6462:
        /* <DEDUP_REMOVED lines=11> */
[----:B---3--:R-:W-:-:S05]  /*10190*/  VIADD R4, R2, 0x1000000 ;  /* 0x0100000002047836 */ /* 0x008fca0000000000 */
[----:B------:R-:W-:Y:S02]  /*101a0*/  SHF.R.S32.HI R4, RZ, 0x8, R4 ;  /* 0x00000008ff047819 */ /* 0x000fe40000011404 */
[----:B0-----:R-:W-:-:S04]  /*101b0*/  IADD3 R3, -R3, 0x1f, RZ ;  /* 0x0000001f03037810 */ /* 0x001fc80007ffe1ff */
[C---:B------:R-:W-:Y:S01]  /*101c0*/  ISETP.GT.U32.AND P0, PT, R3.reuse, 0x4, PT ;  /* 0x000000040300780c */ /* 0x040fe20003f04070 */
[----:B------:R-:W-:-:S05]  /*101d0*/  VIADD R3, R3, 0xfffffffc ;  /* 0xfffffffc03037836 */ /* 0x000fca0000000000 */
[----:B------:R-:W-:-:S04]  /*101e0*/  SEL R3, R3, RZ, P0 ;  /* 0x000000ff03037207 */ /* 0x000fc80000000000 */
[C---:B-1----:R-:W-:Y:S01]  /*101f0*/  SHF.L.U32 R5, R2.reuse, R3, RZ ;  /* 0x0000000302057219 */ /* 0x042fe200000006ff */
[----:B------:R-:W-:Y:S02]  /*10200*/  IMAD R6, R3, R6, 0x3c000000 ;  /* 0x3c00000003067424 */ /* 0x000fe400078e0206 */
[----:B------:R-:W-:-:S03]  /*10210*/  VIADD R3, R2, 0xffffffff ;  /* 0xffffffff02037836 */ /* 0x000fc60000000000 */
[----:B------:R-:W-:Y:S02]  /*10220*/  LEA.HI R5, R5, R6, RZ, 0x1c ;  /* 0x0000000605057211 */ /* 0x000fe400078fe0ff */
[----:B------:R-:W-:Y:S02]  /*10230*/  SHF.R.S32.HI R3, RZ, 0x1f, R3 ;  /* 0x0000001fff037819 */ /* 0x000fe40000011403 */
[----:B------:R-:W-:-:S04]  /*10240*/  LOP3.LUT R4, R5, 0x7f800000, R4, 0xf8, !PT ;  /* 0x7f80000005047812 */ /* 0x000fc800078ef804 */
[----:B------:R-:W-:-:S04]  /*10250*/  LOP3.LUT R3, R4, R3, RZ, 0x30, !PT ;  /* 0x0000000304037212 */ /* 0x000fc800078e30ff */
[----:B------:R-:W-:-:S05]  /*10260*/  LOP3.LUT R3, R3, 0x80000000, R0, 0xf8, !PT ;  /* 0x8000000003037812 */ /* 0x000fca00078ef800 */
[----:B------:R-:W-:-:S04]  /*10270*/  FMUL.FTZ R3, R3, 1 ;  /* 0x3f80000003037820 */ /* 0x000fc80000410000 */
[----:B------:R0:W1:Y:S01]  /*10280*/  F2F.F64.F32 R4, R3 ;  /* 0x0000000300047310 */ /* 0x0000620000201800 */
[----:B------:R-:W-:Y:S05]  /*10290*/  BRA `(.L_x_6454) ;  /* 0x0000000800087947 */ /* 0x000fea0003800000 */
.L_x_6465:
[----:B------:R-:W2:Y:S02]  /*102a0*/  LDG.E.U8 R3, desc[UR36][R22.64] ;  /* 0x0000002416037981 */ /* 0x000ea4000c1e1100 */
[----:B--2---:R-:W-:-:S05]  /*102b0*/  IMAD.SHL.U32 R0, R3, 0x2000000, RZ ;  /* 0x0200000003007824 */ /* 0x004fca00078e00ff */
[----:B------:R-:W-:-:S13]  /*102c0*/  ISETP.GE.U32.AND P0, PT, R0, 0x8000000, PT ;  /* 0x080000000000780c */ /* 0x000fda0003f06070 */
[C---:B------:R-:W-:Y:S02]  /*102d0*/  @!P0 IMAD.SHL.U32 R0, R3.reuse, 0x100, RZ ;  /* 0x0000010003008824 */ /* 0x040fe400078e00ff */
[C---:B------:R-:W-:Y:S01]  /*102e0*/  @P0 IMAD.SHL.U32 R2, R3.reuse, 0x200000, RZ ;  /* 0x0020000003020824 */ /* 0x040fe200078e00ff */
[----:B------:R-:W-:Y:S02]  /*102f0*/  SHF.L.U32 R3, R3, 0x18, RZ ;  /* 0x0000001803037819 */ /* 0x000fe400000006ff */
[----:B------:R-:W-:Y:S02]  /*10300*/  @!P0 LOP3.LUT R0, R0, 0x7f00, RZ, 0xc0, !PT ;  /* 0x00007f0000008812 */ /* 0x000fe400078ec0ff */
[----:B------:R-:W-:Y:S02]  /*10310*/  @P0 LOP3.LUT R2, R2, 0x70000000, RZ, 0xfc, !PT ;  /* 0x7000000002020812 */ /* 0x000fe400078efcff */
[----:B------:R-:W-:-:S03]  /*10320*/  @!P0 LOP3.LUT R0, R0, 0x3f000000, RZ, 0xfc, !PT ;  /* 0x3f00000000008812 */ /* 0x000fc600078efcff */
[----:B------:R-:W-:Y:S02]  /*10330*/  @P0 FMUL.FTZ R2, R2, 1.9259299443872358531e-34 ;  /* 0x0780000002020820 */ /* 0x000fe40000410000 */
[----:B------:R-:W-:-:S05]  /*10340*/  @!P0 FADD.FTZ R2, R0, -0.5 ;  /* 0xbf00000000028421 */ /* 0x000fca0000010000 */
[----:B------:R-:W-:-:S05]  /*10350*/  LOP3.LUT R2, R2, 0x80000000, R3, 0xf8, !PT ;  /* 0x8000000002027812 */ /* 0x000fca00078ef803 */
[----:B------:R-:W-:-:S04]  /*10360*/  FMUL.FTZ R2, R2, 1 ;  /* 0x3f80000002027820 */ /* 0x000fc80000410000 */
[----:B-1-3--:R0:W1:Y:S01]  /*10370*/  F2F.F64.F32 R4, R2 ;  /* 0x0000000200047310 */ /* 0x00a0620000201800 */
[----:B------:R-:W-:Y:S05]  /*10380*/  BRA `(.L_x_6454) ;  /* 0x0000000400cc7947 */ /* 0x000fea0003800000 */
.L_x_6464:
[----:B------:R-:W2:Y:S02]  /*10390*/  LDG.E.U16 R0, desc[UR36][R22.64] ;  /* 0x0000002416007981 */ /* 0x000ea4000c1e1500 */
[----:B--2---:R-:W-:-:S04]  /*103a0*/  IMAD.U32 R0, R0, 0x10000, RZ ;  /* 0x0001000000007824 */ /* 0x004fc800078e00ff */
[----:B------:R-:W-:-:S04]  /*103b0*/  FMUL.FTZ R0, R0, 1 ;  /* 0x3f80000000007820 */ /* 0x000fc80000410000 */
[----:B-1-3--:R0:W1:Y:S01]  /*103c0*/  F2F.F64.F32 R4, R0 ;  /* 0x0000000000047310 */ /* 0x00a0620000201800 */
[----:B------:R-:W-:Y:S05]  /*103d0*/  BRA `(.L_x_6454) ;  /* 0x0000000400b87947 */ /* 0x000fea0003800000 */
.L_x_6461:
        /* <DEDUP_REMOVED lines=8> */
[----:B---3--:R-:W1:Y:S02]  /*10460*/  LDG.E.U16 R4, desc[UR36][R22.64] ;  /* 0x0000002416047981 */ /* 0x008e64000c1e1500 */
[----:B-1----:R-:W0:Y:S01]  /*10470*/  I2F.F64.U16 R4, R4 ;  /* 0x0000000400047312 */ /* 0x002e220000101800 */
[----:B------:R-:W-:Y:S05]  /*10480*/  BRA `(.L_x_6454) ;  /* 0x00000004008c7947 */ /* 0x000fea0003800000 */
.L_x_6468:
        /* <DEDUP_REMOVED lines=13> */
[----:B---3--:R-:W-:-:S06]  /*10560*/  IMAD.U32 R4, R3, -0x80000000, RZ ;  /* 0x8000000003047824 */ /* 0x008fcc00078e00ff */
[----:B------:R-:W-:Y:S05]  /*10570*/  @P0 BRA `(.L_x_6472) ;  /* 0x0000000000180947 */ /* 0x000fea0003800000 */
[----:B------:R-:W0:Y:S02]  /*10580*/  FLO.U32 R3, R2 ;  /* 0x0000000200037300 */ /* 0x000e2400000e0000 */
[----:B0-----:R-:W-:-:S04]  /*10590*/  IADD3 R3, -R3, 0x1f, RZ ;  /* 0x0000001f03037810 */ /* 0x001fc80007ffe1ff */
[----:B------:R-:W-:Y:S01]  /*105a0*/  IADD3 R0, R0, 0x1d, -R3 ;  /* 0x0000001d00007810 */ /* 0x000fe20007ffe803 */
[----:B-1----:R-:W-:-:S05]  /*105b0*/  VIADD R5, R3, 0xffffffe4 ;  /* 0xffffffe403057836 */ /* 0x002fca0000000000 */
[----:B------:R-:W-:-:S04]  /*105c0*/  SHF.L.U32 R5, R2, R5, RZ ;  /* 0x0000000502057219 */ /* 0x000fc800000006ff */
[----:B------:R-:W-:-:S07]  /*105d0*/  LOP3.LUT R2, R5, 0x7, RZ, 0xc0, !PT ;  /* 0x0000000705027812 */ /* 0x000fce00078ec0ff */
.L_x_6472:
[----:B------:R-:W-:Y:S05]  /*105e0*/  BSYNC B1 ;  /* 0x0000000000017941 */ /* 0x000fea0003800000 */
.L_x_6471:
[----:B------:R-:W-:Y:S01]  /*105f0*/  LEA R3, R0, 0x3b800000, 0x17 ;  /* 0x3b80000000037811 */ /* 0x000fe200078eb8ff */
[----:B------:R-:W-:-:S05]  /*10600*/  IMAD.SHL.U32 R0, R2, 0x100000, RZ ;  /* 0x0010000002007824 */ /* 0x000fca00078e00ff */
[----:B------:R-:W-:-:S07]  /*10610*/  LOP3.LUT R0, R3, R0, R4, 0xfe, !PT ;  /* 0x0000000003007212 */ /* 0x000fce00078efe04 */
.L_x_6470:
[----:B------:R-:W-:Y:S05]  /*10620*/  BSYNC B0 ;  /* 0x0000000000007941 */ /* 0x000fea0003800000 */
.L_x_6469:
[----:B------:R-:W-:-:S04]  /*10630*/  FMUL.FTZ R0, R0, 1 ;  /* 0x3f80000000007820 */ /* 0x000fc80000410000 */
[----:B-1-3--:R0:W1:Y:S01]  /*10640*/  F2F.F64.F32 R4, R0 ;  /* 0x0000000000047310 */ /* 0x00a0620000201800 */
[----:B------:R-:W-:Y:S05]  /*10650*/  BRA `(.L_x_6454) ;  /* 0x0000000400187947 */ /* 0x000fea0003800000 */
.L_x_6467:
        /* <DEDUP_REMOVED lines=21> */
.L_x_6476:
[----:B------:R-:W-:Y:S05]  /*107b0*/  BSYNC B1 ;  /* 0x0000000000017941 */ /* 0x000fea0003800000 */
.L_x_6475:
[----:B------:R-:W-:Y:S01]  /*107c0*/  LEA R3, R0, 0x37800000, 0x17 ;  /* 0x3780000000037811 */ /* 0x000fe200078eb8ff */
[----:B------:R-:W-:-:S05]  /*107d0*/  IMAD.SHL.U32 R0, R2, 0x200000, RZ ;  /* 0x0020000002007824 */ /* 0x000fca00078e00ff */
[----:B------:R-:W-:-:S07]  /*107e0*/  LOP3.LUT R0, R3, R0, R4, 0xfe, !PT ;  /* 0x0000000003007212 */ /* 0x000fce00078efe04 */
.L_x_6474:
[----:B------:R-:W-:Y:S05]  /*107f0*/  BSYNC B0 ;  /* 0x0000000000007941 */ /* 0x000fea0003800000 */
.L_x_6473:
[----:B------:R-:W-:-:S04]  /*10800*/  FMUL.FTZ R0, R0, 1 ;  /* 0x3f80000000007820 */ /* 0x000fc80000410000 */
[----:B-1-3--:R0:W1:Y:S01]  /*10810*/  F2F.F64.F32 R4, R0 ;  /* 0x0000000000047310 */ /* 0x00a0620000201800 */
[----:B------:R-:W-:Y:S05]  /*10820*/  BRA `(.L_x_6454) ;  /* 0x0000000000a47947 */ /* 0x000fea0003800000 */
.L_x_6466:
        /* <DEDUP_REMOVED lines=14> */
.L_x_6480:
[----:B------:R-:W-:Y:S05]  /*10910*/  BSYNC B0 ;  /* 0x0000000000007941 */ /* 0x000fea0003800000 */
.L_x_6479:
[----:B------:R-:W-:-:S04]  /*10920*/  FMUL.FTZ R0, R0, 1 ;  /* 0x3f80000000007820 */ /* 0x000fc80000410000 */
[----:B-1-3--:R0:W1:Y:S01]  /*10930*/  F2F.F64.F32 R4, R0 ;  /* 0x0000000000047310 */ /* 0x00a0620000201800 */
[----:B------:R-:W-:Y:S05]  /*10940*/  BRA `(.L_x_6454) ;  /* 0x00000000005c7947 */ /* 0x000fea0003800000 */
.L_x_6453:
[----:B------:R-:W-:Y:S01]  /*10950*/  MOV R2, 0x0 ;  /* 0x0000000000027802 */ /* 0x000fe20000000f00 */
[----:B------:R-:W-:Y:S01]  /*10960*/  ULDC.64 UR4, c[0x4][0x178] ;  /* 0x01005e0000047ab9 */ /* 0x000fe20000000a00 */
[----:B------:R-:W-:Y:S01]  /*10970*/  ULDC.64 UR6, c[0x4][0x58] ;  /* 0x0100160000067ab9 */ /* 0x000fe20000000a00 */
[----:B---3--:R-:W-:Y:S02]  /*10980*/  IMAD.U32 R4, RZ, RZ, UR4 ;  /* 0x00000004ff047e24 */ /* 0x008fe4000f8e00ff */
        /* <DEDUP_REMOVED lines=12> */
.L_x_6481:
[----:B------:R-:W-:Y:S01]  /*10a50*/  CS2R R4, SRZ ;  /* 0x0000000000047805 */ /* 0x000fe2000001ff00 */
[----:B------:R-:W-:Y:S06]  /*10a60*/  BRA `(.L_x_6454) ;  /* 0x0000000000147947 */ /* 0x000fec0003800000 */
.L_x_6478:
[----:B-1-3--:R-:W3:Y:S02]  /*10a70*/  LDG.E.64 R4, desc[UR36][R22.64] ;  /* 0x0000002416047981 */ /* 0x00aee4000c1e1b00 */
[----:B---3--:R-:W0:Y:S01]  /*10a80*/  I2F.F64.U64 R4, R4 ;  /* 0x0000000400047312 */ /* 0x008e220000301800 */
[----:B------:R-:W-:Y:S05]  /*10a90*/  BRA `(.L_x_6454) ;  /* 0x0000000000087947 */ /* 0x000fea0003800000 */
.L_x_6477:
[----:B---3--:R-:W1:Y:S02]  /*10aa0*/  LDG.E R4, desc[UR36][R22.64] ;  /* 0x0000002416047981 */ /* 0x008e64000c1e1900 */
[----:B-1----:R-:W0:Y:S02]  /*10ab0*/  I2F.F64.U32 R4, R4 ;  /* 0x0000000400047312 */ /* 0x002e240000201800 */
.L_x_6454:
[----:B01-3-5:R-:W0:Y:S01]  /*10ac0*/  MUFU.RCP64H R3, R5 ;  /* 0x0000000500037308 */ /* 0x02be220000001800 */
        /* <DEDUP_REMOVED lines=14> */
[----:B------:R-:W-:Y:S02]  /*10bb0*/  MOV R3, R19 ;  /* 0x0000001300037202 */ /* 0x000fe40000000f00 */
[----:B------:R-:W-:-:S07]  /*10bc0*/  MOV R14, 0x10be0 ;  /* 0x00010be0000e7802 */ /* 0x000fce0000000f00 */
[----:B------:R-:W-:Y:S05]  /*10bd0*/  CALL.REL.NOINC `($__internal_0_$__cuda_sm20_div_rn_f64_full) ;  /* 0x0000001000547944 */ /* 0x000fea0003c00000 */
[----:B------:R-:W-:-:S07]  /*10be0*/  IMAD.MOV.U32 R2, RZ, RZ, R4 ;  /* 0x000000ffff027224 */ /* 0x000fce00078e0004 */
.L_x_6483:
[----:B------:R-:W-:Y:S05]  /*10bf0*/  BSYNC B0 ;  /* 0x0000000000007941 */ /* 0x000fea0003800000 */
.L_x_6482:
        /* <DEDUP_REMOVED lines=14> */
[----:B0-----:R-:W-:Y:S01]  /*10ce0*/  STG.E.U8 desc[UR36][R16.64], R3 ;  /* 0x0000000310007986 */ /* 0x001fe2000c101124 */
[----:B------:R-:W-:Y:S05]  /*10cf0*/  EXIT ;  /* 0x000000000000794d */ /* 0x000fea0003800000 */
.L_x_6487:
[----:B------:R-:W0:Y:S02]  /*10d00*/  F2I.S64.F64.TRUNC R2, R2 ;  /* 0x0000000200027311 */ /* 0x000e24000030d900 */
[----:B0-----:R-:W-:-:S05]  /*10d10*/  IMAD.MOV.U32 R5, RZ, RZ, R2 ;  /* 0x000000ffff057224 */ /* 0x001fca00078e0002 */
[----:B------:R-:W-:Y:S01]  /*10d20*/  STG.E.U8 desc[UR36][R16.64], R5 ;  /* 0x0000000510007986 */ /* 0x000fe2000c101124 */
[----:B------:R-:W-:Y:S05]  /*10d30*/  EXIT ;  /* 0x000000000000794d */ /* 0x000fea0003800000 */
.L_x_6486:
[----:B------:R-:W-:-:S13]  /*10d40*/  ISETP.NE.AND P0, PT, R0, 0x2, PT ;  /* 0x000000020000780c */ /* 0x000fda0003f05270 */
[----:B------:R-:W-:Y:S05]  /*10d50*/  @!P0 BRA `(.L_x_6489) ;  /* 0x0000000000288947 */ /* 0x000fea0003800000 */
[----:B------:R-:W-:-:S13]  /*10d60*/  ISETP.NE.AND P0, PT, R0, 0x3, PT ;  /* 0x000000030000780c */ /* 0x000fda0003f05270 */
[----:B------:R-:W-:Y:S05]  /*10d70*/  @!P0 BRA `(.L_x_6490) ;  /* 0x0000000000148947 */ /* 0x000fea0003800000 */
[----:B------:R-:W-:-:S13]  /*10d80*/  ISETP.NE.AND P0, PT, R0, 0x4, PT ;  /* 0x000000040000780c */ /* 0x000fda0003f05270 */
[----:B------:R-:W-:Y:S05]  /*10d90*/  @P0 BRA `(.L_x_6488) ;  /* 0x0000000c00880947 */ /* 0x000fea0003800000 */
[----:B------:R-:W0:Y:S02]  /*10da0*/  F2I.S64.F64.TRUNC R2, R2 ;  /* 0x0000000200027311 */ /* 0x000e24000030d900 */
[----:B0-----:R-:W-:Y:S01]  /*10db0*/  STG.E.64 desc[UR36][R16.64], R2 ;  /* 0x0000000210007986 */ /* 0x001fe2000c101b24 */
[----:B------:R-:W-:Y:S05]  /*10dc0*/  EXIT ;  /* 0x000000000000794d */ /* 0x000fea0003800000 */
.L_x_6490:
[----:B------:R-:W0:Y:S02]  /*10dd0*/  F2I.F64.TRUNC R3, R2 ;  /* 0x0000000200037311 */ /* 0x000e24000030d100 */
[----:B0-----:R-:W-:Y:S01]  /*10de0*/  STG.E desc[UR36][R16.64], R3 ;  /* 0x0000000310007986 */ /* 0x001fe2000c101924 */
[----:B------:R-:W-:Y:S05]  /*10df0*/  EXIT ;  /* 0x000000000000794d */ /* 0x000fea0003800000 */
.L_x_6489:
[----:B------:R-:W0:Y:S02]  /*10e00*/  F2I.F64.TRUNC R3, R2 ;  /* 0x0000000200037311 */ /* 0x000e24000030d100 */
[----:B0-----:R-:W-:Y:S01]  /*10e10*/  STG.E.U16 desc[UR36][R16.64], R3 ;  /* 0x0000000310007986 */ /* 0x001fe2000c101524 */
[----:B------:R-:W-:Y:S05]  /*10e20*/  EXIT ;  /* 0x000000000000794d */ /* 0x000fea0003800000 */
.L_x_6485:
        /* <DEDUP_REMOVED lines=11> */
[----:B------:R-:W-:Y:S01]  /*10ee0*/  STG.E desc[UR36][R16.64], R3 ;  /* 0x0000000310007986 */ /* 0x000fe2000c101924 */
[----:B------:R-:W-:Y:S05]  /*10ef0*/  EXIT ;  /* 0x000000000000794d */ /* 0x000fea0003800000 */
.L_x_6492:
[----:B------:R-:W-:Y:S01]  /*10f00*/  UMOV UR4, 0xf0000000 ;  /* 0xf000000000047882 */ /* 0x000fe20000000000 */
[----:B------:R-:W-:Y:S01]  /*10f10*/  UMOV UR5, 0x380fffff ;  /* 0x380fffff00057882 */ /* 0x000fe20000000000 */
[----:B------:R-:W0:Y:S01]  /*10f20*/  F2F.F32.F64 R0, R4 ;  /* 0x0000000400007310 */ /* 0x000e220000301000 */
[----:B------:R-:W-:-:S14]  /*10f30*/  DSETP.GEU.AND P0, PT, |R4|, UR4, PT ;  /* 0x0000000404007e2a */ /* 0x000fdc000bf0e200 */
[----:B0-----:R-:W-:-:S05]  /*10f40*/  @!P0 FMUL R0, R0, 1.175494350822287508e-38 ;  /* 0x0080000000008820 */ /* 0x001fca0000400000 */
[----:B------:R-:W-:-:S05]  /*10f50*/  F2FP.F16.F32.PACK_AB R0, RZ, R0 ;  /* 0x00000000ff00723e */ /* 0x000fca00000000ff */
[----:B------:R-:W-:Y:S01]  /*10f60*/  STG.E.U16 desc[UR36][R16.64], R0 ;  /* 0x0000000010007986 */ /* 0x000fe2000c101524 */
[----:B------:R-:W-:Y:S05]  /*10f70*/  EXIT ;  /* 0x000000000000794d */ /* 0x000fea0003800000 */
.L_x_6491:
        /* <DEDUP_REMOVED lines=12> */
[----:B------:R-:W-:Y:S01]  /*11040*/  STG.E.64 desc[UR36][R16.64], R2 ;  /* 0x0000000210007986 */ /* 0x000fe2000c101b24 */
[----:B------:R-:W-:Y:S05]  /*11050*/  EXIT ;  /* 0x000000000000794d */ /* 0x000fea0003800000 */
.L_x_6494:
[----:B------:R-:W-:Y:S01]  /*11060*/  UMOV UR4, 0xf0000000 ;  /* 0xf000000000047882 */ /* 0x000fe20000000000 */
[----:B------:R-:W-:Y:S01]  /*11070*/  UMOV UR5, 0x380fffff ;  /* 0x380fffff00057882 */ /* 0x000fe20000000000 */
[----:B------:R-:W0:Y:S01]  /*11080*/  F2F.F32.F64 R0, R4 ;  /* 0x0000000400007310 */ /* 0x000e220000301000 */
[----:B------:R-:W-:-:S14]  /*11090*/  DSETP.GEU.AND P0, PT, |R4|, UR4, PT ;  /* 0x0000000404007e2a */ /* 0x000fdc000bf0e200 */
[----:B0-----:R-:W-:-:S05]  /*110a0*/  @!P0 FMUL R0, R0, 1.175494350822287508e-38 ;  /* 0x0080000000008820 */ /* 0x001fca0000400000 */
[----:B------:R-:W-:-:S04]  /*110b0*/  F2FP.F16.F32.PACK_AB R3, RZ, R0 ;  /* 0x00000000ff03723e */ /* 0x000fc800000000ff */
[----:B------:R-:W-:-:S05]  /*110c0*/  PRMT R3, R3, 0x5410, RZ ;  /* 0x0000541003037816 */ /* 0x000fca00000000ff */
[----:B------:R-:W-:Y:S01]  /*110d0*/  STG.E desc[UR36][R16.64], R3 ;  /* 0x0000000310007986 */ /* 0x000fe2000c101924 */
[----:B------:R-:W-:Y:S05]  /*110e0*/  EXIT ;  /* 0x000000000000794d */ /* 0x000fea0003800000 */
.L_x_6493:
[----:B------:R-:W-:Y:S01]  /*110f0*/  STG.E.64 desc[UR36][R16.64], R4 ;  /* 0x0000000410007986 */ /* 0x000fe2000c101b24 */
[----:B------:R-:W-:Y:S05]  /*11100*/  EXIT ;  /* 0x000000000000794d */ /* 0x000fea0003800000 */
.L_x_6484:
        /* <DEDUP_REMOVED lines=10> */
[----:B------:R-:W-:Y:S01]  /*111b0*/  STG.E.U8 desc[UR36][R16.64], R3 ;  /* 0x0000000310007986 */ /* 0x000fe2000c101124 */
[----:B------:R-:W-:Y:S05]  /*111c0*/  EXIT ;  /* 0x000000000000794d */ /* 0x000fea0003800000 */
.L_x_6497:
[----:B------:R-:W-:-:S05]  /*111d0*/  CS2R R6, SRZ ;  /* 0x0000000000067805 */ /* 0x000fca000001ff00 */
[----:B------:R-:W-:Y:S01]  /*111e0*/  STG.E.128 desc[UR36][R16.64], R4 ;  /* 0x0000000410007986 */ /* 0x000fe2000c101d24 */
[----:B------:R-:W-:Y:S05]  /*111f0*/  EXIT ;  /* 0x000000000000794d */ /* 0x000fea0003800000 */
.L_x_6496:
        /* <DEDUP_REMOVED lines=25> */
.L_x_6501:
[----:B------:R-:W-:Y:S05]  /*11390*/  BSYNC B0 ;  /* 0x0000000000007941 */ /* 0x000fea0003800000 */
.L_x_6500:
[----:B------:R-:W-:-:S05]  /*113a0*/  LOP3.LUT R3, R0, R3, RZ, 0xfc, !PT ;  /* 0x0000000300037212 */ /* 0x000fca00078efcff */
[----:B------:R-:W-:Y:S01]  /*113b0*/  STG.E.U8 desc[UR36][R16.64], R3 ;  /* 0x0000000310007986 */ /* 0x000fe2000c101124 */
[----:B------:R-:W-:Y:S05]  /*113c0*/  EXIT ;  /* 0x000000000000794d */ /* 0x000fea0003800000 */
.L_x_6499:
        /* <DEDUP_REMOVED lines=17> */
.L_x_6503:
[----:B------:R-:W-:Y:S01]  /*114e0*/  IMAD.MOV.U32 R0, RZ, RZ, 0x7f ;  /* 0x0000007fff007424 */ /* 0x000fe200078e00ff */
[----:B------:R-:W-:-:S04]  /*114f0*/  ISETP.GT.U32.AND P0, PT, R2, 0x7f800000, PT ;  /* 0x7f8000000200780c */ /* 0x000fc80003f04070 */
[----:B------:R-:W-:-:S09]  /*11500*/  SEL R0, R0, 0x7c, P0 ;  /* 0x0000007c00007807 */ /* 0x000fd20000000000 */
.L_x_6504:
[----:B------:R-:W-:Y:S05]  /*11510*/  BSYNC B0 ;  /* 0x0000000000007941 */ /* 0x000fea0003800000 */
.L_x_6502:
[----:B------:R-:W-:-:S04]  /*11520*/  LOP3.LUT R2, R3, 0x80000000, RZ, 0xc0, !PT ;  /* 0x8000000003027812 */ /* 0x000fc800078ec0ff */
[----:B------:R-:W-:-:S04]  /*11530*/  SHF.R.U32.HI R3, RZ, 0x18, R2 ;  /* 0x00000018ff037819 */ /* 0x000fc80000011602 */
[----:B------:R-:W-:-:S05]  /*11540*/  LOP3.LUT R3, R0, R3, RZ, 0xfc, !PT ;  /* 0x0000000300037212 */ /* 0x000fca00078efcff */
[----:B------:R-:W-:Y:S01]  /*11550*/  STG.E.U8 desc[UR36][R16.64], R3 ;  /* 0x0000000310007986 */ /* 0x000fe2000c101124 */
[----:B------:R-:W-:Y:S05]  /*11560*/  EXIT ;  /* 0x000000000000794d */ /* 0x000fea0003800000 */
.L_x_6498:
[----:B------:R-:W-:Y:S01]  /*11570*/  UMOV UR4, 0xf0000000 ;  /* 0xf000000000047882 */ /* 0x000fe20000000000 */
[----:B------:R-:W-:Y:S01]  /*11580*/  UMOV UR5, 0x380fffff ;  /* 0x380fffff00057882 */ /* 0x000fe20000000000 */
[----:B------:R-:W0:Y:S01]  /*11590*/  F2F.F32.F64 R0, R4 ;  /* 0x0000000400007310 */ /* 0x000e220000301000 */
[----:B------:R-:W-:-:S14]  /*115a0*/  DSETP.GEU.AND P0, PT, |R4|, UR4, PT ;  /* 0x0000000404007e2a */ /* 0x000fdc000bf0e200 */
[----:B0-----:R-:W-:-:S05]  /*115b0*/  @!P0 FMUL R0, R0, 1.175494350822287508e-38 ;  /* 0x0080000000008820 */ /* 0x001fca0000400000 */
[----:B------:R-:W-:-:S05]  /*115c0*/  F2FP.BF16.F32.PACK_AB R0, RZ, R0 ;  /* 0x00000000ff00723e */ /* 0x000fca00000010ff */
[----:B------:R-:W-:Y:S01]  /*115d0*/  STG.E.U16 desc[UR36][R16.64], R0 ;  /* 0x0000000010007986 */ /* 0x000fe2000c101524 */
[----:B------:R-:W-:Y:S05]  /*115e0*/  EXIT ;  /* 0x000000000000794d */ /* 0x000fea0003800000 */
.L_x_6495:
        /* <DEDUP_REMOVED lines=9> */
[----:B0-----:R-:W-:Y:S01]  /*11680*/  STG.E.U16 desc[UR36][R16.64], R3 ;  /* 0x0000000310007986 */ /* 0x001fe2000c101524 */
[----:B------:R-:W-:Y:S05]  /*11690*/  EXIT ;  /* 0x000000000000794d */ /* 0x000fea0003800000 */
.L_x_6507:
        /* <DEDUP_REMOVED lines=21> */
.L_x_6510:
[----:B------:R-:W-:-:S04]  /*117f0*/  LOP3.LUT R2, R3, 0x80000000, RZ, 0xc0, !PT ;  /* 0x8000000003027812 */ /* 0x000fc800078ec0ff */
[----:B------:R-:W-:-:S04]  /*11800*/  SHF.R.U32.HI R3, RZ, 0x18, R2 ;  /* 0x00000018ff037819 */ /* 0x000fc80000011602 */
[----:B------:R-:W-:-:S04]  /*11810*/  LOP3.LUT R0, R0, R3, RZ, 0xfc, !PT ;  /* 0x0000000300007212 */ /* 0x000fc800078efcff */
[----:B------:R-:W-:-:S07]  /*11820*/  PRMT R8, R0, 0x7610, R8 ;  /* 0x0000761000087816 */ /* 0x000fce0000000008 */
.L_x_6509:
[----:B------:R-:W-:Y:S05]  /*11830*/  BSYNC B0 ;  /* 0x0000000000007941 */ /* 0x000fea0003800000 */
.L_x_6508:
[----:B------:R-:W-:Y:S01]  /*11840*/  STG.E.U8 desc[UR36][R16.64], R8 ;  /* 0x0000000810007986 */ /* 0x000fe2000c101124 */
[----:B------:R-:W-:Y:S05]  /*11850*/  EXIT ;  /* 0x000000000000794d */ /* 0x000fea0003800000 */
.L_x_6506:
        /* <DEDUP_REMOVED lines=21> */
.L_x_6513:
[----:B------:R-:W-:-:S04]  /*119b0*/  LOP3.LUT R2, R3, 0x80000000, RZ, 0xc0, !PT ;  /* 0x8000000003027812 */ /* 0x000fc800078ec0ff */
[----:B------:R-:W-:-:S04]  /*119c0*/  SHF.R.U32.HI R3, RZ, 0x18, R2 ;  /* 0x00000018ff037819 */ /* 0x000fc80000011602 */
[----:B------:R-:W-:-:S04]  /*119d0*/  LOP3.LUT R0, R0, R3, RZ, 0xfc, !PT ;  /* 0x0000000300007212 */ /* 0x000fc800078efcff */
[----:B------:R-:W-:-:S07]  /*119e0*/  PRMT R8, R0, 0x7610, R8 ;  /* 0x0000761000087816 */ /* 0x000fce0000000008 */
.L_x_6512:
[----:B------:R-:W-:Y:S05]  /*119f0*/  BSYNC B0 ;  /* 0x0000000000007941 */ /* 0x000fea0003800000 */
.L_x_6511:
[----:B------:R-:W-:Y:S01]  /*11a00*/  STG.E.U8 desc[UR36][R16.64], R8 ;  /* 0x0000000810007986 */ /* 0x000fe2000c101124 */
[----:B------:R-:W-:Y:S05]  /*11a10*/  EXIT ;  /* 0x000000000000794d */ /* 0x000fea0003800000 */
.L_x_6505:
        /* <DEDUP_REMOVED lines=26> */
.L_x_6488:
        /* <DEDUP_REMOVED lines=16> */
.L_x_6516:
[----:B------:R-:W-:Y:S05]  /*11cc0*/  EXIT ;  /* 0x000000000000794d */ /* 0x000fea0003800000 */
.L_x_6515:
[----:B------:R-:W0:Y:S02]  /*11cd0*/  F2I.U64.F64.TRUNC R2, R2 ;  /* 0x0000000200027311 */ /* 0x000e24000030d800 */
[----:B0-----:R-:W-:Y:S01]  /*11ce0*/  STG.E.64 desc[UR36][R16.64], R2 ;  /* 0x0000000210007986 */ /* 0x001fe2000c101b24 */
[----:B------:R-:W-:Y:S05]  /*11cf0*/  EXIT ;  /* 0x000000000000794d */ /* 0x000fea0003800000 */
.L_x_6514:
[----:B------:R-:W0:Y:S02]  /*11d00*/  F2I.U32.F64.TRUNC R3, R2 ;  /* 0x0000000200037311 */ /* 0x000e24000030d000 */
[----:B0-----:R-:W-:Y:S01]  /*11d10*/  STG.E desc[UR36][R16.64], R3 ;  /* 0x0000000310007986 */ /* 0x001fe2000c101924 */
[----:B------:R-:W-:Y:S05]  /*11d20*/  EXIT ;  /* 0x000000000000794d */ /* 0x000fea0003800000 */
        .weak           $__internal_0_$__cuda_sm20_div_rn_f64_full
        .type           $__internal_0_$__cuda_sm20_div_rn_f64_full,@function
        .size           $__internal_0_$__cuda_sm20_div_rn_f64_full,(.L_x_22697 - $__internal_0_$__cuda_sm20_div_rn_f64_full)
$__internal_0_$__cuda_sm20_div_rn_f64_full:
[C---:B------:R-:W-:Y:S01]  /*11d30*/  FSETP.GEU.AND P0, PT, |R5|.reuse, 1.469367938527859385e-39, PT ;  /* 0x001000000500780b */ /* 0x040fe20003f0e200 */
[----:B------:R-:W-:Y:S01]  /*11d40*/  IMAD.MOV.U32 R8, RZ, RZ, 0x1 ;  /* 0x00000001ff087424 */ /* 0x000fe200078e00ff */
[----:B------:R-:W-:Y:S01]  /*11d50*/  LOP3.LUT R26, R5, 0x800fffff, RZ, 0xc0, !PT ;  /* 0x800fffff051a7812 */ /* 0x000fe200078ec0ff */
[----:B------:R-:W-:Y:S01]  /*11d60*/  IMAD.MOV.U32 R6, RZ, RZ, R18 ;  /* 0x000000ffff067224 */ /* 0x000fe200078e0012 */
[----:B------:R-:W-:Y:S01]  /*11d70*/  MOV R7, R3 ;  /* 0x0000000300077202 */ /* 0x000fe20000000f00 */
[----:B------:R-:W-:Y:S01]  /*11d80*/  BSSY B1, `(.L_x_6517) ;  /* 0x0000054000017945 */ /* 0x000fe20003800000 */
[----:B------:R-:W-:Y:S01]  /*11d90*/  LOP3.LUT R27, R26, 0x3ff00000, RZ, 0xfc, !PT ;  /* 0x3ff000001a1b7812 */ /* 0x000fe200078efcff */
[----:B------:R-:W-:Y:S01]  /*11da0*/  IMAD.MOV.U32 R26, RZ, RZ, R4 ;  /* 0x000000ffff1a7224 */ /* 0x000fe200078e0004 */
[C---:B------:R-:W-:Y:S01]  /*11db0*/  FSETP.GEU.AND P2, PT, |R7|.reuse, 1.469367938527859385e-39, PT ;  /* 0x001000000700780b */ /* 0x040fe20003f4e200 */
[----:B------:R-:W-:Y:S01]  /*11dc0*/  IMAD.MOV.U32 R24, RZ, RZ, R6 ;  /* 0x000000ffff187224 */ /* 0x000fe200078e0006 */
[----:B------:R-:W-:-:S02]  /*11dd0*/  LOP3.LUT R3, R7, 0x7ff00000, RZ, 0xc0, !PT ;  /* 0x7ff0000007037812 */ /* 0x000fc400078ec0ff */
[----:B------:R-:W-:Y:S01]  /*11de0*/  LOP3.LUT R18, R5, 0x7ff00000, RZ, 0xc0, !PT ;  /* 0x7ff0000005127812 */ /* 0x000fe200078ec0ff */
[----:B------:R-:W-:Y:S02]  /*11df0*/  @!P0 DMUL R26, R4, 8.98846567431157953865e+307 ;  /* 0x7fe00000041a8828 */ /* 0x000fe40000000000 */
[----:B------:R-:W-:Y:S01]  /*11e00*/  IMAD.MOV.U32 R15, RZ, RZ, R3 ;  /* 0x000000ffff0f7224 */ /* 0x000fe200078e0003 */
[----:B------:R-:W-:-:S03]  /*11e10*/  ISETP.GE.U32.AND P1, PT, R3, R18, PT ;  /* 0x000000120300720c */ /* 0x000fc60003f26070 */
[----:B------:R-:W0:Y:S02]  /*11e20*/  MUFU.RCP64H R9, R27 ;  /* 0x0000001b00097308 */ /* 0x000e240000001800 */
[----:B------:R-:W-:Y:S02]  /*11e30*/  @!P2 LOP3.LUT R0, R5, 0x7ff00000, RZ, 0xc0, !PT ;  /* 0x7ff000000500a812 */ /* 0x000fe400078ec0ff */
[----:B------:R-:W-:Y:S02]  /*11e40*/  @!P0 LOP3.LUT R18, R27, 0x7ff00000, RZ, 0xc0, !PT ;  /* 0x7ff000001b128812 */ /* 0x000fe400078ec0ff */
[----:B------:R-:W-:Y:S01]  /*11e50*/  @!P2 ISETP.GE.U32.AND P3, PT, R3, R0, PT ;  /* 0x000000000300a20c */ /* 0x000fe20003f66070 */
[----:B------:R-:W-:Y:S02]  /*11e60*/  IMAD.MOV.U32 R0, RZ, RZ, 0x1ca00000 ;  /* 0x1ca00000ff007424 */ /* 0x000fe400078e00ff */
[----:B------:R-:W-:-:S03]  /*11e70*/  VIADD R21, R18, 0xffffffff ;  /* 0xffffffff12157836 */ /* 0x000fc60000000000 */
[----:B------:R-:W-:-:S04]  /*11e80*/  SEL R25, R0, 0x63400000, !P1 ;  /* 0x6340000000197807 */ /* 0x000fc80004800000 */
[----:B------:R-:W-:Y:S01]  /*11e90*/  LOP3.LUT R25, R25, 0x800fffff, R7, 0xf8, !PT ;  /* 0x800fffff19197812 */ /* 0x000fe200078ef807 */
[----:B0-----:R-:W-:-:S08]  /*11ea0*/  DFMA R10, R8, -R26, 1 ;  /* 0x3ff00000080a742b */ /* 0x001fd0000000081a */
[----:B------:R-:W-:-:S08]  /*11eb0*/  DFMA R10, R10, R10, R10 ;  /* 0x0000000a0a0a722b */ /* 0x000fd0000000000a */
[----:B------:R-:W-:Y:S01]  /*11ec0*/  DFMA R10, R8, R10, R8 ;  /* 0x0000000a080a722b */ /* 0x000fe20000000008 */
[----:B------:R-:W-:-:S04]  /*11ed0*/  @!P2 SEL R9, R0, 0x63400000, !P3 ;  /* 0x634000000009a807 */ /* 0x000fc80005800000 */
[----:B------:R-:W-:-:S03]  /*11ee0*/  @!P2 LOP3.LUT R12, R9, 0x80000000, R7, 0xf8, !PT ;  /* 0x80000000090ca812 */ /* 0x000fc600078ef807 */
[----:B------:R-:W-:Y:S01]  /*11ef0*/  DFMA R8, R10, -R26, 1 ;  /* 0x3ff000000a08742b */ /* 0x000fe2000000081a */
[----:B------:R-:W-:Y:S01]  /*11f00*/  @!P2 LOP3.LUT R13, R12, 0x100000, RZ, 0xfc, !PT ;  /* 0x001000000c0da812 */ /* 0x000fe200078efcff */
[----:B------:R-:W-:-:S06]  /*11f10*/  @!P2 IMAD.MOV.U32 R12, RZ, RZ, RZ ;  /* 0x000000ffff0ca224 */ /* 0x000fcc00078e00ff */
[----:B------:R-:W-:Y:S02]  /*11f20*/  DFMA R8, R10, R8, R10 ;  /* 0x000000080a08722b */ /* 0x000fe4000000000a */
[----:B------:R-:W-:-:S08]  /*11f30*/  @!P2 DFMA R24, R24, 2, -R12 ;  /* 0x400000001818a82b */ /* 0x000fd0000000080c */
[----:B------:R-:W-:Y:S02]  /*11f40*/  DMUL R10, R8, R24 ;  /* 0x00000018080a7228 */ /* 0x000fe40000000000 */
[----:B------:R-:W-:-:S05]  /*11f50*/  @!P2 LOP3.LUT R15, R25, 0x7ff00000, RZ, 0xc0, !PT ;  /* 0x7ff00000190fa812 */ /* 0x000fca00078ec0ff */
[----:B------:R-:W-:Y:S01]  /*11f60*/  VIADD R20, R15, 0xffffffff ;  /* 0xffffffff0f147836 */ /* 0x000fe20000000000 */
[----:B------:R-:W-:-:S04]  /*11f70*/  DFMA R12, R10, -R26, R24 ;  /* 0x8000001a0a0c722b */ /* 0x000fc80000000018 */
[----:B------:R-:W-:-:S04]  /*11f80*/  ISETP.GT.U32.AND P0, PT, R20, 0x7feffffe, PT ;  /* 0x7feffffe1400780c */ /* 0x000fc80003f04070 */
[----:B------:R-:W-:Y:S01]  /*11f90*/  ISETP.GT.U32.OR P0, PT, R21, 0x7feffffe, P0 ;  /* 0x7feffffe1500780c */ /* 0x000fe20000704470 */
[----:B------:R-:W-:-:S12]  /*11fa0*/  DFMA R12, R8, R12, R10 ;  /* 0x0000000c080c722b */ /* 0x000fd8000000000a */
[----:B------:R-:W-:Y:S05]  /*11fb0*/  @P0 BRA `(.L_x_6518) ;  /* 0x00000000006c0947 */ /* 0x000fea0003800000 */
[----:B------:R-:W-:-:S04]  /*11fc0*/  LOP3.LUT R8, R5, 0x7ff00000, RZ, 0xc0, !PT ;  /* 0x7ff0000005087812 */ /* 0x000fc800078ec0ff */
[CC--:B------:R-:W-:Y:S02]  /*11fd0*/  VIADDMNMX R6, R3.reuse, -R8.reuse, 0xb9600000, !PT ;  /* 0xb960000003067446 */ /* 0x0c0fe40007800908 */
[----:B------:R-:W-:Y:S02]  /*11fe0*/  ISETP.GE.U32.AND P0, PT, R3, R8, PT ;  /* 0x000000080300720c */ /* 0x000fe40003f06070 */
[----:B------:R-:W-:Y:S02]  /*11ff0*/  VIMNMX R6, R6, 0x46a00000, PT ;  /* 0x46a0000006067848 */ /* 0x000fe40003fe0100 */
[----:B------:R-:W-:-:S05]  /*12000*/  SEL R3, R0, 0x63400000, !P0 ;  /* 0x6340000000037807 */ /* 0x000fca0004000000 */
[----:B------:R-:W-:Y:S02]  /*12010*/  IMAD.IADD R0, R6, 0x1, -R3 ;  /* 0x0000000106007824 */ /* 0x000fe400078e0a03 */
[----:B------:R-:W-:Y:S02]  /*12020*/  IMAD.MOV.U32 R6, RZ, RZ, RZ ;  /* 0x000000ffff067224 */ /* 0x000fe400078e00ff */
[----:B------:R-:W-:-:S06]  /*12030*/  VIADD R7, R0, 0x7fe00000 ;  /* 0x7fe0000000077836 */ /* 0x000fcc0000000000 */
[----:B------:R-:W-:-:S10]  /*12040*/  DMUL R8, R12, R6 ;  /* 0x000000060c087228 */ /* 0x000fd40000000000 */
[----:B------:R-:W-:-:S13]  /*12050*/  FSETP.GTU.AND P0, PT, |R9|, 1.469367938527859385e-39, PT ;  /* 0x001000000900780b */ /* 0x000fda0003f0c200 */
[----:B------:R-:W-:Y:S05]  /*12060*/  @P0 BRA `(.L_x_6519) ;  /* 0x0000000000940947 */ /* 0x000fea0003800000 */
[----:B------:R-:W-:Y:S01]  /*12070*/  DFMA R24, R12, -R26, R24 ;  /* 0x8000001a0c18722b */ /* 0x000fe20000000018 */
[----:B------:R-:W-:-:S09]  /*12080*/  IMAD.MOV.U32 R6, RZ, RZ, RZ ;  /* 0x000000ffff067224 */ /* 0x000fd200078e00ff */
[C---:B------:R-:W-:Y:S02]  /*12090*/  FSETP.NEU.AND P0, PT, R25.reuse, RZ, PT ;  /* 0x000000ff1900720b */ /* 0x040fe40003f0d000 */
[----:B------:R-:W-:-:S04]  /*120a0*/  LOP3.LUT R3, R25, 0x80000000, R5, 0x48, !PT ;  /* 0x8000000019037812 */ /* 0x000fc800078e4805 */
[----:B------:R-:W-:-:S07]  /*120b0*/  LOP3.LUT R7, R3, R7, RZ, 0xfc, !PT ;  /* 0x0000000703077212 */ /* 0x000fce00078efcff */
[----:B------:R-:W-:Y:S05]  /*120c0*/  @!P0 BRA `(.L_x_6519) ;  /* 0x00000000007c8947 */ /* 0x000fea0003800000 */
[----:B------:R-:W-:Y:S01]  /*120d0*/  IMAD.MOV R5, RZ, RZ, -R0 ;  /* 0x000000ffff057224 */ /* 0x000fe200078e0a00 */
[----:B------:R-:W-:Y:S01]  /*120e0*/  DMUL.RP R6, R12, R6 ;  /* 0x000000060c067228 */ /* 0x000fe20000008000 */
[----:B------:R-:W-:-:S06]  /*120f0*/  IMAD.MOV.U32 R4, RZ, RZ, RZ ;  /* 0x000000ffff047224 */ /* 0x000fcc00078e00ff */
[----:B------:R-:W-:-:S03]  /*12100*/  DFMA R4, R8, -R4, R12 ;  /* 0x800000040804722b */ /* 0x000fc6000000000c */
[----:B------:R-:W-:-:S03]  /*12110*/  LOP3.LUT R3, R7, R3, RZ, 0x3c, !PT ;  /* 0x0000000307037212 */ /* 0x000fc600078e3cff */
[----:B------:R-:W-:-:S04]  /*12120*/  IADD3 R4, -R0, -0x43300000, RZ ;  /* 0xbcd0000000047810 */ /* 0x000fc80007ffe1ff */
[----:B------:R-:W-:-:S04]  /*12130*/  FSETP.NEU.AND P0, PT, |R5|, R4, PT ;  /* 0x000000040500720b */ /* 0x000fc80003f0d200 */
[----:B------:R-:W-:Y:S02]  /*12140*/  FSEL R8, R6, R8, !P0 ;  /* 0x0000000806087208 */ /* 0x000fe40004000000 */
[----:B------:R-:W-:Y:S01]  /*12150*/  FSEL R9, R3, R9, !P0 ;  /* 0x0000000903097208 */ /* 0x000fe20004000000 */
[----:B------:R-:W-:Y:S06]  /*12160*/  BRA `(.L_x_6519) ;  /* 0x0000000000547947 */ /* 0x000fec0003800000 */
.L_x_6518:
[----:B------:R-:W-:-:S14]  /*12170*/  DSETP.NAN.AND P0, PT, R6, R6, PT ;  /* 0x000000060600722a */ /* 0x000fdc0003f08000 */
[----:B------:R-:W-:Y:S05]  /*12180*/  @P0 BRA `(.L_x_6520) ;  /* 0x0000000000440947 */ /* 0x000fea0003800000 */
[----:B------:R-:W-:-:S14]  /*12190*/  DSETP.NAN.AND P0, PT, R4, R4, PT ;  /* 0x000000040400722a */ /* 0x000fdc0003f08000 */
[----:B------:R-:W-:Y:S05]  /*121a0*/  @P0 BRA `(.L_x_6521) ;  /* 0x0000000000300947 */ /* 0x000fea0003800000 */
[----:B------:R-:W-:Y:S01]  /*121b0*/  ISETP.NE.AND P0, PT, R15, R18, PT ;  /* 0x000000120f00720c */ /* 0x000fe20003f05270 */
[----:B------:R-:W-:Y:S02]  /*121c0*/  IMAD.MOV.U32 R8, RZ, RZ, 0x0 ;  /* 0x00000000ff087424 */ /* 0x000fe400078e00ff */
[----:B------:R-:W-:-:S10]  /*121d0*/  IMAD.MOV.U32 R9, RZ, RZ, -0x80000 ;  /* 0xfff80000ff097424 */ /* 0x000fd400078e00ff */
[----:B------:R-:W-:Y:S05]  /*121e0*/  @!P0 BRA `(.L_x_6519) ;  /* 0x0000000000348947 */ /* 0x000fea0003800000 */
[----:B------:R-:W-:Y:S02]  /*121f0*/  ISETP.NE.AND P0, PT, R15, 0x7ff00000, PT ;  /* 0x7ff000000f00780c */ /* 0x000fe40003f05270 */
[----:B------:R-:W-:Y:S02]  /*12200*/  LOP3.LUT R9, R7, 0x80000000, R5, 0x48, !PT ;  /* 0x8000000007097812 */ /* 0x000fe400078e4805 */
[----:B------:R-:W-:-:S13]  /*12210*/  ISETP.EQ.OR P0, PT, R18, RZ, !P0 ;  /* 0x000000ff1200720c */ /* 0x000fda0004702670 */
[----:B------:R-:W-:Y:S01]  /*12220*/  @P0 LOP3.LUT R0, R9, 0x7ff00000, RZ, 0xfc, !PT ;  /* 0x7ff0000009000812 */ /* 0x000fe200078efcff */
[----:B------:R-:W-:Y:S02]  /*12230*/  @!P0 IMAD.MOV.U32 R8, RZ, RZ, RZ ;  /* 0x000000ffff088224 */ /* 0x000fe400078e00ff */
[----:B------:R-:W-:Y:S02]  /*12240*/  @P0 IMAD.MOV.U32 R8, RZ, RZ, RZ ;  /* 0x000000ffff080224 */ /* 0x000fe400078e00ff */
[----:B------:R-:W-:Y:S01]  /*12250*/  @P0 IMAD.MOV.U32 R9, RZ, RZ, R0 ;  /* 0x000000ffff090224 */ /* 0x000fe200078e0000 */
[----:B------:R-:W-:Y:S06]  /*12260*/  BRA `(.L_x_6519) ;  /* 0x0000000000147947 */ /* 0x000fec0003800000 */
.L_x_6521:
[----:B------:R-:W-:Y:S01]  /*12270*/  LOP3.LUT R9, R5, 0x80000, RZ, 0xfc, !PT ;  /* 0x0008000005097812 */ /* 0x000fe200078efcff */
[----:B------:R-:W-:Y:S01]  /*12280*/  IMAD.MOV.U32 R8, RZ, RZ, R4 ;  /* 0x000000ffff087224 */ /* 0x000fe200078e0004 */
[----:B------:R-:W-:Y:S06]  /*12290*/  BRA `(.L_x_6519) ;  /* 0x0000000000087947 */ /* 0x000fec0003800000 */
.L_x_6520:
[----:B------:R-:W-:Y:S01]  /*122a0*/  LOP3.LUT R9, R7, 0x80000, RZ, 0xfc, !PT ;  /* 0x0008000007097812 */ /* 0x000fe200078efcff */
[----:B------:R-:W-:-:S07]  /*122b0*/  IMAD.MOV.U32 R8, RZ, RZ, R6 ;  /* 0x000000ffff087224 */ /* 0x000fce00078e0006 */
.L_x_6519:
[----:B------:R-:W-:Y:S05]  /*122c0*/  BSYNC B1 ;  /* 0x0000000000017941 */ /* 0x000fea0003800000 */
.L_x_6517:
[----:B------:R-:W-:Y:S02]  /*122d0*/  IMAD.MOV.U32 R15, RZ, RZ, 0x0 ;  /* 0x00000000ff0f7424 */ /* 0x000fe400078e00ff */
[----:B------:R-:W-:Y:S02]  /*122e0*/  IMAD.MOV.U32 R4, RZ, RZ, R8 ;  /* 0x000000ffff047224 */ /* 0x000fe400078e0008 */
[----:B------:R-:W-:Y:S01]  /*122f0*/  IMAD.MOV.U32 R3, RZ, RZ, R9 ;  /* 0x000000ffff037224 */ /* 0x000fe200078e0009 */
[----:B------:R-:W-:Y:S06]  /*12300*/  RET.REL.NODEC R14 `(_ZN2at6native18elementwise_kernelILi128ELi4EZNS0_15gpu_kernel_implINS0_13BinaryFunctorIdddZZZNS0_15binary_internal21div_trunc_kernel_cudaERNS_18TensorIteratorBaseEENKUlvE1_clEvENKUlvE_clEvEUlddE_EEEEvS6_RKT_EUliE_EEviT1_) ;  /* 0xfffffedc0e3c7950 */ /* 0x000fec0003c3ffff */
.L_x_6522:
        /* <DEDUP_REMOVED lines=15> */
.L_x_22697:


//--------------------- .text._ZN2at6native27unrolled_elementwise_kernelINS0_13BinaryFunctorIdddZZZNS0_15binary_internal21div_trunc_kernel_cudaERNS_18TensorIteratorBaseEENKUlvE1_clEvENKUlvE_clEvEUlddE_EESt5arrayIPcLm3EELi4E23TrivialOffsetCalculatorILi2EjESD_ILi1EjENS0_6memory12LoadWithCastILi2EEENSG_13StoreWithCastILi1EEEEEviT_T0_T2_T3_T4_T5_ --------------------------
	.section	.text._ZN2at6native27unrolled_elementwise_kernelINS0_13BinaryFunctorIdddZZZNS0_15binary_internal21div_trunc_kernel_cudaERNS_18TensorIteratorBaseEENKUlvE1_clEvENKUlvE_clEvEUlddE_EESt5arrayIPcLm3EELi4E23TrivialOffsetCalculatorILi2EjESD_ILi1EjENS0_6memory12LoadWithCastILi2EEENSG_13StoreWithCastILi1EEEEEviT_T0_T2_T3_T4_T5_,"ax",@progbits
	.align	128
        .global         _ZN2at6native27unrolled_elementwise_kernelINS0_13BinaryFunctorIdddZZZNS0_15binary_internal21div_trunc_kernel_cudaERNS_18TensorIteratorBaseEENKUlvE1_clEvENKUlvE_clEvEUlddE_EESt5arrayIPcLm3EELi4E23TrivialOffsetCalculatorILi2EjESD_ILi1EjENS0_6memory12LoadWithCastILi2EEENSG_13StoreWithCastILi1EEEEEviT_T0_T2_T3_T4_T5_
        .type           _ZN2at6native27unrolled_elementwise_kernelINS0_13BinaryFunctorIdddZZZNS0_15binary_internal21div_trunc_kernel_cudaERNS_18TensorIteratorBaseEENKUlvE1_clEvENKUlvE_clEvEUlddE_EESt5arrayIPcLm3EELi4E23TrivialOffsetCalculatorILi2EjESD_ILi1EjENS0_6memory12LoadWithCastILi2EEENSG_13StoreWithCastILi1EEEEEviT_T0_T2_T3_T4_T5_,@function
        .size           _ZN2at6native27unrolled_elementwise_kernelINS0_13BinaryFunctorIdddZZZNS0_15binary_internal21div_trunc_kernel_cudaERNS_18TensorIteratorBaseEENKUlvE1_clEvENKUlvE_clEvEUlddE_EESt5arrayIPcLm3EELi4E23TrivialOffsetCalculatorILi2EjESD_ILi1EjENS0_6memory12LoadWithCastILi2EEENSG_13StoreWithCastILi1EEEEEviT_T0_T2_T3_T4_T5_,(.L_x_22698 - _ZN2at6native27unrolled_elementwise_kernelINS0_13BinaryFunctorIdddZZZNS0_15binary_internal21div_trunc_kernel_cudaERNS_18TensorIteratorBaseEENKUlvE1_clEvENKUlvE_clEvEUlddE_EESt5arrayIPcLm3EELi4E23TrivialOffsetCalculatorILi2EjESD_ILi1EjENS0_6memory12LoadWithCastILi2EEENSG_13StoreWithCastILi1EEEEEviT_T0_T2_T3_T4_T5_)
        .other          _ZN2at6native27unrolled_elementwise_kernelINS0_13BinaryFunctorIdddZZZNS0_15binary_internal21div_trunc_kernel_cudaERNS_18TensorIteratorBaseEENKUlvE1_clEvENKUlvE_clEvEUlddE_EESt5arrayIPcLm3EELi4E23TrivialOffsetCalculatorILi2EjESD_ILi1EjENS0_6memory12LoadWithCastILi2EEENSG_13StoreWithCastILi1EEEEEviT_T0_T2_T3_T4_T5_,@"STO_CUDA_ENTRY STV_DEFAULT"
_ZN2at6native27unrolled_elementwise_kernelINS0_13BinaryFunctorIdddZZZNS0_15binary_internal21div_trunc_kernel_cudaERNS_18TensorIteratorBaseEENKUlvE1_clEvENKUlvE_clEvEUlddE_EESt5arrayIPcLm3EELi4E23TrivialOffsetCalculatorILi2EjESD_ILi1EjENS0_6memory12LoadWithCastILi2EEENSG_13StoreWithCastILi1EEEEEviT_T0_T2_T3_T4_T5_:
.text._ZN2at6native27unrolled_elementwise_kernelINS0_13BinaryFunctorIdddZZZNS0_15binary_internal21div_trunc_kernel_cudaERNS_18TensorIteratorBaseEENKUlvE1_clEvENKUlvE_clEvEUlddE_EESt5arrayIPcLm3EELi4E23TrivialOffsetCalculatorILi2EjESD_ILi1EjENS0_6memory12LoadWithCastILi2EEENSG_13StoreWithCastILi1EEEEEviT_T0_T2_T3_T4_T5_:
[----:B------:R-:W0:Y:S01]  /*0000*/  LDC R1, c[0x0][0x28] ;  /* 0x00000a00ff017b82 */ /* 0x000e220000000800 */
[----:B------:R-:W1:Y:S07]  /*0010*/  S2R R32, SR_CTAID.X ;  /* 0x0000000000207919 */ /* 0x000e6e0000002500 */
[----:B------:R-:W1:Y:S01]  /*0020*/  LDC R3, c[0x0][0x210] ;  /* 0x00008400ff037b82 */ /* 0x000e620000000800 */
[----:B------:R-:W-:Y:S01]  /*0030*/  ULDC.64 UR36, c[0x0][0x208] ;  /* 0x0000820000247ab9 */ /* 0x000fe20000000a00 */
[----:B------:R-:W-:Y:S01]  /*0040*/  BSSY B6, `(.L_x_6523) ;  /* 0x00001f2000067945 */ /* 0x000fe20003800000 */
[----:B------:R-:W2:Y:S01]  /*0050*/  S2R R37, SR_TID.X ;  /* 0x0000000000257919 */ /* 0x000ea20000002100 */
[----:B------:R-:W-:-:S02]  /*0060*/  CS2R R28, SRZ ;  /* 0x00000000001c7805 */ /* 0x000fc4000001ff00 */
[----:B------:R-:W-:Y:S02]  /*0070*/  CS2R R34, SRZ ;  /* 0x0000000000227805 */ /* 0x000fe4000001ff00 */
[----:B------:R-:W-:Y:S01]  /*0080*/  CS2R R26, SRZ ;  /* 0x00000000001a7805 */ /* 0x000fe2000001ff00 */
        /* <DEDUP_REMOVED lines=25> */
.L_x_6528:
[----:B------:R-:W2:Y:S02]  /*0220*/  LDG.E.U8 R4, desc[UR36][R4.64] ;  /* 0x0000002404047981 */ /* 0x000ea4000c1e1100 */
[----:B--2---:R0:W1:Y:S01]  /*0230*/  I2F.F64.U16 R34, R4 ;  /* 0x0000000400227312 */ /* 0x0040620000101800 */
[----:B------:R-:W-:Y:S05]  /*0240*/  BRA `(.L_x_6530) ;  /* 0x0000000c00747947 */ /* 0x000fea0003800000 */
.L_x_6527:
        /* <DEDUP_REMOVED lines=9> */
.L_x_6532:
[----:B------:R-:W2:Y:S02]  /*02e0*/  LDG.E R4, desc[UR36][R4.64] ;  /* 0x0000002404047981 */ /* 0x000ea4000c1e1900 */
[----:B--2---:R1:W2:Y:S01]  /*02f0*/  I2F.F64 R34, R4 ;  /* 0x0000000400227312 */ /* 0x0042a20000201c00 */
[----:B------:R-:W-:Y:S05]  /*0300*/  BRA `(.L_x_6530) ;  /* 0x0000000c00447947 */ /* 0x000fea0003800000 */
.L_x_6531:
[----:B------:R-:W2:Y:S02]  /*0310*/  LDG.E.U16 R4, desc[UR36][R4.64] ;  /* 0x0000002404047981 */ /* 0x000ea4000c1e1500 */
[----:B--2---:R3:W4:Y:S01]  /*0320*/  I2F.F64.S16 R34, R4 ;  /* 0x0000000400227312 */ /* 0x0047220000101c00 */
[----:B------:R-:W-:Y:S05]  /*0330*/  BRA `(.L_x_6530) ;  /* 0x0000000c00387947 */ /* 0x000fea0003800000 */
.L_x_6526:
        /* <DEDUP_REMOVED lines=10> */
.L_x_6534:
[----:B------:R-:W2:Y:S02]  /*03e0*/  LDG.E.U16 R0, desc[UR36][R4.64] ;  /* 0x0000002404007981 */ /* 0x000ea4000c1e1500 */
[----:B--2---:R-:W-:-:S05]  /*03f0*/  HADD2.F32 R0, -RZ, R0.H0_H0 ;  /* 0x20000000ff007230 */ /* 0x004fca0000004100 */
[----:B------:R-:W-:-:S04]  /*0400*/  FMUL.FTZ R0, R0, 1 ;  /* 0x3f80000000007820 */ /* 0x000fc80000410000 */
[----:B------:R0:W1:Y:S01]  /*0410*/  F2F.F64.F32 R34, R0 ;  /* 0x0000000000227310 */ /* 0x0000620000201800 */
[----:B------:R-:W-:Y:S05]  /*0420*/  BRA `(.L_x_6530) ;  /* 0x0000000800fc7947 */ /* 0x000fea0003800000 */
.L_x_6533:
        /* <DEDUP_REMOVED lines=10> */
.L_x_6536:
[----:B------:R-:W2:Y:S02]  /*04d0*/  LDG.E.U16 R4, desc[UR36][R4.64] ;  /* 0x0000002404047981 */ /* 0x000ea4000c1e1500 */
[----:B--2---:R-:W-:-:S05]  /*04e0*/  HADD2.F32 R0, -RZ, R4.H0_H0 ;  /* 0x20000004ff007230 */ /* 0x004fca0000004100 */
[----:B------:R-:W-:-:S04]  /*04f0*/  FMUL.FTZ R0, R0, 1 ;  /* 0x3f80000000007820 */ /* 0x000fc80000410000 */
[----:B------:R0:W1:Y:S01]  /*0500*/  F2F.F64.F32 R34, R0 ;  /* 0x0000000000227310 */ /* 0x0000620000201800 */
[----:B------:R-:W-:Y:S05]  /*0510*/  BRA `(.L_x_6530) ;  /* 0x0000000800c07947 */ /* 0x000fea0003800000 */
.L_x_6535:
[----:B------:R0:W5:Y:S01]  /*0520*/  LDG.E.64 R34, desc[UR36][R4.64] ;  /* 0x0000002404227981 */ /* 0x000162000c1e1b00 */
[----:B------:R-:W-:Y:S05]  /*0530*/  BRA `(.L_x_6530) ;  /* 0x0000000800b87947 */ /* 0x000fea0003800000 */
.L_x_6525:
        /* <DEDUP_REMOVED lines=13> */
.L_x_6539:
[----:B------:R0:W5:Y:S01]  /*0610*/  LDG.E.64 R34, desc[UR36][R4.64] ;  /* 0x0000002404227981 */ /* 0x000162000c1e1b00 */
[----:B------:R-:W-:Y:S05]  /*0620*/  BRA `(.L_x_6530) ;  /* 0x00000008007c7947 */ /* 0x000fea0003800000 */
.L_x_6538:
        /* <DEDUP_REMOVED lines=28> */
.L_x_6541:
        /* <DEDUP_REMOVED lines=16> */
.L_x_6540:
[----:B------:R-:W2:Y:S02]  /*08f0*/  LDG.E.U16 R0, desc[UR36][R4.64] ;  /* 0x0000002404007981 */ /* 0x000ea4000c1e1500 */
[----:B--2---:R-:W-:-:S04]  /*0900*/  IMAD.U32 R0, R0, 0x10000, RZ ;  /* 0x0001000000007824 */ /* 0x004fc800078e00ff */
[----:B------:R-:W-:-:S04]  /*0910*/  FMUL.FTZ R0, R0, 1 ;  /* 0x3f80000000007820 */ /* 0x000fc80000410000 */
[----:B------:R0:W1:Y:S01]  /*0920*/  F2F.F64.F32 R34, R0 ;  /* 0x0000000000227310 */ /* 0x0000620000201800 */
[----:B------:R-:W-:Y:S05]  /*0930*/  BRA `(.L_x_6530) ;  /* 0x0000000400b87947 */ /* 0x000fea0003800000 */
.L_x_6537:
        /* <DEDUP_REMOVED lines=11> */
.L_x_6544:
        /* <DEDUP_REMOVED lines=21> */
.L_x_6548:
[----:B------:R-:W-:Y:S05]  /*0b40*/  BSYNC B1 ;  /* 0x0000000000017941 */ /* 0x000fea0003800000 */
.L_x_6547:
[----:B------:R-:W-:Y:S01]  /*0b50*/  LEA R5, R0, 0x3b800000, 0x17 ;  /* 0x3b80000000057811 */ /* 0x000fe200078eb8ff */
[----:B------:R-:W-:-:S05]  /*0b60*/  IMAD.SHL.U32 R0, R3, 0x100000, RZ ;  /* 0x0010000003007824 */ /* 0x000fca00078e00ff */
[----:B------:R-:W-:-:S07]  /*0b70*/  LOP3.LUT R0, R5, R0, R6, 0xfe, !PT ;  /* 0x0000000005007212 */ /* 0x000fce00078efe06 */
.L_x_6546:
[----:B------:R-:W-:Y:S05]  /*0b80*/  BSYNC B0 ;  /* 0x0000000000007941 */ /* 0x000fea0003800000 */
.L_x_6545:
[----:B------:R-:W-:-:S04]  /*0b90*/  FMUL.FTZ R0, R0, 1 ;  /* 0x3f80000000007820 */ /* 0x000fc80000410000 */
[----:B------:R0:W1:Y:S01]  /*0ba0*/  F2F.F64.F32 R34, R0 ;  /* 0x0000000000227310 */ /* 0x0000620000201800 */
[----:B------:R-:W-:Y:S05]  /*0bb0*/  BRA `(.L_x_6530) ;  /* 0x0000000400187947 */ /* 0x000fea0003800000 */
.L_x_6543:
        /* <DEDUP_REMOVED lines=21> */
.L_x_6552:
[----:B------:R-:W-:Y:S05]  /*0d10*/  BSYNC B1 ;  /* 0x0000000000017941 */ /* 0x000fea0003800000 */
.L_x_6551:
[----:B------:R-:W-:Y:S01]  /*0d20*/  LEA R5, R0, 0x37800000, 0x17 ;  /* 0x3780000000057811 */ /* 0x000fe200078eb8ff */
[----:B------:R-:W-:-:S05]  /*0d30*/  IMAD.SHL.U32 R0, R3, 0x200000, RZ ;  /* 0x0020000003007824 */ /* 0x000fca00078e00ff */
[----:B------:R-:W-:-:S07]  /*0d40*/  LOP3.LUT R0, R5, R0, R6, 0xfe, !PT ;  /* 0x0000000005007212 */ /* 0x000fce00078efe06 */
.L_x_6550:
[----:B------:R-:W-:Y:S05]  /*0d50*/  BSYNC B0 ;  /* 0x0000000000007941 */ /* 0x000fea0003800000 */
.L_x_6549:
[----:B------:R-:W-:-:S04]  /*0d60*/  FMUL.FTZ R0, R0, 1 ;  /* 0x3f80000000007820 */ /* 0x000fc80000410000 */
[----:B------:R0:W1:Y:S01]  /*0d70*/  F2F.F64.F32 R34, R0 ;  /* 0x0000000000227310 */ /* 0x0000620000201800 */
[----:B------:R-:W-:Y:S05]  /*0d80*/  BRA `(.L_x_6530) ;  /* 0x0000000000a47947 */ /* 0x000fea0003800000 */
.L_x_6542:
        /* <DEDUP_REMOVED lines=14> */
.L_x_6556:
[----:B------:R-:W-:Y:S05]  /*0e70*/  BSYNC B0 ;  /* 0x0000000000007941 */ /* 0x000fea0003800000 */
.L_x_6555:
[----:B------:R-:W-:-:S04]  /*0e80*/  FMUL.FTZ R0, R0, 1 ;  /* 0x3f80000000007820 */ /* 0x000fc80000410000 */
[----:B------:R0:W1:Y:S01]  /*0e90*/  F2F.F64.F32 R34, R0 ;  /* 0x0000000000227310 */ /* 0x0000620000201800 */
[----:B------:R-:W-:Y:S05]  /*0ea0*/  BRA `(.L_x_6530) ;  /* 0x00000000005c7947 */ /* 0x000fea0003800000 */
.L_x_6529:
        /* <DEDUP_REMOVED lines=16> */
.L_x_6557:
[----:B------:R-:W-:Y:S01]  /*0fb0*/  CS2R R34, SRZ ;  /* 0x0000000000227805 */ /* 0x000fe2000001ff00 */
[----:B------:R-:W-:Y:S06]  /*0fc0*/  BRA `(.L_x_6530) ;  /* 0x0000000000147947 */ /* 0x000fec0003800000 */
.L_x_6554:
[----:B------:R-:W2:Y:S02]  /*0fd0*/  LDG.E.64 R34, desc[UR36][R4.64] ;  /* 0x0000002404227981 */ /* 0x000ea4000c1e1b00 */
[----:B--2---:R-:W0:Y:S01]  /*0fe0*/  I2F.F64.U64 R34, R34 ;  /* 0x0000002200227312 */ /* 0x004e220000301800 */
[----:B------:R-:W-:Y:S05]  /*0ff0*/  BRA `(.L_x_6530) ;  /* 0x0000000000087947 */ /* 0x000fea0003800000 */
.L_x_6553:
[----:B------:R-:W2:Y:S02]  /*1000*/  LDG.E R4, desc[UR36][R4.64] ;  /* 0x0000002404047981 */ /* 0x000ea4000c1e1900 */
[----:B--2---:R0:W1:Y:S02]  /*1010*/  I2F.F64.U32 R34, R4 ;  /* 0x0000000400227312 */ /* 0x0040640000201800 */
.L_x_6530:
[----:B01-3--:R-:W0:Y:S01]  /*1020*/  LDC.64 R4, c[0x0][0x228] ;  /* 0x00008a00ff047b82 */ /* 0x00be220000000a00 */
        /* <DEDUP_REMOVED lines=18> */
.L_x_6561:
[----:B------:R-:W3:Y:S02]  /*1150*/  LDG.E.U8 R4, desc[UR36][R4.64] ;  /* 0x0000002404047981 */ /* 0x000ee4000c1e1100 */
[----:B---3--:R3:W0:Y:S01]  /*1160*/  I2F.F64.U16 R26, R4 ;  /* 0x00000004001a7312 */ /* 0x0086220000101800 */
[----:B------:R-:W-:Y:S05]  /*1170*/  BRA `(.L_x_6563) ;  /* 0x0000000c00707947 */ /* 0x000fea0003800000 */
.L_x_6560:
        /* <DEDUP_REMOVED lines=9> */
.L_x_6565:
[----:B------:R-:W3:Y:S02]  /*1210*/  LDG.E R4, desc[UR36][R4.64] ;  /* 0x0000002404047981 */ /* 0x000ee4000c1e1900 */
[----:B---3--:R0:W1:Y:S01]  /*1220*/  I2F.F64 R26, R4 ;  /* 0x00000004001a7312 */ /* 0x0080620000201c00 */
[----:B------:R-:W-:Y:S05]  /*1230*/  BRA `(.L_x_6563) ;  /* 0x0000000c00407947 */ /* 0x000fea0003800000 */
.L_x_6564:
[----:B------:R-:W3:Y:S02]  /*1240*/  LDG.E.U16 R4, desc[UR36][R4.64] ;  /* 0x0000002404047981 */ /* 0x000ee4000c1e1500 */
[----:B---3--:R0:W1:Y:S01]  /*1250*/  I2F.F64.S16 R26, R4 ;  /* 0x00000004001a7312 */ /* 0x0080620000101c00 */
[----:B------:R-:W-:Y:S05]  /*1260*/  BRA `(.L_x_6563) ;  /* 0x0000000c00347947 */ /* 0x000fea0003800000 */
.L_x_6559:
        /* <DEDUP_REMOVED lines=10> */
.L_x_6567:
[----:B------:R-:W3:Y:S02]  /*1310*/  LDG.E.U16 R0, desc[UR36][R4.64] ;  /* 0x0000002404007981 */ /* 0x000ee4000c1e1500 */
[----:B---3--:R-:W-:-:S05]  /*1320*/  HADD2.F32 R0, -RZ, R0.H0_H0 ;  /* 0x20000000ff007230 */ /* 0x008fca0000004100 */
[----:B------:R-:W-:-:S04]  /*1330*/  FMUL.FTZ R0, R0, 1 ;  /* 0x3f80000000007820 */ /* 0x000fc80000410000 */
[----:B------:R0:W1:Y:S01]  /*1340*/  F2F.F64.F32 R26, R0 ;  /* 0x00000000001a7310 */ /* 0x0000620000201800 */
[----:B------:R-:W-:Y:S05]  /*1350*/  BRA `(.L_x_6563) ;  /* 0x0000000800f87947 */ /* 0x000fea0003800000 */
.L_x_6566:
        /* <DEDUP_REMOVED lines=10> */
.L_x_6569:
[----:B------:R-:W3:Y:S02]  /*1400*/  LDG.E.U16 R4, desc[UR36][R4.64] ;  /* 0x0000002404047981 */ /* 0x000ee4000c1e1500 */
[----:B---3--:R-:W-:-:S05]  /*1410*/  HADD2.F32 R0, -RZ, R4.H0_H0 ;  /* 0x20000004ff007230 */ /* 0x008fca0000004100 */
[----:B------:R-:W-:-:S04]  /*1420*/  FMUL.FTZ R0, R0, 1 ;  /* 0x3f80000000007820 */ /* 0x000fc80000410000 */
[----:B------:R0:W1:Y:S01]  /*1430*/  F2F.F64.F32 R26, R0 ;  /* 0x00000000001a7310 */ /* 0x0000620000201800 */
[----:B------:R-:W-:Y:S05]  /*1440*/  BRA `(.L_x_6563) ;  /* 0x0000000800bc7947 */ /* 0x000fea0003800000 */
.L_x_6568:
[----:B------:R0:W5:Y:S01]  /*1450*/  LDG.E.64 R26, desc[UR36][R4.64] ;  /* 0x00000024041a7981 */ /* 0x000162000c1e1b00 */
[----:B------:R-:W-:Y:S05]  /*1460*/  BRA `(.L_x_6563) ;  /* 0x0000000800b47947 */ /* 0x000fea0003800000 */
.L_x_6558:
        /* <DEDUP_REMOVED lines=13> */
.L_x_6572:
[----:B------:R0:W5:Y:S01]  /*1540*/  LDG.E.64 R26, desc[UR36][R4.64] ;  /* 0x00000024041a7981 */ /* 0x000162000c1e1b00 */
[----:B------:R-:W-:Y:S05]  /*1550*/  BRA `(.L_x_6563) ;  /* 0x0000000800787947 */ /* 0x000fea0003800000 */
.L_x_6571:
        /* <DEDUP_REMOVED lines=28> */
.L_x_6574:
[----:B------:R-:W3:Y:S02]  /*1720*/  LDG.E.U8 R4, desc[UR36][R4.64] ;  /* 0x0000002404047981 */ /* 0x000ee4000c1e1100 */
[----:B---3--:R-:W-:-:S05]  /*1730*/  IMAD.SHL.U32 R0, R4, 0x2000000, RZ ;  /* 0x0200000004007824 */ /* 0x008fca00078e00ff */
        /* <DEDUP_REMOVED lines=13> */
.L_x_6573:
[----:B------:R-:W3:Y:S02]  /*1810*/  LDG.E.U16 R0, desc[UR36][R4.64] ;  /* 0x0000002404007981 */ /* 0x000ee4000c1e1500 */
[----:B---3--:R-:W-:-:S04]  /*1820*/  IMAD.U32 R0, R0, 0x10000, RZ ;  /* 0x0001000000007824 */ /* 0x008fc800078e00ff */
[----:B------:R-:W-:-:S04]  /*1830*/  FMUL.FTZ R0, R0, 1 ;  /* 0x3f80000000007820 */ /* 0x000fc80000410000 */
[----:B------:R0:W1:Y:S01]  /*1840*/  F2F.F64.F32 R26, R0 ;  /* 0x00000000001a7310 */ /* 0x0000620000201800 */
[----:B------:R-:W-:Y:S05]  /*1850*/  BRA `(.L_x_6563) ;  /* 0x0000000400b87947 */ /* 0x000fea0003800000 */
.L_x_6570:
        /* <DEDUP_REMOVED lines=11> */
.L_x_6577:
        /* <DEDUP_REMOVED lines=21> */
.L_x_6581:
[----:B------:R-:W-:Y:S05]  /*1a60*/  BSYNC B1 ;  /* 0x0000000000017941 */ /* 0x000fea0003800000 */
.L_x_6580:
[----:B------:R-:W-:Y:S01]  /*1a70*/  LEA R5, R0, 0x3b800000, 0x17 ;  /* 0x3b80000000057811 */ /* 0x000fe200078eb8ff */
[----:B------:R-:W-:-:S05]  /*1a80*/  IMAD.SHL.U32 R0, R3, 0x100000, RZ ;  /* 0x0010000003007824 */ /* 0x000fca00078e00ff */
[----:B------:R-:W-:-:S07]  /*1a90*/  LOP3.LUT R0, R5, R0, R6, 0xfe, !PT ;  /* 0x0000000005007212 */ /* 0x000fce00078efe06 */
.L_x_6579:
[----:B------:R-:W-:Y:S05]  /*1aa0*/  BSYNC B0 ;  /* 0x0000000000007941 */ /* 0x000fea0003800000 */
.L_x_6578:
[----:B------:R-:W-:-:S04]  /*1ab0*/  FMUL.FTZ R0, R0, 1 ;  /* 0x3f80000000007820 */ /* 0x000fc80000410000 */
[----:B------:R0:W1:Y:S01]  /*1ac0*/  F2F.F64.F32 R26, R0 ;  /* 0x00000000001a7310 */ /* 0x0000620000201800 */
[----:B------:R-:W-:Y:S05]  /*1ad0*/  BRA `(.L_x_6563) ;  /* 0x0000000400187947 */ /* 0x000fea0003800000 */
.L_x_6576:
        /* <DEDUP_REMOVED lines=21> */
.L_x_6585:
[----:B------:R-:W-:Y:S05]  /*1c30*/  BSYNC B1 ;  /* 0x0000000000017941 */ /* 0x000fea0003800000 */
.L_x_6584:
[----:B------:R-:W-:Y:S01]  /*1c40*/  LEA R5, R0, 0x37800000, 0x17 ;  /* 0x3780000000057811 */ /* 0x000fe200078eb8ff */
[----:B------:R-:W-:-:S05]  /*1c50*/  IMAD.SHL.U32 R0, R3, 0x200000, RZ ;  /* 0x0020000003007824 */ /* 0x000fca00078e00ff */
[----:B------:R-:W-:-:S07]  /*1c60*/  LOP3.LUT R0, R5, R0, R6, 0xfe, !PT ;  /* 0x0000000005007212 */ /* 0x000fce00078efe06 */
.L_x_6583:
[----:B------:R-:W-:Y:S05]  /*1c70*/  BSYNC B0 ;  /* 0x0000000000007941 */ /* 0x000fea0003800000 */
.L_x_6582:
[----:B------:R-:W-:-:S04]  /*1c80*/  FMUL.FTZ R0, R0, 1 ;  /* 0x3f80000000007820 */ /* 0x000fc80000410000 */
[----:B------:R0:W1:Y:S01]  /*1c90*/  F2F.F64.F32 R26, R0 ;  /* 0x00000000001a7310 */ /* 0x0000620000201800 */
[----:B------:R-:W-:Y:S05]  /*1ca0*/  BRA `(.L_x_6563) ;  /* 0x0000000000a47947 */ /* 0x000fea0003800000 */
.L_x_6575:
        /* <DEDUP_REMOVED lines=14> */
.L_x_6589:
[----:B------:R-:W-:Y:S05]  /*1d90*/  BSYNC B0 ;  /* 0x0000000000007941 */ /* 0x000fea0003800000 */
.L_x_6588:
[----:B------:R-:W-:-:S04]  /*1da0*/  FMUL.FTZ R0, R0, 1 ;  /* 0x3f80000000007820 */ /* 0x000fc80000410000 */
[----:B------:R0:W1:Y:S01]  /*1db0*/  F2F.F64.F32 R26, R0 ;  /* 0x00000000001a7310 */ /* 0x0000620000201800 */
[----:B------:R-:W-:Y:S05]  /*1dc0*/  BRA `(.L_x_6563) ;  /* 0x00000000005c7947 */ /* 0x000fea0003800000 */
.L_x_6562:
        /* <DEDUP_REMOVED lines=15> */
[----:B-12-45:R-:W-:Y:S05]  /*1ec0*/  CALL.ABS.NOINC R14 ;  /* 0x000000000e007343 */ /* 0x036fea0003c00000 */
.L_x_6590:
[----:B------:R-:W-:Y:S01]  /*1ed0*/  CS2R R26, SRZ ;  /* 0x00000000001a7805 */ /* 0x000fe2000001ff00 */
[----:B------:R-:W-:Y:S06]  /*1ee0*/  BRA `(.L_x_6563) ;  /* 0x0000000000147947 */ /* 0x000fec0003800000 */
.L_x_6587:
[----:B------:R-:W3:Y:S02]  /*1ef0*/  LDG.E.64 R26, desc[UR36][R4.64] ;  /* 0x00000024041a7981 */ /* 0x000ee4000c1e1b00 */
[----:B---3--:R-:W0:Y:S01]  /*1f00*/  I2F.F64.U64 R26, R26 ;  /* 0x0000001a001a7312 */ /* 0x008e220000301800 */
[----:B------:R-:W-:Y:S05]  /*1f10*/  BRA `(.L_x_6563) ;  /* 0x0000000000087947 */ /* 0x000fea0003800000 */
.L_x_6586:
[----:B------:R-:W3:Y:S02]  /*1f20*/  LDG.E R4, desc[UR36][R4.64] ;  /* 0x0000002404047981 */ /* 0x000ee4000c1e1900 */
[----:B---3--:R0:W1:Y:S02]  /*1f30*/  I2F.F64.U32 R26, R4 ;  /* 0x00000004001a7312 */ /* 0x0080640000201800 */
.L_x_6563:
[----:B------:R-:W2:Y:S02]  /*1f40*/  S2R R37, SR_TID.X ;  /* 0x0000000000257919 */ /* 0x000ea40000002100 */
[----:B--2---:R-:W-:-:S07]  /*1f50*/  VIADD R37, R37, 0x80 ;  /* 0x0000008025257836 */ /* 0x004fce0000000000 */
.L_x_6524:
[----:B------:R-:W-:Y:S05]  /*1f60*/  BSYNC B6 ;  /* 0x0000000000067941 */ /* 0x000fea0003800000 */
.L_x_6523:
[----:B------:R-:W-:Y:S01]  /*1f70*/  ISETP.GE.AND P0, PT, R37, R2, PT ;  /* 0x000000022500720c */ /* 0x000fe20003f06270 */
[----:B------:R-:W-:Y:S01]  /*1f80*/  BSSY B6, `(.L_x_6591) ;  /* 0x00001e9000067945 */ /* 0x000fe20003800000 */
[----:B------:R-:W-:-:S11]  /*1f90*/  CS2R R22, SRZ ;  /* 0x0000000000167805 */ /* 0x000fd6000001ff00 */
[----:B------:R-:W-:Y:S05]  /*1fa0*/  @P0 BRA `(.L_x_6592) ;  /* 0x0000001c00980947 */ /* 0x000fea0003800000 */
[----:B0--3--:R-:W0:Y:S01]  /*1fb0*/  LDC.64 R4, c[0x0][0x220] ;  /* 0x00008800ff047b82 */ /* 0x009e220000000a00 */
        /* <DEDUP_REMOVED lines=19> */
.L_x_6596:
[----:B------:R-:W2:Y:S02]  /*20f0*/  LDG.E.U8 R4, desc[UR36][R4.64] ;  /* 0x0000002404047981 */ /* 0x000ea4000c1e1100 */
[----:B--2---:R0:W2:Y:S01]  /*2100*/  I2F.F64.U16 R28, R4 ;  /* 0x00000004001c7312 */ /* 0x0040a20000101800 */
[----:B------:R-:W-:Y:S05]  /*2110*/  BRA `(.L_x_6598) ;  /* 0x0000000c00707947 */ /* 0x000fea0003800000 */
.L_x_6595:
        /* <DEDUP_REMOVED lines=9> */
.L_x_6600:
[----:B------:R-:W2:Y:S02]  /*21b0*/  LDG.E R4, desc[UR36][R4.64] ;  /* 0x0000002404047981 */ /* 0x000ea4000c1e1900 */
[----:B--2---:R0:W2:Y:S01]  /*21c0*/  I2F.F64 R28, R4 ;  /* 0x00000004001c7312 */ /* 0x0040a20000201c00 */
[----:B------:R-:W-:Y:S05]  /*21d0*/  BRA `(.L_x_6598) ;  /* 0x0000000c00407947 */ /* 0x000fea0003800000 */
.L_x_6599:
[----:B------:R-:W2:Y:S02]  /*21e0*/  LDG.E.U16 R4, desc[UR36][R4.64] ;  /* 0x0000002404047981 */ /* 0x000ea4000c1e1500 */
[----:B--2---:R0:W2:Y:S01]  /*21f0*/  I2F.F64.S16 R28, R4 ;  /* 0x00000004001c7312 */ /* 0x0040a20000101c00 */
[----:B------:R-:W-:Y:S05]  /*2200*/  BRA `(.L_x_6598) ;  /* 0x0000000c00347947 */ /* 0x000fea0003800000 */
.L_x_6594:
        /* <DEDUP_REMOVED lines=10> */
.L_x_6602:
[----:B------:R-:W2:Y:S02]  /*22b0*/  LDG.E.U16 R0, desc[UR36][R4.64] ;  /* 0x0000002404007981 */ /* 0x000ea4000c1e1500 */
[----:B--2---:R-:W-:-:S05]  /*22c0*/  HADD2.F32 R0, -RZ, R0.H0_H0 ;  /* 0x20000000ff007230 */ /* 0x004fca0000004100 */
[----:B------:R-:W-:-:S04]  /*22d0*/  FMUL.FTZ R0, R0, 1 ;  /* 0x3f80000000007820 */ /* 0x000fc80000410000 */
[----:B------:R0:W2:Y:S01]  /*22e0*/  F2F.F64.F32 R28, R0 ;  /* 0x00000000001c7310 */ /* 0x0000a20000201800 */
[----:B------:R-:W-:Y:S05]  /*22f0*/  BRA `(.L_x_6598) ;  /* 0x0000000800f87947 */ /* 0x000fea0003800000 */
.L_x_6601:
        /* <DEDUP_REMOVED lines=10> */
.L_x_6604:
[----:B------:R-:W2:Y:S02]  /*23a0*/  LDG.E.U16 R4, desc[UR36][R4.64] ;  /* 0x0000002404047981 */ /* 0x000ea4000c1e1500 */
[----:B--2---:R-:W-:-:S05]  /*23b0*/  HADD2.F32 R0, -RZ, R4.H0_H0 ;  /* 0x20000004ff007230 */ /* 0x004fca0000004100 */
[----:B------:R-:W-:-:S04]  /*23c0*/  FMUL.FTZ R0, R0, 1 ;  /* 0x3f80000000007820 */ /* 0x000fc80000410000 */
[----:B------:R0:W2:Y:S01]  /*23d0*/  F2F.F64.F32 R28, R0 ;  /* 0x00000000001c7310 */ /* 0x0000a20000201800 */
[----:B------:R-:W-:Y:S05]  /*23e0*/  BRA `(.L_x_6598) ;  /* 0x0000000800bc7947 */ /* 0x000fea0003800000 */
.L_x_6603:
[----:B------:R0:W5:Y:S01]  /*23f0*/  LDG.E.64 R28, desc[UR36][R4.64] ;  /* 0x00000024041c7981 */ /* 0x000162000c1e1b00 */
[----:B------:R-:W-:Y:S05]  /*2400*/  BRA `(.L_x_6598) ;  /* 0x0000000800b47947 */ /* 0x000fea0003800000 */
.L_x_6593:
        /* <DEDUP_REMOVED lines=13> */
.L_x_6607:
[----:B------:R0:W5:Y:S01]  /*24e0*/  LDG.E.64 R28, desc[UR36][R4.64] ;  /* 0x00000024041c7981 */ /* 0x000162000c1e1b00 */
[----:B------:R-:W-:Y:S05]  /*24f0*/  BRA `(.L_x_6598) ;  /* 0x0000000800787947 */ /* 0x000fea0003800000 */
.L_x_6606:
        /* <DEDUP_REMOVED lines=28> */
.L_x_6609:
        /* <DEDUP_REMOVED lines=15> */
.L_x_6608:
[----:B------:R-:W2:Y:S02]  /*27b0*/  LDG.E.U16 R0, desc[UR36][R4.64] ;  /* 0x0000002404007981 */ /* 0x000ea4000c1e1500 */
[----:B--2---:R-:W-:-:S04]  /*27c0*/  IMAD.U32 R0, R0, 0x10000, RZ ;  /* 0x0001000000007824 */ /* 0x004fc800078e00ff */
[----:B------:R-:W-:-:S04]  /*27d0*/  FMUL.FTZ R0, R0, 1 ;  /* 0x3f80000000007820 */ /* 0x000fc80000410000 */
[----:B------:R2:W3:Y:S01]  /*27e0*/  F2F.F64.F32 R28, R0 ;  /* 0x00000000001c7310 */ /* 0x0004e20000201800 */
[----:B------:R-:W-:Y:S05]  /*27f0*/  BRA `(.L_x_6598) ;  /* 0x0000000400b87947 */ /* 0x000fea0003800000 */
.L_x_6605:
        /* <DEDUP_REMOVED lines=11> */
.L_x_6612:
        /* <DEDUP_REMOVED lines=21> */
.L_x_6616:
[----:B------:R-:W-:Y:S05]  /*2a00*/  BSYNC B1 ;  /* 0x0000000000017941 */ /* 0x000fea0003800000 */
.L_x_6615:
[----:B------:R-:W-:Y:S01]  /*2a10*/  LEA R5, R0, 0x3b800000, 0x17 ;  /* 0x3b80000000057811 */ /* 0x000fe200078eb8ff */
[----:B------:R-:W-:-:S05]  /*2a20*/  IMAD.SHL.U32 R0, R3, 0x100000, RZ ;  /* 0x0010000003007824 */ /* 0x000fca00078e00ff */
[----:B------:R-:W-:-:S07]  /*2a30*/  LOP3.LUT R0, R5, R0, R6, 0xfe, !PT ;  /* 0x0000000005007212 */ /* 0x000fce00078efe06 */
.L_x_6614:
[----:B------:R-:W-:Y:S05]  /*2a40*/  BSYNC B0 ;  /* 0x0000000000007941 */ /* 0x000fea0003800000 */
.L_x_6613:
[----:B------:R-:W-:-:S04]  /*2a50*/  FMUL.FTZ R0, R0, 1 ;  /* 0x3f80000000007820 */ /* 0x000fc80000410000 */
[----:B------:R0:W2:Y:S01]  /*2a60*/  F2F.F64.F32 R28, R0 ;  /* 0x00000000001c7310 */ /* 0x0000a20000201800 */
[----:B------:R-:W-:Y:S05]  /*2a70*/  BRA `(.L_x_6598) ;  /* 0x0000000400187947 */ /* 0x000fea0003800000 */
.L_x_6611:
        /* <DEDUP_REMOVED lines=21> */
.L_x_6620:
[----:B------:R-:W-:Y:S05]  /*2bd0*/  BSYNC B1 ;  /* 0x0000000000017941 */ /* 0x000fea0003800000 */
.L_x_6619:
[----:B------:R-:W-:Y:S01]  /*2be0*/  LEA R5, R0, 0x37800000, 0x17 ;  /* 0x3780000000057811 */ /* 0x000fe200078eb8ff */
[----:B------:R-:W-:-:S05]  /*2bf0*/  IMAD.SHL.U32 R0, R3, 0x200000, RZ ;  /* 0x0020000003007824 */ /* 0x000fca00078e00ff */
[----:B------:R-:W-:-:S07]  /*2c00*/  LOP3.LUT R0, R5, R0, R6, 0xfe, !PT ;  /* 0x0000000005007212 */ /* 0x000fce00078efe06 */
.L_x_6618:
[----:B------:R-:W-:Y:S05]  /*2c10*/  BSYNC B0 ;  /* 0x0000000000007941 */ /* 0x000fea0003800000 */
.L_x_6617:
[----:B------:R-:W-:-:S04]  /*2c20*/  FMUL.FTZ R0, R0, 1 ;  /* 0x3f80000000007820 */ /* 0x000fc80000410000 */
[----:B------:R0:W2:Y:S01]  /*2c30*/  F2F.F64.F32 R28, R0 ;  /* 0x00000000001c7310 */ /* 0x0000a20000201800 */
[----:B------:R-:W-:Y:S05]  /*2c40*/  BRA `(.L_x_6598) ;  /* 0x0000000000a47947 */ /* 0x000fea0003800000 */
.L_x_6610:
        /* <DEDUP_REMOVED lines=14> */
.L_x_6624:
[----:B------:R-:W-:Y:S05]  /*2d30*/  BSYNC B0 ;  /* 0x0000000000007941 */ /* 0x000fea0003800000 */
.L_x_6623:
[----:B------:R-:W-:-:S04]  /*2d40*/  FMUL.FTZ R0, R0, 1 ;  /* 0x3f80000000007820 */ /* 0x000fc80000410000 */
[----:B------:R0:W2:Y:S01]  /*2d50*/  F2F.F64.F32 R28, R0 ;  /* 0x00000000001c7310 */ /* 0x0000a20000201800 */
[----:B------:R-:W-:Y:S05]  /*2d60*/  BRA `(.L_x_6598) ;  /* 0x00000000005c7947 */ /* 0x000fea0003800000 */
.L_x_6597:
        /* <DEDUP_REMOVED lines=16> */
.L_x_6625:
[----:B------:R-:W-:Y:S01]  /*2e70*/  CS2R R28, SRZ ;  /* 0x00000000001c7805 */ /* 0x000fe2000001ff00 */
[----:B------:R-:W-:Y:S06]  /*2e80*/  BRA `(.L_x_6598) ;  /* 0x0000000000147947 */ /* 0x000fec0003800000 */
.L_x_6622:
[----:B------:R-:W2:Y:S02]  /*2e90*/  LDG.E.64 R28, desc[UR36][R4.64] ;  /* 0x00000024041c7981 */ /* 0x000ea4000c1e1b00 */
[----:B--2---:R-:W0:Y:S01]  /*2ea0*/  I2F.F64.U64 R28, R28 ;  /* 0x0000001c001c7312 */ /* 0x004e220000301800 */
[----:B------:R-:W-:Y:S05]  /*2eb0*/  BRA `(.L_x_6598) ;  /* 0x0000000000087947 */ /* 0x000fea0003800000 */
.L_x_6621:
[----:B------:R-:W2:Y:S02]  /*2ec0*/  LDG.E R4, desc[UR36][R4.64] ;  /* 0x0000002404047981 */ /* 0x000ea4000c1e1900 */
[----:B--2---:R0:W2:Y:S02]  /*2ed0*/  I2F.F64.U32 R28, R4 ;  /* 0x00000004001c7312 */ /* 0x0040a40000201800 */
.L_x_6598:
[----:B0-----:R-:W0:Y:S01]  /*2ee0*/  LDC.64 R4, c[0x0][0x228] ;  /* 0x00008a00ff047b82 */ /* 0x001e220000000a00 */
[----:B--2---:R-:W-:Y:S01]  /*2ef0*/  PRMT R0, R16, 0x9910, RZ ;  /* 0x0000991010007816 */ /* 0x004fe200000000ff */
        /* <DEDUP_REMOVED lines=17> */
.L_x_6629:
[----:B------:R-:W2:Y:S02]  /*3010*/  LDG.E.U8 R4, desc[UR36][R4.64] ;  /* 0x0000002404047981 */ /* 0x000ea4000c1e1100 */
[----:B--2---:R0:W2:Y:S01]  /*3020*/  I2F.F64.U16 R22, R4 ;  /* 0x0000000400167312 */ /* 0x0040a20000101800 */
[----:B------:R-:W-:Y:S05]  /*3030*/  BRA `(.L_x_6631) ;  /* 0x0000000c00707947 */ /* 0x000fea0003800000 */
.L_x_6628:
        /* <DEDUP_REMOVED lines=9> */
.L_x_6633:
[----:B------:R-:W2:Y:S02]  /*30d0*/  LDG.E R4, desc[UR36][R4.64] ;  /* 0x0000002404047981 */ /* 0x000ea4000c1e1900 */
[----:B--2---:R0:W2:Y:S01]  /*30e0*/  I2F.F64 R22, R4 ;  /* 0x0000000400167312 */ /* 0x0040a20000201c00 */
[----:B------:R-:W-:Y:S05]  /*30f0*/  BRA `(.L_x_6631) ;  /* 0x0000000c00407947 */ /* 0x000fea0003800000 */
.L_x_6632:
[----:B------:R-:W2:Y:S02]  /*3100*/  LDG.E.U16 R4, desc[UR36][R4.64] ;  /* 0x0000002404047981 */ /* 0x000ea4000c1e1500 */
[----:B--2---:R0:W2:Y:S01]  /*3110*/  I2F.F64.S16 R22, R4 ;  /* 0x0000000400167312 */ /* 0x0040a20000101c00 */
[----:B------:R-:W-:Y:S05]  /*3120*/  BRA `(.L_x_6631) ;  /* 0x0000000c00347947 */ /* 0x000fea0003800000 */
.L_x_6627:
        /* <DEDUP_REMOVED lines=10> */
.L_x_6635:
[----:B------:R-:W2:Y:S02]  /*31d0*/  LDG.E.U16 R0, desc[UR36][R4.64] ;  /* 0x0000002404007981 */ /* 0x000ea4000c1e1500 */
[----:B--2---:R-:W-:-:S05]  /*31e0*/  HADD2.F32 R0, -RZ, R0.H0_H0 ;  /* 0x20000000ff007230 */ /* 0x004fca0000004100 */
[----:B------:R-:W-:-:S04]  /*31f0*/  FMUL.FTZ R0, R0, 1 ;  /* 0x3f80000000007820 */ /* 0x000fc80000410000 */
[----:B------:R0:W2:Y:S01]  /*3200*/  F2F.F64.F32 R22, R0 ;  /* 0x0000000000167310 */ /* 0x0000a20000201800 */
[----:B------:R-:W-:Y:S05]  /*3210*/  BRA `(.L_x_6631) ;  /* 0x0000000800f87947 */ /* 0x000fea0003800000 */
.L_x_6634:
        /* <DEDUP_REMOVED lines=10> */
.L_x_6637:
[----:B------:R-:W2:Y:S02]  /*32c0*/  LDG.E.U16 R4, desc[UR36][R4.64] ;  /* 0x0000002404047981 */ /* 0x000ea4000c1e1500 */
[----:B--2---:R-:W-:-:S05]  /*32d0*/  HADD2.F32 R0, -RZ, R4.H0_H0 ;  /* 0x20000004ff007230 */ /* 0x004fca0000004100 */
[----:B------:R-:W-:-:S04]  /*32e0*/  FMUL.FTZ R0, R0, 1 ;  /* 0x3f80000000007820 */ /* 0x000fc80000410000 */
[----:B------:R0:W2:Y:S01]  /*32f0*/  F2F.F64.F32 R22, R0 ;  /* 0x0000000000167310 */ /* 0x0000a20000201800 */
[----:B------:R-:W-:Y:S05]  /*3300*/  BRA `(.L_x_6631) ;  /* 0x0000000800bc7947 */ /* 0x000fea0003800000 */
.L_x_6636:
[----:B------:R0:W5:Y:S01]  /*3310*/  LDG.E.64 R22, desc[UR36][R4.64] ;  /* 0x0000002404167981 */ /* 0x000162000c1e1b00 */
[----:B------:R-:W-:Y:S05]  /*3320*/  BRA `(.L_x_6631) ;  /* 0x0000000800b47947 */ /* 0x000fea0003800000 */
.L_x_6626:
        /* <DEDUP_REMOVED lines=13> */
.L_x_6640:
[----:B------:R0:W5:Y:S01]  /*3400*/  LDG.E.64 R22, desc[UR36][R4.64] ;  /* 0x0000002404167981 */ /* 0x000162000c1e1b00 */
[----:B------:R-:W-:Y:S05]  /*3410*/  BRA `(.L_x_6631) ;  /* 0x0000000800787947 */ /* 0x000fea0003800000 */
.L_x_6639:
        /* <DEDUP_REMOVED lines=28> */
.L_x_6642:
        /* <DEDUP_REMOVED lines=15> */
.L_x_6641:
[----:B------:R-:W2:Y:S02]  /*36d0*/  LDG.E.U16 R0, desc[UR36][R4.64] ;  /* 0x0000002404007981 */ /* 0x000ea4000c1e1500 */
[----:B--2---:R-:W-:-:S04]  /*36e0*/  IMAD.U32 R0, R0, 0x10000, RZ ;  /* 0x0001000000007824 */ /* 0x004fc800078e00ff */
[----:B------:R-:W-:-:S04]  /*36f0*/  FMUL.FTZ R0, R0, 1 ;  /* 0x3f80000000007820 */ /* 0x000fc80000410000 */
[----:B------:R0:W2:Y:S01]  /*3700*/  F2F.F64.F32 R22, R0 ;  /* 0x0000000000167310 */ /* 0x0000a20000201800 */
[----:B------:R-:W-:Y:S05]  /*3710*/  BRA `(.L_x_6631) ;  /* 0x0000000400b87947 */ /* 0x000fea0003800000 */
.L_x_6638:
        /* <DEDUP_REMOVED lines=11> */
.L_x_6645:
        /* <DEDUP_REMOVED lines=21> */
.L_x_6649:
[----:B------:R-:W-:Y:S05]  /*3920*/  BSYNC B1 ;  /* 0x0000000000017941 */ /* 0x000fea0003800000 */
.L_x_6648:
[----:B------:R-:W-:Y:S01]  /*3930*/  LEA R5, R0, 0x3b800000, 0x17 ;  /* 0x3b80000000057811 */ /* 0x000fe200078eb8ff */
[----:B------:R-:W-:-:S05]  /*3940*/  IMAD.SHL.U32 R0, R3, 0x100000, RZ ;  /* 0x0010000003007824 */ /* 0x000fca00078e00ff */
[----:B------:R-:W-:-:S07]  /*3950*/  LOP3.LUT R0, R5, R0, R6, 0xfe, !PT ;  /* 0x0000000005007212 */ /* 0x000fce00078efe06 */
.L_x_6647:
[----:B------:R-:W-:Y:S05]  /*3960*/  BSYNC B0 ;  /* 0x0000000000007941 */ /* 0x000fea0003800000 */
.L_x_6646:
[----:B------:R-:W-:-:S04]  /*3970*/  FMUL.FTZ R0, R0, 1 ;  /* 0x3f80000000007820 */ /* 0x000fc80000410000 */
[----:B------:R0:W2:Y:S01]  /*3980*/  F2F.F64.F32 R22, R0 ;  /* 0x0000000000167310 */ /* 0x0000a20000201800 */
[----:B------:R-:W-:Y:S05]  /*3990*/  BRA `(.L_x_6631) ;  /* 0x0000000400187947 */ /* 0x000fea0003800000 */
.L_x_6644:
        /* <DEDUP_REMOVED lines=21> */
.L_x_6653:
[----:B------:R-:W-:Y:S05]  /*3af0*/  BSYNC B1 ;  /* 0x0000000000017941 */ /* 0x000fea0003800000 */
.L_x_6652:
[----:B------:R-:W-:Y:S01]  /*3b00*/  LEA R5, R0, 0x37800000, 0x17 ;  /* 0x3780000000057811 */ /* 0x000fe200078eb8ff */
[----:B------:R-:W-:-:S05]  /*3b10*/  IMAD.SHL.U32 R0, R3, 0x200000, RZ ;  /* 0x0020000003007824 */ /* 0x000fca00078e00ff */
[----:B------:R-:W-:-:S07]  /*3b20*/  LOP3.LUT R0, R5, R0, R6, 0xfe, !PT ;  /* 0x0000000005007212 */ /* 0x000fce00078efe06 */
.L_x_6651:
[----:B------:R-:W-:Y:S05]  /*3b30*/  BSYNC B0 ;  /* 0x0000000000007941 */ /* 0x000fea0003800000 */
.L_x_6650:
[----:B------:R-:W-:-:S04]  /*3b40*/  FMUL.FTZ R0, R0, 1 ;  /* 0x3f80000000007820 */ /* 0x000fc80000410000 */
[----:B------:R0:W2:Y:S01]  /*3b50*/  F2F.F64.F32 R22, R0 ;  /* 0x0000000000167310 */ /* 0x0000a20000201800 */
[----:B------:R-:W-:Y:S05]  /*3b60*/  BRA `(.L_x_6631) ;  /* 0x0000000000a47947 */ /* 0x000fea0003800000 */
.L_x_6643:
        /* <DEDUP_REMOVED lines=14> */
.L_x_6657:
[----:B------:R-:W-:Y:S05]  /*3c50*/  BSYNC B0 ;  /* 0x0000000000007941 */ /* 0x000fea0003800000 */
.L_x_6656:
[----:B------:R-:W-:-:S04]  /*3c60*/  FMUL.FTZ R0, R0, 1 ;  /* 0x3f80000000007820 */ /* 0x000fc80000410000 */
[----:B------:R0:W2:Y:S01]  /*3c70*/  F2F.F64.F32 R22, R0 ;  /* 0x0000000000167310 */ /* 0x0000a20000201800 */
[----:B------:R-:W-:Y:S05]  /*3c80*/  BRA `(.L_x_6631) ;  /* 0x00000000005c7947 */ /* 0x000fea0003800000 */
.L_x_6630:
        /* <DEDUP_REMOVED lines=15> */
[----:B-12345:R-:W-:Y:S05]  /*3d80*/  CALL.ABS.NOINC R14 ;  /* 0x000000000e007343 */ /* 0x03efea0003c00000 */
.L_x_6658:
[----:B------:R-:W-:Y:S01]  /*3d90*/  CS2R R22, SRZ ;  /* 0x0000000000167805 */ /* 0x000fe2000001ff00 */
[----:B------:R-:W-:Y:S06]  /*3da0*/  BRA `(.L_x_6631) ;  /* 0x0000000000147947 */ /* 0x000fec0003800000 */
.L_x_6655:
[----:B------:R-:W2:Y:S02]  /*3db0*/  LDG.E.64 R22, desc[UR36][R4.64] ;  /* 0x0000002404167981 */ /* 0x000ea4000c1e1b00 */
[----:B--2---:R-:W0:Y:S01]  /*3dc0*/  I2F.F64.U64 R22, R22 ;  /* 0x0000001600167312 */ /* 0x004e220000301800 */
[----:B------:R-:W-:Y:S05]  /*3dd0*/  BRA `(.L_x_6631) ;  /* 0x0000000000087947 */ /* 0x000fea0003800000 */
.L_x_6654:
[----:B------:R-:W2:Y:S02]  /*3de0*/  LDG.E R4, desc[UR36][R4.64] ;  /* 0x0000002404047981 */ /* 0x000ea4000c1e1900 */
[----:B--2---:R0:W2:Y:S02]  /*3df0*/  I2F.F64.U32 R22, R4 ;  /* 0x0000000400167312 */ /* 0x0040a40000201800 */
.L_x_6631:
[----:B------:R-:W-:-:S07]  /*3e00*/  VIADD R37, R37, 0x80 ;  /* 0x0000008025257836 */ /* 0x000fce0000000000 */
.L_x_6592:
[----:B------:R-:W-:Y:S05]  /*3e10*/  BSYNC B6 ;  /* 0x0000000000067941 */ /* 0x000fea0003800000 */
.L_x_6591:
[----:B------:R-:W-:Y:S01]  /*3e20*/  ISETP.GE.AND P0, PT, R37, R2, PT ;  /* 0x000000022500720c */ /* 0x000fe20003f06270 */
[----:B------:R-:W-:Y:S01]  /*3e30*/  BSSY B6, `(.L_x_6659) ;  /* 0x00001eb000067945 */ /* 0x000fe20003800000 */
[----:B------:R-:W-:Y:S02]  /*3e40*/  CS2R R30, SRZ ;  /* 0x00000000001e7805 */ /* 0x000fe4000001ff00 */
[----:B------:R-:W-:Y:S02]  /*3e50*/  CS2R R24, SRZ ;  /* 0x0000000000187805 */ /* 0x000fe4000001ff00 */
[----:B------:R-:W-:-:S07]  /*3e60*/  CS2R R18, SRZ ;  /* 0x0000000000127805 */ /* 0x000fce000001ff00 */
        /* <DEDUP_REMOVED lines=19> */
[----:B---3--:R0:W3:Y:S01]  /*3fa0*/  I2F.F64.S16 R24, R4 ;  /* 0x0000000400187312 */ /* 0x0080e20000101c00 */
[----:B------:R-:W-:Y:S05]  /*3fb0*/  BRA `(.L_x_6666) ;  /* 0x0000000c007c7947 */ /* 0x000fea0003800000 */
.L_x_6664:
[----:B------:R-:W3:Y:S02]  /*3fc0*/  LDG.E.U8 R4, desc[UR36][R4.64] ;  /* 0x0000002404047981 */ /* 0x000ee4000c1e1100 */
[----:B---3--:R0:W3:Y:S01]  /*3fd0*/  I2F.F64.U16 R24, R4 ;  /* 0x0000000400187312 */ /* 0x0080e20000101800 */
[----:B------:R-:W-:Y:S05]  /*3fe0*/  BRA `(.L_x_6666) ;  /* 0x0000000c00707947 */ /* 0x000fea0003800000 */
.L_x_6663:
        /* <DEDUP_REMOVED lines=9> */
.L_x_6668:
[----:B------:R-:W3:Y:S02]  /*4080*/  LDG.E R4, desc[UR36][R4.64] ;  /* 0x0000002404047981 */ /* 0x000ee4000c1e1900 */
[----:B---3--:R0:W3:Y:S01]  /*4090*/  I2F.F64 R24, R4 ;  /* 0x0000000400187312 */ /* 0x0080e20000201c00 */
[----:B------:R-:W-:Y:S05]  /*40a0*/  BRA `(.L_x_6666) ;  /* 0x0000000c00407947 */ /* 0x000fea0003800000 */
.L_x_6667:
[----:B------:R-:W3:Y:S02]  /*40b0*/  LDG.E.U16 R4, desc[UR36][R4.64] ;  /* 0x0000002404047981 */ /* 0x000ee4000c1e1500 */
[----:B---3--:R0:W3:Y:S01]  /*40c0*/  I2F.F64.S16 R24, R4 ;  /* 0x0000000400187312 */ /* 0x0080e20000101c00 */
[----:B------:R-:W-:Y:S05]  /*40d0*/  BRA `(.L_x_6666) ;  /* 0x0000000c00347947 */ /* 0x000fea0003800000 */
.L_x_6662:
        /* <DEDUP_REMOVED lines=10> */
.L_x_6670:
[----:B------:R-:W3:Y:S02]  /*4180*/  LDG.E.U16 R0, desc[UR36][R4.64] ;  /* 0x0000002404007981 */ /* 0x000ee4000c1e1500 */
[----:B---3--:R-:W-:-:S05]  /*4190*/  HADD2.F32 R0, -RZ, R0.H0_H0 ;  /* 0x20000000ff007230 */ /* 0x008fca0000004100 */
[----:B------:R-:W-:-:S04]  /*41a0*/  FMUL.FTZ R0, R0, 1 ;  /* 0x3f80000000007820 */ /* 0x000fc80000410000 */
[----:B------:R0:W3:Y:S01]  /*41b0*/  F2F.F64.F32 R24, R0 ;  /* 0x0000000000187310 */ /* 0x0000e20000201800 */
[----:B------:R-:W-:Y:S05]  /*41c0*/  BRA `(.L_x_6666) ;  /* 0x0000000800f87947 */ /* 0x000fea0003800000 */
.L_x_6669:
        /* <DEDUP_REMOVED lines=10> */
.L_x_6672:
[----:B------:R-:W3:Y:S02]  /*4270*/  LDG.E.U16 R4, desc[UR36][R4.64] ;  /* 0x0000002404047981 */ /* 0x000ee4000c1e1500 */
[----:B---3--:R-:W-:-:S05]  /*4280*/  HADD2.F32 R0, -RZ, R4.H0_H0 ;  /* 0x20000004ff007230 */ /* 0x008fca0000004100 */
[----:B------:R-:W-:-:S04]  /*4290*/  FMUL.FTZ R0, R0, 1 ;  /* 0x3f80000000007820 */ /* 0x000fc80000410000 */
[----:B------:R0:W3:Y:S01]  /*42a0*/  F2F.F64.F32 R24, R0 ;  /* 0x0000000000187310 */ /* 0x0000e20000201800 */
[----:B------:R-:W-:Y:S05]  /*42b0*/  BRA `(.L_x_6666) ;  /* 0x0000000800bc7947 */ /* 0x000fea0003800000 */
.L_x_6671:
[----:B------:R0:W5:Y:S01]  /*42c0*/  LDG.E.64 R24, desc[UR36][R4.64] ;  /* 0x0000002404187981 */ /* 0x000162000c1e1b00 */
[----:B------:R-:W-:Y:S05]  /*42d0*/  BRA `(.L_x_6666) ;  /* 0x0000000800b47947 */ /* 0x000fea0003800000 */
.L_x_6661:
        /* <DEDUP_REMOVED lines=13> */
.L_x_6675:
[----:B------:R0:W5:Y:S01]  /*43b0*/  LDG.E.64 R24, desc[UR36][R4.64] ;  /* 0x0000002404187981 */ /* 0x000162000c1e1b00 */
[----:B------:R-:W-:Y:S05]  /*43c0*/  BRA `(.L_x_6666) ;  /* 0x0000000800787947 */ /* 0x000fea0003800000 */
.L_x_6674:
        /* <DEDUP_REMOVED lines=26> */
[----:B------:R0:W3:Y:S01]  /*4570*/  F2F.F64.F32 R24, R7 ;  /* 0x0000000700187310 */ /* 0x0000e20000201800 */
[----:B------:R-:W-:Y:S05]  /*4580*/  BRA `(.L_x_6666) ;  /* 0x0000000800087947 */ /* 0x000fea0003800000 */
.L_x_6677:
        /* <DEDUP_REMOVED lines=13> */
[----:B------:R0:W3:Y:S01]  /*4660*/  F2F.F64.F32 R24, R0 ;  /* 0x0000000000187310 */ /* 0x0000e20000201800 */
[----:B------:R-:W-:Y:S05]  /*4670*/  BRA `(.L_x_6666) ;  /* 0x0000000400cc7947 */ /* 0x000fea0003800000 */
.L_x_6676:
[----:B------:R-:W3:Y:S02]  /*4680*/  LDG.E.U16 R0, desc[UR36][R4.64] ;  /* 0x0000002404007981 */ /* 0x000ee4000c1e1500 */
[----:B---3--:R-:W-:-:S04]  /*4690*/  IMAD.U32 R0, R0, 0x10000, RZ ;  /* 0x0001000000007824 */ /* 0x008fc800078e00ff */
[----:B------:R-:W-:-:S04]  /*46a0*/  FMUL.FTZ R0, R0, 1 ;  /* 0x3f80000000007820 */ /* 0x000fc80000410000 */
[----:B------:R3:W0:Y:S01]  /*46b0*/  F2F.F64.F32 R24, R0 ;  /* 0x0000000000187310 */ /* 0x0006220000201800 */
[----:B------:R-:W-:Y:S05]  /*46c0*/  BRA `(.L_x_6666) ;  /* 0x0000000400b87947 */ /* 0x000fea0003800000 */
.L_x_6673:
        /* <DEDUP_REMOVED lines=9> */
[----:B---3--:R0:W3:Y:S01]  /*4760*/  I2F.F64.U16 R24, R4 ;  /* 0x0000000400187312 */ /* 0x0080e20000101800 */
[----:B------:R-:W-:Y:S05]  /*4770*/  BRA `(.L_x_6666) ;  /* 0x00000004008c7947 */ /* 0x000fea0003800000 */
.L_x_6680:
        /* <DEDUP_REMOVED lines=21> */
.L_x_6684:
[----:B------:R-:W-:Y:S05]  /*48d0*/  BSYNC B1 ;  /* 0x0000000000017941 */ /* 0x000fea0003800000 */
.L_x_6683:
[----:B------:R-:W-:Y:S01]  /*48e0*/  LEA R5, R0, 0x3b800000, 0x17 ;  /* 0x3b80000000057811 */ /* 0x000fe200078eb8ff */
[----:B------:R-:W-:-:S05]  /*48f0*/  IMAD.SHL.U32 R0, R3, 0x100000, RZ ;  /* 0x0010000003007824 */ /* 0x000fca00078e00ff */
[----:B------:R-:W-:-:S07]  /*4900*/  LOP3.LUT R0, R5, R0, R6, 0xfe, !PT ;  /* 0x0000000005007212 */ /* 0x000fce00078efe06 */
.L_x_6682:
[----:B------:R-:W-:Y:S05]  /*4910*/  BSYNC B0 ;  /* 0x0000000000007941 */ /* 0x000fea0003800000 */
.L_x_6681:
[----:B------:R-:W-:-:S04]  /*4920*/  FMUL.FTZ R0, R0, 1 ;  /* 0x3f80000000007820 */ /* 0x000fc80000410000 */
[----:B------:R0:W3:Y:S01]  /*4930*/  F2F.F64.F32 R24, R0 ;  /* 0x0000000000187310 */ /* 0x0000e20000201800 */
[----:B------:R-:W-:Y:S05]  /*4940*/  BRA `(.L_x_6666) ;  /* 0x0000000400187947 */ /* 0x000fea0003800000 */
.L_x_6679:
        /* <DEDUP_REMOVED lines=21> */
.L_x_6688:
[----:B------:R-:W-:Y:S05]  /*4aa0*/  BSYNC B1 ;  /* 0x0000000000017941 */ /* 0x000fea0003800000 */
.L_x_6687:
[----:B------:R-:W-:Y:S01]  /*4ab0*/  LEA R5, R0, 0x37800000, 0x17 ;  /* 0x3780000000057811 */ /* 0x000fe200078eb8ff */
[----:B------:R-:W-:-:S05]  /*4ac0*/  IMAD.SHL.U32 R0, R3, 0x200000, RZ ;  /* 0x0020000003007824 */ /* 0x000fca00078e00ff */
[----:B------:R-:W-:-:S07]  /*4ad0*/  LOP3.LUT R0, R5, R0, R6, 0xfe, !PT ;  /* 0x0000000005007212 */ /* 0x000fce00078efe06 */
.L_x_6686:
[----:B------:R-:W-:Y:S05]  /*4ae0*/  BSYNC B0 ;  /* 0x0000000000007941 */ /* 0x000fea0003800000 */
.L_x_6685:
[----:B------:R-:W-:-:S04]  /*4af0*/  FMUL.FTZ R0, R0, 1 ;  /* 0x3f80000000007820 */ /* 0x000fc80000410000 */
[----:B------:R0:W3:Y:S01]  /*4b00*/  F2F.F64.F32 R24, R0 ;  /* 0x0000000000187310 */ /* 0x0000e20000201800 */
[----:B------:R-:W-:Y:S05]  /*4b10*/  BRA `(.L_x_6666) ;  /* 0x0000000000a47947 */ /* 0x000fea0003800000 */
.L_x_6678:
        /* <DEDUP_REMOVED lines=14> */
.L_x_6692:
[----:B------:R-:W-:Y:S05]  /*4c00*/  BSYNC B0 ;  /* 0x0000000000007941 */ /* 0x000fea0003800000 */
.L_x_6691:
[----:B------:R-:W-:-:S04]  /*4c10*/  FMUL.FTZ R0, R0, 1 ;  /* 0x3f80000000007820 */ /* 0x000fc80000410000 */
[----:B------:R0:W3:Y:S01]  /*4c20*/  F2F.F64.F32 R24, R0 ;  /* 0x0000000000187310 */ /* 0x0000e20000201800 */
[----:B------:R-:W-:Y:S05]  /*4c30*/  BRA `(.L_x_6666) ;  /* 0x00000000005c7947 */ /* 0x000fea0003800000 */
.L_x_6665:
        /* <DEDUP_REMOVED lines=16> */
.L_x_6693:
[----:B------:R-:W-:Y:S01]  /*4d40*/  CS2R R24, SRZ ;  /* 0x0000000000187805 */ /* 0x000fe2000001ff00 */
[----:B------:R-:W-:Y:S06]  /*4d50*/  BRA `(.L_x_6666) ;  /* 0x0000000000147947 */ /* 0x000fec0003800000 */
.L_x_6690:
[----:B------:R-:W3:Y:S02]  /*4d60*/  LDG.E.64 R24, desc[UR36][R4.64] ;  /* 0x0000002404187981 */ /* 0x000ee4000c1e1b00 */
[----:B---3--:R-:W0:Y:S01]  /*4d70*/  I2F.F64.U64 R24, R24 ;  /* 0x0000001800187312 */ /* 0x008e220000301800 */
[----:B------:R-:W-:Y:S05]  /*4d80*/  BRA `(.L_x_6666) ;  /* 0x0000000000087947 */ /* 0x000fea0003800000 */
.L_x_6689:
[----:B------:R-:W3:Y:S02]  /*4d90*/  LDG.E R4, desc[UR36][R4.64] ;  /* 0x0000002404047981 */ /* 0x000ee4000c1e1900 */
[----:B---3--:R0:W3:Y:S02]  /*4da0*/  I2F.F64.U32 R24, R4 ;  /* 0x0000000400187312 */ /* 0x0080e40000201800 */
.L_x_6666:
[----:B0-----:R-:W0:Y:S01]  /*4db0*/  LDC.64 R4, c[0x0][0x228] ;  /* 0x00008a00ff047b82 */ /* 0x001e220000000a00 */
[----:B---3--:R-:W-:Y:S01]  /*4dc0*/  PRMT R0, R16, 0x9910, RZ ;  /* 0x0000991010007816 */ /* 0x008fe200000000ff */
        /* <DEDUP_REMOVED lines=17> */
.L_x_6697:
[----:B------:R-:W3:Y:S02]  /*4ee0*/  LDG.E.U8 R4, desc[UR36][R4.64] ;  /* 0x0000002404047981 */ /* 0x000ee4000c1e1100 */
[----:B---3--:R0:W3:Y:S01]  /*4ef0*/  I2F.F64.U16 R18, R4 ;  /* 0x0000000400127312 */ /* 0x0080e20000101800 */
[----:B------:R-:W-:Y:S05]  /*4f00*/  BRA `(.L_x_6699) ;  /* 0x0000000c00707947 */ /* 0x000fea0003800000 */
.L_x_6696:
        /* <DEDUP_REMOVED lines=9> */
.L_x_6701:
[----:B------:R-:W3:Y:S02]  /*4fa0*/  LDG.E R4, desc[UR36][R4.64] ;  /* 0x0000002404047981 */ /* 0x000ee4000c1e1900 */
[----:B---3--:R0:W3:Y:S01]  /*4fb0*/  I2F.F64 R18, R4 ;  /* 0x0000000400127312 */ /* 0x0080e20000201c00 */
[----:B------:R-:W-:Y:S05]  /*4fc0*/  BRA `(.L_x_6699) ;  /* 0x0000000c00407947 */ /* 0x000fea0003800000 */
.L_x_6700:
[----:B------:R-:W3:Y:S02]  /*4fd0*/  LDG.E.U16 R4, desc[UR36][R4.64] ;  /* 0x0000002404047981 */ /* 0x000ee4000c1e1500 */
[----:B---3--:R0:W3:Y:S01]  /*4fe0*/  I2F.F64.S16 R18, R4 ;  /* 0x0000000400127312 */ /* 0x0080e20000101c00 */
[----:B------:R-:W-:Y:S05]  /*4ff0*/  BRA `(.L_x_6699) ;  /* 0x0000000c00347947 */ /* 0x000fea0003800000 */
.L_x_6695:
        /* <DEDUP_REMOVED lines=10> */
.L_x_6703:
[----:B------:R-:W3:Y:S02]  /*50a0*/  LDG.E.U16 R0, desc[UR36][R4.64] ;  /* 0x0000002404007981 */ /* 0x000ee4000c1e1500 */
[----:B---3--:R-:W-:-:S05]  /*50b0*/  HADD2.F32 R0, -RZ, R0.H0_H0 ;  /* 0x20000000ff007230 */ /* 0x008fca0000004100 */
[----:B------:R-:W-:-:S04]  /*50c0*/  FMUL.FTZ R0, R0, 1 ;  /* 0x3f80000000007820 */ /* 0x000fc80000410000 */
[----:B------:R0:W3:Y:S01]  /*50d0*/  F2F.F64.F32 R18, R0 ;  /* 0x0000000000127310 */ /* 0x0000e20000201800 */
[----:B------:R-:W-:Y:S05]  /*50e0*/  BRA `(.L_x_6699) ;  /* 0x0000000800f87947 */ /* 0x000fea0003800000 */
.L_x_6702:
        /* <DEDUP_REMOVED lines=10> */
.L_x_6705:
[----:B------:R-:W3:Y:S02]  /*5190*/  LDG.E.U16 R4, desc[UR36][R4.64] ;  /* 0x0000002404047981 */ /* 0x000ee4000c1e1500 */
[----:B---3--:R-:W-:-:S05]  /*51a0*/  HADD2.F32 R0, -RZ, R4.H0_H0 ;  /* 0x20000004ff007230 */ /* 0x008fca0000004100 */
[----:B------:R-:W-:-:S04]  /*51b0*/  FMUL.FTZ R0, R0, 1 ;  /* 0x3f80000000007820 */ /* 0x000fc80000410000 */
[----:B------:R0:W3:Y:S01]  /*51c0*/  F2F.F64.F32 R18, R0 ;  /* 0x0000000000127310 */ /* 0x0000e20000201800 */
[----:B------:R-:W-:Y:S05]  /*51d0*/  BRA `(.L_x_6699) ;  /* 0x0000000800bc7947 */ /* 0x000fea0003800000 */
.L_x_6704:
[----:B------:R0:W5:Y:S01]  /*51e0*/  LDG.E.64 R18, desc[UR36][R4.64] ;  /* 0x0000002404127981 */ /* 0x000162000c1e1b00 */
[----:B------:R-:W-:Y:S05]  /*51f0*/  BRA `(.L_x_6699) ;  /* 0x0000000800b47947 */ /* 0x000fea0003800000 */
.L_x_6694:
        /* <DEDUP_REMOVED lines=13> */
.L_x_6708:
[----:B------:R0:W5:Y:S01]  /*52d0*/  LDG.E.64 R18, desc[UR36][R4.64] ;  /* 0x0000002404127981 */ /* 0x000162000c1e1b00 */
[----:B------:R-:W-:Y:S05]  /*52e0*/  BRA `(.L_x_6699) ;  /* 0x0000000800787947 */ /* 0x000fea0003800000 */
.L_x_6707:
        /* <DEDUP_REMOVED lines=28> */
.L_x_6710:
        /* <DEDUP_REMOVED lines=15> */
.L_x_6709:
[----:B------:R-:W3:Y:S02]  /*55a0*/  LDG.E.U16 R0, desc[UR36][R4.64] ;  /* 0x0000002404007981 */ /* 0x000ee4000c1e1500 */
[----:B---3--:R-:W-:-:S04]  /*55b0*/  IMAD.U32 R0, R0, 0x10000, RZ ;  /* 0x0001000000007824 */ /* 0x008fc800078e00ff */
[----:B------:R-:W-:-:S04]  /*55c0*/  FMUL.FTZ R0, R0, 1 ;  /* 0x3f80000000007820 */ /* 0x000fc80000410000 */
[----:B------:R0:W3:Y:S01]  /*55d0*/  F2F.F64.F32 R18, R0 ;  /* 0x0000000000127310 */ /* 0x0000e20000201800 */
[----:B------:R-:W-:Y:S05]  /*55e0*/  BRA `(.L_x_6699) ;  /* 0x0000000400b87947 */ /* 0x000fea0003800000 */
.L_x_6706:
        /* <DEDUP_REMOVED lines=11> */
.L_x_6713:
        /* <DEDUP_REMOVED lines=21> */
.L_x_6717:
[----:B------:R-:W-:Y:S05]  /*57f0*/  BSYNC B1 ;  /* 0x0000000000017941 */ /* 0x000fea0003800000 */
.L_x_6716:
[----:B------:R-:W-:Y:S01]  /*5800*/  LEA R5, R0, 0x3b800000, 0x17 ;  /* 0x3b80000000057811 */ /* 0x000fe200078eb8ff */
[----:B------:R-:W-:-:S05]  /*5810*/  IMAD.SHL.U32 R0, R3, 0x100000, RZ ;  /* 0x0010000003007824 */ /* 0x000fca00078e00ff */
[----:B------:R-:W-:-:S07]  /*5820*/  LOP3.LUT R0, R5, R0, R6, 0xfe, !PT ;  /* 0x0000000005007212 */ /* 0x000fce00078efe06 */
.L_x_6715:
[----:B------:R-:W-:Y:S05]  /*5830*/  BSYNC B0 ;  /* 0x0000000000007941 */ /* 0x000fea0003800000 */
.L_x_6714:
[----:B------:R-:W-:-:S04]  /*5840*/  FMUL.FTZ R0, R0, 1 ;  /* 0x3f80000000007820 */ /* 0x000fc80000410000 */
[----:B------:R0:W3:Y:S01]  /*5850*/  F2F.F64.F32 R18, R0 ;  /* 0x0000000000127310 */ /* 0x0000e20000201800 */
[----:B------:R-:W-:Y:S05]  /*5860*/  BRA `(.L_x_6699) ;  /* 0x0000000400187947 */ /* 0x000fea0003800000 */
.L_x_6712:
        /* <DEDUP_REMOVED lines=21> */
.L_x_6721:
[----:B------:R-:W-:Y:S05]  /*59c0*/  BSYNC B1 ;  /* 0x0000000000017941 */ /* 0x000fea0003800000 */
.L_x_6720:
[----:B------:R-:W-:Y:S01]  /*59d0*/  LEA R5, R0, 0x37800000, 0x17 ;  /* 0x3780000000057811 */ /* 0x000fe200078eb8ff */
[----:B------:R-:W-:-:S05]  /*59e0*/  IMAD.SHL.U32 R0, R3, 0x200000, RZ ;  /* 0x0020000003007824 */ /* 0x000fca00078e00ff */
[----:B------:R-:W-:-:S07]  /*59f0*/  LOP3.LUT R0, R5, R0, R6, 0xfe, !PT ;  /* 0x0000000005007212 */ /* 0x000fce00078efe06 */
.L_x_6719:
[----:B------:R-:W-:Y:S05]  /*5a00*/  BSYNC B0 ;  /* 0x0000000000007941 */ /* 0x000fea0003800000 */
.L_x_6718:
[----:B------:R-:W-:-:S04]  /*5a10*/  FMUL.FTZ R0, R0, 1 ;  /* 0x3f80000000007820 */ /* 0x000fc80000410000 */
[----:B------:R0:W3:Y:S01]  /*5a20*/  F2F.F64.F32 R18, R0 ;  /* 0x0000000000127310 */ /* 0x0000e20000201800 */
[----:B------:R-:W-:Y:S05]  /*5a30*/  BRA `(.L_x_6699) ;  /* 0x0000000000a47947 */ /* 0x000fea0003800000 */
.L_x_6711:
        /* <DEDUP_REMOVED lines=14> */
.L_x_6725:
[----:B------:R-:W-:Y:S05]  /*5b20*/  BSYNC B0 ;  /* 0x0000000000007941 */ /* 0x000fea0003800000 */
.L_x_6724:
[----:B------:R-:W-:-:S04]  /*5b30*/  FMUL.FTZ R0, R0, 1 ;  /* 0x3f80000000007820 */ /* 0x000fc80000410000 */
[----:B------:R0:W3:Y:S01]  /*5b40*/  F2F.F64.F32 R18, R0 ;  /* 0x0000000000127310 */ /* 0x0000e20000201800 */
[----:B------:R-:W-:Y:S05]  /*5b50*/  BRA `(.L_x_6699) ;  /* 0x00000000005c7947 */ /* 0x000fea0003800000 */
.L_x_6698:
        /* <DEDUP_REMOVED lines=16> */
.L_x_6726:
[----:B------:R-:W-:Y:S01]  /*5c60*/  CS2R R18, SRZ ;  /* 0x0000000000127805 */ /* 0x000fe2000001ff00 */
[----:B------:R-:W-:Y:S06]  /*5c70*/  BRA `(.L_x_6699) ;  /* 0x0000000000147947 */ /* 0x000fec0003800000 */
.L_x_6723:
[----:B------:R-:W3:Y:S02]  /*5c80*/  LDG.E.64 R18, desc[UR36][R4.64] ;  /* 0x0000002404127981 */ /* 0x000ee4000c1e1b00 */
[----:B---3--:R-:W0:Y:S01]  /*5c90*/  I2F.F64.U64 R18, R18 ;  /* 0x0000001200127312 */ /* 0x008e220000301800 */
[----:B------:R-:W-:Y:S05]  /*5ca0*/  BRA `(.L_x_6699) ;  /* 0x0000000000087947 */ /* 0x000fea0003800000 */
.L_x_6722:
[----:B------:R-:W3:Y:S02]  /*5cb0*/  LDG.E R4, desc[UR36][R4.64] ;  /* 0x0000002404047981 */ /* 0x000ee4000c1e1900 */
[----:B---3--:R0:W3:Y:S02]  /*5cc0*/  I2F.F64.U32 R18, R4 ;  /* 0x0000000400127312 */ /* 0x0080e40000201800 */
.L_x_6699:
[----:B------:R-:W-:-:S07]  /*5cd0*/  VIADD R37, R37, 0x80 ;  /* 0x0000008025257836 */ /* 0x000fce0000000000 */
.L_x_6660:
[----:B------:R-:W-:Y:S05]  /*5ce0*/  BSYNC B6 ;  /* 0x0000000000067941 */ /* 0x000fea0003800000 */
.L_x_6659:
        /* <DEDUP_REMOVED lines=24> */
.L_x_6732:
[----:B------:R-:W3:Y:S02]  /*5e70*/  LDG.E.U8 R4, desc[UR36][R4.64] ;  /* 0x0000002404047981 */ /* 0x000ee4000c1e1100 */
[----:B---3--:R0:W3:Y:S01]  /*5e80*/  I2F.F64.U16 R16, R4 ;  /* 0x0000000400107312 */ /* 0x0080e20000101800 */
[----:B------:R-:W-:Y:S05]  /*5e90*/  BRA `(.L_x_6734) ;  /* 0x0000000c00707947 */ /* 0x000fea0003800000 */
.L_x_6731:
        /* <DEDUP_REMOVED lines=9> */
.L_x_6736:
[----:B------:R-:W3:Y:S02]  /*5f30*/  LDG.E R4, desc[UR36][R4.64] ;  /* 0x0000002404047981 */ /* 0x000ee4000c1e1900 */
[----:B---3--:R0:W3:Y:S01]  /*5f40*/  I2F.F64 R16, R4 ;  /* 0x0000000400107312 */ /* 0x0080e20000201c00 */
[----:B------:R-:W-:Y:S05]  /*5f50*/  BRA `(.L_x_6734) ;  /* 0x0000000c00407947 */ /* 0x000fea0003800000 */
.L_x_6735:
[----:B------:R-:W3:Y:S02]  /*5f60*/  LDG.E.U16 R4, desc[UR36][R4.64] ;  /* 0x0000002404047981 */ /* 0x000ee4000c1e1500 */
[----:B---3--:R0:W3:Y:S01]  /*5f70*/  I2F.F64.S16 R16, R4 ;  /* 0x0000000400107312 */ /* 0x0080e20000101c00 */
[----:B------:R-:W-:Y:S05]  /*5f80*/  BRA `(.L_x_6734) ;  /* 0x0000000c00347947 */ /* 0x000fea0003800000 */
.L_x_6730:
        /* <DEDUP_REMOVED lines=10> */
.L_x_6738:
[----:B------:R-:W3:Y:S02]  /*6030*/  LDG.E.U16 R0, desc[UR36][R4.64] ;  /* 0x0000002404007981 */ /* 0x000ee4000c1e1500 */
[----:B---3--:R-:W-:-:S05]  /*6040*/  HADD2.F32 R0, -RZ, R0.H0_H0 ;  /* 0x20000000ff007230 */ /* 0x008fca0000004100 */
[----:B------:R-:W-:-:S04]  /*6050*/  FMUL.FTZ R0, R0, 1 ;  /* 0x3f80000000007820 */ /* 0x000fc80000410000 */
[----:B------:R0:W3:Y:S01]  /*6060*/  F2F.F64.F32 R16, R0 ;  /* 0x0000000000107310 */ /* 0x0000e20000201800 */
[----:B------:R-:W-:Y:S05]  /*6070*/  BRA `(.L_x_6734) ;  /* 0x0000000800f87947 */ /* 0x000fea0003800000 */
.L_x_6737:
        /* <DEDUP_REMOVED lines=10> */
.L_x_6740:
[----:B------:R-:W3:Y:S02]  /*6120*/  LDG.E.U16 R4, desc[UR36][R4.64] ;  /* 0x0000002404047981 */ /* 0x000ee4000c1e1500 */
[----:B---3--:R-:W-:-:S05]  /*6130*/  HADD2.F32 R0, -RZ, R4.H0_H0 ;  /* 0x20000004ff007230 */ /* 0x008fca0000004100 */
[----:B------:R-:W-:-:S04]  /*6140*/  FMUL.FTZ R0, R0, 1 ;  /* 0x3f80000000007820 */ /* 0x000fc80000410000 */
[----:B------:R0:W3:Y:S01]  /*6150*/  F2F.F64.F32 R16, R0 ;  /* 0x0000000000107310 */ /* 0x0000e20000201800 */
[----:B------:R-:W-:Y:S05]  /*6160*/  BRA `(.L_x_6734) ;  /* 0x0000000800bc7947 */ /* 0x000fea0003800000 */
.L_x_6739:
[----:B------:R0:W5:Y:S01]  /*6170*/  LDG.E.64 R16, desc[UR36][R4.64] ;  /* 0x0000002404107981 */ /* 0x000162000c1e1b00 */
[----:B------:R-:W-:Y:S05]  /*6180*/  BRA `(.L_x_6734) ;  /* 0x0000000800b47947 */ /* 0x000fea0003800000 */
.L_x_6729:
        /* <DEDUP_REMOVED lines=13> */
.L_x_6743:
[----:B------:R0:W5:Y:S01]  /*6260*/  LDG.E.64 R16, desc[UR36][R4.64] ;  /* 0x0000002404107981 */ /* 0x000162000c1e1b00 */
[----:B------:R-:W-:Y:S05]  /*6270*/  BRA `(.L_x_6734) ;  /* 0x0000000800787947 */ /* 0x000fea0003800000 */
.L_x_6742:
        /* <DEDUP_REMOVED lines=28> */
.L_x_6745:
        /* <DEDUP_REMOVED lines=15> */
.L_x_6744:
[----:B------:R-:W3:Y:S02]  /*6530*/  LDG.E.U16 R0, desc[UR36][R4.64] ;  /* 0x0000002404007981 */ /* 0x000ee4000c1e1500 */
[----:B---3--:R-:W-:-:S04]  /*6540*/  IMAD.U32 R0, R0, 0x10000, RZ ;  /* 0x0001000000007824 */ /* 0x008fc800078e00ff */
[----:B------:R-:W-:-:S04]  /*6550*/  FMUL.FTZ R0, R0, 1 ;  /* 0x3f80000000007820 */ /* 0x000fc80000410000 */
[----:B------:R0:W3:Y:S01]  /*6560*/  F2F.F64.F32 R16, R0 ;  /* 0x0000000000107310 */ /* 0x0000e20000201800 */
[----:B------:R-:W-:Y:S05]  /*6570*/  BRA `(.L_x_6734) ;  /* 0x0000000400b87947 */ /* 0x000fea0003800000 */
.L_x_6741:
        /* <DEDUP_REMOVED lines=11> */
.L_x_6748:
        /* <DEDUP_REMOVED lines=21> */
.L_x_6752:
[----:B------:R-:W-:Y:S05]  /*6780*/  BSYNC B1 ;  /* 0x0000000000017941 */ /* 0x000fea0003800000 */
.L_x_6751:
[----:B------:R-:W-:Y:S01]  /*6790*/  LEA R5, R0, 0x3b800000, 0x17 ;  /* 0x3b80000000057811 */ /* 0x000fe200078eb8ff */
[----:B------:R-:W-:-:S05]  /*67a0*/  IMAD.SHL.U32 R0, R3, 0x100000, RZ ;  /* 0x0010000003007824 */ /* 0x000fca00078e00ff */
[----:B------:R-:W-:-:S07]  /*67b0*/  LOP3.LUT R0, R5, R0, R6, 0xfe, !PT ;  /* 0x0000000005007212 */ /* 0x000fce00078efe06 */
.L_x_6750:
[----:B------:R-:W-:Y:S05]  /*67c0*/  BSYNC B0 ;  /* 0x0000000000007941 */ /* 0x000fea0003800000 */
.L_x_6749:
[----:B------:R-:W-:-:S04]  /*67d0*/  FMUL.FTZ R0, R0, 1 ;  /* 0x3f80000000007820 */ /* 0x000fc80000410000 */
[----:B------:R0:W3:Y:S01]  /*67e0*/  F2F.F64.F32 R16, R0 ;  /* 0x0000000000107310 */ /* 0x0000e20000201800 */
[----:B------:R-:W-:Y:S05]  /*67f0*/  BRA `(.L_x_6734) ;  /* 0x0000000400187947 */ /* 0x000fea0003800000 */
.L_x_6747:
        /* <DEDUP_REMOVED lines=21> */
.L_x_6756:
[----:B------:R-:W-:Y:S05]  /*6950*/  BSYNC B1 ;  /* 0x0000000000017941 */ /* 0x000fea0003800000 */
.L_x_6755:
[----:B------:R-:W-:Y:S01]  /*6960*/  LEA R5, R0, 0x37800000, 0x17 ;  /* 0x3780000000057811 */ /* 0x000fe200078eb8ff */
[----:B------:R-:W-:-:S05]  /*6970*/  IMAD.SHL.U32 R0, R3, 0x200000, RZ ;  /* 0x0020000003007824 */ /* 0x000fca00078e00ff */
[----:B------:R-:W-:-:S07]  /*6980*/  LOP3.LUT R0, R5, R0, R6, 0xfe, !PT ;  /* 0x0000000005007212 */ /* 0x000fce00078efe06 */
.L_x_6754:
[----:B------:R-:W-:Y:S05]  /*6990*/  BSYNC B0 ;  /* 0x0000000000007941 */ /* 0x000fea0003800000 */
.L_x_6753:
[----:B------:R-:W-:-:S04]  /*69a0*/  FMUL.FTZ R0, R0, 1 ;  /* 0x3f80000000007820 */ /* 0x000fc80000410000 */
[----:B------:R0:W3:Y:S01]  /*69b0*/  F2F.F64.F32 R16, R0 ;  /* 0x0000000000107310 */ /* 0x0000e20000201800 */
[----:B------:R-:W-:Y:S05]  /*69c0*/  BRA `(.L_x_6734) ;  /* 0x0000000000a47947 */ /* 0x000fea0003800000 */
.L_x_6746:
        /* <DEDUP_REMOVED lines=14> */
.L_x_6760:
[----:B------:R-:W-:Y:S05]  /*6ab0*/  BSYNC B0 ;  /* 0x0000000000007941 */ /* 0x000fea0003800000 */
.L_x_6759:
[----:B------:R-:W-:-:S04]  /*6ac0*/  FMUL.FTZ R0, R0, 1 ;  /* 0x3f80000000007820 */ /* 0x000fc80000410000 */
[----:B------:R0:W3:Y:S01]  /*6ad0*/  F2F.F64.F32 R16, R0 ;  /* 0x0000000000107310 */ /* 0x0000e20000201800 */
[----:B------:R-:W-:Y:S05]  /*6ae0*/  BRA `(.L_x_6734) ;  /* 0x00000000005c7947 */ /* 0x000fea0003800000 */
.L_x_6733:
        /* <DEDUP_REMOVED lines=16> */
.L_x_6761:
[----:B------:R-:W-:Y:S01]  /*6bf0*/  CS2R R16, SRZ ;  /* 0x0000000000107805 */ /* 0x000fe2000001ff00 */
[----:B------:R-:W-:Y:S06]  /*6c00*/  BRA `(.L_x_6734) ;  /* 0x0000000000147947 */ /* 0x000fec0003800000 */
.L_x_6758:
[----:B------:R-:W3:Y:S02]  /*6c10*/  LDG.E.64 R16, desc[UR36][R4.64] ;  /* 0x0000002404107981 */ /* 0x000ee4000c1e1b00 */
[----:B---3--:R-:W0:Y:S01]  /*6c20*/  I2F.F64.U64 R16, R16 ;  /* 0x0000001000107312 */ /* 0x008e220000301800 */
[----:B------:R-:W-:Y:S05]  /*6c30*/  BRA `(.L_x_6734) ;  /* 0x0000000000087947 */ /* 0x000fea0003800000 */
.L_x_6757:
[----:B------:R-:W3:Y:S02]  /*6c40*/  LDG.E R4, desc[UR36][R4.64] ;  /* 0x0000002404047981 */ /* 0x000ee4000c1e1900 */
[----:B---3--:R0:W3:Y:S02]  /*6c50*/  I2F.F64.U32 R16, R4 ;  /* 0x0000000400107312 */ /* 0x0080e40000201800 */
.L_x_6734:
        /* <DEDUP_REMOVED lines=20> */
.L_x_6765:
[----:B------:R-:W2:Y:S02]  /*6da0*/  LDG.E.U8 R4, desc[UR36][R4.64] ;  /* 0x0000002404047981 */ /* 0x000ea4000c1e1100 */
[----:B--2---:R0:W1:Y:S01]  /*6db0*/  I2F.F64.U16 R30, R4 ;  /* 0x00000004001e7312 */ /* 0x0040620000101800 */
[----:B------:R-:W-:Y:S05]  /*6dc0*/  BRA `(.L_x_6728) ;  /* 0x0000000c006c7947 */ /* 0x000fea0003800000 */
.L_x_6764:
        /* <DEDUP_REMOVED lines=9> */
.L_x_6768:
[----:B------:R-:W2:Y:S02]  /*6e60*/  LDG.E R4, desc[UR36][R4.64] ;  /* 0x0000002404047981 */ /* 0x000ea4000c1e1900 */
[----:B--2---:R0:W1:Y:S01]  /*6e70*/  I2F.F64 R30, R4 ;  /* 0x00000004001e7312 */ /* 0x0040620000201c00 */
[----:B------:R-:W-:Y:S05]  /*6e80*/  BRA `(.L_x_6728) ;  /* 0x0000000c003c7947 */ /* 0x000fea0003800000 */
.L_x_6767:
[----:B------:R-:W2:Y:S02]  /*6e90*/  LDG.E.U16 R4, desc[UR36][R4.64] ;  /* 0x0000002404047981 */ /* 0x000ea4000c1e1500 */
[----:B--2---:R0:W1:Y:S01]  /*6ea0*/  I2F.F64.S16 R30, R4 ;  /* 0x00000004001e7312 */ /* 0x0040620000101c00 */
[----:B------:R-:W-:Y:S05]  /*6eb0*/  BRA `(.L_x_6728) ;  /* 0x0000000c00307947 */ /* 0x000fea0003800000 */
.L_x_6763:
        /* <DEDUP_REMOVED lines=10> */
.L_x_6770:
[----:B------:R-:W2:Y:S02]  /*6f60*/  LDG.E.U16 R0, desc[UR36][R4.64] ;  /* 0x0000002404007981 */ /* 0x000ea4000c1e1500 */
[----:B--2---:R-:W-:-:S05]  /*6f70*/  HADD2.F32 R0, -RZ, R0.H0_H0 ;  /* 0x20000000ff007230 */ /* 0x004fca0000004100 */
[----:B------:R-:W-:-:S04]  /*6f80*/  FMUL.FTZ R0, R0, 1 ;  /* 0x3f80000000007820 */ /* 0x000fc80000410000 */
[----:B------:R0:W1:Y:S01]  /*6f90*/  F2F.F64.F32 R30, R0 ;  /* 0x00000000001e7310 */ /* 0x0000620000201800 */
[----:B------:R-:W-:Y:S05]  /*6fa0*/  BRA `(.L_x_6728) ;  /* 0x0000000800f47947 */ /* 0x000fea0003800000 */
.L_x_6769:
        /* <DEDUP_REMOVED lines=10> */
.L_x_6772:
[----:B------:R-:W2:Y:S02]  /*7050*/  LDG.E.U16 R4, desc[UR36][R4.64] ;  /* 0x0000002404047981 */ /* 0x000ea4000c1e1500 */
[----:B--2---:R-:W-:-:S05]  /*7060*/  HADD2.F32 R0, -RZ, R4.H0_H0 ;  /* 0x20000004ff007230 */ /* 0x004fca0000004100 */
[----:B------:R-:W-:-:S04]  /*7070*/  FMUL.FTZ R0, R0, 1 ;  /* 0x3f80000000007820 */ /* 0x000fc80000410000 */
[----:B------:R0:W1:Y:S01]  /*7080*/  F2F.F64.F32 R30, R0 ;  /* 0x00000000001e7310 */ /* 0x0000620000201800 */
[----:B------:R-:W-:Y:S05]  /*7090*/  BRA `(.L_x_6728) ;  /* 0x0000000800b87947 */ /* 0x000fea0003800000 */
.L_x_6771:
[----:B------:R0:W5:Y:S01]  /*70a0*/  LDG.E.64 R30, desc[UR36][R4.64] ;  /* 0x00000024041e7981 */ /* 0x000162000c1e1b00 */
[----:B------:R-:W-:Y:S05]  /*70b0*/  BRA `(.L_x_6728) ;  /* 0x0000000800b07947 */ /* 0x000fea0003800000 */
.L_x_6762:
        /* <DEDUP_REMOVED lines=13> */
.L_x_6775:
[----:B------:R0:W5:Y:S01]  /*7190*/  LDG.E.64 R30, desc[UR36][R4.64] ;  /* 0x00000024041e7981 */ /* 0x000162000c1e1b00 */
[----:B------:R-:W-:Y:S05]  /*71a0*/  BRA `(.L_x_6728) ;  /* 0x0000000800747947 */ /* 0x000fea0003800000 */
.L_x_6774:
        /* <DEDUP_REMOVED lines=28> */
.L_x_6777:
        /* <DEDUP_REMOVED lines=15> */
.L_x_6776:
[----:B------:R-:W2:Y:S02]  /*7460*/  LDG.E.U16 R0, desc[UR36][R4.64] ;  /* 0x0000002404007981 */ /* 0x000ea4000c1e1500 */
[----:B--2---:R-:W-:-:S04]  /*7470*/  IMAD.U32 R0, R0, 0x10000, RZ ;  /* 0x0001000000007824 */ /* 0x004fc800078e00ff */
[----:B------:R-:W-:-:S04]  /*7480*/  FMUL.FTZ R0, R0, 1 ;  /* 0x3f80000000007820 */ /* 0x000fc80000410000 */
[----:B------:R0:W1:Y:S01]  /*7490*/  F2F.F64.F32 R30, R0 ;  /* 0x00000000001e7310 */ /* 0x0000620000201800 */
[----:B------:R-:W-:Y:S05]  /*74a0*/  BRA `(.L_x_6728) ;  /* 0x0000000400b47947 */ /* 0x000fea0003800000 */
.L_x_6773:
        /* <DEDUP_REMOVED lines=11> */
.L_x_6780:
        /* <DEDUP_REMOVED lines=21> */
.L_x_6784:
[----:B------:R-:W-:Y:S05]  /*76b0*/  BSYNC B1 ;  /* 0x0000000000017941 */ /* 0x000fea0003800000 */
.L_x_6783:
[----:B------:R-:W-:Y:S01]  /*76c0*/  LEA R5, R0, 0x3b800000, 0x17 ;  /* 0x3b80000000057811 */ /* 0x000fe200078eb8ff */
[----:B------:R-:W-:-:S05]  /*76d0*/  IMAD.SHL.U32 R0, R3, 0x100000, RZ ;  /* 0x0010000003007824 */ /* 0x000fca00078e00ff */
[----:B------:R-:W-:-:S07]  /*76e0*/  LOP3.LUT R0, R5, R0, R6, 0xfe, !PT ;  /* 0x0000000005007212 */ /* 0x000fce00078efe06 */
.L_x_6782:
[----:B------:R-:W-:Y:S05]  /*76f0*/  BSYNC B0 ;  /* 0x0000000000007941 */ /* 0x000fea0003800000 */
.L_x_6781:
[----:B------:R-:W-:-:S04]  /*7700*/  FMUL.FTZ R0, R0, 1 ;  /* 0x3f80000000007820 */ /* 0x000fc80000410000 */
[----:B------:R0:W1:Y:S01]  /*7710*/  F2F.F64.F32 R30, R0 ;  /* 0x00000000001e7310 */ /* 0x0000620000201800 */
[----:B------:R-:W-:Y:S05]  /*7720*/  BRA `(.L_x_6728) ;  /* 0x0000000400147947 */ /* 0x000fea0003800000 */
.L_x_6779:
        /* <DEDUP_REMOVED lines=21> */
.L_x_6788:
[----:B------:R-:W-:Y:S05]  /*7880*/  BSYNC B1 ;  /* 0x0000000000017941 */ /* 0x000fea0003800000 */
.L_x_6787:
[----:B------:R-:W-:Y:S01]  /*7890*/  LEA R5, R0, 0x37800000, 0x17 ;  /* 0x3780000000057811 */ /* 0x000fe200078eb8ff */
[----:B------:R-:W-:-:S05]  /*78a0*/  IMAD.SHL.U32 R0, R3, 0x200000, RZ ;  /* 0x0020000003007824 */ /* 0x000fca00078e00ff */
[----:B------:R-:W-:-:S07]  /*78b0*/  LOP3.LUT R0, R5, R0, R6, 0xfe, !PT ;  /* 0x0000000005007212 */ /* 0x000fce00078efe06 */
.L_x_6786:
[----:B------:R-:W-:Y:S05]  /*78c0*/  BSYNC B0 ;  /* 0x0000000000007941 */ /* 0x000fea0003800000 */
.L_x_6785:
[----:B------:R-:W-:-:S04]  /*78d0*/  FMUL.FTZ R0, R0, 1 ;  /* 0x3f80000000007820 */ /* 0x000fc80000410000 */
[----:B------:R0:W1:Y:S01]  /*78e0*/  F2F.F64.F32 R30, R0 ;  /* 0x00000000001e7310 */ /* 0x0000620000201800 */
[----:B------:R-:W-:Y:S05]  /*78f0*/  BRA `(.L_x_6728) ;  /* 0x0000000000a07947 */ /* 0x000fea0003800000 */
.L_x_6778:
        /* <DEDUP_REMOVED lines=14> */
.L_x_6792:
[----:B------:R-:W-:Y:S05]  /*79e0*/  BSYNC B0 ;  /* 0x0000000000007941 */ /* 0x000fea0003800000 */
.L_x_6791:
[----:B------:R-:W-:-:S04]  /*79f0*/  FMUL.FTZ R0, R0, 1 ;  /* 0x3f80000000007820 */ /* 0x000fc80000410000 */
[----:B------:R0:W1:Y:S01]  /*7a00*/  F2F.F64.F32 R30, R0 ;  /* 0x00000000001e7310 */ /* 0x0000620000201800 */
[----:B------:R-:W-:Y:S05]  /*7a10*/  BRA `(.L_x_6728) ;  /* 0x0000000000587947 */ /* 0x000fea0003800000 */
.L_x_6766:
        /* <DEDUP_REMOVED lines=16> */
.L_x_6793:
[----:B------:R-:W-:Y:S05]  /*7b20*/  BRA `(.L_x_6728) ;  /* 0x0000000000147947 */ /* 0x000fea0003800000 */
.L_x_6790:
[----:B------:R-:W2:Y:S02]  /*7b30*/  LDG.E.64 R30, desc[UR36][R4.64] ;  /* 0x00000024041e7981 */ /* 0x000ea4000c1e1b00 */
[----:B--2---:R-:W0:Y:S01]  /*7b40*/  I2F.F64.U64 R30, R30 ;  /* 0x0000001e001e7312 */ /* 0x004e220000301800 */
[----:B------:R-:W-:Y:S05]  /*7b50*/  BRA `(.L_x_6728) ;  /* 0x0000000000087947 */ /* 0x000fea0003800000 */
.L_x_6789:
[----:B------:R-:W2:Y:S02]  /*7b60*/  LDG.E R4, desc[UR36][R4.64] ;  /* 0x0000002404047981 */ /* 0x000ea4000c1e1900 */
[----:B--2---:R0:W1:Y:S02]  /*7b70*/  I2F.F64.U32 R30, R4 ;  /* 0x00000004001e7312 */ /* 0x0040640000201800 */
.L_x_6728:
[----:B------:R-:W-:Y:S05]  /*7b80*/  BSYNC B6 ;  /* 0x0000000000067941 */ /* 0x000fea0003800000 */
.L_x_6727:
[----:B------:R-:W2:Y:S01]  /*7b90*/  S2R R33, SR_TID.X ;  /* 0x0000000000217919 */ /* 0x000ea20000002100 */
[----:B------:R-:W-:Y:S01]  /*7ba0*/  BSSY B0, `(.L_x_6794) ;  /* 0x000001c000007945 */ /* 0x000fe20003800000 */
[----:B--2---:R-:W-:-:S13]  /*7bb0*/  ISETP.GE.AND P1, PT, R33, R2, PT ;  /* 0x000000022100720c */ /* 0x004fda0003f26270 */
[----:B------:R-:W-:Y:S05]  /*7bc0*/  @P1 BRA `(.L_x_6795) ;  /* 0x0000000000641947 */ /* 0x000fea0003800000 */
[----:B01---5:R-:W0:Y:S01]  /*7bd0*/  MUFU.RCP64H R5, R27 ;  /* 0x0000001b00057308 */ /* 0x023e220000001800 */
[----:B---3--:R-:W-:Y:S01]  /*7be0*/  IMAD.MOV.U32 R4, RZ, RZ, 0x1 ;  /* 0x00000001ff047424 */ /* 0x008fe200078e00ff */
[----:B----4-:R-:W-:Y:S01]  /*7bf0*/  FSETP.GEU.AND P2, PT, |R35|, 6.5827683646048100446e-37, PT ;  /* 0x036000002300780b */ /* 0x010fe20003f4e200 */
        /* <DEDUP_REMOVED lines=15> */
[----:B------:R-:W-:Y:S02]  /*7cf0*/  IMAD.MOV.U32 R10, RZ, RZ, R26 ;  /* 0x000000ffff0a7224 */ /* 0x000fe400078e001a */
[----:B------:R-:W-:-:S07]  /*7d00*/  IMAD.MOV.U32 R11, RZ, RZ, R27 ;  /* 0x000000ffff0b7224 */ /* 0x000fce00078e001b */
[----:B------:R-:W-:Y:S05]  /*7d10*/  CALL.REL.NOINC `($__internal_1_$__cuda_sm20_div_rn_f64_full) ;  /* 0x0000004c00687944 */ /* 0x000fea0003c00000 */
[----:B------:R-:W-:Y:S02]  /*7d20*/  IMAD.MOV.U32 R6, RZ, RZ, R40 ;  /* 0x000000ffff067224 */ /* 0x000fe400078e0028 */
[----:B------:R-:W-:-:S07]  /*7d30*/  IMAD.MOV.U32 R7, RZ, RZ, R41 ;  /* 0x000000ffff077224 */ /* 0x000fce00078e0029 */
.L_x_6797:
[----:B------:R-:W-:Y:S05]  /*7d40*/  BSYNC B1 ;  /* 0x0000000000017941 */ /* 0x000fea0003800000 */
.L_x_6796:
[----:B------:R2:W0:Y:S02]  /*7d50*/  FRND.F64.TRUNC R4, R6 ;  /* 0x0000000600047313 */ /* 0x000424000030d800 */
.L_x_6795:
[----:B------:R-:W-:Y:S05]  /*7d60*/  BSYNC B0 ;  /* 0x0000000000007941 */ /* 0x000fea0003800000 */
.L_x_6794:
[----:B----45:R-:W-:Y:S01]  /*7d70*/  VIADD R35, R33, 0x80 ;  /* 0x0000008021237836 */ /* 0x030fe20000000000 */
[----:B------:R-:W-:Y:S04]  /*7d80*/  BSSY B0, `(.L_x_6798) ;  /* 0x000001c000007945 */ /* 0x000fe80003800000 */
[----:B------:R-:W-:-:S13]  /*7d90*/  ISETP.GE.AND P0, PT, R35, R2, PT ;  /* 0x000000022300720c */ /* 0x000fda0003f06270 */
[----:B------:R-:W-:Y:S05]  /*7da0*/  @P0 BRA `(.L_x_6799) ;  /* 0x0000000000640947 */ /* 0x000fea0003800000 */
[----:B0-----:R-:W0:Y:S01]  /*7db0*/  MUFU.RCP64H R9, R23 ;  /* 0x0000001700097308 */ /* 0x001e220000001800 */
[----:B------:R-:W-:Y:S01]  /*7dc0*/  IMAD.MOV.U32 R8, RZ, RZ, 0x1 ;  /* 0x00000001ff087424 */ /* 0x000fe200078e00ff */
[----:B---3--:R-:W-:Y:S01]  /*7dd0*/  FSETP.GEU.AND P2, PT, |R29|, 6.5827683646048100446e-37, PT ;  /* 0x036000001d00780b */ /* 0x008fe20003f4e200 */
[----:B------:R-:W-:Y:S04]  /*7de0*/  BSSY B1, `(.L_x_6800) ;  /* 0x0000014000017945 */ /* 0x000fe80003800000 */
[----:B0-----:R-:W-:-:S08]  /*7df0*/  DFMA R10, R8, -R22, 1 ;  /* 0x3ff00000080a742b */ /* 0x001fd00000000816 */
[----:B------:R-:W-:-:S08]  /*7e00*/  DFMA R10, R10, R10, R10 ;  /* 0x0000000a0a0a722b */ /* 0x000fd0000000000a */
[----:B------:R-:W-:-:S08]  /*7e10*/  DFMA R10, R8, R10, R8 ;  /* 0x0000000a080a722b */ /* 0x000fd00000000008 */
[----:B------:R-:W-:-:S08]  /*7e20*/  DFMA R8, R10, -R22, 1 ;  /* 0x3ff000000a08742b */ /* 0x000fd00000000816 */
[----:B------:R-:W-:-:S08]  /*7e30*/  DFMA R8, R10, R8, R10 ;  /* 0x000000080a08722b */ /* 0x000fd0000000000a */
[----:B-1----:R-:W-:-:S08]  /*7e40*/  DMUL R26, R8, R28 ;  /* 0x0000001c081a7228 */ /* 0x002fd00000000000 */
        /* <DEDUP_REMOVED lines=10> */
[----:B--2---:R-:W-:Y:S05]  /*7ef0*/  CALL.REL.NOINC `($__internal_1_$__cuda_sm20_div_rn_f64_full) ;  /* 0x0000004800f07944 */ /* 0x004fea0003c00000 */
[----:B------:R-:W-:Y:S02]  /*7f00*/  IMAD.MOV.U32 R26, RZ, RZ, R40 ;  /* 0x000000ffff1a7224 */ /* 0x000fe400078e0028 */
[----:B------:R-:W-:-:S07]  /*7f10*/  IMAD.MOV.U32 R27, RZ, RZ, R41 ;  /* 0x000000ffff1b7224 */ /* 0x000fce00078e0029 */
.L_x_6801:
[----:B------:R-:W-:Y:S05]  /*7f20*/  BSYNC B1 ;  /* 0x0000000000017941 */ /* 0x000fea0003800000 */
.L_x_6800:
[----:B------:R4:W0:Y:S02]  /*7f30*/  FRND.F64.TRUNC R28, R26 ;  /* 0x0000001a001c7313 */ /* 0x000824000030d800 */
.L_x_6799:
[----:B------:R-:W-:Y:S05]  /*7f40*/  BSYNC B0 ;  /* 0x0000000000007941 */ /* 0x000fea0003800000 */
.L_x_6798:
[----:B------:R-:W-:Y:S01]  /*7f50*/  VIADD R3, R33, 0x100 ;  /* 0x0000010021037836 */ /* 0x000fe20000000000 */
[----:B------:R-:W-:Y:S04]  /*7f60*/  BSSY B0, `(.L_x_6802) ;  /* 0x000001c000007945 */ /* 0x000fe80003800000 */
[----:B------:R-:W-:-:S13]  /*7f70*/  ISETP.GE.AND P0, PT, R3, R2, PT ;  /* 0x000000020300720c */ /* 0x000fda0003f06270 */
[----:B------:R-:W-:Y:S05]  /*7f80*/  @P0 BRA `(.L_x_6803) ;  /* 0x0000000000640947 */ /* 0x000fea0003800000 */
[----:B0--3--:R-:W0:Y:S01]  /*7f90*/  MUFU.RCP64H R9, R19 ;  /* 0x0000001300097308 */ /* 0x009e220000001800 */
[----:B------:R-:W-:Y:S01]  /*7fa0*/  IMAD.MOV.U32 R8, RZ, RZ, 0x1 ;  /* 0x00000001ff087424 */ /* 0x000fe200078e00ff */
[----:B------:R-:W-:Y:S01]  /*7fb0*/  FSETP.GEU.AND P2, PT, |R25|, 6.5827683646048100446e-37, PT ;  /* 0x036000001900780b */ /* 0x000fe20003f4e200 */
        /* <DEDUP_REMOVED lines=17> */
[----:B-12-4-:R-:W-:Y:S05]  /*80d0*/  CALL.REL.NOINC `($__internal_1_$__cuda_sm20_div_rn_f64_full) ;  /* 0x0000004800787944 */ /* 0x016fea0003c00000 */
[----:B------:R-:W-:Y:S02]  /*80e0*/  IMAD.MOV.U32 R22, RZ, RZ, R40 ;  /* 0x000000ffff167224 */ /* 0x000fe400078e0028 */
[----:B------:R-:W-:-:S07]  /*80f0*/  IMAD.MOV.U32 R23, RZ, RZ, R41 ;  /* 0x000000ffff177224 */ /* 0x000fce00078e0029 */
.L_x_6805:
[----:B------:R-:W-:Y:S05]  /*8100*/  BSYNC B1 ;  /* 0x0000000000017941 */ /* 0x000fea0003800000 */
.L_x_6804:
[----:B------:R0:W3:Y:S02]  /*8110*/  FRND.F64.TRUNC R24, R22 ;  /* 0x0000001600187313 */ /* 0x0000e4000030d800 */
.L_x_6803:
[----:B------:R-:W-:Y:S05]  /*8120*/  BSYNC B0 ;  /* 0x0000000000007941 */ /* 0x000fea0003800000 */
.L_x_6802:
[----:B------:R-:W-:Y:S01]  /*8130*/  VIADD R3, R33, 0x180 ;  /* 0x0000018021037836 */ /* 0x000fe20000000000 */
[----:B------:R-:W-:Y:S04]  /*8140*/  BSSY B0, `(.L_x_6806) ;  /* 0x000001c000007945 */ /* 0x000fe80003800000 */
[----:B------:R-:W-:-:S13]  /*8150*/  ISETP.GE.AND P0, PT, R3, R2, PT ;  /* 0x000000020300720c */ /* 0x000fda0003f06270 */
[----:B------:R-:W-:Y:S05]  /*8160*/  @P0 BRA `(.L_x_6807) ;  /* 0x0000000000640947 */ /* 0x000fea0003800000 */
[----:B01----:R-:W0:Y:S01]  /*8170*/  MUFU.RCP64H R9, R31 ;  /* 0x0000001f00097308 */ /* 0x003e220000001800 */
        /* <DEDUP_REMOVED lines=19> */
[----:B--2-4-:R-:W-:Y:S05]  /*82b0*/  CALL.REL.NOINC `($__internal_1_$__cuda_sm20_div_rn_f64_full) ;  /* 0x0000004800007944 */ /* 0x014fea0003c00000 */
[----:B------:R-:W-:Y:S02]  /*82c0*/  IMAD.MOV.U32 R18, RZ, RZ, R40 ;  /* 0x000000ffff127224 */ /* 0x000fe400078e0028 */
[----:B------:R-:W-:-:S07]  /*82d0*/  IMAD.MOV.U32 R19, RZ, RZ, R41 ;  /* 0x000000ffff137224 */ /* 0x000fce00078e0029 */
.L_x_6809:
[----:B------:R-:W-:Y:S05]  /*82e0*/  BSYNC B1 ;  /* 0x0000000000017941 */ /* 0x000fea0003800000 */
.L_x_6808:
[----:B------:R0:W1:Y:S02]  /*82f0*/  FRND.F64.TRUNC R16, R18 ;  /* 0x0000001200107313 */ /* 0x000064000030d800 */
.L_x_6807:
[----:B------:R-:W-:Y:S05]  /*8300*/  BSYNC B0 ;  /* 0x0000000000007941 */ /* 0x000fea0003800000 */
.L_x_6806:
[----:B------:R-:W0:Y:S01]  /*8310*/  LDC.U8 R34, c[0x0][0x240] ;  /* 0x00009000ff227b82 */ /* 0x000e220000000000 */
[----:B------:R-:W-:Y:S04]  /*8320*/  BSSY B6, `(.L_x_6810) ;  /* 0x000012e000067945 */ /* 0x000fe80003800000 */
[----:B------:R-:W-:Y:S05]  /*8330*/  @P1 BRA `(.L_x_6811) ;  /* 0x0000001000b01947 */ /* 0x000fea0003800000 */
[----:B------:R-:W5:Y:S01]  /*8340*/  S2R R3, SR_TID.X ;  /* 0x0000000000037919 */ /* 0x000f620000002100 */
[----:B------:R-:W1:Y:S01]  /*8350*/  LDC.64 R8, c[0x0][0x218] ;  /* 0x00008600ff087b82 */ /* 0x000e620000000a00 */
[----:B0-----:R-:W-:Y:S01]  /*8360*/  PRMT R10, R34, 0x9910, RZ ;  /* 0x00009910220a7816 */ /* 0x001fe200000000ff */
[----:B------:R-:W-:Y:S01]  /*8370*/  ULDC UR4, c[0x0][0x244] ;  /* 0x0000910000047ab9 */ /* 0x000fe20000000800 */
[----:B-----5:R-:W-:-:S04]  /*8380*/  IMAD R0, R32, 0x200, R3 ;  /* 0x0000020020007824 */ /* 0x020fc800078e0203 */
[----:B------:R-:W-:Y:S02]  /*8390*/  IMAD R3, R0, UR4, RZ ;  /* 0x0000000400037c24 */ /* 0x000fe4000f8e02ff */
[----:B------:R-:W-:-:S03]  /*83a0*/  IMAD.MOV.U32 R0, RZ, RZ, R10 ;  /* 0x000000ffff007224 */ /* 0x000fc600078e000a */
[----:B-1----:R-:W-:Y:S02]  /*83b0*/  IADD3 R8, P1, R3, R8, RZ ;  /* 0x0000000803087210 */ /* 0x002fe40007f3e0ff */
[----:B------:R-:W-:-:S03]  /*83c0*/  ISETP.GT.AND P0, PT, R0, 0x9, PT ;  /* 0x000000090000780c */ /* 0x000fc60003f04270 */
[----:B------:R-:W-:-:S10]  /*83d0*/  IMAD.X R9, RZ, RZ, R9, P1 ;  /* 0x000000ffff097224 */ /* 0x000fd400008e0609 */
        /* <DEDUP_REMOVED lines=9> */
[----:B--2---:R-:W0:Y:S01]  /*8470*/  F2I.F64.TRUNC R7, R6 ;  /* 0x0000000600077311 */ /* 0x004e22000030d100 */
[----:B------:R-:W-:Y:S01]  /*8480*/  IMAD.MOV.U32 R33, RZ, RZ, R35 ;  /* 0x000000ffff217224 */ /* 0x000fe200078e0023 */
[----:B0-----:R0:W-:Y:S01]  /*8490*/  STG.E.U8 desc[UR36][R8.64], R7 ;  /* 0x0000000708007986 */ /* 0x0011e2000c101124 */
[----:B------:R-:W-:Y:S05]  /*84a0*/  BRA `(.L_x_6811) ;  /* 0x0000001000547947 */ /* 0x000fea0003800000 */
.L_x_6815:
[----:B--2---:R-:W0:Y:S01]  /*84b0*/  F2I.S64.F64.TRUNC R6, R6 ;  /* 0x0000000600067311 */ /* 0x004e22000030d900 */
[----:B------:R-:W-:Y:S02]  /*84c0*/  IMAD.MOV.U32 R33, RZ, RZ, R35 ;  /* 0x000000ffff217224 */ /* 0x000fe400078e0023 */
[----:B0-----:R-:W-:-:S05]  /*84d0*/  IMAD.MOV.U32 R3, RZ, RZ, R6 ;  /* 0x000000ffff037224 */ /* 0x001fca00078e0006 */
[----:B------:R0:W-:Y:S01]  /*84e0*/  STG.E.U8 desc[UR36][R8.64], R3 ;  /* 0x0000000308007986 */ /* 0x0001e2000c101124 */
[----:B------:R-:W-:Y:S05]  /*84f0*/  BRA `(.L_x_6811) ;  /* 0x0000001000407947 */ /* 0x000fea0003800000 */
.L_x_6814:
[----:B------:R-:W-:-:S13]  /*8500*/  ISETP.NE.AND P0, PT, R0, 0x2, PT ;  /* 0x000000020000780c */ /* 0x000fda0003f05270 */
[----:B------:R-:W-:Y:S05]  /*8510*/  @!P0 BRA `(.L_x_6817) ;  /* 0x0000000000308947 */ /* 0x000fea0003800000 */
[----:B------:R-:W-:-:S13]  /*8520*/  ISETP.NE.AND P0, PT, R0, 0x3, PT ;  /* 0x000000030000780c */ /* 0x000fda0003f05270 */
[----:B------:R-:W-:Y:S05]  /*8530*/  @!P0 BRA `(.L_x_6818) ;  /* 0x0000000000188947 */ /* 0x000fea0003800000 */
[----:B------:R-:W-:-:S13]  /*8540*/  ISETP.NE.AND P0, PT, R0, 0x4, PT ;  /* 0x000000040000780c */ /* 0x000fda0003f05270 */
[----:B------:R-:W-:Y:S05]  /*8550*/  @P0 BRA `(.L_x_6816) ;  /* 0x0000000c00c40947 */ /* 0x000fea0003800000 */
[----:B--2---:R-:W0:Y:S01]  /*8560*/  F2I.S64.F64.TRUNC R6, R6 ;  /* 0x0000000600067311 */ /* 0x004e22000030d900 */
[----:B------:R-:W-:Y:S01]  /*8570*/  IMAD.MOV.U32 R33, RZ, RZ, R35 ;  /* 0x000000ffff217224 */ /* 0x000fe200078e0023 */
[----:B0-----:R0:W-:Y:S01]  /*8580*/  STG.E.64 desc[UR36][R8.64], R6 ;  /* 0x0000000608007986 */ /* 0x0011e2000c101b24 */
[----:B------:R-:W-:Y:S05]  /*8590*/  BRA `(.L_x_6811) ;  /* 0x0000001000187947 */ /* 0x000fea0003800000 */
.L_x_6818:
[----:B--2---:R-:W0:Y:S01]  /*85a0*/  F2I.F64.TRUNC R7, R6 ;  /* 0x0000000600077311 */ /* 0x004e22000030d100 */
[----:B------:R-:W-:Y:S01]  /*85b0*/  IMAD.MOV.U32 R33, RZ, RZ, R35 ;  /* 0x000000ffff217224 */ /* 0x000fe200078e0023 */
[----:B0-----:R0:W-:Y:S01]  /*85c0*/  STG.E desc[UR36][R8.64], R7 ;  /* 0x0000000708007986 */ /* 0x0011e2000c101924 */
[----:B------:R-:W-:Y:S05]  /*85d0*/  BRA `(.L_x_6811) ;  /* 0x0000001000087947 */ /* 0x000fea0003800000 */
.L_x_6817:
[----:B--2---:R-:W0:Y:S01]  /*85e0*/  F2I.F64.TRUNC R7, R6 ;  /* 0x0000000600077311 */ /* 0x004e22000030d100 */
[----:B------:R-:W-:Y:S01]  /*85f0*/  IMAD.MOV.U32 R33, RZ, RZ, R35 ;  /* 0x000000ffff217224 */ /* 0x000fe200078e0023 */
[----:B0-----:R0:W-:Y:S01]  /*8600*/  STG.E.U16 desc[UR36][R8.64], R7 ;  /* 0x0000000708007986 */ /* 0x0011e2000c101524 */
[----:B------:R-:W-:Y:S05]  /*8610*/  BRA `(.L_x_6811) ;  /* 0x0000000c00f87947 */ /* 0x000fea0003800000 */
.L_x_6813:
        /* <DEDUP_REMOVED lines=10> */
[----:B------:R-:W-:-:S13]  /*86c0*/  IMAD.MOV.U32 R33, RZ, RZ, R35 ;  /* 0x000000ffff217224 */ /* 0x000fda00078e0023 */
[----:B0-----:R-:W-:-:S05]  /*86d0*/  @!P0 FMUL R3, R3, 1.175494350822287508e-38 ;  /* 0x0080000003038820 */ /* 0x001fca0000400000 */
[----:B------:R0:W-:Y:S01]  /*86e0*/  STG.E desc[UR36][R8.64], R3 ;  /* 0x0000000308007986 */ /* 0x0001e2000c101924 */
[----:B------:R-:W-:Y:S05]  /*86f0*/  BRA `(.L_x_6811) ;  /* 0x0000000c00c07947 */ /* 0x000fea0003800000 */
.L_x_6820:
[----:B------:R-:W-:Y:S01]  /*8700*/  UMOV UR4, 0xf0000000 ;  /* 0xf000000000047882 */ /* 0x000fe20000000000 */
[----:B------:R-:W-:Y:S01]  /*8710*/  UMOV UR5, 0x380fffff ;  /* 0x380fffff00057882 */ /* 0x000fe20000000000 */
[----:B------:R-:W0:Y:S01]  /*8720*/  F2F.F32.F64 R0, R4 ;  /* 0x0000000400007310 */ /* 0x000e220000301000 */
[----:B------:R-:W-:Y:S01]  /*8730*/  DSETP.GEU.AND P0, PT, |R4|, UR4, PT ;  /* 0x0000000404007e2a */ /* 0x000fe2000bf0e200 */
[----:B------:R-:W-:-:S13]  /*8740*/  IMAD.MOV.U32 R33, RZ, RZ, R35 ;  /* 0x000000ffff217224 */ /* 0x000fda00078e0023 */
[----:B0-----:R-:W-:-:S05]  /*8750*/  @!P0 FMUL R0, R0, 1.175494350822287508e-38 ;  /* 0x0080000000008820 */ /* 0x001fca0000400000 */
[----:B------:R-:W-:-:S05]  /*8760*/  F2FP.F16.F32.PACK_AB R0, RZ, R0 ;  /* 0x00000000ff00723e */ /* 0x000fca00000000ff */
[----:B------:R0:W-:Y:S01]  /*8770*/  STG.E.U16 desc[UR36][R8.64], R0 ;  /* 0x0000000008007986 */ /* 0x0001e2000c101524 */
[----:B------:R-:W-:Y:S05]  /*8780*/  BRA `(.L_x_6811) ;  /* 0x0000000c009c7947 */ /* 0x000fea0003800000 */
.L_x_6819:
        /* <DEDUP_REMOVED lines=8> */
[----:B--2---:R-:W0:Y:S01]  /*8810*/  F2F.F32.F64 R6, R4 ;  /* 0x0000000400067310 */ /* 0x004e220000301000 */
[----:B------:R-:W-:Y:S01]  /*8820*/  DSETP.GEU.AND P0, PT, |R4|, UR4, PT ;  /* 0x0000000404007e2a */ /* 0x000fe2000bf0e200 */
[----:B------:R-:W-:Y:S02]  /*8830*/  IMAD.MOV.U32 R7, RZ, RZ, RZ ;  /* 0x000000ffff077224 */ /* 0x000fe400078e00ff */
[----:B------:R-:W-:-:S11]  /*8840*/  IMAD.MOV.U32 R33, RZ, RZ, R35 ;  /* 0x000000ffff217224 */ /* 0x000fd600078e0023 */
[----:B0-----:R-:W-:-:S05]  /*8850*/  @!P0 FMUL R6, R6, 1.175494350822287508e-38 ;  /* 0x0080000006068820 */ /* 0x001fca0000400000 */
[----:B------:R0:W-:Y:S01]  /*8860*/  STG.E.64 desc[UR36][R8.64], R6 ;  /* 0x0000000608007986 */ /* 0x0001e2000c101b24 */
[----:B------:R-:W-:Y:S05]  /*8870*/  BRA `(.L_x_6811) ;  /* 0x0000000c00607947 */ /* 0x000fea0003800000 */
.L_x_6822:
[----:B------:R-:W-:Y:S01]  /*8880*/  UMOV UR4, 0xf0000000 ;  /* 0xf000000000047882 */ /* 0x000fe20000000000 */
[----:B------:R-:W-:Y:S01]  /*8890*/  UMOV UR5, 0x380fffff ;  /* 0x380fffff00057882 */ /* 0x000fe20000000000 */
[----:B------:R-:W0:Y:S01]  /*88a0*/  F2F.F32.F64 R0, R4 ;  /* 0x0000000400007310 */ /* 0x000e220000301000 */
[----:B------:R-:W-:Y:S01]  /*88b0*/  DSETP.GEU.AND P0, PT, |R4|, UR4, PT ;  /* 0x0000000404007e2a */ /* 0x000fe2000bf0e200 */
[----:B------:R-:W-:-:S13]  /*88c0*/  IMAD.MOV.U32 R33, RZ, RZ, R35 ;  /* 0x000000ffff217224 */ /* 0x000fda00078e0023 */
[----:B0-----:R-:W-:-:S05]  /*88d0*/  @!P0 FMUL R0, R0, 1.175494350822287508e-38 ;  /* 0x0080000000008820 */ /* 0x001fca0000400000 */
[----:B------:R-:W-:-:S04]  /*88e0*/  F2FP.F16.F32.PACK_AB R3, RZ, R0 ;  /* 0x00000000ff03723e */ /* 0x000fc800000000ff */
[----:B------:R-:W-:-:S05]  /*88f0*/  PRMT R3, R3, 0x5410, RZ ;  /* 0x0000541003037816 */ /* 0x000fca00000000ff */
[----:B------:R0:W-:Y:S01]  /*8900*/  STG.E desc[UR36][R8.64], R3 ;  /* 0x0000000308007986 */ /* 0x0001e2000c101924 */
[----:B------:R-:W-:Y:S05]  /*8910*/  BRA `(.L_x_6811) ;  /* 0x0000000c00387947 */ /* 0x000fea0003800000 */
.L_x_6821:
[----:B------:R0:W-:Y:S01]  /*8920*/  STG.E.64 desc[UR36][R8.64], R4 ;  /* 0x0000000408007986 */ /* 0x0001e2000c101b24 */
[----:B------:R-:W-:Y:S01]  /*8930*/  IMAD.MOV.U32 R33, RZ, RZ, R35 ;  /* 0x000000ffff217224 */ /* 0x000fe200078e0023 */
[----:B------:R-:W-:Y:S06]  /*8940*/  BRA `(.L_x_6811) ;  /* 0x0000000c002c7947 */ /* 0x000fec0003800000 */
.L_x_6812:
        /* <DEDUP_REMOVED lines=8> */
[----:B------:R-:W-:Y:S01]  /*89d0*/  DSETP.NEU.AND P0, PT, R4, RZ, PT ;  /* 0x000000ff0400722a */ /* 0x000fe20003f0d000 */
[----:B------:R-:W-:-:S05]  /*89e0*/  IMAD.MOV.U32 R33, RZ, RZ, R35 ;  /* 0x000000ffff217224 */ /* 0x000fca00078e0023 */
[----:B------:R-:W-:-:S05]  /*89f0*/  SEL R3, RZ, 0x1, !P0 ;  /* 0x00000001ff037807 */ /* 0x000fca0004000000 */
[----:B------:R0:W-:Y:S01]  /*8a00*/  STG.E.U8 desc[UR36][R8.64], R3 ;  /* 0x0000000308007986 */ /* 0x0001e2000c101124 */
[----:B------:R-:W-:Y:S05]  /*8a10*/  BRA `(.L_x_6811) ;  /* 0x0000000800f87947 */ /* 0x000fea0003800000 */
.L_x_6825:
[----:B--2---:R-:W-:Y:S01]  /*8a20*/  CS2R R6, SRZ ;  /* 0x0000000000067805 */ /* 0x004fe2000001ff00 */
[----:B------:R-:W-:-:S04]  /*8a30*/  IMAD.MOV.U32 R33, RZ, RZ, R35 ;  /* 0x000000ffff217224 */ /* 0x000fc800078e0023 */
[----:B------:R0:W-:Y:S01]  /*8a40*/  STG.E.128 desc[UR36][R8.64], R4 ;  /* 0x0000000408007986 */ /* 0x0001e2000c101d24 */
[----:B------:R-:W-:Y:S05]  /*8a50*/  BRA `(.L_x_6811) ;  /* 0x0000000800e87947 */ /* 0x000fea0003800000 */
.L_x_6824:
        /* <DEDUP_REMOVED lines=15> */
[----:B--2---:R-:W-:Y:S01]  /*8b50*/  SHF.R.U32.HI R7, RZ, 0x18, R0 ;  /* 0x00000018ff077819 */ /* 0x004fe20000011600 */
        /* <DEDUP_REMOVED lines=9> */
.L_x_6829:
[----:B------:R-:W-:Y:S05]  /*8bf0*/  BSYNC B0 ;  /* 0x0000000000007941 */ /* 0x000fea0003800000 */
.L_x_6828:
[----:B------:R-:W-:Y:S01]  /*8c00*/  LOP3.LUT R7, R0, R7, RZ, 0xfc, !PT ;  /* 0x0000000700077212 */ /* 0x000fe200078efcff */
[----:B------:R-:W-:-:S04]  /*8c10*/  IMAD.MOV.U32 R33, RZ, RZ, R35 ;  /* 0x000000ffff217224 */ /* 0x000fc800078e0023 */
[----:B------:R0:W-:Y:S01]  /*8c20*/  STG.E.U8 desc[UR36][R8.64], R7 ;  /* 0x0000000708007986 */ /* 0x0001e2000c101124 */
[----:B------:R-:W-:Y:S05]  /*8c30*/  BRA `(.L_x_6811) ;  /* 0x0000000800707947 */ /* 0x000fea0003800000 */
.L_x_6827:
[----:B------:R-:W-:Y:S01]  /*8c40*/  UMOV UR4, 0xf0000000 ;  /* 0xf000000000047882 */ /* 0x000fe20000000000 */
[----:B------:R-:W-:Y:S01]  /*8c50*/  UMOV UR5, 0x380fffff ;  /* 0x380fffff00057882 */ /* 0x000fe20000000000 */
[----:B--2---:R-:W0:Y:S01]  /*8c60*/  F2F.F32.F64 R7, R4 ;  /* 0x0000000400077310 */ /* 0x004e220000301000 */
        /* <DEDUP_REMOVED lines=14> */
.L_x_6831:
[----:B------:R-:W-:Y:S01]  /*8d50*/  IMAD.MOV.U32 R0, RZ, RZ, 0x7f ;  /* 0x0000007fff007424 */ /* 0x000fe200078e00ff */
[----:B------:R-:W-:-:S04]  /*8d60*/  ISETP.GT.U32.AND P0, PT, R3, 0x7f800000, PT ;  /* 0x7f8000000300780c */ /* 0x000fc80003f04070 */
[----:B------:R-:W-:-:S09]  /*8d70*/  SEL R0, R0, 0x7c, P0 ;  /* 0x0000007c00007807 */ /* 0x000fd20000000000 */
.L_x_6832:
[----:B------:R-:W-:Y:S05]  /*8d80*/  BSYNC B0 ;  /* 0x0000000000007941 */ /* 0x000fea0003800000 */
.L_x_6830:
[----:B------:R-:W-:Y:S01]  /*8d90*/  LOP3.LUT R3, R7, 0x80000000, RZ, 0xc0, !PT ;  /* 0x8000000007037812 */ /* 0x000fe200078ec0ff */
[----:B------:R-:W-:-:S03]  /*8da0*/  IMAD.MOV.U32 R33, RZ, RZ, R35 ;  /* 0x000000ffff217224 */ /* 0x000fc600078e0023 */
[----:B------:R-:W-:-:S04]  /*8db0*/  SHF.R.U32.HI R3, RZ, 0x18, R3 ;  /* 0x00000018ff037819 */ /* 0x000fc80000011603 */
[----:B------:R-:W-:-:S05]  /*8dc0*/  LOP3.LUT R3, R0, R3, RZ, 0xfc, !PT ;  /* 0x0000000300037212 */ /* 0x000fca00078efcff */
[----:B------:R0:W-:Y:S01]  /*8dd0*/  STG.E.U8 desc[UR36][R8.64], R3 ;  /* 0x0000000308007986 */ /* 0x0001e2000c101124 */
[----:B------:R-:W-:Y:S05]  /*8de0*/  BRA `(.L_x_6811) ;  /* 0x0000000800047947 */ /* 0x000fea0003800000 */
.L_x_6826:
[----:B------:R-:W-:Y:S01]  /*8df0*/  UMOV UR4, 0xf0000000 ;  /* 0xf000000000047882 */ /* 0x000fe20000000000 */
[----:B------:R-:W-:Y:S01]  /*8e00*/  UMOV UR5, 0x380fffff ;  /* 0x380fffff00057882 */ /* 0x000fe20000000000 */
[----:B------:R-:W0:Y:S01]  /*8e10*/  F2F.F32.F64 R0, R4 ;  /* 0x0000000400007310 */ /* 0x000e220000301000 */
[----:B------:R-:W-:Y:S01]  /*8e20*/  DSETP.GEU.AND P0, PT, |R4|, UR4, PT ;  /* 0x0000000404007e2a */ /* 0x000fe2000bf0e200 */
[----:B------:R-:W-:-:S13]  /*8e30*/  IMAD.MOV.U32 R33, RZ, RZ, R35 ;  /* 0x000000ffff217224 */ /* 0x000fda00078e0023 */
[----:B0-----:R-:W-:-:S05]  /*8e40*/  @!P0 FMUL R0, R0, 1.175494350822287508e-38 ;  /* 0x0080000000008820 */ /* 0x001fca0000400000 */
[----:B------:R-:W-:-:S05]  /*8e50*/  F2FP.BF16.F32.PACK_AB R0, RZ, R0 ;  /* 0x00000000ff00723e */ /* 0x000fca00000010ff */
[----:B------:R0:W-:Y:S01]  /*8e60*/  STG.E.U16 desc[UR36][R8.64], R0 ;  /* 0x0000000008007986 */ /* 0x0001e2000c101524 */
[----:B------:R-:W-:Y:S05]  /*8e70*/  BRA `(.L_x_6811) ;  /* 0x0000000400e07947 */ /* 0x000fea0003800000 */
.L_x_6823:
        /* <DEDUP_REMOVED lines=8> */
[----:B--2---:R-:W0:Y:S01]  /*8f00*/  F2I.U32.F64.TRUNC R7, R6 ;  /* 0x0000000600077311 */ /* 0x004e22000030d000 */
[----:B------:R-:W-:Y:S01]  /*8f10*/  IMAD.MOV.U32 R33, RZ, RZ, R35 ;  /* 0x000000ffff217224 */ /* 0x000fe200078e0023 */
[----:B0-----:R0:W-:Y:S01]  /*8f20*/  STG.E.U16 desc[UR36][R8.64], R7 ;  /* 0x0000000708007986 */ /* 0x0011e2000c101524 */
[----:B------:R-:W-:Y:S05]  /*8f30*/  BRA `(.L_x_6811) ;  /* 0x0000000400b07947 */ /* 0x000fea0003800000 */
.L_x_6835:
[----:B------:R-:W-:Y:S01]  /*8f40*/  UMOV UR4, 0xf0000000 ;  /* 0xf000000000047882 */ /* 0x000fe20000000000 */
[----:B------:R-:W-:Y:S01]  /*8f50*/  UMOV UR5, 0x380fffff ;  /* 0x380fffff00057882 */ /* 0x000fe20000000000 */
[----:B--2---:R-:W0:Y:S01]  /*8f60*/  F2F.F32.F64 R7, R4 ;  /* 0x0000000400077310 */ /* 0x004e220000301000 */
        /* <DEDUP_REMOVED lines=18> */
.L_x_6838:
[----:B------:R-:W-:-:S04]  /*9090*/  LOP3.LUT R0, R7, 0x80000000, RZ, 0xc0, !PT ;  /* 0x8000000007007812 */ /* 0x000fc800078ec0ff */
[----:B------:R-:W-:-:S04]  /*90a0*/  SHF.R.U32.HI R0, RZ, 0x18, R0 ;  /* 0x00000018ff007819 */ /* 0x000fc80000011600 */
[----:B------:R-:W-:-:S07]  /*90b0*/  LOP3.LUT R0, R3, R0, RZ, 0xfc, !PT ;  /* 0x0000000003007212 */ /* 0x000fce00078efcff */
.L_x_6837:
[----:B------:R-:W-:Y:S05]  /*90c0*/  BSYNC B0 ;  /* 0x0000000000007941 */ /* 0x000fea0003800000 */
.L_x_6836:
[----:B------:R0:W-:Y:S01]  /*90d0*/  STG.E.U8 desc[UR36][R8.64], R0 ;  /* 0x0000000008007986 */ /* 0x0001e2000c101124 */
[----:B------:R-:W-:Y:S01]  /*90e0*/  IMAD.MOV.U32 R33, RZ, RZ, R35 ;  /* 0x000000ffff217224 */ /* 0x000fe200078e0023 */
[----:B------:R-:W-:Y:S06]  /*90f0*/  BRA `(.L_x_6811) ;  /* 0x0000000400407947 */ /* 0x000fec0003800000 */
.L_x_6834:
        /* <DEDUP_REMOVED lines=21> */
.L_x_6841:
[----:B------:R-:W-:-:S04]  /*9250*/  LOP3.LUT R0, R7, 0x80000000, RZ, 0xc0, !PT ;  /* 0x8000000007007812 */ /* 0x000fc800078ec0ff */
[----:B------:R-:W-:-:S04]  /*9260*/  SHF.R.U32.HI R0, RZ, 0x18, R0 ;  /* 0x00000018ff007819 */ /* 0x000fc80000011600 */
[----:B------:R-:W-:-:S07]  /*9270*/  LOP3.LUT R0, R3, R0, RZ, 0xfc, !PT ;  /* 0x0000000003007212 */ /* 0x000fce00078efcff */
.L_x_6840:
[----:B------:R-:W-:Y:S05]  /*9280*/  BSYNC B0 ;  /* 0x0000000000007941 */ /* 0x000fea0003800000 */
.L_x_6839:
[----:B------:R0:W-:Y:S01]  /*9290*/  STG.E.U8 desc[UR36][R8.64], R0 ;  /* 0x0000000008007986 */ /* 0x0001e2000c101124 */
[----:B------:R-:W-:Y:S01]  /*92a0*/  IMAD.MOV.U32 R33, RZ, RZ, R35 ;  /* 0x000000ffff217224 */ /* 0x000fe200078e0023 */
[----:B------:R-:W-:Y:S06]  /*92b0*/  BRA `(.L_x_6811) ;  /* 0x0000000000d07947 */ /* 0x000fec0003800000 */
.L_x_6833:
        /* <DEDUP_REMOVED lines=27> */
.L_x_6816:
[----:B------:R-:W-:Y:S01]  /*9470*/  MOV R14, 0x0 ;  /* 0x00000000000e7802 */ /* 0x000fe20000000f00 */
[----:B------:R-:W-:Y:S01]  /*9480*/  ULDC.64 UR4, c[0x4][0x178] ;  /* 0x01005e0000047ab9 */ /* 0x000fe20000000a00 */
[----:B------:R-:W-:Y:S01]  /*9490*/  ULDC.64 UR6, c[0x4][0x180] ;  /* 0x0100600000067ab9 */ /* 0x000fe20000000a00 */
[----:B---3--:R-:W-:Y:S02]  /*94a0*/  IMAD.U32 R4, RZ, RZ, UR4 ;  /* 0x00000004ff047e24 */ /* 0x008fe4000f8e00ff */
[----:B------:R-:W-:Y:S01]  /*94b0*/  IMAD.U32 R5, RZ, RZ, UR5 ;  /* 0x00000005ff057e24 */ /* 0x000fe2000f8e00ff */
[----:B------:R-:W0:Y:S01]  /*94c0*/  LDC.64 R14, c[0x4][R14] ;  /* 0x010000000e0e7b82 */ /* 0x000e220000000a00 */
[----:B------:R-:W-:Y:S01]  /*94d0*/  ULDC.64 UR4, c[0x4][0x60] ;  /* 0x0100180000047ab9 */ /* 0x000fe20000000a00 */
[----:B--2---:R-:W-:Y:S02]  /*94e0*/  IMAD.U32 R6, RZ, RZ, UR6 ;  /* 0x00000006ff067e24 */ /* 0x004fe4000f8e00ff */
        /* <DEDUP_REMOVED lines=8> */
.L_x_6844:
[----:B------:R-:W-:Y:S01]  /*9570*/  IMAD.MOV.U32 R33, RZ, RZ, R35 ;  /* 0x000000ffff217224 */ /* 0x000fe200078e0023 */
[----:B------:R-:W-:Y:S06]  /*9580*/  BRA `(.L_x_6811) ;  /* 0x00000000001c7947 */ /* 0x000fec0003800000 */
.L_x_6843:
[----:B--2---:R-:W0:Y:S01]  /*9590*/  F2I.U64.F64.TRUNC R6, R6 ;  /* 0x0000000600067311 */ /* 0x004e22000030d800 */
[----:B------:R-:W-:Y:S01]  /*95a0*/  IMAD.MOV.U32 R33, RZ, RZ, R35 ;  /* 0x000000ffff217224 */ /* 0x000fe200078e0023 */
[----:B0-----:R0:W-:Y:S01]  /*95b0*/  STG.E.64 desc[UR36][R8.64], R6 ;  /* 0x0000000608007986 */ /* 0x0011e2000c101b24 */
[----:B------:R-:W-:Y:S05]  /*95c0*/  BRA `(.L_x_6811) ;  /* 0x00000000000c7947 */ /* 0x000fea0003800000 */
.L_x_6842:
[----:B--2---:R-:W0:Y:S01]  /*95d0*/  F2I.U32.F64.TRUNC R7, R6 ;  /* 0x0000000600077311 */ /* 0x004e22000030d000 */
[----:B------:R-:W-:Y:S01]  /*95e0*/  IMAD.MOV.U32 R33, RZ, RZ, R35 ;  /* 0x000000ffff217224 */ /* 0x000fe200078e0023 */
[----:B0-----:R0:W-:Y:S06]  /*95f0*/  STG.E desc[UR36][R8.64], R7 ;  /* 0x0000000708007986 */ /* 0x0011ec000c101924 */
.L_x_6811:
[----:B------:R-:W-:Y:S05]  /*9600*/  BSYNC B6 ;  /* 0x0000000000067941 */ /* 0x000fea0003800000 */
.L_x_6810:
[----:B------:R-:W-:Y:S01]  /*9610*/  ISETP.GE.AND P0, PT, R33, R2, PT ;  /* 0x000000022100720c */ /* 0x000fe20003f06270 */
[----:B------:R-:W-:-:S12]  /*9620*/  BSSY B6, `(.L_x_6845) ;  /* 0x0000230000067945 */ /* 0x000fd80003800000 */
[----:B------:R-:W-:Y:S05]  /*9630*/  @P0 BRA `(.L_x_6846) ;  /* 0x0000002000b80947 */ /* 0x000fea0003800000 */
[----:B0--3--:R-:W0:Y:S01]  /*9640*/  LDC.64 R4, c[0x0][0x218] ;  /* 0x00008600ff047b82 */ /* 0x009e220000000a00 */
        /* <DEDUP_REMOVED lines=17> */
[----:B-1--4-:R-:W0:Y:S02]  /*9760*/  F2I.F64.TRUNC R27, R26 ;  /* 0x0000001a001b7311 */ /* 0x012e24000030d100 */
[----:B0-----:R0:W-:Y:S01]  /*9770*/  STG.E.U8 desc[UR36][R4.64], R27 ;  /* 0x0000001b04007986 */ /* 0x0011e2000c101124 */
[----:B------:R-:W-:Y:S05]  /*9780*/  BRA `(.L_x_6852) ;  /* 0x0000001000007947 */ /* 0x000fea0003800000 */
.L_x_6850:
[----:B-1--4-:R-:W0:Y:S02]  /*9790*/  F2I.S64.F64.TRUNC R26, R26 ;  /* 0x0000001a001a7311 */ /* 0x012e24000030d900 */
[----:B0-----:R-:W-:-:S05]  /*97a0*/  IMAD.MOV.U32 R3, RZ, RZ, R26 ;  /* 0x000000ffff037224 */ /* 0x001fca00078e001a */
[----:B------:R0:W-:Y:S01]  /*97b0*/  STG.E.U8 desc[UR36][R4.64], R3 ;  /* 0x0000000304007986 */ /* 0x0001e2000c101124 */
[----:B------:R-:W-:Y:S05]  /*97c0*/  BRA `(.L_x_6852) ;  /* 0x0000000c00f07947 */ /* 0x000fea0003800000 */
.L_x_6849:
[----:B------:R-:W-:-:S13]  /*97d0*/  ISETP.NE.AND P0, PT, R0, 0x2, PT ;  /* 0x000000020000780c */ /* 0x000fda0003f05270 */
[----:B------:R-:W-:Y:S05]  /*97e0*/  @!P0 BRA `(.L_x_6853) ;  /* 0x0000000000288947 */ /* 0x000fea0003800000 */
[----:B------:R-:W-:-:S13]  /*97f0*/  ISETP.NE.AND P0, PT, R0, 0x3, PT ;  /* 0x000000030000780c */ /* 0x000fda0003f05270 */
[----:B------:R-:W-:Y:S05]  /*9800*/  @!P0 BRA `(.L_x_6854) ;  /* 0x0000000000148947 */ /* 0x000fea0003800000 */
[----:B------:R-:W-:-:S13]  /*9810*/  ISETP.NE.AND P0, PT, R0, 0x4, PT ;  /* 0x000000040000780c */ /* 0x000fda0003f05270 */
[----:B------:R-:W-:Y:S05]  /*9820*/  @P0 BRA `(.L_x_6851) ;  /* 0x0000000c00800947 */ /* 0x000fea0003800000 */
[----:B-1--4-:R-:W0:Y:S02]  /*9830*/  F2I.S64.F64.TRUNC R26, R26 ;  /* 0x0000001a001a7311 */ /* 0x012e24000030d900 */
[----:B0-----:R0:W-:Y:S01]  /*9840*/  STG.E.64 desc[UR36][R4.64], R26 ;  /* 0x0000001a04007986 */ /* 0x0011e2000c101b24 */
[----:B------:R-:W-:Y:S05]  /*9850*/  BRA `(.L_x_6852) ;  /* 0x0000000c00cc7947 */ /* 0x000fea0003800000 */
.L_x_6854:
[----:B-1--4-:R-:W0:Y:S02]  /*9860*/  F2I.F64.TRUNC R27, R26 ;  /* 0x0000001a001b7311 */ /* 0x012e24000030d100 */
[----:B0-----:R0:W-:Y:S01]  /*9870*/  STG.E desc[UR36][R4.64], R27 ;  /* 0x0000001b04007986 */ /* 0x0011e2000c101924 */
[----:B------:R-:W-:Y:S05]  /*9880*/  BRA `(.L_x_6852) ;  /* 0x0000000c00c07947 */ /* 0x000fea0003800000 */
.L_x_6853:
[----:B-1--4-:R-:W0:Y:S02]  /*9890*/  F2I.F64.TRUNC R27, R26 ;  /* 0x0000001a001b7311 */ /* 0x012e24000030d100 */
[----:B0-----:R0:W-:Y:S01]  /*98a0*/  STG.E.U16 desc[UR36][R4.64], R27 ;  /* 0x0000001b04007986 */ /* 0x0011e2000c101524 */
[----:B------:R-:W-:Y:S05]  /*98b0*/  BRA `(.L_x_6852) ;  /* 0x0000000c00b47947 */ /* 0x000fea0003800000 */
.L_x_6848:
        /* <DEDUP_REMOVED lines=13> */
.L_x_6856:
        /* <DEDUP_REMOVED lines=8> */
.L_x_6855:
        /* <DEDUP_REMOVED lines=14> */
.L_x_6858:
        /* <DEDUP_REMOVED lines=9> */
.L_x_6857:
[----:B------:R0:W-:Y:S01]  /*9b80*/  STG.E.64 desc[UR36][R4.64], R28 ;  /* 0x0000001c04007986 */ /* 0x0001e2000c101b24 */
[----:B------:R-:W-:Y:S05]  /*9b90*/  BRA `(.L_x_6852) ;  /* 0x0000000800fc7947 */ /* 0x000fea0003800000 */
.L_x_6847:
        /* <DEDUP_REMOVED lines=12> */
.L_x_6861:
[----:B-1----:R-:W-:-:S05]  /*9c60*/  CS2R R30, SRZ ;  /* 0x00000000001e7805 */ /* 0x002fca000001ff00 */
[----:B------:R0:W-:Y:S01]  /*9c70*/  STG.E.128 desc[UR36][R4.64], R28 ;  /* 0x0000001c04007986 */ /* 0x0001e2000c101d24 */
[----:B------:R-:W-:Y:S05]  /*9c80*/  BRA `(.L_x_6852) ;  /* 0x0000000800c07947 */ /* 0x000fea0003800000 */
.L_x_6860:
        /* <DEDUP_REMOVED lines=25> */
.L_x_6865:
[----:B------:R-:W-:Y:S05]  /*9e20*/  BSYNC B0 ;  /* 0x0000000000007941 */ /* 0x000fea0003800000 */
.L_x_6864:
[----:B------:R-:W-:-:S05]  /*9e30*/  LOP3.LUT R7, R0, R7, RZ, 0xfc, !PT ;  /* 0x0000000700077212 */ /* 0x000fca00078efcff */
[----:B------:R0:W-:Y:S01]  /*9e40*/  STG.E.U8 desc[UR36][R4.64], R7 ;  /* 0x0000000704007986 */ /* 0x0001e2000c101124 */
[----:B------:R-:W-:Y:S05]  /*9e50*/  BRA `(.L_x_6852) ;  /* 0x00000008004c7947 */ /* 0x000fea0003800000 */
.L_x_6863:
        /* <DEDUP_REMOVED lines=17> */
.L_x_6867:
[----:B------:R-:W-:Y:S01]  /*9f70*/  IMAD.MOV.U32 R0, RZ, RZ, 0x7f ;  /* 0x0000007fff007424 */ /* 0x000fe200078e00ff */
[----:B------:R-:W-:-:S04]  /*9f80*/  ISETP.GT.U32.AND P0, PT, R3, 0x7f800000, PT ;  /* 0x7f8000000300780c */ /* 0x000fc80003f04070 */
[----:B------:R-:W-:-:S09]  /*9f90*/  SEL R0, R0, 0x7c, P0 ;  /* 0x0000007c00007807 */ /* 0x000fd20000000000 */
.L_x_6868:
[----:B------:R-:W-:Y:S05]  /*9fa0*/  BSYNC B0 ;  /* 0x0000000000007941 */ /* 0x000fea0003800000 */
.L_x_6866:
[----:B------:R-:W-:-:S04]  /*9fb0*/  LOP3.LUT R3, R7, 0x80000000, RZ, 0xc0, !PT ;  /* 0x8000000007037812 */ /* 0x000fc800078ec0ff */
[----:B------:R-:W-:-:S04]  /*9fc0*/  SHF.R.U32.HI R3, RZ, 0x18, R3 ;  /* 0x00000018ff037819 */ /* 0x000fc80000011603 */
[----:B------:R-:W-:-:S05]  /*9fd0*/  LOP3.LUT R3, R0, R3, RZ, 0xfc, !PT ;  /* 0x0000000300037212 */ /* 0x000fca00078efcff */
[----:B------:R0:W-:Y:S01]  /*9fe0*/  STG.E.U8 desc[UR36][R4.64], R3 ;  /* 0x0000000304007986 */ /* 0x0001e2000c101124 */
[----:B------:R-:W-:Y:S05]  /*9ff0*/  BRA `(.L_x_6852) ;  /* 0x0000000400e47947 */ /* 0x000fea0003800000 */
.L_x_6862:
        /* <DEDUP_REMOVED lines=8> */
.L_x_6859:
        /* <DEDUP_REMOVED lines=8> */
[----:B-1--4-:R-:W0:Y:S02]  /*a100*/  F2I.U32.F64.TRUNC R27, R26 ;  /* 0x0000001a001b7311 */ /* 0x012e24000030d000 */
[----:B0-----:R0:W-:Y:S01]  /*a110*/  STG.E.U16 desc[UR36][R4.64], R27 ;  /* 0x0000001b04007986 */ /* 0x0011e2000c101524 */
[----:B------:R-:W-:Y:S05]  /*a120*/  BRA `(.L_x_6852) ;  /* 0x0000000400987947 */ /* 0x000fea0003800000 */
.L_x_6871:
        /* <DEDUP_REMOVED lines=21> */
.L_x_6874:
[----:B------:R-:W-:-:S04]  /*a280*/  LOP3.LUT R0, R7, 0x80000000, RZ, 0xc0, !PT ;  /* 0x8000000007007812 */ /* 0x000fc800078ec0ff */
[----:B------:R-:W-:-:S04]  /*a290*/  SHF.R.U32.HI R0, RZ, 0x18, R0 ;  /* 0x00000018ff007819 */ /* 0x000fc80000011600 */
[----:B------:R-:W-:-:S07]  /*a2a0*/  LOP3.LUT R0, R3, R0, RZ, 0xfc, !PT ;  /* 0x0000000003007212 */ /* 0x000fce00078efcff */
.L_x_6873:
[----:B------:R-:W-:Y:S05]  /*a2b0*/  BSYNC B0 ;  /* 0x0000000000007941 */ /* 0x000fea0003800000 */
.L_x_6872:
[----:B------:R0:W-:Y:S01]  /*a2c0*/  STG.E.U8 desc[UR36][R4.64], R0 ;  /* 0x0000000004007986 */ /* 0x0001e2000c101124 */
[----:B------:R-:W-:Y:S05]  /*a2d0*/  BRA `(.L_x_6852) ;  /* 0x00000004002c7947 */ /* 0x000fea0003800000 */
.L_x_6870:
        /* <DEDUP_REMOVED lines=21> */
.L_x_6877:
[----:B------:R-:W-:-:S04]  /*a430*/  LOP3.LUT R0, R7, 0x80000000, RZ, 0xc0, !PT ;  /* 0x8000000007007812 */ /* 0x000fc800078ec0ff */
[----:B------:R-:W-:-:S04]  /*a440*/  SHF.R.U32.HI R0, RZ, 0x18, R0 ;  /* 0x00000018ff007819 */ /* 0x000fc80000011600 */
[----:B------:R-:W-:-:S07]  /*a450*/  LOP3.LUT R0, R3, R0, RZ, 0xfc, !PT ;  /* 0x0000000003007212 */ /* 0x000fce00078efcff */
.L_x_6876:
[----:B------:R-:W-:Y:S05]  /*a460*/  BSYNC B0 ;  /* 0x0000000000007941 */ /* 0x000fea0003800000 */
.L_x_6875:
[----:B------:R0:W-:Y:S01]  /*a470*/  STG.E.U8 desc[UR36][R4.64], R0 ;  /* 0x0000000004007986 */ /* 0x0001e2000c101124 */
[----:B------:R-:W-:Y:S05]  /*a480*/  BRA `(.L_x_6852) ;  /* 0x0000000000c07947 */ /* 0x000fea0003800000 */
.L_x_6869:
        /* <DEDUP_REMOVED lines=26> */
.L_x_6851:
        /* <DEDUP_REMOVED lines=15> */
[----:B-12-4-:R-:W-:Y:S05]  /*a720*/  CALL.ABS.NOINC R14 ;  /* 0x000000000e007343 */ /* 0x016fea0003c00000 */
.L_x_6880:
[----:B------:R-:W-:Y:S05]  /*a730*/  BRA `(.L_x_6852) ;  /* 0x0000000000147947 */ /* 0x000fea0003800000 */
.L_x_6879:
[----:B-1--4-:R-:W0:Y:S02]  /*a740*/  F2I.U64.F64.TRUNC R26, R26 ;  /* 0x0000001a001a7311 */ /* 0x012e24000030d800 */
[----:B0-----:R0:W-:Y:S01]  /*a750*/  STG.E.64 desc[UR36][R4.64], R26 ;  /* 0x0000001a04007986 */ /* 0x0011e2000c101b24 */
[----:B------:R-:W-:Y:S05]  /*a760*/  BRA `(.L_x_6852) ;  /* 0x0000000000087947 */ /* 0x000fea0003800000 */
.L_x_6878:
[----:B-1--4-:R-:W0:Y:S02]  /*a770*/  F2I.U32.F64.TRUNC R27, R26 ;  /* 0x0000001a001b7311 */ /* 0x012e24000030d000 */
[----:B0-----:R0:W-:Y:S02]  /*a780*/  STG.E desc[UR36][R4.64], R27 ;  /* 0x0000001b04007986 */ /* 0x0011e4000c101924 */
.L_x_6852:
[----:B------:R-:W-:-:S05]  /*a790*/  VIADD R33, R33, 0x80 ;  /* 0x0000008021217836 */ /* 0x000fca0000000000 */
[----:B------:R-:W-:-:S13]  /*a7a0*/  ISETP.GE.AND P0, PT, R33, R2, PT ;  /* 0x000000022100720c */ /* 0x000fda0003f06270 */
[----:B------:R-:W-:Y:S05]  /*a7b0*/  @P0 BRA `(.L_x_6846) ;  /* 0x0000001000580947 */ /* 0x000fea0003800000 */
[----:B0-23--:R-:W0:Y:S01]  /*a7c0*/  LDC.64 R4, c[0x0][0x218] ;  /* 0x00008600ff047b82 */ /* 0x00de220000000a00 */
        /* <DEDUP_REMOVED lines=20> */
.L_x_6884:
[----:B------:R-:W0:Y:S02]  /*a910*/  F2I.S64.F64.TRUNC R22, R22 ;  /* 0x0000001600167311 */ /* 0x000e24000030d900 */
[----:B0-----:R-:W-:-:S05]  /*a920*/  IMAD.MOV.U32 R3, RZ, RZ, R22 ;  /* 0x000000ffff037224 */ /* 0x001fca00078e0016 */
[----:B------:R0:W-:Y:S01]  /*a930*/  STG.E.U8 desc[UR36][R4.64], R3 ;  /* 0x0000000304007986 */ /* 0x0001e2000c101124 */
[----:B------:R-:W-:Y:S05]  /*a940*/  BRA `(.L_x_6886) ;  /* 0x0000000c00f07947 */ /* 0x000fea0003800000 */
.L_x_6883:
        /* <DEDUP_REMOVED lines=9> */
.L_x_6888:
[----:B------:R-:W0:Y:S02]  /*a9e0*/  F2I.F64.TRUNC R23, R22 ;  /* 0x0000001600177311 */ /* 0x000e24000030d100 */
[----:B0-----:R0:W-:Y:S01]  /*a9f0*/  STG.E desc[UR36][R4.64], R23 ;  /* 0x0000001704007986 */ /* 0x0011e2000c101924 */
[----:B------:R-:W-:Y:S05]  /*aa00*/  BRA `(.L_x_6886) ;  /* 0x0000000c00c07947 */ /* 0x000fea0003800000 */
.L_x_6887:
[----:B------:R-:W0:Y:S02]  /*aa10*/  F2I.F64.TRUNC R23, R22 ;  /* 0x0000001600177311 */ /* 0x000e24000030d100 */
[----:B0-----:R0:W-:Y:S01]  /*aa20*/  STG.E.U16 desc[UR36][R4.64], R23 ;  /* 0x0000001704007986 */ /* 0x0011e2000c101524 */
[----:B------:R-:W-:Y:S05]  /*aa30*/  BRA `(.L_x_6886) ;  /* 0x0000000c00b47947 */ /* 0x000fea0003800000 */
.L_x_6882:
        /* <DEDUP_REMOVED lines=13> */
.L_x_6890:
        /* <DEDUP_REMOVED lines=8> */
.L_x_6889:
        /* <DEDUP_REMOVED lines=14> */
.L_x_6892:
        /* <DEDUP_REMOVED lines=9> */
.L_x_6891:
[----:B------:R0:W-:Y:S01]  /*ad00*/  STG.E.64 desc[UR36][R4.64], R24 ;  /* 0x0000001804007986 */ /* 0x0001e2000c101b24 */
[----:B------:R-:W-:Y:S05]  /*ad10*/  BRA `(.L_x_6886) ;  /* 0x0000000800fc7947 */ /* 0x000fea0003800000 */
.L_x_6881:
        /* <DEDUP_REMOVED lines=12> */
.L_x_6895:
[----:B-1--4-:R-:W-:-:S05]  /*ade0*/  CS2R R26, SRZ ;  /* 0x00000000001a7805 */ /* 0x012fca000001ff00 */
[----:B------:R0:W-:Y:S01]  /*adf0*/  STG.E.128 desc[UR36][R4.64], R24 ;  /* 0x0000001804007986 */ /* 0x0001e2000c101d24 */
[----:B------:R-:W-:Y:S05]  /*ae00*/  BRA `(.L_x_6886) ;  /* 0x0000000800c07947 */ /* 0x000fea0003800000 */
.L_x_6894:
        /* <DEDUP_REMOVED lines=25> */
.L_x_6899:
[----:B------:R-:W-:Y:S05]  /*afa0*/  BSYNC B0 ;  /* 0x0000000000007941 */ /* 0x000fea0003800000 */
.L_x_6898:
[----:B------:R-:W-:-:S05]  /*afb0*/  LOP3.LUT R7, R0, R7, RZ, 0xfc, !PT ;  /* 0x0000000700077212 */ /* 0x000fca00078efcff */
[----:B------:R0:W-:Y:S01]  /*afc0*/  STG.E.U8 desc[UR36][R4.64], R7 ;  /* 0x0000000704007986 */ /* 0x0001e2000c101124 */
[----:B------:R-:W-:Y:S05]  /*afd0*/  BRA `(.L_x_6886) ;  /* 0x00000008004c7947 */ /* 0x000fea0003800000 */
.L_x_6897:
        /* <DEDUP_REMOVED lines=17> */
.L_x_6901:
[----:B------:R-:W-:Y:S01]  /*b0f0*/  IMAD.MOV.U32 R0, RZ, RZ, 0x7f ;  /* 0x0000007fff007424 */ /* 0x000fe200078e00ff */
[----:B------:R-:W-:-:S04]  /*b100*/  ISETP.GT.U32.AND P0, PT, R3, 0x7f800000, PT ;  /* 0x7f8000000300780c */ /* 0x000fc80003f04070 */
[----:B------:R-:W-:-:S09]  /*b110*/  SEL R0, R0, 0x7c, P0 ;  /* 0x0000007c00007807 */ /* 0x000fd20000000000 */
.L_x_6902:
[----:B------:R-:W-:Y:S05]  /*b120*/  BSYNC B0 ;  /* 0x0000000000007941 */ /* 0x000fea0003800000 */
.L_x_6900:
[----:B------:R-:W-:-:S04]  /*b130*/  LOP3.LUT R3, R7, 0x80000000, RZ, 0xc0, !PT ;  /* 0x8000000007037812 */ /* 0x000fc800078ec0ff */
[----:B------:R-:W-:-:S04]  /*b140*/  SHF.R.U32.HI R3, RZ, 0x18, R3 ;  /* 0x00000018ff037819 */ /* 0x000fc80000011603 */
[----:B------:R-:W-:-:S05]  /*b150*/  LOP3.LUT R3, R0, R3, RZ, 0xfc, !PT ;  /* 0x0000000300037212 */ /* 0x000fca00078efcff */
[----:B------:R0:W-:Y:S01]  /*b160*/  STG.E.U8 desc[UR36][R4.64], R3 ;  /* 0x0000000304007986 */ /* 0x0001e2000c101124 */
[----:B------:R-:W-:Y:S05]  /*b170*/  BRA `(.L_x_6886) ;  /* 0x0000000400e47947 */ /* 0x000fea0003800000 */
.L_x_6896:
        /* <DEDUP_REMOVED lines=8> */
.L_x_6893:
        /* <DEDUP_REMOVED lines=11> */
.L_x_6905:
        /* <DEDUP_REMOVED lines=21> */
.L_x_6908:
[----:B------:R-:W-:-:S04]  /*b400*/  LOP3.LUT R0, R7, 0x80000000, RZ, 0xc0, !PT ;  /* 0x8000000007007812 */ /* 0x000fc800078ec0ff */
[----:B------:R-:W-:-:S04]  /*b410*/  SHF.R.U32.HI R0, RZ, 0x18, R0 ;  /* 0x00000018ff007819 */ /* 0x000fc80000011600 */
[----:B------:R-:W-:-:S07]  /*b420*/  LOP3.LUT R0, R3, R0, RZ, 0xfc, !PT ;  /* 0x0000000003007212 */ /* 0x000fce00078efcff */
.L_x_6907:
[----:B------:R-:W-:Y:S05]  /*b430*/  BSYNC B0 ;  /* 0x0000000000007941 */ /* 0x000fea0003800000 */
.L_x_6906:
[----:B------:R0:W-:Y:S01]  /*b440*/  STG.E.U8 desc[UR36][R4.64], R0 ;  /* 0x0000000004007986 */ /* 0x0001e2000c101124 */
[----:B------:R-:W-:Y:S05]  /*b450*/  BRA `(.L_x_6886) ;  /* 0x00000004002c7947 */ /* 0x000fea0003800000 */
.L_x_6904:
        /* <DEDUP_REMOVED lines=21> */
.L_x_6911:
[----:B------:R-:W-:-:S04]  /*b5b0*/  LOP3.LUT R0, R7, 0x80000000, RZ, 0xc0, !PT ;  /* 0x8000000007007812 */ /* 0x000fc800078ec0ff */
[----:B------:R-:W-:-:S04]  /*b5c0*/  SHF.R.U32.HI R0, RZ, 0x18, R0 ;  /* 0x00000018ff007819 */ /* 0x000fc80000011600 */
[----:B------:R-:W-:-:S07]  /*b5d0*/  LOP3.LUT R0, R3, R0, RZ, 0xfc, !PT ;  /* 0x0000000003007212 */ /* 0x000fce00078efcff */
.L_x_6910:
[----:B------:R-:W-:Y:S05]  /*b5e0*/  BSYNC B0 ;  /* 0x0000000000007941 */ /* 0x000fea0003800000 */
.L_x_6909:
[----:B------:R0:W-:Y:S01]  /*b5f0*/  STG.E.U8 desc[UR36][R4.64], R0 ;  /* 0x0000000004007986 */ /* 0x0001e2000c101124 */
[----:B------:R-:W-:Y:S05]  /*b600*/  BRA `(.L_x_6886) ;  /* 0x0000000000c07947 */ /* 0x000fea0003800000 */
.L_x_6903:
        /* <DEDUP_REMOVED lines=26> */
.L_x_6885:
        /* <DEDUP_REMOVED lines=16> */
.L_x_6914:
[----:B------:R-:W-:Y:S05]  /*b8b0*/  BRA `(.L_x_6886) ;  /* 0x0000000000147947 */ /* 0x000fea0003800000 */
.L_x_6913:
[----:B------:R-:W0:Y:S02]  /*b8c0*/  F2I.U64.F64.TRUNC R22, R22 ;  /* 0x0000001600167311 */ /* 0x000e24000030d800 */
[----:B0-----:R2:W-:Y:S01]  /*b8d0*/  STG.E.64 desc[UR36][R4.64], R22 ;  /* 0x0000001604007986 */ /* 0x0015e2000c101b24 */
[----:B------:R-:W-:Y:S05]  /*b8e0*/  BRA `(.L_x_6886) ;  /* 0x0000000000087947 */ /* 0x000fea0003800000 */
.L_x_6912:
[----:B------:R-:W0:Y:S02]  /*b8f0*/  F2I.U32.F64.TRUNC R23, R22 ;  /* 0x0000001600177311 */ /* 0x000e24000030d000 */
[----:B0-----:R0:W-:Y:S02]  /*b900*/  STG.E desc[UR36][R4.64], R23 ;  /* 0x0000001704007986 */ /* 0x0011e4000c101924 */
.L_x_6886:
[----:B------:R-:W-:-:S07]  /*b910*/  VIADD R33, R33, 0x80 ;  /* 0x0000008021217836 */ /* 0x000fce0000000000 */
.L_x_6846:
[----:B------:R-:W-:Y:S05]  /*b920*/  BSYNC B6 ;  /* 0x0000000000067941 */ /* 0x000fea0003800000 */
.L_x_6845:
[----:B------:R-:W-:-:S13]  /*b930*/  ISETP.GE.AND P0, PT, R33, R2, PT ;  /* 0x000000022100720c */ /* 0x000fda0003f06270 */
[----:B------:R-:W-:Y:S05]  /*b940*/  @P0 EXIT ;  /* 0x000000000000094d */ /* 0x000fea0003800000 */
[----:B0-23--:R-:W0:Y:S01]  /*b950*/  LDC.64 R2, c[0x0][0x218] ;  /* 0x00008600ff027b82 */ /* 0x00de220000000a00 */
        /* <DEDUP_REMOVED lines=19> */
.L_x_6918:
[----:B------:R-:W0:Y:S02]  /*ba90*/  F2I.S64.F64.TRUNC R18, R18 ;  /* 0x0000001200127311 */ /* 0x000e24000030d900 */
[----:B0-----:R-:W-:-:S05]  /*baa0*/  IMAD.MOV.U32 R5, RZ, RZ, R18 ;  /* 0x000000ffff057224 */ /* 0x001fca00078e0012 */
[----:B------:R-:W-:Y:S01]  /*bab0*/  STG.E.U8 desc[UR36][R2.64], R5 ;  /* 0x0000000502007986 */ /* 0x000fe2000c101124 */
[----:B------:R-:W-:Y:S05]  /*bac0*/  EXIT ;  /* 0x000000000000794d */ /* 0x000fea0003800000 */
.L_x_6917:
        /* <DEDUP_REMOVED lines=9> */
.L_x_6921:
[----:B------:R-:W0:Y:S02]  /*bb60*/  F2I.F64.TRUNC R19, R18 ;  /* 0x0000001200137311 */ /* 0x000e24000030d100 */
[----:B0-----:R-:W-:Y:S01]  /*bb70*/  STG.E desc[UR36][R2.64], R19 ;  /* 0x0000001302007986 */ /* 0x001fe2000c101924 */
[----:B------:R-:W-:Y:S05]  /*bb80*/  EXIT ;  /* 0x000000000000794d */ /* 0x000fea0003800000 */
.L_x_6920:
[----:B------:R-:W0:Y:S02]  /*bb90*/  F2I.F64.TRUNC R19, R18 ;  /* 0x0000001200137311 */ /* 0x000e24000030d100 */
[----:B0-----:R-:W-:Y:S01]  /*bba0*/  STG.E.U16 desc[UR36][R2.64], R19 ;  /* 0x0000001302007986 */ /* 0x001fe2000c101524 */
[----:B------:R-:W-:Y:S05]  /*bbb0*/  EXIT ;  /* 0x000000000000794d */ /* 0x000fea0003800000 */
.L_x_6916:
        /* <DEDUP_REMOVED lines=8> */
[----:B-1----:R-:W0:Y:S01]  /*bc40*/  F2F.F32.F64 R5, R16 ;  /* 0x0000001000057310 */ /* 0x002e220000301000 */
[----:B------:R-:W-:-:S14]  /*bc50*/  DSETP.GEU.AND P0, PT, |R16|, UR4, PT ;  /* 0x0000000410007e2a */ /* 0x000fdc000bf0e200 */
[----:B0-----:R-:W-:-:S05]  /*bc60*/  @!P0 FMUL R5, R5, 1.175494350822287508e-38 ;  /* 0x0080000005058820 */ /* 0x001fca0000400000 */
[----:B------:R-:W-:Y:S01]  /*bc70*/  STG.E desc[UR36][R2.64], R5 ;  /* 0x0000000502007986 */ /* 0x000fe2000c101924 */
[----:B------:R-:W-:Y:S05]  /*bc80*/  EXIT ;  /* 0x000000000000794d */ /* 0x000fea0003800000 */
.L_x_6923:
[----:B------:R-:W-:Y:S01]  /*bc90*/  UMOV UR4, 0xf0000000 ;  /* 0xf000000000047882 */ /* 0x000fe20000000000 */
[----:B------:R-:W-:Y:S01]  /*bca0*/  UMOV UR5, 0x380fffff ;  /* 0x380fffff00057882 */ /* 0x000fe20000000000 */
[----:B-1----:R-:W0:Y:S01]  /*bcb0*/  F2F.F32.F64 R0, R16 ;  /* 0x0000001000007310 */ /* 0x002e220000301000 */
[----:B------:R-:W-:-:S14]  /*bcc0*/  DSETP.GEU.AND P0, PT, |R16|, UR4, PT ;  /* 0x0000000410007e2a */ /* 0x000fdc000bf0e200 */
[----:B0-----:R-:W-:-:S05]  /*bcd0*/  @!P0 FMUL R0, R0, 1.175494350822287508e-38 ;  /* 0x0080000000008820 */ /* 0x001fca0000400000 */
[----:B------:R-:W-:-:S05]  /*bce0*/  F2FP.F16.F32.PACK_AB R0, RZ, R0 ;  /* 0x00000000ff00723e */ /* 0x000fca00000000ff */
[----:B------:R-:W-:Y:S01]  /*bcf0*/  STG.E.U16 desc[UR36][R2.64], R0 ;  /* 0x0000000002007986 */ /* 0x000fe2000c101524 */
[----:B------:R-:W-:Y:S05]  /*bd00*/  EXIT ;  /* 0x000000000000794d */ /* 0x000fea0003800000 */
.L_x_6922:
        /* <DEDUP_REMOVED lines=8> */
[----:B-1----:R-:W0:Y:S01]  /*bd90*/  F2F.F32.F64 R4, R16 ;  /* 0x0000001000047310 */ /* 0x002e220000301000 */
[----:B------:R-:W-:Y:S01]  /*bda0*/  DSETP.GEU.AND P0, PT, |R16|, UR4, PT ;  /* 0x0000000410007e2a */ /* 0x000fe2000bf0e200 */
[----:B------:R-:W-:-:S13]  /*bdb0*/  IMAD.MOV.U32 R5, RZ, RZ, RZ ;  /* 0x000000ffff057224 */ /* 0x000fda00078e00ff */
[----:B0-----:R-:W-:-:S05]  /*bdc0*/  @!P0 FMUL R4, R4, 1.175494350822287508e-38 ;  /* 0x0080000004048820 */ /* 0x001fca0000400000 */
[----:B------:R-:W-:Y:S01]  /*bdd0*/  STG.E.64 desc[UR36][R2.64], R4 ;  /* 0x0000000402007986 */ /* 0x000fe2000c101b24 */
[----:B------:R-:W-:Y:S05]  /*bde0*/  EXIT ;  /* 0x000000000000794d */ /* 0x000fea0003800000 */
.L_x_6925:
[----:B------:R-:W-:Y:S01]  /*bdf0*/  UMOV UR4, 0xf0000000 ;  /* 0xf000000000047882 */ /* 0x000fe20000000000 */
[----:B------:R-:W-:Y:S01]  /*be00*/  UMOV UR5, 0x380fffff ;  /* 0x380fffff00057882 */ /* 0x000fe20000000000 */
[----:B-1----:R-:W0:Y:S01]  /*be10*/  F2F.F32.F64 R0, R16 ;  /* 0x0000001000007310 */ /* 0x002e220000301000 */
[----:B------:R-:W-:-:S14]  /*be20*/  DSETP.GEU.AND P0, PT, |R16|, UR4, PT ;  /* 0x0000000410007e2a */ /* 0x000fdc000bf0e200 */
[----:B0-----:R-:W-:-:S05]  /*be30*/  @!P0 FMUL R0, R0, 1.175494350822287508e-38 ;  /* 0x0080000000008820 */ /* 0x001fca0000400000 */
[----:B------:R-:W-:-:S04]  /*be40*/  F2FP.F16.F32.PACK_AB R5, RZ, R0 ;  /* 0x00000000ff05723e */ /* 0x000fc800000000ff */
[----:B------:R-:W-:-:S05]  /*be50*/  PRMT R5, R5, 0x5410, RZ ;  /* 0x0000541005057816 */ /* 0x000fca00000000ff */
[----:B------:R-:W-:Y:S01]  /*be60*/  STG.E desc[UR36][R2.64], R5 ;  /* 0x0000000502007986 */ /* 0x000fe2000c101924 */
[----:B------:R-:W-:Y:S05]  /*be70*/  EXIT ;  /* 0x000000000000794d */ /* 0x000fea0003800000 */
.L_x_6924:
[----:B-1----:R-:W-:Y:S01]  /*be80*/  STG.E.64 desc[UR36][R2.64], R16 ;  /* 0x0000001002007986 */ /* 0x002fe2000c101b24 */
[----:B------:R-:W-:Y:S05]  /*be90*/  EXIT ;  /* 0x000000000000794d */ /* 0x000fea0003800000 */
.L_x_6915:
        /* <DEDUP_REMOVED lines=8> */
[----:B-1----:R-:W-:-:S06]  /*bf20*/  DSETP.NEU.AND P0, PT, R16, RZ, PT ;  /* 0x000000ff1000722a */ /* 0x002fcc0003f0d000 */
[----:B------:R-:W-:-:S05]  /*bf30*/  SEL R5, RZ, 0x1, !P0 ;  /* 0x00000001ff057807 */ /* 0x000fca0004000000 */
[----:B------:R-:W-:Y:S01]  /*bf40*/  STG.E.U8 desc[UR36][R2.64], R5 ;  /* 0x0000000502007986 */ /* 0x000fe2000c101124 */
[----:B------:R-:W-:Y:S05]  /*bf50*/  EXIT ;  /* 0x000000000000794d */ /* 0x000fea0003800000 */
.L_x_6928:
[----:B------:R-:W-:-:S05]  /*bf60*/  CS2R R18, SRZ ;  /* 0x0000000000127805 */ /* 0x000fca000001ff00 */
[----:B-1----:R-:W-:Y:S01]  /*bf70*/  STG.E.128 desc[UR36][R2.64], R16 ;  /* 0x0000001002007986 */ /* 0x002fe2000c101d24 */
[----:B------:R-:W-:Y:S05]  /*bf80*/  EXIT ;  /* 0x000000000000794d */ /* 0x000fea0003800000 */
.L_x_6927:
        /* <DEDUP_REMOVED lines=25> */
.L_x_6932:
[----:B------:R-:W-:Y:S05]  /*c120*/  BSYNC B0 ;  /* 0x0000000000007941 */ /* 0x000fea0003800000 */
.L_x_6931:
[----:B------:R-:W-:-:S05]  /*c130*/  LOP3.LUT R5, R0, R5, RZ, 0xfc, !PT ;  /* 0x0000000500057212 */ /* 0x000fca00078efcff */
[----:B------:R-:W-:Y:S01]  /*c140*/  STG.E.U8 desc[UR36][R2.64], R5 ;  /* 0x0000000502007986 */ /* 0x000fe2000c101124 */
[----:B------:R-:W-:Y:S05]  /*c150*/  EXIT ;  /* 0x000000000000794d */ /* 0x000fea0003800000 */
.L_x_6930:
[----:B------:R-:W-:Y:S01]  /*c160*/  UMOV UR4, 0xf0000000 ;  /* 0xf000000000047882 */ /* 0x000fe20000000000 */
[----:B------:R-:W-:Y:S01]  /*c170*/  UMOV UR5, 0x380fffff ;  /* 0x380fffff00057882 */ /* 0x000fe20000000000 */
[----:B-1----:R-:W0:Y:S01]  /*c180*/  F2F.F32.F64 R5, R16 ;  /* 0x0000001000057310 */ /* 0x002e220000301000 */
        /* <DEDUP_REMOVED lines=14> */
.L_x_6934:
[----:B------:R-:W-:Y:S01]  /*c270*/  IMAD.MOV.U32 R0, RZ, RZ, 0x7f ;  /* 0x0000007fff007424 */ /* 0x000fe200078e00ff */
[----:B------:R-:W-:-:S04]  /*c280*/  ISETP.GT.U32.AND P0, PT, R4, 0x7f800000, PT ;  /* 0x7f8000000400780c */ /* 0x000fc80003f04070 */
[----:B------:R-:W-:-:S09]  /*c290*/  SEL R0, R0, 0x7c, P0 ;  /* 0x0000007c00007807 */ /* 0x000fd20000000000 */
.L_x_6935:
[----:B------:R-:W-:Y:S05]  /*c2a0*/  BSYNC B0 ;  /* 0x0000000000007941 */ /* 0x000fea0003800000 */
.L_x_6933:
[----:B------:R-:W-:-:S04]  /*c2b0*/  LOP3.LUT R4, R5, 0x80000000, RZ, 0xc0, !PT ;  /* 0x8000000005047812 */ /* 0x000fc800078ec0ff */
[----:B------:R-:W-:-:S04]  /*c2c0*/  SHF.R.U32.HI R5, RZ, 0x18, R4 ;  /* 0x00000018ff057819 */ /* 0x000fc80000011604 */
[----:B------:R-:W-:-:S05]  /*c2d0*/  LOP3.LUT R5, R0, R5, RZ, 0xfc, !PT ;  /* 0x0000000500057212 */ /* 0x000fca00078efcff */
[----:B------:R-:W-:Y:S01]  /*c2e0*/  STG.E.U8 desc[UR36][R2.64], R5 ;  /* 0x0000000502007986 */ /* 0x000fe2000c101124 */
[----:B------:R-:W-:Y:S05]  /*c2f0*/  EXIT ;  /* 0x000000000000794d */ /* 0x000fea0003800000 */
.L_x_6929:
[----:B------:R-:W-:Y:S01]  /*c300*/  UMOV UR4, 0xf0000000 ;  /* 0xf000000000047882 */ /* 0x000fe20000000000 */
[----:B------:R-:W-:Y:S01]  /*c310*/  UMOV UR5, 0x380fffff ;  /* 0x380fffff00057882 */ /* 0x000fe20000000000 */
[----:B-1----:R-:W0:Y:S01]  /*c320*/  F2F.F32.F64 R0, R16 ;  /* 0x0000001000007310 */ /* 0x002e220000301000 */
[----:B------:R-:W-:-:S14]  /*c330*/  DSETP.GEU.AND P0, PT, |R16|, UR4, PT ;  /* 0x0000000410007e2a */ /* 0x000fdc000bf0e200 */
[----:B0-----:R-:W-:-:S05]  /*c340*/  @!P0 FMUL R0, R0, 1.175494350822287508e-38 ;  /* 0x0080000000008820 */ /* 0x001fca0000400000 */
[----:B------:R-:W-:-:S05]  /*c350*/  F2FP.BF16.F32.PACK_AB R0, RZ, R0 ;  /* 0x00000000ff00723e */ /* 0x000fca00000010ff */
[----:B------:R-:W-:Y:S01]  /*c360*/  STG.E.U16 desc[UR36][R2.64], R0 ;  /* 0x0000000002007986 */ /* 0x000fe2000c101524 */
[----:B------:R-:W-:Y:S05]  /*c370*/  EXIT ;  /* 0x000000000000794d */ /* 0x000fea0003800000 */
.L_x_6926:
        /* <DEDUP_REMOVED lines=11> */
.L_x_6938:
[----:B------:R-:W-:Y:S01]  /*c430*/  UMOV UR4, 0xf0000000 ;  /* 0xf000000000047882 */ /* 0x000fe20000000000 */
[----:B------:R-:W-:Y:S01]  /*c440*/  UMOV UR5, 0x380fffff ;  /* 0x380fffff00057882 */ /* 0x000fe20000000000 */
[----:B-1----:R-:W0:Y:S01]  /*c450*/  F2F.F32.F64 R7, R16 ;  /* 0x0000001000077310 */ /* 0x002e220000301000 */
        /* <DEDUP_REMOVED lines=18> */
.L_x_6941:
[----:B------:R-:W-:-:S04]  /*c580*/  LOP3.LUT R0, R7, 0x80000000, RZ, 0xc0, !PT ;  /* 0x8000000007007812 */ /* 0x000fc800078ec0ff */
[----:B------:R-:W-:-:S04]  /*c590*/  SHF.R.U32.HI R5, RZ, 0x18, R0 ;  /* 0x00000018ff057819 */ /* 0x000fc80000011600 */
[----:B------:R-:W-:-:S04]  /*c5a0*/  LOP3.LUT R4, R4, R5, RZ, 0xfc, !PT ;  /* 0x0000000504047212 */ /* 0x000fc800078efcff */
[----:B------:R-:W-:-:S07]  /*c5b0*/  PRMT R0, R4, 0x7610, R0 ;  /* 0x0000761004007816 */ /* 0x000fce0000000000 */
.L_x_6940:
[----:B------:R-:W-:Y:S05]  /*c5c0*/  BSYNC B0 ;  /* 0x0000000000007941 */ /* 0x000fea0003800000 */
.L_x_6939:
[----:B------:R-:W-:Y:S01]  /*c5d0*/  STG.E.U8 desc[UR36][R2.64], R0 ;  /* 0x0000000002007986 */ /* 0x000fe2000c101124 */
[----:B------:R-:W-:Y:S05]  /*c5e0*/  EXIT ;  /* 0x000000000000794d */ /* 0x000fea0003800000 */
.L_x_6937:
        /* <DEDUP_REMOVED lines=21> */
.L_x_6944:
[----:B------:R-:W-:-:S04]  /*c740*/  LOP3.LUT R0, R7, 0x80000000, RZ, 0xc0, !PT ;  /* 0x8000000007007812 */ /* 0x000fc800078ec0ff */
[----:B------:R-:W-:-:S04]  /*c750*/  SHF.R.U32.HI R5, RZ, 0x18, R0 ;  /* 0x00000018ff057819 */ /* 0x000fc80000011600 */
[----:B------:R-:W-:-:S04]  /*c760*/  LOP3.LUT R4, R4, R5, RZ, 0xfc, !PT ;  /* 0x0000000504047212 */ /* 0x000fc800078efcff */
[----:B------:R-:W-:-:S07]  /*c770*/  PRMT R0, R4, 0x7610, R0 ;  /* 0x0000761004007816 */ /* 0x000fce0000000000 */
.L_x_6943:
[----:B------:R-:W-:Y:S05]  /*c780*/  BSYNC B0 ;  /* 0x0000000000007941 */ /* 0x000fea0003800000 */
.L_x_6942:
[----:B------:R-:W-:Y:S01]  /*c790*/  STG.E.U8 desc[UR36][R2.64], R0 ;  /* 0x0000000002007986 */ /* 0x000fe2000c101124 */
[----:B------:R-:W-:Y:S05]  /*c7a0*/  EXIT ;  /* 0x000000000000794d */ /* 0x000fea0003800000 */
.L_x_6936:
        /* <DEDUP_REMOVED lines=26> */
.L_x_6919:
        /* <DEDUP_REMOVED lines=16> */
.L_x_6947:
[----:B------:R-:W-:Y:S05]  /*ca50*/  EXIT ;  /* 0x000000000000794d */ /* 0x000fea0003800000 */
.L_x_6946:
[----:B------:R-:W0:Y:S02]  /*ca60*/  F2I.U64.F64.TRUNC R18, R18 ;  /* 0x0000001200127311 */ /* 0x000e24000030d800 */
[----:B0-----:R-:W-:Y:S01]  /*ca70*/  STG.E.64 desc[UR36][R2.64], R18 ;  /* 0x0000001202007986 */ /* 0x001fe2000c101b24 */
[----:B------:R-:W-:Y:S05]  /*ca80*/  EXIT ;  /* 0x000000000000794d */ /* 0x000fea0003800000 */
.L_x_6945:
[----:B------:R-:W0:Y:S02]  /*ca90*/  F2I.U32.F64.TRUNC R19, R18 ;  /* 0x0000001200137311 */ /* 0x000e24000030d000 */
[----:B0-----:R-:W-:Y:S01]  /*caa0*/  STG.E desc[UR36][R2.64], R19 ;  /* 0x0000001302007986 */ /* 0x001fe2000c101924 */
[----:B------:R-:W-:Y:S05]  /*cab0*/  EXIT ;  /* 0x000000000000794d */ /* 0x000fea0003800000 */
        .weak           $__internal_1_$__cuda_sm20_div_rn_f64_full
        .type           $__internal_1_$__cuda_sm20_div_rn_f64_full,@function
        .size           $__internal_1_$__cuda_sm20_div_rn_f64_full,(.L_x_22698 - $__internal_1_$__cuda_sm20_div_rn_f64_full)
$__internal_1_$__cuda_sm20_div_rn_f64_full:
[C---:B------:R-:W-:Y:S01]  /*cac0*/  FSETP.GEU.AND P0, PT, |R11|.reuse, 1.469367938527859385e-39, PT ;  /* 0x001000000b00780b */ /* 0x040fe20003f0e200 */
[----:B------:R-:W-:Y:S01]  /*cad0*/  IMAD.MOV.U32 R14, RZ, RZ, 0x1 ;  /* 0x00000001ff0e7424 */ /* 0x000fe200078e00ff */
[----:B------:R-:W-:Y:S01]  /*cae0*/  LOP3.LUT R12, R11, 0x800fffff, RZ, 0xc0, !PT ;  /* 0x800fffff0b0c7812 */ /* 0x000fe200078ec0ff */
[----:B------:R-:W-:Y:S01]  /*caf0*/  BSSY B2, `(.L_x_6948) ;  /* 0x0000054000027945 */ /* 0x000fe20003800000 */
[C---:B------:R-:W-:Y:S02]  /*cb00*/  FSETP.GEU.AND P3, PT, |R9|.reuse, 1.469367938527859385e-39, PT ;  /* 0x001000000900780b */ /* 0x040fe40003f6e200 */
[----:B------:R-:W-:Y:S01]  /*cb10*/  LOP3.LUT R13, R12, 0x3ff00000, RZ, 0xfc, !PT ;  /* 0x3ff000000c0d7812 */ /* 0x000fe200078efcff */
[----:B------:R-:W-:Y:S01]  /*cb20*/  IMAD.MOV.U32 R12, RZ, RZ, R10 ;  /* 0x000000ffff0c7224 */ /* 0x000fe200078e000a */
[----:B------:R-:W-:Y:S02]  /*cb30*/  LOP3.LUT R0, R9, 0x7ff00000, RZ, 0xc0, !PT ;  /* 0x7ff0000009007812 */ /* 0x000fe400078ec0ff */
[----:B------:R-:W-:-:S03]  /*cb40*/  LOP3.LUT R37, R11, 0x7ff00000, RZ, 0xc0, !PT ;  /* 0x7ff000000b257812 */ /* 0x000fc600078ec0ff */
[----:B------:R-:W-:Y:S01]  /*cb50*/  @!P0 DMUL R12, R10, 8.98846567431157953865e+307 ;  /* 0x7fe000000a0c8828 */ /* 0x000fe20000000000 */
[C---:B------:R-:W-:Y:S01]  /*cb60*/  ISETP.GE.U32.AND P2, PT, R0.reuse, R37, PT ;  /* 0x000000250000720c */ /* 0x040fe20003f46070 */
[----:B------:R-:W-:Y:S02]  /*cb70*/  IMAD.MOV.U32 R34, RZ, RZ, R0 ;  /* 0x000000ffff227224 */ /* 0x000fe400078e0000 */
[----:B------:R-:W-:Y:S01]  /*cb80*/  @!P3 LOP3.LUT R3, R11, 0x7ff00000, RZ, 0xc0, !PT ;  /* 0x7ff000000b03b812 */ /* 0x000fe200078ec0ff */
[----:B------:R-:W-:Y:S01]  /*cb90*/  @!P3 IMAD.MOV.U32 R40, RZ, RZ, RZ ;  /* 0x000000ffff28b224 */ /* 0x000fe200078e00ff */
[----:B------:R-:W0:Y:S02]  /*cba0*/  MUFU.RCP64H R15, R13 ;  /* 0x0000000d000f7308 */ /* 0x000e240000001800 */
[----:B------:R-:W-:Y:S01]  /*cbb0*/  @!P3 ISETP.GE.U32.AND P4, PT, R0, R3, PT ;  /* 0x000000030000b20c */ /* 0x000fe20003f86070 */
[----:B------:R-:W-:Y:S01]  /*cbc0*/  IMAD.MOV.U32 R3, RZ, RZ, 0x1ca00000 ;  /* 0x1ca00000ff037424 */ /* 0x000fe200078e00ff */
[----:B------:R-:W-:-:S04]  /*cbd0*/  @!P0 LOP3.LUT R37, R13, 0x7ff00000, RZ, 0xc0, !PT ;  /* 0x7ff000000d258812 */ /* 0x000fc800078ec0ff */
[----:B------:R-:W-:Y:S01]  /*cbe0*/  @!P3 SEL R39, R3, 0x63400000, !P4 ;  /* 0x634000000327b807 */ /* 0x000fe20006000000 */
[----:B0-----:R-:W-:-:S08]  /*cbf0*/  DFMA R20, R14, -R12, 1 ;  /* 0x3ff000000e14742b */ /* 0x001fd0000000080c */
[----:B------:R-:W-:-:S08]  /*cc00*/  DFMA R20, R20, R20, R20 ;  /* 0x000000141414722b */ /* 0x000fd00000000014 */
[----:B------:R-:W-:Y:S01]  /*cc10*/  DFMA R20, R14, R20, R14 ;  /* 0x000000140e14722b */ /* 0x000fe2000000000e */
[--C-:B------:R-:W-:Y:S02]  /*cc20*/  @!P3 LOP3.LUT R14, R39, 0x80000000, R9.reuse, 0xf8, !PT ;  /* 0x80000000270eb812 */ /* 0x100fe400078ef809 */
[----:B------:R-:W-:Y:S02]  /*cc30*/  SEL R15, R3, 0x63400000, !P2 ;  /* 0x63400000030f7807 */ /* 0x000fe40005000000 */
[----:B------:R-:W-:Y:S01]  /*cc40*/  @!P3 LOP3.LUT R41, R14, 0x100000, RZ, 0xfc, !PT ;  /* 0x001000000e29b812 */ /* 0x000fe200078efcff */
[----:B------:R-:W-:Y:S01]  /*cc50*/  IMAD.MOV.U32 R14, RZ, RZ, R8 ;  /* 0x000000ffff0e7224 */ /* 0x000fe200078e0008 */
[----:B------:R-:W-:Y:S01]  /*cc60*/  LOP3.LUT R15, R15, 0x800fffff, R9, 0xf8, !PT ;  /* 0x800fffff0f0f7812 */ /* 0x000fe200078ef809 */
[----:B------:R-:W-:-:S05]  /*cc70*/  DFMA R42, R20, -R12, 1 ;  /* 0x3ff00000142a742b */ /* 0x000fca000000080c */
[----:B------:R-:W-:-:S03]  /*cc80*/  @!P3 DFMA R14, R14, 2, -R40 ;  /* 0x400000000e0eb82b */ /* 0x000fc60000000828 */
[----:B------:R-:W-:-:S07]  /*cc90*/  DFMA R42, R20, R42, R20 ;  /* 0x0000002a142a722b */ /* 0x000fce0000000014 */
[----:B------:R-:W-:Y:S01]  /*cca0*/  @!P3 LOP3.LUT R34, R15, 0x7ff00000, RZ, 0xc0, !PT ;  /* 0x7ff000000f22b812 */ /* 0x000fe200078ec0ff */
[----:B------:R-:W-:-:S04]  /*ccb0*/  DMUL R40, R42, R14 ;  /* 0x0000000e2a287228 */ /* 0x000fc80000000000 */
[----:B------:R-:W-:-:S04]  /*ccc0*/  VIADD R36, R34, 0xffffffff ;  /* 0xffffffff22247836 */ /* 0x000fc80000000000 */
[----:B------:R-:W-:Y:S01]  /*ccd0*/  DFMA R20, R40, -R12, R14 ;  /* 0x8000000c2814722b */ /* 0x000fe2000000000e */
[----:B------:R-:W-:Y:S01]  /*cce0*/  ISETP.GT.U32.AND P0, PT, R36, 0x7feffffe, PT ;  /* 0x7feffffe2400780c */ /* 0x000fe20003f04070 */
[----:B------:R-:W-:-:S05]  /*ccf0*/  VIADD R36, R37, 0xffffffff ;  /* 0xffffffff25247836 */ /* 0x000fca0000000000 */
[----:B------:R-:W-:Y:S01]  /*cd00*/  ISETP.GT.U32.OR P0, PT, R36, 0x7feffffe, P0 ;  /* 0x7feffffe2400780c */ /* 0x000fe20000704470 */
[----:B------:R-:W-:-:S12]  /*cd10*/  DFMA R20, R42, R20, R40 ;  /* 0x000000142a14722b */ /* 0x000fd80000000028 */
[----:B------:R-:W-:Y:S05]  /*cd20*/  @P0 BRA `(.L_x_6949) ;  /* 0x00000000006c0947 */ /* 0x000fea0003800000 */
[----:B------:R-:W-:-:S04]  /*cd30*/  LOP3.LUT R9, R11, 0x7ff00000, RZ, 0xc0, !PT ;  /* 0x7ff000000b097812 */ /* 0x000fc800078ec0ff */
[CC--:B------:R-:W-:Y:S02]  /*cd40*/  VIADDMNMX R8, R0.reuse, -R9.reuse, 0xb9600000, !PT ;  /* 0xb960000000087446 */ /* 0x0c0fe40007800909 */
[----:B------:R-:W-:Y:S02]  /*cd50*/  ISETP.GE.U32.AND P0, PT, R0, R9, PT ;  /* 0x000000090000720c */ /* 0x000fe40003f06070 */
[----:B------:R-:W-:Y:S01]  /*cd60*/  VIMNMX R0, R8, 0x46a00000, PT ;  /* 0x46a0000008007848 */ /* 0x000fe20003fe0100 */
[----:B------:R-:W-:Y:S01]  /*cd70*/  IMAD.MOV.U32 R8, RZ, RZ, RZ ;  /* 0x000000ffff087224 */ /* 0x000fe200078e00ff */
[----:B------:R-:W-:-:S05]  /*cd80*/  SEL R3, R3, 0x63400000, !P0 ;  /* 0x6340000003037807 */ /* 0x000fca0004000000 */
[----:B------:R-:W-:-:S04]  /*cd90*/  IMAD.IADD R0, R0, 0x1, -R3 ;  /* 0x0000000100007824 */ /* 0x000fc800078e0a03 */
        /* <DEDUP_REMOVED lines=20> */
.L_x_6949:
        /* <DEDUP_REMOVED lines=16> */
.L_x_6952:
[----:B------:R-:W-:Y:S01]  /*cfe0*/  LOP3.LUT R41, R11, 0x80000, RZ, 0xfc, !PT ;  /* 0x000800000b297812 */ /* 0x000fe200078efcff */
[----:B------:R-:W-:Y:S01]  /*cff0*/  IMAD.MOV.U32 R40, RZ, RZ, R10 ;  /* 0x000000ffff287224 */ /* 0x000fe200078e000a */
[----:B------:R-:W-:Y:S06]  /*d000*/  BRA `(.L_x_6950) ;  /* 0x0000000000087947 */ /* 0x000fec0003800000 */
.L_x_6951:
[----:B------:R-:W-:Y:S01]  /*d010*/  LOP3.LUT R41, R9, 0x80000, RZ, 0xfc, !PT ;  /* 0x0008000009297812 */ /* 0x000fe200078efcff */
[----:B------:R-:W-:-:S07]  /*d020*/  IMAD.MOV.U32 R40, RZ, RZ, R8 ;  /* 0x000000ffff287224 */ /* 0x000fce00078e0008 */
.L_x_6950:
[----:B------:R-:W-:Y:S05]  /*d030*/  BSYNC B2 ;  /* 0x0000000000027941 */ /* 0x000fea0003800000 */
.L_x_6948:
[----:B------:R-:W-:-:S04]  /*d040*/  IMAD.MOV.U32 R39, RZ, RZ, 0x0 ;  /* 0x00000000ff277424 */ /* 0x000fc800078e00ff */
[----:B------:R-:W-:Y:S05]  /*d050*/  RET.REL.NODEC R38 `(_ZN2at6native27unrolled_elementwise_kernelINS0_13BinaryFunctorIdddZZZNS0_15binary_internal21div_trunc_kernel_cudaERNS_18TensorIteratorBaseEENKUlvE1_clEvENKUlvE_clEvEUlddE_EESt5arrayIPcLm3EELi4E23TrivialOffsetCalculatorILi2EjESD_ILi1EjENS0_6memory12LoadWithCastILi2EEENSG_13StoreWithCastILi1EEEEEviT_T0_T2_T3_T4_T5_) ;  /* 0xffffff2c26e87950 */ /* 0x000fea0003c3ffff */
.L_x_6953:
        /* <DEDUP_REMOVED lines=10> */
.L_x_22698:


//--------------------- .text._ZN2at6native18elementwise_kernelILi128ELi2EZNS0_22gpu_kernel_impl_nocastINS0_13BinaryFunctorIdddZZZNS0_15binary_internal21div_trunc_kernel_cudaERNS_18TensorIteratorBaseEENKUlvE1_clEvENKUlvE_clEvEUlddE_EEEEvS6_RKT_EUliE_EEviT1_ --------------------------
	.section	.text._ZN2at6native18elementwise_kernelILi128ELi2EZNS0_22gpu_kernel_impl_nocastINS0_13BinaryFunctorIdddZZZNS0_15binary_internal21div_trunc_kernel_cudaERNS_18TensorIteratorBaseEENKUlvE1_clEvENKUlvE_clEvEUlddE_EEEEvS6_RKT_EUliE_EEviT1_,"ax",@progbits
	.align	128
        .global         _ZN2at6native18elementwise_kernelILi128ELi2EZNS0_22gpu_kernel_impl_nocastINS0_13BinaryFunctorIdddZZZNS0_15binary_internal21div_trunc_kernel_cudaERNS_18TensorIteratorBaseEENKUlvE1_clEvENKUlvE_clEvEUlddE_EEEEvS6_RKT_EUliE_EEviT1_
        .type           _ZN2at6native18elementwise_kernelILi128ELi2EZNS0_22gpu_kernel_impl_nocastINS0_13BinaryFunctorIdddZZZNS0_15binary_internal21div_trunc_kernel_cudaERNS_18TensorIteratorBaseEENKUlvE1_clEvENKUlvE_clEvEUlddE_EEEEvS6_RKT_EUliE_EEviT1_,@function
        .size           _ZN2at6native18elementwise_kernelILi128ELi2EZNS0_22gpu_kernel_impl_nocastINS0_13BinaryFunctorIdddZZZNS0_15binary_internal21div_trunc_kernel_cudaERNS_18TensorIteratorBaseEENKUlvE1_clEvENKUlvE_clEvEUlddE_EEEEvS6_RKT_EUliE_EEviT1_,(.L_x_22699 - _ZN2at6native18elementwise_kernelILi128ELi2EZNS0_22gpu_kernel_impl_nocastINS0_13BinaryFunctorIdddZZZNS0_15binary_internal21div_trunc_kernel_cudaERNS_18TensorIteratorBaseEENKUlvE1_clEvENKUlvE_clEvEUlddE_EEEEvS6_RKT_EUliE_EEviT1_)
        .other          _ZN2at6native18elementwise_kernelILi128ELi2EZNS0_22gpu_kernel_impl_nocastINS0_13BinaryFunctorIdddZZZNS0_15binary_internal21div_trunc_kernel_cudaERNS_18TensorIteratorBaseEENKUlvE1_clEvENKUlvE_clEvEUlddE_EEEEvS6_RKT_EUliE_EEviT1_,@"STO_CUDA_ENTRY STV_DEFAULT"
_ZN2at6native18elementwise_kernelILi128ELi2EZNS0_22gpu_kernel_impl_nocastINS0_13BinaryFunctorIdddZZZNS0_15binary_internal21div_trunc_kernel_cudaERNS_18TensorIteratorBaseEENKUlvE1_clEvENKUlvE_clEvEUlddE_EEEEvS6_RKT_EUliE_EEviT1_:
.text._ZN2at6native18elementwise_kernelILi128ELi2EZNS0_22gpu_kernel_impl_nocastINS0_13BinaryFunctorIdddZZZNS0_15binary_internal21div_trunc_kernel_cudaERNS_18TensorIteratorBaseEENKUlvE1_clEvENKUlvE_clEvEUlddE_EEEEvS6_RKT_EUliE_EEviT1_:
[----:B------:R-:W-:Y:S01]  /*0000*/  LDC R1, c[0x0][0x28] ;  /* 0x00000a00ff017b82 */ /* 0x000fe20000000800 */
[----:B------:R-:W0:Y:S01]  /*0010*/  S2R R14, SR_CTAID.X ;  /* 0x00000000000e7919 */ /* 0x000e220000002500 */
[----:B------:R-:W-:Y:S01]  /*0020*/  ULDC UR4, c[0x0][0x210] ;  /* 0x0000840000047ab9 */ /* 0x000fe20000000800 */
[----:B------:R-:W-:Y:S01]  /*0030*/  BSSY B0, `(.L_x_6954) ;  /* 0x0000189000007945 */ /* 0x000fe20003800000 */
[----:B------:R-:W0:Y:S02]  /*0040*/  S2R R13, SR_TID.X ;  /* 0x00000000000d7919 */ /* 0x000e240000002100 */
[----:B0-----:R-:W-:-:S04]  /*0050*/  LEA R9, R14, R13, 0x8 ;  /* 0x0000000d0e097211 */ /* 0x001fc800078e40ff */
[----:B------:R-:W-:Y:S01]  /*0060*/  ISETP.GE.AND P0, PT, R9, UR4, PT ;  /* 0x0000000409007c0c */ /* 0x000fe2000bf06270 */
[----:B------:R-:W-:-:S12]  /*0070*/  ULDC.64 UR4, c[0x0][0x208] ;  /* 0x0000820000047ab9 */ /* 0x000fd80000000a00 */
        /* <DEDUP_REMOVED lines=8> */
[----:B------:R-:W-:Y:S01]  /*0100*/  IMAD.MOV.U32 R3, RZ, RZ, R9 ;  /* 0x000000ffff037224 */ /* 0x000fe200078e0009 */
[----:B------:R-:W-:Y:S01]  /*0110*/  ULDC.64 UR6, c[0x0][0x220] ;  /* 0x0000880000067ab9 */ /* 0x000fe20000000a00 */
[----:B------:R-:W-:Y:S01]  /*0120*/  ISETP.NE.AND P0, PT, R4, 0x1, PT ;  /* 0x000000010400780c */ /* 0x000fe20003f05270 */
[----:B------:R-:W-:Y:S01]  /*0130*/  ULDC UR8, c[0x0][0x350] ;  /* 0x0000d40000087ab9 */ /* 0x000fe20000000800 */
        /* <DEDUP_REMOVED lines=327> */
[----:B------:R-:W1:Y:S01]  /*15b0*/  @P0 LDC R15, c[0x0][0x33c] ;  /* 0x0000cf00ff0f0b82 */ /* 0x000e620000000800 */
[----:B------:R-:W-:-:S04]  /*15c0*/  IMAD.MOV R3, RZ, RZ, -R11 ;  /* 0x000000ffff037224 */ /* 0x000fc800078e0a0b */
[----:B------:R-:W-:Y:S01]  /*15d0*/  IMAD R7, R3, UR8, R7 ;  /* 0x0000000803077c24 */ /* 0x000fe2000f8e0207 */
[----:B------:R-:W-:Y:S02]  /*15e0*/  ULDC.64 UR8, c[0x0][0x460] ;  /* 0x0001180000087ab9 */ /* 0x000fe40000000a00 */
        /* <DEDUP_REMOVED lines=12> */
.L_x_6956:
[----:B------:R-:W-:Y:S02]  /*16b0*/  ULDC.64 UR6, c[0x0][0x488] ;  /* 0x0001220000067ab9 */ /* 0x000fe40000000a00 */
[----:B------:R-:W-:-:S04]  /*16c0*/  IADD3 R6, P0, R2, UR6, RZ ;  /* 0x0000000602067c10 */ /* 0x000fc8000ff1e0ff */
[----:B------:R-:W-:Y:S01]  /*16d0*/  IADD3.X R7, RZ, UR7, RZ, P0, !PT ;  /* 0x00000007ff077c10 */ /* 0x000fe200087fe4ff */
[----:B------:R-:W-:-:S05]  /*16e0*/  ULDC.64 UR6, c[0x0][0x480] ;  /* 0x0001200000067ab9 */ /* 0x000fca0000000a00 */
[----:B------:R-:W2:Y:S01]  /*16f0*/  LDG.E.64 R6, desc[UR4][R6.64] ;  /* 0x0000000406067981 */ /* 0x000ea2000c1e1b00 */
[----:B------:R-:W-:-:S04]  /*1700*/  IADD3 R8, P0, R0, UR6, RZ ;  /* 0x0000000600087c10 */ /* 0x000fc8000ff1e0ff */
[----:B------:R-:W-:Y:S01]  /*1710*/  IADD3.X R9, RZ, UR7, RZ, P0, !PT ;  /* 0x00000007ff097c10 */ /* 0x000fe200087fe4ff */
[----:B------:R-:W-:-:S05]  /*1720*/  ULDC.64 UR6, c[0x0][0x478] ;  /* 0x00011e0000067ab9 */ /* 0x000fca0000000a00 */
[----:B------:R-:W3:Y:S01]  /*1730*/  LDG.E.64 R8, desc[UR4][R8.64] ;  /* 0x0000000408087981 */ /* 0x000ee2000c1e1b00 */
[----:B------:R-:W-:Y:S01]  /*1740*/  MOV R2, 0x1 ;  /* 0x0000000100027802 */ /* 0x000fe20000000f00 */
[----:B------:R-:W-:Y:S01]  /*1750*/  BSSY B1, `(.L_x_6957) ;  /* 0x0000012000017945 */ /* 0x000fe20003800000 */
[----:B------:R-:W-:-:S04]  /*1760*/  IADD3 R4, P1, R5, UR6, RZ ;  /* 0x0000000605047c10 */ /* 0x000fc8000ff3e0ff */
[----:B------:R-:W-:Y:S01]  /*1770*/  IADD3.X R5, RZ, UR7, RZ, P1, !PT ;  /* 0x00000007ff057c10 */ /* 0x000fe20008ffe4ff */
[----:B--2---:R-:W0:Y:S01]  /*1780*/  MUFU.RCP64H R3, R7 ;  /* 0x0000000700037308 */ /* 0x004e220000001800 */
[----:B---3--:R-:W-:Y:S01]  /*1790*/  FSETP.GEU.AND P2, PT, |R9|, 6.5827683646048100446e-37, PT ;  /* 0x036000000900780b */ /* 0x008fe20003f4e200 */
[----:B0-----:R-:W-:-:S08]  /*17a0*/  DFMA R10, -R6, R2, 1 ;  /* 0x3ff00000060a742b */ /* 0x001fd00000000102 */
[----:B------:R-:W-:-:S08]  /*17b0*/  DFMA R10, R10, R10, R10 ;  /* 0x0000000a0a0a722b */ /* 0x000fd0000000000a */
[----:B------:R-:W-:-:S08]  /*17c0*/  DFMA R10, R2, R10, R2 ;  /* 0x0000000a020a722b */ /* 0x000fd00000000002 */
[----:B------:R-:W-:-:S08]  /*17d0*/  DFMA R2, -R6, R10, 1 ;  /* 0x3ff000000602742b */ /* 0x000fd0000000010a */
[----:B------:R-:W-:-:S08]  /*17e0*/  DFMA R2, R10, R2, R10 ;  /* 0x000000020a02722b */ /* 0x000fd0000000000a */
[----:B------:R-:W-:-:S08]  /*17f0*/  DMUL R10, R8, R2 ;  /* 0x00000002080a7228 */ /* 0x000fd00000000000 */
[----:B------:R-:W-:-:S08]  /*1800*/  DFMA R16, -R6, R10, R8 ;  /* 0x0000000a0610722b */ /* 0x000fd00000000108 */
[----:B------:R-:W-:-:S10]  /*1810*/  DFMA R2, R2, R16, R10 ;  /* 0x000000100202722b */ /* 0x000fd4000000000a */
[----:B------:R-:W-:-:S05]  /*1820*/  FFMA R0, RZ, R7, R3 ;  /* 0x00000007ff007223 */ /* 0x000fca0000000003 */
[----:B------:R-:W-:-:S13]  /*1830*/  FSETP.GT.AND P0, PT, |R0|, 1.469367938527859385e-39, PT ;  /* 0x001000000000780b */ /* 0x000fda0003f04200 */
[----:B------:R-:W-:Y:S05]  /*1840*/  @P0 BRA P2, `(.L_x_6958) ;  /* 0x0000000000080947 */ /* 0x000fea0001000000 */
[----:B------:R-:W-:-:S07]  /*1850*/  MOV R16, 0x1870 ;  /* 0x0000187000107802 */ /* 0x000fce0000000f00 */
[----:B------:R-:W-:Y:S05]  /*1860*/  CALL.REL.NOINC `($__internal_2_$__cuda_sm20_div_rn_f64_full) ;  /* 0x00000018002c7944 */ /* 0x000fea0003c00000 */
.L_x_6958:
[----:B------:R-:W-:Y:S05]  /*1870*/  BSYNC B1 ;  /* 0x0000000000017941 */ /* 0x000fea0003800000 */
.L_x_6957:
[----:B------:R-:W0:Y:S01]  /*1880*/  FRND.F64.TRUNC R2, R2 ;  /* 0x0000000200027313 */ /* 0x000e22000030d800 */
[----:B------:R-:W-:-:S05]  /*1890*/  IMAD R9, R14, 0x100, R13 ;  /* 0x000001000e097824 */ /* 0x000fca00078e020d */
[----:B------:R-:W-:Y:S01]  /*18a0*/  IADD3 R9, R9, 0x80, RZ ;  /* 0x0000008009097810 */ /* 0x000fe20007ffe0ff */
[----:B0-----:R0:W-:Y:S06]  /*18b0*/  STG.E.64 desc[UR4][R4.64], R2 ;  /* 0x0000000204007986 */ /* 0x0011ec000c101b04 */
.L_x_6955:
[----:B------:R-:W-:Y:S05]  /*18c0*/  BSYNC B0 ;  /* 0x0000000000007941 */ /* 0x000fea0003800000 */
.L_x_6954:
[----:B------:R-:W-:Y:S02]  /*18d0*/  ULDC UR6, c[0x0][0x210] ;  /* 0x0000840000067ab9 */ /* 0x000fe40000000800 */
[----:B------:R-:W-:-:S13]  /*18e0*/  ISETP.GE.AND P0, PT, R9, UR6, PT ;  /* 0x0000000609007c0c */ /* 0x000fda000bf06270 */
[----:B------:R-:W-:Y:S05]  /*18f0*/  @P0 EXIT ;  /* 0x000000000000094d */ /* 0x000fea0003800000 */
[----:B0-----:R-:W0:Y:S01]  /*1900*/  LDC R4, c[0x0][0x218] ;  /* 0x00008600ff047b82 */ /* 0x001e220000000800 */
[----:B------:R-:W-:Y:S01]  /*1910*/  HFMA2.MMA R0, -RZ, RZ, 0, 0 ;  /* 0x00000000ff007435 */ /* 0x000fe200000001ff */
[----:B------:R-:W-:Y:S02]  /*1920*/  MOV R2, RZ ;  /* 0x000000ff00027202 */ /* 0x000fe40000000f00 */
[----:B------:R-:W-:Y:S02]  /*1930*/  MOV R5, RZ ;  /* 0x000000ff00057202 */ /* 0x000fe40000000f00 */
        /* <DEDUP_REMOVED lines=350> */
.L_x_6959:
[----:B------:R-:W-:Y:S02]  /*2f20*/  ULDC.64 UR6, c[0x0][0x488] ;  /* 0x0001220000067ab9 */ /* 0x000fe40000000a00 */
[----:B------:R-:W-:-:S05]  /*2f30*/  IADD3 R6, P0, R2, UR6, RZ ;  /* 0x0000000602067c10 */ /* 0x000fca000ff1e0ff */
[----:B------:R-:W-:Y:S01]  /*2f40*/  IMAD.X R7, RZ, RZ, UR7, P0 ;  /* 0x00000007ff077e24 */ /* 0x000fe200080e06ff */
        /* <DEDUP_REMOVED lines=25> */
.L_x_6961:
[----:B------:R-:W-:Y:S05]  /*30e0*/  BSYNC B0 ;  /* 0x0000000000007941 */ /* 0x000fea0003800000 */
.L_x_6960:
[----:B------:R-:W0:Y:S02]  /*30f0*/  FRND.F64.TRUNC R2, R2 ;  /* 0x0000000200027313 */ /* 0x000e24000030d800 */
[----:B0-----:R-:W-:Y:S01]  /*3100*/  STG.E.64 desc[UR4][R4.64], R2 ;  /* 0x0000000204007986 */ /* 0x001fe2000c101b04 */
[----:B------:R-:W-:Y:S05]  /*3110*/  EXIT ;  /* 0x000000000000794d */ /* 0x000fea0003800000 */
        .weak           $__internal_2_$__cuda_sm20_div_rn_f64_full
        .type           $__internal_2_$__cuda_sm20_div_rn_f64_full,@function
        .size           $__internal_2_$__cuda_sm20_div_rn_f64_full,(.L_x_22699 - $__internal_2_$__cuda_sm20_div_rn_f64_full)
$__internal_2_$__cuda_sm20_div_rn_f64_full:
[C---:B------:R-:W-:Y:S01]  /*3120*/  FSETP.GEU.AND P0, PT, |R7|.reuse, 1.469367938527859385e-39, PT ;  /* 0x001000000700780b */ /* 0x040fe20003f0e200 */
[----:B------:R-:W-:Y:S01]  /*3130*/  BSSY B2, `(.L_x_6962) ;  /* 0x0000056000027945 */ /* 0x000fe20003800000 */
[----:B------:R-:W-:Y:S02]  /*3140*/  LOP3.LUT R2, R7, 0x800fffff, RZ, 0xc0, !PT ;  /* 0x800fffff07027812 */ /* 0x000fe400078ec0ff */
[----:B------:R-:W-:Y:S02]  /*3150*/  FSETP.GEU.AND P2, PT, |R9|, 1.469367938527859385e-39, PT ;  /* 0x001000000900780b */ /* 0x000fe40003f4e200 */
[----:B------:R-:W-:Y:S02]  /*3160*/  LOP3.LUT R3, R2, 0x3ff00000, RZ, 0xfc, !PT ;  /* 0x3ff0000002037812 */ /* 0x000fe400078efcff */
[----:B------:R-:W-:Y:S02]  /*3170*/  MOV R2, R6 ;  /* 0x0000000600027202 */ /* 0x000fe40000000f00 */
[----:B------:R-:W-:-:S02]  /*3180*/  MOV R18, 0x1 ;  /* 0x0000000100127802 */ /* 0x000fc40000000f00 */
[----:B------:R-:W-:Y:S01]  /*3190*/  LOP3.LUT R12, R9, 0x7ff00000, RZ, 0xc0, !PT ;  /* 0x7ff00000090c7812 */ /* 0x000fe200078ec0ff */
[----:B------:R-:W-:Y:S01]  /*31a0*/  @!P0 DMUL R2, R6, 8.98846567431157953865e+307 ;  /* 0x7fe0000006028828 */ /* 0x000fe20000000000 */
[C---:B------:R-:W-:Y:S02]  /*31b0*/  LOP3.LUT R15, R7.reuse, 0x7ff00000, RZ, 0xc0, !PT ;  /* 0x7ff00000070f7812 */ /* 0x040fe400078ec0ff */
[----:B------:R-:W-:Y:S02]  /*31c0*/  MOV R0, 0x1ca00000 ;  /* 0x1ca0000000007802 */ /* 0x000fe40000000f00 */
[----:B------:R-:W-:Y:S01]  /*31d0*/  @!P2 LOP3.LUT R17, R7, 0x7ff00000, RZ, 0xc0, !PT ;  /* 0x7ff000000711a812 */ /* 0x000fe200078ec0ff */
[----:B------:R-:W0:Y:S01]  /*31e0*/  MUFU.RCP64H R19, R3 ;  /* 0x0000000300137308 */ /* 0x000e220000001800 */
[C---:B------:R-:W-:Y:S02]  /*31f0*/  ISETP.GE.U32.AND P1, PT, R12.reuse, R15, PT ;  /* 0x0000000f0c00720c */ /* 0x040fe40003f26070 */
[----:B------:R-:W-:-:S02]  /*3200*/  @!P2 ISETP.GE.U32.AND P3, PT, R12, R17, PT ;  /* 0x000000110c00a20c */ /* 0x000fc40003f66070 */
[----:B------:R-:W-:Y:S02]  /*3210*/  @!P2 MOV R22, RZ ;  /* 0x000000ff0016a202 */ /* 0x000fe40000000f00 */
[----:B------:R-:W-:Y:S02]  /*3220*/  @!P2 SEL R17, R0, 0x63400000, !P3 ;  /* 0x634000000011a807 */ /* 0x000fe40005800000 */
[----:B------:R-:W-:Y:S02]  /*3230*/  @!P0 LOP3.LUT R15, R3, 0x7ff00000, RZ, 0xc0, !PT ;  /* 0x7ff00000030f8812 */ /* 0x000fe400078ec0ff */
[----:B------:R-:W-:Y:S02]  /*3240*/  @!P2 LOP3.LUT R17, R17, 0x80000000, R9, 0xf8, !PT ;  /* 0x800000001111a812 */ /* 0x000fe400078ef809 */
[----:B------:R-:W-:Y:S02]  /*3250*/  IADD3 R25, R15, -0x1, RZ ;  /* 0xffffffff0f197810 */ /* 0x000fe40007ffe0ff */
[----:B------:R-:W-:Y:S01]  /*3260*/  @!P2 LOP3.LUT R23, R17, 0x100000, RZ, 0xfc, !PT ;  /* 0x001000001117a812 */ /* 0x000fe200078efcff */
[----:B0-----:R-:W-:Y:S01]  /*3270*/  DFMA R10, R18, -R2, 1 ;  /* 0x3ff00000120a742b */ /* 0x001fe20000000802 */
[----:B------:R-:W-:-:S07]  /*3280*/  MOV R17, R12 ;  /* 0x0000000c00117202 */ /* 0x000fce0000000f00 */
[----:B------:R-:W-:-:S08]  /*3290*/  DFMA R10, R10, R10, R10 ;  /* 0x0000000a0a0a722b */ /* 0x000fd0000000000a */
[----:B------:R-:W-:Y:S01]  /*32a0*/  DFMA R18, R18, R10, R18 ;  /* 0x0000000a1212722b */ /* 0x000fe20000000012 */
[----:B------:R-:W-:Y:S01]  /*32b0*/  SEL R11, R0, 0x63400000, !P1 ;  /* 0x63400000000b7807 */ /* 0x000fe20004800000 */
[----:B------:R-:W-:-:S03]  /*32c0*/  IMAD.MOV.U32 R10, RZ, RZ, R8 ;  /* 0x000000ffff0a7224 */ /* 0x000fc600078e0008 */
[----:B------:R-:W-:-:S03]  /*32d0*/  LOP3.LUT R11, R11, 0x800fffff, R9, 0xf8, !PT ;  /* 0x800fffff0b0b7812 */ /* 0x000fc600078ef809 */
[----:B------:R-:W-:-:S03]  /*32e0*/  DFMA R20, R18, -R2, 1 ;  /* 0x3ff000001214742b */ /* 0x000fc60000000802 */
[----:B------:R-:W-:-:S05]  /*32f0*/  @!P2 DFMA R10, R10, 2, -R22 ;  /* 0x400000000a0aa82b */ /* 0x000fca0000000816 */
[----:B------:R-:W-:-:S05]  /*3300*/  DFMA R20, R18, R20, R18 ;  /* 0x000000141214722b */ /* 0x000fca0000000012 */
[----:B------:R-:W-:-:S03]  /*3310*/  @!P2 LOP3.LUT R17, R11, 0x7ff00000, RZ, 0xc0, !PT ;  /* 0x7ff000000b11a812 */ /* 0x000fc600078ec0ff */
[----:B------:R-:W-:Y:S01]  /*3320*/  DMUL R18, R20, R10 ;  /* 0x0000000a14127228 */ /* 0x000fe20000000000 */
[----:B------:R-:W-:-:S04]  /*3330*/  IADD3 R24, R17, -0x1, RZ ;  /* 0xffffffff11187810 */ /* 0x000fc80007ffe0ff */
[----:B------:R-:W-:-:S03]  /*3340*/  ISETP.GT.U32.AND P0, PT, R24, 0x7feffffe, PT ;  /* 0x7feffffe1800780c */ /* 0x000fc60003f04070 */
[----:B------:R-:W-:Y:S01]  /*3350*/  DFMA R22, R18, -R2, R10 ;  /* 0x800000021216722b */ /* 0x000fe2000000000a */
[----:B------:R-:W-:-:S07]  /*3360*/  ISETP.GT.U32.OR P0, PT, R25, 0x7feffffe, P0 ;  /* 0x7feffffe1900780c */ /* 0x000fce0000704470 */
[----:B------:R-:W-:-:S06]  /*3370*/  DFMA R22, R20, R22, R18 ;  /* 0x000000161416722b */ /* 0x000fcc0000000012 */
[----:B------:R-:W-:Y:S05]  /*3380*/  @P0 BRA `(.L_x_6963) ;  /* 0x00000000006c0947 */ /* 0x000fea0003800000 */
[----:B------:R-:W-:-:S04]  /*3390*/  LOP3.LUT R9, R7, 0x7ff00000, RZ, 0xc0, !PT ;  /* 0x7ff0000007097812 */ /* 0x000fc800078ec0ff */
[CC--:B------:R-:W-:Y:S02]  /*33a0*/  VIADDMNMX R8, R12.reuse, -R9.reuse, 0xb9600000, !PT ;  /* 0xb96000000c087446 */ /* 0x0c0fe40007800909 */
[----:B------:R-:W-:Y:S02]  /*33b0*/  ISETP.GE.U32.AND P0, PT, R12, R9, PT ;  /* 0x000000090c00720c */ /* 0x000fe40003f06070 */
[----:B------:R-:W-:Y:S02]  /*33c0*/  VIMNMX R8, R8, 0x46a00000, PT ;  /* 0x46a0000008087848 */ /* 0x000fe40003fe0100 */
[----:B------:R-:W-:-:S04]  /*33d0*/  SEL R9, R0, 0x63400000, !P0 ;  /* 0x6340000000097807 */ /* 0x000fc80004000000 */
[----:B------:R-:W-:Y:S01]  /*33e0*/  IADD3 R0, -R9, R8, RZ ;  /* 0x0000000809007210 */ /* 0x000fe20007ffe1ff */
[----:B------:R-:W-:-:S03]  /*33f0*/  IMAD.MOV.U32 R8, RZ, RZ, RZ ;  /* 0x000000ffff087224 */ /* 0x000fc600078e00ff */
[----:B------:R-:W-:-:S06]  /*3400*/  IADD3 R9, R0, 0x7fe00000, RZ ;  /* 0x7fe0000000097810 */ /* 0x000fcc0007ffe0ff */
[----:B------:R-:W-:-:S10]  /*3410*/  DMUL R18, R22, R8 ;  /* 0x0000000816127228 */ /* 0x000fd40000000000 */
[----:B------:R-:W-:-:S13]  /*3420*/  FSETP.GTU.AND P0, PT, |R19|, 1.469367938527859385e-39, PT ;  /* 0x001000001300780b */ /* 0x000fda0003f0c200 */
[----:B------:R-:W-:Y:S05]  /*3430*/  @P0 BRA `(.L_x_6964) ;  /* 0x0000000000940947 */ /* 0x000fea0003800000 */
[----:B------:R-:W-:Y:S01]  /*3440*/  DFMA R2, R22, -R2, R10 ;  /* 0x800000021602722b */ /* 0x000fe2000000000a */
[----:B------:R-:W-:-:S09]  /*3450*/  MOV R8, RZ ;  /* 0x000000ff00087202 */ /* 0x000fd20000000f00 */
[C---:B------:R-:W-:Y:S02]  /*3460*/  FSETP.NEU.AND P0, PT, R3.reuse, RZ, PT ;  /* 0x000000ff0300720b */ /* 0x040fe40003f0d000 */
[----:B------:R-:W-:-:S04]  /*3470*/  LOP3.LUT R7, R3, 0x80000000, R7, 0x48, !PT ;  /* 0x8000000003077812 */ /* 0x000fc800078e4807 */
[----:B------:R-:W-:-:S07]  /*3480*/  LOP3.LUT R9, R7, R9, RZ, 0xfc, !PT ;  /* 0x0000000907097212 */ /* 0x000fce00078efcff */
[----:B------:R-:W-:Y:S05]  /*3490*/  @!P0 BRA `(.L_x_6964) ;  /* 0x00000000007c8947 */ /* 0x000fea0003800000 */
[----:B------:R-:W-:Y:S01]  /*34a0*/  IADD3 R3, -R0, RZ, RZ ;  /* 0x000000ff00037210 */ /* 0x000fe20007ffe1ff */
[----:B------:R-:W-:Y:S01]  /*34b0*/  DMUL.RP R8, R22, R8 ;  /* 0x0000000816087228 */ /* 0x000fe20000008000 */
[----:B------:R-:W-:-:S06]  /*34c0*/  MOV R2, RZ ;  /* 0x000000ff00027202 */ /* 0x000fcc0000000f00 */
[----:B------:R-:W-:-:S03]  /*34d0*/  DFMA R2, R18, -R2, R22 ;  /* 0x800000021202722b */ /* 0x000fc60000000016 */
[----:B------:R-:W-:-:S03]  /*34e0*/  LOP3.LUT R7, R9, R7, RZ, 0x3c, !PT ;  /* 0x0000000709077212 */ /* 0x000fc600078e3cff */
[----:B------:R-:W-:-:S04]  /*34f0*/  IADD3 R2, -R0, -0x43300000, RZ ;  /* 0xbcd0000000027810 */ /* 0x000fc80007ffe1ff */
[----:B------:R-:W-:-:S04]  /*3500*/  FSETP.NEU.AND P0, PT, |R3|, R2, PT ;  /* 0x000000020300720b */ /* 0x000fc80003f0d200 */
[----:B------:R-:W-:Y:S02]  /*3510*/  FSEL R18, R8, R18, !P0 ;  /* 0x0000001208127208 */ /* 0x000fe40004000000 */
[----:B------:R-:W-:Y:S01]  /*3520*/  FSEL R19, R7, R19, !P0 ;  /* 0x0000001307137208 */ /* 0x000fe20004000000 */
[----:B------:R-:W-:Y:S06]  /*3530*/  BRA `(.L_x_6964) ;  /* 0x0000000000547947 */ /* 0x000fec0003800000 */
.L_x_6963:
[----:B------:R-:W-:-:S14]  /*3540*/  DSETP.NAN.AND P0, PT, R8, R8, PT ;  /* 0x000000080800722a */ /* 0x000fdc0003f08000 */
[----:B------:R-:W-:Y:S05]  /*3550*/  @P0 BRA `(.L_x_6965) ;  /* 0x0000000000440947 */ /* 0x000fea0003800000 */
[----:B------:R-:W-:-:S14]  /*3560*/  DSETP.NAN.AND P0, PT, R6, R6, PT ;  /* 0x000000060600722a */ /* 0x000fdc0003f08000 */
[----:B------:R-:W-:Y:S05]  /*3570*/  @P0 BRA `(.L_x_6966) ;  /* 0x0000000000300947 */ /* 0x000fea0003800000 */
[----:B------:R-:W-:Y:S02]  /*3580*/  ISETP.NE.AND P0, PT, R17, R15, PT ;  /* 0x0000000f1100720c */ /* 0x000fe40003f05270 */
[----:B------:R-:W-:Y:S02]  /*3590*/  MOV R18, 0x0 ;  /* 0x0000000000127802 */ /* 0x000fe40000000f00 */
[----:B------:R-:W-:-:S09]  /*35a0*/  MOV R19, 0xfff80000 ;  /* 0xfff8000000137802 */ /* 0x000fd20000000f00 */
[----:B------:R-:W-:Y:S05]  /*35b0*/  @!P0 BRA `(.L_x_6964) ;  /* 0x0000000000348947 */ /* 0x000fea0003800000 */
[----:B------:R-:W-:Y:S02]  /*35c0*/  ISETP.NE.AND P0, PT, R17, 0x7ff00000, PT ;  /* 0x7ff000001100780c */ /* 0x000fe40003f05270 */
[----:B------:R-:W-:Y:S02]  /*35d0*/  LOP3.LUT R19, R9, 0x80000000, R7, 0x48, !PT ;  /* 0x8000000009137812 */ /* 0x000fe400078e4807 */
[----:B------:R-:W-:-:S13]  /*35e0*/  ISETP.EQ.OR P0, PT, R15, RZ, !P0 ;  /* 0x000000ff0f00720c */ /* 0x000fda0004702670 */
[----:B------:R-:W-:Y:S02]  /*35f0*/  @P0 LOP3.LUT R0, R19, 0x7ff00000, RZ, 0xfc, !PT ;  /* 0x7ff0000013000812 */ /* 0x000fe400078efcff */
[----:B------:R-:W-:Y:S01]  /*3600*/  @!P0 MOV R18, RZ ;  /* 0x000000ff00128202 */ /* 0x000fe20000000f00 */
[----:B------:R-:W-:Y:S01]  /*3610*/  @P0 IMAD.MOV.U32 R18, RZ, RZ, RZ ;  /* 0x000000ffff120224 */ /* 0x000fe200078e00ff */
[----:B------:R-:W-:Y:S01]  /*3620*/  @P0 MOV R19, R0 ;  /* 0x0000000000130202 */ /* 0x000fe20000000f00 */
[----:B------:R-:W-:Y:S06]  /*3630*/  BRA `(.L_x_6964) ;  /* 0x0000000000147947 */ /* 0x000fec0003800000 */
.L_x_6966:
[----:B------:R-:W-:Y:S02]  /*3640*/  LOP3.LUT R19, R7, 0x80000, RZ, 0xfc, !PT ;  /* 0x0008000007137812 */ /* 0x000fe400078efcff */
[----:B------:R-:W-:Y:S01]  /*3650*/  MOV R18, R6 ;  /* 0x0000000600127202 */ /* 0x000fe20000000f00 */
[----:B------:R-:W-:Y:S06]  /*3660*/  BRA `(.L_x_6964) ;  /* 0x0000000000087947 */ /* 0x000fec0003800000 */
.L_x_6965:
[----:B------:R-:W-:Y:S02]  /*3670*/  LOP3.LUT R19, R9, 0x80000, RZ, 0xfc, !PT ;  /* 0x0008000009137812 */ /* 0x000fe400078efcff */
[----:B------:R-:W-:-:S07]  /*3680*/  MOV R18, R8 ;  /* 0x0000000800127202 */ /* 0x000fce0000000f00 */
.L_x_6964:
[----:B------:R-:W-:Y:S05]  /*3690*/  BSYNC B2 ;  /* 0x0000000000027941 */ /* 0x000fea0003800000 */
.L_x_6962:
[----:B------:R-:W-:Y:S01]  /*36a0*/  HFMA2.MMA R17, -RZ, RZ, 0, 0 ;  /* 0x00000000ff117435 */ /* 0x000fe200000001ff */
[----:B------:R-:W-:Y:S02]  /*36b0*/  MOV R2, R18 ;  /* 0x0000001200027202 */ /* 0x000fe40000000f00 */
[----:B------:R-:W-:-:S03]  /*36c0*/  MOV R3, R19 ;  /* 0x0000001300037202 */ /* 0x000fc60000000f00 */
[----:B------:R-:W-:Y:S05]  /*36d0*/  RET.REL.NODEC R16 `(_ZN2at6native18elementwise_kernelILi128ELi2EZNS0_22gpu_kernel_impl_nocastINS0_13BinaryFunctorIdddZZZNS0_15binary_internal21div_trunc_kernel_cudaERNS_18TensorIteratorBaseEENKUlvE1_clEvENKUlvE_clEvEUlddE_EEEEvS6_RKT_EUliE_EEviT1_) ;  /* 0xffffffc810487950 */ /* 0x000fea0003c3ffff */
.L_x_6967:
        /* <DEDUP_REMOVED lines=10> */
.L_x_22699:


//--------------------- .text._ZN2at6native27unrolled_elementwise_kernelINS0_13BinaryFunctorIdddZZZNS0_15binary_internal21div_trunc_kernel_cudaERNS_18TensorIteratorBaseEENKUlvE1_clEvENKUlvE_clEvEUlddE_EESt5arrayIPcLm3EELi4E23TrivialOffsetCalculatorILi2EjESD_ILi1EjENS0_6memory15LoadWithoutCastENSG_16StoreWithoutCastEEEviT_T0_T2_T3_T4_T5_ --------------------------
	.section	.text._ZN2at6native27unrolled_elementwise_kernelINS0_13BinaryFunctorIdddZZZNS0_15binary_internal21div_trunc_kernel_cudaERNS_18TensorIteratorBaseEENKUlvE1_clEvENKUlvE_clEvEUlddE_EESt5arrayIPcLm3EELi4E23TrivialOffsetCalculatorILi2EjESD_ILi1EjENS0_6memory15LoadWithoutCastENSG_16StoreWithoutCastEEEviT_T0_T2_T3_T4_T5_,"ax",@progbits
	.align	128
        .global         _ZN2at6native27unrolled_elementwise_kernelINS0_13BinaryFunctorIdddZZZNS0_15binary_internal21div_trunc_kernel_cudaERNS_18TensorIteratorBaseEENKUlvE1_clEvENKUlvE_clEvEUlddE_EESt5arrayIPcLm3EELi4E23TrivialOffsetCalculatorILi2EjESD_ILi1EjENS0_6memory15LoadWithoutCastENSG_16StoreWithoutCastEEEviT_T0_T2_T3_T4_T5_
        .type           _ZN2at6native27unrolled_elementwise_kernelINS0_13BinaryFunctorIdddZZZNS0_15binary_internal21div_trunc_kernel_cudaERNS_18TensorIteratorBaseEENKUlvE1_clEvENKUlvE_clEvEUlddE_EESt5arrayIPcLm3EELi4E23TrivialOffsetCalculatorILi2EjESD_ILi1EjENS0_6memory15LoadWithoutCastENSG_16StoreWithoutCastEEEviT_T0_T2_T3_T4_T5_,@function
        .size           _ZN2at6native27unrolled_elementwise_kernelINS0_13BinaryFunctorIdddZZZNS0_15binary_internal21div_trunc_kernel_cudaERNS_18TensorIteratorBaseEENKUlvE1_clEvENKUlvE_clEvEUlddE_EESt5arrayIPcLm3EELi4E23TrivialOffsetCalculatorILi2EjESD_ILi1EjENS0_6memory15LoadWithoutCastENSG_16StoreWithoutCastEEEviT_T0_T2_T3_T4_T5_,(.L_x_22700 - _ZN2at6native27unrolled_elementwise_kernelINS0_13BinaryFunctorIdddZZZNS0_15binary_internal21div_trunc_kernel_cudaERNS_18TensorIteratorBaseEENKUlvE1_clEvENKUlvE_clEvEUlddE_EESt5arrayIPcLm3EELi4E23TrivialOffsetCalculatorILi2EjESD_ILi1EjENS0_6memory15LoadWithoutCastENSG_16StoreWithoutCastEEEviT_T0_T2_T3_T4_T5_)
        .other          _ZN2at6native27unrolled_elementwise_kernelINS0_13BinaryFunctorIdddZZZNS0_15binary_internal21div_trunc_kernel_cudaERNS_18TensorIteratorBaseEENKUlvE1_clEvENKUlvE_clEvEUlddE_EESt5arrayIPcLm3EELi4E23TrivialOffsetCalculatorILi2EjESD_ILi1EjENS0_6memory15LoadWithoutCastENSG_16StoreWithoutCastEEEviT_T0_T2_T3_T4_T5_,@"STO_CUDA_ENTRY STV_DEFAULT"
_ZN2at6native27unrolled_elementwise_kernelINS0_13BinaryFunctorIdddZZZNS0_15binary_internal21div_trunc_kernel_cudaERNS_18TensorIteratorBaseEENKUlvE1_clEvENKUlvE_clEvEUlddE_EESt5arrayIPcLm3EELi4E23TrivialOffsetCalculatorILi2EjESD_ILi1EjENS0_6memory15LoadWithoutCastENSG_16StoreWithoutCastEEEviT_T0_T2_T3_T4_T5_:
.text._ZN2at6native27unrolled_elementwise_kernelINS0_13BinaryFunctorIdddZZZNS0_15binary_internal21div_trunc_kernel_cudaERNS_18TensorIteratorBaseEENKUlvE1_clEvENKUlvE_clEvEUlddE_EESt5arrayIPcLm3EELi4E23TrivialOffsetCalculatorILi2EjESD_ILi1EjENS0_6memory15LoadWithoutCastENSG_16StoreWithoutCastEEEviT_T0_T2_T3_T4_T5_:
[----:B------:R-:W-:Y:S01]  /*0000*/  LDC R1, c[0x0][0x28] ;  /* 0x00000a00ff017b82 */ /* 0x000fe20000000800 */
[----:B------:R-:W0:Y:S07]  /*0010*/  S2R R5, SR_CTAID.X ;  /* 0x0000000000057919 */ /* 0x000e2e0000002500 */
[----:B------:R-:W0:Y:S01]  /*0020*/  LDC R0, c[0x0][0x210] ;  /* 0x00008400ff007b82 */ /* 0x000e220000000800 */
[----:B------:R-:W-:Y:S02]  /*0030*/  CS2R R8, SRZ ;  /* 0x0000000000087805 */ /* 0x000fe4000001ff00 */
[----:B------:R-:W-:Y:S01]  /*0040*/  CS2R R26, SRZ ;  /* 0x00000000001a7805 */ /* 0x000fe2000001ff00 */
[----:B------:R-:W1:Y:S01]  /*0050*/  S2R R2, SR_TID.X ;  /* 0x0000000000027919 */ /* 0x000e620000002100 */
[----:B------:R-:W-:Y:S01]  /*0060*/  ULDC.64 UR4, c[0x0][0x208] ;  /* 0x0000820000047ab9 */ /* 0x000fe20000000a00 */
[----:B0-----:R-:W-:-:S02]  /*0070*/  IMAD R3, R5, -0x200, R0 ;  /* 0xfffffe0005037824 */ /* 0x001fc400078e0200 */
[----:B-1----:R-:W-:-:S03]  /*0080*/  IMAD.MOV.U32 R0, RZ, RZ, R2 ;  /* 0x000000ffff007224 */ /* 0x002fc600078e0002 */
[----:B------:R-:W-:-:S13]  /*0090*/  ISETP.GE.AND P1, PT, R2, R3, PT ;  /* 0x000000030200720c */ /* 0x000fda0003f26270 */
[----:B------:R-:W-:Y:S01]  /*00a0*/  @!P1 IMAD R7, R5, 0x200, R0 ;  /* 0x0000020005079824 */ /* 0x000fe200078e0200 */
[----:B------:R-:W0:Y:S01]  /*00b0*/  @!P1 LDC.64 R28, c[0x0][0x220] ;  /* 0x00008800ff1c9b82 */ /* 0x000e220000000a00 */
[----:B------:R-:W-:-:S05]  /*00c0*/  @!P1 VIADD R0, R0, 0x80 ;  /* 0x0000008000009836 */ /* 0x000fca0000000000 */
[C---:B------:R-:W-:Y:S02]  /*00d0*/  ISETP.GE.AND P0, PT, R0.reuse, R3, PT ;  /* 0x000000030000720c */ /* 0x040fe40003f06270 */
[----:B------:R-:W1:Y:S11]  /*00e0*/  @!P1 LDC.64 R32, c[0x0][0x228] ;  /* 0x00008a00ff209b82 */ /* 0x000e760000000a00 */
[----:B------:R-:W-:Y:S01]  /*00f0*/  @!P0 IMAD R25, R5, 0x200, R0 ;  /* 0x0000020005198824 */ /* 0x000fe200078e0200 */
[----:B------:R-:W2:Y:S01]  /*0100*/  @!P0 LDC.64 R22, c[0x0][0x220] ;  /* 0x00008800ff168b82 */ /* 0x000ea20000000a00 */
[----:B------:R-:W-:-:S02]  /*0110*/  @!P0 VIADD R0, R0, 0x80 ;  /* 0x0000008000008836 */ /* 0x000fc40000000000 */
[----:B0-----:R-:W-:-:S03]  /*0120*/  @!P1 IMAD.WIDE.U32 R28, R7, 0x8, R28 ;  /* 0x00000008071c9825 */ /* 0x001fc600078e001c */
[----:B------:R-:W-:Y:S02]  /*0130*/  ISETP.GE.AND P3, PT, R0, R3, PT ;  /* 0x000000030000720c */ /* 0x000fe40003f66270 */
[----:B------:R-:W0:Y:S01]  /*0140*/  @!P0 LDC.64 R10, c[0x0][0x228] ;  /* 0x00008a00ff0a8b82 */ /* 0x000e220000000a00 */
[----:B------:R3:W5:Y:S01]  /*0150*/  @!P1 LDG.E.64 R8, desc[UR4][R28.64] ;  /* 0x000000041c089981 */ /* 0x000762000c1e1b00 */
[----:B-1----:R-:W-:Y:S01]  /*0160*/  @!P1 IMAD.WIDE.U32 R32, R7, 0x8, R32 ;  /* 0x0000000807209825 */ /* 0x002fe200078e0020 */
[----:B------:R-:W-:-:S08]  /*0170*/  CS2R R6, SRZ ;  /* 0x0000000000067805 */ /* 0x000fd0000001ff00 */
[----:B------:R-:W-:Y:S01]  /*0180*/  @!P3 IMAD R21, R5, 0x200, R0 ;  /* 0x000002000515b824 */ /* 0x000fe200078e0200 */
[----:B------:R-:W-:Y:S01]  /*0190*/  @!P3 IADD3 R0, R0, 0x80, RZ ;  /* 0x000000800000b810 */ /* 0x000fe20007ffe0ff */
[----:B------:R-:W1:Y:S01]  /*01a0*/  @!P3 LDC.64 R12, c[0x0][0x220] ;  /* 0x00008800ff0cbb82 */ /* 0x000e620000000a00 */
[----:B------:R3:W5:Y:S02]  /*01b0*/  @!P1 LDG.E.64 R6, desc[UR4][R32.64] ;  /* 0x0000000420069981 */ /* 0x000764000c1e1b00 */
[----:B------:R-:W-:Y:S01]  /*01c0*/  ISETP.GE.AND P2, PT, R0, R3, PT ;  /* 0x000000030000720c */ /* 0x000fe20003f46270 */
[----:B--2---:R-:W-:-:S04]  /*01d0*/  @!P0 IMAD.WIDE.U32 R36, R25, 0x8, R22 ;  /* 0x0000000819248825 */ /* 0x004fc800078e0016 */
[----:B------:R-:W2:Y:S01]  /*01e0*/  @!P3 LDC.64 R18, c[0x0][0x228] ;  /* 0x00008a00ff12bb82 */ /* 0x000ea20000000a00 */
[----:B------:R3:W5:Y:S07]  /*01f0*/  @!P0 LDG.E.64 R26, desc[UR4][R36.64] ;  /* 0x00000004241a8981 */ /* 0x00076e000c1e1b00 */
[----:B------:R-:W4:Y:S08]  /*0200*/  @!P2 LDC.64 R16, c[0x0][0x220] ;  /* 0x00008800ff10ab82 */ /* 0x000f300000000a00 */
[----:B------:R-:W3:Y:S01]  /*0210*/  @!P2 LDC.64 R14, c[0x0][0x228] ;  /* 0x00008a00ff0eab82 */ /* 0x000ee20000000a00 */
[----:B------:R-:W-:-:S02]  /*0220*/  @!P2 IMAD R23, R5, 0x200, R0 ;  /* 0x000002000517a824 */ /* 0x000fc400078e0200 */
[----:B0-----:R-:W-:Y:S01]  /*0230*/  @!P0 IMAD.WIDE.U32 R10, R25, 0x8, R10 ;  /* 0x00000008190a8825 */ /* 0x001fe200078e000a */
[----:B------:R-:W-:-:S03]  /*0240*/  CS2R R24, SRZ ;  /* 0x0000000000187805 */ /* 0x000fc6000001ff00 */
[----:B-1----:R-:W-:-:S03]  /*0250*/  @!P3 IMAD.WIDE.U32 R12, R21, 0x8, R12 ;  /* 0x00000008150cb825 */ /* 0x002fc600078e000c */
[----:B------:R0:W5:Y:S01]  /*0260*/  @!P0 LDG.E.64 R24, desc[UR4][R10.64] ;  /* 0x000000040a188981 */ /* 0x000162000c1e1b00 */
[----:B--2---:R-:W-:Y:S01]  /*0270*/  @!P3 IMAD.WIDE.U32 R30, R21, 0x8, R18 ;  /* 0x00000008151eb825 */ /* 0x004fe200078e0012 */
[----:B------:R-:W-:Y:S02]  /*0280*/  CS2R R20, SRZ ;  /* 0x0000000000147805 */ /* 0x000fe4000001ff00 */
[----:B------:R-:W-:Y:S01]  /*0290*/  CS2R R18, SRZ ;  /* 0x0000000000127805 */ /* 0x000fe2000001ff00 */
[C---:B----4-:R-:W-:Y:S01]  /*02a0*/  @!P2 IMAD.WIDE.U32 R34, R23.reuse, 0x8, R16 ;  /* 0x000000081722a825 */ /* 0x050fe200078e0010 */
[----:B------:R-:W-:Y:S02]  /*02b0*/  CS2R R16, SRZ ;  /* 0x0000000000107805 */ /* 0x000fe4000001ff00 */
[----:B------:R0:W5:Y:S04]  /*02c0*/  @!P3 LDG.E.64 R20, desc[UR4][R30.64] ;  /* 0x000000041e14b981 */ /* 0x000168000c1e1b00 */
[----:B------:R0:W5:Y:S01]  /*02d0*/  @!P2 LDG.E.64 R18, desc[UR4][R34.64] ;  /* 0x000000042212a981 */ /* 0x000162000c1e1b00 */
[----:B---3--:R-:W-:Y:S01]  /*02e0*/  @!P2 IMAD.WIDE.U32 R14, R23, 0x8, R14 ;  /* 0x00000008170ea825 */ /* 0x008fe200078e000e */
[----:B------:R-:W-:-:S04]  /*02f0*/  CS2R R22, SRZ ;  /* 0x0000000000167805 */ /* 0x000fc8000001ff00 */
[----:B------:R0:W5:Y:S04]  /*0300*/  @!P2 LDG.E.64 R16, desc[UR4][R14.64] ;  /* 0x000000040e10a981 */ /* 0x000168000c1e1b00 */
[----:B------:R0:W5:Y:S01]  /*0310*/  @!P3 LDG.E.64 R22, desc[UR4][R12.64] ;  /* 0x000000040c16b981 */ /* 0x000162000c1e1b00 */
[----:B------:R-:W-:Y:S04]  /*0320*/  BSSY B0, `(.L_x_6968) ;  /* 0x0000019000007945 */ /* 0x000fe80003800000 */
[----:B------:R-:W-:Y:S05]  /*0330*/  @P1 BRA `(.L_x_6969) ;  /* 0x00000000005c1947 */ /* 0x000fea0003800000 */
[----:B0----5:R-:W0:Y:S01]  /*0340*/  MUFU.RCP64H R11, R7 ;  /* 0x00000007000b7308 */ /* 0x021e220000001800 */
        /* <DEDUP_REMOVED lines=17> */
[----:B------:R-:W-:Y:S05]  /*0460*/  CALL.REL.NOINC `($__internal_3_$__cuda_sm20_div_rn_f64_full) ;  /* 0x0000000400e87944 */ /* 0x000fea0003c00000 */
[----:B------:R-:W-:Y:S02]  /*0470*/  IMAD.MOV.U32 R14, RZ, RZ, R8 ;  /* 0x000000ffff0e7224 */ /* 0x000fe400078e0008 */
[----:B------:R-:W-:-:S07]  /*0480*/  IMAD.MOV.U32 R15, RZ, RZ, R9 ;  /* 0x000000ffff0f7224 */ /* 0x000fce00078e0009 */
.L_x_6971:
[----:B------:R-:W-:Y:S05]  /*0490*/  BSYNC B1 ;  /* 0x0000000000017941 */ /* 0x000fea0003800000 */
.L_x_6970:
[----:B------:R-:W1:Y:S02]  /*04a0*/  FRND.F64.TRUNC R14, R14 ;  /* 0x0000000e000e7313 */ /* 0x000e64000030d800 */
.L_x_6969:
[----:B------:R-:W-:Y:S05]  /*04b0*/  BSYNC B0 ;  /* 0x0000000000007941 */ /* 0x000fea0003800000 */
.L_x_6968:
[----:B------:R-:W-:Y:S01]  /*04c0*/  IADD3 R0, R2, 0x80, RZ ;  /* 0x0000008002007810 */ /* 0x000fe20007ffe0ff */
[----:B------:R-:W-:Y:S03]  /*04d0*/  BSSY B0, `(.L_x_6972) ;  /* 0x000001c000007945 */ /* 0x000fe60003800000 */
[----:B------:R-:W-:-:S13]  /*04e0*/  ISETP.GE.AND P0, PT, R0, R3, PT ;  /* 0x000000030000720c */ /* 0x000fda0003f06270 */
[----:B------:R-:W-:Y:S05]  /*04f0*/  @P0 BRA `(.L_x_6973) ;  /* 0x0000000000640947 */ /* 0x000fea0003800000 */
[----:B-----5:R-:W2:Y:S01]  /*0500*/  MUFU.RCP64H R7, R25 ;  /* 0x0000001900077308 */ /* 0x020ea20000001800 */
[----:B------:R-:W-:Y:S01]  /*0510*/  IMAD.MOV.U32 R6, RZ, RZ, 0x1 ;  /* 0x00000001ff067424 */ /* 0x000fe200078e00ff */
[----:B------:R-:W-:Y:S01]  /*0520*/  FSETP.GEU.AND P2, PT, |R27|, 6.5827683646048100446e-37, PT ;  /* 0x036000001b00780b */ /* 0x000fe20003f4e200 */
[----:B------:R-:W-:Y:S04]  /*0530*/  BSSY B1, `(.L_x_6974) ;  /* 0x0000014000017945 */ /* 0x000fe80003800000 */
[----:B--2---:R-:W-:-:S08]  /*0540*/  DFMA R8, R6, -R24, 1 ;  /* 0x3ff000000608742b */ /* 0x004fd00000000818 */
[----:B------:R-:W-:-:S08]  /*0550*/  DFMA R8, R8, R8, R8 ;  /* 0x000000080808722b */ /* 0x000fd00000000008 */
[----:B------:R-:W-:-:S08]  /*0560*/  DFMA R8, R6, R8, R6 ;  /* 0x000000080608722b */ /* 0x000fd00000000006 */
[----:B------:R-:W-:-:S08]  /*0570*/  DFMA R6, R8, -R24, 1 ;  /* 0x3ff000000806742b */ /* 0x000fd00000000818 */
[----:B------:R-:W-:-:S08]  /*0580*/  DFMA R6, R8, R6, R8 ;  /* 0x000000060806722b */ /* 0x000fd00000000008 */
[----:B------:R-:W-:-:S08]  /*0590*/  DMUL R8, R6, R26 ;  /* 0x0000001a06087228 */ /* 0x000fd00000000000 */
[----:B0-----:R-:W-:-:S08]  /*05a0*/  DFMA R10, R8, -R24, R26 ;  /* 0x80000018080a722b */ /* 0x001fd0000000001a */
        /* <DEDUP_REMOVED lines=9> */
[----:B-1----:R-:W-:Y:S05]  /*0640*/  CALL.REL.NOINC `($__internal_3_$__cuda_sm20_div_rn_f64_full) ;  /* 0x0000000400707944 */ /* 0x002fea0003c00000 */
[----:B------:R-:W-:Y:S01]  /*0650*/  MOV R6, R8 ;  /* 0x0000000800067202 */ /* 0x000fe20000000f00 */
[----:B------:R-:W-:-:S07]  /*0660*/  IMAD.MOV.U32 R7, RZ, RZ, R9 ;  /* 0x000000ffff077224 */ /* 0x000fce00078e0009 */
.L_x_6975:
[----:B------:R-:W-:Y:S05]  /*0670*/  BSYNC B1 ;  /* 0x0000000000017941 */ /* 0x000fea0003800000 */
.L_x_6974:
[----:B------:R2:W3:Y:S02]  /*0680*/  FRND.F64.TRUNC R24, R6 ;  /* 0x0000000600187313 */ /* 0x0004e4000030d800 */
.L_x_6973:
[----:B------:R-:W-:Y:S05]  /*0690*/  BSYNC B0 ;  /* 0x0000000000007941 */ /* 0x000fea0003800000 */
.L_x_6972:
[----:B------:R-:W-:Y:S01]  /*06a0*/  VIADD R4, R2, 0x100 ;  /* 0x0000010002047836 */ /* 0x000fe20000000000 */
[----:B------:R-:W-:Y:S04]  /*06b0*/  BSSY B0, `(.L_x_6976) ;  /* 0x000001c000007945 */ /* 0x000fe80003800000 */
[----:B------:R-:W-:-:S13]  /*06c0*/  ISETP.GE.AND P0, PT, R4, R3, PT ;  /* 0x000000030400720c */ /* 0x000fda0003f06270 */
[----:B------:R-:W-:Y:S05]  /*06d0*/  @P0 BRA `(.L_x_6977) ;  /* 0x0000000000640947 */ /* 0x000fea0003800000 */
[----:B--2--5:R-:W2:Y:S01]  /*06e0*/  MUFU.RCP64H R7, R21 ;  /* 0x0000001500077308 */ /* 0x024ea20000001800 */
        /* <DEDUP_REMOVED lines=15> */
[----:B------:R-:W-:Y:S01]  /*07e0*/  MOV R10, R20 ;  /* 0x00000014000a7202 */ /* 0x000fe20000000f00 */
[----:B------:R-:W-:Y:S01]  /*07f0*/  IMAD.MOV.U32 R9, RZ, RZ, R23 ;  /* 0x000000ffff097224 */ /* 0x000fe200078e0017 */
[----:B------:R-:W-:Y:S01]  /*0800*/  MOV R4, 0x830 ;  /* 0x0000083000047802 */ /* 0x000fe20000000f00 */
[----:B------:R-:W-:-:S07]  /*0810*/  IMAD.MOV.U32 R29, RZ, RZ, R21 ;  /* 0x000000ffff1d7224 */ /* 0x000fce00078e0015 */
[----:B-1-3--:R-:W-:Y:S05]  /*0820*/  CALL.REL.NOINC `($__internal_3_$__cuda_sm20_div_rn_f64_full) ;  /* 0x0000000000f87944 */ /* 0x00afea0003c00000 */
[----:B------:R-:W-:Y:S02]  /*0830*/  IMAD.MOV.U32 R6, RZ, RZ, R8 ;  /* 0x000000ffff067224 */ /* 0x000fe400078e0008 */
[----:B------:R-:W-:-:S07]  /*0840*/  IMAD.MOV.U32 R7, RZ, RZ, R9 ;  /* 0x000000ffff077224 */ /* 0x000fce00078e0009 */
.L_x_6979:
[----:B------:R-:W-:Y:S05]  /*0850*/  BSYNC B1 ;  /* 0x0000000000017941 */ /* 0x000fea0003800000 */
.L_x_6978:
[----:B------:R4:W0:Y:S02]  /*0860*/  FRND.F64.TRUNC R20, R6 ;  /* 0x0000000600147313 */ /* 0x000824000030d800 */
.L_x_6977:
[----:B------:R-:W-:Y:S05]  /*0870*/  BSYNC B0 ;  /* 0x0000000000007941 */ /* 0x000fea0003800000 */
.L_x_6976:
[----:B------:R-:W-:Y:S01]  /*0880*/  VIADD R4, R2, 0x180 ;  /* 0x0000018002047836 */ /* 0x000fe20000000000 */
[----:B------:R-:W-:Y:S04]  /*0890*/  BSSY B0, `(.L_x_6980) ;  /* 0x000001c000007945 */ /* 0x000fe80003800000 */
[----:B------:R-:W-:-:S13]  /*08a0*/  ISETP.GE.AND P0, PT, R4, R3, PT ;  /* 0x000000030400720c */ /* 0x000fda0003f06270 */
[----:B------:R-:W-:Y:S05]  /*08b0*/  @P0 BRA `(.L_x_6981) ;  /* 0x0000000000640947 */ /* 0x000fea0003800000 */
[----:B--2-45:R-:W2:Y:S01]  /*08c0*/  MUFU.RCP64H R7, R17 ;  /* 0x0000001100077308 */ /* 0x034ea20000001800 */
        /* <DEDUP_REMOVED lines=14> */
[----:B------:R-:W-:Y:S01]  /*09b0*/  MOV R8, R18 ;  /* 0x0000001200087202 */ /* 0x000fe20000000f00 */
[----:B------:R-:W-:Y:S01]  /*09c0*/  IMAD.MOV.U32 R9, RZ, RZ, R19 ;  /* 0x000000ffff097224 */ /* 0x000fe200078e0013 */
[----:B------:R-:W-:Y:S01]  /*09d0*/  MOV R4, 0xa10 ;  /* 0x00000a1000047802 */ /* 0x000fe20000000f00 */
[----:B------:R-:W-:Y:S02]  /*09e0*/  IMAD.MOV.U32 R10, RZ, RZ, R16 ;  /* 0x000000ffff0a7224 */ /* 0x000fe400078e0010 */
[----:B------:R-:W-:-:S07]  /*09f0*/  IMAD.MOV.U32 R29, RZ, RZ, R17 ;  /* 0x000000ffff1d7224 */ /* 0x000fce00078e0011 */
[----:B-1-3--:R-:W-:Y:S05]  /*0a00*/  CALL.REL.NOINC `($__internal_3_$__cuda_sm20_div_rn_f64_full) ;  /* 0x0000000000807944 */ /* 0x00afea0003c00000 */
[----:B------:R-:W-:Y:S02]  /*0a10*/  IMAD.MOV.U32 R6, RZ, RZ, R8 ;  /* 0x000000ffff067224 */ /* 0x000fe400078e0008 */
[----:B------:R-:W-:-:S07]  /*0a20*/  IMAD.MOV.U32 R7, RZ, RZ, R9 ;  /* 0x000000ffff077224 */ /* 0x000fce00078e0009 */
.L_x_6983:
[----:B------:R-:W-:Y:S05]  /*0a30*/  BSYNC B1 ;  /* 0x0000000000017941 */ /* 0x000fea0003800000 */
.L_x_6982:
[----:B------:R-:W0:Y:S02]  /*0a40*/  FRND.F64.TRUNC R6, R6 ;  /* 0x0000000600067313 */ /* 0x000e24000030d800 */
.L_x_6981:
[----:B------:R-:W-:Y:S05]  /*0a50*/  BSYNC B0 ;  /* 0x0000000000007941 */ /* 0x000fea0003800000 */
.L_x_6980:
[----:B------:R-:W0:Y:S01]  /*0a60*/  @!P1 S2R R4, SR_TID.X ;  /* 0x0000000000049919 */ /* 0x000e220000002100 */
[----:B-----5:R-:W1:Y:S01]  /*0a70*/  @!P1 LDC.64 R8, c[0x0][0x218] ;  /* 0x00008600ff089b82 */ /* 0x020e620000000a00 */
[----:B------:R-:W-:Y:S01]  /*0a80*/  @!P1 MOV R2, R0 ;  /* 0x0000000000029202 */ /* 0x000fe20000000f00 */
[----:B------:R-:W-:Y:S03]  /*0a90*/  BSSY B0, `(.L_x_6984) ;  /* 0x0000010000007945 */ /* 0x000fe60003800000 */
[----:B------:R-:W-:Y:S01]  /*0aa0*/  ISETP.GE.AND P0, PT, R2, R3, PT ;  /* 0x000000030200720c */ /* 0x000fe20003f06270 */
[----:B0-----:R-:W-:-:S04]  /*0ab0*/  @!P1 IMAD R11, R5, 0x200, R4 ;  /* 0x00000200050b9824 */ /* 0x001fc800078e0204 */
[----:B-1----:R-:W-:-:S05]  /*0ac0*/  @!P1 IMAD.WIDE.U32 R8, R11, 0x8, R8 ;  /* 0x000000080b089825 */ /* 0x002fca00078e0008 */
[----:B------:R0:W-:Y:S03]  /*0ad0*/  @!P1 STG.E.64 desc[UR4][R8.64], R14 ;  /* 0x0000000e08009986 */ /* 0x0001e6000c101b04 */
[----:B------:R-:W-:Y:S05]  /*0ae0*/  @P0 BRA `(.L_x_6985) ;  /* 0x0000000000280947 */ /* 0x000fea0003800000 */
[----:B------:R-:W1:Y:S01]  /*0af0*/  LDC.64 R10, c[0x0][0x218] ;  /* 0x00008600ff0a7b82 */ /* 0x000e620000000a00 */
[----:B0-----:R-:W-:Y:S02]  /*0b00*/  IMAD R9, R5, 0x200, R2 ;  /* 0x0000020005097824 */ /* 0x001fe400078e0202 */
[----:B------:R-:W-:-:S05]  /*0b10*/  VIADD R2, R2, 0x80 ;  /* 0x0000008002027836 */ /* 0x000fca0000000000 */
[----:B------:R-:W-:-:S13]  /*0b20*/  ISETP.GE.AND P0, PT, R2, R3, PT ;  /* 0x000000030200720c */ /* 0x000fda0003f06270 */
[----:B------:R-:W-:Y:S02]  /*0b30*/  @!P0 IMAD R13, R5, 0x200, R2 ;  /* 0x00000200050d8824 */ /* 0x000fe400078e0202 */
[----:B------:R-:W-:Y:S02]  /*0b40*/  @!P0 VIADD R2, R2, 0x80 ;  /* 0x0000008002028836 */ /* 0x000fe40000000000 */
[----:B-1----:R-:W-:-:S04]  /*0b50*/  IMAD.WIDE.U32 R8, R9, 0x8, R10 ;  /* 0x0000000809087825 */ /* 0x002fc800078e000a */
[----:B------:R-:W-:Y:S01]  /*0b60*/  @!P0 IMAD.WIDE.U32 R10, R13, 0x8, R10 ;  /* 0x000000080d0a8825 */ /* 0x000fe200078e000a */
[----:B---3--:R1:W-:Y:S04]  /*0b70*/  STG.E.64 desc[UR4][R8.64], R24 ;  /* 0x0000001808007986 */ /* 0x0083e8000c101b04 */
[----:B------:R1:W-:Y:S02]  /*0b80*/  @!P0 STG.E.64 desc[UR4][R10.64], R20 ;  /* 0x000000140a008986 */ /* 0x0003e4000c101b04 */
.L_x_6985:
[----:B------:R-:W-:Y:S05]  /*0b90*/  BSYNC B0 ;  /* 0x0000000000007941 */ /* 0x000fea0003800000 */
.L_x_6984:
[----:B------:R-:W-:-:S13]  /*0ba0*/  ISETP.GE.AND P0, PT, R2, R3, PT ;  /* 0x000000030200720c */ /* 0x000fda0003f06270 */
[----:B------:R-:W-:Y:S05]  /*0bb0*/  @P0 EXIT ;  /* 0x000000000000094d */ /* 0x000fea0003800000 */
[----:B01----:R-:W0:Y:S01]  /*0bc0*/  LDC.64 R8, c[0x0][0x218] ;  /* 0x00008600ff087b82 */ /* 0x003e220000000a00 */
[----:B------:R-:W-:-:S05]  /*0bd0*/  LEA R3, R5, R2, 0x9 ;  /* 0x0000000205037211 */ /* 0x000fca00078e48ff */
[----:B0-----:R-:W-:-:S05]  /*0be0*/  IMAD.WIDE.U32 R2, R3, 0x8, R8 ;  /* 0x0000000803027825 */ /* 0x001fca00078e0008 */
[----:B------:R-:W-:Y:S01]  /*0bf0*/  STG.E.64 desc[UR4][R2.64], R6 ;  /* 0x0000000602007986 */ /* 0x000fe2000c101b04 */
[----:B------:R-:W-:Y:S05]  /*0c00*/  EXIT ;  /* 0x000000000000794d */ /* 0x000fea0003800000 */
        .weak           $__internal_3_$__cuda_sm20_div_rn_f64_full
        .type           $__internal_3_$__cuda_sm20_div_rn_f64_full,@function
        .size           $__internal_3_$__cuda_sm20_div_rn_f64_full,(.L_x_22700 - $__internal_3_$__cuda_sm20_div_rn_f64_full)
$__internal_3_$__cuda_sm20_div_rn_f64_full:
[----:B------:R-:W-:Y:S01]  /*0c10*/  IMAD.MOV.U32 R13, RZ, RZ, R9 ;  /* 0x000000ffff0d7224 */ /* 0x000fe200078e0009 */
[C---:B------:R-:W-:Y:S01]  /*0c20*/  FSETP.GEU.AND P0, PT, |R29|.reuse, 1.469367938527859385e-39, PT ;  /* 0x001000001d00780b */ /* 0x040fe20003f0e200 */
[----:B------:R-:W-:Y:S01]  /*0c30*/  IMAD.MOV.U32 R9, RZ, RZ, R29 ;  /* 0x000000ffff097224 */ /* 0x000fe200078e001d */
[----:B------:R-:W-:Y:S01]  /*0c40*/  LOP3.LUT R11, R29, 0x800fffff, RZ, 0xc0, !PT ;  /* 0x800fffff1d0b7812 */ /* 0x000fe200078ec0ff */
[----:B------:R-:W-:Y:S01]  /*0c50*/  IMAD.MOV.U32 R12, RZ, RZ, R8 ;  /* 0x000000ffff0c7224 */ /* 0x000fe200078e0008 */
[C---:B------:R-:W-:Y:S01]  /*0c60*/  FSETP.GEU.AND P3, PT, |R13|.reuse, 1.469367938527859385e-39, PT ;  /* 0x001000000d00780b */ /* 0x040fe20003f6e200 */
[----:B------:R-:W-:Y:S01]  /*0c70*/  IMAD.MOV.U32 R8, RZ, RZ, R10 ;  /* 0x000000ffff087224 */ /* 0x000fe200078e000a */
[----:B------:R-:W-:Y:S01]  /*0c80*/  LOP3.LUT R6, R13, 0x7ff00000, RZ, 0xc0, !PT ;  /* 0x7ff000000d067812 */ /* 0x000fe200078ec0ff */
[----:B------:R-:W-:Y:S01]  /*0c90*/  IMAD.MOV.U32 R34, RZ, RZ, 0x1 ;  /* 0x00000001ff227424 */ /* 0x000fe200078e00ff */
[----:B------:R-:W-:Y:S01]  /*0ca0*/  LOP3.LUT R11, R11, 0x3ff00000, RZ, 0xfc, !PT ;  /* 0x3ff000000b0b7812 */ /* 0x000fe200078efcff */
[----:B------:R-:W-:Y:S01]  /*0cb0*/  BSSY B2, `(.L_x_6986) ;  /* 0x0000050000027945 */ /* 0x000fe20003800000 */
[----:B------:R-:W-:Y:S01]  /*0cc0*/  LOP3.LUT R33, R29, 0x7ff00000, RZ, 0xc0, !PT ;  /* 0x7ff000001d217812 */ /* 0x000fe200078ec0ff */
[----:B------:R-:W-:Y:S01]  /*0cd0*/  IMAD.MOV.U32 R32, RZ, RZ, R6 ;  /* 0x000000ffff207224 */ /* 0x000fe200078e0006 */
[----:B------:R-:W-:Y:S01]  /*0ce0*/  MOV R28, R12 ;  /* 0x0000000c001c7202 */ /* 0x000fe20000000f00 */
[----:B------:R-:W-:Y:S01]  /*0cf0*/  @!P0 DMUL R10, R8, 8.98846567431157953865e+307 ;  /* 0x7fe00000080a8828 */ /* 0x000fe20000000000 */
[----:B------:R-:W-:-:S03]  /*0d00*/  ISETP.GE.U32.AND P2, PT, R6, R33, PT ;  /* 0x000000210600720c */ /* 0x000fc60003f46070 */
[----:B------:R-:W-:Y:S02]  /*0d10*/  @!P3 LOP3.LUT R7, R9, 0x7ff00000, RZ, 0xc0, !PT ;  /* 0x7ff000000907b812 */ /* 0x000fe400078ec0ff */
[----:B------:R-:W0:Y:S02]  /*0d20*/  MUFU.RCP64H R35, R11 ;  /* 0x0000000b00237308 */ /* 0x000e240000001800 */
[----:B------:R-:W-:Y:S01]  /*0d30*/  @!P3 ISETP.GE.U32.AND P4, PT, R6, R7, PT ;  /* 0x000000070600b20c */ /* 0x000fe20003f86070 */
[----:B------:R-:W-:Y:S01]  /*0d40*/  IMAD.MOV.U32 R7, RZ, RZ, 0x1ca00000 ;  /* 0x1ca00000ff077424 */ /* 0x000fe200078e00ff */
[----:B------:R-:W-:-:S04]  /*0d50*/  @!P0 LOP3.LUT R33, R11, 0x7ff00000, RZ, 0xc0, !PT ;  /* 0x7ff000000b218812 */ /* 0x000fc800078ec0ff */
[C---:B------:R-:W-:Y:S02]  /*0d60*/  @!P3 SEL R31, R7.reuse, 0x63400000, !P4 ;  /* 0x63400000071fb807 */ /* 0x040fe40006000000 */
[----:B------:R-:W-:Y:S02]  /*0d70*/  SEL R29, R7, 0x63400000, !P2 ;  /* 0x63400000071d7807 */ /* 0x000fe40005000000 */
[--C-:B------:R-:W-:Y:S02]  /*0d80*/  @!P3 LOP3.LUT R30, R31, 0x80000000, R13.reuse, 0xf8, !PT ;  /* 0x800000001f1eb812 */ /* 0x100fe400078ef80d */
[----:B------:R-:W-:Y:S02]  /*0d90*/  LOP3.LUT R29, R29, 0x800fffff, R13, 0xf8, !PT ;  /* 0x800fffff1d1d7812 */ /* 0x000fe400078ef80d */
[----:B------:R-:W-:Y:S01]  /*0da0*/  @!P3 LOP3.LUT R31, R30, 0x100000, RZ, 0xfc, !PT ;  /* 0x001000001e1fb812 */ /* 0x000fe200078efcff */
[----:B------:R-:W-:-:S06]  /*0db0*/  @!P3 IMAD.MOV.U32 R30, RZ, RZ, RZ ;  /* 0x000000ffff1eb224 */ /* 0x000fcc00078e00ff */
[----:B------:R-:W-:Y:S02]  /*0dc0*/  @!P3 DFMA R28, R28, 2, -R30 ;  /* 0x400000001c1cb82b */ /* 0x000fe4000000081e */
[----:B0-----:R-:W-:-:S08]  /*0dd0*/  DFMA R30, R34, -R10, 1 ;  /* 0x3ff00000221e742b */ /* 0x001fd0000000080a */
[----:B------:R-:W-:Y:S01]  /*0de0*/  DFMA R30, R30, R30, R30 ;  /* 0x0000001e1e1e722b */ /* 0x000fe2000000001e */
[----:B------:R-:W-:-:S07]  /*0df0*/  @!P3 LOP3.LUT R32, R29, 0x7ff00000, RZ, 0xc0, !PT ;  /* 0x7ff000001d20b812 */ /* 0x000fce00078ec0ff */
[----:B------:R-:W-:-:S08]  /*0e00*/  DFMA R30, R34, R30, R34 ;  /* 0x0000001e221e722b */ /* 0x000fd00000000022 */
[----:B------:R-:W-:-:S08]  /*0e10*/  DFMA R36, R30, -R10, 1 ;  /* 0x3ff000001e24742b */ /* 0x000fd0000000080a */
[----:B------:R-:W-:-:S08]  /*0e20*/  DFMA R36, R30, R36, R30 ;  /* 0x000000241e24722b */ /* 0x000fd0000000001e */
[----:B------:R-:W-:-:S08]  /*0e30*/  DMUL R34, R36, R28 ;  /* 0x0000001c24227228 */ /* 0x000fd00000000000 */
[----:B------:R-:W-:-:S08]  /*0e40*/  DFMA R30, R34, -R10, R28 ;  /* 0x8000000a221e722b */ /* 0x000fd0000000001c */
[----:B------:R-:W-:Y:S01]  /*0e50*/  DFMA R30, R36, R30, R34 ;  /* 0x0000001e241e722b */ /* 0x000fe20000000022 */
[----:B------:R-:W-:-:S05]  /*0e60*/  VIADD R34, R32, 0xffffffff ;  /* 0xffffffff20227836 */ /* 0x000fca0000000000 */
[----:B------:R-:W-:Y:S01]  /*0e70*/  ISETP.GT.U32.AND P0, PT, R34, 0x7feffffe, PT ;  /* 0x7feffffe2200780c */ /* 0x000fe20003f04070 */
[----:B------:R-:W-:-:S05]  /*0e80*/  VIADD R34, R33, 0xffffffff ;  /* 0xffffffff21227836 */ /* 0x000fca0000000000 */
[----:B------:R-:W-:-:S13]  /*0e90*/  ISETP.GT.U32.OR P0, PT, R34, 0x7feffffe, P0 ;  /* 0x7feffffe2200780c */ /* 0x000fda0000704470 */
[----:B------:R-:W-:Y:S05]  /*0ea0*/  @P0 BRA `(.L_x_6987) ;  /* 0x00000000006c0947 */ /* 0x000fea0003800000 */
[----:B------:R-:W-:-:S04]  /*0eb0*/  LOP3.LUT R13, R9, 0x7ff00000, RZ, 0xc0, !PT ;  /* 0x7ff00000090d7812 */ /* 0x000fc800078ec0ff */
[CC--:B------:R-:W-:Y:S02]  /*0ec0*/  VIADDMNMX R12, R6.reuse, -R13.reuse, 0xb9600000, !PT ;  /* 0xb9600000060c7446 */ /* 0x0c0fe4000780090d */
[----:B------:R-:W-:Y:S02]  /*0ed0*/  ISETP.GE.U32.AND P0, PT, R6, R13, PT ;  /* 0x0000000d0600720c */ /* 0x000fe40003f06070 */
[----:B------:R-:W-:Y:S02]  /*0ee0*/  VIMNMX R12, R12, 0x46a00000, PT ;  /* 0x46a000000c0c7848 */ /* 0x000fe40003fe0100 */
[----:B------:R-:W-:-:S04]  /*0ef0*/  SEL R7, R7, 0x63400000, !P0 ;  /* 0x6340000007077807 */ /* 0x000fc80004000000 */
[----:B------:R-:W-:Y:S01]  /*0f00*/  IADD3 R32, -R7, R12, RZ ;  /* 0x0000000c07207210 */ /* 0x000fe20007ffe1ff */
[----:B------:R-:W-:-:S04]  /*0f10*/  IMAD.MOV.U32 R12, RZ, RZ, RZ ;  /* 0x000000ffff0c7224 */ /* 0x000fc800078e00ff */
        /* <DEDUP_REMOVED lines=20> */
.L_x_6987:
[----:B------:R-:W-:-:S14]  /*1060*/  DSETP.NAN.AND P0, PT, R12, R12, PT ;  /* 0x0000000c0c00722a */ /* 0x000fdc0003f08000 */
[----:B------:R-:W-:Y:S05]  /*1070*/  @P0 BRA `(.L_x_6989) ;  /* 0x0000000000440947 */ /* 0x000fea0003800000 */
[----:B------:R-:W-:-:S14]  /*1080*/  DSETP.NAN.AND P0, PT, R8, R8, PT ;  /* 0x000000080800722a */ /* 0x000fdc0003f08000 */
[----:B------:R-:W-:Y:S05]  /*1090*/  @P0 BRA `(.L_x_6990) ;  /* 0x0000000000300947 */ /* 0x000fea0003800000 */
[----:B------:R-:W-:Y:S01]  /*10a0*/  ISETP.NE.AND P0, PT, R32, R33, PT ;  /* 0x000000212000720c */ /* 0x000fe20003f05270 */
[----:B------:R-:W-:Y:S01]  /*10b0*/  IMAD.MOV.U32 R7, RZ, RZ, -0x80000 ;  /* 0xfff80000ff077424 */ /* 0x000fe200078e00ff */
[----:B------:R-:W-:-:S11]  /*10c0*/  MOV R6, 0x0 ;  /* 0x0000000000067802 */ /* 0x000fd60000000f00 */
        /* <DEDUP_REMOVED lines=9> */
.L_x_6990:
[----:B------:R-:W-:Y:S01]  /*1160*/  LOP3.LUT R7, R9, 0x80000, RZ, 0xfc, !PT ;  /* 0x0008000009077812 */ /* 0x000fe200078efcff */
[----:B------:R-:W-:Y:S01]  /*1170*/  IMAD.MOV.U32 R6, RZ, RZ, R8 ;  /* 0x000000ffff067224 */ /* 0x000fe200078e0008 */
[----:B------:R-:W-:Y:S06]  /*1180*/  BRA `(.L_x_6988) ;  /* 0x0000000000087947 */ /* 0x000fec0003800000 */
.L_x_6989:
[----:B------:R-:W-:Y:S02]  /*1190*/  LOP3.LUT R7, R13, 0x80000, RZ, 0xfc, !PT ;  /* 0x000800000d077812 */ /* 0x000fe400078efcff */
[----:B------:R-:W-:-:S07]  /*11a0*/  MOV R6, R12 ;  /* 0x0000000c00067202 */ /* 0x000fce0000000f00 */
.L_x_6988:
[----:B------:R-:W-:Y:S05]  /*11b0*/  BSYNC B2 ;  /* 0x0000000000027941 */ /* 0x000fea0003800000 */
.L_x_6986:
[----:B------:R-:W-:Y:S02]  /*11c0*/  IMAD.MOV.U32 R8, RZ, RZ, R6 ;  /* 0x000000ffff087224 */ /* 0x000fe400078e0006 */
[----:B------:R-:W-:Y:S02]  /*11d0*/  IMAD.MOV.U32 R9, RZ, RZ, R7 ;  /* 0x000000ffff097224 */ /* 0x000fe400078e0007 */
[----:B------:R-:W-:Y:S02]  /*11e0*/  IMAD.MOV.U32 R6, RZ, RZ, R4 ;  /* 0x000000ffff067224 */ /* 0x000fe400078e0004 */
[----:B------:R-:W-:-:S04]  /*11f0*/  IMAD.MOV.U32 R7, RZ, RZ, 0x0 ;  /* 0x00000000ff077424 */ /* 0x000fc800078e00ff */
[----:B------:R-:W-:Y:S05]  /*1200*/  RET.REL.NODEC R6 `(_ZN2at6native27unrolled_elementwise_kernelINS0_13BinaryFunctorIdddZZZNS0_15binary_internal21div_trunc_kernel_cudaERNS_18TensorIteratorBaseEENKUlvE1_clEvENKUlvE_clEvEUlddE_EESt5arrayIPcLm3EELi4E23TrivialOffsetCalculatorILi2EjESD_ILi1EjENS0_6memory15LoadWithoutCastENSG_16StoreWithoutCastEEEviT_T0_T2_T3_T4_T5_) ;  /* 0xffffffec067c7950 */ /* 0x000fea0003c3ffff */
.L_x_6991:
        /* <DEDUP_REMOVED lines=15> */
.L_x_22700:


//--------------------- .text._ZN2at6native29vectorized_elementwise_kernelILi2ENS0_13BinaryFunctorIdddZZZNS0_15binary_internal21div_trunc_kernel_cudaERNS_18TensorIteratorBaseEENKUlvE1_clEvENKUlvE_clEvEUlddE_EESt5arrayIPcLm3EEEEviT0_T1_ --------------------------
	.section	.text._ZN2at6native29vectorized_elementwise_kernelILi2ENS0_13BinaryFunctorIdddZZZNS0_15binary_internal21div_trunc_kernel_cudaERNS_18TensorIteratorBaseEENKUlvE1_clEvENKUlvE_clEvEUlddE_EESt5arrayIPcLm3EEEEviT0_T1_,"ax",@progbits
	.align	128
        .global         _ZN2at6native29vectorized_elementwise_kernelILi2ENS0_13BinaryFunctorIdddZZZNS0_15binary_internal21div_trunc_kernel_cudaERNS_18TensorIteratorBaseEENKUlvE1_clEvENKUlvE_clEvEUlddE_EESt5arrayIPcLm3EEEEviT0_T1_
        .type           _ZN2at6native29vectorized_elementwise_kernelILi2ENS0_13BinaryFunctorIdddZZZNS0_15binary_internal21div_trunc_kernel_cudaERNS_18TensorIteratorBaseEENKUlvE1_clEvENKUlvE_clEvEUlddE_EESt5arrayIPcLm3EEEEviT0_T1_,@function
        .size           _ZN2at6native29vectorized_elementwise_kernelILi2ENS0_13BinaryFunctorIdddZZZNS0_15binary_internal21div_trunc_kernel_cudaERNS_18TensorIteratorBaseEENKUlvE1_clEvENKUlvE_clEvEUlddE_EESt5arrayIPcLm3EEEEviT0_T1_,(.L_x_22701 - _ZN2at6native29vectorized_elementwise_kernelILi2ENS0_13BinaryFunctorIdddZZZNS0_15binary_internal21div_trunc_kernel_cudaERNS_18TensorIteratorBaseEENKUlvE1_clEvENKUlvE_clEvEUlddE_EESt5arrayIPcLm3EEEEviT0_T1_)
        .other          _ZN2at6native29vectorized_elementwise_kernelILi2ENS0_13BinaryFunctorIdddZZZNS0_15binary_internal21div_trunc_kernel_cudaERNS_18TensorIteratorBaseEENKUlvE1_clEvENKUlvE_clEvEUlddE_EESt5arrayIPcLm3EEEEviT0_T1_,@"STO_CUDA_ENTRY STV_DEFAULT"
_ZN2at6native29vectorized_elementwise_kernelILi2ENS0_13BinaryFunctorIdddZZZNS0_15binary_internal21div_trunc_kernel_cudaERNS_18TensorIteratorBaseEENKUlvE1_clEvENKUlvE_clEvEUlddE_EESt5arrayIPcLm3EEEEviT0_T1_:
.text._ZN2at6native29vectorized_elementwise_kernelILi2ENS0_13BinaryFunctorIdddZZZNS0_15binary_internal21div_trunc_kernel_cudaERNS_18TensorIteratorBaseEENKUlvE1_clEvENKUlvE_clEvEUlddE_EESt5arrayIPcLm3EEEEviT0_T1_:
        /* <DEDUP_REMOVED lines=13> */
[----:B------:R-:W2:Y:S04]  /*00d0*/  LDG.E.128 R8, desc[UR4][R6.64] ;  /* 0x0000000406087981 */ /* 0x000ea8000c1e1d00 */
[----:B------:R-:W5:Y:S04]  /*00e0*/  LDG.E.128 R16, desc[UR4][R6.64+0x800] ;  /* 0x0008000406107981 */ /* 0x000f68000c1e1d00 */
[----:B------:R-:W5:Y:S04]  /*00f0*/  LDG.E.128 R20, desc[UR4][R6.64+0x1000] ;  /* 0x0010000406147981 */ /* 0x000f68000c1e1d00 */
[----:B------:R1:W5:Y:S01]  /*0100*/  LDG.E.128 R24, desc[UR4][R6.64+0x1800] ;  /* 0x0018000406187981 */ /* 0x000362000c1e1d00 */
[----:B0-----:R-:W-:-:S04]  /*0110*/  IMAD.WIDE R2, R0, 0x8, R2 ;  /* 0x0000000800027825 */ /* 0x001fc800078e0202 */
[----:B------:R-:W-:-:S05]  /*0120*/  IMAD.WIDE.U32 R4, R42, 0x10, R2 ;  /* 0x000000102a047825 */ /* 0x000fca00078e0002 */
[----:B------:R-:W1:Y:S01]  /*0130*/  LDG.E.128 R12, desc[UR4][R4.64] ;  /* 0x00000004040c7981 */ /* 0x000e62000c1e1d00 */
[----:B------:R-:W-:-:S03]  /*0140*/  IMAD.MOV.U32 R2, RZ, RZ, 0x1 ;  /* 0x00000001ff027424 */ /* 0x000fc600078e00ff */
[----:B------:R-:W5:Y:S04]  /*0150*/  LDG.E.128 R28, desc[UR4][R4.64+0x800] ;  /* 0x00080004041c7981 */ /* 0x000f68000c1e1d00 */
[----:B------:R-:W5:Y:S04]  /*0160*/  LDG.E.128 R32, desc[UR4][R4.64+0x1000] ;  /* 0x0010000404207981 */ /* 0x000f68000c1e1d00 */
[----:B------:R0:W5:Y:S01]  /*0170*/  LDG.E.128 R36, desc[UR4][R4.64+0x1800] ;  /* 0x0018000404247981 */ /* 0x000162000c1e1d00 */
[----:B------:R-:W-:Y:S01]  /*0180*/  BSSY B1, `(.L_x_6993) ;  /* 0x0000012000017945 */ /* 0x000fe20003800000 */
[----:B--2---:R-:W2:Y:S02]  /*0190*/  MUFU.RCP64H R3, R9 ;  /* 0x0000000900037308 */ /* 0x004ea40000001800 */
[----:B--2---:R-:W-:-:S08]  /*01a0*/  DFMA R40, -R8, R2, 1 ;  /* 0x3ff000000828742b */ /* 0x004fd00000000102 */
[----:B------:R-:W-:-:S08]  /*01b0*/  DFMA R40, R40, R40, R40 ;  /* 0x000000282828722b */ /* 0x000fd00000000028 */
[----:B------:R-:W-:-:S08]  /*01c0*/  DFMA R40, R2, R40, R2 ;  /* 0x000000280228722b */ /* 0x000fd00000000002 */
[----:B------:R-:W-:-:S08]  /*01d0*/  DFMA R2, -R8, R40, 1 ;  /* 0x3ff000000802742b */ /* 0x000fd00000000128 */
[----:B------:R-:W-:-:S08]  /*01e0*/  DFMA R2, R40, R2, R40 ;  /* 0x000000022802722b */ /* 0x000fd00000000028 */
[----:B-1----:R-:W-:-:S08]  /*01f0*/  DMUL R6, R12, R2 ;  /* 0x000000020c067228 */ /* 0x002fd00000000000 */
[----:B------:R-:W-:-:S08]  /*0200*/  DFMA R40, -R8, R6, R12 ;  /* 0x000000060828722b */ /* 0x000fd0000000010c */
[----:B------:R-:W-:Y:S01]  /*0210*/  DFMA R2, R2, R40, R6 ;  /* 0x000000280202722b */ /* 0x000fe20000000006 */
[----:B------:R-:W-:-:S09]  /*0220*/  FSETP.GEU.AND P1, PT, |R13|, 6.5827683646048100446e-37, PT ;  /* 0x036000000d00780b */ /* 0x000fd20003f2e200 */
[----:B0-----:R-:W-:-:S05]  /*0230*/  FFMA R4, RZ, R9, R3 ;  /* 0x00000009ff047223 */ /* 0x001fca0000000003 */
[----:B------:R-:W-:-:S13]  /*0240*/  FSETP.GT.AND P0, PT, |R4|, 1.469367938527859385e-39, PT ;  /* 0x001000000400780b */ /* 0x000fda0003f04200 */
[----:B------:R-:W-:Y:S05]  /*0250*/  @P0 BRA P1, `(.L_x_6994) ;  /* 0x0000000000100947 */ /* 0x000fea0000800000 */
[----:B------:R-:W-:-:S07]  /*0260*/  MOV R4, 0x280 ;  /* 0x0000028000047802 */ /* 0x000fce0000000f00 */
[----:B-----5:R-:W-:Y:S05]  /*0270*/  CALL.REL.NOINC `($__internal_4_$__cuda_sm20_div_rn_f64_full) ;  /* 0x0000002000c47944 */ /* 0x020fea0003c00000 */
[----:B------:R-:W-:Y:S01]  /*0280*/  IMAD.MOV.U32 R2, RZ, RZ, R6 ;  /* 0x000000ffff027224 */ /* 0x000fe200078e0006 */
[----:B------:R-:W-:-:S07]  /*0290*/  MOV R3, R5 ;  /* 0x0000000500037202 */ /* 0x000fce0000000f00 */
.L_x_6994:
[----:B------:R-:W-:Y:S05]  /*02a0*/  BSYNC B1 ;  /* 0x0000000000017941 */ /* 0x000fea0003800000 */
.L_x_6993:
[----:B------:R-:W0:Y:S01]  /*02b0*/  MUFU.RCP64H R5, R11 ;  /* 0x0000000b00057308 */ /* 0x000e220000001800 */
[----:B------:R-:W-:Y:S01]  /*02c0*/  IMAD.MOV.U32 R4, RZ, RZ, 0x1 ;  /* 0x00000001ff047424 */ /* 0x000fe200078e00ff */
[----:B------:R-:W-:Y:S01]  /*02d0*/  FSETP.GEU.AND P1, PT, |R15|, 6.5827683646048100446e-37, PT ;  /* 0x036000000f00780b */ /* 0x000fe20003f2e200 */
[----:B------:R-:W-:Y:S04]  /*02e0*/  BSSY B1, `(.L_x_6995) ;  /* 0x0000014000017945 */ /* 0x000fe80003800000 */
        /* <DEDUP_REMOVED lines=16> */
[----:B-----5:R-:W-:Y:S05]  /*03f0*/  CALL.REL.NOINC `($__internal_4_$__cuda_sm20_div_rn_f64_full) ;  /* 0x0000002000647944 */ /* 0x020fea0003c00000 */
[----:B------:R-:W-:Y:S02]  /*0400*/  IMAD.MOV.U32 R44, RZ, RZ, R6 ;  /* 0x000000ffff2c7224 */ /* 0x000fe400078e0006 */
[----:B------:R-:W-:-:S07]  /*0410*/  IMAD.MOV.U32 R45, RZ, RZ, R5 ;  /* 0x000000ffff2d7224 */ /* 0x000fce00078e0005 */
.L_x_6996:
[----:B------:R-:W-:Y:S05]  /*0420*/  BSYNC B1 ;  /* 0x0000000000017941 */ /* 0x000fea0003800000 */
.L_x_6995:
[----:B-----5:R-:W0:Y:S01]  /*0430*/  MUFU.RCP64H R5, R17 ;  /* 0x0000001100057308 */ /* 0x020e220000001800 */
[----:B------:R-:W-:Y:S01]  /*0440*/  MOV R4, 0x1 ;  /* 0x0000000100047802 */ /* 0x000fe20000000f00 */
[----:B------:R-:W-:Y:S01]  /*0450*/  BSSY B1, `(.L_x_6997) ;  /* 0x0000015000017945 */ /* 0x000fe20003800000 */
[----:B------:R-:W-:-:S04]  /*0460*/  FSETP.GEU.AND P1, PT, |R29|, 6.5827683646048100446e-37, PT ;  /* 0x036000001d00780b */ /* 0x000fc80003f2e200 */
        /* <DEDUP_REMOVED lines=16> */
[----:B------:R-:W-:Y:S05]  /*0570*/  CALL.REL.NOINC `($__internal_4_$__cuda_sm20_div_rn_f64_full) ;  /* 0x0000002000047944 */ /* 0x000fea0003c00000 */
[----:B------:R-:W-:Y:S02]  /*0580*/  IMAD.MOV.U32 R10, RZ, RZ, R6 ;  /* 0x000000ffff0a7224 */ /* 0x000fe400078e0006 */
[----:B------:R-:W-:-:S07]  /*0590*/  IMAD.MOV.U32 R11, RZ, RZ, R5 ;  /* 0x000000ffff0b7224 */ /* 0x000fce00078e0005 */
.L_x_6998:
[----:B------:R-:W-:Y:S05]  /*05a0*/  BSYNC B1 ;  /* 0x0000000000017941 */ /* 0x000fea0003800000 */
.L_x_6997:
        /* <DEDUP_REMOVED lines=20> */
[----:B------:R-:W-:Y:S05]  /*06f0*/  CALL.REL.NOINC `($__internal_4_$__cuda_sm20_div_rn_f64_full) ;  /* 0x0000001c00a47944 */ /* 0x000fea0003c00000 */
[----:B------:R-:W-:Y:S01]  /*0700*/  MOV R14, R6 ;  /* 0x00000006000e7202 */ /* 0x000fe20000000f00 */
[----:B------:R-:W-:-:S07]  /*0710*/  IMAD.MOV.U32 R15, RZ, RZ, R5 ;  /* 0x000000ffff0f7224 */ /* 0x000fce00078e0005 */
.L_x_7000:
[----:B------:R-:W-:Y:S05]  /*0720*/  BSYNC B1 ;  /* 0x0000000000017941 */ /* 0x000fea0003800000 */
.L_x_6999:
        /* <DEDUP_REMOVED lines=21> */
[----:B------:R-:W-:Y:S01]  /*0880*/  IMAD.MOV.U32 R16, RZ, RZ, R6 ;  /* 0x000000ffff107224 */ /* 0x000fe200078e0006 */
[----:B------:R-:W-:-:S07]  /*0890*/  MOV R17, R5 ;  /* 0x0000000500117202 */ /* 0x000fce0000000f00 */
.L_x_7002:
[----:B------:R-:W-:Y:S05]  /*08a0*/  BSYNC B1 ;  /* 0x0000000000017941 */ /* 0x000fea0003800000 */
.L_x_7001:
        /* <DEDUP_REMOVED lines=23> */
.L_x_7004:
[----:B------:R-:W-:Y:S05]  /*0a20*/  BSYNC B1 ;  /* 0x0000000000017941 */ /* 0x000fea0003800000 */
.L_x_7003:
[----:B------:R-:W0:Y:S01]  /*0a30*/  MUFU.RCP64H R5, R25 ;  /* 0x0000001900057308 */ /* 0x000e220000001800 */
        /* <DEDUP_REMOVED lines=22> */
.L_x_7006:
[----:B------:R-:W-:Y:S05]  /*0ba0*/  BSYNC B1 ;  /* 0x0000000000017941 */ /* 0x000fea0003800000 */
.L_x_7005:
        /* <DEDUP_REMOVED lines=21> */
[----:B------:R-:W-:-:S07]  /*0d00*/  MOV R4, R6 ;  /* 0x0000000600047202 */ /* 0x000fce0000000f00 */
.L_x_7008:
[----:B------:R-:W-:Y:S05]  /*0d10*/  BSYNC B1 ;  /* 0x0000000000017941 */ /* 0x000fea0003800000 */
.L_x_7007:
[----:B------:R-:W0:Y:S01]  /*0d20*/  LDC.64 R6, c[0x0][0x218] ;  /* 0x00008600ff067b82 */ /* 0x000e220000000a00 */
[----:B------:R-:W-:Y:S08]  /*0d30*/  FRND.F64.TRUNC R26, R44 ;  /* 0x0000002c001a7313 */ /* 0x000ff0000030d800 */
[----:B------:R-:W1:Y:S08]  /*0d40*/  FRND.F64.TRUNC R24, R2 ;  /* 0x0000000200187313 */ /* 0x000e70000030d800 */
[----:B------:R-:W-:Y:S01]  /*0d50*/  FRND.F64.TRUNC R14, R14 ;  /* 0x0000000e000e7313 */ /* 0x000fe2000030d800 */
[----:B0-----:R-:W-:-:S07]  /*0d60*/  IMAD.WIDE.U32 R6, R0, 0x8, R6 ;  /* 0x0000000800067825 */ /* 0x001fce00078e0006 */
[----:B------:R-:W0:Y:S01]  /*0d70*/  FRND.F64.TRUNC R12, R10 ;  /* 0x0000000a000c7313 */ /* 0x000e22000030d800 */
[----:B------:R-:W-:-:S07]  /*0d80*/  IMAD.WIDE R6, R42, 0x10, R6 ;  /* 0x000000102a067825 */ /* 0x000fce00078e0206 */
[----:B------:R-:W-:Y:S01]  /*0d90*/  FRND.F64.TRUNC R18, R18 ;  /* 0x0000001200127313 */ /* 0x000fe2000030d800 */
[----:B-1----:R-:W-:Y:S04]  /*0da0*/  STG.E.128 desc[UR4][R6.64], R24 ;  /* 0x0000001806007986 */ /* 0x002fe8000c101d04 */
[----:B0-----:R-:W-:Y:S03]  /*0db0*/  STG.E.128 desc[UR4][R6.64+0x800], R12 ;  /* 0x0008000c06007986 */ /* 0x001fe6000c101d04 */
[----:B------:R-:W0:Y:S08]  /*0dc0*/  FRND.F64.TRUNC R16, R16 ;  /* 0x0000001000107313 */ /* 0x000e30000030d800 */
[----:B------:R-:W-:Y:S01]  /*0dd0*/  FRND.F64.TRUNC R22, R4 ;  /* 0x0000000400167313 */ /* 0x000fe2000030d800 */
[----:B0-----:R-:W-:Y:S07]  /*0de0*/  STG.E.128 desc[UR4][R6.64+0x1000], R16 ;  /* 0x0010001006007986 */ /* 0x001fee000c101d04 */
[----:B------:R-:W0:Y:S02]  /*0df0*/  FRND.F64.TRUNC R20, R20 ;  /* 0x0000001400147313 */ /* 0x000e24000030d800 */
[----:B0-----:R-:W-:Y:S01]  /*0e00*/  STG.E.128 desc[UR4][R6.64+0x1800], R20 ;  /* 0x0018001406007986 */ /* 0x001fe2000c101d04 */
[----:B------:R-:W-:Y:S05]  /*0e10*/  EXIT ;  /* 0x000000000000794d */ /* 0x000fea0003800000 */
.L_x_6992:
[----:B------:R-:W0:Y:S01]  /*0e20*/  S2R R33, SR_TID.X ;  /* 0x0000000000217919 */ /* 0x000e220000002100 */
[----:B------:R-:W-:Y:S02]  /*0e30*/  CS2R R44, SRZ ;  /* 0x00000000002c7805 */ /* 0x000fe4000001ff00 */
[----:B------:R-:W-:Y:S02]  /*0e40*/  CS2R R42, SRZ ;  /* 0x00000000002a7805 */ /* 0x000fe4000001ff00 */
[----:B0-----:R-:W-:Y:S01]  /*0e50*/  ISETP.GE.AND P1, PT, R33, R32, PT ;  /* 0x000000202100720c */ /* 0x001fe20003f26270 */
[----:B------:R-:W-:-:S12]  /*0e60*/  IMAD.MOV.U32 R31, RZ, RZ, R33 ;  /* 0x000000ffff1f7224 */ /* 0x000fd800078e0021 */
[----:B------:R-:W-:Y:S01]  /*0e70*/  @!P1 IMAD.IADD R29, R0, 0x1, R31 ;  /* 0x00000001001d9824 */ /* 0x000fe200078e021f */
[----:B------:R-:W0:Y:S01]  /*0e80*/  @!P1 LDC.64 R24, c[0x0][0x220] ;  /* 0x00008800ff189b82 */ /* 0x000e220000000a00 */
[----:B------:R-:W-:-:S05]  /*0e90*/  @!P1 VIADD R31, R31, 0x80 ;  /* 0x000000801f1f9836 */ /* 0x000fca0000000000 */
[CC--:B------:R-:W-:Y:S02]  /*0ea0*/  ISETP.GE.AND P6, PT, R31.reuse, R32.reuse, PT ;  /* 0x000000201f00720c */ /* 0x0c0fe40003fc6270 */
[----:B------:R-:W1:Y:S11]  /*0eb0*/  @!P1 LDC.64 R26, c[0x0][0x228] ;  /* 0x00008a00ff1a9b82 */ /* 0x000e760000000a00 */
[----:B------:R-:W-:Y:S01]  /*0ec0*/  @!P6 IADD3 R7, R0, R31, RZ ;  /* 0x0000001f0007e210 */ /* 0x000fe20007ffe0ff */
[----:B------:R-:W-:Y:S01]  /*0ed0*/  @!P6 VIADD R31, R31, 0x80 ;  /* 0x000000801f1fe836 */ /* 0x000fe20000000000 */
[----:B------:R-:W2:Y:S04]  /*0ee0*/  @!P6 LDC.64 R2, c[0x0][0x220] ;  /* 0x00008800ff02eb82 */ /* 0x000ea80000000a00 */
[----:B------:R-:W-:-:S04]  /*0ef0*/  ISETP.GE.AND P5, PT, R31, R32, PT ;  /* 0x000000201f00720c */ /* 0x000fc80003fa6270 */
[----:B------:R-:W3:Y:S09]  /*0f00*/  @!P6 LDC.64 R4, c[0x0][0x228] ;  /* 0x00008a00ff04eb82 */ /* 0x000ef20000000a00 */
[----:B------:R-:W-:Y:S01]  /*0f10*/  @!P5 IMAD.IADD R11, R0, 0x1, R31 ;  /* 0x00000001000bd824 */ /* 0x000fe200078e021f */
[----:B------:R-:W4:Y:S01]  /*0f20*/  @!P5 LDC.64 R46, c[0x0][0x220] ;  /* 0x00008800ff2edb82 */ /* 0x000f220000000a00 */
[----:B------:R-:W-:-:S05]  /*0f30*/  @!P5 VIADD R31, R31, 0x80 ;  /* 0x000000801f1fd836 */ /* 0x000fca0000000000 */
[----:B------:R-:W-:Y:S01]  /*0f40*/  ISETP.GE.AND P4, PT, R31, R32, PT ;  /* 0x000000201f00720c */ /* 0x000fe20003f86270 */
[C---:B--2---:R-:W-:Y:S01]  /*0f50*/  @!P6 IMAD.WIDE.U32 R2, R7.reuse, 0x8, R2 ;  /* 0x000000080702e825 */ /* 0x044fe200078e0002 */
[----:B------:R-:W2:Y:S04]  /*0f60*/  @!P5 LDC.64 R48, c[0x0][0x228] ;  /* 0x00008a00ff30db82 */ /* 0x000ea80000000a00 */
[----:B------:R-:W5:Y:S01]  /*0f70*/  @!P6 LDG.E.64 R44, desc[UR4][R2.64] ;  /* 0x00000004022ce981 */ /* 0x000f62000c1e1b00 */
[----:B---3--:R-:W-:-:S06]  /*0f80*/  @!P6 IMAD.WIDE.U32 R6, R7, 0x8, R4 ;  /* 0x000000080706e825 */ /* 0x008fcc00078e0004 */
[----:B------:R-:W-:Y:S01]  /*0f90*/  @!P4 IADD3 R53, R0, R31, RZ ;  /* 0x0000001f0035c210 */ /* 0x000fe20007ffe0ff */
[----:B------:R-:W-:Y:S01]  /*0fa0*/  @!P4 VIADD R31, R31, 0x80 ;  /* 0x000000801f1fc836 */ /* 0x000fe20000000000 */
[----:B------:R-:W3:Y:S01]  /*0fb0*/  @!P4 LDC.64 R50, c[0x0][0x220] ;  /* 0x00008800ff32cb82 */ /* 0x000ee20000000a00 */
[----:B------:R0:W5:Y:S03]  /*0fc0*/  @!P6 LDG.E.64 R42, desc[UR4][R6.64] ;  /* 0x00000004062ae981 */ /* 0x000166000c1e1b00 */
[----:B------:R-:W-:-:S04]  /*0fd0*/  ISETP.GE.AND P3, PT, R31, R32, PT ;  /* 0x000000201f00720c */ /* 0x000fc80003f66270 */
[----:B------:R-:W1:Y:S09]  /*0fe0*/  @!P4 LDC.64 R8, c[0x0][0x228] ;  /* 0x00008a00ff08cb82 */ /* 0x000e720000000a00 */
[----:B------:R-:W-:Y:S01]  /*0ff0*/  @!P3 IMAD.IADD R19, R0, 0x1, R31 ;  /* 0x000000010013b824 */ /* 0x000fe200078e021f */
[----:B------:R-:W2:Y:S01]  /*1000*/  @!P3 LDC.64 R16, c[0x0][0x220] ;  /* 0x00008800ff10bb82 */ /* 0x000ea20000000a00 */
[----:B------:R-:W-:-:S05]  /*1010*/  @!P3 VIADD R31, R31, 0x80 ;  /* 0x000000801f1fb836 */ /* 0x000fca0000000000 */
[-C--:B------:R-:W-:Y:S01]  /*1020*/  ISETP.GE.AND P2, PT, R31, R32.reuse, PT ;  /* 0x000000201f00720c */ /* 0x080fe20003f46270 */
[----:B---3--:R-:W-:Y:S01]  /*1030*/  @!P4 IMAD.WIDE.U32 R50, R53, 0x8, R50 ;  /* 0x000000083532c825 */ /* 0x008fe200078e0032 */
[----:B------:R-:W3:Y:S11]  /*1040*/  @!P3 LDC.64 R20, c[0x0][0x228] ;  /* 0x00008a00ff14bb82 */ /* 0x000ef60000000a00 */
[----:B------:R-:W-:Y:S01]  /*1050*/  @!P2 IADD3 R18, R0, R31, RZ ;  /* 0x0000001f0012a210 */ /* 0x000fe20007ffe0ff */
[----:B------:R-:W-:Y:S01]  /*1060*/  @!P2 VIADD R31, R31, 0x80 ;  /* 0x000000801f1fa836 */ /* 0x000fe20000000000 */
[----:B------:R-:W3:Y:S04]  /*1070*/  @!P2 LDC.64 R22, c[0x0][0x220] ;  /* 0x00008800ff16ab82 */ /* 0x000ee80000000a00 */
[----:B------:R-:W-:-:S04]  /*1080*/  ISETP.GE.AND P0, PT, R31, R32, PT ;  /* 0x000000201f00720c */ /* 0x000fc80003f06270 */
[----:B------:R-:W3:Y:S09]  /*1090*/  @!P2 LDC.64 R40, c[0x0][0x228] ;  /* 0x00008a00ff28ab82 */ /* 0x000ef20000000a00 */
[----:B------:R-:W-:Y:S01]  /*10a0*/  @!P0 IMAD.IADD R35, R0, 0x1, R31 ;  /* 0x0000000100238824 */ /* 0x000fe200078e021f */
[----:B------:R-:W3:Y:S01]  /*10b0*/  @!P0 LDC.64 R4, c[0x0][0x220] ;  /* 0x00008800ff048b82 */ /* 0x000ee20000000a00 */
[----:B------:R-:W-:-:S05]  /*10c0*/  @!P0 VIADD R31, R31, 0x80 ;  /* 0x000000801f1f8836 */ /* 0x000fca0000000000 */
[----:B------:R-:W-:Y:S01]  /*10d0*/  ISETP.GE.AND P6, PT, R31, R32, PT ;  /* 0x000000201f00720c */ /* 0x000fe20003fc6270 */
[----:B-1----:R-:W-:Y:S01]  /*10e0*/  @!P4 IMAD.WIDE.U32 R52, R53, 0x8, R8 ;  /* 0x000000083534c825 */ /* 0x002fe200078e0008 */
[----:B0-----:R-:W0:Y:S11]  /*10f0*/  @!P0 LDC.64 R6, c[0x0][0x228] ;  /* 0x00008a00ff068b82 */ /* 0x001e360000000a00 */
[----:B------:R-:W1:Y:S08]  /*1100*/  @!P6 LDC.64 R8, c[0x0][0x220] ;  /* 0x00008800ff08eb82 */ /* 0x000e700000000a00 */
[----:B------:R-:W1:Y:S01]  /*1110*/  @!P6 LDC.64 R12, c[0x0][0x228] ;  /* 0x00008a00ff0ceb82 */ /* 0x000e620000000a00 */
[----:B------:R-:W-:Y:S01]  /*1120*/  CS2R R36, SRZ ;  /* 0x0000000000247805 */ /* 0x000fe2000001ff00 */
[----:B----4-:R-:W-:Y:S01]  /*1130*/  @!P5 IMAD.WIDE.U32 R46, R11, 0x8, R46 ;  /* 0x000000080b2ed825 */ /* 0x010fe200078e002e */
[----:B------:R-:W-:-:S03]  /*1140*/  CS2R R2, SRZ ;  /* 0x0000000000027805 */ /* 0x000fc6000001ff00 */
[----:B--2---:R-:W-:Y:S01]  /*1150*/  @!P5 IMAD.WIDE.U32 R48, R11, 0x8, R48 ;  /* 0x000000080b30d825 */ /* 0x004fe200078e0030 */
[----:B------:R3:W5:Y:S04]  /*1160*/  @!P5 LDG.E.64 R36, desc[UR4][R46.64] ;  /* 0x000000042e24d981 */ /* 0x000768000c1e1b00 */
[----:B------:R0:W5:Y:S01]  /*1170*/  @!P5 LDG.E.64 R2, desc[UR4][R48.64] ;  /* 0x000000043002d981 */ /* 0x000162000c1e1b00 */
[----:B---3--:R-:W-:Y:S01]  /*1180*/  @!P0 IMAD.WIDE.U32 R46, R35, 0x8, R4 ;  /* 0x00000008232e8825 */ /* 0x008fe200078e0004 */
[----:B------:R-:W-:-:S03]  /*1190*/  @!P6 IADD3 R5, R0, R31, RZ ;  /* 0x0000001f0005e210 */ /* 0x000fc60007ffe0ff */
[----:B0-----:R-:W-:Y:S01]  /*11a0*/  @!P0 IMAD.WIDE.U32 R48, R35, 0x8, R6 ;  /* 0x0000000823308825 */ /* 0x001fe200078e0006 */
[----:B------:R-:W-:Y:S02]  /*11b0*/  CS2R R38, SRZ ;  /* 0x0000000000267805 */ /* 0x000fe4000001ff00 */
[----:B------:R-:W-:Y:S01]  /*11c0*/  CS2R R10, SRZ ;  /* 0x00000000000a7805 */ /* 0x000fe2000001ff00 */
[C---:B-1----:R-:W-:Y:S01]  /*11d0*/  @!P6 IMAD.WIDE.U32 R30, R5.reuse, 0x8, R8 ;  /* 0x00000008051ee825 */ /* 0x042fe200078e0008 */
[----:B------:R-:W-:Y:S02]  /*11e0*/  CS2R R14, SRZ ;  /* 0x00000000000e7805 */ /* 0x000fe4000001ff00 */
[----:B------:R-:W-:Y:S01]  /*11f0*/  CS2R R8, SRZ ;  /* 0x0000000000087805 */ /* 0x000fe2000001ff00 */
[----:B------:R0:W5:Y:S01]  /*1200*/  @!P4 LDG.E.64 R38, desc[UR4][R50.64] ;  /* 0x000000043226c981 */ /* 0x000162000c1e1b00 */
[----:B------:R-:W-:Y:S01]  /*1210*/  @!P6 IMAD.WIDE.U32 R34, R5, 0x8, R12 ;  /* 0x000000080522e825 */ /* 0x000fe200078e000c */
[----:B------:R-:W-:-:S02]  /*1220*/  CS2R R12, SRZ ;  /* 0x00000000000c7805 */ /* 0x000fc4000001ff00 */
[----:B------:R0:W5:Y:S01]  /*1230*/  @!P4 LDG.E.64 R10, desc[UR4][R52.64] ;  /* 0x00000004340ac981 */ /* 0x000162000c1e1b00 */
[----:B------:R-:W-:Y:S01]  /*1240*/  @!P3 IMAD.WIDE.U32 R54, R19, 0x8, R16 ;  /* 0x000000081336b825 */ /* 0x000fe200078e0010 */
[----:B------:R-:W-:-:S03]  /*1250*/  CS2R R16, SRZ ;  /* 0x0000000000107805 */ /* 0x000fc6000001ff00 */
[----:B------:R-:W-:Y:S01]  /*1260*/  @!P3 IMAD.WIDE.U32 R56, R19, 0x8, R20 ;  /* 0x000000081338b825 */ /* 0x000fe200078e0014 */
[----:B------:R-:W-:Y:S01]  /*1270*/  CS2R R20, SRZ ;  /* 0x0000000000147805 */ /* 0x000fe2000001ff00 */
[----:B------:R0:W5:Y:S02]  /*1280*/  @!P3 LDG.E.64 R14, desc[UR4][R54.64] ;  /* 0x00000004360eb981 */ /* 0x000164000c1e1b00 */
[C---:B------:R-:W-:Y:S01]  /*1290*/  @!P2 IMAD.WIDE.U32 R58, R18.reuse, 0x8, R22 ;  /* 0x00000008123aa825 */ /* 0x040fe200078e0016 */
[----:B------:R-:W-:Y:S01]  /*12a0*/  CS2R R22, SRZ ;  /* 0x0000000000167805 */ /* 0x000fe2000001ff00 */
[----:B------:R0:W5:Y:S02]  /*12b0*/  @!P3 LDG.E.64 R16, desc[UR4][R56.64] ;  /* 0x000000043810b981 */ /* 0x000164000c1e1b00 */
[----:B------:R-:W-:Y:S01]  /*12c0*/  @!P2 IMAD.WIDE.U32 R40, R18, 0x8, R40 ;  /* 0x000000081228a825 */ /* 0x000fe200078e0028 */
[----:B------:R-:W-:Y:S02]  /*12d0*/  CS2R R18, SRZ ;  /* 0x0000000000127805 */ /* 0x000fe4000001ff00 */
[----:B------:R0:W5:Y:S01]  /*12e0*/  @!P0 LDG.E.64 R22, desc[UR4][R46.64] ;  /* 0x000000042e168981 */ /* 0x000162000c1e1b00 */
[----:B------:R-:W-:Y:S01]  /*12f0*/  @!P1 IMAD.WIDE.U32 R4, R29, 0x8, R24 ;  /* 0x000000081d049825 */ /* 0x000fe200078e0018 */
[----:B------:R-:W-:-:S02]  /*1300*/  CS2R R24, SRZ ;  /* 0x0000000000187805 */ /* 0x000fc4000001ff00 */
[----:B------:R0:W5:Y:S01]  /*1310*/  @!P2 LDG.E.64 R18, desc[UR4][R58.64] ;  /* 0x000000043a12a981 */ /* 0x000162000c1e1b00 */
[----:B------:R-:W-:Y:S01]  /*1320*/  @!P1 IMAD.WIDE.U32 R6, R29, 0x8, R26 ;  /* 0x000000081d069825 */ /* 0x000fe200078e001a */
[----:B------:R-:W-:Y:S02]  /*1330*/  CS2R R26, SRZ ;  /* 0x00000000001a7805 */ /* 0x000fe4000001ff00 */
[----:B------:R-:W-:Y:S01]  /*1340*/  CS2R R28, SRZ ;  /* 0x00000000001c7805 */ /* 0x000fe2000001ff00 */
[----:B------:R0:W5:Y:S04]  /*1350*/  @!P2 LDG.E.64 R20, desc[UR4][R40.64] ;  /* 0x000000042814a981 */ /* 0x000168000c1e1b00 */
[----:B------:R0:W5:Y:S04]  /*1360*/  @!P0 LDG.E.64 R24, desc[UR4][R48.64] ;  /* 0x0000000430188981 */ /* 0x000168000c1e1b00 */
[----:B------:R0:W5:Y:S04]  /*1370*/  @!P6 LDG.E.64 R26, desc[UR4][R30.64] ;  /* 0x000000041e1ae981 */ /* 0x000168000c1e1b00 */
[----:B------:R0:W5:Y:S04]  /*1380*/  @!P6 LDG.E.64 R28, desc[UR4][R34.64] ;  /* 0x00000004221ce981 */ /* 0x000168000c1e1b00 */
        /* <DEDUP_REMOVED lines=19> */
[----:B------:R-:W-:-:S07]  /*14c0*/  MOV R4, 0x14e0 ;  /* 0x000014e000047802 */ /* 0x000fce0000000f00 */
[----:B------:R-:W-:Y:S05]  /*14d0*/  CALL.REL.NOINC `($__internal_4_$__cuda_sm20_div_rn_f64_full) ;  /* 0x00000010002c7944 */ /* 0x000fea0003c00000 */
[----:B------:R-:W-:-:S07]  /*14e0*/  IMAD.MOV.U32 R7, RZ, RZ, R5 ;  /* 0x000000ffff077224 */ /* 0x000fce00078e0005 */
.L_x_7012:
[----:B------:R-:W-:Y:S05]  /*14f0*/  BSYNC B2 ;  /* 0x0000000000027941 */ /* 0x000fea0003800000 */
.L_x_7011:
[----:B------:R1:W2:Y:S02]  /*1500*/  FRND.F64.TRUNC R30, R6 ;  /* 0x00000006001e7313 */ /* 0x0002a4000030d800 */
.L_x_7010:
[----:B------:R-:W-:Y:S05]  /*1510*/  BSYNC B1 ;  /* 0x0000000000017941 */ /* 0x000fea0003800000 */
.L_x_7009:
[----:B0-----:R-:W-:Y:S01]  /*1520*/  VIADD R35, R33, 0x80 ;  /* 0x0000008021237836 */ /* 0x001fe20000000000 */
[----:B------:R-:W-:Y:S04]  /*1530*/  BSSY B1, `(.L_x_7013) ;  /* 0x000001b000017945 */ /* 0x000fe80003800000 */
[----:B------:R-:W-:-:S13]  /*1540*/  ISETP.GE.AND P0, PT, R35, R32, PT ;  /* 0x000000202300720c */ /* 0x000fda0003f06270 */
[----:B------:R-:W-:Y:S05]  /*1550*/  @P0 BRA `(.L_x_7014) ;  /* 0x0000000000600947 */ /* 0x000fea0003800000 */
[----:B-----5:R-:W1:Y:S01]  /*1560*/  MUFU.RCP64H R5, R43 ;  /* 0x0000002b00057308 */ /* 0x020e620000001800 */
[----:B------:R-:W-:Y:S01]  /*1570*/  MOV R4, 0x1 ;  /* 0x0000000100047802 */ /* 0x000fe20000000f00 */
[----:B------:R-:W-:Y:S01]  /*1580*/  BSSY B2, `(.L_x_7015) ;  /* 0x0000014000027945 */ /* 0x000fe20003800000 */
[----:B------:R-:W-:-:S04]  /*1590*/  FSETP.GEU.AND P2, PT, |R45|, 6.5827683646048100446e-37, PT ;  /* 0x036000002d00780b */ /* 0x000fc80003f4e200 */
[----:B-1----:R-:W-:-:S08]  /*15a0*/  DFMA R6, R4, -R42, 1 ;  /* 0x3ff000000406742b */ /* 0x002fd0000000082a */
        /* <DEDUP_REMOVED lines=15> */
[----:B--2---:R-:W-:Y:S05]  /*16a0*/  CALL.REL.NOINC `($__internal_4_$__cuda_sm20_div_rn_f64_full) ;  /* 0x0000000c00b87944 */ /* 0x004fea0003c00000 */
[----:B------:R-:W-:-:S07]  /*16b0*/  IMAD.MOV.U32 R7, RZ, RZ, R5 ;  /* 0x000000ffff077224 */ /* 0x000fce00078e0005 */
.L_x_7016:
[----:B------:R-:W-:Y:S05]  /*16c0*/  BSYNC B2 ;  /* 0x0000000000027941 */ /* 0x000fea0003800000 */
.L_x_7015:
[----:B------:R0:W3:Y:S02]  /*16d0*/  FRND.F64.TRUNC R42, R6 ;  /* 0x00000006002a7313 */ /* 0x0000e4000030d800 */
.L_x_7014:
[----:B------:R-:W-:Y:S05]  /*16e0*/  BSYNC B1 ;  /* 0x0000000000017941 */ /* 0x000fea0003800000 */
.L_x_7013:
[----:B------:R-:W-:Y:S01]  /*16f0*/  VIADD R5, R33, 0x100 ;  /* 0x0000010021057836 */ /* 0x000fe20000000000 */
[----:B------:R-:W-:Y:S04]  /*1700*/  BSSY B1, `(.L_x_7017) ;  /* 0x000001b000017945 */ /* 0x000fe80003800000 */
[----:B------:R-:W-:-:S13]  /*1710*/  ISETP.GE.AND P0, PT, R5, R32, PT ;  /* 0x000000200500720c */ /* 0x000fda0003f06270 */
[----:B------:R-:W-:Y:S05]  /*1720*/  @P0 BRA `(.L_x_7018) ;  /* 0x0000000000600947 */ /* 0x000fea0003800000 */
[----:B-----5:R-:W0:Y:S01]  /*1730*/  MUFU.RCP64H R5, R3 ;  /* 0x0000000300057308 */ /* 0x020e220000001800 */
[----:B------:R-:W-:Y:S01]  /*1740*/  IMAD.MOV.U32 R4, RZ, RZ, 0x1 ;  /* 0x00000001ff047424 */ /* 0x000fe200078e00ff */
[----:B------:R-:W-:Y:S01]  /*1750*/  FSETP.GEU.AND P2, PT, |R37|, 6.5827683646048100446e-37, PT ;  /* 0x036000002500780b */ /* 0x000fe20003f4e200 */
[----:B------:R-:W-:Y:S04]  /*1760*/  BSSY B2, `(.L_x_7019) ;  /* 0x0000013000027945 */ /* 0x000fe80003800000 */
[----:B01----:R-:W-:-:S08]  /*1770*/  DFMA R6, R4, -R2, 1 ;  /* 0x3ff000000406742b */ /* 0x003fd00000000802 */
        /* <DEDUP_REMOVED lines=15> */
[----:B--23--:R-:W-:Y:S05]  /*1870*/  CALL.REL.NOINC `($__internal_4_$__cuda_sm20_div_rn_f64_full) ;  /* 0x0000000c00447944 */ /* 0x00cfea0003c00000 */
[----:B------:R-:W-:-:S07]  /*1880*/  MOV R7, R5 ;  /* 0x0000000500077202 */ /* 0x000fce0000000f00 */
.L_x_7020:
[----:B------:R-:W-:Y:S05]  /*1890*/  BSYNC B2 ;  /* 0x0000000000027941 */ /* 0x000fea0003800000 */
.L_x_7019:
[----:B------:R4:W0:Y:S02]  /*18a0*/  FRND.F64.TRUNC R2, R6 ;  /* 0x0000000600027313 */ /* 0x000824000030d800 */
.L_x_7018:
[----:B------:R-:W-:Y:S05]  /*18b0*/  BSYNC B1 ;  /* 0x0000000000017941 */ /* 0x000fea0003800000 */
.L_x_7017:
        /* <DEDUP_REMOVED lines=8> */
[----:B01--4-:R-:W-:-:S08]  /*1940*/  DFMA R6, R4, -R10, 1 ;  /* 0x3ff000000406742b */ /* 0x013fd0000000080a */
        /* <DEDUP_REMOVED lines=15> */
[----:B--23--:R-:W-:Y:S05]  /*1a40*/  CALL.REL.NOINC `($__internal_4_$__cuda_sm20_div_rn_f64_full) ;  /* 0x0000000800d07944 */ /* 0x00cfea0003c00000 */
[----:B------:R-:W-:-:S07]  /*1a50*/  IMAD.MOV.U32 R7, RZ, RZ, R5 ;  /* 0x000000ffff077224 */ /* 0x000fce00078e0005 */
.L_x_7024:
[----:B------:R-:W-:Y:S05]  /*1a60*/  BSYNC B2 ;  /* 0x0000000000027941 */ /* 0x000fea0003800000 */
.L_x_7023:
[----:B------:R0:W1:Y:S02]  /*1a70*/  FRND.F64.TRUNC R10, R6 ;  /* 0x00000006000a7313 */ /* 0x000064000030d800 */
.L_x_7022:
[----:B------:R-:W-:Y:S05]  /*1a80*/  BSYNC B1 ;  /* 0x0000000000017941 */ /* 0x000fea0003800000 */
.L_x_7021:
[----:B------:R-:W-:Y:S01]  /*1a90*/  IADD3 R5, R33, 0x200, RZ ;  /* 0x0000020021057810 */ /* 0x000fe20007ffe0ff */
[----:B------:R-:W-:Y:S03]  /*1aa0*/  BSSY B1, `(.L_x_7025) ;  /* 0x000001b000017945 */ /* 0x000fe60003800000 */
        /* <DEDUP_REMOVED lines=24> */
.L_x_7028:
[----:B------:R-:W-:Y:S05]  /*1c30*/  BSYNC B2 ;  /* 0x0000000000027941 */ /* 0x000fea0003800000 */
.L_x_7027:
[----:B------:R0:W1:Y:S02]  /*1c40*/  FRND.F64.TRUNC R14, R6 ;  /* 0x00000006000e7313 */ /* 0x000064000030d800 */
.L_x_7026:
[----:B------:R-:W-:Y:S05]  /*1c50*/  BSYNC B1 ;  /* 0x0000000000017941 */ /* 0x000fea0003800000 */
.L_x_7025:
[----:B------:R-:W-:Y:S01]  /*1c60*/  VIADD R5, R33, 0x280 ;  /* 0x0000028021057836 */ /* 0x000fe20000000000 */
[----:B------:R-:W-:Y:S04]  /*1c70*/  BSSY B1, `(.L_x_7029) ;  /* 0x000001b000017945 */ /* 0x000fe80003800000 */
[----:B------:R-:W-:-:S13]  /*1c80*/  ISETP.GE.AND P0, PT, R5, R32, PT ;  /* 0x000000200500720c */ /* 0x000fda0003f06270 */
[----:B------:R-:W-:Y:S05]  /*1c90*/  @P0 BRA `(.L_x_7030) ;  /* 0x0000000000600947 */ /* 0x000fea0003800000 */
[----:B-----5:R-:W0:Y:S01]  /*1ca0*/  MUFU.RCP64H R5, R21 ;  /* 0x0000001500057308 */ /* 0x020e220000001800 */
[----:B------:R-:W-:Y:S01]  /*1cb0*/  MOV R4, 0x1 ;  /* 0x0000000100047802 */ /* 0x000fe20000000f00 */
[----:B------:R-:W-:Y:S01]  /*1cc0*/  BSSY B2, `(.L_x_7031) ;  /* 0x0000014000027945 */ /* 0x000fe20003800000 */
[----:B------:R-:W-:-:S04]  /*1cd0*/  FSETP.GEU.AND P2, PT, |R19|, 6.5827683646048100446e-37, PT ;  /* 0x036000001300780b */ /* 0x000fc80003f4e200 */
        /* <DEDUP_REMOVED lines=18> */
.L_x_7032:
[----:B------:R-:W-:Y:S05]  /*1e00*/  BSYNC B2 ;  /* 0x0000000000027941 */ /* 0x000fea0003800000 */
.L_x_7031:
[----:B------:R0:W1:Y:S02]  /*1e10*/  FRND.F64.TRUNC R16, R6 ;  /* 0x0000000600107313 */ /* 0x000064000030d800 */
.L_x_7030:
[----:B------:R-:W-:Y:S05]  /*1e20*/  BSYNC B1 ;  /* 0x0000000000017941 */ /* 0x000fea0003800000 */
.L_x_7029:
        /* <DEDUP_REMOVED lines=26> */
.L_x_7036:
[----:B------:R-:W-:Y:S05]  /*1fd0*/  BSYNC B2 ;  /* 0x0000000000027941 */ /* 0x000fea0003800000 */
.L_x_7035:
[----:B------:R0:W1:Y:S02]  /*1fe0*/  FRND.F64.TRUNC R18, R6 ;  /* 0x0000000600127313 */ /* 0x000064000030d800 */
.L_x_7034:
[----:B------:R-:W-:Y:S05]  /*1ff0*/  BSYNC B1 ;  /* 0x0000000000017941 */ /* 0x000fea0003800000 */
.L_x_7033:
        /* <DEDUP_REMOVED lines=26> */
.L_x_7040:
[----:B------:R-:W-:Y:S05]  /*21a0*/  BSYNC B2 ;  /* 0x0000000000027941 */ /* 0x000fea0003800000 */
.L_x_7039:
[----:B------:R-:W0:Y:S02]  /*21b0*/  FRND.F64.TRUNC R6, R6 ;  /* 0x0000000600067313 */ /* 0x000e24000030d800 */
.L_x_7038:
[----:B------:R-:W-:Y:S05]  /*21c0*/  BSYNC B1 ;  /* 0x0000000000017941 */ /* 0x000fea0003800000 */
.L_x_7037:
[----:B-----5:R-:W1:Y:S01]  /*21d0*/  @!P1 S2R R9, SR_TID.X ;  /* 0x0000000000099919 */ /* 0x020e620000002100 */
[----:B------:R-:W2:Y:S01]  /*21e0*/  @!P1 LDC.64 R4, c[0x0][0x218] ;  /* 0x00008600ff049b82 */ /* 0x000ea20000000a00 */
[----:B------:R-:W-:Y:S01]  /*21f0*/  @!P1 IMAD.MOV.U32 R33, RZ, RZ, R35 ;  /* 0x000000ffff219224 */ /* 0x000fe200078e0023 */
[----:B------:R-:W-:Y:S04]  /*2200*/  BSSY B0, `(.L_x_7041) ;  /* 0x0000030000007945 */ /* 0x000fe80003800000 */
[----:B------:R-:W-:Y:S01]  /*2210*/  BSSY B1, `(.L_x_7042) ;  /* 0x0000028000017945 */ /* 0x000fe20003800000 */
[----:B------:R-:W-:Y:S02]  /*2220*/  ISETP.GE.AND P0, PT, R33, R32, PT ;  /* 0x000000202100720c */ /* 0x000fe40003f06270 */
[----:B-1----:R-:W-:-:S05]  /*2230*/  @!P1 IADD3 R9, R0, R9, RZ ;  /* 0x0000000900099210 */ /* 0x002fca0007ffe0ff */
[----:B--2---:R-:W-:-:S05]  /*2240*/  @!P1 IMAD.WIDE.U32 R4, R9, 0x8, R4 ;  /* 0x0000000809049825 */ /* 0x004fca00078e0004 */
[----:B------:R1:W-:Y:S01]  /*2250*/  @!P1 STG.E.64 desc[UR4][R4.64], R30 ;  /* 0x0000001e04009986 */ /* 0x0003e2000c101b04 */
[----:B------:R-:W-:Y:S05]  /*2260*/  @P0 BRA `(.L_x_7043) ;  /* 0x0000000000300947 */ /* 0x000fea0003800000 */
[----:B-1----:R-:W1:Y:S01]  /*2270*/  LDC.64 R4, c[0x0][0x218] ;  /* 0x00008600ff047b82 */ /* 0x002e620000000a00 */
[----:B------:R-:W-:Y:S02]  /*2280*/  IMAD.IADD R9, R0, 0x1, R33 ;  /* 0x0000000100097824 */ /* 0x000fe400078e0221 */
[----:B------:R-:W-:-:S05]  /*2290*/  VIADD R33, R33, 0x80 ;  /* 0x0000008021217836 */ /* 0x000fca0000000000 */
[----:B------:R-:W-:Y:S01]  /*22a0*/  ISETP.GE.AND P0, PT, R33, R32, PT ;  /* 0x000000202100720c */ /* 0x000fe20003f06270 */
[----:B-1----:R-:W-:-:S05]  /*22b0*/  IMAD.WIDE.U32 R4, R9, 0x8, R4 ;  /* 0x0000000809047825 */ /* 0x002fca00078e0004 */
[----:B---3--:R1:W-:Y:S07]  /*22c0*/  STG.E.64 desc[UR4][R4.64], R42 ;  /* 0x0000002a04007986 */ /* 0x0083ee000c101b04 */
[----:B------:R-:W-:Y:S05]  /*22d0*/  @P0 BRA `(.L_x_7044) ;  /* 0x0000000000300947 */ /* 0x000fea0003800000 */
[----:B-1----:R-:W1:Y:S01]  /*22e0*/  LDC.64 R4, c[0x0][0x218] ;  /* 0x00008600ff047b82 */ /* 0x002e620000000a00 */
[----:B------:R-:W-:Y:S01]  /*22f0*/  IADD3 R9, R0, R33, RZ ;  /* 0x0000002100097210 */ /* 0x000fe20007ffe0ff */
[----:B------:R-:W-:-:S04]  /*2300*/  VIADD R33, R33, 0x80 ;  /* 0x0000008021217836 */ /* 0x000fc80000000000 */
[----:B-1----:R-:W-:-:S05]  /*2310*/  IMAD.WIDE.U32 R4, R9, 0x8, R4 ;  /* 0x0000000809047825 */ /* 0x002fca00078e0004 */
[----:B0-----:R2:W-:Y:S02]  /*2320*/  STG.E.64 desc[UR4][R4.64], R2 ;  /* 0x0000000204007986 */ /* 0x0015e4000c101b04 */
.L_x_7043:
[----:B------:R-:W-:-:S13]  /*2330*/  ISETP.GE.AND P0, PT, R33, R32, PT ;  /* 0x000000202100720c */ /* 0x000fda0003f06270 */
[----:B------:R-:W-:Y:S05]  /*2340*/  @P0 BRA `(.L_x_7045) ;  /* 0x0000000000300947 */ /* 0x000fea0003800000 */
[----:B0-2---:R-:W0:Y:S01]  /*2350*/  LDC.64 R2, c[0x0][0x218] ;  /* 0x00008600ff027b82 */ /* 0x005e220000000a00 */
[----:B-1----:R-:W-:Y:S02]  /*2360*/  IMAD.IADD R5, R0, 0x1, R33 ;  /* 0x0000000100057824 */ /* 0x002fe400078e0221 */
[----:B------:R-:W-:Y:S02]  /*2370*/  VIADD R33, R33, 0x80 ;  /* 0x0000008021217836 */ /* 0x000fe40000000000 */
[----:B0-----:R-:W-:-:S05]  /*2380*/  IMAD.WIDE.U32 R2, R5, 0x8, R2 ;  /* 0x0000000805027825 */ /* 0x001fca00078e0002 */
[----:B------:R2:W-:Y:S02]  /*2390*/  STG.E.64 desc[UR4][R2.64], R10 ;  /* 0x0000000a02007986 */ /* 0x0005e4000c101b04 */
.L_x_7044:
[----:B------:R-:W-:-:S13]  /*23a0*/  ISETP.GE.AND P0, PT, R33, R32, PT ;  /* 0x000000202100720c */ /* 0x000fda0003f06270 */
[----:B------:R-:W-:Y:S05]  /*23b0*/  @P0 BRA `(.L_x_7046) ;  /* 0x0000000000340947 */ /* 0x000fea0003800000 */
[----:B0-2---:R-:W0:Y:S01]  /*23c0*/  LDC.64 R2, c[0x0][0x218] ;  /* 0x00008600ff027b82 */ /* 0x005e220000000a00 */
[----:B-1----:R-:W-:Y:S01]  /*23d0*/  IADD3 R5, R0, R33, RZ ;  /* 0x0000002100057210 */ /* 0x002fe20007ffe0ff */
[----:B------:R-:W-:-:S04]  /*23e0*/  VIADD R33, R33, 0x80 ;  /* 0x0000008021217836 */ /* 0x000fc80000000000 */
[----:B0-----:R-:W-:-:S05]  /*23f0*/  IMAD.WIDE.U32 R2, R5, 0x8, R2 ;  /* 0x0000000805027825 */ /* 0x001fca00078e0002 */
[----:B------:R0:W-:Y:S02]  /*2400*/  STG.E.64 desc[UR4][R2.64], R14 ;  /* 0x0000000e02007986 */ /* 0x0001e4000c101b04 */
.L_x_7045:
[----:B------:R-:W-:-:S13]  /*2410*/  ISETP.GE.AND P0, PT, R33, R32, PT ;  /* 0x000000202100720c */ /* 0x000fda0003f06270 */
[----:B------:R-:W-:Y:S05]  /*2420*/  @P0 BREAK B1 ;  /* 0x0000000000010942 */ /* 0x000fea0003800000 */
[----:B------:R-:W-:Y:S05]  /*2430*/  @P0 BRA `(.L_x_7047) ;  /* 0x0000000000300947 */ /* 0x000fea0003800000 */
[----:B0-2---:R-:W0:Y:S01]  /*2440*/  LDC.64 R2, c[0x0][0x218] ;  /* 0x00008600ff027b82 */ /* 0x005e220000000a00 */
[----:B-1----:R-:W-:Y:S01]  /*2450*/  IMAD.IADD R5, R0, 0x1, R33 ;  /* 0x0000000100057824 */ /* 0x002fe200078e0221 */
[----:B------:R-:W-:-:S03]  /*2460*/  IADD3 R33, R33, 0x80, RZ ;  /* 0x0000008021217810 */ /* 0x000fc60007ffe0ff */
[----:B0-----:R-:W-:-:S05]  /*2470*/  IMAD.WIDE.U32 R2, R5, 0x8, R2 ;  /* 0x0000000805027825 */ /* 0x001fca00078e0002 */
[----:B------:R0:W-:Y:S02]  /*2480*/  STG.E.64 desc[UR4][R2.64], R16 ;  /* 0x0000001002007986 */ /* 0x0001e4000c101b04 */
.L_x_7046:
[----:B------:R-:W-:Y:S05]  /*2490*/  BSYNC B1 ;  /* 0x0000000000017941 */ /* 0x000fea0003800000 */
.L_x_7042:
[----:B------:R-:W-:-:S13]  /*24a0*/  ISETP.GE.AND P0, PT, R33, R32, PT ;  /* 0x000000202100720c */ /* 0x000fda0003f06270 */
[----:B0-2---:R-:W0:Y:S01]  /*24b0*/  @!P0 LDC.64 R2, c[0x0][0x218] ;  /* 0x00008600ff028b82 */ /* 0x005e220000000a00 */
[----:B-1----:R-:W-:Y:S02]  /*24c0*/  @!P0 IMAD.IADD R5, R0, 0x1, R33 ;  /* 0x0000000100058824 */ /* 0x002fe400078e0221 */
[----:B------:R-:W-:Y:S02]  /*24d0*/  @!P0 VIADD R33, R33, 0x80 ;  /* 0x0000008021218836 */ /* 0x000fe40000000000 */
[----:B0-----:R-:W-:-:S05]  /*24e0*/  @!P0 IMAD.WIDE.U32 R2, R5, 0x8, R2 ;  /* 0x0000000805028825 */ /* 0x001fca00078e0002 */
[----:B------:R0:W-:Y:S02]  /*24f0*/  @!P0 STG.E.64 desc[UR4][R2.64], R18 ;  /* 0x0000001202008986 */ /* 0x0001e4000c101b04 */
.L_x_7047:
[----:B------:R-:W-:Y:S05]  /*2500*/  BSYNC B0 ;  /* 0x0000000000007941 */ /* 0x000fea0003800000 */
.L_x_7041:
[----:B------:R-:W-:Y:S05]  /*2510*/  WARPSYNC.ALL ;  /* 0x0000000000007948 */ /* 0x000fea0003800000 */
[----:B------:R-:W-:-:S13]  /*2520*/  ISETP.GE.AND P0, PT, R33, R32, PT ;  /* 0x000000202100720c */ /* 0x000fda0003f06270 */
[----:B------:R-:W-:Y:S05]  /*2530*/  @P0 EXIT ;  /* 0x000000000000094d */ /* 0x000fea0003800000 */
[----:B0-2---:R-:W0:Y:S01]  /*2540*/  LDC.64 R2, c[0x0][0x218] ;  /* 0x00008600ff027b82 */ /* 0x005e220000000a00 */
[----:B------:R-:W-:-:S05]  /*2550*/  IADD3 R33, R0, R33, RZ ;  /* 0x0000002100217210 */ /* 0x000fca0007ffe0ff */
[----:B0-----:R-:W-:-:S05]  /*2560*/  IMAD.WIDE.U32 R2, R33, 0x8, R2 ;  /* 0x0000000821027825 */ /* 0x001fca00078e0002 */
[----:B------:R-:W-:Y:S01]  /*2570*/  STG.E.64 desc[UR4][R2.64], R6 ;  /* 0x0000000602007986 */ /* 0x000fe2000c101b04 */
[----:B------:R-:W-:Y:S05]  /*2580*/  EXIT ;  /* 0x000000000000794d */ /* 0x000fea0003800000 */
        .weak           $__internal_4_$__cuda_sm20_div_rn_f64_full
        .type           $__internal_4_$__cuda_sm20_div_rn_f64_full,@function
        .size           $__internal_4_$__cuda_sm20_div_rn_f64_full,(.L_x_22701 - $__internal_4_$__cuda_sm20_div_rn_f64_full)
$__internal_4_$__cuda_sm20_div_rn_f64_full:
[----:B------:R-:W-:Y:S01]  /*2590*/  IMAD.MOV.U32 R47, RZ, RZ, R13 ;  /* 0x000000ffff2f7224 */ /* 0x000fe200078e000d */
[C---:B------:R-:W-:Y:S01]  /*25a0*/  FSETP.GEU.AND P0, PT, |R9|.reuse, 1.469367938527859385e-39, PT ;  /* 0x001000000900780b */ /* 0x040fe20003f0e200 */
[----:B------:R-:W-:Y:S01]  /*25b0*/  IMAD.MOV.U32 R46, RZ, RZ, R12 ;  /* 0x000000ffff2e7224 */ /* 0x000fe200078e000c */
[----:B------:R-:W-:Y:S01]  /*25c0*/  LOP3.LUT R12, R9, 0x800fffff, RZ, 0xc0, !PT ;  /* 0x800fffff090c7812 */ /* 0x000fe200078ec0ff */
[----:B------:R-:W-:Y:S01]  /*25d0*/  IMAD.MOV.U32 R41, RZ, RZ, R9 ;  /* 0x000000ffff297224 */ /* 0x000fe200078e0009 */
[C---:B------:R-:W-:Y:S01]  /*25e0*/  FSETP.GEU.AND P3, PT, |R47|.reuse, 1.469367938527859385e-39, PT ;  /* 0x001000002f00780b */ /* 0x040fe20003f6e200 */
[----:B------:R-:W-:Y:S01]  /*25f0*/  IMAD.MOV.U32 R50, RZ, RZ, R46 ;  /* 0x000000ffff327224 */ /* 0x000fe200078e002e */
[----:B------:R-:W-:Y:S01]  /*2600*/  MOV R40, R8 ;  /* 0x0000000800287202 */ /* 0x000fe20000000f00 */
[----:B------:R-:W-:Y:S01]  /*2610*/  BSSY B0, `(.L_x_7048) ;  /* 0x0000058000007945 */ /* 0x000fe20003800000 */
[----:B------:R-:W-:Y:S01]  /*2620*/  LOP3.LUT R13, R12, 0x3ff00000, RZ, 0xfc, !PT ;  /* 0x3ff000000c0d7812 */ /* 0x000fe200078efcff */
[----:B------:R-:W-:Y:S01]  /*2630*/  IMAD.MOV.U32 R12, RZ, RZ, R8 ;  /* 0x000000ffff0c7224 */ /* 0x000fe200078e0008 */
[----:B------:R-:W-:-:S02]  /*2640*/  LOP3.LUT R5, R47, 0x7ff00000, RZ, 0xc0, !PT ;  /* 0x7ff000002f057812 */ /* 0x000fc400078ec0ff */
[----:B------:R-:W-:Y:S01]  /*2650*/  LOP3.LUT R8, R9, 0x7ff00000, RZ, 0xc0, !PT ;  /* 0x7ff0000009087812 */ /* 0x000fe200078ec0ff */
[----:B------:R-:W-:Y:S01]  /*2660*/  @!P0 DMUL R12, R40, 8.98846567431157953865e+307 ;  /* 0x7fe00000280c8828 */ /* 0x000fe20000000000 */
[----:B------:R-:W-:Y:S02]  /*2670*/  MOV R48, 0x1 ;  /* 0x0000000100307802 */ /* 0x000fe40000000f00 */
[----:B------:R-:W-:Y:S01]  /*2680*/  ISETP.GE.U32.AND P2, PT, R5, R8, PT ;  /* 0x000000080500720c */ /* 0x000fe20003f46070 */
[----:B------:R-:W-:Y:S01]  /*2690*/  @!P3 IMAD.MOV.U32 R52, RZ, RZ, RZ ;  /* 0x000000ffff34b224 */ /* 0x000fe200078e00ff */
[----:B------:R-:W-:Y:S01]  /*26a0*/  @!P3 LOP3.LUT R6, R41, 0x7ff00000, RZ, 0xc0, !PT ;  /* 0x7ff000002906b812 */ /* 0x000fe200078ec0ff */
[----:B------:R-:W0:Y:S03]  /*26b0*/  MUFU.RCP64H R49, R13 ;  /* 0x0000000d00317308 */ /* 0x000e260000001800 */
[----:B------:R-:W-:-:S02]  /*26c0*/  @!P3 ISETP.GE.U32.AND P4, PT, R5, R6, PT ;  /* 0x000000060500b20c */ /* 0x000fc40003f86070 */
[----:B------:R-:W-:Y:S02]  /*26d0*/  MOV R6, 0x1ca00000 ;  /* 0x1ca0000000067802 */ /* 0x000fe40000000f00 */
[----:B------:R-:W-:Y:S02]  /*26e0*/  @!P0 LOP3.LUT R8, R13, 0x7ff00000, RZ, 0xc0, !PT ;  /* 0x7ff000000d088812 */ /* 0x000fe400078ec0ff */
[C---:B------:R-:W-:Y:S02]  /*26f0*/  @!P3 SEL R9, R6.reuse, 0x63400000, !P4 ;  /* 0x634000000609b807 */ /* 0x040fe40006000000 */
[----:B------:R-:W-:Y:S02]  /*2700*/  SEL R7, R6, 0x63400000, !P2 ;  /* 0x6340000006077807 */ /* 0x000fe40005000000 */
[--C-:B------:R-:W-:Y:S02]  /*2710*/  @!P3 LOP3.LUT R9, R9, 0x80000000, R47.reuse, 0xf8, !PT ;  /* 0x800000000909b812 */ /* 0x100fe400078ef82f */
[----:B------:R-:W-:Y:S01]  /*2720*/  LOP3.LUT R51, R7, 0x800fffff, R47, 0xf8, !PT ;  /* 0x800fffff07337812 */ /* 0x000fe200078ef82f */
[----:B------:R-:W-:Y:S01]  /*2730*/  IMAD.MOV.U32 R7, RZ, RZ, R5 ;  /* 0x000000ffff077224 */ /* 0x000fe200078e0005 */
[----:B------:R-:W-:-:S06]  /*2740*/  @!P3 LOP3.LUT R53, R9, 0x100000, RZ, 0xfc, !PT ;  /* 0x001000000935b812 */ /* 0x000fcc00078efcff */
[----:B------:R-:W-:Y:S02]  /*2750*/  @!P3 DFMA R50, R50, 2, -R52 ;  /* 0x400000003232b82b */ /* 0x000fe40000000834 */
[----:B0-----:R-:W-:-:S08]  /*2760*/  DFMA R52, R48, -R12, 1 ;  /* 0x3ff000003034742b */ /* 0x001fd0000000080c */
[----:B------:R-:W-:Y:S01]  /*2770*/  DFMA R52, R52, R52, R52 ;  /* 0x000000343434722b */ /* 0x000fe20000000034 */
[----:B------:R-:W-:-:S05]  /*2780*/  @!P3 LOP3.LUT R7, R51, 0x7ff00000, RZ, 0xc0, !PT ;  /* 0x7ff000003307b812 */ /* 0x000fca00078ec0ff */
[----:B------:R-:W-:Y:S02]  /*2790*/  VIADD R9, R7, 0xffffffff ;  /* 0xffffffff07097836 */ /* 0x000fe40000000000 */
[----:B------:R-:W-:-:S03]  /*27a0*/  DFMA R48, R48, R52, R48 ;  /* 0x000000343030722b */ /* 0x000fc60000000030 */
[----:B------:R-:W-:Y:S02]  /*27b0*/  ISETP.GT.U32.AND P0, PT, R9, 0x7feffffe, PT ;  /* 0x7feffffe0900780c */ /* 0x000fe40003f04070 */
[----:B------:R-:W-:-:S03]  /*27c0*/  IADD3 R9, R8, -0x1, RZ ;  /* 0xffffffff08097810 */ /* 0x000fc60007ffe0ff */
[----:B------:R-:W-:Y:S01]  /*27d0*/  DFMA R54, R48, -R12, 1 ;  /* 0x3ff000003036742b */ /* 0x000fe2000000080c */
[----:B------:R-:W-:-:S07]  /*27e0*/  ISETP.GT.U32.OR P0, PT, R9, 0x7feffffe, P0 ;  /* 0x7feffffe0900780c */ /* 0x000fce0000704470 */
[----:B------:R-:W-:-:S08]  /*27f0*/  DFMA R54, R48, R54, R48 ;  /* 0x000000363036722b */ /* 0x000fd00000000030 */
[----:B------:R-:W-:-:S08]  /*2800*/  DMUL R52, R54, R50 ;  /* 0x0000003236347228 */ /* 0x000fd00000000000 */
[----:B------:R-:W-:-:S08]  /*2810*/  DFMA R48, R52, -R12, R50 ;  /* 0x8000000c3430722b */ /* 0x000fd00000000032 */
[----:B------:R-:W-:Y:S01]  /*2820*/  DFMA R48, R54, R48, R52 ;  /* 0x000000303630722b */ /* 0x000fe20000000034 */
[----:B------:R-:W-:Y:S10]  /*2830*/  @P0 BRA `(.L_x_7049) ;  /* 0x0000000000740947 */ /* 0x000ff40003800000 */
[----:B------:R-:W-:-:S04]  /*2840*/  LOP3.LUT R8, R41, 0x7ff00000, RZ, 0xc0, !PT ;  /* 0x7ff0000029087812 */ /* 0x000fc800078ec0ff */
[CC--:B------:R-:W-:Y:S02]  /*2850*/  ISETP.GE.U32.AND P0, PT, R5.reuse, R8.reuse, PT ;  /* 0x000000080500720c */ /* 0x0c0fe40003f06070 */
[----:B------:R-:W-:Y:S02]  /*2860*/  VIADDMNMX R5, R5, -R8, 0xb9600000, !PT ;  /* 0xb960000005057446 */ /* 0x000fe40007800908 */
[----:B------:R-:W-:Y:S02]  /*2870*/  SEL R6, R6, 0x63400000, !P0 ;  /* 0x6340000006067807 */ /* 0x000fe40004000000 */
[----:B------:R-:W-:-:S05]  /*2880*/  VIMNMX R5, R5, 0x46a00000, PT ;  /* 0x46a0000005057848 */ /* 0x000fca0003fe0100 */
[----:B------:R-:W-:Y:S01]  /*2890*/  IMAD.IADD R5, R5, 0x1, -R6 ;  /* 0x0000000105057824 */ /* 0x000fe200078e0a06 */
[----:B------:R-:W-:-:S03]  /*28a0*/  MOV R6, RZ ;  /* 0x000000ff00067202 */ /* 0x000fc60000000f00 */
        /* <DEDUP_REMOVED lines=11> */
[----:B------:R-:W-:Y:S01]  /*2960*/  MOV R8, RZ ;  /* 0x000000ff00087202 */ /* 0x000fe20000000f00 */
[----:B------:R-:W-:Y:S01]  /*2970*/  DMUL.RP R6, R48, R6 ;  /* 0x0000000630067228 */ /* 0x000fe20000008000 */
[----:B------:R-:W-:-:S04]  /*2980*/  IADD3 R5, -R5, -0x43300000, RZ ;  /* 0xbcd0000005057810 */ /* 0x000fc80007ffe1ff */
[----:B------:R-:W-:-:S05]  /*2990*/  DFMA R8, R52, -R8, R48 ;  /* 0x800000083408722b */ /* 0x000fca0000000030 */
[----:B------:R-:W-:-:S05]  /*29a0*/  LOP3.LUT R40, R7, R40, RZ, 0x3c, !PT ;  /* 0x0000002807287212 */ /* 0x000fca00078e3cff */
[----:B------:R-:W-:-:S04]  /*29b0*/  FSETP.NEU.AND P0, PT, |R9|, R5, PT ;  /* 0x000000050900720b */ /* 0x000fc80003f0d200 */
[----:B------:R-:W-:Y:S02]  /*29c0*/  FSEL R6, R6, R52, !P0 ;  /* 0x0000003406067208 */ /* 0x000fe40004000000 */
[----:B------:R-:W-:-:S03]  /*29d0*/  FSEL R7, R40, R53, !P0 ;  /* 0x0000003528077208 */ /* 0x000fc60004000000 */
[----:B------:R-:W-:Y:S02]  /*29e0*/  IMAD.MOV.U32 R52, RZ, RZ, R6 ;  /* 0x000000ffff347224 */ /* 0x000fe400078e0006 */
[----:B------:R-:W-:Y:S01]  /*29f0*/  IMAD.MOV.U32 R53, RZ, RZ, R7 ;  /* 0x000000ffff357224 */ /* 0x000fe200078e0007 */
[----:B------:R-:W-:Y:S06]  /*2a00*/  BRA `(.L_x_7050) ;  /* 0x0000000000607947 */ /* 0x000fec0003800000 */
.L_x_7049:
        /* <DEDUP_REMOVED lines=12> */
[----:B------:R-:W-:Y:S01]  /*2ad0*/  @!P0 IMAD.MOV.U32 R52, RZ, RZ, RZ ;  /* 0x000000ffff348224 */ /* 0x000fe200078e00ff */
[----:B------:R-:W-:Y:S01]  /*2ae0*/  @!P0 MOV R53, R41 ;  /* 0x0000002900358202 */ /* 0x000fe20000000f00 */
[----:B------:R-:W-:Y:S02]  /*2af0*/  @P0 IMAD.MOV.U32 R52, RZ, RZ, RZ ;  /* 0x000000ffff340224 */ /* 0x000fe400078e00ff */
[----:B------:R-:W-:Y:S01]  /*2b00*/  @P0 IMAD.MOV.U32 R53, RZ, RZ, R5 ;  /* 0x000000ffff350224 */ /* 0x000fe200078e0005 */
[----:B------:R-:W-:Y:S06]  /*2b10*/  BRA `(.L_x_7050) ;  /* 0x00000000001c7947 */ /* 0x000fec0003800000 */
.L_x_7052:
[----:B------:R-:W-:Y:S02]  /*2b20*/  LOP3.LUT R5, R41, 0x80000, RZ, 0xfc, !PT ;  /* 0x0008000029057812 */ /* 0x000fe400078efcff */
[----:B------:R-:W-:-:S03]  /*2b30*/  MOV R52, R40 ;  /* 0x0000002800347202 */ /* 0x000fc60000000f00 */
[----:B------:R-:W-:Y:S01]  /*2b40*/  IMAD.MOV.U32 R53, RZ, RZ, R5 ;  /* 0x000000ffff357224 */ /* 0x000fe200078e0005 */
[----:B------:R-:W-:Y:S06]  /*2b50*/  BRA `(.L_x_7050) ;  /* 0x00000000000c7947 */ /* 0x000fec0003800000 */
.L_x_7051:
[----:B------:R-:W-:Y:S01]  /*2b60*/  LOP3.LUT R5, R47, 0x80000, RZ, 0xfc, !PT ;  /* 0x000800002f057812 */ /* 0x000fe200078efcff */
[----:B------:R-:W-:-:S03]  /*2b70*/  IMAD.MOV.U32 R52, RZ, RZ, R46 ;  /* 0x000000ffff347224 */ /* 0x000fc600078e002e */
[----:B------:R-:W-:-:S07]  /*2b80*/  MOV R53, R5 ;  /* 0x0000000500357202 */ /* 0x000fce0000000f00 */
.L_x_7050:
[----:B------:R-:W-:Y:S05]  /*2b90*/  BSYNC B0 ;  /* 0x0000000000007941 */ /* 0x000fea0003800000 */
.L_x_7048:
[----:B------:R-:W-:Y:S01]  /*2ba0*/  MOV R8, R4 ;  /* 0x0000000400087202 */ /* 0x000fe20000000f00 */
[----:B------:R-:W-:Y:S02]  /*2bb0*/  IMAD.MOV.U32 R9, RZ, RZ, 0x0 ;  /* 0x00000000ff097424 */ /* 0x000fe400078e00ff */
[----:B------:R-:W-:Y:S02]  /*2bc0*/  IMAD.MOV.U32 R6, RZ, RZ, R52 ;  /* 0x000000ffff067224 */ /* 0x000fe400078e0034 */
[----:B------:R-:W-:Y:S01]  /*2bd0*/  IMAD.MOV.U32 R5, RZ, RZ, R53 ;  /* 0x000000ffff057224 */ /* 0x000fe200078e0035 */
[----:B------:R-:W-:Y:S06]  /*2be0*/  RET.REL.NODEC R8 `(_ZN2at6native29vectorized_elementwise_kernelILi2ENS0_13BinaryFunctorIdddZZZNS0_15binary_internal21div_trunc_kernel_cudaERNS_18TensorIteratorBaseEENKUlvE1_clEvENKUlvE_clEvEUlddE_EESt5arrayIPcLm3EEEEviT0_T1_) ;  /* 0xffffffd408047950 */ /* 0x000fec0003c3ffff */
.L_x_7053:
        /* <DEDUP_REMOVED lines=9> */
.L_x_22701:


//--------------------- .text._ZN2at6native29vectorized_elementwise_kernelILi4ENS0_13BinaryFunctorIdddZZZNS0_15binary_internal21div_trunc_kernel_cudaERNS_18TensorIteratorBaseEENKUlvE1_clEvENKUlvE_clEvEUlddE_EESt5arrayIPcLm3EEEEviT0_T1_ --------------------------
	.section	.text._ZN2at6native29vectorized_elementwise_kernelILi4ENS0_13BinaryFunctorIdddZZZNS0_15binary_internal21div_trunc_kernel_cudaERNS_18TensorIteratorBaseEENKUlvE1_clEvENKUlvE_clEvEUlddE_EESt5arrayIPcLm3EEEEviT0_T1_,"ax",@progbits
	.align	128
        .global         _ZN2at6native29vectorized_elementwise_kernelILi4ENS0_13BinaryFunctorIdddZZZNS0_15binary_internal21div_trunc_kernel_cudaERNS_18TensorIteratorBaseEENKUlvE1_clEvENKUlvE_clEvEUlddE_EESt5arrayIPcLm3EEEEviT0_T1_
        .type           _ZN2at6native29vectorized_elementwise_kernelILi4ENS0_13BinaryFunctorIdddZZZNS0_15binary_internal21div_trunc_kernel_cudaERNS_18TensorIteratorBaseEENKUlvE1_clEvENKUlvE_clEvEUlddE_EESt5arrayIPcLm3EEEEviT0_T1_,@function
        .size           _ZN2at6native29vectorized_elementwise_kernelILi4ENS0_13BinaryFunctorIdddZZZNS0_15binary_internal21div_trunc_kernel_cudaERNS_18TensorIteratorBaseEENKUlvE1_clEvENKUlvE_clEvEUlddE_EESt5arrayIPcLm3EEEEviT0_T1_,(.L_x_22702 - _ZN2at6native29vectorized_elementwise_kernelILi4ENS0_13BinaryFunctorIdddZZZNS0_15binary_internal21div_trunc_kernel_cudaERNS_18TensorIteratorBaseEENKUlvE1_clEvENKUlvE_clEvEUlddE_EESt5arrayIPcLm3EEEEviT0_T1_)
        .other          _ZN2at6native29vectorized_elementwise_kernelILi4ENS0_13BinaryFunctorIdddZZZNS0_15binary_internal21div_trunc_kernel_cudaERNS_18TensorIteratorBaseEENKUlvE1_clEvENKUlvE_clEvEUlddE_EESt5arrayIPcLm3EEEEviT0_T1_,@"STO_CUDA_ENTRY STV_DEFAULT"
_ZN2at6native29vectorized_elementwise_kernelILi4ENS0_13BinaryFunctorIdddZZZNS0_15binary_internal21div_trunc_kernel_cudaERNS_18TensorIteratorBaseEENKUlvE1_clEvENKUlvE_clEvEUlddE_EESt5arrayIPcLm3EEEEviT0_T1_:
.text._ZN2at6native29vectorized_elementwise_kernelILi4ENS0_13BinaryFunctorIdddZZZNS0_15binary_internal21div_trunc_kernel_cudaERNS_18TensorIteratorBaseEENKUlvE1_clEvENKUlvE_clEvEUlddE_EESt5arrayIPcLm3EEEEviT0_T1_:
        /* <DEDUP_REMOVED lines=39> */
[----:B-----5:R-:W-:Y:S05]  /*0270*/  CALL.REL.NOINC `($__internal_5_$__cuda_sm20_div_rn_f64_full) ;  /* 0x0000002000c47944 */ /* 0x020fea0003c00000 */
[----:B------:R-:W-:Y:S01]  /*0280*/  IMAD.MOV.U32 R2, RZ, RZ, R6 ;  /* 0x000000ffff027224 */ /* 0x000fe200078e0006 */
[----:B------:R-:W-:-:S07]  /*0290*/  MOV R3, R5 ;  /* 0x0000000500037202 */ /* 0x000fce0000000f00 */
.L_x_7056:
[----:B------:R-:W-:Y:S05]  /*02a0*/  BSYNC B1 ;  /* 0x0000000000017941 */ /* 0x000fea0003800000 */
.L_x_7055:
        /* <DEDUP_REMOVED lines=20> */
[----:B-----5:R-:W-:Y:S05]  /*03f0*/  CALL.REL.NOINC `($__internal_5_$__cuda_sm20_div_rn_f64_full) ;  /* 0x0000002000647944 */ /* 0x020fea0003c00000 */
[----:B------:R-:W-:Y:S02]  /*0400*/  IMAD.MOV.U32 R44, RZ, RZ, R6 ;  /* 0x000000ffff2c7224 */ /* 0x000fe400078e0006 */
[----:B------:R-:W-:-:S07]  /*0410*/  IMAD.MOV.U32 R45, RZ, RZ, R5 ;  /* 0x000000ffff2d7224 */ /* 0x000fce00078e0005 */
.L_x_7058:
[----:B------:R-:W-:Y:S05]  /*0420*/  BSYNC B1 ;  /* 0x0000000000017941 */ /* 0x000fea0003800000 */
.L_x_7057:
        /* <DEDUP_REMOVED lines=20> */
[----:B------:R-:W-:Y:S05]  /*0570*/  CALL.REL.NOINC `($__internal_5_$__cuda_sm20_div_rn_f64_full) ;  /* 0x0000002000047944 */ /* 0x000fea0003c00000 */
[----:B------:R-:W-:Y:S02]  /*0580*/  IMAD.MOV.U32 R10, RZ, RZ, R6 ;  /* 0x000000ffff0a7224 */ /* 0x000fe400078e0006 */
[----:B------:R-:W-:-:S07]  /*0590*/  IMAD.MOV.U32 R11, RZ, RZ, R5 ;  /* 0x000000ffff0b7224 */ /* 0x000fce00078e0005 */
.L_x_7060:
[----:B------:R-:W-:Y:S05]  /*05a0*/  BSYNC B1 ;  /* 0x0000000000017941 */ /* 0x000fea0003800000 */
.L_x_7059:
        /* <DEDUP_REMOVED lines=20> */
[----:B------:R-:W-:Y:S05]  /*06f0*/  CALL.REL.NOINC `($__internal_5_$__cuda_sm20_div_rn_f64_full) ;  /* 0x0000001c00a47944 */ /* 0x000fea0003c00000 */
[----:B------:R-:W-:Y:S01]  /*0700*/  MOV R14, R6 ;  /* 0x00000006000e7202 */ /* 0x000fe20000000f00 */
[----:B------:R-:W-:-:S07]  /*0710*/  IMAD.MOV.U32 R15, RZ, RZ, R5 ;  /* 0x000000ffff0f7224 */ /* 0x000fce00078e0005 */
.L_x_7062:
[----:B------:R-:W-:Y:S05]  /*0720*/  BSYNC B1 ;  /* 0x0000000000017941 */ /* 0x000fea0003800000 */
.L_x_7061:
        /* <DEDUP_REMOVED lines=21> */
[----:B------:R-:W-:Y:S01]  /*0880*/  IMAD.MOV.U32 R16, RZ, RZ, R6 ;  /* 0x000000ffff107224 */ /* 0x000fe200078e0006 */
[----:B------:R-:W-:-:S07]  /*0890*/  MOV R17, R5 ;  /* 0x0000000500117202 */ /* 0x000fce0000000f00 */
.L_x_7064:
[----:B------:R-:W-:Y:S05]  /*08a0*/  BSYNC B1 ;  /* 0x0000000000017941 */ /* 0x000fea0003800000 */
.L_x_7063:
        /* <DEDUP_REMOVED lines=23> */
.L_x_7066:
[----:B------:R-:W-:Y:S05]  /*0a20*/  BSYNC B1 ;  /* 0x0000000000017941 */ /* 0x000fea0003800000 */
.L_x_7065:
        /* <DEDUP_REMOVED lines=23> */
.L_x_7068:
[----:B------:R-:W-:Y:S05]  /*0ba0*/  BSYNC B1 ;  /* 0x0000000000017941 */ /* 0x000fea0003800000 */
.L_x_7067:
        /* <DEDUP_REMOVED lines=21> */
[----:B------:R-:W-:-:S07]  /*0d00*/  MOV R4, R6 ;  /* 0x0000000600047202 */ /* 0x000fce0000000f00 */
.L_x_7070:
[----:B------:R-:W-:Y:S05]  /*0d10*/  BSYNC B1 ;  /* 0x0000000000017941 */ /* 0x000fea0003800000 */
.L_x_7069:
        /* <DEDUP_REMOVED lines=16> */
.L_x_7054:
        /* <DEDUP_REMOVED lines=107> */
[----:B------:R-:W-:Y:S05]  /*14d0*/  CALL.REL.NOINC `($__internal_5_$__cuda_sm20_div_rn_f64_full) ;  /* 0x00000010002c7944 */ /* 0x000fea0003c00000 */
[----:B------:R-:W-:-:S07]  /*14e0*/  IMAD.MOV.U32 R7, RZ, RZ, R5 ;  /* 0x000000ffff077224 */ /* 0x000fce00078e0005 */
.L_x_7074:
[----:B------:R-:W-:Y:S05]  /*14f0*/  BSYNC B2 ;  /* 0x0000000000027941 */ /* 0x000fea0003800000 */
.L_x_7073:
[----:B------:R1:W2:Y:S02]  /*1500*/  FRND.F64.TRUNC R30, R6 ;  /* 0x00000006001e7313 */ /* 0x0002a4000030d800 */
.L_x_7072:
[----:B------:R-:W-:Y:S05]  /*1510*/  BSYNC B1 ;  /* 0x0000000000017941 */ /* 0x000fea0003800000 */
.L_x_7071:
        /* <DEDUP_REMOVED lines=24> */
[----:B--2---:R-:W-:Y:S05]  /*16a0*/  CALL.REL.NOINC `($__internal_5_$__cuda_sm20_div_rn_f64_full) ;  /* 0x0000000c00b87944 */ /* 0x004fea0003c00000 */
[----:B------:R-:W-:-:S07]  /*16b0*/  IMAD.MOV.U32 R7, RZ, RZ, R5 ;  /* 0x000000ffff077224 */ /* 0x000fce00078e0005 */
.L_x_7078:
[----:B------:R-:W-:Y:S05]  /*16c0*/  BSYNC B2 ;  /* 0x0000000000027941 */ /* 0x000fea0003800000 */
.L_x_7077:
[----:B------:R0:W3:Y:S02]  /*16d0*/  FRND.F64.TRUNC R42, R6 ;  /* 0x00000006002a7313 */ /* 0x0000e4000030d800 */
.L_x_7076:
[----:B------:R-:W-:Y:S05]  /*16e0*/  BSYNC B1 ;  /* 0x0000000000017941 */ /* 0x000fea0003800000 */
.L_x_7075:
        /* <DEDUP_REMOVED lines=24> */
[----:B--23--:R-:W-:Y:S05]  /*1870*/  CALL.REL.NOINC `($__internal_5_$__cuda_sm20_div_rn_f64_full) ;  /* 0x0000000c00447944 */ /* 0x00cfea0003c00000 */
[----:B------:R-:W-:-:S07]  /*1880*/  MOV R7, R5 ;  /* 0x0000000500077202 */ /* 0x000fce0000000f00 */
.L_x_7082:
[----:B------:R-:W-:Y:S05]  /*1890*/  BSYNC B2 ;  /* 0x0000000000027941 */ /* 0x000fea0003800000 */
.L_x_7081:
[----:B------:R4:W0:Y:S02]  /*18a0*/  FRND.F64.TRUNC R2, R6 ;  /* 0x0000000600027313 */ /* 0x000824000030d800 */
.L_x_7080:
[----:B------:R-:W-:Y:S05]  /*18b0*/  BSYNC B1 ;  /* 0x0000000000017941 */ /* 0x000fea0003800000 */
.L_x_7079:
        /* <DEDUP_REMOVED lines=24> */
[----:B--23--:R-:W-:Y:S05]  /*1a40*/  CALL.REL.NOINC `($__internal_5_$__cuda_sm20_div_rn_f64_full) ;  /* 0x0000000800d07944 */ /* 0x00cfea0003c00000 */
[----:B------:R-:W-:-:S07]  /*1a50*/  IMAD.MOV.U32 R7, RZ, RZ, R5 ;  /* 0x000000ffff077224 */ /* 0x000fce00078e0005 */
.L_x_7086:
[----:B------:R-:W-:Y:S05]  /*1a60*/  BSYNC B2 ;  /* 0x0000000000027941 */ /* 0x000fea0003800000 */
.L_x_7085:
[----:B------:R0:W1:Y:S02]  /*1a70*/  FRND.F64.TRUNC R10, R6 ;  /* 0x00000006000a7313 */ /* 0x000064000030d800 */
.L_x_7084:
[----:B------:R-:W-:Y:S05]  /*1a80*/  BSYNC B1 ;  /* 0x0000000000017941 */ /* 0x000fea0003800000 */
.L_x_7083:
        /* <DEDUP_REMOVED lines=26> */
.L_x_7090:
[----:B------:R-:W-:Y:S05]  /*1c30*/  BSYNC B2 ;  /* 0x0000000000027941 */ /* 0x000fea0003800000 */
.L_x_7089:
[----:B------:R0:W1:Y:S02]  /*1c40*/  FRND.F64.TRUNC R14, R6 ;  /* 0x00000006000e7313 */ /* 0x000064000030d800 */
.L_x_7088:
[----:B------:R-:W-:Y:S05]  /*1c50*/  BSYNC B1 ;  /* 0x0000000000017941 */ /* 0x000fea0003800000 */
.L_x_7087:
        /* <DEDUP_REMOVED lines=26> */
.L_x_7094:
[----:B------:R-:W-:Y:S05]  /*1e00*/  BSYNC B2 ;  /* 0x0000000000027941 */ /* 0x000fea0003800000 */
.L_x_7093:
[----:B------:R0:W1:Y:S02]  /*1e10*/  FRND.F64.TRUNC R16, R6 ;  /* 0x0000000600107313 */ /* 0x000064000030d800 */
.L_x_7092:
[----:B------:R-:W-:Y:S05]  /*1e20*/  BSYNC B1 ;  /* 0x0000000000017941 */ /* 0x000fea0003800000 */
.L_x_7091:
        /* <DEDUP_REMOVED lines=26> */
.L_x_7098:
[----:B------:R-:W-:Y:S05]  /*1fd0*/  BSYNC B2 ;  /* 0x0000000000027941 */ /* 0x000fea0003800000 */
.L_x_7097:
[----:B------:R0:W1:Y:S02]  /*1fe0*/  FRND.F64.TRUNC R18, R6 ;  /* 0x0000000600127313 */ /* 0x000064000030d800 */
.L_x_7096:
[----:B------:R-:W-:Y:S05]  /*1ff0*/  BSYNC B1 ;  /* 0x0000000000017941 */ /* 0x000fea0003800000 */
.L_x_7095:
        /* <DEDUP_REMOVED lines=26> */
.L_x_7102:
[----:B------:R-:W-:Y:S05]  /*21a0*/  BSYNC B2 ;  /* 0x0000000000027941 */ /* 0x000fea0003800000 */
.L_x_7101:
[----:B------:R-:W0:Y:S02]  /*21b0*/  FRND.F64.TRUNC R6, R6 ;  /* 0x0000000600067313 */ /* 0x000e24000030d800 */
.L_x_7100:
[----:B------:R-:W-:Y:S05]  /*21c0*/  BSYNC B1 ;  /* 0x0000000000017941 */ /* 0x000fea0003800000 */
.L_x_7099:
        /* <DEDUP_REMOVED lines=22> */
.L_x_7105:
[----:B------:R-:W-:-:S13]  /*2330*/  ISETP.GE.AND P0, PT, R33, R32, PT ;  /* 0x000000202100720c */ /* 0x000fda0003f06270 */
[----:B------:R-:W-:Y:S05]  /*2340*/  @P0 BRA `(.L_x_7107) ;  /* 0x0000000000300947 */ /* 0x000fea0003800000 */
[----:B0-2---:R-:W0:Y:S01]  /*2350*/  LDC.64 R2, c[0x0][0x218] ;  /* 0x00008600ff027b82 */ /* 0x005e220000000a00 */
[----:B-1----:R-:W-:Y:S02]  /*2360*/  IMAD.IADD R5, R0, 0x1, R33 ;  /* 0x0000000100057824 */ /* 0x002fe400078e0221 */
[----:B------:R-:W-:Y:S02]  /*2370*/  VIADD R33, R33, 0x80 ;  /* 0x0000008021217836 */ /* 0x000fe40000000000 */
[----:B0-----:R-:W-:-:S05]  /*2380*/  IMAD.WIDE.U32 R2, R5, 0x8, R2 ;  /* 0x0000000805027825 */ /* 0x001fca00078e0002 */
[----:B------:R2:W-:Y:S02]  /*2390*/  STG.E.64 desc[UR4][R2.64], R10 ;  /* 0x0000000a02007986 */ /* 0x0005e4000c101b04 */
.L_x_7106:
[----:B------:R-:W-:-:S13]  /*23a0*/  ISETP.GE.AND P0, PT, R33, R32, PT ;  /* 0x000000202100720c */ /* 0x000fda0003f06270 */
[----:B------:R-:W-:Y:S05]  /*23b0*/  @P0 BRA `(.L_x_7108) ;  /* 0x0000000000340947 */ /* 0x000fea0003800000 */
[----:B0-2---:R-:W0:Y:S01]  /*23c0*/  LDC.64 R2, c[0x0][0x218] ;  /* 0x00008600ff027b82 */ /* 0x005e220000000a00 */
[----:B-1----:R-:W-:Y:S01]  /*23d0*/  IADD3 R5, R0, R33, RZ ;  /* 0x0000002100057210 */ /* 0x002fe20007ffe0ff */
[----:B------:R-:W-:-:S04]  /*23e0*/  VIADD R33, R33, 0x80 ;  /* 0x0000008021217836 */ /* 0x000fc80000000000 */
[----:B0-----:R-:W-:-:S05]  /*23f0*/  IMAD.WIDE.U32 R2, R5, 0x8, R2 ;  /* 0x0000000805027825 */ /* 0x001fca00078e0002 */
[----:B------:R0:W-:Y:S02]  /*2400*/  STG.E.64 desc[UR4][R2.64], R14 ;  /* 0x0000000e02007986 */ /* 0x0001e4000c101b04 */
.L_x_7107:
        /* <DEDUP_REMOVED lines=8> */
.L_x_7108:
[----:B------:R-:W-:Y:S05]  /*2490*/  BSYNC B1 ;  /* 0x0000000000017941 */ /* 0x000fea0003800000 */
.L_x_7104:
[----:B------:R-:W-:-:S13]  /*24a0*/  ISETP.GE.AND P0, PT, R33, R32, PT ;  /* 0x000000202100720c */ /* 0x000fda0003f06270 */
[----:B0-2---:R-:W0:Y:S01]  /*24b0*/  @!P0 LDC.64 R2, c[0x0][0x218] ;  /* 0x00008600ff028b82 */ /* 0x005e220000000a00 */
[----:B-1----:R-:W-:Y:S02]  /*24c0*/  @!P0 IMAD.IADD R5, R0, 0x1, R33 ;  /* 0x0000000100058824 */ /* 0x002fe400078e0221 */
[----:B------:R-:W-:Y:S02]  /*24d0*/  @!P0 VIADD R33, R33, 0x80 ;  /* 0x0000008021218836 */ /* 0x000fe40000000000 */
[----:B0-----:R-:W-:-:S05]  /*24e0*/  @!P0 IMAD.WIDE.U32 R2, R5, 0x8, R2 ;  /* 0x0000000805028825 */ /* 0x001fca00078e0002 */
[----:B------:R0:W-:Y:S02]  /*24f0*/  @!P0 STG.E.64 desc[UR4][R2.64], R18 ;  /* 0x0000001202008986 */ /* 0x0001e4000c101b04 */
.L_x_7109:
[----:B------:R-:W-:Y:S05]  /*2500*/  BSYNC B0 ;  /* 0x0000000000007941 */ /* 0x000fea0003800000 */
.L_x_7103:
        /* <DEDUP_REMOVED lines=8> */
        .weak           $__internal_5_$__cuda_sm20_div_rn_f64_full
        .type           $__internal_5_$__cuda_sm20_div_rn_f64_full,@function
        .size           $__internal_5_$__cuda_sm20_div_rn_f64_full,(.L_x_22702 - $__internal_5_$__cuda_sm20_div_rn_f64_full)
$__internal_5_$__cuda_sm20_div_rn_f64_full:
        /* <DEDUP_REMOVED lines=72> */
.L_x_7111:
        /* <DEDUP_REMOVED lines=17> */
.L_x_7114:
[----:B------:R-:W-:Y:S02]  /*2b20*/  LOP3.LUT R5, R41, 0x80000, RZ, 0xfc, !PT ;  /* 0x0008000029057812 */ /* 0x000fe400078efcff */
[----:B------:R-:W-:-:S03]  /*2b30*/  MOV R52, R40 ;  /* 0x0000002800347202 */ /* 0x000fc60000000f00 */
[----:B------:R-:W-:Y:S01]  /*2b40*/  IMAD.MOV.U32 R53, RZ, RZ, R5 ;  /* 0x000000ffff357224 */ /* 0x000fe200078e0005 */
[----:B------:R-:W-:Y:S06]  /*2b50*/  BRA `(.L_x_7112) ;  /* 0x00000000000c7947 */ /* 0x000fec0003800000 */
.L_x_7113:
[----:B------:R-:W-:Y:S01]  /*2b60*/  LOP3.LUT R5, R47, 0x80000, RZ, 0xfc, !PT ;  /* 0x000800002f057812 */ /* 0x000fe200078efcff */
[----:B------:R-:W-:-:S03]  /*2b70*/  IMAD.MOV.U32 R52, RZ, RZ, R46 ;  /* 0x000000ffff347224 */ /* 0x000fc600078e002e */
[----:B------:R-:W-:-:S07]  /*2b80*/  MOV R53, R5 ;  /* 0x0000000500357202 */ /* 0x000fce0000000f00 */
.L_x_7112:
[----:B------:R-:W-:Y:S05]  /*2b90*/  BSYNC B0 ;  /* 0x0000000000007941 */ /* 0x000fea0003800000 */
.L_x_7110:
[----:B------:R-:W-:Y:S01]  /*2ba0*/  MOV R8, R4 ;  /* 0x0000000400087202 */ /* 0x000fe20000000f00 */
[----:B------:R-:W-:Y:S02]  /*2bb0*/  IMAD.MOV.U32 R9, RZ, RZ, 0x0 ;  /* 0x00000000ff097424 */ /* 0x000fe400078e00ff */
[----:B------:R-:W-:Y:S02]  /*2bc0*/  IMAD.MOV.U32 R6, RZ, RZ, R52 ;  /* 0x000000ffff067224 */ /* 0x000fe400078e0034 */
[----:B------:R-:W-:Y:S01]  /*2bd0*/  IMAD.MOV.U32 R5, RZ, RZ, R53 ;  /* 0x000000ffff057224 */ /* 0x000fe200078e0035 */
[----:B------:R-:W-:Y:S06]  /*2be0*/  RET.REL.NODEC R8 `(_ZN2at6native29vectorized_elementwise_kernelILi4ENS0_13BinaryFunctorIdddZZZNS0_15binary_internal21div_trunc_kernel_cudaERNS_18TensorIteratorBaseEENKUlvE1_clEvENKUlvE_clEvEUlddE_EESt5arrayIPcLm3EEEEviT0_T1_) ;  /* 0xffffffd408047950 */ /* 0x000fec0003c3ffff */
.L_x_7115:
        /* <DEDUP_REMOVED lines=9> */
.L_x_22702:


//--------------------- .text._ZN2at6native29vectorized_elementwise_kernelILi8ENS0_13BinaryFunctorIdddZZZNS0_15binary_internal21div_trunc_kernel_cudaERNS_18TensorIteratorBaseEENKUlvE1_clEvENKUlvE_clEvEUlddE_EESt5arrayIPcLm3EEEEviT0_T1_ --------------------------
	.section	.text._ZN2at6native29vectorized_elementwise_kernelILi8ENS0_13BinaryFunctorIdddZZZNS0_15binary_internal21div_trunc_kernel_cudaERNS_18TensorIteratorBaseEENKUlvE1_clEvENKUlvE_clEvEUlddE_EESt5arrayIPcLm3EEEEviT0_T1_,"ax",@progbits
	.align	128
        .global         _ZN2at6native29vectorized_elementwise_kernelILi8ENS0_13BinaryFunctorIdddZZZNS0_15binary_internal21div_trunc_kernel_cudaERNS_18TensorIteratorBaseEENKUlvE1_clEvENKUlvE_clEvEUlddE_EESt5arrayIPcLm3EEEEviT0_T1_
        .type           _ZN2at6native29vectorized_elementwise_kernelILi8ENS0_13BinaryFunctorIdddZZZNS0_15binary_internal21div_trunc_kernel_cudaERNS_18TensorIteratorBaseEENKUlvE1_clEvENKUlvE_clEvEUlddE_EESt5arrayIPcLm3EEEEviT0_T1_,@function
        .size           _ZN2at6native29vectorized_elementwise_kernelILi8ENS0_13BinaryFunctorIdddZZZNS0_15binary_internal21div_trunc_kernel_cudaERNS_18TensorIteratorBaseEENKUlvE1_clEvENKUlvE_clEvEUlddE_EESt5arrayIPcLm3EEEEviT0_T1_,(.L_x_22703 - _ZN2at6native29vectorized_elementwise_kernelILi8ENS0_13BinaryFunctorIdddZZZNS0_15binary_internal21div_trunc_kernel_cudaERNS_18TensorIteratorBaseEENKUlvE1_clEvENKUlvE_clEvEUlddE_EESt5arrayIPcLm3EEEEviT0_T1_)
        .other          _ZN2at6native29vectorized_elementwise_kernelILi8ENS0_13BinaryFunctorIdddZZZNS0_15binary_internal21div_trunc_kernel_cudaERNS_18TensorIteratorBaseEENKUlvE1_clEvENKUlvE_clEvEUlddE_EESt5arrayIPcLm3EEEEviT0_T1_,@"STO_CUDA_ENTRY STV_DEFAULT"
_ZN2at6native29vectorized_elementwise_kernelILi8ENS0_13BinaryFunctorIdddZZZNS0_15binary_internal21div_trunc_kernel_cudaERNS_18TensorIteratorBaseEENKUlvE1_clEvENKUlvE_clEvEUlddE_EESt5arrayIPcLm3EEEEviT0_T1_:
.text._ZN2at6native29vectorized_elementwise_kernelILi8ENS0_13BinaryFunctorIdddZZZNS0_15binary_internal21div_trunc_kernel_cudaERNS_18TensorIteratorBaseEENKUlvE1_clEvENKUlvE_clEvEUlddE_EESt5arrayIPcLm3EEEEviT0_T1_:
        /* <DEDUP_REMOVED lines=39> */
[----:B-----5:R-:W-:Y:S05]  /*0270*/  CALL.REL.NOINC `($__internal_6_$__cuda_sm20_div_rn_f64_full) ;  /* 0x0000002000c47944 */ /* 0x020fea0003c00000 */
[----:B------:R-:W-:Y:S01]  /*0280*/  IMAD.MOV.U32 R2, RZ, RZ, R6 ;  /* 0x000000ffff027224 */ /* 0x000fe200078e0006 */
[----:B------:R-:W-:-:S07]  /*0290*/  MOV R3, R5 ;  /* 0x0000000500037202 */ /* 0x000fce0000000f00 */
.L_x_7118:
[----:B------:R-:W-:Y:S05]  /*02a0*/  BSYNC B1 ;  /* 0x0000000000017941 */ /* 0x000fea0003800000 */
.L_x_7117:
        /* <DEDUP_REMOVED lines=20> */
[----:B-----5:R-:W-:Y:S05]  /*03f0*/  CALL.REL.NOINC `($__internal_6_$__cuda_sm20_div_rn_f64_full) ;  /* 0x0000002000647944 */ /* 0x020fea0003c00000 */
[----:B------:R-:W-:Y:S02]  /*0400*/  IMAD.MOV.U32 R44, RZ, RZ, R6 ;  /* 0x000000ffff2c7224 */ /* 0x000fe400078e0006 */
[----:B------:R-:W-:-:S07]  /*0410*/  IMAD.MOV.U32 R45, RZ, RZ, R5 ;  /* 0x000000ffff2d7224 */ /* 0x000fce00078e0005 */
.L_x_7120:
[----:B------:R-:W-:Y:S05]  /*0420*/  BSYNC B1 ;  /* 0x0000000000017941 */ /* 0x000fea0003800000 */
.L_x_7119:
        /* <DEDUP_REMOVED lines=20> */
[----:B------:R-:W-:Y:S05]  /*0570*/  CALL.REL.NOINC `($__internal_6_$__cuda_sm20_div_rn_f64_full) ;  /* 0x0000002000047944 */ /* 0x000fea0003c00000 */
[----:B------:R-:W-:Y:S02]  /*0580*/  IMAD.MOV.U32 R10, RZ, RZ, R6 ;  /* 0x000000ffff0a7224 */ /* 0x000fe400078e0006 */
[----:B------:R-:W-:-:S07]  /*0590*/  IMAD.MOV.U32 R11, RZ, RZ, R5 ;  /* 0x000000ffff0b7224 */ /* 0x000fce00078e0005 */
.L_x_7122:
[----:B------:R-:W-:Y:S05]  /*05a0*/  BSYNC B1 ;  /* 0x0000000000017941 */ /* 0x000fea0003800000 */
.L_x_7121:
        /* <DEDUP_REMOVED lines=20> */
[----:B------:R-:W-:Y:S05]  /*06f0*/  CALL.REL.NOINC `($__internal_6_$__cuda_sm20_div_rn_f64_full) ;  /* 0x0000001c00a47944 */ /* 0x000fea0003c00000 */
[----:B------:R-:W-:Y:S01]  /*0700*/  MOV R14, R6 ;  /* 0x00000006000e7202 */ /* 0x000fe20000000f00 */
[----:B------:R-:W-:-:S07]  /*0710*/  IMAD.MOV.U32 R15, RZ, RZ, R5 ;  /* 0x000000ffff0f7224 */ /* 0x000fce00078e0005 */
.L_x_7124:
[----:B------:R-:W-:Y:S05]  /*0720*/  BSYNC B1 ;  /* 0x0000000000017941 */ /* 0x000fea0003800000 */
.L_x_7123:
        /* <DEDUP_REMOVED lines=21> */
[----:B------:R-:W-:Y:S01]  /*0880*/  IMAD.MOV.U32 R16, RZ, RZ, R6 ;  /* 0x000000ffff107224 */ /* 0x000fe200078e0006 */
[----:B------:R-:W-:-:S07]  /*0890*/  MOV R17, R5 ;  /* 0x0000000500117202 */ /* 0x000fce0000000f00 */
.L_x_7126:
[----:B------:R-:W-:Y:S05]  /*08a0*/  BSYNC B1 ;  /* 0x0000000000017941 */ /* 0x000fea0003800000 */
.L_x_7125:
        /* <DEDUP_REMOVED lines=23> */
.L_x_7128:
[----:B------:R-:W-:Y:S05]  /*0a20*/  BSYNC B1 ;  /* 0x0000000000017941 */ /* 0x000fea0003800000 */
.L_x_7127:
        /* <DEDUP_REMOVED lines=23> */
.L_x_7130:
[----:B------:R-:W-:Y:S05]  /*0ba0*/  BSYNC B1 ;  /* 0x0000000000017941 */ /* 0x000fea0003800000 */
.L_x_7129:
        /* <DEDUP_REMOVED lines=21> */
[----:B------:R-:W-:-:S07]  /*0d00*/  MOV R4, R6 ;  /* 0x0000000600047202 */ /* 0x000fce0000000f00 */
.L_x_7132:
[----:B------:R-:W-:Y:S05]  /*0d10*/  BSYNC B1 ;  /* 0x0000000000017941 */ /* 0x000fea0003800000 */
.L_x_7131:
        /* <DEDUP_REMOVED lines=16> */
.L_x_7116:
        /* <DEDUP_REMOVED lines=107> */
[----:B------:R-:W-:Y:S05]  /*14d0*/  CALL.REL.NOINC `($__internal_6_$__cuda_sm20_div_rn_f64_full) ;  /* 0x00000010002c7944 */ /* 0x000fea0003c00000 */
[----:B------:R-:W-:-:S07]  /*14e0*/  IMAD.MOV.U32 R7, RZ, RZ, R5 ;  /* 0x000000ffff077224 */ /* 0x000fce00078e0005 */
.L_x_7136:
[----:B------:R-:W-:Y:S05]  /*14f0*/  BSYNC B2 ;  /* 0x0000000000027941 */ /* 0x000fea0003800000 */
.L_x_7135:
[----:B------:R1:W2:Y:S02]  /*1500*/  FRND.F64.TRUNC R30, R6 ;  /* 0x00000006001e7313 */ /* 0x0002a4000030d800 */
.L_x_7134:
[----:B------:R-:W-:Y:S05]  /*1510*/  BSYNC B1 ;  /* 0x0000000000017941 */ /* 0x000fea0003800000 */
.L_x_7133:
        /* <DEDUP_REMOVED lines=24> */
[----:B--2---:R-:W-:Y:S05]  /*16a0*/  CALL.REL.NOINC `($__internal_6_$__cuda_sm20_div_rn_f64_full) ;  /* 0x0000000c00b87944 */ /* 0x004fea0003c00000 */
[----:B------:R-:W-:-:S07]  /*16b0*/  IMAD.MOV.U32 R7, RZ, RZ, R5 ;  /* 0x000000ffff077224 */ /* 0x000fce00078e0005 */
.L_x_7140:
[----:B------:R-:W-:Y:S05]  /*16c0*/  BSYNC B2 ;  /* 0x0000000000027941 */ /* 0x000fea0003800000 */
.L_x_7139:
[----:B------:R0:W3:Y:S02]  /*16d0*/  FRND.F64.TRUNC R42, R6 ;  /* 0x00000006002a7313 */ /* 0x0000e4000030d800 */
.L_x_7138:
[----:B------:R-:W-:Y:S05]  /*16e0*/  BSYNC B1 ;  /* 0x0000000000017941 */ /* 0x000fea0003800000 */
.L_x_7137:
        /* <DEDUP_REMOVED lines=24> */
[----:B--23--:R-:W-:Y:S05]  /*1870*/  CALL.REL.NOINC `($__internal_6_$__cuda_sm20_div_rn_f64_full) ;  /* 0x0000000c00447944 */ /* 0x00cfea0003c00000 */
[----:B------:R-:W-:-:S07]  /*1880*/  MOV R7, R5 ;  /* 0x0000000500077202 */ /* 0x000fce0000000f00 */
.L_x_7144:
[----:B------:R-:W-:Y:S05]  /*1890*/  BSYNC B2 ;  /* 0x0000000000027941 */ /* 0x000fea0003800000 */
.L_x_7143:
[----:B------:R4:W0:Y:S02]  /*18a0*/  FRND.F64.TRUNC R2, R6 ;  /* 0x0000000600027313 */ /* 0x000824000030d800 */
.L_x_7142:
[----:B------:R-:W-:Y:S05]  /*18b0*/  BSYNC B1 ;  /* 0x0000000000017941 */ /* 0x000fea0003800000 */
.L_x_7141:
        /* <DEDUP_REMOVED lines=24> */
[----:B--23--:R-:W-:Y:S05]  /*1a40*/  CALL.REL.NOINC `($__internal_6_$__cuda_sm20_div_rn_f64_full) ;  /* 0x0000000800d07944 */ /* 0x00cfea0003c00000 */
[----:B------:R-:W-:-:S07]  /*1a50*/  IMAD.MOV.U32 R7, RZ, RZ, R5 ;  /* 0x000000ffff077224 */ /* 0x000fce00078e0005 */
.L_x_7148:
[----:B------:R-:W-:Y:S05]  /*1a60*/  BSYNC B2 ;  /* 0x0000000000027941 */ /* 0x000fea0003800000 */
.L_x_7147:
[----:B------:R0:W1:Y:S02]  /*1a70*/  FRND.F64.TRUNC R10, R6 ;  /* 0x00000006000a7313 */ /* 0x000064000030d800 */
.L_x_7146:
[----:B------:R-:W-:Y:S05]  /*1a80*/  BSYNC B1 ;  /* 0x0000000000017941 */ /* 0x000fea0003800000 */
.L_x_7145:
        /* <DEDUP_REMOVED lines=26> */
.L_x_7152:
[----:B------:R-:W-:Y:S05]  /*1c30*/  BSYNC B2 ;  /* 0x0000000000027941 */ /* 0x000fea0003800000 */
.L_x_7151:
[----:B------:R0:W1:Y:S02]  /*1c40*/  FRND.F64.TRUNC R14, R6 ;  /* 0x00000006000e7313 */ /* 0x000064000030d800 */
.L_x_7150:
[----:B------:R-:W-:Y:S05]  /*1c50*/  BSYNC B1 ;  /* 0x0000000000017941 */ /* 0x000fea0003800000 */
.L_x_7149:
        /* <DEDUP_REMOVED lines=26> */
.L_x_7156:
[----:B------:R-:W-:Y:S05]  /*1e00*/  BSYNC B2 ;  /* 0x0000000000027941 */ /* 0x000fea0003800000 */
.L_x_7155:
[----:B------:R0:W1:Y:S02]  /*1e10*/  FRND.F64.TRUNC R16, R6 ;  /* 0x0000000600107313 */ /* 0x000064000030d800 */
.L_x_7154:
[----:B------:R-:W-:Y:S05]  /*1e20*/  BSYNC B1 ;  /* 0x0000000000017941 */ /* 0x000fea0003800000 */
.L_x_7153:
        /* <DEDUP_REMOVED lines=26> */
.L_x_7160:
[----:B------:R-:W-:Y:S05]  /*1fd0*/  BSYNC B2 ;  /* 0x0000000000027941 */ /* 0x000fea0003800000 */
.L_x_7159:
[----:B------:R0:W1:Y:S02]  /*1fe0*/  FRND.F64.TRUNC R18, R6 ;  /* 0x0000000600127313 */ /* 0x000064000030d800 */
.L_x_7158:
[----:B------:R-:W-:Y:S05]  /*1ff0*/  BSYNC B1 ;  /* 0x0000000000017941 */ /* 0x000fea0003800000 */
.L_x_7157:
        /* <DEDUP_REMOVED lines=26> */
.L_x_7164:
[----:B------:R-:W-:Y:S05]  /*21a0*/  BSYNC B2 ;  /* 0x0000000000027941 */ /* 0x000fea0003800000 */
.L_x_7163:
[----:B------:R-:W0:Y:S02]  /*21b0*/  FRND.F64.TRUNC R6, R6 ;  /* 0x0000000600067313 */ /* 0x000e24000030d800 */
.L_x_7162:
[----:B------:R-:W-:Y:S05]  /*21c0*/  BSYNC B1 ;  /* 0x0000000000017941 */ /* 0x000fea0003800000 */
.L_x_7161:
        /* <DEDUP_REMOVED lines=22> */
.L_x_7167:
[----:B------:R-:W-:-:S13]  /*2330*/  ISETP.GE.AND P0, PT, R33, R32, PT ;  /* 0x000000202100720c */ /* 0x000fda0003f06270 */
[----:B------:R-:W-:Y:S05]  /*2340*/  @P0 BRA `(.L_x_7169) ;  /* 0x0000000000300947 */ /* 0x000fea0003800000 */
[----:B0-2---:R-:W0:Y:S01]  /*2350*/  LDC.64 R2, c[0x0][0x218] ;  /* 0x00008600ff027b82 */ /* 0x005e220000000a00 */
[----:B-1----:R-:W-:Y:S02]  /*2360*/  IMAD.IADD R5, R0, 0x1, R33 ;  /* 0x0000000100057824 */ /* 0x002fe400078e0221 */
[----:B------:R-:W-:Y:S02]  /*2370*/  VIADD R33, R33, 0x80 ;  /* 0x0000008021217836 */ /* 0x000fe40000000000 */
[----:B0-----:R-:W-:-:S05]  /*2380*/  IMAD.WIDE.U32 R2, R5, 0x8, R2 ;  /* 0x0000000805027825 */ /* 0x001fca00078e0002 */
[----:B------:R2:W-:Y:S02]  /*2390*/  STG.E.64 desc[UR4][R2.64], R10 ;  /* 0x0000000a02007986 */ /* 0x0005e4000c101b04 */
.L_x_7168:
[----:B------:R-:W-:-:S13]  /*23a0*/  ISETP.GE.AND P0, PT, R33, R32, PT ;  /* 0x000000202100720c */ /* 0x000fda0003f06270 */
[----:B------:R-:W-:Y:S05]  /*23b0*/  @P0 BRA `(.L_x_7170) ;  /* 0x0000000000340947 */ /* 0x000fea0003800000 */
[----:B0-2---:R-:W0:Y:S01]  /*23c0*/  LDC.64 R2, c[0x0][0x218] ;  /* 0x00008600ff027b82 */ /* 0x005e220000000a00 */
[----:B-1----:R-:W-:Y:S01]  /*23d0*/  IADD3 R5, R0, R33, RZ ;  /* 0x0000002100057210 */ /* 0x002fe20007ffe0ff */
[----:B------:R-:W-:-:S04]  /*23e0*/  VIADD R33, R33, 0x80 ;  /* 0x0000008021217836 */ /* 0x000fc80000000000 */
[----:B0-----:R-:W-:-:S05]  /*23f0*/  IMAD.WIDE.U32 R2, R5, 0x8, R2 ;  /* 0x0000000805027825 */ /* 0x001fca00078e0002 */
[----:B------:R0:W-:Y:S02]  /*2400*/  STG.E.64 desc[UR4][R2.64], R14 ;  /* 0x0000000e02007986 */ /* 0x0001e4000c101b04 */
.L_x_7169:
        /* <DEDUP_REMOVED lines=8> */
.L_x_7170:
[----:B------:R-:W-:Y:S05]  /*2490*/  BSYNC B1 ;  /* 0x0000000000017941 */ /* 0x000fea0003800000 */
.L_x_7166:
[----:B------:R-:W-:-:S13]  /*24a0*/  ISETP.GE.AND P0, PT, R33, R32, PT ;  /* 0x000000202100720c */ /* 0x000fda0003f06270 */
[----:B0-2---:R-:W0:Y:S01]  /*24b0*/  @!P0 LDC.64 R2, c[0x0][0x218] ;  /* 0x00008600ff028b82 */ /* 0x005e220000000a00 */
[----:B-1----:R-:W-:Y:S02]  /*24c0*/  @!P0 IMAD.IADD R5, R0, 0x1, R33 ;  /* 0x0000000100058824 */ /* 0x002fe400078e0221 */
[----:B------:R-:W-:Y:S02]  /*24d0*/  @!P0 VIADD R33, R33, 0x80 ;  /* 0x0000008021218836 */ /* 0x000fe40000000000 */
[----:B0-----:R-:W-:-:S05]  /*24e0*/  @!P0 IMAD.WIDE.U32 R2, R5, 0x8, R2 ;  /* 0x0000000805028825 */ /* 0x001fca00078e0002 */
[----:B------:R0:W-:Y:S02]  /*24f0*/  @!P0 STG.E.64 desc[UR4][R2.64], R18 ;  /* 0x0000001202008986 */ /* 0x0001e4000c101b04 */
.L_x_7171:
[----:B------:R-:W-:Y:S05]  /*2500*/  BSYNC B0 ;  /* 0x0000000000007941 */ /* 0x000fea0003800000 */
.L_x_7165:
        /* <DEDUP_REMOVED lines=8> */
        .weak           $__internal_6_$__cuda_sm20_div_rn_f64_full
        .type           $__internal_6_$__cuda_sm20_div_rn_f64_full,@function
        .size           $__internal_6_$__cuda_sm20_div_rn_f64_full,(.L_x_22703 - $__internal_6_$__cuda_sm20_div_rn_f64_full)
$__internal_6_$__cuda_sm20_div_rn_f64_full:
        /* <DEDUP_REMOVED lines=72> */
.L_x_7173:
        /* <DEDUP_REMOVED lines=17> */
.L_x_7176:
[----:B------:R-:W-:Y:S02]  /*2b20*/  LOP3.LUT R5, R41, 0x80000, RZ, 0xfc, !PT ;  /* 0x0008000029057812 */ /* 0x000fe400078efcff */
[----:B------:R-:W-:-:S03]  /*2b30*/  MOV R52, R40 ;  /* 0x0000002800347202 */ /* 0x000fc60000000f00 */
[----:B------:R-:W-:Y:S01]  /*2b40*/  IMAD.MOV.U32 R53, RZ, RZ, R5 ;  /* 0x000000ffff357224 */ /* 0x000fe200078e0005 */
[----:B------:R-:W-:Y:S06]  /*2b50*/  BRA `(.L_x_7174) ;  /* 0x00000000000c7947 */ /* 0x000fec0003800000 */
.L_x_7175:
[----:B------:R-:W-:Y:S01]  /*2b60*/  LOP3.LUT R5, R47, 0x80000, RZ, 0xfc, !PT ;  /* 0x000800002f057812 */ /* 0x000fe200078efcff */
[----:B------:R-:W-:-:S03]  /*2b70*/  IMAD.MOV.U32 R52, RZ, RZ, R46 ;  /* 0x000000ffff347224 */ /* 0x000fc600078e002e */
[----:B------:R-:W-:-:S07]  /*2b80*/  MOV R53, R5 ;  /* 0x0000000500357202 */ /* 0x000fce0000000f00 */
.L_x_7174:
[----:B------:R-:W-:Y:S05]  /*2b90*/  BSYNC B0 ;  /* 0x0000000000007941 */ /* 0x000fea0003800000 */
.L_x_7172:
[----:B------:R-:W-:Y:S01]  /*2ba0*/  MOV R8, R4 ;  /* 0x0000000400087202 */ /* 0x000fe20000000f00 */
[----:B------:R-:W-:Y:S02]  /*2bb0*/  IMAD.MOV.U32 R9, RZ, RZ, 0x0 ;  /* 0x00000000ff097424 */ /* 0x000fe400078e00ff */
[----:B------:R-:W-:Y:S02]  /*2bc0*/  IMAD.MOV.U32 R6, RZ, RZ, R52 ;  /* 0x000000ffff067224 */ /* 0x000fe400078e0034 */
[----:B------:R-:W-:Y:S01]  /*2bd0*/  IMAD.MOV.U32 R5, RZ, RZ, R53 ;  /* 0x000000ffff057224 */ /* 0x000fe200078e0035 */
[----:B------:R-:W-:Y:S06]  /*2be0*/  RET.REL.NODEC R8 `(_ZN2at6native29vectorized_elementwise_kernelILi8ENS0_13BinaryFunctorIdddZZZNS0_15binary_internal21div_trunc_kernel_cudaERNS_18TensorIteratorBaseEENKUlvE1_clEvENKUlvE_clEvEUlddE_EESt5arrayIPcLm3EEEEviT0_T1_) ;  /* 0xffffffd408047950 */ /* 0x000fec0003c3ffff */
.L_x_7177:
        /* <DEDUP_REMOVED lines=9> */
.L_x_22703:


//--------------------- .text._ZN2at6native18elementwise_kernelILi128ELi4EZNS0_15gpu_kernel_implINS0_13BUnaryFunctorIdddZZZNS0_15binary_internal21div_trunc_kernel_cudaERNS_18TensorIteratorBaseEENKUlvE1_clEvENKUlvE_clEvEUlddE_EEEEvS6_RKT_EUliE_EEviT1_ --------------------------
	.section	.text._ZN2at6native18elementwise_kernelILi128ELi4EZNS0_15gpu_kernel_implINS0_13BUnaryFunctorIdddZZZNS0_15binary_internal21div_trunc_kernel_cudaERNS_18TensorIteratorBaseEENKUlvE1_clEvENKUlvE_clEvEUlddE_EEEEvS6_RKT_EUliE_EEviT1_,"ax",@progbits
	.align	128
        .global         _ZN2at6native18elementwise_kernelILi128ELi4EZNS0_15gpu_kernel_implINS0_13BUnaryFunctorIdddZZZNS0_15binary_internal21div_trunc_kernel_cudaERNS_18TensorIteratorBaseEENKUlvE1_clEvENKUlvE_clEvEUlddE_EEEEvS6_RKT_EUliE_EEviT1_
        .type           _ZN2at6native18elementwise_kernelILi128ELi4EZNS0_15gpu_kernel_implINS0_13BUnaryFunctorIdddZZZNS0_15binary_internal21div_trunc_kernel_cudaERNS_18TensorIteratorBaseEENKUlvE1_clEvENKUlvE_clEvEUlddE_EEEEvS6_RKT_EUliE_EEviT1_,@function
        .size           _ZN2at6native18elementwise_kernelILi128ELi4EZNS0_15gpu_kernel_implINS0_13BUnaryFunctorIdddZZZNS0_15binary_internal21div_trunc_kernel_cudaERNS_18TensorIteratorBaseEENKUlvE1_clEvENKUlvE_clEvEUlddE_EEEEvS6_RKT_EUliE_EEviT1_,(.L_x_22704 - _ZN2at6native18elementwise_kernelILi128ELi4EZNS0_15gpu_kernel_implINS0_13BUnaryFunctorIdddZZZNS0_15binary_internal21div_trunc_kernel_cudaERNS_18TensorIteratorBaseEENKUlvE1_clEvENKUlvE_clEvEUlddE_EEEEvS6_RKT_EUliE_EEviT1_)
        .other          _ZN2at6native18elementwise_kernelILi128ELi4EZNS0_15gpu_kernel_implINS0_13BUnaryFunctorIdddZZZNS0_15binary_internal21div_trunc_kernel_cudaERNS_18TensorIteratorBaseEENKUlvE1_clEvENKUlvE_clEvEUlddE_EEEEvS6_RKT_EUliE_EEviT1_,@"STO_CUDA_ENTRY STV_DEFAULT"
_ZN2at6native18elementwise_kernelILi128ELi4EZNS0_15gpu_kernel_implINS0_13BUnaryFunctorIdddZZZNS0_15binary_internal21div_trunc_kernel_cudaERNS_18TensorIteratorBaseEENKUlvE1_clEvENKUlvE_clEvEUlddE_EEEEvS6_RKT_EUliE_EEviT1_:
.text._ZN2at6native18elementwise_kernelILi128ELi4EZNS0_15gpu_kernel_implINS0_13BUnaryFunctorIdddZZZNS0_15binary_internal21div_trunc_kernel_cudaERNS_18TensorIteratorBaseEENKUlvE1_clEvENKUlvE_clEvEUlddE_EEEEvS6_RKT_EUliE_EEviT1_:
[----:B------:R-:W0:Y:S01]  /*0000*/  LDC R1, c[0x0][0x28] ;  /* 0x00000a00ff017b82 */ /* 0x000e220000000800 */
[----:B------:R-:W1:Y:S07]  /*0010*/  S2R R2, SR_CTAID.X ;  /* 0x0000000000027919 */ /* 0x000e6e0000002500 */
[----:B------:R-:W2:Y:S01]  /*0020*/  LDC R19, c[0x0][0x42c] ;  /* 0x00010b00ff137b82 */ /* 0x000ea20000000800 */
[----:B------:R-:W-:Y:S01]  /*0030*/  ULDC UR4, c[0x0][0x210] ;  /* 0x0000840000047ab9 */ /* 0x000fe20000000800 */
[----:B------:R-:W-:Y:S01]  /*0040*/  ULDC.64 UR36, c[0x0][0x208] ;  /* 0x0000820000247ab9 */ /* 0x000fe20000000a00 */
[----:B------:R-:W1:Y:S01]  /*0050*/  S2R R25, SR_TID.X ;  /* 0x0000000000197919 */ /* 0x000e620000002100 */
[----:B------:R-:W-:Y:S01]  /*0060*/  ULDC UR38, c[0x0][0x428] ;  /* 0x00010a0000267ab9 */ /* 0x000fe20000000800 */
[----:B------:R-:W-:Y:S01]  /*0070*/  BSSY B6, `(.L_x_7178) ;  /* 0x0000352000067945 */ /* 0x000fe20003800000 */
[----:B-1----:R-:W-:-:S05]  /*0080*/  IMAD R23, R2, 0x200, R25 ;  /* 0x0000020002177824 */ /* 0x002fca00078e0219 */
[----:B------:R-:W-:-:S13]  /*0090*/  ISETP.GE.AND P0, PT, R23, UR4, PT ;  /* 0x0000000417007c0c */ /* 0x000fda000bf06270 */
[----:B0-2---:R-:W-:Y:S05]  /*00a0*/  @P0 BRA `(.L_x_7179) ;  /* 0x0000003400380947 */ /* 0x005fea0003800000 */
[----:B------:R-:W0:Y:S01]  /*00b0*/  LDC R3, c[0x0][0x218] ;  /* 0x00008600ff037b82 */ /* 0x000e220000000800 */
[----:B------:R-:W-:Y:S02]  /*00c0*/  IMAD.MOV.U32 R0, RZ, RZ, RZ ;  /* 0x000000ffff007224 */ /* 0x000fe400078e00ff */
[----:B------:R-:W-:Y:S01]  /*00d0*/  IMAD.MOV.U32 R16, RZ, RZ, RZ ;  /* 0x000000ffff107224 */ /* 0x000fe200078e00ff */
        /* <DEDUP_REMOVED lines=301> */
.L_x_7180:
        /* <DEDUP_REMOVED lines=21> */
.L_x_7184:
[----:B------:R-:W2:Y:S02]  /*1500*/  LDG.E.U8 R4, desc[UR36][R4.64] ;  /* 0x0000002404047981 */ /* 0x000ea4000c1e1100 */
[----:B--2---:R0:W1:Y:S01]  /*1510*/  I2F.F64.U16 R6, R4 ;  /* 0x0000000400067312 */ /* 0x0040620000101800 */
[----:B------:R-:W-:Y:S05]  /*1520*/  BRA `(.L_x_7186) ;  /* 0x0000000c00707947 */ /* 0x000fea0003800000 */
.L_x_7183:
        /* <DEDUP_REMOVED lines=9> */
.L_x_7188:
[----:B------:R-:W2:Y:S02]  /*15c0*/  LDG.E R4, desc[UR36][R4.64] ;  /* 0x0000002404047981 */ /* 0x000ea4000c1e1900 */
[----:B--2---:R0:W1:Y:S01]  /*15d0*/  I2F.F64 R6, R4 ;  /* 0x0000000400067312 */ /* 0x0040620000201c00 */
[----:B------:R-:W-:Y:S05]  /*15e0*/  BRA `(.L_x_7186) ;  /* 0x0000000c00407947 */ /* 0x000fea0003800000 */
.L_x_7187:
[----:B------:R-:W2:Y:S02]  /*15f0*/  LDG.E.U16 R4, desc[UR36][R4.64] ;  /* 0x0000002404047981 */ /* 0x000ea4000c1e1500 */
[----:B--2---:R0:W1:Y:S01]  /*1600*/  I2F.F64.S16 R6, R4 ;  /* 0x0000000400067312 */ /* 0x0040620000101c00 */
[----:B------:R-:W-:Y:S05]  /*1610*/  BRA `(.L_x_7186) ;  /* 0x0000000c00347947 */ /* 0x000fea0003800000 */
.L_x_7182:
        /* <DEDUP_REMOVED lines=10> */
.L_x_7190:
[----:B------:R-:W2:Y:S02]  /*16c0*/  LDG.E.U16 R0, desc[UR36][R4.64] ;  /* 0x0000002404007981 */ /* 0x000ea4000c1e1500 */
[----:B--2---:R-:W-:-:S05]  /*16d0*/  HADD2.F32 R0, -RZ, R0.H0_H0 ;  /* 0x20000000ff007230 */ /* 0x004fca0000004100 */
[----:B------:R-:W-:-:S04]  /*16e0*/  FMUL.FTZ R0, R0, 1 ;  /* 0x3f80000000007820 */ /* 0x000fc80000410000 */
[----:B------:R0:W1:Y:S01]  /*16f0*/  F2F.F64.F32 R6, R0 ;  /* 0x0000000000067310 */ /* 0x0000620000201800 */
[----:B------:R-:W-:Y:S05]  /*1700*/  BRA `(.L_x_7186) ;  /* 0x0000000800f87947 */ /* 0x000fea0003800000 */
.L_x_7189:
        /* <DEDUP_REMOVED lines=10> */
.L_x_7192:
[----:B------:R-:W2:Y:S02]  /*17b0*/  LDG.E.U16 R4, desc[UR36][R4.64] ;  /* 0x0000002404047981 */ /* 0x000ea4000c1e1500 */
[----:B--2---:R-:W-:-:S05]  /*17c0*/  HADD2.F32 R0, -RZ, R4.H0_H0 ;  /* 0x20000004ff007230 */ /* 0x004fca0000004100 */
[----:B------:R-:W-:-:S04]  /*17d0*/  FMUL.FTZ R0, R0, 1 ;  /* 0x3f80000000007820 */ /* 0x000fc80000410000 */
[----:B------:R0:W1:Y:S01]  /*17e0*/  F2F.F64.F32 R6, R0 ;  /* 0x0000000000067310 */ /* 0x0000620000201800 */
[----:B------:R-:W-:Y:S05]  /*17f0*/  BRA `(.L_x_7186) ;  /* 0x0000000800bc7947 */ /* 0x000fea0003800000 */
.L_x_7191:
[----:B------:R0:W5:Y:S01]  /*1800*/  LDG.E.64 R6, desc[UR36][R4.64] ;  /* 0x0000002404067981 */ /* 0x000162000c1e1b00 */
[----:B------:R-:W-:Y:S05]  /*1810*/  BRA `(.L_x_7186) ;  /* 0x0000000800b47947 */ /* 0x000fea0003800000 */
.L_x_7181:
        /* <DEDUP_REMOVED lines=13> */
.L_x_7195:
[----:B------:R0:W5:Y:S01]  /*18f0*/  LDG.E.64 R6, desc[UR36][R4.64] ;  /* 0x0000002404067981 */ /* 0x000162000c1e1b00 */
[----:B------:R-:W-:Y:S05]  /*1900*/  BRA `(.L_x_7186) ;  /* 0x0000000800787947 */ /* 0x000fea0003800000 */
.L_x_7194:
        /* <DEDUP_REMOVED lines=28> */
.L_x_7197:
        /* <DEDUP_REMOVED lines=15> */
.L_x_7196:
[----:B------:R-:W2:Y:S02]  /*1bc0*/  LDG.E.U16 R0, desc[UR36][R4.64] ;  /* 0x0000002404007981 */ /* 0x000ea4000c1e1500 */
[----:B--2---:R-:W-:-:S04]  /*1bd0*/  IMAD.U32 R0, R0, 0x10000, RZ ;  /* 0x0001000000007824 */ /* 0x004fc800078e00ff */
[----:B------:R-:W-:-:S04]  /*1be0*/  FMUL.FTZ R0, R0, 1 ;  /* 0x3f80000000007820 */ /* 0x000fc80000410000 */
[----:B------:R0:W1:Y:S01]  /*1bf0*/  F2F.F64.F32 R6, R0 ;  /* 0x0000000000067310 */ /* 0x0000620000201800 */
[----:B------:R-:W-:Y:S05]  /*1c00*/  BRA `(.L_x_7186) ;  /* 0x0000000400b87947 */ /* 0x000fea0003800000 */
.L_x_7193:
        /* <DEDUP_REMOVED lines=11> */
.L_x_7200:
        /* <DEDUP_REMOVED lines=21> */
.L_x_7204:
[----:B------:R-:W-:Y:S05]  /*1e10*/  BSYNC B1 ;  /* 0x0000000000017941 */ /* 0x000fea0003800000 */
.L_x_7203:
[----:B------:R-:W-:Y:S01]  /*1e20*/  LEA R5, R0, 0x3b800000, 0x17 ;  /* 0x3b80000000057811 */ /* 0x000fe200078eb8ff */
[----:B------:R-:W-:-:S05]  /*1e30*/  IMAD.SHL.U32 R0, R3, 0x100000, RZ ;  /* 0x0010000003007824 */ /* 0x000fca00078e00ff */
[----:B------:R-:W-:-:S07]  /*1e40*/  LOP3.LUT R0, R5, R0, R6, 0xfe, !PT ;  /* 0x0000000005007212 */ /* 0x000fce00078efe06 */
.L_x_7202:
[----:B------:R-:W-:Y:S05]  /*1e50*/  BSYNC B0 ;  /* 0x0000000000007941 */ /* 0x000fea0003800000 */
.L_x_7201:
[----:B------:R-:W-:-:S04]  /*1e60*/  FMUL.FTZ R0, R0, 1 ;  /* 0x3f80000000007820 */ /* 0x000fc80000410000 */
[----:B------:R2:W3:Y:S01]  /*1e70*/  F2F.F64.F32 R6, R0 ;  /* 0x0000000000067310 */ /* 0x0004e20000201800 */
[----:B------:R-:W-:Y:S05]  /*1e80*/  BRA `(.L_x_7186) ;  /* 0x0000000400187947 */ /* 0x000fea0003800000 */
.L_x_7199:
        /* <DEDUP_REMOVED lines=21> */
.L_x_7208:
[----:B------:R-:W-:Y:S05]  /*1fe0*/  BSYNC B1 ;  /* 0x0000000000017941 */ /* 0x000fea0003800000 */
.L_x_7207:
[----:B------:R-:W-:Y:S01]  /*1ff0*/  LEA R5, R0, 0x37800000, 0x17 ;  /* 0x3780000000057811 */ /* 0x000fe200078eb8ff */
[----:B------:R-:W-:-:S05]  /*2000*/  IMAD.SHL.U32 R0, R3, 0x200000, RZ ;  /* 0x0020000003007824 */ /* 0x000fca00078e00ff */
[----:B------:R-:W-:-:S07]  /*2010*/  LOP3.LUT R0, R5, R0, R6, 0xfe, !PT ;  /* 0x0000000005007212 */ /* 0x000fce00078efe06 */
.L_x_7206:
[----:B------:R-:W-:Y:S05]  /*2020*/  BSYNC B0 ;  /* 0x0000000000007941 */ /* 0x000fea0003800000 */
.L_x_7205:
[----:B------:R-:W-:-:S04]  /*2030*/  FMUL.FTZ R0, R0, 1 ;  /* 0x3f80000000007820 */ /* 0x000fc80000410000 */
[----:B------:R4:W0:Y:S01]  /*2040*/  F2F.F64.F32 R6, R0 ;  /* 0x0000000000067310 */ /* 0x0008220000201800 */
[----:B------:R-:W-:Y:S05]  /*2050*/  BRA `(.L_x_7186) ;  /* 0x0000000000a47947 */ /* 0x000fea0003800000 */
.L_x_7198:
        /* <DEDUP_REMOVED lines=8> */
[----:B------:R-:W-:Y:S02]  /*20e0*/  MOV R0, 0x400000 ;  /* 0x0040000000007802 */ /* 0x000fe40000000f00 */
[----:B--2---:R-:W-:-:S13]  /*20f0*/  ISETP.NE.AND P0, PT, R4, RZ, PT ;  /* 0x000000ff0400720c */ /* 0x004fda0003f05270 */
[----:B------:R-:W-:Y:S05]  /*2100*/  @!P0 BRA `(.L_x_7212) ;  /* 0x00000000000c8947 */ /* 0x000fea0003800000 */
[----:B------:R-:W-:-:S13]  /*2110*/  ISETP.NE.AND P0, PT, R4, 0xff, PT ;  /* 0x000000ff0400780c */ /* 0x000fda0003f05270 */
[----:B------:R-:W-:Y:S02]  /*2120*/  @!P0 IMAD.MOV.U32 R0, RZ, RZ, 0x7f800001 ;  /* 0x7f800001ff008424 */ /* 0x000fe400078e00ff */
[----:B------:R-:W-:-:S07]  /*2130*/  @P0 IMAD.SHL.U32 R0, R4, 0x800000, RZ ;  /* 0x0080000004000824 */ /* 0x000fce00078e00ff */
.L_x_7212:
[----:B------:R-:W-:Y:S05]  /*2140*/  BSYNC B0 ;  /* 0x0000000000007941 */ /* 0x000fea0003800000 */
.L_x_7211:
[----:B------:R-:W-:-:S04]  /*2150*/  FMUL.FTZ R0, R0, 1 ;  /* 0x3f80000000007820 */ /* 0x000fc80000410000 */
[----:B------:R0:W1:Y:S01]  /*2160*/  F2F.F64.F32 R6, R0 ;  /* 0x0000000000067310 */ /* 0x0000620000201800 */
[----:B------:R-:W-:Y:S05]  /*2170*/  BRA `(.L_x_7186) ;  /* 0x00000000005c7947 */ /* 0x000fea0003800000 */
.L_x_7185:
        /* <DEDUP_REMOVED lines=16> */
.L_x_7213:
[----:B------:R-:W-:Y:S01]  /*2280*/  CS2R R6, SRZ ;  /* 0x0000000000067805 */ /* 0x000fe2000001ff00 */
[----:B------:R-:W-:Y:S06]  /*2290*/  BRA `(.L_x_7186) ;  /* 0x0000000000147947 */ /* 0x000fec0003800000 */
.L_x_7210:
[----:B------:R-:W2:Y:S02]  /*22a0*/  LDG.E.64 R6, desc[UR36][R4.64] ;  /* 0x0000002404067981 */ /* 0x000ea4000c1e1b00 */
[----:B--2---:R-:W0:Y:S01]  /*22b0*/  I2F.F64.U64 R6, R6 ;  /* 0x0000000600067312 */ /* 0x004e220000301800 */
[----:B------:R-:W-:Y:S05]  /*22c0*/  BRA `(.L_x_7186) ;  /* 0x0000000000087947 */ /* 0x000fea0003800000 */
.L_x_7209:
[----:B------:R-:W2:Y:S02]  /*22d0*/  LDG.E R4, desc[UR36][R4.64] ;  /* 0x0000002404047981 */ /* 0x000ea4000c1e1900 */
[----:B--2---:R0:W1:Y:S02]  /*22e0*/  I2F.F64.U32 R6, R4 ;  /* 0x0000000400067312 */ /* 0x0040640000201800 */
.L_x_7186:
[----:B------:R-:W2:Y:S01]  /*22f0*/  LDC.64 R10, c[0x0][0x428] ;  /* 0x00010a00ff0a7b82 */ /* 0x000ea20000000a00 */
[----:B------:R-:W-:Y:S01]  /*2300*/  ULDC UR4, c[0x0][0x42c] ;  /* 0x00010b0000047ab9 */ /* 0x000fe20000000800 */
[----:B0-----:R-:W-:Y:S01]  /*2310*/  IMAD.MOV.U32 R4, RZ, RZ, 0x1 ;  /* 0x00000001ff047424 */ /* 0x001fe200078e00ff */
[----:B------:R-:W2:Y:S01]  /*2320*/  MUFU.RCP64H R5, UR4 ;  /* 0x0000000400057d08 */ /* 0x000ea20008001800 */
[----:B-1-3-5:R-:W-:Y:S01]  /*2330*/  FSETP.GEU.AND P1, PT, |R7|, 6.5827683646048100446e-37, PT ;  /* 0x036000000700780b */ /* 0x02afe20003f2e200 */
[----:B------:R-:W-:Y:S03]  /*2340*/  BSSY B0, `(.L_x_7214) ;  /* 0x0000012000007945 */ /* 0x000fe60003800000 */
[----:B--2---:R-:W-:-:S08]  /*2350*/  DFMA R8, R4, -R10, 1 ;  /* 0x3ff000000408742b */ /* 0x004fd0000000080a */
[----:B------:R-:W-:-:S08]  /*2360*/  DFMA R8, R8, R8, R8 ;  /* 0x000000080808722b */ /* 0x000fd00000000008 */
[----:B------:R-:W-:-:S08]  /*2370*/  DFMA R8, R4, R8, R4 ;  /* 0x000000080408722b */ /* 0x000fd00000000004 */
[----:B------:R-:W-:-:S08]  /*2380*/  DFMA R4, R8, -R10, 1 ;  /* 0x3ff000000804742b */ /* 0x000fd0000000080a */
[----:B------:R-:W-:-:S08]  /*2390*/  DFMA R4, R8, R4, R8 ;  /* 0x000000040804722b */ /* 0x000fd00000000008 */
[----:B------:R-:W-:-:S08]  /*23a0*/  DMUL R8, R4, R6 ;  /* 0x0000000604087228 */ /* 0x000fd00000000000 */
[----:B------:R-:W-:-:S08]  /*23b0*/  DFMA R10, R8, -R10, R6 ;  /* 0x8000000a080a722b */ /* 0x000fd00000000006 */
[----:B------:R-:W-:-:S10]  /*23c0*/  DFMA R4, R4, R10, R8 ;  /* 0x0000000a0404722b */ /* 0x000fd40000000008 */
[----:B----4-:R-:W-:-:S05]  /*23d0*/  FFMA R0, RZ, UR4, R5 ;  /* 0x00000004ff007c23 */ /* 0x010fca0008000005 */
[----:B------:R-:W-:-:S13]  /*23e0*/  FSETP.GT.AND P0, PT, |R0|, 1.469367938527859385e-39, PT ;  /* 0x001000000000780b */ /* 0x000fda0003f04200 */
[----:B------:R-:W-:Y:S05]  /*23f0*/  @P0 BRA P1, `(.L_x_7215) ;  /* 0x0000000000180947 */ /* 0x000fea0000800000 */
[----:B------:R-:W-:Y:S01]  /*2400*/  IMAD.MOV.U32 R4, RZ, RZ, R6 ;  /* 0x000000ffff047224 */ /* 0x000fe200078e0006 */
[----:B------:R-:W-:Y:S01]  /*2410*/  MOV R0, 0x2440 ;  /* 0x0000244000007802 */ /* 0x000fe20000000f00 */
[----:B------:R-:W-:-:S07]  /*2420*/  IMAD.MOV.U32 R5, RZ, RZ, R7 ;  /* 0x000000ffff057224 */ /* 0x000fce00078e0007 */
[----:B------:R-:W-:Y:S05]  /*2430*/  CALL.REL.NOINC `($__internal_7_$__cuda_sm20_div_rn_f64_full) ;  /* 0x000000b000107944 */ /* 0x000fea0003c00000 */
[----:B------:R-:W-:Y:S02]  /*2440*/  IMAD.MOV.U32 R4, RZ, RZ, R8 ;  /* 0x000000ffff047224 */ /* 0x000fe400078e0008 */
[----:B------:R-:W-:-:S07]  /*2450*/  IMAD.MOV.U32 R5, RZ, RZ, R3 ;  /* 0x000000ffff057224 */ /* 0x000fce00078e0003 */
.L_x_7215:
[----:B------:R-:W-:Y:S05]  /*2460*/  BSYNC B0 ;  /* 0x0000000000007941 */ /* 0x000fea0003800000 */
.L_x_7214:
        /* <DEDUP_REMOVED lines=16> */
.L_x_7219:
[----:B------:R-:W0:Y:S02]  /*2570*/  F2I.S64.F64.TRUNC R4, R4 ;  /* 0x0000000400047311 */ /* 0x000e24000030d900 */
[----:B0-----:R-:W-:-:S05]  /*2580*/  IMAD.MOV.U32 R3, RZ, RZ, R4 ;  /* 0x000000ffff037224 */ /* 0x001fca00078e0004 */
[----:B------:R0:W-:Y:S01]  /*2590*/  STG.E.U8 desc[UR36][R16.64], R3 ;  /* 0x0000000310007986 */ /* 0x0001e2000c101124 */
[----:B------:R-:W-:Y:S05]  /*25a0*/  BRA `(.L_x_7221) ;  /* 0x0000000c00f07947 */ /* 0x000fea0003800000 */
.L_x_7218:
        /* <DEDUP_REMOVED lines=9> */
.L_x_7223:
[----:B------:R-:W0:Y:S02]  /*2640*/  F2I.F64.TRUNC R5, R4 ;  /* 0x0000000400057311 */ /* 0x000e24000030d100 */
[----:B0-----:R0:W-:Y:S01]  /*2650*/  STG.E desc[UR36][R16.64], R5 ;  /* 0x0000000510007986 */ /* 0x0011e2000c101924 */
[----:B------:R-:W-:Y:S05]  /*2660*/  BRA `(.L_x_7221) ;  /* 0x0000000c00c07947 */ /* 0x000fea0003800000 */
.L_x_7222:
[----:B------:R-:W0:Y:S02]  /*2670*/  F2I.F64.TRUNC R5, R4 ;  /* 0x0000000400057311 */ /* 0x000e24000030d100 */
[----:B0-----:R0:W-:Y:S01]  /*2680*/  STG.E.U16 desc[UR36][R16.64], R5 ;  /* 0x0000000510007986 */ /* 0x0011e2000c101524 */
[----:B------:R-:W-:Y:S05]  /*2690*/  BRA `(.L_x_7221) ;  /* 0x0000000c00b47947 */ /* 0x000fea0003800000 */
.L_x_7217:
        /* <DEDUP_REMOVED lines=13> */
.L_x_7225:
        /* <DEDUP_REMOVED lines=8> */
.L_x_7224:
        /* <DEDUP_REMOVED lines=14> */
.L_x_7227:
        /* <DEDUP_REMOVED lines=9> */
.L_x_7226:
[----:B------:R0:W-:Y:S01]  /*2960*/  STG.E.64 desc[UR36][R16.64], R8 ;  /* 0x0000000810007986 */ /* 0x0001e2000c101b24 */
[----:B------:R-:W-:Y:S05]  /*2970*/  BRA `(.L_x_7221) ;  /* 0x0000000800fc7947 */ /* 0x000fea0003800000 */
.L_x_7216:
        /* <DEDUP_REMOVED lines=12> */
.L_x_7230:
[----:B------:R-:W-:-:S05]  /*2a40*/  CS2R R10, SRZ ;  /* 0x00000000000a7805 */ /* 0x000fca000001ff00 */
[----:B------:R0:W-:Y:S01]  /*2a50*/  STG.E.128 desc[UR36][R16.64], R8 ;  /* 0x0000000810007986 */ /* 0x0001e2000c101d24 */
[----:B------:R-:W-:Y:S05]  /*2a60*/  BRA `(.L_x_7221) ;  /* 0x0000000800c07947 */ /* 0x000fea0003800000 */
.L_x_7229:
        /* <DEDUP_REMOVED lines=25> */
.L_x_7234:
[----:B------:R-:W-:Y:S05]  /*2c00*/  BSYNC B0 ;  /* 0x0000000000007941 */ /* 0x000fea0003800000 */
.L_x_7233:
[----:B------:R-:W-:-:S05]  /*2c10*/  LOP3.LUT R5, R0, R5, RZ, 0xfc, !PT ;  /* 0x0000000500057212 */ /* 0x000fca00078efcff */
[----:B------:R0:W-:Y:S01]  /*2c20*/  STG.E.U8 desc[UR36][R16.64], R5 ;  /* 0x0000000510007986 */ /* 0x0001e2000c101124 */
[----:B------:R-:W-:Y:S05]  /*2c30*/  BRA `(.L_x_7221) ;  /* 0x00000008004c7947 */ /* 0x000fea0003800000 */
.L_x_7232:
        /* <DEDUP_REMOVED lines=17> */
.L_x_7236:
[----:B------:R-:W-:Y:S01]  /*2d50*/  IMAD.MOV.U32 R0, RZ, RZ, 0x7f ;  /* 0x0000007fff007424 */ /* 0x000fe200078e00ff */
[----:B------:R-:W-:-:S04]  /*2d60*/  ISETP.GT.U32.AND P0, PT, R3, 0x7f800000, PT ;  /* 0x7f8000000300780c */ /* 0x000fc80003f04070 */
[----:B------:R-:W-:-:S09]  /*2d70*/  SEL R0, R0, 0x7c, P0 ;  /* 0x0000007c00007807 */ /* 0x000fd20000000000 */
.L_x_7237:
[----:B------:R-:W-:Y:S05]  /*2d80*/  BSYNC B0 ;  /* 0x0000000000007941 */ /* 0x000fea0003800000 */
.L_x_7235:
[----:B------:R-:W-:-:S04]  /*2d90*/  LOP3.LUT R3, R5, 0x80000000, RZ, 0xc0, !PT ;  /* 0x8000000005037812 */ /* 0x000fc800078ec0ff */
[----:B------:R-:W-:-:S04]  /*2da0*/  SHF.R.U32.HI R3, RZ, 0x18, R3 ;  /* 0x00000018ff037819 */ /* 0x000fc80000011603 */
[----:B------:R-:W-:-:S05]  /*2db0*/  LOP3.LUT R3, R0, R3, RZ, 0xfc, !PT ;  /* 0x0000000300037212 */ /* 0x000fca00078efcff */
[----:B------:R0:W-:Y:S01]  /*2dc0*/  STG.E.U8 desc[UR36][R16.64], R3 ;  /* 0x0000000310007986 */ /* 0x0001e2000c101124 */
[----:B------:R-:W-:Y:S05]  /*2dd0*/  BRA `(.L_x_7221) ;  /* 0x0000000400e47947 */ /* 0x000fea0003800000 */
.L_x_7231:
        /* <DEDUP_REMOVED lines=8> */
.L_x_7228:
        /* <DEDUP_REMOVED lines=11> */
.L_x_7240:
        /* <DEDUP_REMOVED lines=21> */
.L_x_7243:
[----:B------:R-:W-:-:S04]  /*3060*/  LOP3.LUT R0, R5, 0x80000000, RZ, 0xc0, !PT ;  /* 0x8000000005007812 */ /* 0x000fc800078ec0ff */
[----:B------:R-:W-:-:S04]  /*3070*/  SHF.R.U32.HI R0, RZ, 0x18, R0 ;  /* 0x00000018ff007819 */ /* 0x000fc80000011600 */
[----:B------:R-:W-:-:S07]  /*3080*/  LOP3.LUT R0, R3, R0, RZ, 0xfc, !PT ;  /* 0x0000000003007212 */ /* 0x000fce00078efcff */
.L_x_7242:
[----:B------:R-:W-:Y:S05]  /*3090*/  BSYNC B0 ;  /* 0x0000000000007941 */ /* 0x000fea0003800000 */
.L_x_7241:
[----:B------:R3:W-:Y:S01]  /*30a0*/  STG.E.U8 desc[UR36][R16.64], R0 ;  /* 0x0000000010007986 */ /* 0x0007e2000c101124 */
[----:B------:R-:W-:Y:S05]  /*30b0*/  BRA `(.L_x_7221) ;  /* 0x00000004002c7947 */ /* 0x000fea0003800000 */
.L_x_7239:
        /* <DEDUP_REMOVED lines=21> */
.L_x_7246:
[----:B------:R-:W-:-:S04]  /*3210*/  LOP3.LUT R0, R5, 0x80000000, RZ, 0xc0, !PT ;  /* 0x8000000005007812 */ /* 0x000fc800078ec0ff */
[----:B------:R-:W-:-:S04]  /*3220*/  SHF.R.U32.HI R0, RZ, 0x18, R0 ;  /* 0x00000018ff007819 */ /* 0x000fc80000011600 */
[----:B------:R-:W-:-:S07]  /*3230*/  LOP3.LUT R0, R3, R0, RZ, 0xfc, !PT ;  /* 0x0000000003007212 */ /* 0x000fce00078efcff */
.L_x_7245:
[----:B------:R-:W-:Y:S05]  /*3240*/  BSYNC B0 ;  /* 0x0000000000007941 */ /* 0x000fea0003800000 */
.L_x_7244:
[----:B------:R0:W-:Y:S01]  /*3250*/  STG.E.U8 desc[UR36][R16.64], R0 ;  /* 0x0000000010007986 */ /* 0x0001e2000c101124 */
[----:B------:R-:W-:Y:S05]  /*3260*/  BRA `(.L_x_7221) ;  /* 0x0000000000c07947 */ /* 0x000fea0003800000 */
.L_x_7238:
        /* <DEDUP_REMOVED lines=26> */
.L_x_7220:
        /* <DEDUP_REMOVED lines=16> */
.L_x_7249:
[----:B------:R-:W-:Y:S05]  /*3510*/  BRA `(.L_x_7221) ;  /* 0x0000000000147947 */ /* 0x000fea0003800000 */
.L_x_7248:
[----:B------:R-:W0:Y:S02]  /*3520*/  F2I.U64.F64.TRUNC R4, R4 ;  /* 0x0000000400047311 */ /* 0x000e24000030d800 */
[----:B0-----:R1:W-:Y:S01]  /*3530*/  STG.E.64 desc[UR36][R16.64], R4 ;  /* 0x0000000410007986 */ /* 0x0013e2000c101b24 */
[----:B------:R-:W-:Y:S05]  /*3540*/  BRA `(.L_x_7221) ;  /* 0x0000000000087947 */ /* 0x000fea0003800000 */
.L_x_7247:
[----:B------:R-:W0:Y:S02]  /*3550*/  F2I.U32.F64.TRUNC R5, R4 ;  /* 0x0000000400057311 */ /* 0x000e24000030d000 */
[----:B0-----:R0:W-:Y:S02]  /*3560*/  STG.E desc[UR36][R16.64], R5 ;  /* 0x0000000510007986 */ /* 0x0011e4000c101924 */
.L_x_7221:
[----:B------:R-:W-:-:S05]  /*3570*/  LEA R2, R2, R25, 0x9 ;  /* 0x0000001902027211 */ /* 0x000fca00078e48ff */
[----:B------:R-:W-:-:S07]  /*3580*/  VIADD R23, R2, 0x80 ;  /* 0x0000008002177836 */ /* 0x000fce0000000000 */
.L_x_7179:
[----:B------:R-:W-:Y:S05]  /*3590*/  BSYNC B6 ;  /* 0x0000000000067941 */ /* 0x000fea0003800000 */
.L_x_7178:
[----:B------:R-:W-:Y:S01]  /*35a0*/  ULDC UR4, c[0x0][0x210] ;  /* 0x0000840000047ab9 */ /* 0x000fe20000000800 */
[----:B------:R-:W-:Y:S01]  /*35b0*/  BSSY B6, `(.L_x_7250) ;  /* 0x000034e000067945 */ /* 0x000fe20003800000 */
[----:B------:R-:W-:-:S13]  /*35c0*/  ISETP.GE.AND P0, PT, R23, UR4, PT ;  /* 0x0000000417007c0c */ /* 0x000fda000bf06270 */
[----:B------:R-:W-:Y:S05]  /*35d0*/  @P0 BRA `(.L_x_7251) ;  /* 0x00000034002c0947 */ /* 0x000fea0003800000 */
[----:B------:R-:W5:Y:S01]  /*35e0*/  LDC R6, c[0x0][0x218] ;  /* 0x00008600ff067b82 */ /* 0x000f620000000800 */
[----:B0--3--:R-:W-:Y:S02]  /*35f0*/  IMAD.MOV.U32 R0, RZ, RZ, RZ ;  /* 0x000000ffff007224 */ /* 0x009fe400078e00ff */
[----:B-12-4-:R-:W-:Y:S01]  /*3600*/  IMAD.MOV.U32 R16, RZ, RZ, RZ ;  /* 0x000000ffff107224 */ /* 0x016fe200078e00ff */
[----:B-----5:R-:W-:-:S13]  /*3610*/  ISETP.NE.AND P0, PT, R6, RZ, PT ;  /* 0x000000ff0600720c */ /* 0x020fda0003f05270 */
        /* <DEDUP_REMOVED lines=299> */
.L_x_7252:
        /* <DEDUP_REMOVED lines=21> */
.L_x_7256:
[----:B------:R-:W2:Y:S02]  /*4a20*/  LDG.E.U8 R2, desc[UR36][R2.64] ;  /* 0x0000002402027981 */ /* 0x000ea4000c1e1100 */
[----:B--2---:R0:W1:Y:S01]  /*4a30*/  I2F.F64.U16 R4, R2 ;  /* 0x0000000200047312 */ /* 0x0040620000101800 */
[----:B------:R-:W-:Y:S05]  /*4a40*/  BRA `(.L_x_7258) ;  /* 0x0000000c00707947 */ /* 0x000fea0003800000 */
.L_x_7255:
        /* <DEDUP_REMOVED lines=9> */
.L_x_7260:
[----:B------:R-:W2:Y:S02]  /*4ae0*/  LDG.E R2, desc[UR36][R2.64] ;  /* 0x0000002402027981 */ /* 0x000ea4000c1e1900 */
[----:B--2---:R1:W2:Y:S01]  /*4af0*/  I2F.F64 R4, R2 ;  /* 0x0000000200047312 */ /* 0x0042a20000201c00 */
[----:B------:R-:W-:Y:S05]  /*4b00*/  BRA `(.L_x_7258) ;  /* 0x0000000c00407947 */ /* 0x000fea0003800000 */
.L_x_7259:
[----:B------:R-:W2:Y:S02]  /*4b10*/  LDG.E.U16 R2, desc[UR36][R2.64] ;  /* 0x0000002402027981 */ /* 0x000ea4000c1e1500 */
[----:B--2---:R3:W4:Y:S01]  /*4b20*/  I2F.F64.S16 R4, R2 ;  /* 0x0000000200047312 */ /* 0x0047220000101c00 */
[----:B------:R-:W-:Y:S05]  /*4b30*/  BRA `(.L_x_7258) ;  /* 0x0000000c00347947 */ /* 0x000fea0003800000 */
.L_x_7254:
        /* <DEDUP_REMOVED lines=10> */
.L_x_7262:
[----:B------:R-:W2:Y:S02]  /*4be0*/  LDG.E.U16 R0, desc[UR36][R2.64] ;  /* 0x0000002402007981 */ /* 0x000ea4000c1e1500 */
[----:B--2---:R-:W-:-:S05]  /*4bf0*/  HADD2.F32 R0, -RZ, R0.H0_H0 ;  /* 0x20000000ff007230 */ /* 0x004fca0000004100 */
[----:B------:R-:W-:-:S04]  /*4c00*/  FMUL.FTZ R0, R0, 1 ;  /* 0x3f80000000007820 */ /* 0x000fc80000410000 */
[----:B------:R0:W1:Y:S01]  /*4c10*/  F2F.F64.F32 R4, R0 ;  /* 0x0000000000047310 */ /* 0x0000620000201800 */
[----:B------:R-:W-:Y:S05]  /*4c20*/  BRA `(.L_x_7258) ;  /* 0x0000000800f87947 */ /* 0x000fea0003800000 */
.L_x_7261:
        /* <DEDUP_REMOVED lines=10> */
.L_x_7264:
[----:B------:R-:W2:Y:S02]  /*4cd0*/  LDG.E.U16 R2, desc[UR36][R2.64] ;  /* 0x0000002402027981 */ /* 0x000ea4000c1e1500 */
[----:B--2---:R-:W-:-:S05]  /*4ce0*/  HADD2.F32 R0, -RZ, R2.H0_H0 ;  /* 0x20000002ff007230 */ /* 0x004fca0000004100 */
[----:B------:R-:W-:-:S04]  /*4cf0*/  FMUL.FTZ R0, R0, 1 ;  /* 0x3f80000000007820 */ /* 0x000fc80000410000 */
[----:B------:R0:W1:Y:S01]  /*4d00*/  F2F.F64.F32 R4, R0 ;  /* 0x0000000000047310 */ /* 0x0000620000201800 */
[----:B------:R-:W-:Y:S05]  /*4d10*/  BRA `(.L_x_7258) ;  /* 0x0000000800bc7947 */ /* 0x000fea0003800000 */
.L_x_7263:
[----:B------:R0:W5:Y:S01]  /*4d20*/  LDG.E.64 R4, desc[UR36][R2.64] ;  /* 0x0000002402047981 */ /* 0x000162000c1e1b00 */
[----:B------:R-:W-:Y:S05]  /*4d30*/  BRA `(.L_x_7258) ;  /* 0x0000000800b47947 */ /* 0x000fea0003800000 */
.L_x_7253:
        /* <DEDUP_REMOVED lines=13> */
.L_x_7267:
[----:B------:R0:W5:Y:S01]  /*4e10*/  LDG.E.64 R4, desc[UR36][R2.64] ;  /* 0x0000002402047981 */ /* 0x000162000c1e1b00 */
[----:B------:R-:W-:Y:S05]  /*4e20*/  BRA `(.L_x_7258) ;  /* 0x0000000800787947 */ /* 0x000fea0003800000 */
.L_x_7266:
[----:B------:R-:W-:-:S13]  /*4e30*/  ISETP.NE.AND P0, PT, R4, 0xf, PT ;  /* 0x0000000f0400780c */ /* 0x000fda0003f05270 */
[----:B------:R-:W-:Y:S05]  /*4e40*/  @!P0 BRA `(.L_x_7268) ;  /* 0x0000000000a48947 */ /* 0x000fea0003800000 */
[----:B------:R-:W-:-:S13]  /*4e50*/  ISETP.NE.AND P0, PT, R4, 0x17, PT ;  /* 0x000000170400780c */ /* 0x000fda0003f05270 */
[----:B------:R-:W-:Y:S05]  /*4e60*/  @!P0 BRA `(.L_x_7269) ;  /* 0x0000000000608947 */ /* 0x000fea0003800000 */
[----:B------:R-:W-:-:S13]  /*4e70*/  ISETP.NE.AND P0, PT, R4, 0x18, PT ;  /* 0x000000180400780c */ /* 0x000fda0003f05270 */
[----:B------:R-:W-:Y:S05]  /*4e80*/  @P0 BRA `(.L_x_7257) ;  /* 0x0000000800040947 */ /* 0x000fea0003800000 */
[----:B------:R-:W2:Y:S01]  /*4e90*/  LDG.E.U8 R0, desc[UR36][R2.64] ;  /* 0x0000002402007981 */ /* 0x000ea2000c1e1100 */
[----:B------:R-:W-:Y:S01]  /*4ea0*/  IMAD.MOV.U32 R8, RZ, RZ, -0x800000 ;  /* 0xff800000ff087424 */ /* 0x000fe200078e00ff */
[----:B--2---:R-:W-:-:S04]  /*4eb0*/  SHF.L.U32 R0, R0, 0x18, RZ ;  /* 0x0000001800007819 */ /* 0x004fc800000006ff */
        /* <DEDUP_REMOVED lines=19> */
.L_x_7269:
        /* <DEDUP_REMOVED lines=15> */
.L_x_7268:
[----:B------:R-:W2:Y:S02]  /*50e0*/  LDG.E.U16 R0, desc[UR36][R2.64] ;  /* 0x0000002402007981 */ /* 0x000ea4000c1e1500 */
[----:B--2---:R-:W-:-:S04]  /*50f0*/  IMAD.U32 R0, R0, 0x10000, RZ ;  /* 0x0001000000007824 */ /* 0x004fc800078e00ff */
[----:B------:R-:W-:-:S04]  /*5100*/  FMUL.FTZ R0, R0, 1 ;  /* 0x3f80000000007820 */ /* 0x000fc80000410000 */
[----:B------:R0:W1:Y:S01]  /*5110*/  F2F.F64.F32 R4, R0 ;  /* 0x0000000000047310 */ /* 0x0000620000201800 */
[----:B------:R-:W-:Y:S05]  /*5120*/  BRA `(.L_x_7258) ;  /* 0x0000000400b87947 */ /* 0x000fea0003800000 */
.L_x_7265:
        /* <DEDUP_REMOVED lines=11> */
.L_x_7272:
        /* <DEDUP_REMOVED lines=21> */
.L_x_7276:
[----:B------:R-:W-:Y:S05]  /*5330*/  BSYNC B1 ;  /* 0x0000000000017941 */ /* 0x000fea0003800000 */
.L_x_7275:
[----:B------:R-:W-:Y:S01]  /*5340*/  LEA R3, R0, 0x3b800000, 0x17 ;  /* 0x3b80000000037811 */ /* 0x000fe200078eb8ff */
[----:B------:R-:W-:-:S05]  /*5350*/  IMAD.SHL.U32 R0, R2, 0x100000, RZ ;  /* 0x0010000002007824 */ /* 0x000fca00078e00ff */
[----:B------:R-:W-:-:S07]  /*5360*/  LOP3.LUT R0, R3, R0, R4, 0xfe, !PT ;  /* 0x0000000003007212 */ /* 0x000fce00078efe04 */
.L_x_7274:
[----:B------:R-:W-:Y:S05]  /*5370*/  BSYNC B0 ;  /* 0x0000000000007941 */ /* 0x000fea0003800000 */
.L_x_7273:
[----:B------:R-:W-:-:S04]  /*5380*/  FMUL.FTZ R0, R0, 1 ;  /* 0x3f80000000007820 */ /* 0x000fc80000410000 */
[----:B------:R0:W1:Y:S01]  /*5390*/  F2F.F64.F32 R4, R0 ;  /* 0x0000000000047310 */ /* 0x0000620000201800 */
[----:B------:R-:W-:Y:S05]  /*53a0*/  BRA `(.L_x_7258) ;  /* 0x0000000400187947 */ /* 0x000fea0003800000 */
.L_x_7271:
        /* <DEDUP_REMOVED lines=21> */
.L_x_7280:
[----:B------:R-:W-:Y:S05]  /*5500*/  BSYNC B1 ;  /* 0x0000000000017941 */ /* 0x000fea0003800000 */
.L_x_7279:
[----:B------:R-:W-:Y:S02]  /*5510*/  LEA R3, R0, 0x37800000, 0x17 ;  /* 0x3780000000037811 */ /* 0x000fe400078eb8ff */
[----:B------:R-:W-:-:S04]  /*5520*/  SHF.L.U32 R0, R2, 0x15, RZ ;  /* 0x0000001502007819 */ /* 0x000fc800000006ff */
[----:B------:R-:W-:-:S07]  /*5530*/  LOP3.LUT R0, R3, R0, R4, 0xfe, !PT ;  /* 0x0000000003007212 */ /* 0x000fce00078efe04 */
.L_x_7278:
[----:B------:R-:W-:Y:S05]  /*5540*/  BSYNC B0 ;  /* 0x0000000000007941 */ /* 0x000fea0003800000 */
.L_x_7277:
[----:B------:R-:W-:-:S04]  /*5550*/  FMUL.FTZ R0, R0, 1 ;  /* 0x3f80000000007820 */ /* 0x000fc80000410000 */
[----:B------:R0:W1:Y:S01]  /*5560*/  F2F.F64.F32 R4, R0 ;  /* 0x0000000000047310 */ /* 0x0000620000201800 */
[----:B------:R-:W-:Y:S05]  /*5570*/  BRA `(.L_x_7258) ;  /* 0x0000000000a47947 */ /* 0x000fea0003800000 */
.L_x_7270:
        /* <DEDUP_REMOVED lines=14> */
.L_x_7284:
[----:B------:R-:W-:Y:S05]  /*5660*/  BSYNC B0 ;  /* 0x0000000000007941 */ /* 0x000fea0003800000 */
.L_x_7283:
[----:B------:R-:W-:-:S04]  /*5670*/  FMUL.FTZ R0, R0, 1 ;  /* 0x3f80000000007820 */ /* 0x000fc80000410000 */
[----:B------:R0:W1:Y:S01]  /*5680*/  F2F.F64.F32 R4, R0 ;  /* 0x0000000000047310 */ /* 0x0000620000201800 */
[----:B------:R-:W-:Y:S05]  /*5690*/  BRA `(.L_x_7258) ;  /* 0x00000000005c7947 */ /* 0x000fea0003800000 */
.L_x_7257:
        /* <DEDUP_REMOVED lines=16> */
.L_x_7285:
[----:B------:R-:W-:Y:S01]  /*57a0*/  CS2R R4, SRZ ;  /* 0x0000000000047805 */ /* 0x000fe2000001ff00 */
[----:B------:R-:W-:Y:S06]  /*57b0*/  BRA `(.L_x_7258) ;  /* 0x0000000000147947 */ /* 0x000fec0003800000 */
.L_x_7282:
[----:B------:R-:W2:Y:S02]  /*57c0*/  LDG.E.64 R4, desc[UR36][R2.64] ;  /* 0x0000002402047981 */ /* 0x000ea4000c1e1b00 */
[----:B--2---:R-:W0:Y:S01]  /*57d0*/  I2F.F64.U64 R4, R4 ;  /* 0x0000000400047312 */ /* 0x004e220000301800 */
[----:B------:R-:W-:Y:S05]  /*57e0*/  BRA `(.L_x_7258) ;  /* 0x0000000000087947 */ /* 0x000fea0003800000 */
.L_x_7281:
[----:B------:R-:W2:Y:S02]  /*57f0*/  LDG.E R2, desc[UR36][R2.64] ;  /* 0x0000002402027981 */ /* 0x000ea4000c1e1900 */
[----:B--2---:R0:W1:Y:S02]  /*5800*/  I2F.F64.U32 R4, R2 ;  /* 0x0000000200047312 */ /* 0x0040640000201800 */
.L_x_7258:
[----:B------:R-:W2:Y:S01]  /*5810*/  LDC.64 R6, c[0x0][0x428] ;  /* 0x00010a00ff067b82 */ /* 0x000ea20000000a00 */
[----:B------:R-:W-:Y:S01]  /*5820*/  ULDC UR4, c[0x0][0x42c] ;  /* 0x00010b0000047ab9 */ /* 0x000fe20000000800 */
[----:B01-3--:R-:W-:Y:S01]  /*5830*/  IMAD.MOV.U32 R2, RZ, RZ, 0x1 ;  /* 0x00000001ff027424 */ /* 0x00bfe200078e00ff */
[----:B------:R-:W0:Y:S01]  /*5840*/  MUFU.RCP64H R3, UR4 ;  /* 0x0000000400037d08 */ /* 0x000e220008001800 */
[----:B--2-45:R-:W-:Y:S01]  /*5850*/  FSETP.GEU.AND P1, PT, |R5|, 6.5827683646048100446e-37, PT ;  /* 0x036000000500780b */ /* 0x034fe20003f2e200 */
[----:B------:R-:W-:Y:S03]  /*5860*/  BSSY B0, `(.L_x_7286) ;  /* 0x000000f000007945 */ /* 0x000fe60003800000 */
        /* <DEDUP_REMOVED lines=8> */
[----:B------:R-:W-:-:S05]  /*58f0*/  FFMA R0, RZ, UR4, R3 ;  /* 0x00000004ff007c23 */ /* 0x000fca0008000003 */
[----:B------:R-:W-:-:S13]  /*5900*/  FSETP.GT.AND P0, PT, |R0|, 1.469367938527859385e-39, PT ;  /* 0x001000000000780b */ /* 0x000fda0003f04200 */
[----:B------:R-:W-:Y:S05]  /*5910*/  @P0 BRA P1, `(.L_x_7287) ;  /* 0x00000000000c0947 */ /* 0x000fea0000800000 */
[----:B------:R-:W-:-:S07]  /*5920*/  MOV R0, 0x5940 ;  /* 0x0000594000007802 */ /* 0x000fce0000000f00 */
[----:B------:R-:W-:Y:S05]  /*5930*/  CALL.REL.NOINC `($__internal_7_$__cuda_sm20_div_rn_f64_full) ;  /* 0x0000007800d07944 */ /* 0x000fea0003c00000 */
[----:B------:R-:W-:-:S07]  /*5940*/  IMAD.MOV.U32 R2, RZ, RZ, R8 ;  /* 0x000000ffff027224 */ /* 0x000fce00078e0008 */
.L_x_7287:
[----:B------:R-:W-:Y:S05]  /*5950*/  BSYNC B0 ;  /* 0x0000000000007941 */ /* 0x000fea0003800000 */
.L_x_7286:
        /* <DEDUP_REMOVED lines=16> */
.L_x_7291:
[----:B------:R-:W0:Y:S02]  /*5a60*/  F2I.S64.F64.TRUNC R2, R2 ;  /* 0x0000000200027311 */ /* 0x000e24000030d900 */
[----:B0-----:R-:W-:-:S05]  /*5a70*/  IMAD.MOV.U32 R5, RZ, RZ, R2 ;  /* 0x000000ffff057224 */ /* 0x001fca00078e0002 */
[----:B------:R0:W-:Y:S01]  /*5a80*/  STG.E.U8 desc[UR36][R16.64], R5 ;  /* 0x0000000510007986 */ /* 0x0001e2000c101124 */
[----:B------:R-:W-:Y:S05]  /*5a90*/  BRA `(.L_x_7293) ;  /* 0x0000000c00f87947 */ /* 0x000fea0003800000 */
.L_x_7290:
        /* <DEDUP_REMOVED lines=9> */
.L_x_7295:
[----:B------:R-:W0:Y:S02]  /*5b30*/  F2I.F64.TRUNC R3, R2 ;  /* 0x0000000200037311 */ /* 0x000e24000030d100 */
[----:B0-----:R0:W-:Y:S01]  /*5b40*/  STG.E desc[UR36][R16.64], R3 ;  /* 0x0000000310007986 */ /* 0x0011e2000c101924 */
[----:B------:R-:W-:Y:S05]  /*5b50*/  BRA `(.L_x_7293) ;  /* 0x0000000c00c87947 */ /* 0x000fea0003800000 */
.L_x_7294:
[----:B------:R-:W0:Y:S02]  /*5b60*/  F2I.F64.TRUNC R3, R2 ;  /* 0x0000000200037311 */ /* 0x000e24000030d100 */
[----:B0-----:R0:W-:Y:S01]  /*5b70*/  STG.E.U16 desc[UR36][R16.64], R3 ;  /* 0x0000000310007986 */ /* 0x0011e2000c101524 */
[----:B------:R-:W-:Y:S05]  /*5b80*/  BRA `(.L_x_7293) ;  /* 0x0000000c00bc7947 */ /* 0x000fea0003800000 */
.L_x_7289:
        /* <DEDUP_REMOVED lines=13> */
.L_x_7297:
        /* <DEDUP_REMOVED lines=8> */
.L_x_7296:
        /* <DEDUP_REMOVED lines=14> */
.L_x_7299:
        /* <DEDUP_REMOVED lines=9> */
.L_x_7298:
[----:B------:R0:W-:Y:S01]  /*5e50*/  STG.E.64 desc[UR36][R16.64], R4 ;  /* 0x0000000410007986 */ /* 0x0001e2000c101b24 */
[----:B------:R-:W-:Y:S05]  /*5e60*/  BRA `(.L_x_7293) ;  /* 0x0000000c00047947 */ /* 0x000fea0003800000 */
.L_x_7288:
        /* <DEDUP_REMOVED lines=12> */
.L_x_7302:
[----:B------:R-:W-:-:S05]  /*5f30*/  CS2R R6, SRZ ;  /* 0x0000000000067805 */ /* 0x000fca000001ff00 */
[----:B------:R0:W-:Y:S01]  /*5f40*/  STG.E.128 desc[UR36][R16.64], R4 ;  /* 0x0000000410007986 */ /* 0x0001e2000c101d24 */
[----:B------:R-:W-:Y:S05]  /*5f50*/  BRA `(.L_x_7293) ;  /* 0x0000000800c87947 */ /* 0x000fea0003800000 */
.L_x_7301:
        /* <DEDUP_REMOVED lines=25> */
.L_x_7306:
[----:B------:R-:W-:Y:S05]  /*60f0*/  BSYNC B0 ;  /* 0x0000000000007941 */ /* 0x000fea0003800000 */
.L_x_7305:
[----:B------:R-:W-:-:S05]  /*6100*/  LOP3.LUT R3, R0, R3, RZ, 0xfc, !PT ;  /* 0x0000000300037212 */ /* 0x000fca00078efcff */
[----:B------:R0:W-:Y:S01]  /*6110*/  STG.E.U8 desc[UR36][R16.64], R3 ;  /* 0x0000000310007986 */ /* 0x0001e2000c101124 */
[----:B------:R-:W-:Y:S05]  /*6120*/  BRA `(.L_x_7293) ;  /* 0x0000000800547947 */ /* 0x000fea0003800000 */
.L_x_7304:
        /* <DEDUP_REMOVED lines=14> */
[----:B------:R-:W-:Y:S02]  /*6210*/  @P0 SHF.R.U32.HI R0, RZ, 0x15, R0 ;  /* 0x00000015ff000819 */ /* 0x000fe40000011600 */
[----:B------:R-:W-:Y:S01]  /*6220*/  @!P0 IADD3 R0, R2, -0x43000000, RZ ;  /* 0xbd00000002008810 */ /* 0x000fe20007ffe0ff */
[----:B------:R-:W-:Y:S06]  /*6230*/  BRA `(.L_x_7309) ;  /* 0x00000000000c7947 */ /* 0x000fec0003800000 */
.L_x_7308:
[----:B------:R-:W-:Y:S01]  /*6240*/  IMAD.MOV.U32 R0, RZ, RZ, 0x7f ;  /* 0x0000007fff007424 */ /* 0x000fe200078e00ff */
[----:B------:R-:W-:-:S04]  /*6250*/  ISETP.GT.U32.AND P0, PT, R2, 0x7f800000, PT ;  /* 0x7f8000000200780c */ /* 0x000fc80003f04070 */
[----:B------:R-:W-:-:S09]  /*6260*/  SEL R0, R0, 0x7c, P0 ;  /* 0x0000007c00007807 */ /* 0x000fd20000000000 */
.L_x_7309:
[----:B------:R-:W-:Y:S05]  /*6270*/  BSYNC B0 ;  /* 0x0000000000007941 */ /* 0x000fea0003800000 */
.L_x_7307:
[----:B------:R-:W-:-:S04]  /*6280*/  LOP3.LUT R2, R3, 0x80000000, RZ, 0xc0, !PT ;  /* 0x8000000003027812 */ /* 0x000fc800078ec0ff */
[----:B------:R-:W-:-:S04]  /*6290*/  SHF.R.U32.HI R3, RZ, 0x18, R2 ;  /* 0x00000018ff037819 */ /* 0x000fc80000011602 */
[----:B------:R-:W-:-:S05]  /*62a0*/  LOP3.LUT R3, R0, R3, RZ, 0xfc, !PT ;  /* 0x0000000300037212 */ /* 0x000fca00078efcff */
[----:B------:R0:W-:Y:S01]  /*62b0*/  STG.E.U8 desc[UR36][R16.64], R3 ;  /* 0x0000000310007986 */ /* 0x0001e2000c101124 */
[----:B------:R-:W-:Y:S05]  /*62c0*/  BRA `(.L_x_7293) ;  /* 0x0000000400ec7947 */ /* 0x000fea0003800000 */
.L_x_7303:
        /* <DEDUP_REMOVED lines=8> */
.L_x_7300:
        /* <DEDUP_REMOVED lines=11> */
.L_x_7312:
        /* <DEDUP_REMOVED lines=21> */
.L_x_7315:
[----:B------:R-:W-:-:S04]  /*6550*/  LOP3.LUT R2, R3, 0x80000000, RZ, 0xc0, !PT ;  /* 0x8000000003027812 */ /* 0x000fc800078ec0ff */
[----:B------:R-:W-:-:S04]  /*6560*/  SHF.R.U32.HI R3, RZ, 0x18, R2 ;  /* 0x00000018ff037819 */ /* 0x000fc80000011602 */
[----:B------:R-:W-:-:S04]  /*6570*/  LOP3.LUT R0, R0, R3, RZ, 0xfc, !PT ;  /* 0x0000000300007212 */ /* 0x000fc800078efcff */
[----:B------:R-:W-:-:S07]  /*6580*/  PRMT R8, R0, 0x7610, R8 ;  /* 0x0000761000087816 */ /* 0x000fce0000000008 */
.L_x_7314:
[----:B------:R-:W-:Y:S05]  /*6590*/  BSYNC B0 ;  /* 0x0000000000007941 */ /* 0x000fea0003800000 */
.L_x_7313:
[----:B------:R3:W-:Y:S01]  /*65a0*/  STG.E.U8 desc[UR36][R16.64], R8 ;  /* 0x0000000810007986 */ /* 0x0007e2000c101124 */
[----:B------:R-:W-:Y:S05]  /*65b0*/  BRA `(.L_x_7293) ;  /* 0x0000000400307947 */ /* 0x000fea0003800000 */
.L_x_7311:
        /* <DEDUP_REMOVED lines=21> */
.L_x_7318:
[----:B------:R-:W-:-:S04]  /*6710*/  LOP3.LUT R2, R3, 0x80000000, RZ, 0xc0, !PT ;  /* 0x8000000003027812 */ /* 0x000fc800078ec0ff */
[----:B------:R-:W-:-:S04]  /*6720*/  SHF.R.U32.HI R3, RZ, 0x18, R2 ;  /* 0x00000018ff037819 */ /* 0x000fc80000011602 */
[----:B------:R-:W-:-:S04]  /*6730*/  LOP3.LUT R0, R0, R3, RZ, 0xfc, !PT ;  /* 0x0000000300007212 */ /* 0x000fc800078efcff */
[----:B------:R-:W-:-:S07]  /*6740*/  PRMT R8, R0, 0x7610, R8 ;  /* 0x0000761000087816 */ /* 0x000fce0000000008 */
.L_x_7317:
[----:B------:R-:W-:Y:S05]  /*6750*/  BSYNC B0 ;  /* 0x0000000000007941 */ /* 0x000fea0003800000 */
.L_x_7316:
[----:B------:R0:W-:Y:S01]  /*6760*/  STG.E.U8 desc[UR36][R16.64], R8 ;  /* 0x0000000810007986 */ /* 0x0001e2000c101124 */
[----:B------:R-:W-:Y:S05]  /*6770*/  BRA `(.L_x_7293) ;  /* 0x0000000000c07947 */ /* 0x000fea0003800000 */
.L_x_7310:
        /* <DEDUP_REMOVED lines=26> */
.L_x_7292:
        /* <DEDUP_REMOVED lines=16> */
.L_x_7321:
[----:B------:R-:W-:Y:S05]  /*6a20*/  BRA `(.L_x_7293) ;  /* 0x0000000000147947 */ /* 0x000fea0003800000 */
.L_x_7320:
[----:B------:R-:W0:Y:S02]  /*6a30*/  F2I.U64.F64.TRUNC R2, R2 ;  /* 0x0000000200027311 */ /* 0x000e24000030d800 */
[----:B0-----:R2:W-:Y:S01]  /*6a40*/  STG.E.64 desc[UR36][R16.64], R2 ;  /* 0x0000000210007986 */ /* 0x0015e2000c101b24 */
[----:B------:R-:W-:Y:S05]  /*6a50*/  BRA `(.L_x_7293) ;  /* 0x0000000000087947 */ /* 0x000fea0003800000 */
.L_x_7319:
[----:B------:R-:W0:Y:S02]  /*6a60*/  F2I.U32.F64.TRUNC R3, R2 ;  /* 0x0000000200037311 */ /* 0x000e24000030d000 */
[----:B0-----:R0:W-:Y:S02]  /*6a70*/  STG.E desc[UR36][R16.64], R3 ;  /* 0x0000000310007986 */ /* 0x0011e4000c101924 */
.L_x_7293:
[----:B------:R-:W-:-:S07]  /*6a80*/  VIADD R23, R23, 0x80 ;  /* 0x0000008017177836 */ /* 0x000fce0000000000 */
.L_x_7251:
[----:B------:R-:W-:Y:S05]  /*6a90*/  BSYNC B6 ;  /* 0x0000000000067941 */ /* 0x000fea0003800000 */
.L_x_7250:
[----:B------:R-:W-:Y:S01]  /*6aa0*/  ULDC UR4, c[0x0][0x210] ;  /* 0x0000840000047ab9 */ /* 0x000fe20000000800 */
[----:B------:R-:W-:Y:S01]  /*6ab0*/  BSSY B6, `(.L_x_7322) ;  /* 0x000034e000067945 */ /* 0x000fe20003800000 */
[----:B------:R-:W-:-:S13]  /*6ac0*/  ISETP.GE.AND P0, PT, R23, UR4, PT ;  /* 0x0000000417007c0c */ /* 0x000fda000bf06270 */
[----:B------:R-:W-:Y:S05]  /*6ad0*/  @P0 BRA `(.L_x_7323) ;  /* 0x00000034002c0947 */ /* 0x000fea0003800000 */
[----:B0-----:R-:W0:Y:S01]  /*6ae0*/  LDC R6, c[0x0][0x218] ;  /* 0x00008600ff067b82 */ /* 0x001e220000000800 */
[----:B-1234-:R-:W-:Y:S01]  /*6af0*/  HFMA2.MMA R16, -RZ, RZ, 0, 0 ;  /* 0x00000000ff107435 */ /* 0x01efe200000001ff */
        /* <DEDUP_REMOVED lines=301> */
.L_x_7324:
        /* <DEDUP_REMOVED lines=21> */
.L_x_7328:
[----:B------:R-:W2:Y:S02]  /*7f20*/  LDG.E.U8 R2, desc[UR36][R2.64] ;  /* 0x0000002402027981 */ /* 0x000ea4000c1e1100 */
[----:B--2---:R0:W1:Y:S01]  /*7f30*/  I2F.F64.U16 R4, R2 ;  /* 0x0000000200047312 */ /* 0x0040620000101800 */
[----:B------:R-:W-:Y:S05]  /*7f40*/  BRA `(.L_x_7330) ;  /* 0x0000000c00707947 */ /* 0x000fea0003800000 */
.L_x_7327:
        /* <DEDUP_REMOVED lines=9> */
.L_x_7332:
[----:B------:R-:W2:Y:S02]  /*7fe0*/  LDG.E R2, desc[UR36][R2.64] ;  /* 0x0000002402027981 */ /* 0x000ea4000c1e1900 */
[----:B--2---:R0:W1:Y:S01]  /*7ff0*/  I2F.F64 R4, R2 ;  /* 0x0000000200047312 */ /* 0x0040620000201c00 */
[----:B------:R-:W-:Y:S05]  /*8000*/  BRA `(.L_x_7330) ;  /* 0x0000000c00407947 */ /* 0x000fea0003800000 */
.L_x_7331:
[----:B------:R-:W2:Y:S02]  /*8010*/  LDG.E.U16 R2, desc[UR36][R2.64] ;  /* 0x0000002402027981 */ /* 0x000ea4000c1e1500 */
[----:B--2---:R0:W1:Y:S01]  /*8020*/  I2F.F64.S16 R4, R2 ;  /* 0x0000000200047312 */ /* 0x0040620000101c00 */
[----:B------:R-:W-:Y:S05]  /*8030*/  BRA `(.L_x_7330) ;  /* 0x0000000c00347947 */ /* 0x000fea0003800000 */
.L_x_7326:
        /* <DEDUP_REMOVED lines=10> */
.L_x_7334:
[----:B------:R-:W2:Y:S02]  /*80e0*/  LDG.E.U16 R0, desc[UR36][R2.64] ;  /* 0x0000002402007981 */ /* 0x000ea4000c1e1500 */
[----:B--2---:R-:W-:-:S05]  /*80f0*/  HADD2.F32 R0, -RZ, R0.H0_H0 ;  /* 0x20000000ff007230 */ /* 0x004fca0000004100 */
[----:B------:R-:W-:-:S04]  /*8100*/  FMUL.FTZ R0, R0, 1 ;  /* 0x3f80000000007820 */ /* 0x000fc80000410000 */
[----:B------:R0:W1:Y:S01]  /*8110*/  F2F.F64.F32 R4, R0 ;  /* 0x0000000000047310 */ /* 0x0000620000201800 */
[----:B------:R-:W-:Y:S05]  /*8120*/  BRA `(.L_x_7330) ;  /* 0x0000000800f87947 */ /* 0x000fea0003800000 */
.L_x_7333:
        /* <DEDUP_REMOVED lines=10> */
.L_x_7336:
[----:B------:R-:W2:Y:S02]  /*81d0*/  LDG.E.U16 R2, desc[UR36][R2.64] ;  /* 0x0000002402027981 */ /* 0x000ea4000c1e1500 */
[----:B--2---:R-:W-:-:S05]  /*81e0*/  HADD2.F32 R0, -RZ, R2.H0_H0 ;  /* 0x20000002ff007230 */ /* 0x004fca0000004100 */
[----:B------:R-:W-:-:S04]  /*81f0*/  FMUL.FTZ R0, R0, 1 ;  /* 0x3f80000000007820 */ /* 0x000fc80000410000 */
[----:B------:R0:W1:Y:S01]  /*8200*/  F2F.F64.F32 R4, R0 ;  /* 0x0000000000047310 */ /* 0x0000620000201800 */
[----:B------:R-:W-:Y:S05]  /*8210*/  BRA `(.L_x_7330) ;  /* 0x0000000800bc7947 */ /* 0x000fea0003800000 */
.L_x_7335:
[----:B------:R0:W5:Y:S01]  /*8220*/  LDG.E.64 R4, desc[UR36][R2.64] ;  /* 0x0000002402047981 */ /* 0x000162000c1e1b00 */
[----:B------:R-:W-:Y:S05]  /*8230*/  BRA `(.L_x_7330) ;  /* 0x0000000800b47947 */ /* 0x000fea0003800000 */
.L_x_7325:
        /* <DEDUP_REMOVED lines=13> */
.L_x_7339:
[----:B------:R0:W5:Y:S01]  /*8310*/  LDG.E.64 R4, desc[UR36][R2.64] ;  /* 0x0000002402047981 */ /* 0x000162000c1e1b00 */
[----:B------:R-:W-:Y:S05]  /*8320*/  BRA `(.L_x_7330) ;  /* 0x0000000800787947 */ /* 0x000fea0003800000 */
.L_x_7338:
        /* <DEDUP_REMOVED lines=11> */
[C---:B------:R-:W-:Y:S01]  /*83e0*/  IADD3 R6, R4.reuse, 0x1000000, RZ ;  /* 0x0100000004067810 */ /* 0x040fe20007ffe0ff */
        /* <DEDUP_REMOVED lines=14> */
[----:B------:R-:W4:Y:S01]  /*84d0*/  F2F.F64.F32 R4, R5 ;  /* 0x0000000500047310 */ /* 0x000f220000201800 */
[----:B------:R-:W-:Y:S05]  /*84e0*/  BRA `(.L_x_7330) ;  /* 0x0000000800087947 */ /* 0x000fea0003800000 */
.L_x_7341:
        /* <DEDUP_REMOVED lines=13> */
[----:B------:R-:W3:Y:S01]  /*85c0*/  F2F.F64.F32 R4, R4 ;  /* 0x0000000400047310 */ /* 0x000ee20000201800 */
[----:B------:R-:W-:Y:S05]  /*85d0*/  BRA `(.L_x_7330) ;  /* 0x0000000400cc7947 */ /* 0x000fea0003800000 */
.L_x_7340:
[----:B------:R-:W2:Y:S02]  /*85e0*/  LDG.E.U16 R0, desc[UR36][R2.64] ;  /* 0x0000002402007981 */ /* 0x000ea4000c1e1500 */
[----:B--2---:R-:W-:-:S04]  /*85f0*/  IMAD.U32 R0, R0, 0x10000, RZ ;  /* 0x0001000000007824 */ /* 0x004fc800078e00ff */
[----:B------:R-:W-:-:S04]  /*8600*/  FMUL.FTZ R0, R0, 1 ;  /* 0x3f80000000007820 */ /* 0x000fc80000410000 */
[----:B------:R1:W2:Y:S01]  /*8610*/  F2F.F64.F32 R4, R0 ;  /* 0x0000000000047310 */ /* 0x0002a20000201800 */
[----:B------:R-:W-:Y:S05]  /*8620*/  BRA `(.L_x_7330) ;  /* 0x0000000400b87947 */ /* 0x000fea0003800000 */
.L_x_7337:
        /* <DEDUP_REMOVED lines=11> */
.L_x_7344:
        /* <DEDUP_REMOVED lines=21> */
.L_x_7348:
[----:B------:R-:W-:Y:S05]  /*8830*/  BSYNC B1 ;  /* 0x0000000000017941 */ /* 0x000fea0003800000 */
.L_x_7347:
[----:B------:R-:W-:Y:S01]  /*8840*/  LEA R3, R0, 0x3b800000, 0x17 ;  /* 0x3b80000000037811 */ /* 0x000fe200078eb8ff */
[----:B------:R-:W-:-:S05]  /*8850*/  IMAD.SHL.U32 R0, R2, 0x100000, RZ ;  /* 0x0010000002007824 */ /* 0x000fca00078e00ff */
[----:B------:R-:W-:-:S07]  /*8860*/  LOP3.LUT R0, R3, R0, R4, 0xfe, !PT ;  /* 0x0000000003007212 */ /* 0x000fce00078efe04 */
.L_x_7346:
[----:B------:R-:W-:Y:S05]  /*8870*/  BSYNC B0 ;  /* 0x0000000000007941 */ /* 0x000fea0003800000 */
.L_x_7345:
[----:B------:R-:W-:-:S04]  /*8880*/  FMUL.FTZ R0, R0, 1 ;  /* 0x3f80000000007820 */ /* 0x000fc80000410000 */
[----:B------:R0:W1:Y:S01]  /*8890*/  F2F.F64.F32 R4, R0 ;  /* 0x0000000000047310 */ /* 0x0000620000201800 */
[----:B------:R-:W-:Y:S05]  /*88a0*/  BRA `(.L_x_7330) ;  /* 0x0000000400187947 */ /* 0x000fea0003800000 */
.L_x_7343:
        /* <DEDUP_REMOVED lines=21> */
.L_x_7352:
[----:B------:R-:W-:Y:S05]  /*8a00*/  BSYNC B1 ;  /* 0x0000000000017941 */ /* 0x000fea0003800000 */
.L_x_7351:
[----:B------:R-:W-:Y:S01]  /*8a10*/  LEA R3, R0, 0x37800000, 0x17 ;  /* 0x3780000000037811 */ /* 0x000fe200078eb8ff */
[----:B------:R-:W-:-:S05]  /*8a20*/  IMAD.SHL.U32 R0, R2, 0x200000, RZ ;  /* 0x0020000002007824 */ /* 0x000fca00078e00ff */
[----:B------:R-:W-:-:S07]  /*8a30*/  LOP3.LUT R0, R3, R0, R4, 0xfe, !PT ;  /* 0x0000000003007212 */ /* 0x000fce00078efe04 */
.L_x_7350:
[----:B------:R-:W-:Y:S05]  /*8a40*/  BSYNC B0 ;  /* 0x0000000000007941 */ /* 0x000fea0003800000 */
.L_x_7349:
[----:B------:R-:W-:-:S04]  /*8a50*/  FMUL.FTZ R0, R0, 1 ;  /* 0x3f80000000007820 */ /* 0x000fc80000410000 */
[----:B------:R0:W1:Y:S01]  /*8a60*/  F2F.F64.F32 R4, R0 ;  /* 0x0000000000047310 */ /* 0x0000620000201800 */
[----:B------:R-:W-:Y:S05]  /*8a70*/  BRA `(.L_x_7330) ;  /* 0x0000000000a47947 */ /* 0x000fea0003800000 */
.L_x_7342:
        /* <DEDUP_REMOVED lines=12> */
[----:B------:R-:W-:Y:S01]  /*8b40*/  @!P0 IMAD.MOV.U32 R0, RZ, RZ, 0x7f800001 ;  /* 0x7f800001ff008424 */ /* 0x000fe200078e00ff */
[----:B------:R-:W-:-:S07]  /*8b50*/  @P0 SHF.L.U32 R0, R2, 0x17, RZ ;  /* 0x0000001702000819 */ /* 0x000fce00000006ff */
.L_x_7356:
[----:B------:R-:W-:Y:S05]  /*8b60*/  BSYNC B0 ;  /* 0x0000000000007941 */ /* 0x000fea0003800000 */
.L_x_7355:
[----:B------:R-:W-:-:S04]  /*8b70*/  FMUL.FTZ R0, R0, 1 ;  /* 0x3f80000000007820 */ /* 0x000fc80000410000 */
[----:B------:R0:W1:Y:S01]  /*8b80*/  F2F.F64.F32 R4, R0 ;  /* 0x0000000000047310 */ /* 0x0000620000201800 */
[----:B------:R-:W-:Y:S05]  /*8b90*/  BRA `(.L_x_7330) ;  /* 0x00000000005c7947 */ /* 0x000fea0003800000 */
.L_x_7329:
        /* <DEDUP_REMOVED lines=16> */
.L_x_7357:
[----:B------:R-:W-:Y:S01]  /*8ca0*/  CS2R R4, SRZ ;  /* 0x0000000000047805 */ /* 0x000fe2000001ff00 */
[----:B------:R-:W-:Y:S06]  /*8cb0*/  BRA `(.L_x_7330) ;  /* 0x0000000000147947 */ /* 0x000fec0003800000 */
.L_x_7354:
[----:B------:R-:W2:Y:S02]  /*8cc0*/  LDG.E.64 R4, desc[UR36][R2.64] ;  /* 0x0000002402047981 */ /* 0x000ea4000c1e1b00 */
[----:B--2---:R-:W0:Y:S01]  /*8cd0*/  I2F.F64.U64 R4, R4 ;  /* 0x0000000400047312 */ /* 0x004e220000301800 */
[----:B------:R-:W-:Y:S05]  /*8ce0*/  BRA `(.L_x_7330) ;  /* 0x0000000000087947 */ /* 0x000fea0003800000 */
.L_x_7353:
[----:B------:R-:W2:Y:S02]  /*8cf0*/  LDG.E R2, desc[UR36][R2.64] ;  /* 0x0000002402027981 */ /* 0x000ea4000c1e1900 */
[----:B--2---:R0:W1:Y:S02]  /*8d00*/  I2F.F64.U32 R4, R2 ;  /* 0x0000000200047312 */ /* 0x0040640000201800 */
.L_x_7330:
[----:B------:R-:W1:Y:S01]  /*8d10*/  LDC.64 R6, c[0x0][0x428] ;  /* 0x00010a00ff067b82 */ /* 0x000e620000000a00 */
[----:B------:R-:W-:Y:S01]  /*8d20*/  ULDC UR4, c[0x0][0x42c] ;  /* 0x00010b0000047ab9 */ /* 0x000fe20000000800 */
[----:B0-----:R-:W-:Y:S01]  /*8d30*/  IMAD.MOV.U32 R2, RZ, RZ, 0x1 ;  /* 0x00000001ff027424 */ /* 0x001fe200078e00ff */
[----:B------:R-:W0:Y:S01]  /*8d40*/  MUFU.RCP64H R3, UR4 ;  /* 0x0000000400037d08 */ /* 0x000e220008001800 */
[----:B-12345:R-:W-:Y:S01]  /*8d50*/  FSETP.GEU.AND P1, PT, |R5|, 6.5827683646048100446e-37, PT ;  /* 0x036000000500780b */ /* 0x03efe20003f2e200 */
        /* <DEDUP_REMOVED lines=15> */
.L_x_7359:
[----:B------:R-:W-:Y:S05]  /*8e50*/  BSYNC B0 ;  /* 0x0000000000007941 */ /* 0x000fea0003800000 */
.L_x_7358:
        /* <DEDUP_REMOVED lines=16> */
.L_x_7363:
[----:B------:R-:W0:Y:S02]  /*8f60*/  F2I.S64.F64.TRUNC R2, R2 ;  /* 0x0000000200027311 */ /* 0x000e24000030d900 */
[----:B0-----:R-:W-:-:S05]  /*8f70*/  IMAD.MOV.U32 R5, RZ, RZ, R2 ;  /* 0x000000ffff057224 */ /* 0x001fca00078e0002 */
[----:B------:R0:W-:Y:S01]  /*8f80*/  STG.E.U8 desc[UR36][R16.64], R5 ;  /* 0x0000000510007986 */ /* 0x0001e2000c101124 */
[----:B------:R-:W-:Y:S05]  /*8f90*/  BRA `(.L_x_7365) ;  /* 0x0000000c00f87947 */ /* 0x000fea0003800000 */
.L_x_7362:
        /* <DEDUP_REMOVED lines=9> */
.L_x_7367:
[----:B------:R-:W0:Y:S02]  /*9030*/  F2I.F64.TRUNC R3, R2 ;  /* 0x0000000200037311 */ /* 0x000e24000030d100 */
[----:B0-----:R0:W-:Y:S01]  /*9040*/  STG.E desc[UR36][R16.64], R3 ;  /* 0x0000000310007986 */ /* 0x0011e2000c101924 */
[----:B------:R-:W-:Y:S05]  /*9050*/  BRA `(.L_x_7365) ;  /* 0x0000000c00c87947 */ /* 0x000fea0003800000 */
.L_x_7366:
[----:B------:R-:W0:Y:S02]  /*9060*/  F2I.F64.TRUNC R3, R2 ;  /* 0x0000000200037311 */ /* 0x000e24000030d100 */
[----:B0-----:R0:W-:Y:S01]  /*9070*/  STG.E.U16 desc[UR36][R16.64], R3 ;  /* 0x0000000310007986 */ /* 0x0011e2000c101524 */
[----:B------:R-:W-:Y:S05]  /*9080*/  BRA `(.L_x_7365) ;  /* 0x0000000c00bc7947 */ /* 0x000fea0003800000 */
.L_x_7361:
        /* <DEDUP_REMOVED lines=13> */
.L_x_7369:
        /* <DEDUP_REMOVED lines=8> */
.L_x_7368:
        /* <DEDUP_REMOVED lines=14> */
.L_x_7371:
        /* <DEDUP_REMOVED lines=9> */
.L_x_7370:
[----:B------:R0:W-:Y:S01]  /*9350*/  STG.E.64 desc[UR36][R16.64], R4 ;  /* 0x0000000410007986 */ /* 0x0001e2000c101b24 */
[----:B------:R-:W-:Y:S05]  /*9360*/  BRA `(.L_x_7365) ;  /* 0x0000000c00047947 */ /* 0x000fea0003800000 */
.L_x_7360:
        /* <DEDUP_REMOVED lines=12> */
.L_x_7374:
[----:B------:R-:W-:-:S05]  /*9430*/  CS2R R6, SRZ ;  /* 0x0000000000067805 */ /* 0x000fca000001ff00 */
[----:B------:R0:W-:Y:S01]  /*9440*/  STG.E.128 desc[UR36][R16.64], R4 ;  /* 0x0000000410007986 */ /* 0x0001e2000c101d24 */
[----:B------:R-:W-:Y:S05]  /*9450*/  BRA `(.L_x_7365) ;  /* 0x0000000800c87947 */ /* 0x000fea0003800000 */
.L_x_7373:
        /* <DEDUP_REMOVED lines=25> */
.L_x_7378:
[----:B------:R-:W-:Y:S05]  /*95f0*/  BSYNC B0 ;  /* 0x0000000000007941 */ /* 0x000fea0003800000 */
.L_x_7377:
[----:B------:R-:W-:-:S05]  /*9600*/  LOP3.LUT R3, R0, R3, RZ, 0xfc, !PT ;  /* 0x0000000300037212 */ /* 0x000fca00078efcff */
[----:B------:R0:W-:Y:S01]  /*9610*/  STG.E.U8 desc[UR36][R16.64], R3 ;  /* 0x0000000310007986 */ /* 0x0001e2000c101124 */
[----:B------:R-:W-:Y:S05]  /*9620*/  BRA `(.L_x_7365) ;  /* 0x0000000800547947 */ /* 0x000fea0003800000 */
.L_x_7376:
        /* <DEDUP_REMOVED lines=17> */
.L_x_7380:
[----:B------:R-:W-:Y:S01]  /*9740*/  IMAD.MOV.U32 R0, RZ, RZ, 0x7f ;  /* 0x0000007fff007424 */ /* 0x000fe200078e00ff */
[----:B------:R-:W-:-:S04]  /*9750*/  ISETP.GT.U32.AND P0, PT, R2, 0x7f800000, PT ;  /* 0x7f8000000200780c */ /* 0x000fc80003f04070 */
[----:B------:R-:W-:-:S09]  /*9760*/  SEL R0, R0, 0x7c, P0 ;  /* 0x0000007c00007807 */ /* 0x000fd20000000000 */
.L_x_7381:
[----:B------:R-:W-:Y:S05]  /*9770*/  BSYNC B0 ;  /* 0x0000000000007941 */ /* 0x000fea0003800000 */
.L_x_7379:
[----:B------:R-:W-:-:S04]  /*9780*/  LOP3.LUT R2, R3, 0x80000000, RZ, 0xc0, !PT ;  /* 0x8000000003027812 */ /* 0x000fc800078ec0ff */
[----:B------:R-:W-:-:S04]  /*9790*/  SHF.R.U32.HI R3, RZ, 0x18, R2 ;  /* 0x00000018ff037819 */ /* 0x000fc80000011602 */
[----:B------:R-:W-:-:S05]  /*97a0*/  LOP3.LUT R3, R0, R3, RZ, 0xfc, !PT ;  /* 0x0000000300037212 */ /* 0x000fca00078efcff */
[----:B------:R0:W-:Y:S01]  /*97b0*/  STG.E.U8 desc[UR36][R16.64], R3 ;  /* 0x0000000310007986 */ /* 0x0001e2000c101124 */
[----:B------:R-:W-:Y:S05]  /*97c0*/  BRA `(.L_x_7365) ;  /* 0x0000000400ec7947 */ /* 0x000fea0003800000 */
.L_x_7375:
        /* <DEDUP_REMOVED lines=8> */
.L_x_7372:
        /* <DEDUP_REMOVED lines=11> */
.L_x_7384:
        /* <DEDUP_REMOVED lines=21> */
.L_x_7387:
[----:B------:R-:W-:-:S04]  /*9a50*/  LOP3.LUT R2, R3, 0x80000000, RZ, 0xc0, !PT ;  /* 0x8000000003027812 */ /* 0x000fc800078ec0ff */
[----:B------:R-:W-:-:S04]  /*9a60*/  SHF.R.U32.HI R3, RZ, 0x18, R2 ;  /* 0x00000018ff037819 */ /* 0x000fc80000011602 */
[----:B------:R-:W-:-:S04]  /*9a70*/  LOP3.LUT R0, R0, R3, RZ, 0xfc, !PT ;  /* 0x0000000300007212 */ /* 0x000fc800078efcff */
[----:B------:R-:W-:-:S07]  /*9a80*/  PRMT R8, R0, 0x7610, R8 ;  /* 0x0000761000087816 */ /* 0x000fce0000000008 */
.L_x_7386:
[----:B------:R-:W-:Y:S05]  /*9a90*/  BSYNC B0 ;  /* 0x0000000000007941 */ /* 0x000fea0003800000 */
.L_x_7385:
[----:B------:R3:W-:Y:S01]  /*9aa0*/  STG.E.U8 desc[UR36][R16.64], R8 ;  /* 0x0000000810007986 */ /* 0x0007e2000c101124 */
[----:B------:R-:W-:Y:S05]  /*9ab0*/  BRA `(.L_x_7365) ;  /* 0x0000000400307947 */ /* 0x000fea0003800000 */
.L_x_7383:
[----:B------:R-:W-:Y:S01]  /*9ac0*/  UMOV UR4, 0xf0000000 ;  /* 0xf000000000047882 */ /* 0x000fe20000000000 */
[----:B------:R-:W-:Y:S01]  /*9ad0*/  UMOV UR5, 0x380fffff ;  /* 0x380fffff00057882 */ /* 0x000fe20000000000 */
[----:B------:R-:W0:Y:S01]  /*9ae0*/  F2F.F32.F64 R3, R4 ;  /* 0x0000000400037310 */ /* 0x000e220000301000 */
[----:B------:R-:W-:Y:S01]  /*9af0*/  DSETP.GEU.AND P0, PT, |R4|, UR4, PT ;  /* 0x0000000404007e2a */ /* 0x000fe2000bf0e200 */
[----:B------:R-:W-:Y:S01]  /*9b00*/  BSSY B0, `(.L_x_7388) ;  /* 0x0000015000007945 */ /* 0x000fe20003800000 */
[----:B------:R-:W-:-:S12]  /*9b10*/  MOV R8, 0x80 ;  /* 0x0000008000087802 */ /* 0x000fd80000000f00 */
        /* <DEDUP_REMOVED lines=15> */
.L_x_7390:
[----:B------:R-:W-:-:S04]  /*9c10*/  LOP3.LUT R2, R3, 0x80000000, RZ, 0xc0, !PT ;  /* 0x8000000003027812 */ /* 0x000fc800078ec0ff */
[----:B------:R-:W-:-:S04]  /*9c20*/  SHF.R.U32.HI R3, RZ, 0x18, R2 ;  /* 0x00000018ff037819 */ /* 0x000fc80000011602 */
[----:B------:R-:W-:-:S04]  /*9c30*/  LOP3.LUT R0, R0, R3, RZ, 0xfc, !PT ;  /* 0x0000000300007212 */ /* 0x000fc800078efcff */
[----:B------:R-:W-:-:S07]  /*9c40*/  PRMT R8, R0, 0x7610, R8 ;  /* 0x0000761000087816 */ /* 0x000fce0000000008 */
.L_x_7389:
[----:B------:R-:W-:Y:S05]  /*9c50*/  BSYNC B0 ;  /* 0x0000000000007941 */ /* 0x000fea0003800000 */
.L_x_7388:
[----:B------:R0:W-:Y:S01]  /*9c60*/  STG.E.U8 desc[UR36][R16.64], R8 ;  /* 0x0000000810007986 */ /* 0x0001e2000c101124 */
[----:B------:R-:W-:Y:S05]  /*9c70*/  BRA `(.L_x_7365) ;  /* 0x0000000000c07947 */ /* 0x000fea0003800000 */
.L_x_7382:
        /* <DEDUP_REMOVED lines=26> */
.L_x_7364:
        /* <DEDUP_REMOVED lines=16> */
.L_x_7393:
[----:B------:R-:W-:Y:S05]  /*9f20*/  BRA `(.L_x_7365) ;  /* 0x0000000000147947 */ /* 0x000fea0003800000 */
.L_x_7392:
[----:B------:R-:W0:Y:S02]  /*9f30*/  F2I.U64.F64.TRUNC R2, R2 ;  /* 0x0000000200027311 */ /* 0x000e24000030d800 */
[----:B0-----:R1:W-:Y:S01]  /*9f40*/  STG.E.64 desc[UR36][R16.64], R2 ;  /* 0x0000000210007986 */ /* 0x0013e2000c101b24 */
[----:B------:R-:W-:Y:S05]  /*9f50*/  BRA `(.L_x_7365) ;  /* 0x0000000000087947 */ /* 0x000fea0003800000 */
.L_x_7391:
[----:B------:R-:W0:Y:S02]  /*9f60*/  F2I.U32.F64.TRUNC R3, R2 ;  /* 0x0000000200037311 */ /* 0x000e24000030d000 */
[----:B0-----:R2:W-:Y:S02]  /*9f70*/  STG.E desc[UR36][R16.64], R3 ;  /* 0x0000000310007986 */ /* 0x0015e4000c101924 */
.L_x_7365:
[----:B------:R-:W-:-:S07]  /*9f80*/  VIADD R23, R23, 0x80 ;  /* 0x0000008017177836 */ /* 0x000fce0000000000 */
.L_x_7323:
[----:B------:R-:W-:Y:S05]  /*9f90*/  BSYNC B6 ;  /* 0x0000000000067941 */ /* 0x000fea0003800000 */
.L_x_7322:
[----:B------:R-:W-:Y:S02]  /*9fa0*/  ULDC UR4, c[0x0][0x210] ;  /* 0x0000840000047ab9 */ /* 0x000fe40000000800 */
[----:B------:R-:W-:-:S13]  /*9fb0*/  ISETP.GE.AND P0, PT, R23, UR4, PT ;  /* 0x0000000417007c0c */ /* 0x000fda000bf06270 */
[----:B------:R-:W-:Y:S05]  /*9fc0*/  @P0 EXIT ;  /* 0x000000000000094d */ /* 0x000fea0003800000 */
[----:B0-----:R-:W0:Y:S01]  /*9fd0*/  LDC R6, c[0x0][0x218] ;  /* 0x00008600ff067b82 */ /* 0x001e220000000800 */
[----:B---3--:R-:W-:Y:S02]  /*9fe0*/  IMAD.MOV.U32 R0, RZ, RZ, RZ ;  /* 0x000000ffff007224 */ /* 0x008fe400078e00ff */
[----:B-12-4-:R-:W-:Y:S01]  /*9ff0*/  IMAD.MOV.U32 R16, RZ, RZ, RZ ;  /* 0x000000ffff107224 */ /* 0x016fe200078e00ff */
        /* <DEDUP_REMOVED lines=300> */
.L_x_7394:
        /* <DEDUP_REMOVED lines=21> */
.L_x_7398:
[----:B------:R-:W2:Y:S02]  /*b410*/  LDG.E.U8 R2, desc[UR36][R2.64] ;  /* 0x0000002402027981 */ /* 0x000ea4000c1e1100 */
[----:B--2---:R0:W1:Y:S01]  /*b420*/  I2F.F64.U16 R4, R2 ;  /* 0x0000000200047312 */ /* 0x0040620000101800 */
[----:B------:R-:W-:Y:S05]  /*b430*/  BRA `(.L_x_7400) ;  /* 0x0000000c00707947 */ /* 0x000fea0003800000 */
.L_x_7397:
        /* <DEDUP_REMOVED lines=9> */
.L_x_7402:
[----:B------:R-:W2:Y:S02]  /*b4d0*/  LDG.E R2, desc[UR36][R2.64] ;  /* 0x0000002402027981 */ /* 0x000ea4000c1e1900 */
[----:B--2---:R0:W1:Y:S01]  /*b4e0*/  I2F.F64 R4, R2 ;  /* 0x0000000200047312 */ /* 0x0040620000201c00 */
[----:B------:R-:W-:Y:S05]  /*b4f0*/  BRA `(.L_x_7400) ;  /* 0x0000000c00407947 */ /* 0x000fea0003800000 */
.L_x_7401:
[----:B------:R-:W2:Y:S02]  /*b500*/  LDG.E.U16 R2, desc[UR36][R2.64] ;  /* 0x0000002402027981 */ /* 0x000ea4000c1e1500 */
[----:B--2---:R0:W1:Y:S01]  /*b510*/  I2F.F64.S16 R4, R2 ;  /* 0x0000000200047312 */ /* 0x0040620000101c00 */
[----:B------:R-:W-:Y:S05]  /*b520*/  BRA `(.L_x_7400) ;  /* 0x0000000c00347947 */ /* 0x000fea0003800000 */
.L_x_7396:
        /* <DEDUP_REMOVED lines=10> */
.L_x_7404:
[----:B------:R-:W2:Y:S02]  /*b5d0*/  LDG.E.U16 R0, desc[UR36][R2.64] ;  /* 0x0000002402007981 */ /* 0x000ea4000c1e1500 */
[----:B--2---:R-:W-:-:S05]  /*b5e0*/  HADD2.F32 R0, -RZ, R0.H0_H0 ;  /* 0x20000000ff007230 */ /* 0x004fca0000004100 */
[----:B------:R-:W-:-:S04]  /*b5f0*/  FMUL.FTZ R0, R0, 1 ;  /* 0x3f80000000007820 */ /* 0x000fc80000410000 */
[----:B------:R0:W1:Y:S01]  /*b600*/  F2F.F64.F32 R4, R0 ;  /* 0x0000000000047310 */ /* 0x0000620000201800 */
[----:B------:R-:W-:Y:S05]  /*b610*/  BRA `(.L_x_7400) ;  /* 0x0000000800f87947 */ /* 0x000fea0003800000 */
.L_x_7403:
        /* <DEDUP_REMOVED lines=10> */
.L_x_7406:
[----:B------:R-:W2:Y:S02]  /*b6c0*/  LDG.E.U16 R2, desc[UR36][R2.64] ;  /* 0x0000002402027981 */ /* 0x000ea4000c1e1500 */
[----:B--2---:R-:W-:-:S05]  /*b6d0*/  HADD2.F32 R0, -RZ, R2.H0_H0 ;  /* 0x20000002ff007230 */ /* 0x004fca0000004100 */
[----:B------:R-:W-:-:S04]  /*b6e0*/  FMUL.FTZ R0, R0, 1 ;  /* 0x3f80000000007820 */ /* 0x000fc80000410000 */
[----:B------:R0:W1:Y:S01]  /*b6f0*/  F2F.F64.F32 R4, R0 ;  /* 0x0000000000047310 */ /* 0x0000620000201800 */
[----:B------:R-:W-:Y:S05]  /*b700*/  BRA `(.L_x_7400) ;  /* 0x0000000800bc7947 */ /* 0x000fea0003800000 */
.L_x_7405:
[----:B------:R0:W5:Y:S01]  /*b710*/  LDG.E.64 R4, desc[UR36][R2.64] ;  /* 0x0000002402047981 */ /* 0x000162000c1e1b00 */
[----:B------:R-:W-:Y:S05]  /*b720*/  BRA `(.L_x_7400) ;  /* 0x0000000800b47947 */ /* 0x000fea0003800000 */
.L_x_7395:
        /* <DEDUP_REMOVED lines=13> */
.L_x_7409:
[----:B------:R0:W5:Y:S01]  /*b800*/  LDG.E.64 R4, desc[UR36][R2.64] ;  /* 0x0000002402047981 */ /* 0x000162000c1e1b00 */
[----:B------:R-:W-:Y:S05]  /*b810*/  BRA `(.L_x_7400) ;  /* 0x0000000800787947 */ /* 0x000fea0003800000 */
.L_x_7408:
        /* <DEDUP_REMOVED lines=28> */
.L_x_7411:
[----:B------:R-:W2:Y:S02]  /*b9e0*/  LDG.E.U8 R2, desc[UR36][R2.64] ;  /* 0x0000002402027981 */ /* 0x000ea4000c1e1100 */
[C---:B--2---:R-:W-:Y:S02]  /*b9f0*/  IMAD.SHL.U32 R0, R2.reuse, 0x2000000, RZ ;  /* 0x0200000002007824 */ /* 0x044fe400078e00ff */
[----:B------:R-:W-:-:S03]  /*ba00*/  IMAD.SHL.U32 R5, R2, 0x1000000, RZ ;  /* 0x0100000002057824 */ /* 0x000fc600078e00ff */
[----:B------:R-:W-:-:S13]  /*ba10*/  ISETP.GE.U32.AND P0, PT, R0, 0x8000000, PT ;  /* 0x080000000000780c */ /* 0x000fda0003f06070 */
[C---:B------:R-:W-:Y:S01]  /*ba20*/  @!P0 IMAD.SHL.U32 R0, R2.reuse, 0x100, RZ ;  /* 0x0000010002008824 */ /* 0x040fe200078e00ff */
[----:B------:R-:W-:-:S04]  /*ba30*/  @P0 SHF.L.U32 R4, R2, 0x15, RZ ;  /* 0x0000001502040819 */ /* 0x000fc800000006ff */
        /* <DEDUP_REMOVED lines=9> */
.L_x_7410:
[----:B------:R-:W2:Y:S02]  /*bad0*/  LDG.E.U16 R0, desc[UR36][R2.64] ;  /* 0x0000002402007981 */ /* 0x000ea4000c1e1500 */
[----:B--2---:R-:W-:-:S04]  /*bae0*/  IMAD.U32 R0, R0, 0x10000, RZ ;  /* 0x0001000000007824 */ /* 0x004fc800078e00ff */
[----:B------:R-:W-:-:S04]  /*baf0*/  FMUL.FTZ R0, R0, 1 ;  /* 0x3f80000000007820 */ /* 0x000fc80000410000 */
[----:B------:R0:W1:Y:S01]  /*bb00*/  F2F.F64.F32 R4, R0 ;  /* 0x0000000000047310 */ /* 0x0000620000201800 */
[----:B------:R-:W-:Y:S05]  /*bb10*/  BRA `(.L_x_7400) ;  /* 0x0000000400b87947 */ /* 0x000fea0003800000 */
.L_x_7407:
        /* <DEDUP_REMOVED lines=9> */
[----:B--2---:R2:W3:Y:S01]  /*bbb0*/  I2F.F64.U16 R4, R2 ;  /* 0x0000000200047312 */ /* 0x0044e20000101800 */
[----:B------:R-:W-:Y:S05]  /*bbc0*/  BRA `(.L_x_7400) ;  /* 0x00000004008c7947 */ /* 0x000fea0003800000 */
.L_x_7414:
        /* <DEDUP_REMOVED lines=21> */
.L_x_7418:
[----:B------:R-:W-:Y:S05]  /*bd20*/  BSYNC B1 ;  /* 0x0000000000017941 */ /* 0x000fea0003800000 */
.L_x_7417:
[----:B------:R-:W-:Y:S01]  /*bd30*/  LEA R3, R0, 0x3b800000, 0x17 ;  /* 0x3b80000000037811 */ /* 0x000fe200078eb8ff */
[----:B------:R-:W-:-:S05]  /*bd40*/  IMAD.SHL.U32 R0, R2, 0x100000, RZ ;  /* 0x0010000002007824 */ /* 0x000fca00078e00ff */
[----:B------:R-:W-:-:S07]  /*bd50*/  LOP3.LUT R0, R3, R0, R4, 0xfe, !PT ;  /* 0x0000000003007212 */ /* 0x000fce00078efe04 */
.L_x_7416:
[----:B------:R-:W-:Y:S05]  /*bd60*/  BSYNC B0 ;  /* 0x0000000000007941 */ /* 0x000fea0003800000 */
.L_x_7415:
[----:B------:R-:W-:-:S04]  /*bd70*/  FMUL.FTZ R0, R0, 1 ;  /* 0x3f80000000007820 */ /* 0x000fc80000410000 */
[----:B------:R4:W0:Y:S01]  /*bd80*/  F2F.F64.F32 R4, R0 ;  /* 0x0000000000047310 */ /* 0x0008220000201800 */
[----:B------:R-:W-:Y:S05]  /*bd90*/  BRA `(.L_x_7400) ;  /* 0x0000000400187947 */ /* 0x000fea0003800000 */
.L_x_7413:
        /* <DEDUP_REMOVED lines=21> */
.L_x_7422:
[----:B------:R-:W-:Y:S05]  /*bef0*/  BSYNC B1 ;  /* 0x0000000000017941 */ /* 0x000fea0003800000 */
.L_x_7421:
[----:B------:R-:W-:Y:S01]  /*bf00*/  LEA R3, R0, 0x37800000, 0x17 ;  /* 0x3780000000037811 */ /* 0x000fe200078eb8ff */
[----:B------:R-:W-:-:S05]  /*bf10*/  IMAD.SHL.U32 R0, R2, 0x200000, RZ ;  /* 0x0020000002007824 */ /* 0x000fca00078e00ff */
[----:B------:R-:W-:-:S07]  /*bf20*/  LOP3.LUT R0, R3, R0, R4, 0xfe, !PT ;  /* 0x0000000003007212 */ /* 0x000fce00078efe04 */
.L_x_7420:
[----:B------:R-:W-:Y:S05]  /*bf30*/  BSYNC B0 ;  /* 0x0000000000007941 */ /* 0x000fea0003800000 */
.L_x_7419:
[----:B------:R-:W-:-:S04]  /*bf40*/  FMUL.FTZ R0, R0, 1 ;  /* 0x3f80000000007820 */ /* 0x000fc80000410000 */
[----:B------:R0:W1:Y:S01]  /*bf50*/  F2F.F64.F32 R4, R0 ;  /* 0x0000000000047310 */ /* 0x0000620000201800 */
[----:B------:R-:W-:Y:S05]  /*bf60*/  BRA `(.L_x_7400) ;  /* 0x0000000000a47947 */ /* 0x000fea0003800000 */
.L_x_7412:
        /* <DEDUP_REMOVED lines=14> */
.L_x_7426:
[----:B------:R-:W-:Y:S05]  /*c050*/  BSYNC B0 ;  /* 0x0000000000007941 */ /* 0x000fea0003800000 */
.L_x_7425:
[----:B------:R-:W-:-:S04]  /*c060*/  FMUL.FTZ R0, R0, 1 ;  /* 0x3f80000000007820 */ /* 0x000fc80000410000 */
[----:B------:R0:W1:Y:S01]  /*c070*/  F2F.F64.F32 R4, R0 ;  /* 0x0000000000047310 */ /* 0x0000620000201800 */
[----:B------:R-:W-:Y:S05]  /*c080*/  BRA `(.L_x_7400) ;  /* 0x00000000005c7947 */ /* 0x000fea0003800000 */
.L_x_7399:
[----:B------:R-:W-:Y:S01]  /*c090*/  MOV R2, 0x0 ;  /* 0x0000000000027802 */ /* 0x000fe20000000f00 */
[----:B------:R-:W-:Y:S01]  /*c0a0*/  ULDC.64 UR4, c[0x4][0x178] ;  /* 0x01005e0000047ab9 */ /* 0x000fe20000000a00 */
[----:B------:R-:W-:Y:S01]  /*c0b0*/  ULDC.64 UR6, c[0x4][0x58] ;  /* 0x0100160000067ab9 */ /* 0x000fe20000000a00 */
[----:B------:R-:W-:Y:S02]  /*c0c0*/  IMAD.U32 R4, RZ, RZ, UR4 ;  /* 0x00000004ff047e24 */ /* 0x000fe4000f8e00ff */
[----:B------:R-:W-:Y:S01]  /*c0d0*/  IMAD.U32 R5, RZ, RZ, UR5 ;  /* 0x00000005ff057e24 */ /* 0x000fe2000f8e00ff */
[----:B------:R-:W0:Y:S01]  /*c0e0*/  LDC.64 R2, c[0x4][R2] ;  /* 0x0100000002027b82 */ /* 0x000e220000000a00 */
[----:B------:R-:W-:Y:S01]  /*c0f0*/  ULDC.64 UR4, c[0x4][0x180] ;  /* 0x0100600000047ab9 */ /* 0x000fe20000000a00 */
[----:B------:R-:W-:Y:S01]  /*c100*/  IMAD.U32 R10, RZ, RZ, UR6 ;  /* 0x00000006ff0a7e24 */ /* 0x000fe2000f8e00ff */
[----:B------:R-:W-:Y:S01]  /*c110*/  MOV R6, UR4 ;  /* 0x0000000400067c02 */ /* 0x000fe20008000f00 */
[----:B------:R-:W-:-:S02]  /*c120*/  IMAD.U32 R7, RZ, RZ, UR5 ;  /* 0x00000005ff077e24 */ /* 0x000fc4000f8e00ff */
[----:B------:R-:W-:Y:S02]  /*c130*/  IMAD.U32 R11, RZ, RZ, UR7 ;  /* 0x00000007ff0b7e24 */ /* 0x000fe4000f8e00ff */
[----:B------:R-:W-:Y:S02]  /*c140*/  IMAD.MOV.U32 R8, RZ, RZ, 0x4e ;  /* 0x0000004eff087424 */ /* 0x000fe400078e00ff */
[----:B------:R-:W-:Y:S02]  /*c150*/  IMAD.MOV.U32 R12, RZ, RZ, 0x1 ;  /* 0x00000001ff0c7424 */ /* 0x000fe400078e00ff */
[----:B------:R-:W-:-:S07]  /*c160*/  IMAD.MOV.U32 R13, RZ, RZ, RZ ;  /* 0x000000ffff0d7224 */ /* 0x000fce00078e00ff */
[----:B------:R-:W-:-:S07]  /*c170*/  LEPC R20, `(.L_x_7427) ;  /* 0x000000001014794e */ /* 0x000fce0000000000 */
[----:B0-----:R-:W-:Y:S05]  /*c180*/  CALL.ABS.NOINC R2 ;  /* 0x0000000002007343 */ /* 0x001fea0003c00000 */
.L_x_7427:
[----:B------:R-:W-:Y:S01]  /*c190*/  CS2R R4, SRZ ;  /* 0x0000000000047805 */ /* 0x000fe2000001ff00 */
[----:B------:R-:W-:Y:S06]  /*c1a0*/  BRA `(.L_x_7400) ;  /* 0x0000000000147947 */ /* 0x000fec0003800000 */
.L_x_7424:
[----:B------:R-:W2:Y:S02]  /*c1b0*/  LDG.E.64 R4, desc[UR36][R2.64] ;  /* 0x0000002402047981 */ /* 0x000ea4000c1e1b00 */
[----:B--2---:R-:W0:Y:S01]  /*c1c0*/  I2F.F64.U64 R4, R4 ;  /* 0x0000000400047312 */ /* 0x004e220000301800 */
[----:B------:R-:W-:Y:S05]  /*c1d0*/  BRA `(.L_x_7400) ;  /* 0x0000000000087947 */ /* 0x000fea0003800000 */
.L_x_7423:
[----:B------:R-:W2:Y:S02]  /*c1e0*/  LDG.E R2, desc[UR36][R2.64] ;  /* 0x0000002402027981 */ /* 0x000ea4000c1e1900 */
[----:B--2---:R0:W1:Y:S02]  /*c1f0*/  I2F.F64.U32 R4, R2 ;  /* 0x0000000200047312 */ /* 0x0040640000201800 */
.L_x_7400:
[----:B------:R-:W4:Y:S01]  /*c200*/  LDC.64 R6, c[0x0][0x428] ;  /* 0x00010a00ff067b82 */ /* 0x000f220000000a00 */
[----:B------:R-:W-:Y:S01]  /*c210*/  ULDC UR4, c[0x0][0x42c] ;  /* 0x00010b0000047ab9 */ /* 0x000fe20000000800 */
[----:B0-2---:R-:W-:Y:S01]  /*c220*/  IMAD.MOV.U32 R2, RZ, RZ, 0x1 ;  /* 0x00000001ff027424 */ /* 0x005fe200078e00ff */
[----:B------:R-:W4:Y:S01]  /*c230*/  MUFU.RCP64H R3, UR4 ;  /* 0x0000000400037d08 */ /* 0x000f220008001800 */
[----:B-1-3-5:R-:W-:Y:S01]  /*c240*/  FSETP.GEU.AND P1, PT, |R5|, 6.5827683646048100446e-37, PT ;  /* 0x036000000500780b */ /* 0x02afe20003f2e200 */
[----:B------:R-:W-:Y:S03]  /*c250*/  BSSY B0, `(.L_x_7428) ;  /* 0x000000f000007945 */ /* 0x000fe60003800000 */
[----:B----4-:R-:W-:-:S08]  /*c260*/  DFMA R8, R2, -R6, 1 ;  /* 0x3ff000000208742b */ /* 0x010fd00000000806 */
        /* <DEDUP_REMOVED lines=13> */
.L_x_7429:
[----:B------:R-:W-:Y:S05]  /*c340*/  BSYNC B0 ;  /* 0x0000000000007941 */ /* 0x000fea0003800000 */
.L_x_7428:
        /* <DEDUP_REMOVED lines=16> */
.L_x_7433:
[----:B------:R-:W0:Y:S02]  /*c450*/  F2I.S64.F64.TRUNC R2, R2 ;  /* 0x0000000200027311 */ /* 0x000e24000030d900 */
[----:B0-----:R-:W-:-:S05]  /*c460*/  IMAD.MOV.U32 R5, RZ, RZ, R2 ;  /* 0x000000ffff057224 */ /* 0x001fca00078e0002 */
[----:B------:R-:W-:Y:S01]  /*c470*/  STG.E.U8 desc[UR36][R16.64], R5 ;  /* 0x0000000510007986 */ /* 0x000fe2000c101124 */
[----:B------:R-:W-:Y:S05]  /*c480*/  EXIT ;  /* 0x000000000000794d */ /* 0x000fea0003800000 */
.L_x_7432:
        /* <DEDUP_REMOVED lines=9> */
.L_x_7436:
[----:B------:R-:W0:Y:S02]  /*c520*/  F2I.F64.TRUNC R3, R2 ;  /* 0x0000000200037311 */ /* 0x000e24000030d100 */
[----:B0-----:R-:W-:Y:S01]  /*c530*/  STG.E desc[UR36][R16.64], R3 ;  /* 0x0000000310007986 */ /* 0x001fe2000c101924 */
[----:B------:R-:W-:Y:S05]  /*c540*/  EXIT ;  /* 0x000000000000794d */ /* 0x000fea0003800000 */
.L_x_7435:
[----:B------:R-:W0:Y:S02]  /*c550*/  F2I.F64.TRUNC R3, R2 ;  /* 0x0000000200037311 */ /* 0x000e24000030d100 */
[----:B0-----:R-:W-:Y:S01]  /*c560*/  STG.E.U16 desc[UR36][R16.64], R3 ;  /* 0x0000000310007986 */ /* 0x001fe2000c101524 */
[----:B------:R-:W-:Y:S05]  /*c570*/  EXIT ;  /* 0x000000000000794d */ /* 0x000fea0003800000 */
.L_x_7431:
        /* <DEDUP_REMOVED lines=13> */
.L_x_7438:
        /* <DEDUP_REMOVED lines=8> */
.L_x_7437:
        /* <DEDUP_REMOVED lines=14> */
.L_x_7440:
        /* <DEDUP_REMOVED lines=9> */
.L_x_7439:
[----:B------:R-:W-:Y:S01]  /*c840*/  STG.E.64 desc[UR36][R16.64], R4 ;  /* 0x0000000410007986 */ /* 0x000fe2000c101b24 */
[----:B------:R-:W-:Y:S05]  /*c850*/  EXIT ;  /* 0x000000000000794d */ /* 0x000fea0003800000 */
.L_x_7430:
        /* <DEDUP_REMOVED lines=12> */
.L_x_7443:
[----:B------:R-:W-:-:S05]  /*c920*/  CS2R R6, SRZ ;  /* 0x0000000000067805 */ /* 0x000fca000001ff00 */
[----:B------:R-:W-:Y:S01]  /*c930*/  STG.E.128 desc[UR36][R16.64], R4 ;  /* 0x0000000410007986 */ /* 0x000fe2000c101d24 */
[----:B------:R-:W-:Y:S05]  /*c940*/  EXIT ;  /* 0x000000000000794d */ /* 0x000fea0003800000 */
.L_x_7442:
        /* <DEDUP_REMOVED lines=25> */
.L_x_7447:
[----:B------:R-:W-:Y:S05]  /*cae0*/  BSYNC B0 ;  /* 0x0000000000007941 */ /* 0x000fea0003800000 */
.L_x_7446:
[----:B------:R-:W-:-:S05]  /*caf0*/  LOP3.LUT R3, R0, R3, RZ, 0xfc, !PT ;  /* 0x0000000300037212 */ /* 0x000fca00078efcff */
[----:B------:R-:W-:Y:S01]  /*cb00*/  STG.E.U8 desc[UR36][R16.64], R3 ;  /* 0x0000000310007986 */ /* 0x000fe2000c101124 */
[----:B------:R-:W-:Y:S05]  /*cb10*/  EXIT ;  /* 0x000000000000794d */ /* 0x000fea0003800000 */
.L_x_7445:
        /* <DEDUP_REMOVED lines=17> */
.L_x_7449:
[----:B------:R-:W-:Y:S01]  /*cc30*/  IMAD.MOV.U32 R0, RZ, RZ, 0x7f ;  /* 0x0000007fff007424 */ /* 0x000fe200078e00ff */
[----:B------:R-:W-:-:S04]  /*cc40*/  ISETP.GT.U32.AND P0, PT, R2, 0x7f800000, PT ;  /* 0x7f8000000200780c */ /* 0x000fc80003f04070 */
[----:B------:R-:W-:-:S09]  /*cc50*/  SEL R0, R0, 0x7c, P0 ;  /* 0x0000007c00007807 */ /* 0x000fd20000000000 */
.L_x_7450:
[----:B------:R-:W-:Y:S05]  /*cc60*/  BSYNC B0 ;  /* 0x0000000000007941 */ /* 0x000fea0003800000 */
.L_x_7448:
[----:B------:R-:W-:-:S04]  /*cc70*/  LOP3.LUT R2, R3, 0x80000000, RZ, 0xc0, !PT ;  /* 0x8000000003027812 */ /* 0x000fc800078ec0ff */
[----:B------:R-:W-:-:S04]  /*cc80*/  SHF.R.U32.HI R3, RZ, 0x18, R2 ;  /* 0x00000018ff037819 */ /* 0x000fc80000011602 */
[----:B------:R-:W-:-:S05]  /*cc90*/  LOP3.LUT R3, R0, R3, RZ, 0xfc, !PT ;  /* 0x0000000300037212 */ /* 0x000fca00078efcff */
[----:B------:R-:W-:Y:S01]  /*cca0*/  STG.E.U8 desc[UR36][R16.64], R3 ;  /* 0x0000000310007986 */ /* 0x000fe2000c101124 */
[----:B------:R-:W-:Y:S05]  /*ccb0*/  EXIT ;  /* 0x000000000000794d */ /* 0x000fea0003800000 */
.L_x_7444:
        /* <DEDUP_REMOVED lines=8> */
.L_x_7441:
        /* <DEDUP_REMOVED lines=11> */
.L_x_7453:
        /* <DEDUP_REMOVED lines=21> */
.L_x_7456:
[----:B------:R-:W-:-:S04]  /*cf40*/  LOP3.LUT R2, R3, 0x80000000, RZ, 0xc0, !PT ;  /* 0x8000000003027812 */ /* 0x000fc800078ec0ff */
[----:B------:R-:W-:-:S04]  /*cf50*/  SHF.R.U32.HI R3, RZ, 0x18, R2 ;  /* 0x00000018ff037819 */ /* 0x000fc80000011602 */
[----:B------:R-:W-:-:S04]  /*cf60*/  LOP3.LUT R0, R0, R3, RZ, 0xfc, !PT ;  /* 0x0000000300007212 */ /* 0x000fc800078efcff */
[----:B------:R-:W-:-:S07]  /*cf70*/  PRMT R8, R0, 0x7610, R8 ;  /* 0x0000761000087816 */ /* 0x000fce0000000008 */
.L_x_7455:
[----:B------:R-:W-:Y:S05]  /*cf80*/  BSYNC B0 ;  /* 0x0000000000007941 */ /* 0x000fea0003800000 */
.L_x_7454:
[----:B------:R-:W-:Y:S01]  /*cf90*/  STG.E.U8 desc[UR36][R16.64], R8 ;  /* 0x0000000810007986 */ /* 0x000fe2000c101124 */
[----:B------:R-:W-:Y:S05]  /*cfa0*/  EXIT ;  /* 0x000000000000794d */ /* 0x000fea0003800000 */
.L_x_7452:
        /* <DEDUP_REMOVED lines=21> */
.L_x_7459:
[----:B------:R-:W-:-:S04]  /*d100*/  LOP3.LUT R2, R3, 0x80000000, RZ, 0xc0, !PT ;  /* 0x8000000003027812 */ /* 0x000fc800078ec0ff */
[----:B------:R-:W-:-:S04]  /*d110*/  SHF.R.U32.HI R3, RZ, 0x18, R2 ;  /* 0x00000018ff037819 */ /* 0x000fc80000011602 */
[----:B------:R-:W-:-:S04]  /*d120*/  LOP3.LUT R0, R0, R3, RZ, 0xfc, !PT ;  /* 0x0000000300007212 */ /* 0x000fc800078efcff */
[----:B------:R-:W-:-:S07]  /*d130*/  PRMT R8, R0, 0x7610, R8 ;  /* 0x0000761000087816 */ /* 0x000fce0000000008 */
.L_x_7458:
[----:B------:R-:W-:Y:S05]  /*d140*/  BSYNC B0 ;  /* 0x0000000000007941 */ /* 0x000fea0003800000 */
.L_x_7457:
[----:B------:R-:W-:Y:S01]  /*d150*/  STG.E.U8 desc[UR36][R16.64], R8 ;  /* 0x0000000810007986 */ /* 0x000fe2000c101124 */
[----:B------:R-:W-:Y:S05]  /*d160*/  EXIT ;  /* 0x000000000000794d */ /* 0x000fea0003800000 */
.L_x_7451:
        /* <DEDUP_REMOVED lines=22> */
[----:B------:R-:W-:-:S05]  /*d2d0*/  @!P0 IADD3 R0, R2, RZ, RZ ;  /* 0x000000ff02008210 */ /* 0x000fca0007ffe0ff */
[----:B------:R-:W-:-:S05]  /*d2e0*/  @P2 IMAD.MOV.U32 R3, RZ, RZ, R0 ;  /* 0x000000ffff032224 */ /* 0x000fca00078e0000 */
[----:B------:R-:W-:Y:S01]  /*d2f0*/  STG.E.U8 desc[UR36][R16.64], R3 ;  /* 0x0000000310007986 */ /* 0x000fe2000c101124 */
[----:B------:R-:W-:Y:S05]  /*d300*/  EXIT ;  /* 0x000000000000794d */ /* 0x000fea0003800000 */
.L_x_7434:
        /* <DEDUP_REMOVED lines=16> */
.L_x_7462:
[----:B------:R-:W-:Y:S05]  /*d410*/  EXIT ;  /* 0x000000000000794d */ /* 0x000fea0003800000 */
.L_x_7461:
[----:B------:R-:W0:Y:S02]  /*d420*/  F2I.U64.F64.TRUNC R2, R2 ;  /* 0x0000000200027311 */ /* 0x000e24000030d800 */
[----:B0-----:R-:W-:Y:S01]  /*d430*/  STG.E.64 desc[UR36][R16.64], R2 ;  /* 0x0000000210007986 */ /* 0x001fe2000c101b24 */
[----:B------:R-:W-:Y:S05]  /*d440*/  EXIT ;  /* 0x000000000000794d */ /* 0x000fea0003800000 */
.L_x_7460:
[----:B------:R-:W0:Y:S02]  /*d450*/  F2I.U32.F64.TRUNC R3, R2 ;  /* 0x0000000200037311 */ /* 0x000e24000030d000 */
[----:B0-----:R-:W-:Y:S01]  /*d460*/  STG.E desc[UR36][R16.64], R3 ;  /* 0x0000000310007986 */ /* 0x001fe2000c101924 */
[----:B------:R-:W-:Y:S05]  /*d470*/  EXIT ;  /* 0x000000000000794d */ /* 0x000fea0003800000 */
        .weak           $__internal_7_$__cuda_sm20_div_rn_f64_full
        .type           $__internal_7_$__cuda_sm20_div_rn_f64_full,@function
        .size           $__internal_7_$__cuda_sm20_div_rn_f64_full,(.L_x_22704 - $__internal_7_$__cuda_sm20_div_rn_f64_full)
$__internal_7_$__cuda_sm20_div_rn_f64_full:
[C---:B------:R-:W-:Y:S01]  /*d480*/  FSETP.GEU.AND P0, PT, |R19|.reuse, 1.469367938527859385e-39, PT ;  /* 0x001000001300780b */ /* 0x040fe20003f0e200 */
[----:B------:R-:W-:Y:S01]  /*d490*/  IMAD.U32 R28, RZ, RZ, UR38 ;  /* 0x00000026ff1c7e24 */ /* 0x000fe2000f8e00ff */
[----:B------:R-:W-:Y:S01]  /*d4a0*/  LOP3.LUT R3, R19, 0x800fffff, RZ, 0xc0, !PT ;  /* 0x800fffff13037812 */ /* 0x000fe200078ec0ff */
[----:B------:R-:W-:Y:S01]  /*d4b0*/  IMAD.MOV.U32 R29, RZ, RZ, R19 ;  /* 0x000000ffff1d7224 */ /* 0x000fe200078e0013 */
[----:B------:R-:W-:Y:S01]  /*d4c0*/  FSETP.GEU.AND P2, PT, |R5|, 1.469367938527859385e-39, PT ;  /* 0x001000000500780b */ /* 0x000fe20003f4e200 */
[----:B------:R-:W-:Y:S01]  /*d4d0*/  IMAD.U32 R26, RZ, RZ, UR38 ;  /* 0x00000026ff1a7e24 */ /* 0x000fe2000f8e00ff */
[----:B------:R-:W-:Y:S01]  /*d4e0*/  LOP3.LUT R27, R3, 0x3ff00000, RZ, 0xfc, !PT ;  /* 0x3ff00000031b7812 */ /* 0x000fe200078efcff */
[----:B------:R-:W-:Y:S01]  /*d4f0*/  IMAD.MOV.U32 R6, RZ, RZ, 0x1 ;  /* 0x00000001ff067424 */ /* 0x000fe200078e00ff */
[----:B------:R-:W-:Y:S01]  /*d500*/  LOP3.LUT R3, R5, 0x7ff00000, RZ, 0xc0, !PT ;  /* 0x7ff0000005037812 */ /* 0x000fe200078ec0ff */
[----:B------:R-:W-:Y:S01]  /*d510*/  IMAD.MOV.U32 R14, RZ, RZ, 0x1ca00000 ;  /* 0x1ca00000ff0e7424 */ /* 0x000fe200078e00ff */
[----:B------:R-:W-:Y:S01]  /*d520*/  LOP3.LUT R18, R19, 0x7ff00000, RZ, 0xc0, !PT ;  /* 0x7ff0000013127812 */ /* 0x000fe200078ec0ff */
[----:B------:R-:W-:Y:S02]  /*d530*/  BSSY B1, `(.L_x_7463) ;  /* 0x000004e000017945 */ /* 0x000fe40003800000 */
[----:B------:R-:W-:Y:S01]  /*d540*/  @!P0 DMUL R26, R28, 8.98846567431157953865e+307 ;  /* 0x7fe000001c1a8828 */ /* 0x000fe20000000000 */
[----:B------:R-:W-:Y:S01]  /*d550*/  ISETP.GE.U32.AND P1, PT, R3, R18, PT ;  /* 0x000000120300720c */ /* 0x000fe20003f26070 */
[----:B------:R-:W-:-:S02]  /*d560*/  IMAD.MOV.U32 R15, RZ, RZ, R3 ;  /* 0x000000ffff0f7224 */ /* 0x000fc400078e0003 */
[----:B------:R-:W-:Y:S02]  /*d570*/  @!P2 LOP3.LUT R8, R29, 0x7ff00000, RZ, 0xc0, !PT ;  /* 0x7ff000001d08a812 */ /* 0x000fe400078ec0ff */
[----:B------:R-:W0:Y:S02]  /*d580*/  MUFU.RCP64H R7, R27 ;  /* 0x0000001b00077308 */ /* 0x000e240000001800 */
[----:B------:R-:W-:Y:S02]  /*d590*/  @!P2 ISETP.GE.U32.AND P3, PT, R3, R8, PT ;  /* 0x000000080300a20c */ /* 0x000fe40003f66070 */
[----:B------:R-:W-:Y:S02]  /*d5a0*/  @!P0 LOP3.LUT R18, R27, 0x7ff00000, RZ, 0xc0, !PT ;  /* 0x7ff000001b128812 */ /* 0x000fe400078ec0ff */
[----:B------:R-:W-:-:S03]  /*d5b0*/  @!P2 SEL R9, R14, 0x63400000, !P3 ;  /* 0x634000000e09a807 */ /* 0x000fc60005800000 */
[----:B------:R-:W-:Y:S01]  /*d5c0*/  VIADD R21, R18, 0xffffffff ;  /* 0xffffffff12157836 */ /* 0x000fe20000000000 */
[----:B------:R-:W-:-:S04]  /*d5d0*/  @!P2 LOP3.LUT R12, R9, 0x80000000, R5, 0xf8, !PT ;  /* 0x80000000090ca812 */ /* 0x000fc800078ef805 */
[----:B------:R-:W-:Y:S01]  /*d5e0*/  @!P2 LOP3.LUT R13, R12, 0x100000, RZ, 0xfc, !PT ;  /* 0x001000000c0da812 */ /* 0x000fe200078efcff */
[----:B------:R-:W-:Y:S01]  /*d5f0*/  @!P2 IMAD.MOV.U32 R12, RZ, RZ, RZ ;  /* 0x000000ffff0ca224 */ /* 0x000fe200078e00ff */
[----:B0-----:R-:W-:-:S08]  /*d600*/  DFMA R10, R6, -R26, 1 ;  /* 0x3ff00000060a742b */ /* 0x001fd0000000081a */
        /* <DEDUP_REMOVED lines=35> */
[----:B------:R-:W-:Y:S01]  /*d840*/  IMAD.MOV.U32 R6, RZ, RZ, RZ ;  /* 0x000000ffff067224 */ /* 0x000fe200078e00ff */
[----:B------:R-:W-:-:S05]  /*d850*/  IADD3 R3, -R3, -0x43300000, RZ ;  /* 0xbcd0000003037810 */ /* 0x000fca0007ffe1ff */
[----:B------:R-:W-:-:S03]  /*d860*/  DFMA R6, R8, -R6, R12 ;  /* 0x800000060806722b */ /* 0x000fc6000000000c */
[----:B------:R-:W-:-:S07]  /*d870*/  LOP3.LUT R11, R5, R11, RZ, 0x3c, !PT ;  /* 0x0000000b050b7212 */ /* 0x000fce00078e3cff */
[----:B------:R-:W-:-:S04]  /*d880*/  FSETP.NEU.AND P0, PT, |R7|, R3, PT ;  /* 0x000000030700720b */ /* 0x000fc80003f0d200 */
[----:B------:R-:W-:Y:S02]  /*d890*/  FSEL R8, R4, R8, !P0 ;  /* 0x0000000804087208 */ /* 0x000fe40004000000 */
[----:B------:R-:W-:Y:S01]  /*d8a0*/  FSEL R9, R11, R9, !P0 ;  /* 0x000000090b097208 */ /* 0x000fe20004000000 */
[----:B------:R-:W-:Y:S06]  /*d8b0*/  BRA `(.L_x_7465) ;  /* 0x0000000000547947 */ /* 0x000fec0003800000 */
.L_x_7464:
        /* <DEDUP_REMOVED lines=16> */
.L_x_7467:
[----:B------:R-:W-:Y:S01]  /*d9c0*/  LOP3.LUT R9, R29, 0x80000, RZ, 0xfc, !PT ;  /* 0x000800001d097812 */ /* 0x000fe200078efcff */
[----:B------:R-:W-:Y:S01]  /*d9d0*/  IMAD.MOV.U32 R8, RZ, RZ, R28 ;  /* 0x000000ffff087224 */ /* 0x000fe200078e001c */
[----:B------:R-:W-:Y:S06]  /*d9e0*/  BRA `(.L_x_7465) ;  /* 0x0000000000087947 */ /* 0x000fec0003800000 */
.L_x_7466:
[----:B------:R-:W-:Y:S01]  /*d9f0*/  LOP3.LUT R9, R5, 0x80000, RZ, 0xfc, !PT ;  /* 0x0008000005097812 */ /* 0x000fe200078efcff */
[----:B------:R-:W-:-:S07]  /*da00*/  IMAD.MOV.U32 R8, RZ, RZ, R4 ;  /* 0x000000ffff087224 */ /* 0x000fce00078e0004 */
.L_x_7465:
[----:B------:R-:W-:Y:S05]  /*da10*/  BSYNC B1 ;  /* 0x0000000000017941 */ /* 0x000fea0003800000 */
.L_x_7463:
[----:B------:R-:W-:Y:S02]  /*da20*/  IMAD.MOV.U32 R4, RZ, RZ, R0 ;  /* 0x000000ffff047224 */ /* 0x000fe400078e0000 */
[----:B------:R-:W-:Y:S02]  /*da30*/  IMAD.MOV.U32 R5, RZ, RZ, 0x0 ;  /* 0x00000000ff057424 */ /* 0x000fe400078e00ff */
[----:B------:R-:W-:Y:S02]  /*da40*/  IMAD.MOV.U32 R3, RZ, RZ, R9 ;  /* 0x000000ffff037224 */ /* 0x000fe400078e0009 */
[----:B------:R-:W-:Y:S05]  /*da50*/  RET.REL.NODEC R4 `(_ZN2at6native18elementwise_kernelILi128ELi4EZNS0_15gpu_kernel_implINS0_13BUnaryFunctorIdddZZZNS0_15binary_internal21div_trunc_kernel_cudaERNS_18TensorIteratorBaseEENKUlvE1_clEvENKUlvE_clEvEUlddE_EEEEvS6_RKT_EUliE_EEviT1_) ;  /* 0xffffff2404687950 */ /* 0x000fea0003c3ffff */
.L_x_7468:
        /* <DEDUP_REMOVED lines=10> */
.L_x_22704:


//--------------------- .text._ZN2at6native27unrolled_elementwise_kernelINS0_13BUnaryFunctorIdddZZZNS0_15binary_internal21div_trunc_kernel_cudaERNS_18TensorIteratorBaseEENKUlvE1_clEvENKUlvE_clEvEUlddE_EESt5arrayIPcLm2EELi4E23TrivialOffsetCalculatorILi1EjESE_NS0_6memory12LoadWithCastILi1EEENSF_13StoreWithCastILi1EEEEEviT_T0_T2_T3_T4_T5_ --------------------------
	.section	.text._ZN2at6native27unrolled_elementwise_kernelINS0_13BUnaryFunctorIdddZZZNS0_15binary_internal21div_trunc_kernel_cudaERNS_18TensorIteratorBaseEENKUlvE1_clEvENKUlvE_clEvEUlddE_EESt5arrayIPcLm2EELi4E23TrivialOffsetCalculatorILi1EjESE_NS0_6memory12LoadWithCastILi1EEENSF_13StoreWithCastILi1EEEEEviT_T0_T2_T3_T4_T5_,"ax",@progbits
	.align	128
        .global         _ZN2at6native27unrolled_elementwise_kernelINS0_13BUnaryFunctorIdddZZZNS0_15binary_internal21div_trunc_kernel_cudaERNS_18TensorIteratorBaseEENKUlvE1_clEvENKUlvE_clEvEUlddE_EESt5arrayIPcLm2EELi4E23TrivialOffsetCalculatorILi1EjESE_NS0_6memory12LoadWithCastILi1EEENSF_13StoreWithCastILi1EEEEEviT_T0_T2_T3_T4_T5_
        .type           _ZN2at6native27unrolled_elementwise_kernelINS0_13BUnaryFunctorIdddZZZNS0_15binary_internal21div_trunc_kernel_cudaERNS_18TensorIteratorBaseEENKUlvE1_clEvENKUlvE_clEvEUlddE_EESt5arrayIPcLm2EELi4E23TrivialOffsetCalculatorILi1EjESE_NS0_6memory12LoadWithCastILi1EEENSF_13StoreWithCastILi1EEEEEviT_T0_T2_T3_T4_T5_,@function
        .size           _ZN2at6native27unrolled_elementwise_kernelINS0_13BUnaryFunctorIdddZZZNS0_15binary_internal21div_trunc_kernel_cudaERNS_18TensorIteratorBaseEENKUlvE1_clEvENKUlvE_clEvEUlddE_EESt5arrayIPcLm2EELi4E23TrivialOffsetCalculatorILi1EjESE_NS0_6memory12LoadWithCastILi1EEENSF_13StoreWithCastILi1EEEEEviT_T0_T2_T3_T4_T5_,(.L_x_22705 - _ZN2at6native27unrolled_elementwise_kernelINS0_13BUnaryFunctorIdddZZZNS0_15binary_internal21div_trunc_kernel_cudaERNS_18TensorIteratorBaseEENKUlvE1_clEvENKUlvE_clEvEUlddE_EESt5arrayIPcLm2EELi4E23TrivialOffsetCalculatorILi1EjESE_NS0_6memory12LoadWithCastILi1EEENSF_13StoreWithCastILi1EEEEEviT_T0_T2_T3_T4_T5_)
        .other          _ZN2at6native27unrolled_elementwise_kernelINS0_13BUnaryFunctorIdddZZZNS0_15binary_internal21div_trunc_kernel_cudaERNS_18TensorIteratorBaseEENKUlvE1_clEvENKUlvE_clEvEUlddE_EESt5arrayIPcLm2EELi4E23TrivialOffsetCalculatorILi1EjESE_NS0_6memory12LoadWithCastILi1EEENSF_13StoreWithCastILi1EEEEEviT_T0_T2_T3_T4_T5_,@"STO_CUDA_ENTRY STV_DEFAULT"
_ZN2at6native27unrolled_elementwise_kernelINS0_13BUnaryFunctorIdddZZZNS0_15binary_internal21div_trunc_kernel_cudaERNS_18TensorIteratorBaseEENKUlvE1_clEvENKUlvE_clEvEUlddE_EESt5arrayIPcLm2EELi4E23TrivialOffsetCalculatorILi1EjESE_NS0_6memory12LoadWithCastILi1EEENSF_13StoreWithCastILi1EEEEEviT_T0_T2_T3_T4_T5_:
.text._ZN2at6native27unrolled_elementwise_kernelINS0_13BUnaryFunctorIdddZZZNS0_15binary_internal21div_trunc_kernel_cudaERNS_18TensorIteratorBaseEENKUlvE1_clEvENKUlvE_clEvEUlddE_EESt5arrayIPcLm2EELi4E23TrivialOffsetCalculatorILi1EjESE_NS0_6memory12LoadWithCastILi1EEENSF_13StoreWithCastILi1EEEEEviT_T0_T2_T3_T4_T5_:
        /* <DEDUP_REMOVED lines=32> */
.L_x_7474:
[----:B------:R-:W2:Y:S02]  /*0200*/  LDG.E.U8 R4, desc[UR36][R4.64] ;  /* 0x0000002404047981 */ /* 0x000ea4000c1e1100 */
[----:B--2---:R0:W1:Y:S01]  /*0210*/  I2F.F64.U16 R24, R4 ;  /* 0x0000000400187312 */ /* 0x0040620000101800 */
[----:B------:R-:W-:Y:S05]  /*0220*/  BRA `(.L_x_7476) ;  /* 0x0000000c00747947 */ /* 0x000fea0003800000 */
.L_x_7473:
        /* <DEDUP_REMOVED lines=9> */
.L_x_7478:
[----:B------:R-:W2:Y:S02]  /*02c0*/  LDG.E R4, desc[UR36][R4.64] ;  /* 0x0000002404047981 */ /* 0x000ea4000c1e1900 */
[----:B--2---:R1:W2:Y:S01]  /*02d0*/  I2F.F64 R24, R4 ;  /* 0x0000000400187312 */ /* 0x0042a20000201c00 */
[----:B------:R-:W-:Y:S05]  /*02e0*/  BRA `(.L_x_7476) ;  /* 0x0000000c00447947 */ /* 0x000fea0003800000 */
.L_x_7477:
[----:B------:R-:W2:Y:S02]  /*02f0*/  LDG.E.U16 R4, desc[UR36][R4.64] ;  /* 0x0000002404047981 */ /* 0x000ea4000c1e1500 */
[----:B--2---:R3:W4:Y:S01]  /*0300*/  I2F.F64.S16 R24, R4 ;  /* 0x0000000400187312 */ /* 0x0047220000101c00 */
[----:B------:R-:W-:Y:S05]  /*0310*/  BRA `(.L_x_7476) ;  /* 0x0000000c00387947 */ /* 0x000fea0003800000 */
.L_x_7472:
        /* <DEDUP_REMOVED lines=10> */
.L_x_7480:
[----:B------:R-:W2:Y:S02]  /*03c0*/  LDG.E.U16 R0, desc[UR36][R4.64] ;  /* 0x0000002404007981 */ /* 0x000ea4000c1e1500 */
[----:B--2---:R-:W-:-:S05]  /*03d0*/  HADD2.F32 R0, -RZ, R0.H0_H0 ;  /* 0x20000000ff007230 */ /* 0x004fca0000004100 */
[----:B------:R-:W-:-:S04]  /*03e0*/  FMUL.FTZ R0, R0, 1 ;  /* 0x3f80000000007820 */ /* 0x000fc80000410000 */
[----:B------:R0:W1:Y:S01]  /*03f0*/  F2F.F64.F32 R24, R0 ;  /* 0x0000000000187310 */ /* 0x0000620000201800 */
[----:B------:R-:W-:Y:S05]  /*0400*/  BRA `(.L_x_7476) ;  /* 0x0000000800fc7947 */ /* 0x000fea0003800000 */
.L_x_7479:
        /* <DEDUP_REMOVED lines=10> */
.L_x_7482:
[----:B------:R-:W2:Y:S02]  /*04b0*/  LDG.E.U16 R4, desc[UR36][R4.64] ;  /* 0x0000002404047981 */ /* 0x000ea4000c1e1500 */
[----:B--2---:R-:W-:-:S05]  /*04c0*/  HADD2.F32 R0, -RZ, R4.H0_H0 ;  /* 0x20000004ff007230 */ /* 0x004fca0000004100 */
[----:B------:R-:W-:-:S04]  /*04d0*/  FMUL.FTZ R0, R0, 1 ;  /* 0x3f80000000007820 */ /* 0x000fc80000410000 */
[----:B------:R0:W1:Y:S01]  /*04e0*/  F2F.F64.F32 R24, R0 ;  /* 0x0000000000187310 */ /* 0x0000620000201800 */
[----:B------:R-:W-:Y:S05]  /*04f0*/  BRA `(.L_x_7476) ;  /* 0x0000000800c07947 */ /* 0x000fea0003800000 */
.L_x_7481:
[----:B------:R0:W5:Y:S01]  /*0500*/  LDG.E.64 R24, desc[UR36][R4.64] ;  /* 0x0000002404187981 */ /* 0x000162000c1e1b00 */
[----:B------:R-:W-:Y:S05]  /*0510*/  BRA `(.L_x_7476) ;  /* 0x0000000800b87947 */ /* 0x000fea0003800000 */
.L_x_7471:
        /* <DEDUP_REMOVED lines=13> */
.L_x_7485:
[----:B------:R0:W5:Y:S01]  /*05f0*/  LDG.E.64 R24, desc[UR36][R4.64] ;  /* 0x0000002404187981 */ /* 0x000162000c1e1b00 */
[----:B------:R-:W-:Y:S05]  /*0600*/  BRA `(.L_x_7476) ;  /* 0x00000008007c7947 */ /* 0x000fea0003800000 */
.L_x_7484:
        /* <DEDUP_REMOVED lines=28> */
.L_x_7487:
        /* <DEDUP_REMOVED lines=16> */
.L_x_7486:
[----:B------:R-:W2:Y:S02]  /*08d0*/  LDG.E.U16 R0, desc[UR36][R4.64] ;  /* 0x0000002404007981 */ /* 0x000ea4000c1e1500 */
[----:B--2---:R-:W-:-:S04]  /*08e0*/  IMAD.U32 R0, R0, 0x10000, RZ ;  /* 0x0001000000007824 */ /* 0x004fc800078e00ff */
[----:B------:R-:W-:-:S04]  /*08f0*/  FMUL.FTZ R0, R0, 1 ;  /* 0x3f80000000007820 */ /* 0x000fc80000410000 */
[----:B------:R0:W1:Y:S01]  /*0900*/  F2F.F64.F32 R24, R0 ;  /* 0x0000000000187310 */ /* 0x0000620000201800 */
[----:B------:R-:W-:Y:S05]  /*0910*/  BRA `(.L_x_7476) ;  /* 0x0000000400b87947 */ /* 0x000fea0003800000 */
.L_x_7483:
        /* <DEDUP_REMOVED lines=11> */
.L_x_7490:
        /* <DEDUP_REMOVED lines=21> */
.L_x_7494:
[----:B------:R-:W-:Y:S05]  /*0b20*/  BSYNC B1 ;  /* 0x0000000000017941 */ /* 0x000fea0003800000 */
.L_x_7493:
[----:B------:R-:W-:Y:S01]  /*0b30*/  LEA R5, R0, 0x3b800000, 0x17 ;  /* 0x3b80000000057811 */ /* 0x000fe200078eb8ff */
[----:B------:R-:W-:-:S05]  /*0b40*/  IMAD.SHL.U32 R0, R3, 0x100000, RZ ;  /* 0x0010000003007824 */ /* 0x000fca00078e00ff */
[----:B------:R-:W-:-:S07]  /*0b50*/  LOP3.LUT R0, R5, R0, R6, 0xfe, !PT ;  /* 0x0000000005007212 */ /* 0x000fce00078efe06 */
.L_x_7492:
[----:B------:R-:W-:Y:S05]  /*0b60*/  BSYNC B0 ;  /* 0x0000000000007941 */ /* 0x000fea0003800000 */
.L_x_7491:
[----:B------:R-:W-:-:S04]  /*0b70*/  FMUL.FTZ R0, R0, 1 ;  /* 0x3f80000000007820 */ /* 0x000fc80000410000 */
[----:B------:R0:W1:Y:S01]  /*0b80*/  F2F.F64.F32 R24, R0 ;  /* 0x0000000000187310 */ /* 0x0000620000201800 */
[----:B------:R-:W-:Y:S05]  /*0b90*/  BRA `(.L_x_7476) ;  /* 0x0000000400187947 */ /* 0x000fea0003800000 */
.L_x_7489:
        /* <DEDUP_REMOVED lines=21> */
.L_x_7498:
[----:B------:R-:W-:Y:S05]  /*0cf0*/  BSYNC B1 ;  /* 0x0000000000017941 */ /* 0x000fea0003800000 */
.L_x_7497:
[----:B------:R-:W-:Y:S01]  /*0d00*/  LEA R5, R0, 0x37800000, 0x17 ;  /* 0x3780000000057811 */ /* 0x000fe200078eb8ff */
[----:B------:R-:W-:-:S05]  /*0d10*/  IMAD.SHL.U32 R0, R3, 0x200000, RZ ;  /* 0x0020000003007824 */ /* 0x000fca00078e00ff */
[----:B------:R-:W-:-:S07]  /*0d20*/  LOP3.LUT R0, R5, R0, R6, 0xfe, !PT ;  /* 0x0000000005007212 */ /* 0x000fce00078efe06 */
.L_x_7496:
[----:B------:R-:W-:Y:S05]  /*0d30*/  BSYNC B0 ;  /* 0x0000000000007941 */ /* 0x000fea0003800000 */
.L_x_7495:
[----:B------:R-:W-:-:S04]  /*0d40*/  FMUL.FTZ R0, R0, 1 ;  /* 0x3f80000000007820 */ /* 0x000fc80000410000 */
[----:B------:R0:W1:Y:S01]  /*0d50*/  F2F.F64.F32 R24, R0 ;  /* 0x0000000000187310 */ /* 0x0000620000201800 */
[----:B------:R-:W-:Y:S05]  /*0d60*/  BRA `(.L_x_7476) ;  /* 0x0000000000a47947 */ /* 0x000fea0003800000 */
.L_x_7488:
        /* <DEDUP_REMOVED lines=14> */
.L_x_7502:
[----:B------:R-:W-:Y:S05]  /*0e50*/  BSYNC B0 ;  /* 0x0000000000007941 */ /* 0x000fea0003800000 */
.L_x_7501:
[----:B------:R-:W-:-:S04]  /*0e60*/  FMUL.FTZ R0, R0, 1 ;  /* 0x3f80000000007820 */ /* 0x000fc80000410000 */
[----:B------:R0:W1:Y:S01]  /*0e70*/  F2F.F64.F32 R24, R0 ;  /* 0x0000000000187310 */ /* 0x0000620000201800 */
[----:B------:R-:W-:Y:S05]  /*0e80*/  BRA `(.L_x_7476) ;  /* 0x00000000005c7947 */ /* 0x000fea0003800000 */
.L_x_7475:
        /* <DEDUP_REMOVED lines=16> */
.L_x_7503:
[----:B------:R-:W-:Y:S01]  /*0f90*/  CS2R R24, SRZ ;  /* 0x0000000000187805 */ /* 0x000fe2000001ff00 */
[----:B------:R-:W-:Y:S06]  /*0fa0*/  BRA `(.L_x_7476) ;  /* 0x0000000000147947 */ /* 0x000fec0003800000 */
.L_x_7500:
[----:B------:R-:W2:Y:S02]  /*0fb0*/  LDG.E.64 R24, desc[UR36][R4.64] ;  /* 0x0000002404187981 */ /* 0x000ea4000c1e1b00 */
[----:B--2---:R-:W0:Y:S01]  /*0fc0*/  I2F.F64.U64 R24, R24 ;  /* 0x0000001800187312 */ /* 0x004e220000301800 */
[----:B------:R-:W-:Y:S05]  /*0fd0*/  BRA `(.L_x_7476) ;  /* 0x0000000000087947 */ /* 0x000fea0003800000 */
.L_x_7499:
[----:B------:R-:W2:Y:S02]  /*0fe0*/  LDG.E R4, desc[UR36][R4.64] ;  /* 0x0000002404047981 */ /* 0x000ea4000c1e1900 */
[----:B--2---:R0:W1:Y:S02]  /*0ff0*/  I2F.F64.U32 R24, R4 ;  /* 0x0000000400187312 */ /* 0x0040640000201800 */
.L_x_7476:
[----:B------:R-:W3:Y:S02]  /*1000*/  S2R R27, SR_TID.X ;  /* 0x00000000001b7919 */ /* 0x000ee40000002100 */
[----:B---3--:R-:W-:-:S07]  /*1010*/  VIADD R27, R27, 0x80 ;  /* 0x000000801b1b7836 */ /* 0x008fce0000000000 */
.L_x_7470:
[----:B------:R-:W-:Y:S05]  /*1020*/  BSYNC B6 ;  /* 0x0000000000067941 */ /* 0x000fea0003800000 */
.L_x_7469:
        /* <DEDUP_REMOVED lines=24> */
.L_x_7509:
[----:B------:R-:W3:Y:S02]  /*11b0*/  LDG.E.U8 R4, desc[UR36][R4.64] ;  /* 0x0000002404047981 */ /* 0x000ee4000c1e1100 */
[----:B---3--:R0:W1:Y:S01]  /*11c0*/  I2F.F64.U16 R22, R4 ;  /* 0x0000000400167312 */ /* 0x0080620000101800 */
[----:B------:R-:W-:Y:S05]  /*11d0*/  BRA `(.L_x_7511) ;  /* 0x0000000c00707947 */ /* 0x000fea0003800000 */
.L_x_7508:
        /* <DEDUP_REMOVED lines=9> */
.L_x_7513:
[----:B------:R-:W3:Y:S02]  /*1270*/  LDG.E R4, desc[UR36][R4.64] ;  /* 0x0000002404047981 */ /* 0x000ee4000c1e1900 */
[----:B---3--:R0:W1:Y:S01]  /*1280*/  I2F.F64 R22, R4 ;  /* 0x0000000400167312 */ /* 0x0080620000201c00 */
[----:B------:R-:W-:Y:S05]  /*1290*/  BRA `(.L_x_7511) ;  /* 0x0000000c00407947 */ /* 0x000fea0003800000 */
.L_x_7512:
[----:B------:R-:W3:Y:S02]  /*12a0*/  LDG.E.U16 R4, desc[UR36][R4.64] ;  /* 0x0000002404047981 */ /* 0x000ee4000c1e1500 */
[----:B---3--:R0:W1:Y:S01]  /*12b0*/  I2F.F64.S16 R22, R4 ;  /* 0x0000000400167312 */ /* 0x0080620000101c00 */
[----:B------:R-:W-:Y:S05]  /*12c0*/  BRA `(.L_x_7511) ;  /* 0x0000000c00347947 */ /* 0x000fea0003800000 */
.L_x_7507:
        /* <DEDUP_REMOVED lines=10> */
.L_x_7515:
[----:B------:R-:W3:Y:S02]  /*1370*/  LDG.E.U16 R0, desc[UR36][R4.64] ;  /* 0x0000002404007981 */ /* 0x000ee4000c1e1500 */
[----:B---3--:R-:W-:-:S05]  /*1380*/  HADD2.F32 R0, -RZ, R0.H0_H0 ;  /* 0x20000000ff007230 */ /* 0x008fca0000004100 */
[----:B------:R-:W-:-:S04]  /*1390*/  FMUL.FTZ R0, R0, 1 ;  /* 0x3f80000000007820 */ /* 0x000fc80000410000 */
[----:B------:R0:W1:Y:S01]  /*13a0*/  F2F.F64.F32 R22, R0 ;  /* 0x0000000000167310 */ /* 0x0000620000201800 */
[----:B------:R-:W-:Y:S05]  /*13b0*/  BRA `(.L_x_7511) ;  /* 0x0000000800f87947 */ /* 0x000fea0003800000 */
.L_x_7514:
        /* <DEDUP_REMOVED lines=10> */
.L_x_7517:
[----:B------:R-:W3:Y:S02]  /*1460*/  LDG.E.U16 R4, desc[UR36][R4.64] ;  /* 0x0000002404047981 */ /* 0x000ee4000c1e1500 */
[----:B---3--:R-:W-:-:S05]  /*1470*/  HADD2.F32 R0, -RZ, R4.H0_H0 ;  /* 0x20000004ff007230 */ /* 0x008fca0000004100 */
[----:B------:R-:W-:-:S04]  /*1480*/  FMUL.FTZ R0, R0, 1 ;  /* 0x3f80000000007820 */ /* 0x000fc80000410000 */
[----:B------:R0:W1:Y:S01]  /*1490*/  F2F.F64.F32 R22, R0 ;  /* 0x0000000000167310 */ /* 0x0000620000201800 */
[----:B------:R-:W-:Y:S05]  /*14a0*/  BRA `(.L_x_7511) ;  /* 0x0000000800bc7947 */ /* 0x000fea0003800000 */
.L_x_7516:
[----:B------:R0:W5:Y:S01]  /*14b0*/  LDG.E.64 R22, desc[UR36][R4.64] ;  /* 0x0000002404167981 */ /* 0x000162000c1e1b00 */
[----:B------:R-:W-:Y:S05]  /*14c0*/  BRA `(.L_x_7511) ;  /* 0x0000000800b47947 */ /* 0x000fea0003800000 */
.L_x_7506:
        /* <DEDUP_REMOVED lines=13> */
.L_x_7520:
[----:B------:R0:W5:Y:S01]  /*15a0*/  LDG.E.64 R22, desc[UR36][R4.64] ;  /* 0x0000002404167981 */ /* 0x000162000c1e1b00 */
[----:B------:R-:W-:Y:S05]  /*15b0*/  BRA `(.L_x_7511) ;  /* 0x0000000800787947 */ /* 0x000fea0003800000 */
.L_x_7519:
        /* <DEDUP_REMOVED lines=28> */
.L_x_7522:
        /* <DEDUP_REMOVED lines=13> */
[----:B------:R3:W0:Y:S01]  /*1850*/  F2F.F64.F32 R22, R0 ;  /* 0x0000000000167310 */ /* 0x0006220000201800 */
[----:B------:R-:W-:Y:S05]  /*1860*/  BRA `(.L_x_7511) ;  /* 0x0000000400cc7947 */ /* 0x000fea0003800000 */
.L_x_7521:
[----:B------:R-:W3:Y:S02]  /*1870*/  LDG.E.U16 R0, desc[UR36][R4.64] ;  /* 0x0000002404007981 */ /* 0x000ee4000c1e1500 */
[----:B---3--:R-:W-:-:S04]  /*1880*/  IMAD.U32 R0, R0, 0x10000, RZ ;  /* 0x0001000000007824 */ /* 0x008fc800078e00ff */
[----:B------:R-:W-:-:S04]  /*1890*/  FMUL.FTZ R0, R0, 1 ;  /* 0x3f80000000007820 */ /* 0x000fc80000410000 */
[----:B------:R0:W1:Y:S01]  /*18a0*/  F2F.F64.F32 R22, R0 ;  /* 0x0000000000167310 */ /* 0x0000620000201800 */
[----:B------:R-:W-:Y:S05]  /*18b0*/  BRA `(.L_x_7511) ;  /* 0x0000000400b87947 */ /* 0x000fea0003800000 */
.L_x_7518:
        /* <DEDUP_REMOVED lines=11> */
.L_x_7525:
        /* <DEDUP_REMOVED lines=21> */
.L_x_7529:
[----:B------:R-:W-:Y:S05]  /*1ac0*/  BSYNC B1 ;  /* 0x0000000000017941 */ /* 0x000fea0003800000 */
.L_x_7528:
[----:B------:R-:W-:Y:S01]  /*1ad0*/  LEA R5, R0, 0x3b800000, 0x17 ;  /* 0x3b80000000057811 */ /* 0x000fe200078eb8ff */
[----:B------:R-:W-:-:S05]  /*1ae0*/  IMAD.SHL.U32 R0, R3, 0x100000, RZ ;  /* 0x0010000003007824 */ /* 0x000fca00078e00ff */
[----:B------:R-:W-:-:S07]  /*1af0*/  LOP3.LUT R0, R5, R0, R6, 0xfe, !PT ;  /* 0x0000000005007212 */ /* 0x000fce00078efe06 */
.L_x_7527:
[----:B------:R-:W-:Y:S05]  /*1b00*/  BSYNC B0 ;  /* 0x0000000000007941 */ /* 0x000fea0003800000 */
.L_x_7526:
[----:B------:R-:W-:-:S04]  /*1b10*/  FMUL.FTZ R0, R0, 1 ;  /* 0x3f80000000007820 */ /* 0x000fc80000410000 */
[----:B------:R0:W1:Y:S01]  /*1b20*/  F2F.F64.F32 R22, R0 ;  /* 0x0000000000167310 */ /* 0x0000620000201800 */
[----:B------:R-:W-:Y:S05]  /*1b30*/  BRA `(.L_x_7511) ;  /* 0x0000000400187947 */ /* 0x000fea0003800000 */
.L_x_7524:
        /* <DEDUP_REMOVED lines=21> */
.L_x_7533:
[----:B------:R-:W-:Y:S05]  /*1c90*/  BSYNC B1 ;  /* 0x0000000000017941 */ /* 0x000fea0003800000 */
.L_x_7532:
[----:B------:R-:W-:Y:S01]  /*1ca0*/  LEA R5, R0, 0x37800000, 0x17 ;  /* 0x3780000000057811 */ /* 0x000fe200078eb8ff */
[----:B------:R-:W-:-:S05]  /*1cb0*/  IMAD.SHL.U32 R0, R3, 0x200000, RZ ;  /* 0x0020000003007824 */ /* 0x000fca00078e00ff */
[----:B------:R-:W-:-:S07]  /*1cc0*/  LOP3.LUT R0, R5, R0, R6, 0xfe, !PT ;  /* 0x0000000005007212 */ /* 0x000fce00078efe06 */
.L_x_7531:
[----:B------:R-:W-:Y:S05]  /*1cd0*/  BSYNC B0 ;  /* 0x0000000000007941 */ /* 0x000fea0003800000 */
.L_x_7530:
[----:B------:R-:W-:-:S04]  /*1ce0*/  FMUL.FTZ R0, R0, 1 ;  /* 0x3f80000000007820 */ /* 0x000fc80000410000 */
[----:B------:R0:W1:Y:S01]  /*1cf0*/  F2F.F64.F32 R22, R0 ;  /* 0x0000000000167310 */ /* 0x0000620000201800 */
[----:B------:R-:W-:Y:S05]  /*1d00*/  BRA `(.L_x_7511) ;  /* 0x0000000000a47947 */ /* 0x000fea0003800000 */
.L_x_7523:
        /* <DEDUP_REMOVED lines=14> */
.L_x_7537:
[----:B------:R-:W-:Y:S05]  /*1df0*/  BSYNC B0 ;  /* 0x0000000000007941 */ /* 0x000fea0003800000 */
.L_x_7536:
[----:B------:R-:W-:-:S04]  /*1e00*/  FMUL.FTZ R0, R0, 1 ;  /* 0x3f80000000007820 */ /* 0x000fc80000410000 */
[----:B------:R0:W1:Y:S01]  /*1e10*/  F2F.F64.F32 R22, R0 ;  /* 0x0000000000167310 */ /* 0x0000620000201800 */
[----:B------:R-:W-:Y:S05]  /*1e20*/  BRA `(.L_x_7511) ;  /* 0x00000000005c7947 */ /* 0x000fea0003800000 */
.L_x_7510:
        /* <DEDUP_REMOVED lines=16> */
.L_x_7538:
[----:B------:R-:W-:Y:S01]  /*1f30*/  CS2R R22, SRZ ;  /* 0x0000000000167805 */ /* 0x000fe2000001ff00 */
[----:B------:R-:W-:Y:S06]  /*1f40*/  BRA `(.L_x_7511) ;  /* 0x0000000000147947 */ /* 0x000fec0003800000 */
.L_x_7535:
[----:B------:R-:W3:Y:S02]  /*1f50*/  LDG.E.64 R22, desc[UR36][R4.64] ;  /* 0x0000002404167981 */ /* 0x000ee4000c1e1b00 */
[----:B---3--:R-:W0:Y:S01]  /*1f60*/  I2F.F64.U64 R22, R22 ;  /* 0x0000001600167312 */ /* 0x008e220000301800 */
[----:B------:R-:W-:Y:S05]  /*1f70*/  BRA `(.L_x_7511) ;  /* 0x0000000000087947 */ /* 0x000fea0003800000 */
.L_x_7534:
[----:B------:R-:W3:Y:S02]  /*1f80*/  LDG.E R4, desc[UR36][R4.64] ;  /* 0x0000002404047981 */ /* 0x000ee4000c1e1900 */
[----:B---3--:R0:W1:Y:S02]  /*1f90*/  I2F.F64.U32 R22, R4 ;  /* 0x0000000400167312 */ /* 0x0080640000201800 */
.L_x_7511:
[----:B------:R-:W-:-:S07]  /*1fa0*/  VIADD R27, R27, 0x80 ;  /* 0x000000801b1b7836 */ /* 0x000fce0000000000 */
.L_x_7505:
[----:B------:R-:W-:Y:S05]  /*1fb0*/  BSYNC B6 ;  /* 0x0000000000067941 */ /* 0x000fea0003800000 */
.L_x_7504:
[----:B------:R-:W-:Y:S01]  /*1fc0*/  ISETP.GE.AND P0, PT, R27, R2, PT ;  /* 0x000000021b00720c */ /* 0x000fe20003f06270 */
[----:B------:R-:W-:Y:S01]  /*1fd0*/  BSSY B6, `(.L_x_7539) ;  /* 0x00000f9000067945 */ /* 0x000fe20003800000 */
[----:B------:R-:W-:Y:S02]  /*1fe0*/  CS2R R16, SRZ ;  /* 0x0000000000107805 */ /* 0x000fe4000001ff00 */
[----:B------:R-:W-:-:S09]  /*1ff0*/  CS2R R18, SRZ ;  /* 0x0000000000127805 */ /* 0x000fd2000001ff00 */
[----:B------:R-:W-:Y:S05]  /*2000*/  @P0 BRA `(.L_x_7540) ;  /* 0x0000000c00d40947 */ /* 0x000fea0003800000 */
[----:B01----:R-:W0:Y:S01]  /*2010*/  LDC.64 R4, c[0x0][0x230] ;  /* 0x00008c00ff047b82 */ /* 0x003e220000000a00 */
[----:B---3--:R-:W-:Y:S01]  /*2020*/  IMAD R0, R32, 0x200, R27 ;  /* 0x0000020020007824 */ /* 0x008fe200078e021b */
        /* <DEDUP_REMOVED lines=19> */
.L_x_7544:
[----:B------:R-:W3:Y:S02]  /*2160*/  LDG.E.U8 R4, desc[UR36][R4.64] ;  /* 0x0000002404047981 */ /* 0x000ee4000c1e1100 */
[----:B---3--:R0:W1:Y:S01]  /*2170*/  I2F.F64.U16 R18, R4 ;  /* 0x0000000400127312 */ /* 0x0080620000101800 */
[----:B------:R-:W-:Y:S05]  /*2180*/  BRA `(.L_x_7546) ;  /* 0x0000000c00707947 */ /* 0x000fea0003800000 */
.L_x_7543:
        /* <DEDUP_REMOVED lines=9> */
.L_x_7548:
[----:B------:R-:W3:Y:S02]  /*2220*/  LDG.E R4, desc[UR36][R4.64] ;  /* 0x0000002404047981 */ /* 0x000ee4000c1e1900 */
[----:B---3--:R0:W1:Y:S01]  /*2230*/  I2F.F64 R18, R4 ;  /* 0x0000000400127312 */ /* 0x0080620000201c00 */
[----:B------:R-:W-:Y:S05]  /*2240*/  BRA `(.L_x_7546) ;  /* 0x0000000c00407947 */ /* 0x000fea0003800000 */
.L_x_7547:
[----:B------:R-:W3:Y:S02]  /*2250*/  LDG.E.U16 R4, desc[UR36][R4.64] ;  /* 0x0000002404047981 */ /* 0x000ee4000c1e1500 */
[----:B---3--:R0:W1:Y:S01]  /*2260*/  I2F.F64.S16 R18, R4 ;  /* 0x0000000400127312 */ /* 0x0080620000101c00 */
[----:B------:R-:W-:Y:S05]  /*2270*/  BRA `(.L_x_7546) ;  /* 0x0000000c00347947 */ /* 0x000fea0003800000 */
.L_x_7542:
        /* <DEDUP_REMOVED lines=10> */
.L_x_7550:
[----:B------:R-:W3:Y:S02]  /*2320*/  LDG.E.U16 R0, desc[UR36][R4.64] ;  /* 0x0000002404007981 */ /* 0x000ee4000c1e1500 */
[----:B---3--:R-:W-:-:S05]  /*2330*/  HADD2.F32 R0, -RZ, R0.H0_H0 ;  /* 0x20000000ff007230 */ /* 0x008fca0000004100 */
[----:B------:R-:W-:-:S04]  /*2340*/  FMUL.FTZ R0, R0, 1 ;  /* 0x3f80000000007820 */ /* 0x000fc80000410000 */
[----:B------:R0:W1:Y:S01]  /*2350*/  F2F.F64.F32 R18, R0 ;  /* 0x0000000000127310 */ /* 0x0000620000201800 */
[----:B------:R-:W-:Y:S05]  /*2360*/  BRA `(.L_x_7546) ;  /* 0x0000000800f87947 */ /* 0x000fea0003800000 */
.L_x_7549:
        /* <DEDUP_REMOVED lines=10> */
.L_x_7552:
[----:B------:R-:W3:Y:S02]  /*2410*/  LDG.E.U16 R4, desc[UR36][R4.64] ;  /* 0x0000002404047981 */ /* 0x000ee4000c1e1500 */
[----:B---3--:R-:W-:-:S05]  /*2420*/  HADD2.F32 R0, -RZ, R4.H0_H0 ;  /* 0x20000004ff007230 */ /* 0x008fca0000004100 */
[----:B------:R-:W-:-:S04]  /*2430*/  FMUL.FTZ R0, R0, 1 ;  /* 0x3f80000000007820 */ /* 0x000fc80000410000 */
[----:B------:R0:W1:Y:S01]  /*2440*/  F2F.F64.F32 R18, R0 ;  /* 0x0000000000127310 */ /* 0x0000620000201800 */
[----:B------:R-:W-:Y:S05]  /*2450*/  BRA `(.L_x_7546) ;  /* 0x0000000800bc7947 */ /* 0x000fea0003800000 */
.L_x_7551:
[----:B------:R0:W5:Y:S01]  /*2460*/  LDG.E.64 R18, desc[UR36][R4.64] ;  /* 0x0000002404127981 */ /* 0x000162000c1e1b00 */
[----:B------:R-:W-:Y:S05]  /*2470*/  BRA `(.L_x_7546) ;  /* 0x0000000800b47947 */ /* 0x000fea0003800000 */
.L_x_7541:
        /* <DEDUP_REMOVED lines=13> */
.L_x_7555:
[----:B------:R0:W5:Y:S01]  /*2550*/  LDG.E.64 R18, desc[UR36][R4.64] ;  /* 0x0000002404127981 */ /* 0x000162000c1e1b00 */
[----:B------:R-:W-:Y:S05]  /*2560*/  BRA `(.L_x_7546) ;  /* 0x0000000800787947 */ /* 0x000fea0003800000 */
.L_x_7554:
        /* <DEDUP_REMOVED lines=28> */
.L_x_7557:
        /* <DEDUP_REMOVED lines=15> */
.L_x_7556:
[----:B------:R-:W3:Y:S02]  /*2820*/  LDG.E.U16 R0, desc[UR36][R4.64] ;  /* 0x0000002404007981 */ /* 0x000ee4000c1e1500 */
[----:B---3--:R-:W-:-:S04]  /*2830*/  IMAD.U32 R0, R0, 0x10000, RZ ;  /* 0x0001000000007824 */ /* 0x008fc800078e00ff */
[----:B------:R-:W-:-:S04]  /*2840*/  FMUL.FTZ R0, R0, 1 ;  /* 0x3f80000000007820 */ /* 0x000fc80000410000 */
[----:B------:R0:W1:Y:S01]  /*2850*/  F2F.F64.F32 R18, R0 ;  /* 0x0000000000127310 */ /* 0x0000620000201800 */
[----:B------:R-:W-:Y:S05]  /*2860*/  BRA `(.L_x_7546) ;  /* 0x0000000400b87947 */ /* 0x000fea0003800000 */
.L_x_7553:
        /* <DEDUP_REMOVED lines=11> */
.L_x_7560:
        /* <DEDUP_REMOVED lines=21> */
.L_x_7564:
[----:B------:R-:W-:Y:S05]  /*2a70*/  BSYNC B1 ;  /* 0x0000000000017941 */ /* 0x000fea0003800000 */
.L_x_7563:
[----:B------:R-:W-:Y:S01]  /*2a80*/  LEA R5, R0, 0x3b800000, 0x17 ;  /* 0x3b80000000057811 */ /* 0x000fe200078eb8ff */
[----:B------:R-:W-:-:S05]  /*2a90*/  IMAD.SHL.U32 R0, R3, 0x100000, RZ ;  /* 0x0010000003007824 */ /* 0x000fca00078e00ff */
[----:B------:R-:W-:-:S07]  /*2aa0*/  LOP3.LUT R0, R5, R0, R6, 0xfe, !PT ;  /* 0x0000000005007212 */ /* 0x000fce00078efe06 */
.L_x_7562:
[----:B------:R-:W-:Y:S05]  /*2ab0*/  BSYNC B0 ;  /* 0x0000000000007941 */ /* 0x000fea0003800000 */
.L_x_7561:
[----:B------:R-:W-:-:S04]  /*2ac0*/  FMUL.FTZ R0, R0, 1 ;  /* 0x3f80000000007820 */ /* 0x000fc80000410000 */
[----:B------:R3:W0:Y:S01]  /*2ad0*/  F2F.F64.F32 R18, R0 ;  /* 0x0000000000127310 */ /* 0x0006220000201800 */
[----:B------:R-:W-:Y:S05]  /*2ae0*/  BRA `(.L_x_7546) ;  /* 0x0000000400187947 */ /* 0x000fea0003800000 */
.L_x_7559:
        /* <DEDUP_REMOVED lines=21> */
.L_x_7568:
[----:B------:R-:W-:Y:S05]  /*2c40*/  BSYNC B1 ;  /* 0x0000000000017941 */ /* 0x000fea0003800000 */
.L_x_7567:
[----:B------:R-:W-:Y:S01]  /*2c50*/  LEA R5, R0, 0x37800000, 0x17 ;  /* 0x3780000000057811 */ /* 0x000fe200078eb8ff */
[----:B------:R-:W-:-:S05]  /*2c60*/  IMAD.SHL.U32 R0, R3, 0x200000, RZ ;  /* 0x0020000003007824 */ /* 0x000fca00078e00ff */
[----:B------:R-:W-:-:S07]  /*2c70*/  LOP3.LUT R0, R5, R0, R6, 0xfe, !PT ;  /* 0x0000000005007212 */ /* 0x000fce00078efe06 */
.L_x_7566:
[----:B------:R-:W-:Y:S05]  /*2c80*/  BSYNC B0 ;  /* 0x0000000000007941 */ /* 0x000fea0003800000 */
.L_x_7565:
[----:B------:R-:W-:-:S04]  /*2c90*/  FMUL.FTZ R0, R0, 1 ;  /* 0x3f80000000007820 */ /* 0x000fc80000410000 */
[----:B------:R0:W1:Y:S01]  /*2ca0*/  F2F.F64.F32 R18, R0 ;  /* 0x0000000000127310 */ /* 0x0000620000201800 */
[----:B------:R-:W-:Y:S05]  /*2cb0*/  BRA `(.L_x_7546) ;  /* 0x0000000000a47947 */ /* 0x000fea0003800000 */
.L_x_7558:
        /* <DEDUP_REMOVED lines=14> */
.L_x_7572:
[----:B------:R-:W-:Y:S05]  /*2da0*/  BSYNC B0 ;  /* 0x0000000000007941 */ /* 0x000fea0003800000 */
.L_x_7571:
[----:B------:R-:W-:-:S04]  /*2db0*/  FMUL.FTZ R0, R0, 1 ;  /* 0x3f80000000007820 */ /* 0x000fc80000410000 */
[----:B------:R0:W1:Y:S01]  /*2dc0*/  F2F.F64.F32 R18, R0 ;  /* 0x0000000000127310 */ /* 0x0000620000201800 */
[----:B------:R-:W-:Y:S05]  /*2dd0*/  BRA `(.L_x_7546) ;  /* 0x00000000005c7947 */ /* 0x000fea0003800000 */
.L_x_7545:
        /* <DEDUP_REMOVED lines=16> */
.L_x_7573:
[----:B------:R-:W-:Y:S01]  /*2ee0*/  CS2R R18, SRZ ;  /* 0x0000000000127805 */ /* 0x000fe2000001ff00 */
[----:B------:R-:W-:Y:S06]  /*2ef0*/  BRA `(.L_x_7546) ;  /* 0x0000000000147947 */ /* 0x000fec0003800000 */
.L_x_7570:
[----:B------:R-:W3:Y:S02]  /*2f00*/  LDG.E.64 R18, desc[UR36][R4.64] ;  /* 0x0000002404127981 */ /* 0x000ee4000c1e1b00 */
[----:B---3--:R-:W0:Y:S01]  /*2f10*/  I2F.F64.U64 R18, R18 ;  /* 0x0000001200127312 */ /* 0x008e220000301800 */
[----:B------:R-:W-:Y:S05]  /*2f20*/  BRA `(.L_x_7546) ;  /* 0x0000000000087947 */ /* 0x000fea0003800000 */
.L_x_7569:
[----:B------:R-:W3:Y:S02]  /*2f30*/  LDG.E R4, desc[UR36][R4.64] ;  /* 0x0000002404047981 */ /* 0x000ee4000c1e1900 */
[----:B---3--:R0:W1:Y:S02]  /*2f40*/  I2F.F64.U32 R18, R4 ;  /* 0x0000000400127312 */ /* 0x0080640000201800 */
.L_x_7546:
[----:B------:R-:W-:-:S07]  /*2f50*/  VIADD R27, R27, 0x80 ;  /* 0x000000801b1b7836 */ /* 0x000fce0000000000 */
.L_x_7540:
[----:B------:R-:W-:Y:S05]  /*2f60*/  BSYNC B6 ;  /* 0x0000000000067941 */ /* 0x000fea0003800000 */
.L_x_7539:
[----:B------:R-:W-:Y:S01]  /*2f70*/  ISETP.GE.AND P0, PT, R27, R2, PT ;  /* 0x000000021b00720c */ /* 0x000fe20003f06270 */
[----:B------:R-:W-:-:S12]  /*2f80*/  BSSY B6, `(.L_x_7574) ;  /* 0x00000f4000067945 */ /* 0x000fd80003800000 */
[----:B------:R-:W-:Y:S05]  /*2f90*/  @P0 BRA `(.L_x_7575) ;  /* 0x0000000c00c80947 */ /* 0x000fea0003800000 */
[----:B01----:R-:W0:Y:S01]  /*2fa0*/  LDC.64 R4, c[0x0][0x230] ;  /* 0x00008c00ff047b82 */ /* 0x003e220000000a00 */
[----:B---3--:R-:W-:Y:S01]  /*2fb0*/  PRMT R0, R26, 0x9910, RZ ;  /* 0x000099101a007816 */ /* 0x008fe200000000ff */
        /* <DEDUP_REMOVED lines=18> */
.L_x_7579:
[----:B------:R-:W3:Y:S02]  /*30e0*/  LDG.E.U8 R4, desc[UR36][R4.64] ;  /* 0x0000002404047981 */ /* 0x000ee4000c1e1100 */
[----:B---3--:R0:W1:Y:S01]  /*30f0*/  I2F.F64.U16 R16, R4 ;  /* 0x0000000400107312 */ /* 0x0080620000101800 */
[----:B------:R-:W-:Y:S05]  /*3100*/  BRA `(.L_x_7575) ;  /* 0x0000000c006c7947 */ /* 0x000fea0003800000 */
.L_x_7578:
        /* <DEDUP_REMOVED lines=9> */
.L_x_7582:
[----:B------:R-:W3:Y:S02]  /*31a0*/  LDG.E R4, desc[UR36][R4.64] ;  /* 0x0000002404047981 */ /* 0x000ee4000c1e1900 */
[----:B---3--:R0:W1:Y:S01]  /*31b0*/  I2F.F64 R16, R4 ;  /* 0x0000000400107312 */ /* 0x0080620000201c00 */
[----:B------:R-:W-:Y:S05]  /*31c0*/  BRA `(.L_x_7575) ;  /* 0x0000000c003c7947 */ /* 0x000fea0003800000 */
.L_x_7581:
[----:B------:R-:W3:Y:S02]  /*31d0*/  LDG.E.U16 R4, desc[UR36][R4.64] ;  /* 0x0000002404047981 */ /* 0x000ee4000c1e1500 */
[----:B---3--:R0:W1:Y:S01]  /*31e0*/  I2F.F64.S16 R16, R4 ;  /* 0x0000000400107312 */ /* 0x0080620000101c00 */
[----:B------:R-:W-:Y:S05]  /*31f0*/  BRA `(.L_x_7575) ;  /* 0x0000000c00307947 */ /* 0x000fea0003800000 */
.L_x_7577:
        /* <DEDUP_REMOVED lines=10> */
.L_x_7584:
[----:B------:R-:W3:Y:S02]  /*32a0*/  LDG.E.U16 R0, desc[UR36][R4.64] ;  /* 0x0000002404007981 */ /* 0x000ee4000c1e1500 */
[----:B---3--:R-:W-:-:S05]  /*32b0*/  HADD2.F32 R0, -RZ, R0.H0_H0 ;  /* 0x20000000ff007230 */ /* 0x008fca0000004100 */
[----:B------:R-:W-:-:S04]  /*32c0*/  FMUL.FTZ R0, R0, 1 ;  /* 0x3f80000000007820 */ /* 0x000fc80000410000 */
[----:B------:R0:W1:Y:S01]  /*32d0*/  F2F.F64.F32 R16, R0 ;  /* 0x0000000000107310 */ /* 0x0000620000201800 */
[----:B------:R-:W-:Y:S05]  /*32e0*/  BRA `(.L_x_7575) ;  /* 0x0000000800f47947 */ /* 0x000fea0003800000 */
.L_x_7583:
        /* <DEDUP_REMOVED lines=10> */
.L_x_7586:
[----:B------:R-:W3:Y:S02]  /*3390*/  LDG.E.U16 R4, desc[UR36][R4.64] ;  /* 0x0000002404047981 */ /* 0x000ee4000c1e1500 */
[----:B---3--:R-:W-:-:S05]  /*33a0*/  HADD2.F32 R0, -RZ, R4.H0_H0 ;  /* 0x20000004ff007230 */ /* 0x008fca0000004100 */
[----:B------:R-:W-:-:S04]  /*33b0*/  FMUL.FTZ R0, R0, 1 ;  /* 0x3f80000000007820 */ /* 0x000fc80000410000 */
[----:B------:R0:W1:Y:S01]  /*33c0*/  F2F.F64.F32 R16, R0 ;  /* 0x0000000000107310 */ /* 0x0000620000201800 */
[----:B------:R-:W-:Y:S05]  /*33d0*/  BRA `(.L_x_7575) ;  /* 0x0000000800b87947 */ /* 0x000fea0003800000 */
.L_x_7585:
[----:B------:R0:W5:Y:S01]  /*33e0*/  LDG.E.64 R16, desc[UR36][R4.64] ;  /* 0x0000002404107981 */ /* 0x000162000c1e1b00 */
[----:B------:R-:W-:Y:S05]  /*33f0*/  BRA `(.L_x_7575) ;  /* 0x0000000800b07947 */ /* 0x000fea0003800000 */
.L_x_7576:
        /* <DEDUP_REMOVED lines=13> */
.L_x_7589:
[----:B------:R0:W5:Y:S01]  /*34d0*/  LDG.E.64 R16, desc[UR36][R4.64] ;  /* 0x0000002404107981 */ /* 0x000162000c1e1b00 */
[----:B------:R-:W-:Y:S05]  /*34e0*/  BRA `(.L_x_7575) ;  /* 0x0000000800747947 */ /* 0x000fea0003800000 */
.L_x_7588:
        /* <DEDUP_REMOVED lines=28> */
.L_x_7591:
        /* <DEDUP_REMOVED lines=15> */
.L_x_7590:
[----:B------:R-:W3:Y:S02]  /*37a0*/  LDG.E.U16 R0, desc[UR36][R4.64] ;  /* 0x0000002404007981 */ /* 0x000ee4000c1e1500 */
[----:B---3--:R-:W-:-:S04]  /*37b0*/  IMAD.U32 R0, R0, 0x10000, RZ ;  /* 0x0001000000007824 */ /* 0x008fc800078e00ff */
[----:B------:R-:W-:-:S04]  /*37c0*/  FMUL.FTZ R0, R0, 1 ;  /* 0x3f80000000007820 */ /* 0x000fc80000410000 */
[----:B------:R0:W1:Y:S01]  /*37d0*/  F2F.F64.F32 R16, R0 ;  /* 0x0000000000107310 */ /* 0x0000620000201800 */
[----:B------:R-:W-:Y:S05]  /*37e0*/  BRA `(.L_x_7575) ;  /* 0x0000000400b47947 */ /* 0x000fea0003800000 */
.L_x_7587:
        /* <DEDUP_REMOVED lines=11> */
.L_x_7594:
        /* <DEDUP_REMOVED lines=21> */
.L_x_7598:
[----:B------:R-:W-:Y:S05]  /*39f0*/  BSYNC B1 ;  /* 0x0000000000017941 */ /* 0x000fea0003800000 */
.L_x_7597:
[----:B------:R-:W-:Y:S01]  /*3a00*/  LEA R5, R0, 0x3b800000, 0x17 ;  /* 0x3b80000000057811 */ /* 0x000fe200078eb8ff */
[----:B------:R-:W-:-:S05]  /*3a10*/  IMAD.SHL.U32 R0, R3, 0x100000, RZ ;  /* 0x0010000003007824 */ /* 0x000fca00078e00ff */
[----:B------:R-:W-:-:S07]  /*3a20*/  LOP3.LUT R0, R5, R0, R6, 0xfe, !PT ;  /* 0x0000000005007212 */ /* 0x000fce00078efe06 */
.L_x_7596:
[----:B------:R-:W-:Y:S05]  /*3a30*/  BSYNC B0 ;  /* 0x0000000000007941 */ /* 0x000fea0003800000 */
.L_x_7595:
[----:B------:R-:W-:-:S04]  /*3a40*/  FMUL.FTZ R0, R0, 1 ;  /* 0x3f80000000007820 */ /* 0x000fc80000410000 */
[----:B------:R0:W1:Y:S01]  /*3a50*/  F2F.F64.F32 R16, R0 ;  /* 0x0000000000107310 */ /* 0x0000620000201800 */
[----:B------:R-:W-:Y:S05]  /*3a60*/  BRA `(.L_x_7575) ;  /* 0x0000000400147947 */ /* 0x000fea0003800000 */
.L_x_7593:
        /* <DEDUP_REMOVED lines=21> */
.L_x_7602:
[----:B------:R-:W-:Y:S05]  /*3bc0*/  BSYNC B1 ;  /* 0x0000000000017941 */ /* 0x000fea0003800000 */
.L_x_7601:
[----:B------:R-:W-:Y:S01]  /*3bd0*/  LEA R5, R0, 0x37800000, 0x17 ;  /* 0x3780000000057811 */ /* 0x000fe200078eb8ff */
[----:B------:R-:W-:-:S05]  /*3be0*/  IMAD.SHL.U32 R0, R3, 0x200000, RZ ;  /* 0x0020000003007824 */ /* 0x000fca00078e00ff */
[----:B------:R-:W-:-:S07]  /*3bf0*/  LOP3.LUT R0, R5, R0, R6, 0xfe, !PT ;  /* 0x0000000005007212 */ /* 0x000fce00078efe06 */
.L_x_7600:
[----:B------:R-:W-:Y:S05]  /*3c00*/  BSYNC B0 ;  /* 0x0000000000007941 */ /* 0x000fea0003800000 */
.L_x_7599:
[----:B------:R-:W-:-:S04]  /*3c10*/  FMUL.FTZ R0, R0, 1 ;  /* 0x3f80000000007820 */ /* 0x000fc80000410000 */
[----:B------:R0:W1:Y:S01]  /*3c20*/  F2F.F64.F32 R16, R0 ;  /* 0x0000000000107310 */ /* 0x0000620000201800 */
[----:B------:R-:W-:Y:S05]  /*3c30*/  BRA `(.L_x_7575) ;  /* 0x0000000000a07947 */ /* 0x000fea0003800000 */
.L_x_7592:
        /* <DEDUP_REMOVED lines=14> */
.L_x_7606:
[----:B------:R-:W-:Y:S05]  /*3d20*/  BSYNC B0 ;  /* 0x0000000000007941 */ /* 0x000fea0003800000 */
.L_x_7605:
[----:B------:R-:W-:-:S04]  /*3d30*/  FMUL.FTZ R0, R0, 1 ;  /* 0x3f80000000007820 */ /* 0x000fc80000410000 */
[----:B------:R0:W1:Y:S01]  /*3d40*/  F2F.F64.F32 R16, R0 ;  /* 0x0000000000107310 */ /* 0x0000620000201800 */
[----:B------:R-:W-:Y:S05]  /*3d50*/  BRA `(.L_x_7575) ;  /* 0x0000000000587947 */ /* 0x000fea0003800000 */
.L_x_7580:
        /* <DEDUP_REMOVED lines=16> */
.L_x_7607:
[----:B------:R-:W-:Y:S05]  /*3e60*/  BRA `(.L_x_7575) ;  /* 0x0000000000147947 */ /* 0x000fea0003800000 */
.L_x_7604:
[----:B------:R-:W3:Y:S02]  /*3e70*/  LDG.E.64 R16, desc[UR36][R4.64] ;  /* 0x0000002404107981 */ /* 0x000ee4000c1e1b00 */
[----:B---3--:R-:W0:Y:S01]  /*3e80*/  I2F.F64.U64 R16, R16 ;  /* 0x0000001000107312 */ /* 0x008e220000301800 */
[----:B------:R-:W-:Y:S05]  /*3e90*/  BRA `(.L_x_7575) ;  /* 0x0000000000087947 */ /* 0x000fea0003800000 */
.L_x_7603:
[----:B------:R-:W3:Y:S02]  /*3ea0*/  LDG.E R4, desc[UR36][R4.64] ;  /* 0x0000002404047981 */ /* 0x000ee4000c1e1900 */
[----:B---3--:R0:W1:Y:S02]  /*3eb0*/  I2F.F64.U32 R16, R4 ;  /* 0x0000000400107312 */ /* 0x0080640000201800 */
.L_x_7575:
[----:B------:R-:W-:Y:S05]  /*3ec0*/  BSYNC B6 ;  /* 0x0000000000067941 */ /* 0x000fea0003800000 */
.L_x_7574:
[----:B------:R-:W2:Y:S01]  /*3ed0*/  S2R R33, SR_TID.X ;  /* 0x0000000000217919 */ /* 0x000ea20000002100 */
[----:B0--3--:R-:W0:Y:S01]  /*3ee0*/  LDC R0, c[0x0][0x220] ;  /* 0x00008800ff007b82 */ /* 0x009e220000000800 */
[----:B------:R-:W-:Y:S07]  /*3ef0*/  BSSY B0, `(.L_x_7608) ;  /* 0x000001d000007945 */ /* 0x000fee0003800000 */
[----:B------:R-:W3:Y:S01]  /*3f00*/  LDC R11, c[0x0][0x224] ;  /* 0x00008900ff0b7b82 */ /* 0x000ee20000000800 */
[----:B--2---:R-:W-:-:S13]  /*3f10*/  ISETP.GE.AND P1, PT, R33, R2, PT ;  /* 0x000000022100720c */ /* 0x004fda0003f26270 */
[----:B------:R-:W-:Y:S05]  /*3f20*/  @P1 BRA `(.L_x_7609) ;  /* 0x0000000000641947 */ /* 0x000fea0003800000 */
[----:B------:R-:W2:Y:S01]  /*3f30*/  LDC.64 R8, c[0x0][0x220] ;  /* 0x00008800ff087b82 */ /* 0x000ea20000000a00 */
[----:B------:R-:W-:Y:S01]  /*3f40*/  ULDC UR4, c[0x0][0x224] ;  /* 0x0000890000047ab9 */ /* 0x000fe20000000800 */
[----:B-1----:R-:W-:Y:S01]  /*3f50*/  IMAD.MOV.U32 R4, RZ, RZ, 0x1 ;  /* 0x00000001ff047424 */ /* 0x002fe200078e00ff */
[----:B------:R-:W2:Y:S01]  /*3f60*/  MUFU.RCP64H R5, UR4 ;  /* 0x0000000400057d08 */ /* 0x000ea20008001800 */
[----:B----45:R-:W-:Y:S01]  /*3f70*/  FSETP.GEU.AND P2, PT, |R25|, 6.5827683646048100446e-37, PT ;  /* 0x036000001900780b */ /* 0x030fe20003f4e200 */
        /* <DEDUP_REMOVED lines=12> */
[----:B------:R-:W-:Y:S01]  /*4040*/  IMAD.MOV.U32 R12, RZ, RZ, R24 ;  /* 0x000000ffff0c7224 */ /* 0x000fe200078e0018 */
[----:B------:R-:W-:Y:S01]  /*4050*/  MOV R42, 0x4080 ;  /* 0x00004080002a7802 */ /* 0x000fe20000000f00 */
[----:B------:R-:W-:-:S07]  /*4060*/  IMAD.MOV.U32 R13, RZ, RZ, R25 ;  /* 0x000000ffff0d7224 */ /* 0x000fce00078e0019 */
[----:B0--3--:R-:W-:Y:S05]  /*4070*/  CALL.REL.NOINC `($__internal_8_$__cuda_sm20_div_rn_f64_full) ;  /* 0x0000004c00687944 */ /* 0x009fea0003c00000 */
[----:B------:R-:W-:Y:S02]  /*4080*/  IMAD.MOV.U32 R6, RZ, RZ, R20 ;  /* 0x000000ffff067224 */ /* 0x000fe400078e0014 */
[----:B------:R-:W-:-:S07]  /*4090*/  IMAD.MOV.U32 R7, RZ, RZ, R21 ;  /* 0x000000ffff077224 */ /* 0x000fce00078e0015 */
.L_x_7611:
[----:B------:R-:W-:Y:S05]  /*40a0*/  BSYNC B1 ;  /* 0x0000000000017941 */ /* 0x000fea0003800000 */
.L_x_7610:
[----:B------:R2:W1:Y:S02]  /*40b0*/  FRND.F64.TRUNC R4, R6 ;  /* 0x0000000600047313 */ /* 0x000464000030d800 */
.L_x_7609:
[----:B------:R-:W-:Y:S05]  /*40c0*/  BSYNC B0 ;  /* 0x0000000000007941 */ /* 0x000fea0003800000 */
.L_x_7608:
[----:B------:R-:W-:Y:S01]  /*40d0*/  VIADD R31, R33, 0x80 ;  /* 0x00000080211f7836 */ /* 0x000fe20000000000 */
[----:B------:R-:W-:Y:S04]  /*40e0*/  BSSY B0, `(.L_x_7612) ;  /* 0x000001c000007945 */ /* 0x000fe80003800000 */
[----:B------:R-:W-:-:S13]  /*40f0*/  ISETP.GE.AND P0, PT, R31, R2, PT ;  /* 0x000000021f00720c */ /* 0x000fda0003f06270 */
[----:B------:R-:W-:Y:S05]  /*4100*/  @P0 BRA `(.L_x_7613) ;  /* 0x0000000000640947 */ /* 0x000fea0003800000 */
[----:B------:R-:W0:Y:S01]  /*4110*/  LDC.64 R12, c[0x0][0x220] ;  /* 0x00008800ff0c7b82 */ /* 0x000e220000000a00 */
[----:B------:R-:W-:Y:S01]  /*4120*/  ULDC UR4, c[0x0][0x224] ;  /* 0x0000890000047ab9 */ /* 0x000fe20000000800 */
[----:B------:R-:W-:Y:S01]  /*4130*/  IMAD.MOV.U32 R8, RZ, RZ, 0x1 ;  /* 0x00000001ff087424 */ /* 0x000fe200078e00ff */
[----:B------:R-:W0:Y:S01]  /*4140*/  MUFU.RCP64H R9, UR4 ;  /* 0x0000000400097d08 */ /* 0x000e220008001800 */
[----:B-1---5:R-:W-:Y:S01]  /*4150*/  FSETP.GEU.AND P2, PT, |R23|, 6.5827683646048100446e-37, PT ;  /* 0x036000001700780b */ /* 0x022fe20003f4e200 */
        /* <DEDUP_REMOVED lines=15> */
[----:B--234-:R-:W-:Y:S05]  /*4250*/  CALL.REL.NOINC `($__internal_8_$__cuda_sm20_div_rn_f64_full) ;  /* 0x0000004800f07944 */ /* 0x01cfea0003c00000 */
[----:B------:R-:W-:Y:S02]  /*4260*/  IMAD.MOV.U32 R26, RZ, RZ, R20 ;  /* 0x000000ffff1a7224 */ /* 0x000fe400078e0014 */
[----:B------:R-:W-:-:S07]  /*4270*/  IMAD.MOV.U32 R27, RZ, RZ, R21 ;  /* 0x000000ffff1b7224 */ /* 0x000fce00078e0015 */
.L_x_7615:
[----:B------:R-:W-:Y:S05]  /*4280*/  BSYNC B1 ;  /* 0x0000000000017941 */ /* 0x000fea0003800000 */
.L_x_7614:
[----:B------:R0:W1:Y:S02]  /*4290*/  FRND.F64.TRUNC R28, R26 ;  /* 0x0000001a001c7313 */ /* 0x000064000030d800 */
.L_x_7613:
[----:B------:R-:W-:Y:S05]  /*42a0*/  BSYNC B0 ;  /* 0x0000000000007941 */ /* 0x000fea0003800000 */
.L_x_7612:
        /* <DEDUP_REMOVED lines=27> */
.L_x_7619:
[----:B------:R-:W-:Y:S05]  /*4460*/  BSYNC B1 ;  /* 0x0000000000017941 */ /* 0x000fea0003800000 */
.L_x_7618:
[----:B----4-:R0:W1:Y:S02]  /*4470*/  FRND.F64.TRUNC R24, R22 ;  /* 0x0000001600187313 */ /* 0x010064000030d800 */
.L_x_7617:
[----:B------:R-:W-:Y:S05]  /*4480*/  BSYNC B0 ;  /* 0x0000000000007941 */ /* 0x000fea0003800000 */
.L_x_7616:
        /* <DEDUP_REMOVED lines=27> */
.L_x_7623:
[----:B------:R-:W-:Y:S05]  /*4640*/  BSYNC B1 ;  /* 0x0000000000017941 */ /* 0x000fea0003800000 */
.L_x_7622:
[----:B------:R0:W1:Y:S02]  /*4650*/  FRND.F64.TRUNC R16, R18 ;  /* 0x0000001200107313 */ /* 0x000064000030d800 */
.L_x_7621:
[----:B------:R-:W-:Y:S05]  /*4660*/  BSYNC B0 ;  /* 0x0000000000007941 */ /* 0x000fea0003800000 */
.L_x_7620:
[----:B------:R-:W0:Y:S01]  /*4670*/  LDC.U8 R34, c[0x0][0x244] ;  /* 0x00009100ff227b82 */ /* 0x000e220000000000 */
[----:B------:R-:W-:Y:S04]  /*4680*/  BSSY B6, `(.L_x_7624) ;  /* 0x000012e000067945 */ /* 0x000fe80003800000 */
[----:B------:R-:W-:Y:S05]  /*4690*/  @P1 BRA `(.L_x_7625) ;  /* 0x0000001000b01947 */ /* 0x000fea0003800000 */
[----:B------:R-:W1:Y:S01]  /*46a0*/  S2R R3, SR_TID.X ;  /* 0x0000000000037919 */ /* 0x000e620000002100 */
[----:B------:R-:W2:Y:S01]  /*46b0*/  LDC.64 R8, c[0x0][0x228] ;  /* 0x00008a00ff087b82 */ /* 0x000ea20000000a00 */
[----:B0-----:R-:W-:Y:S01]  /*46c0*/  PRMT R10, R34, 0x9910, RZ ;  /* 0x00009910220a7816 */ /* 0x001fe200000000ff */
[----:B------:R-:W-:Y:S01]  /*46d0*/  ULDC UR4, c[0x0][0x248] ;  /* 0x0000920000047ab9 */ /* 0x000fe20000000800 */
[----:B-1----:R-:W-:-:S04]  /*46e0*/  IMAD R0, R32, 0x200, R3 ;  /* 0x0000020020007824 */ /* 0x002fc800078e0203 */
[----:B------:R-:W-:Y:S02]  /*46f0*/  IMAD R3, R0, UR4, RZ ;  /* 0x0000000400037c24 */ /* 0x000fe4000f8e02ff */
[----:B------:R-:W-:-:S03]  /*4700*/  IMAD.MOV.U32 R0, RZ, RZ, R10 ;  /* 0x000000ffff007224 */ /* 0x000fc600078e000a */
[----:B--2---:R-:W-:Y:S02]  /*4710*/  IADD3 R8, P1, R3, R8, RZ ;  /* 0x0000000803087210 */ /* 0x004fe40007f3e0ff */
        /* <DEDUP_REMOVED lines=11> */
[----:B------:R-:W0:Y:S01]  /*47d0*/  F2I.F64.TRUNC R7, R6 ;  /* 0x0000000600077311 */ /* 0x000e22000030d100 */
[----:B------:R-:W-:Y:S01]  /*47e0*/  IMAD.MOV.U32 R33, RZ, RZ, R31 ;  /* 0x000000ffff217224 */ /* 0x000fe200078e001f */
[----:B0-----:R0:W-:Y:S01]  /*47f0*/  STG.E.U8 desc[UR36][R8.64], R7 ;  /* 0x0000000708007986 */ /* 0x0011e2000c101124 */
[----:B------:R-:W-:Y:S05]  /*4800*/  BRA `(.L_x_7625) ;  /* 0x0000001000547947 */ /* 0x000fea0003800000 */
.L_x_7629:
[----:B------:R-:W0:Y:S01]  /*4810*/  F2I.S64.F64.TRUNC R6, R6 ;  /* 0x0000000600067311 */ /* 0x000e22000030d900 */
[----:B------:R-:W-:Y:S02]  /*4820*/  IMAD.MOV.U32 R33, RZ, RZ, R31 ;  /* 0x000000ffff217224 */ /* 0x000fe400078e001f */
[----:B0-----:R-:W-:-:S05]  /*4830*/  IMAD.MOV.U32 R3, RZ, RZ, R6 ;  /* 0x000000ffff037224 */ /* 0x001fca00078e0006 */
[----:B------:R0:W-:Y:S01]  /*4840*/  STG.E.U8 desc[UR36][R8.64], R3 ;  /* 0x0000000308007986 */ /* 0x0001e2000c101124 */
[----:B------:R-:W-:Y:S05]  /*4850*/  BRA `(.L_x_7625) ;  /* 0x0000001000407947 */ /* 0x000fea0003800000 */
.L_x_7628:
[----:B------:R-:W-:-:S13]  /*4860*/  ISETP.NE.AND P0, PT, R0, 0x2, PT ;  /* 0x000000020000780c */ /* 0x000fda0003f05270 */
[----:B------:R-:W-:Y:S05]  /*4870*/  @!P0 BRA `(.L_x_7631) ;  /* 0x0000000000308947 */ /* 0x000fea0003800000 */
[----:B------:R-:W-:-:S13]  /*4880*/  ISETP.NE.AND P0, PT, R0, 0x3, PT ;  /* 0x000000030000780c */ /* 0x000fda0003f05270 */
[----:B------:R-:W-:Y:S05]  /*4890*/  @!P0 BRA `(.L_x_7632) ;  /* 0x0000000000188947 */ /* 0x000fea0003800000 */
[----:B------:R-:W-:-:S13]  /*48a0*/  ISETP.NE.AND P0, PT, R0, 0x4, PT ;  /* 0x000000040000780c */ /* 0x000fda0003f05270 */
[----:B------:R-:W-:Y:S05]  /*48b0*/  @P0 BRA `(.L_x_7630) ;  /* 0x0000000c00c40947 */ /* 0x000fea0003800000 */
[----:B------:R-:W0:Y:S01]  /*48c0*/  F2I.S64.F64.TRUNC R6, R6 ;  /* 0x0000000600067311 */ /* 0x000e22000030d900 */
[----:B------:R-:W-:Y:S01]  /*48d0*/  IMAD.MOV.U32 R33, RZ, RZ, R31 ;  /* 0x000000ffff217224 */ /* 0x000fe200078e001f */
[----:B0-----:R0:W-:Y:S01]  /*48e0*/  STG.E.64 desc[UR36][R8.64], R6 ;  /* 0x0000000608007986 */ /* 0x0011e2000c101b24 */
[----:B------:R-:W-:Y:S05]  /*48f0*/  BRA `(.L_x_7625) ;  /* 0x0000001000187947 */ /* 0x000fea0003800000 */
.L_x_7632:
[----:B------:R-:W0:Y:S01]  /*4900*/  F2I.F64.TRUNC R7, R6 ;  /* 0x0000000600077311 */ /* 0x000e22000030d100 */
[----:B------:R-:W-:Y:S01]  /*4910*/  IMAD.MOV.U32 R33, RZ, RZ, R31 ;  /* 0x000000ffff217224 */ /* 0x000fe200078e001f */
[----:B0-----:R0:W-:Y:S01]  /*4920*/  STG.E desc[UR36][R8.64], R7 ;  /* 0x0000000708007986 */ /* 0x0011e2000c101924 */
[----:B------:R-:W-:Y:S05]  /*4930*/  BRA `(.L_x_7625) ;  /* 0x0000001000087947 */ /* 0x000fea0003800000 */
.L_x_7631:
[----:B------:R-:W0:Y:S01]  /*4940*/  F2I.F64.TRUNC R7, R6 ;  /* 0x0000000600077311 */ /* 0x000e22000030d100 */
[----:B------:R-:W-:Y:S01]  /*4950*/  IMAD.MOV.U32 R33, RZ, RZ, R31 ;  /* 0x000000ffff217224 */ /* 0x000fe200078e001f */
[----:B0-----:R0:W-:Y:S01]  /*4960*/  STG.E.U16 desc[UR36][R8.64], R7 ;  /* 0x0000000708007986 */ /* 0x0011e2000c101524 */
[----:B------:R-:W-:Y:S05]  /*4970*/  BRA `(.L_x_7625) ;  /* 0x0000000c00f87947 */ /* 0x000fea0003800000 */
.L_x_7627:
        /* <DEDUP_REMOVED lines=14> */
.L_x_7634:
        /* <DEDUP_REMOVED lines=9> */
.L_x_7633:
        /* <DEDUP_REMOVED lines=10> */
[----:B------:R-:W-:Y:S02]  /*4b90*/  IMAD.MOV.U32 R7, RZ, RZ, RZ ;  /* 0x000000ffff077224 */ /* 0x000fe400078e00ff */
[----:B------:R-:W-:-:S11]  /*4ba0*/  IMAD.MOV.U32 R33, RZ, RZ, R31 ;  /* 0x000000ffff217224 */ /* 0x000fd600078e001f */
[----:B0-----:R-:W-:-:S05]  /*4bb0*/  @!P0 FMUL R6, R6, 1.175494350822287508e-38 ;  /* 0x0080000006068820 */ /* 0x001fca0000400000 */
[----:B------:R0:W-:Y:S01]  /*4bc0*/  STG.E.64 desc[UR36][R8.64], R6 ;  /* 0x0000000608007986 */ /* 0x0001e2000c101b24 */
[----:B------:R-:W-:Y:S05]  /*4bd0*/  BRA `(.L_x_7625) ;  /* 0x0000000c00607947 */ /* 0x000fea0003800000 */
.L_x_7636:
        /* <DEDUP_REMOVED lines=10> */
.L_x_7635:
[----:B------:R0:W-:Y:S01]  /*4c80*/  STG.E.64 desc[UR36][R8.64], R4 ;  /* 0x0000000408007986 */ /* 0x0001e2000c101b24 */
[----:B------:R-:W-:Y:S01]  /*4c90*/  IMAD.MOV.U32 R33, RZ, RZ, R31 ;  /* 0x000000ffff217224 */ /* 0x000fe200078e001f */
[----:B------:R-:W-:Y:S06]  /*4ca0*/  BRA `(.L_x_7625) ;  /* 0x0000000c002c7947 */ /* 0x000fec0003800000 */
.L_x_7626:
        /* <DEDUP_REMOVED lines=13> */
.L_x_7639:
[----:B------:R-:W-:Y:S01]  /*4d80*/  CS2R R6, SRZ ;  /* 0x0000000000067805 */ /* 0x000fe2000001ff00 */
[----:B------:R-:W-:-:S04]  /*4d90*/  IMAD.MOV.U32 R33, RZ, RZ, R31 ;  /* 0x000000ffff217224 */ /* 0x000fc800078e001f */
[----:B------:R0:W-:Y:S01]  /*4da0*/  STG.E.128 desc[UR36][R8.64], R4 ;  /* 0x0000000408007986 */ /* 0x0001e2000c101d24 */
[----:B------:R-:W-:Y:S05]  /*4db0*/  BRA `(.L_x_7625) ;  /* 0x0000000800e87947 */ /* 0x000fea0003800000 */
.L_x_7638:
        /* <DEDUP_REMOVED lines=8> */
[----:B---3--:R-:W0:Y:S01]  /*4e40*/  F2F.F32.F64 R11, R4 ;  /* 0x00000004000b7310 */ /* 0x008e220000301000 */
        /* <DEDUP_REMOVED lines=16> */
.L_x_7643:
[----:B------:R-:W-:Y:S05]  /*4f50*/  BSYNC B0 ;  /* 0x0000000000007941 */ /* 0x000fea0003800000 */
.L_x_7642:
[----:B------:R-:W-:Y:S01]  /*4f60*/  LOP3.LUT R7, R0, R7, RZ, 0xfc, !PT ;  /* 0x0000000700077212 */ /* 0x000fe200078efcff */
[----:B------:R-:W-:-:S04]  /*4f70*/  IMAD.MOV.U32 R33, RZ, RZ, R31 ;  /* 0x000000ffff217224 */ /* 0x000fc800078e001f */
[----:B------:R0:W-:Y:S01]  /*4f80*/  STG.E.U8 desc[UR36][R8.64], R7 ;  /* 0x0000000708007986 */ /* 0x0001e2000c101124 */
[----:B------:R-:W-:Y:S05]  /*4f90*/  BRA `(.L_x_7625) ;  /* 0x0000000800707947 */ /* 0x000fea0003800000 */
.L_x_7641:
        /* <DEDUP_REMOVED lines=17> */
.L_x_7645:
[----:B------:R-:W-:Y:S01]  /*50b0*/  IMAD.MOV.U32 R0, RZ, RZ, 0x7f ;  /* 0x0000007fff007424 */ /* 0x000fe200078e00ff */
[----:B------:R-:W-:-:S04]  /*50c0*/  ISETP.GT.U32.AND P0, PT, R3, 0x7f800000, PT ;  /* 0x7f8000000300780c */ /* 0x000fc80003f04070 */
[----:B------:R-:W-:-:S09]  /*50d0*/  SEL R0, R0, 0x7c, P0 ;  /* 0x0000007c00007807 */ /* 0x000fd20000000000 */
.L_x_7646:
[----:B------:R-:W-:Y:S05]  /*50e0*/  BSYNC B0 ;  /* 0x0000000000007941 */ /* 0x000fea0003800000 */
.L_x_7644:
[----:B------:R-:W-:Y:S01]  /*50f0*/  LOP3.LUT R3, R7, 0x80000000, RZ, 0xc0, !PT ;  /* 0x8000000007037812 */ /* 0x000fe200078ec0ff */
[----:B------:R-:W-:-:S03]  /*5100*/  IMAD.MOV.U32 R33, RZ, RZ, R31 ;  /* 0x000000ffff217224 */ /* 0x000fc600078e001f */
[----:B------:R-:W-:-:S04]  /*5110*/  SHF.R.U32.HI R3, RZ, 0x18, R3 ;  /* 0x00000018ff037819 */ /* 0x000fc80000011603 */
[----:B------:R-:W-:-:S05]  /*5120*/  LOP3.LUT R3, R0, R3, RZ, 0xfc, !PT ;  /* 0x0000000300037212 */ /* 0x000fca00078efcff */
[----:B------:R0:W-:Y:S01]  /*5130*/  STG.E.U8 desc[UR36][R8.64], R3 ;  /* 0x0000000308007986 */ /* 0x0001e2000c101124 */
[----:B------:R-:W-:Y:S05]  /*5140*/  BRA `(.L_x_7625) ;  /* 0x0000000800047947 */ /* 0x000fea0003800000 */
.L_x_7640:
        /* <DEDUP_REMOVED lines=9> */
.L_x_7637:
        /* <DEDUP_REMOVED lines=8> */
[----:B------:R-:W0:Y:S01]  /*5260*/  F2I.U32.F64.TRUNC R7, R6 ;  /* 0x0000000600077311 */ /* 0x000e22000030d000 */
[----:B------:R-:W-:Y:S01]  /*5270*/  IMAD.MOV.U32 R33, RZ, RZ, R31 ;  /* 0x000000ffff217224 */ /* 0x000fe200078e001f */
[----:B0-----:R0:W-:Y:S01]  /*5280*/  STG.E.U16 desc[UR36][R8.64], R7 ;  /* 0x0000000708007986 */ /* 0x0011e2000c101524 */
[----:B------:R-:W-:Y:S05]  /*5290*/  BRA `(.L_x_7625) ;  /* 0x0000000400b07947 */ /* 0x000fea0003800000 */
.L_x_7649:
        /* <DEDUP_REMOVED lines=21> */
.L_x_7652:
[----:B------:R-:W-:-:S04]  /*53f0*/  LOP3.LUT R0, R7, 0x80000000, RZ, 0xc0, !PT ;  /* 0x8000000007007812 */ /* 0x000fc800078ec0ff */
[----:B------:R-:W-:-:S04]  /*5400*/  SHF.R.U32.HI R0, RZ, 0x18, R0 ;  /* 0x00000018ff007819 */ /* 0x000fc80000011600 */
[----:B------:R-:W-:-:S07]  /*5410*/  LOP3.LUT R0, R3, R0, RZ, 0xfc, !PT ;  /* 0x0000000003007212 */ /* 0x000fce00078efcff */
.L_x_7651:
[----:B------:R-:W-:Y:S05]  /*5420*/  BSYNC B0 ;  /* 0x0000000000007941 */ /* 0x000fea0003800000 */
.L_x_7650:
[----:B------:R0:W-:Y:S01]  /*5430*/  STG.E.U8 desc[UR36][R8.64], R0 ;  /* 0x0000000008007986 */ /* 0x0001e2000c101124 */
[----:B------:R-:W-:Y:S01]  /*5440*/  IMAD.MOV.U32 R33, RZ, RZ, R31 ;  /* 0x000000ffff217224 */ /* 0x000fe200078e001f */
[----:B------:R-:W-:Y:S06]  /*5450*/  BRA `(.L_x_7625) ;  /* 0x0000000400407947 */ /* 0x000fec0003800000 */
.L_x_7648:
        /* <DEDUP_REMOVED lines=21> */
.L_x_7655:
[----:B------:R-:W-:-:S04]  /*55b0*/  LOP3.LUT R0, R7, 0x80000000, RZ, 0xc0, !PT ;  /* 0x8000000007007812 */ /* 0x000fc800078ec0ff */
[----:B------:R-:W-:-:S04]  /*55c0*/  SHF.R.U32.HI R0, RZ, 0x18, R0 ;  /* 0x00000018ff007819 */ /* 0x000fc80000011600 */
[----:B------:R-:W-:-:S07]  /*55d0*/  LOP3.LUT R0, R3, R0, RZ, 0xfc, !PT ;  /* 0x0000000003007212 */ /* 0x000fce00078efcff */
.L_x_7654:
[----:B------:R-:W-:Y:S05]  /*55e0*/  BSYNC B0 ;  /* 0x0000000000007941 */ /* 0x000fea0003800000 */
.L_x_7653:
[----:B------:R0:W-:Y:S01]  /*55f0*/  STG.E.U8 desc[UR36][R8.64], R0 ;  /* 0x0000000008007986 */ /* 0x0001e2000c101124 */
[----:B------:R-:W-:Y:S01]  /*5600*/  IMAD.MOV.U32 R33, RZ, RZ, R31 ;  /* 0x000000ffff217224 */ /* 0x000fe200078e001f */
[----:B------:R-:W-:Y:S06]  /*5610*/  BRA `(.L_x_7625) ;  /* 0x0000000000d07947 */ /* 0x000fec0003800000 */
.L_x_7647:
        /* <DEDUP_REMOVED lines=27> */
.L_x_7630:
        /* <DEDUP_REMOVED lines=10> */
[----:B---3--:R-:W-:Y:S02]  /*5870*/  IMAD.U32 R11, RZ, RZ, UR5 ;  /* 0x00000005ff0b7e24 */ /* 0x008fe4000f8e00ff */
[----:B------:R-:W-:Y:S02]  /*5880*/  IMAD.MOV.U32 R8, RZ, RZ, 0x65 ;  /* 0x00000065ff087424 */ /* 0x000fe400078e00ff */
[----:B------:R-:W-:Y:S02]  /*5890*/  IMAD.MOV.U32 R12, RZ, RZ, 0x1 ;  /* 0x00000001ff0c7424 */ /* 0x000fe400078e00ff */
[----:B------:R-:W-:-:S07]  /*58a0*/  IMAD.MOV.U32 R13, RZ, RZ, RZ ;  /* 0x000000ffff0d7224 */ /* 0x000fce00078e00ff */
[----:B------:R-:W-:-:S07]  /*58b0*/  LEPC R20, `(.L_x_7658) ;  /* 0x000000001014794e */ /* 0x000fce0000000000 */
[----:B0---45:R-:W-:Y:S05]  /*58c0*/  CALL.ABS.NOINC R14 ;  /* 0x000000000e007343 */ /* 0x031fea0003c00000 */
.L_x_7658:
[----:B------:R-:W-:Y:S01]  /*58d0*/  IMAD.MOV.U32 R33, RZ, RZ, R31 ;  /* 0x000000ffff217224 */ /* 0x000fe200078e001f */
[----:B------:R-:W-:Y:S06]  /*58e0*/  BRA `(.L_x_7625) ;  /* 0x00000000001c7947 */ /* 0x000fec0003800000 */
.L_x_7657:
[----:B------:R-:W0:Y:S01]  /*58f0*/  F2I.U64.F64.TRUNC R6, R6 ;  /* 0x0000000600067311 */ /* 0x000e22000030d800 */
[----:B------:R-:W-:Y:S01]  /*5900*/  IMAD.MOV.U32 R33, RZ, RZ, R31 ;  /* 0x000000ffff217224 */ /* 0x000fe200078e001f */
[----:B0-----:R0:W-:Y:S01]  /*5910*/  STG.E.64 desc[UR36][R8.64], R6 ;  /* 0x0000000608007986 */ /* 0x0011e2000c101b24 */
[----:B------:R-:W-:Y:S05]  /*5920*/  BRA `(.L_x_7625) ;  /* 0x00000000000c7947 */ /* 0x000fea0003800000 */
.L_x_7656:
[----:B------:R-:W0:Y:S01]  /*5930*/  F2I.U32.F64.TRUNC R7, R6 ;  /* 0x0000000600077311 */ /* 0x000e22000030d000 */
[----:B------:R-:W-:Y:S01]  /*5940*/  IMAD.MOV.U32 R33, RZ, RZ, R31 ;  /* 0x000000ffff217224 */ /* 0x000fe200078e001f */
[----:B0-----:R0:W-:Y:S06]  /*5950*/  STG.E desc[UR36][R8.64], R7 ;  /* 0x0000000708007986 */ /* 0x0011ec000c101924 */
.L_x_7625:
[----:B------:R-:W-:Y:S05]  /*5960*/  BSYNC B6 ;  /* 0x0000000000067941 */ /* 0x000fea0003800000 */
.L_x_7624:
[----:B------:R-:W-:Y:S01]  /*5970*/  ISETP.GE.AND P0, PT, R33, R2, PT ;  /* 0x000000022100720c */ /* 0x000fe20003f06270 */
[----:B------:R-:W-:-:S12]  /*5980*/  BSSY B6, `(.L_x_7659) ;  /* 0x0000230000067945 */ /* 0x000fd80003800000 */
[----:B------:R-:W-:Y:S05]  /*5990*/  @P0 BRA `(.L_x_7660) ;  /* 0x0000002000b80947 */ /* 0x000fea0003800000 */
[----:B01----:R-:W0:Y:S01]  /*59a0*/  LDC.64 R4, c[0x0][0x228] ;  /* 0x00008a00ff047b82 */ /* 0x003e220000000a00 */
        /* <DEDUP_REMOVED lines=20> */
.L_x_7664:
[----:B------:R-:W0:Y:S02]  /*5af0*/  F2I.S64.F64.TRUNC R26, R26 ;  /* 0x0000001a001a7311 */ /* 0x000e24000030d900 */
[----:B0-----:R-:W-:-:S05]  /*5b00*/  IMAD.MOV.U32 R3, RZ, RZ, R26 ;  /* 0x000000ffff037224 */ /* 0x001fca00078e001a */
[----:B------:R0:W-:Y:S01]  /*5b10*/  STG.E.U8 desc[UR36][R4.64], R3 ;  /* 0x0000000304007986 */ /* 0x0001e2000c101124 */
[----:B------:R-:W-:Y:S05]  /*5b20*/  BRA `(.L_x_7666) ;  /* 0x0000000c00f07947 */ /* 0x000fea0003800000 */
.L_x_7663:
        /* <DEDUP_REMOVED lines=9> */
.L_x_7668:
[----:B------:R-:W0:Y:S02]  /*5bc0*/  F2I.F64.TRUNC R27, R26 ;  /* 0x0000001a001b7311 */ /* 0x000e24000030d100 */
[----:B0-----:R0:W-:Y:S01]  /*5bd0*/  STG.E desc[UR36][R4.64], R27 ;  /* 0x0000001b04007986 */ /* 0x0011e2000c101924 */
[----:B------:R-:W-:Y:S05]  /*5be0*/  BRA `(.L_x_7666) ;  /* 0x0000000c00c07947 */ /* 0x000fea0003800000 */
.L_x_7667:
[----:B------:R-:W0:Y:S02]  /*5bf0*/  F2I.F64.TRUNC R27, R26 ;  /* 0x0000001a001b7311 */ /* 0x000e24000030d100 */
[----:B0-----:R0:W-:Y:S01]  /*5c00*/  STG.E.U16 desc[UR36][R4.64], R27 ;  /* 0x0000001b04007986 */ /* 0x0011e2000c101524 */
[----:B------:R-:W-:Y:S05]  /*5c10*/  BRA `(.L_x_7666) ;  /* 0x0000000c00b47947 */ /* 0x000fea0003800000 */
.L_x_7662:
        /* <DEDUP_REMOVED lines=13> */
.L_x_7670:
        /* <DEDUP_REMOVED lines=8> */
.L_x_7669:
        /* <DEDUP_REMOVED lines=14> */
.L_x_7672:
        /* <DEDUP_REMOVED lines=9> */
.L_x_7671:
[----:B------:R0:W-:Y:S01]  /*5ee0*/  STG.E.64 desc[UR36][R4.64], R28 ;  /* 0x0000001c04007986 */ /* 0x0001e2000c101b24 */
[----:B------:R-:W-:Y:S05]  /*5ef0*/  BRA `(.L_x_7666) ;  /* 0x0000000800fc7947 */ /* 0x000fea0003800000 */
.L_x_7661:
        /* <DEDUP_REMOVED lines=12> */
.L_x_7675:
[----:B------:R-:W-:-:S05]  /*5fc0*/  CS2R R30, SRZ ;  /* 0x00000000001e7805 */ /* 0x000fca000001ff00 */
[----:B------:R0:W-:Y:S01]  /*5fd0*/  STG.E.128 desc[UR36][R4.64], R28 ;  /* 0x0000001c04007986 */ /* 0x0001e2000c101d24 */
[----:B------:R-:W-:Y:S05]  /*5fe0*/  BRA `(.L_x_7666) ;  /* 0x0000000800c07947 */ /* 0x000fea0003800000 */
.L_x_7674:
        /* <DEDUP_REMOVED lines=25> */
.L_x_7679:
[----:B------:R-:W-:Y:S05]  /*6180*/  BSYNC B0 ;  /* 0x0000000000007941 */ /* 0x000fea0003800000 */
.L_x_7678:
[----:B------:R-:W-:-:S05]  /*6190*/  LOP3.LUT R7, R0, R7, RZ, 0xfc, !PT ;  /* 0x0000000700077212 */ /* 0x000fca00078efcff */
[----:B------:R0:W-:Y:S01]  /*61a0*/  STG.E.U8 desc[UR36][R4.64], R7 ;  /* 0x0000000704007986 */ /* 0x0001e2000c101124 */
[----:B------:R-:W-:Y:S05]  /*61b0*/  BRA `(.L_x_7666) ;  /* 0x00000008004c7947 */ /* 0x000fea0003800000 */
.L_x_7677:
        /* <DEDUP_REMOVED lines=17> */
.L_x_7681:
[----:B------:R-:W-:Y:S01]  /*62d0*/  IMAD.MOV.U32 R0, RZ, RZ, 0x7f ;  /* 0x0000007fff007424 */ /* 0x000fe200078e00ff */
[----:B------:R-:W-:-:S04]  /*62e0*/  ISETP.GT.U32.AND P0, PT, R3, 0x7f800000, PT ;  /* 0x7f8000000300780c */ /* 0x000fc80003f04070 */
[----:B------:R-:W-:-:S09]  /*62f0*/  SEL R0, R0, 0x7c, P0 ;  /* 0x0000007c00007807 */ /* 0x000fd20000000000 */
.L_x_7682:
[----:B------:R-:W-:Y:S05]  /*6300*/  BSYNC B0 ;  /* 0x0000000000007941 */ /* 0x000fea0003800000 */
.L_x_7680:
[----:B------:R-:W-:-:S04]  /*6310*/  LOP3.LUT R3, R7, 0x80000000, RZ, 0xc0, !PT ;  /* 0x8000000007037812 */ /* 0x000fc800078ec0ff */
[----:B------:R-:W-:-:S04]  /*6320*/  SHF.R.U32.HI R3, RZ, 0x18, R3 ;  /* 0x00000018ff037819 */ /* 0x000fc80000011603 */
[----:B------:R-:W-:-:S05]  /*6330*/  LOP3.LUT R3, R0, R3, RZ, 0xfc, !PT ;  /* 0x0000000300037212 */ /* 0x000fca00078efcff */
[----:B------:R0:W-:Y:S01]  /*6340*/  STG.E.U8 desc[UR36][R4.64], R3 ;  /* 0x0000000304007986 */ /* 0x0001e2000c101124 */
[----:B------:R-:W-:Y:S05]  /*6350*/  BRA `(.L_x_7666) ;  /* 0x0000000400e47947 */ /* 0x000fea0003800000 */
.L_x_7676:
        /* <DEDUP_REMOVED lines=8> */
.L_x_7673:
        /* <DEDUP_REMOVED lines=11> */
.L_x_7685:
        /* <DEDUP_REMOVED lines=21> */
.L_x_7688:
[----:B------:R-:W-:-:S04]  /*65e0*/  LOP3.LUT R0, R7, 0x80000000, RZ, 0xc0, !PT ;  /* 0x8000000007007812 */ /* 0x000fc800078ec0ff */
[----:B------:R-:W-:-:S04]  /*65f0*/  SHF.R.U32.HI R0, RZ, 0x18, R0 ;  /* 0x00000018ff007819 */ /* 0x000fc80000011600 */
[----:B------:R-:W-:-:S07]  /*6600*/  LOP3.LUT R0, R3, R0, RZ, 0xfc, !PT ;  /* 0x0000000003007212 */ /* 0x000fce00078efcff */
.L_x_7687:
[----:B------:R-:W-:Y:S05]  /*6610*/  BSYNC B0 ;  /* 0x0000000000007941 */ /* 0x000fea0003800000 */
.L_x_7686:
[----:B------:R0:W-:Y:S01]  /*6620*/  STG.E.U8 desc[UR36][R4.64], R0 ;  /* 0x0000000004007986 */ /* 0x0001e2000c101124 */
[----:B------:R-:W-:Y:S05]  /*6630*/  BRA `(.L_x_7666) ;  /* 0x00000004002c7947 */ /* 0x000fea0003800000 */
.L_x_7684:
        /* <DEDUP_REMOVED lines=21> */
.L_x_7691:
[----:B------:R-:W-:-:S04]  /*6790*/  LOP3.LUT R0, R7, 0x80000000, RZ, 0xc0, !PT ;  /* 0x8000000007007812 */ /* 0x000fc800078ec0ff */
[----:B------:R-:W-:-:S04]  /*67a0*/  SHF.R.U32.HI R0, RZ, 0x18, R0 ;  /* 0x00000018ff007819 */ /* 0x000fc80000011600 */
[----:B------:R-:W-:-:S07]  /*67b0*/  LOP3.LUT R0, R3, R0, RZ, 0xfc, !PT ;  /* 0x0000000003007212 */ /* 0x000fce00078efcff */
.L_x_7690:
[----:B------:R-:W-:Y:S05]  /*67c0*/  BSYNC B0 ;  /* 0x0000000000007941 */ /* 0x000fea0003800000 */
.L_x_7689:
[----:B------:R0:W-:Y:S01]  /*67d0*/  STG.E.U8 desc[UR36][R4.64], R0 ;  /* 0x0000000004007986 */ /* 0x0001e2000c101124 */
[----:B------:R-:W-:Y:S05]  /*67e0*/  BRA `(.L_x_7666) ;  /* 0x0000000000c07947 */ /* 0x000fea0003800000 */
.L_x_7683:
        /* <DEDUP_REMOVED lines=26> */
.L_x_7665:
        /* <DEDUP_REMOVED lines=10> */
[----:B---3--:R-:W-:Y:S02]  /*6a30*/  IMAD.U32 R11, RZ, RZ, UR7 ;  /* 0x00000007ff0b7e24 */ /* 0x008fe4000f8e00ff */
[----:B------:R-:W-:Y:S02]  /*6a40*/  IMAD.MOV.U32 R8, RZ, RZ, 0x65 ;  /* 0x00000065ff087424 */ /* 0x000fe400078e00ff */
[----:B------:R-:W-:Y:S02]  /*6a50*/  IMAD.MOV.U32 R12, RZ, RZ, 0x1 ;  /* 0x00000001ff0c7424 */ /* 0x000fe400078e00ff */
[----:B0-----:R-:W-:-:S07]  /*6a60*/  IMAD.MOV.U32 R13, RZ, RZ, RZ ;  /* 0x000000ffff0d7224 */ /* 0x001fce00078e00ff */
[----:B------:R-:W-:-:S07]  /*6a70*/  LEPC R20, `(.L_x_7694) ;  /* 0x000000001014794e */ /* 0x000fce0000000000 */
[----:B-1--45:R-:W-:Y:S05]  /*6a80*/  CALL.ABS.NOINC R14 ;  /* 0x000000000e007343 */ /* 0x032fea0003c00000 */
.L_x_7694:
[----:B------:R-:W-:Y:S05]  /*6a90*/  BRA `(.L_x_7666) ;  /* 0x0000000000147947 */ /* 0x000fea0003800000 */
.L_x_7693:
[----:B------:R-:W0:Y:S02]  /*6aa0*/  F2I.U64.F64.TRUNC R26, R26 ;  /* 0x0000001a001a7311 */ /* 0x000e24000030d800 */
[----:B0-----:R2:W-:Y:S01]  /*6ab0*/  STG.E.64 desc[UR36][R4.64], R26 ;  /* 0x0000001a04007986 */ /* 0x0015e2000c101b24 */
[----:B------:R-:W-:Y:S05]  /*6ac0*/  BRA `(.L_x_7666) ;  /* 0x0000000000087947 */ /* 0x000fea0003800000 */
.L_x_7692:
[----:B------:R-:W0:Y:S02]  /*6ad0*/  F2I.U32.F64.TRUNC R27, R26 ;  /* 0x0000001a001b7311 */ /* 0x000e24000030d000 */
[----:B0-----:R0:W-:Y:S02]  /*6ae0*/  STG.E desc[UR36][R4.64], R27 ;  /* 0x0000001b04007986 */ /* 0x0011e4000c101924 */
.L_x_7666:
[----:B------:R-:W-:-:S05]  /*6af0*/  VIADD R33, R33, 0x80 ;  /* 0x0000008021217836 */ /* 0x000fca0000000000 */
[----:B------:R-:W-:-:S13]  /*6b00*/  ISETP.GE.AND P0, PT, R33, R2, PT ;  /* 0x000000022100720c */ /* 0x000fda0003f06270 */
        /* <DEDUP_REMOVED lines=19> */
[----:B-----5:R-:W0:Y:S02]  /*6c40*/  F2I.F64.TRUNC R23, R22 ;  /* 0x0000001600177311 */ /* 0x020e24000030d100 */
[----:B0-----:R0:W-:Y:S01]  /*6c50*/  STG.E.U8 desc[UR36][R4.64], R23 ;  /* 0x0000001704007986 */ /* 0x0011e2000c101124 */
[----:B------:R-:W-:Y:S05]  /*6c60*/  BRA `(.L_x_7700) ;  /* 0x0000001000007947 */ /* 0x000fea0003800000 */
.L_x_7698:
[----:B-----5:R-:W0:Y:S02]  /*6c70*/  F2I.S64.F64.TRUNC R22, R22 ;  /* 0x0000001600167311 */ /* 0x020e24000030d900 */
[----:B0-----:R-:W-:-:S05]  /*6c80*/  IMAD.MOV.U32 R3, RZ, RZ, R22 ;  /* 0x000000ffff037224 */ /* 0x001fca00078e0016 */
[----:B------:R0:W-:Y:S01]  /*6c90*/  STG.E.U8 desc[UR36][R4.64], R3 ;  /* 0x0000000304007986 */ /* 0x0001e2000c101124 */
[----:B------:R-:W-:Y:S05]  /*6ca0*/  BRA `(.L_x_7700) ;  /* 0x0000000c00f07947 */ /* 0x000fea0003800000 */
.L_x_7697:
[----:B------:R-:W-:-:S13]  /*6cb0*/  ISETP.NE.AND P0, PT, R0, 0x2, PT ;  /* 0x000000020000780c */ /* 0x000fda0003f05270 */
[----:B------:R-:W-:Y:S05]  /*6cc0*/  @!P0 BRA `(.L_x_7701) ;  /* 0x0000000000288947 */ /* 0x000fea0003800000 */
[----:B------:R-:W-:-:S13]  /*6cd0*/  ISETP.NE.AND P0, PT, R0, 0x3, PT ;  /* 0x000000030000780c */ /* 0x000fda0003f05270 */
[----:B------:R-:W-:Y:S05]  /*6ce0*/  @!P0 BRA `(.L_x_7702) ;  /* 0x0000000000148947 */ /* 0x000fea0003800000 */
[----:B------:R-:W-:-:S13]  /*6cf0*/  ISETP.NE.AND P0, PT, R0, 0x4, PT ;  /* 0x000000040000780c */ /* 0x000fda0003f05270 */
[----:B------:R-:W-:Y:S05]  /*6d00*/  @P0 BRA `(.L_x_7699) ;  /* 0x0000000c00800947 */ /* 0x000fea0003800000 */
[----:B-----5:R-:W0:Y:S02]  /*6d10*/  F2I.S64.F64.TRUNC R22, R22 ;  /* 0x0000001600167311 */ /* 0x020e24000030d900 */
[----:B0-----:R1:W-:Y:S01]  /*6d20*/  STG.E.64 desc[UR36][R4.64], R22 ;  /* 0x0000001604007986 */ /* 0x0013e2000c101b24 */
[----:B------:R-:W-:Y:S05]  /*6d30*/  BRA `(.L_x_7700) ;  /* 0x0000000c00cc7947 */ /* 0x000fea0003800000 */
.L_x_7702:
[----:B-----5:R-:W0:Y:S02]  /*6d40*/  F2I.F64.TRUNC R23, R22 ;  /* 0x0000001600177311 */ /* 0x020e24000030d100 */
[----:B0-----:R2:W-:Y:S01]  /*6d50*/  STG.E desc[UR36][R4.64], R23 ;  /* 0x0000001704007986 */ /* 0x0015e2000c101924 */
[----:B------:R-:W-:Y:S05]  /*6d60*/  BRA `(.L_x_7700) ;  /* 0x0000000c00c07947 */ /* 0x000fea0003800000 */
.L_x_7701:
[----:B-----5:R-:W0:Y:S02]  /*6d70*/  F2I.F64.TRUNC R23, R22 ;  /* 0x0000001600177311 */ /* 0x020e24000030d100 */
[----:B0-----:R0:W-:Y:S01]  /*6d80*/  STG.E.U16 desc[UR36][R4.64], R23 ;  /* 0x0000001704007986 */ /* 0x0011e2000c101524 */
[----:B------:R-:W-:Y:S05]  /*6d90*/  BRA `(.L_x_7700) ;  /* 0x0000000c00b47947 */ /* 0x000fea0003800000 */
.L_x_7696:
        /* <DEDUP_REMOVED lines=8> */
[----:B----45:R-:W0:Y:S01]  /*6e20*/  F2F.F32.F64 R3, R24 ;  /* 0x0000001800037310 */ /* 0x030e220000301000 */
[----:B------:R-:W-:-:S14]  /*6e30*/  DSETP.GEU.AND P0, PT, |R24|, UR4, PT ;  /* 0x0000000418007e2a */ /* 0x000fdc000bf0e200 */
[----:B0-----:R-:W-:-:S05]  /*6e40*/  @!P0 FMUL R3, R3, 1.175494350822287508e-38 ;  /* 0x0080000003038820 */ /* 0x001fca0000400000 */
[----:B------:R0:W-:Y:S01]  /*6e50*/  STG.E desc[UR36][R4.64], R3 ;  /* 0x0000000304007986 */ /* 0x0001e2000c101924 */
[----:B------:R-:W-:Y:S05]  /*6e60*/  BRA `(.L_x_7700) ;  /* 0x0000000c00807947 */ /* 0x000fea0003800000 */
.L_x_7704:
[----:B------:R-:W-:Y:S01]  /*6e70*/  UMOV UR4, 0xf0000000 ;  /* 0xf000000000047882 */ /* 0x000fe20000000000 */
[----:B------:R-:W-:Y:S01]  /*6e80*/  UMOV UR5, 0x380fffff ;  /* 0x380fffff00057882 */ /* 0x000fe20000000000 */
[----:B----45:R-:W0:Y:S01]  /*6e90*/  F2F.F32.F64 R0, R24 ;  /* 0x0000001800007310 */ /* 0x030e220000301000 */
[----:B------:R-:W-:-:S14]  /*6ea0*/  DSETP.GEU.AND P0, PT, |R24|, UR4, PT ;  /* 0x0000000418007e2a */ /* 0x000fdc000bf0e200 */
[----:B0-----:R-:W-:-:S05]  /*6eb0*/  @!P0 FMUL R0, R0, 1.175494350822287508e-38 ;  /* 0x0080000000008820 */ /* 0x001fca0000400000 */
[----:B------:R-:W-:-:S05]  /*6ec0*/  F2FP.F16.F32.PACK_AB R0, RZ, R0 ;  /* 0x00000000ff00723e */ /* 0x000fca00000000ff */
[----:B------:R0:W-:Y:S01]  /*6ed0*/  STG.E.U16 desc[UR36][R4.64], R0 ;  /* 0x0000000004007986 */ /* 0x0001e2000c101524 */
[----:B------:R-:W-:Y:S05]  /*6ee0*/  BRA `(.L_x_7700) ;  /* 0x0000000c00607947 */ /* 0x000fea0003800000 */
.L_x_7703:
        /* <DEDUP_REMOVED lines=8> */
[----:B----45:R-:W0:Y:S01]  /*6f70*/  F2F.F32.F64 R6, R24 ;  /* 0x0000001800067310 */ /* 0x030e220000301000 */
[----:B------:R-:W-:Y:S01]  /*6f80*/  DSETP.GEU.AND P0, PT, |R24|, UR4, PT ;  /* 0x0000000418007e2a */ /* 0x000fe2000bf0e200 */
[----:B------:R-:W-:-:S13]  /*6f90*/  IMAD.MOV.U32 R7, RZ, RZ, RZ ;  /* 0x000000ffff077224 */ /* 0x000fda00078e00ff */
[----:B0-----:R-:W-:-:S05]  /*6fa0*/  @!P0 FMUL R6, R6, 1.175494350822287508e-38 ;  /* 0x0080000006068820 */ /* 0x001fca0000400000 */
[----:B------:R0:W-:Y:S01]  /*6fb0*/  STG.E.64 desc[UR36][R4.64], R6 ;  /* 0x0000000604007986 */ /* 0x0001e2000c101b24 */
[----:B------:R-:W-:Y:S05]  /*6fc0*/  BRA `(.L_x_7700) ;  /* 0x0000000c00287947 */ /* 0x000fea0003800000 */
.L_x_7706:
[----:B------:R-:W-:Y:S01]  /*6fd0*/  UMOV UR4, 0xf0000000 ;  /* 0xf000000000047882 */ /* 0x000fe20000000000 */
[----:B------:R-:W-:Y:S01]  /*6fe0*/  UMOV UR5, 0x380fffff ;  /* 0x380fffff00057882 */ /* 0x000fe20000000000 */
[----:B----45:R-:W0:Y:S01]  /*6ff0*/  F2F.F32.F64 R0, R24 ;  /* 0x0000001800007310 */ /* 0x030e220000301000 */
[----:B------:R-:W-:-:S14]  /*7000*/  DSETP.GEU.AND P0, PT, |R24|, UR4, PT ;  /* 0x0000000418007e2a */ /* 0x000fdc000bf0e200 */
[----:B0-----:R-:W-:-:S05]  /*7010*/  @!P0 FMUL R0, R0, 1.175494350822287508e-38 ;  /* 0x0080000000008820 */ /* 0x001fca0000400000 */
[----:B------:R-:W-:-:S04]  /*7020*/  F2FP.F16.F32.PACK_AB R3, RZ, R0 ;  /* 0x00000000ff03723e */ /* 0x000fc800000000ff */
[----:B------:R-:W-:-:S05]  /*7030*/  PRMT R3, R3, 0x5410, RZ ;  /* 0x0000541003037816 */ /* 0x000fca00000000ff */
[----:B------:R0:W-:Y:S01]  /*7040*/  STG.E desc[UR36][R4.64], R3 ;  /* 0x0000000304007986 */ /* 0x0001e2000c101924 */
[----:B------:R-:W-:Y:S05]  /*7050*/  BRA `(.L_x_7700) ;  /* 0x0000000c00047947 */ /* 0x000fea0003800000 */
.L_x_7705:
[----:B----45:R0:W-:Y:S01]  /*7060*/  STG.E.64 desc[UR36][R4.64], R24 ;  /* 0x0000001804007986 */ /* 0x0301e2000c101b24 */
[----:B------:R-:W-:Y:S05]  /*7070*/  BRA `(.L_x_7700) ;  /* 0x0000000800fc7947 */ /* 0x000fea0003800000 */
.L_x_7695:
        /* <DEDUP_REMOVED lines=8> */
[----:B----45:R-:W-:-:S06]  /*7100*/  DSETP.NEU.AND P0, PT, R24, RZ, PT ;  /* 0x000000ff1800722a */ /* 0x030fcc0003f0d000 */
[----:B------:R-:W-:-:S05]  /*7110*/  SEL R3, RZ, 0x1, !P0 ;  /* 0x00000001ff037807 */ /* 0x000fca0004000000 */
[----:B------:R0:W-:Y:S01]  /*7120*/  STG.E.U8 desc[UR36][R4.64], R3 ;  /* 0x0000000304007986 */ /* 0x0001e2000c101124 */
[----:B------:R-:W-:Y:S05]  /*7130*/  BRA `(.L_x_7700) ;  /* 0x0000000800cc7947 */ /* 0x000fea0003800000 */
.L_x_7709:
[----:B------:R-:W-:-:S05]  /*7140*/  CS2R R26, SRZ ;  /* 0x00000000001a7805 */ /* 0x000fca000001ff00 */
[----:B----45:R0:W-:Y:S01]  /*7150*/  STG.E.128 desc[UR36][R4.64], R24 ;  /* 0x0000001804007986 */ /* 0x0301e2000c101d24 */
[----:B------:R-:W-:Y:S05]  /*7160*/  BRA `(.L_x_7700) ;  /* 0x0000000800c07947 */ /* 0x000fea0003800000 */
.L_x_7708:
        /* <DEDUP_REMOVED lines=25> */
.L_x_7713:
[----:B------:R-:W-:Y:S05]  /*7300*/  BSYNC B0 ;  /* 0x0000000000007941 */ /* 0x000fea0003800000 */
.L_x_7712:
[----:B------:R-:W-:-:S05]  /*7310*/  LOP3.LUT R7, R0, R7, RZ, 0xfc, !PT ;  /* 0x0000000700077212 */ /* 0x000fca00078efcff */
[----:B------:R0:W-:Y:S01]  /*7320*/  STG.E.U8 desc[UR36][R4.64], R7 ;  /* 0x0000000704007986 */ /* 0x0001e2000c101124 */
[----:B------:R-:W-:Y:S05]  /*7330*/  BRA `(.L_x_7700) ;  /* 0x00000008004c7947 */ /* 0x000fea0003800000 */
.L_x_7711:
[----:B------:R-:W-:Y:S01]  /*7340*/  UMOV UR4, 0xf0000000 ;  /* 0xf000000000047882 */ /* 0x000fe20000000000 */
[----:B------:R-:W-:Y:S01]  /*7350*/  UMOV UR5, 0x380fffff ;  /* 0x380fffff00057882 */ /* 0x000fe20000000000 */
[----:B----45:R-:W0:Y:S01]  /*7360*/  F2F.F32.F64 R7, R24 ;  /* 0x0000001800077310 */ /* 0x030e220000301000 */
        /* <DEDUP_REMOVED lines=14> */
.L_x_7715:
[----:B------:R-:W-:Y:S01]  /*7450*/  IMAD.MOV.U32 R0, RZ, RZ, 0x7f ;  /* 0x0000007fff007424 */ /* 0x000fe200078e00ff */
[----:B------:R-:W-:-:S04]  /*7460*/  ISETP.GT.U32.AND P0, PT, R3, 0x7f800000, PT ;  /* 0x7f8000000300780c */ /* 0x000fc80003f04070 */
[----:B------:R-:W-:-:S09]  /*7470*/  SEL R0, R0, 0x7c, P0 ;  /* 0x0000007c00007807 */ /* 0x000fd20000000000 */
.L_x_7716:
[----:B------:R-:W-:Y:S05]  /*7480*/  BSYNC B0 ;  /* 0x0000000000007941 */ /* 0x000fea0003800000 */
.L_x_7714:
[----:B------:R-:W-:-:S04]  /*7490*/  LOP3.LUT R3, R7, 0x80000000, RZ, 0xc0, !PT ;  /* 0x8000000007037812 */ /* 0x000fc800078ec0ff */
[----:B------:R-:W-:-:S04]  /*74a0*/  SHF.R.U32.HI R3, RZ, 0x18, R3 ;  /* 0x00000018ff037819 */ /* 0x000fc80000011603 */
[----:B------:R-:W-:-:S05]  /*74b0*/  LOP3.LUT R3, R0, R3, RZ, 0xfc, !PT ;  /* 0x0000000300037212 */ /* 0x000fca00078efcff */
[----:B------:R0:W-:Y:S01]  /*74c0*/  STG.E.U8 desc[UR36][R4.64], R3 ;  /* 0x0000000304007986 */ /* 0x0001e2000c101124 */
[----:B------:R-:W-:Y:S05]  /*74d0*/  BRA `(.L_x_7700) ;  /* 0x0000000400e47947 */ /* 0x000fea0003800000 */
.L_x_7710:
[----:B------:R-:W-:Y:S01]  /*74e0*/  UMOV UR4, 0xf0000000 ;  /* 0xf000000000047882 */ /* 0x000fe20000000000 */
[----:B------:R-:W-:Y:S01]  /*74f0*/  UMOV UR5, 0x380fffff ;  /* 0x380fffff00057882 */ /* 0x000fe20000000000 */
[----:B----45:R-:W0:Y:S01]  /*7500*/  F2F.F32.F64 R0, R24 ;  /* 0x0000001800007310 */ /* 0x030e220000301000 */
[----:B------:R-:W-:-:S14]  /*7510*/  DSETP.GEU.AND P0, PT, |R24|, UR4, PT ;  /* 0x0000000418007e2a */ /* 0x000fdc000bf0e200 */
[----:B0-----:R-:W-:-:S05]  /*7520*/  @!P0 FMUL R0, R0, 1.175494350822287508e-38 ;  /* 0x0080000000008820 */ /* 0x001fca0000400000 */
[----:B------:R-:W-:-:S05]  /*7530*/  F2FP.BF16.F32.PACK_AB R0, RZ, R0 ;  /* 0x00000000ff00723e */ /* 0x000fca00000010ff */
[----:B------:R0:W-:Y:S01]  /*7540*/  STG.E.U16 desc[UR36][R4.64], R0 ;  /* 0x0000000004007986 */ /* 0x0001e2000c101524 */
[----:B------:R-:W-:Y:S05]  /*7550*/  BRA `(.L_x_7700) ;  /* 0x0000000400c47947 */ /* 0x000fea0003800000 */
.L_x_7707:
        /* <DEDUP_REMOVED lines=8> */
[----:B-----5:R-:W0:Y:S02]  /*75e0*/  F2I.U32.F64.TRUNC R23, R22 ;  /* 0x0000001600177311 */ /* 0x020e24000030d000 */
[----:B0-----:R0:W-:Y:S01]  /*75f0*/  STG.E.U16 desc[UR36][R4.64], R23 ;  /* 0x0000001704007986 */ /* 0x0011e2000c101524 */
[----:B------:R-:W-:Y:S05]  /*7600*/  BRA `(.L_x_7700) ;  /* 0x0000000400987947 */ /* 0x000fea0003800000 */
.L_x_7719:
[----:B------:R-:W-:Y:S01]  /*7610*/  UMOV UR4, 0xf0000000 ;  /* 0xf000000000047882 */ /* 0x000fe20000000000 */
[----:B------:R-:W-:Y:S01]  /*7620*/  UMOV UR5, 0x380fffff ;  /* 0x380fffff00057882 */ /* 0x000fe20000000000 */
[----:B----45:R-:W0:Y:S01]  /*7630*/  F2F.F32.F64 R7, R24 ;  /* 0x0000001800077310 */ /* 0x030e220000301000 */
        /* <DEDUP_REMOVED lines=18> */
.L_x_7722:
[----:B------:R-:W-:-:S04]  /*7760*/  LOP3.LUT R0, R7, 0x80000000, RZ, 0xc0, !PT ;  /* 0x8000000007007812 */ /* 0x000fc800078ec0ff */
[----:B------:R-:W-:-:S04]  /*7770*/  SHF.R.U32.HI R0, RZ, 0x18, R0 ;  /* 0x00000018ff007819 */ /* 0x000fc80000011600 */
[----:B------:R-:W-:-:S07]  /*7780*/  LOP3.LUT R0, R3, R0, RZ, 0xfc, !PT ;  /* 0x0000000003007212 */ /* 0x000fce00078efcff */
.L_x_7721:
[----:B------:R-:W-:Y:S05]  /*7790*/  BSYNC B0 ;  /* 0x0000000000007941 */ /* 0x000fea0003800000 */
.L_x_7720:
[----:B------:R0:W-:Y:S01]  /*77a0*/  STG.E.U8 desc[UR36][R4.64], R0 ;  /* 0x0000000004007986 */ /* 0x0001e2000c101124 */
[----:B------:R-:W-:Y:S05]  /*77b0*/  BRA `(.L_x_7700) ;  /* 0x00000004002c7947 */ /* 0x000fea0003800000 */
.L_x_7718:
        /* <DEDUP_REMOVED lines=21> */
.L_x_7725:
[----:B------:R-:W-:-:S04]  /*7910*/  LOP3.LUT R0, R7, 0x80000000, RZ, 0xc0, !PT ;  /* 0x8000000007007812 */ /* 0x000fc800078ec0ff */
[----:B------:R-:W-:-:S04]  /*7920*/  SHF.R.U32.HI R0, RZ, 0x18, R0 ;  /* 0x00000018ff007819 */ /* 0x000fc80000011600 */
[----:B------:R-:W-:-:S07]  /*7930*/  LOP3.LUT R0, R3, R0, RZ, 0xfc, !PT ;  /* 0x0000000003007212 */ /* 0x000fce00078efcff */
.L_x_7724:
[----:B------:R-:W-:Y:S05]  /*7940*/  BSYNC B0 ;  /* 0x0000000000007941 */ /* 0x000fea0003800000 */
.L_x_7723:
[----:B------:R0:W-:Y:S01]  /*7950*/  STG.E.U8 desc[UR36][R4.64], R0 ;  /* 0x0000000004007986 */ /* 0x0001e2000c101124 */
[----:B------:R-:W-:Y:S05]  /*7960*/  BRA `(.L_x_7700) ;  /* 0x0000000000c07947 */ /* 0x000fea0003800000 */
.L_x_7717:
        /* <DEDUP_REMOVED lines=26> */
.L_x_7699:
        /* <DEDUP_REMOVED lines=16> */
.L_x_7728:
[----:B------:R-:W-:Y:S05]  /*7c10*/  BRA `(.L_x_7700) ;  /* 0x0000000000147947 */ /* 0x000fea0003800000 */
.L_x_7727:
[----:B-----5:R-:W0:Y:S02]  /*7c20*/  F2I.U64.F64.TRUNC R22, R22 ;  /* 0x0000001600167311 */ /* 0x020e24000030d800 */
[----:B0-----:R0:W-:Y:S01]  /*7c30*/  STG.E.64 desc[UR36][R4.64], R22 ;  /* 0x0000001604007986 */ /* 0x0011e2000c101b24 */
[----:B------:R-:W-:Y:S05]  /*7c40*/  BRA `(.L_x_7700) ;  /* 0x0000000000087947 */ /* 0x000fea0003800000 */
.L_x_7726:
[----:B-----5:R-:W0:Y:S02]  /*7c50*/  F2I.U32.F64.TRUNC R23, R22 ;  /* 0x0000001600177311 */ /* 0x020e24000030d000 */
[----:B0-----:R0:W-:Y:S02]  /*7c60*/  STG.E desc[UR36][R4.64], R23 ;  /* 0x0000001704007986 */ /* 0x0011e4000c101924 */
.L_x_7700:
[----:B------:R-:W-:-:S07]  /*7c70*/  VIADD R33, R33, 0x80 ;  /* 0x0000008021217836 */ /* 0x000fce0000000000 */
.L_x_7660:
[----:B------:R-:W-:Y:S05]  /*7c80*/  BSYNC B6 ;  /* 0x0000000000067941 */ /* 0x000fea0003800000 */
.L_x_7659:
[----:B------:R-:W-:-:S13]  /*7c90*/  ISETP.GE.AND P0, PT, R33, R2, PT ;  /* 0x000000022100720c */ /* 0x000fda0003f06270 */
[----:B------:R-:W-:Y:S05]  /*7ca0*/  @P0 EXIT ;  /* 0x000000000000094d */ /* 0x000fea0003800000 */
[----:B01----:R-:W0:Y:S01]  /*7cb0*/  LDC.64 R2, c[0x0][0x228] ;  /* 0x00008a00ff027b82 */ /* 0x003e220000000a00 */
[----:B------:R-:W-:Y:S01]  /*7cc0*/  PRMT R0, R34, 0x9910, RZ ;  /* 0x0000991022007816 */ /* 0x000fe200000000ff */
[----:B------:R-:W-:Y:S01]  /*7cd0*/  IMAD R32, R32, 0x200, R33 ;  /* 0x0000020020207824 */ /* 0x000fe200078e0221 */
[----:B------:R-:W-:Y:S02]  /*7ce0*/  ULDC UR4, c[0x0][0x248] ;  /* 0x0000920000047ab9 */ /* 0x000fe40000000800 */
[----:B------:R-:W-:Y:S01]  /*7cf0*/  ISETP.GT.AND P1, PT, R0, 0x9, PT ;  /* 0x000000090000780c */ /* 0x000fe20003f24270 */
[----:B--2---:R-:W-:-:S05]  /*7d00*/  IMAD R5, R32, UR4, RZ ;  /* 0x0000000420057c24 */ /* 0x004fca000f8e02ff */
        /* <DEDUP_REMOVED lines=12> */
[----:B0-----:R-:W-:Y:S01]  /*7dd0*/  STG.E.U8 desc[UR36][R2.64], R19 ;  /* 0x0000001302007986 */ /* 0x001fe2000c101124 */
[----:B------:R-:W-:Y:S05]  /*7de0*/  EXIT ;  /* 0x000000000000794d */ /* 0x000fea0003800000 */
.L_x_7732:
[----:B-----5:R-:W0:Y:S02]  /*7df0*/  F2I.S64.F64.TRUNC R18, R18 ;  /* 0x0000001200127311 */ /* 0x020e24000030d900 */
[----:B0-----:R-:W-:-:S05]  /*7e00*/  IMAD.MOV.U32 R5, RZ, RZ, R18 ;  /* 0x000000ffff057224 */ /* 0x001fca00078e0012 */
[----:B------:R-:W-:Y:S01]  /*7e10*/  STG.E.U8 desc[UR36][R2.64], R5 ;  /* 0x0000000502007986 */ /* 0x000fe2000c101124 */
[----:B------:R-:W-:Y:S05]  /*7e20*/  EXIT ;  /* 0x000000000000794d */ /* 0x000fea0003800000 */
.L_x_7731:
[----:B------:R-:W-:-:S13]  /*7e30*/  ISETP.NE.AND P0, PT, R0, 0x2, PT ;  /* 0x000000020000780c */ /* 0x000fda0003f05270 */
[----:B------:R-:W-:Y:S05]  /*7e40*/  @!P0 BRA `(.L_x_7734) ;  /* 0x0000000000288947 */ /* 0x000fea0003800000 */
[----:B------:R-:W-:-:S13]  /*7e50*/  ISETP.NE.AND P0, PT, R0, 0x3, PT ;  /* 0x000000030000780c */ /* 0x000fda0003f05270 */
[----:B------:R-:W-:Y:S05]  /*7e60*/  @!P0 BRA `(.L_x_7735) ;  /* 0x0000000000148947 */ /* 0x000fea0003800000 */
[----:B------:R-:W-:-:S13]  /*7e70*/  ISETP.NE.AND P0, PT, R0, 0x4, PT ;  /* 0x000000040000780c */ /* 0x000fda0003f05270 */
[----:B------:R-:W-:Y:S05]  /*7e80*/  @P0 BRA `(.L_x_7733) ;  /* 0x0000000c00880947 */ /* 0x000fea0003800000 */
[----:B-----5:R-:W0:Y:S02]  /*7e90*/  F2I.S64.F64.TRUNC R18, R18 ;  /* 0x0000001200127311 */ /* 0x020e24000030d900 */
[----:B0-----:R-:W-:Y:S01]  /*7ea0*/  STG.E.64 desc[UR36][R2.64], R18 ;  /* 0x0000001202007986 */ /* 0x001fe2000c101b24 */
[----:B------:R-:W-:Y:S05]  /*7eb0*/  EXIT ;  /* 0x000000000000794d */ /* 0x000fea0003800000 */
.L_x_7735:
[----:B-----5:R-:W0:Y:S02]  /*7ec0*/  F2I.F64.TRUNC R19, R18 ;  /* 0x0000001200137311 */ /* 0x020e24000030d100 */
[----:B0-----:R-:W-:Y:S01]  /*7ed0*/  STG.E desc[UR36][R2.64], R19 ;  /* 0x0000001302007986 */ /* 0x001fe2000c101924 */
[----:B------:R-:W-:Y:S05]  /*7ee0*/  EXIT ;  /* 0x000000000000794d */ /* 0x000fea0003800000 */
.L_x_7734:
[----:B-----5:R-:W0:Y:S02]  /*7ef0*/  F2I.F64.TRUNC R19, R18 ;  /* 0x0000001200137311 */ /* 0x020e24000030d100 */
[----:B0-----:R-:W-:Y:S01]  /*7f00*/  STG.E.U16 desc[UR36][R2.64], R19 ;  /* 0x0000001302007986 */ /* 0x001fe2000c101524 */
[----:B------:R-:W-:Y:S05]  /*7f10*/  EXIT ;  /* 0x000000000000794d */ /* 0x000fea0003800000 */
.L_x_7730:
        /* <DEDUP_REMOVED lines=8> */
[----:B-----5:R-:W0:Y:S01]  /*7fa0*/  F2F.F32.F64 R5, R16 ;  /* 0x0000001000057310 */ /* 0x020e220000301000 */
[----:B------:R-:W-:-:S14]  /*7fb0*/  DSETP.GEU.AND P0, PT, |R16|, UR4, PT ;  /* 0x0000000410007e2a */ /* 0x000fdc000bf0e200 */
[----:B0-----:R-:W-:-:S05]  /*7fc0*/  @!P0 FMUL R5, R5, 1.175494350822287508e-38 ;  /* 0x0080000005058820 */ /* 0x001fca0000400000 */
[----:B------:R-:W-:Y:S01]  /*7fd0*/  STG.E desc[UR36][R2.64], R5 ;  /* 0x0000000502007986 */ /* 0x000fe2000c101924 */
[----:B------:R-:W-:Y:S05]  /*7fe0*/  EXIT ;  /* 0x000000000000794d */ /* 0x000fea0003800000 */
.L_x_7737:
[----:B------:R-:W-:Y:S01]  /*7ff0*/  UMOV UR4, 0xf0000000 ;  /* 0xf000000000047882 */ /* 0x000fe20000000000 */
[----:B------:R-:W-:Y:S01]  /*8000*/  UMOV UR5, 0x380fffff ;  /* 0x380fffff00057882 */ /* 0x000fe20000000000 */
[----:B-----5:R-:W0:Y:S01]  /*8010*/  F2F.F32.F64 R0, R16 ;  /* 0x0000001000007310 */ /* 0x020e220000301000 */
[----:B------:R-:W-:-:S14]  /*8020*/  DSETP.GEU.AND P0, PT, |R16|, UR4, PT ;  /* 0x0000000410007e2a */ /* 0x000fdc000bf0e200 */
[----:B0-----:R-:W-:-:S05]  /*8030*/  @!P0 FMUL R0, R0, 1.175494350822287508e-38 ;  /* 0x0080000000008820 */ /* 0x001fca0000400000 */
[----:B------:R-:W-:-:S05]  /*8040*/  F2FP.F16.F32.PACK_AB R0, RZ, R0 ;  /* 0x00000000ff00723e */ /* 0x000fca00000000ff */
[----:B------:R-:W-:Y:S01]  /*8050*/  STG.E.U16 desc[UR36][R2.64], R0 ;  /* 0x0000000002007986 */ /* 0x000fe2000c101524 */
[----:B------:R-:W-:Y:S05]  /*8060*/  EXIT ;  /* 0x000000000000794d */ /* 0x000fea0003800000 */
.L_x_7736:
        /* <DEDUP_REMOVED lines=8> */
[----:B-----5:R-:W0:Y:S01]  /*80f0*/  F2F.F32.F64 R4, R16 ;  /* 0x0000001000047310 */ /* 0x020e220000301000 */
[----:B------:R-:W-:Y:S01]  /*8100*/  DSETP.GEU.AND P0, PT, |R16|, UR4, PT ;  /* 0x0000000410007e2a */ /* 0x000fe2000bf0e200 */
[----:B------:R-:W-:-:S13]  /*8110*/  IMAD.MOV.U32 R5, RZ, RZ, RZ ;  /* 0x000000ffff057224 */ /* 0x000fda00078e00ff */
[----:B0-----:R-:W-:-:S05]  /*8120*/  @!P0 FMUL R4, R4, 1.175494350822287508e-38 ;  /* 0x0080000004048820 */ /* 0x001fca0000400000 */
[----:B------:R-:W-:Y:S01]  /*8130*/  STG.E.64 desc[UR36][R2.64], R4 ;  /* 0x0000000402007986 */ /* 0x000fe2000c101b24 */
[----:B------:R-:W-:Y:S05]  /*8140*/  EXIT ;  /* 0x000000000000794d */ /* 0x000fea0003800000 */
.L_x_7739:
[----:B------:R-:W-:Y:S01]  /*8150*/  UMOV UR4, 0xf0000000 ;  /* 0xf000000000047882 */ /* 0x000fe20000000000 */
[----:B------:R-:W-:Y:S01]  /*8160*/  UMOV UR5, 0x380fffff ;  /* 0x380fffff00057882 */ /* 0x000fe20000000000 */
[----:B-----5:R-:W0:Y:S01]  /*8170*/  F2F.F32.F64 R0, R16 ;  /* 0x0000001000007310 */ /* 0x020e220000301000 */
[----:B------:R-:W-:-:S14]  /*8180*/  DSETP.GEU.AND P0, PT, |R16|, UR4, PT ;  /* 0x0000000410007e2a */ /* 0x000fdc000bf0e200 */
[----:B0-----:R-:W-:-:S05]  /*8190*/  @!P0 FMUL R0, R0, 1.175494350822287508e-38 ;  /* 0x0080000000008820 */ /* 0x001fca0000400000 */
[----:B------:R-:W-:-:S04]  /*81a0*/  F2FP.F16.F32.PACK_AB R5, RZ, R0 ;  /* 0x00000000ff05723e */ /* 0x000fc800000000ff */
[----:B------:R-:W-:-:S05]  /*81b0*/  PRMT R5, R5, 0x5410, RZ ;  /* 0x0000541005057816 */ /* 0x000fca00000000ff */
[----:B------:R-:W-:Y:S01]  /*81c0*/  STG.E desc[UR36][R2.64], R5 ;  /* 0x0000000502007986 */ /* 0x000fe2000c101924 */
[----:B------:R-:W-:Y:S05]  /*81d0*/  EXIT ;  /* 0x000000000000794d */ /* 0x000fea0003800000 */
.L_x_7738:
[----:B-----5:R-:W-:Y:S01]  /*81e0*/  STG.E.64 desc[UR36][R2.64], R16 ;  /* 0x0000001002007986 */ /* 0x020fe2000c101b24 */
[----:B------:R-:W-:Y:S05]  /*81f0*/  EXIT ;  /* 0x000000000000794d */ /* 0x000fea0003800000 */
.L_x_7729:
        /* <DEDUP_REMOVED lines=8> */
[----:B-----5:R-:W-:-:S06]  /*8280*/  DSETP.NEU.AND P0, PT, R16, RZ, PT ;  /* 0x000000ff1000722a */ /* 0x020fcc0003f0d000 */
[----:B------:R-:W-:-:S05]  /*8290*/  SEL R5, RZ, 0x1, !P0 ;  /* 0x00000001ff057807 */ /* 0x000fca0004000000 */
[----:B------:R-:W-:Y:S01]  /*82a0*/  STG.E.U8 desc[UR36][R2.64], R5 ;  /* 0x0000000502007986 */ /* 0x000fe2000c101124 */
[----:B------:R-:W-:Y:S05]  /*82b0*/  EXIT ;  /* 0x000000000000794d */ /* 0x000fea0003800000 */
.L_x_7742:
[----:B-----5:R-:W-:-:S05]  /*82c0*/  CS2R R18, SRZ ;  /* 0x0000000000127805 */ /* 0x020fca000001ff00 */
[----:B------:R-:W-:Y:S01]  /*82d0*/  STG.E.128 desc[UR36][R2.64], R16 ;  /* 0x0000001002007986 */ /* 0x000fe2000c101d24 */
[----:B------:R-:W-:Y:S05]  /*82e0*/  EXIT ;  /* 0x000000000000794d */ /* 0x000fea0003800000 */
.L_x_7741:
        /* <DEDUP_REMOVED lines=25> */
.L_x_7746:
[----:B------:R-:W-:Y:S05]  /*8480*/  BSYNC B0 ;  /* 0x0000000000007941 */ /* 0x000fea0003800000 */
.L_x_7745:
[----:B------:R-:W-:-:S05]  /*8490*/  LOP3.LUT R5, R0, R5, RZ, 0xfc, !PT ;  /* 0x0000000500057212 */ /* 0x000fca00078efcff */
[----:B------:R-:W-:Y:S01]  /*84a0*/  STG.E.U8 desc[UR36][R2.64], R5 ;  /* 0x0000000502007986 */ /* 0x000fe2000c101124 */
[----:B------:R-:W-:Y:S05]  /*84b0*/  EXIT ;  /* 0x000000000000794d */ /* 0x000fea0003800000 */
.L_x_7744:
[----:B------:R-:W-:Y:S01]  /*84c0*/  UMOV UR4, 0xf0000000 ;  /* 0xf000000000047882 */ /* 0x000fe20000000000 */
[----:B------:R-:W-:Y:S01]  /*84d0*/  UMOV UR5, 0x380fffff ;  /* 0x380fffff00057882 */ /* 0x000fe20000000000 */
[----:B-----5:R-:W0:Y:S01]  /*84e0*/  F2F.F32.F64 R5, R16 ;  /* 0x0000001000057310 */ /* 0x020e220000301000 */
        /* <DEDUP_REMOVED lines=14> */
.L_x_7748:
[----:B------:R-:W-:Y:S01]  /*85d0*/  IMAD.MOV.U32 R0, RZ, RZ, 0x7f ;  /* 0x0000007fff007424 */ /* 0x000fe200078e00ff */
[----:B------:R-:W-:-:S04]  /*85e0*/  ISETP.GT.U32.AND P0, PT, R4, 0x7f800000, PT ;  /* 0x7f8000000400780c */ /* 0x000fc80003f04070 */
[----:B------:R-:W-:-:S09]  /*85f0*/  SEL R0, R0, 0x7c, P0 ;  /* 0x0000007c00007807 */ /* 0x000fd20000000000 */
.L_x_7749:
[----:B------:R-:W-:Y:S05]  /*8600*/  BSYNC B0 ;  /* 0x0000000000007941 */ /* 0x000fea0003800000 */
.L_x_7747:
[----:B------:R-:W-:-:S04]  /*8610*/  LOP3.LUT R4, R5, 0x80000000, RZ, 0xc0, !PT ;  /* 0x8000000005047812 */ /* 0x000fc800078ec0ff */
[----:B------:R-:W-:-:S04]  /*8620*/  SHF.R.U32.HI R5, RZ, 0x18, R4 ;  /* 0x00000018ff057819 */ /* 0x000fc80000011604 */
[----:B------:R-:W-:-:S05]  /*8630*/  LOP3.LUT R5, R0, R5, RZ, 0xfc, !PT ;  /* 0x0000000500057212 */ /* 0x000fca00078efcff */
[----:B------:R-:W-:Y:S01]  /*8640*/  STG.E.U8 desc[UR36][R2.64], R5 ;  /* 0x0000000502007986 */ /* 0x000fe2000c101124 */
[----:B------:R-:W-:Y:S05]  /*8650*/  EXIT ;  /* 0x000000000000794d */ /* 0x000fea0003800000 */
.L_x_7743:
[----:B------:R-:W-:Y:S01]  /*8660*/  UMOV UR4, 0xf0000000 ;  /* 0xf000000000047882 */ /* 0x000fe20000000000 */
[----:B------:R-:W-:Y:S01]  /*8670*/  UMOV UR5, 0x380fffff ;  /* 0x380fffff00057882 */ /* 0x000fe20000000000 */
[----:B-----5:R-:W0:Y:S01]  /*8680*/  F2F.F32.F64 R0, R16 ;  /* 0x0000001000007310 */ /* 0x020e220000301000 */
[----:B------:R-:W-:-:S14]  /*8690*/  DSETP.GEU.AND P0, PT, |R16|, UR4, PT ;  /* 0x0000000410007e2a */ /* 0x000fdc000bf0e200 */
[----:B0-----:R-:W-:-:S05]  /*86a0*/  @!P0 FMUL R0, R0, 1.175494350822287508e-38 ;  /* 0x0080000000008820 */ /* 0x001fca0000400000 */
[----:B------:R-:W-:-:S05]  /*86b0*/  F2FP.BF16.F32.PACK_AB R0, RZ, R0 ;  /* 0x00000000ff00723e */ /* 0x000fca00000010ff */
[----:B------:R-:W-:Y:S01]  /*86c0*/  STG.E.U16 desc[UR36][R2.64], R0 ;  /* 0x0000000002007986 */ /* 0x000fe2000c101524 */
[----:B------:R-:W-:Y:S05]  /*86d0*/  EXIT ;  /* 0x000000000000794d */ /* 0x000fea0003800000 */
.L_x_7740:
        /* <DEDUP_REMOVED lines=9> */
[----:B0-----:R-:W-:Y:S01]  /*8770*/  STG.E.U16 desc[UR36][R2.64], R19 ;  /* 0x0000001302007986 */ /* 0x001fe2000c101524 */
[----:B------:R-:W-:Y:S05]  /*8780*/  EXIT ;  /* 0x000000000000794d */ /* 0x000fea0003800000 */
.L_x_7752:
[----:B------:R-:W-:Y:S01]  /*8790*/  UMOV UR4, 0xf0000000 ;  /* 0xf000000000047882 */ /* 0x000fe20000000000 */
[----:B------:R-:W-:Y:S01]  /*87a0*/  UMOV UR5, 0x380fffff ;  /* 0x380fffff00057882 */ /* 0x000fe20000000000 */
[----:B-----5:R-:W0:Y:S01]  /*87b0*/  F2F.F32.F64 R7, R16 ;  /* 0x0000001000077310 */ /* 0x020e220000301000 */
        /* <DEDUP_REMOVED lines=18> */
.L_x_7755:
[----:B------:R-:W-:-:S04]  /*88e0*/  LOP3.LUT R0, R7, 0x80000000, RZ, 0xc0, !PT ;  /* 0x8000000007007812 */ /* 0x000fc800078ec0ff */
[----:B------:R-:W-:-:S04]  /*88f0*/  SHF.R.U32.HI R5, RZ, 0x18, R0 ;  /* 0x00000018ff057819 */ /* 0x000fc80000011600 */
[----:B------:R-:W-:-:S04]  /*8900*/  LOP3.LUT R4, R4, R5, RZ, 0xfc, !PT ;  /* 0x0000000504047212 */ /* 0x000fc800078efcff */
[----:B------:R-:W-:-:S07]  /*8910*/  PRMT R0, R4, 0x7610, R0 ;  /* 0x0000761004007816 */ /* 0x000fce0000000000 */
.L_x_7754:
[----:B------:R-:W-:Y:S05]  /*8920*/  BSYNC B0 ;  /* 0x0000000000007941 */ /* 0x000fea0003800000 */
.L_x_7753:
[----:B------:R-:W-:Y:S01]  /*8930*/  STG.E.U8 desc[UR36][R2.64], R0 ;  /* 0x0000000002007986 */ /* 0x000fe2000c101124 */
[----:B------:R-:W-:Y:S05]  /*8940*/  EXIT ;  /* 0x000000000000794d */ /* 0x000fea0003800000 */
.L_x_7751:
        /* <DEDUP_REMOVED lines=21> */
.L_x_7758:
[----:B------:R-:W-:-:S04]  /*8aa0*/  LOP3.LUT R0, R7, 0x80000000, RZ, 0xc0, !PT ;  /* 0x8000000007007812 */ /* 0x000fc800078ec0ff */
[----:B------:R-:W-:-:S04]  /*8ab0*/  SHF.R.U32.HI R5, RZ, 0x18, R0 ;  /* 0x00000018ff057819 */ /* 0x000fc80000011600 */
[----:B------:R-:W-:-:S04]  /*8ac0*/  LOP3.LUT R4, R4, R5, RZ, 0xfc, !PT ;  /* 0x0000000504047212 */ /* 0x000fc800078efcff */
[----:B------:R-:W-:-:S07]  /*8ad0*/  PRMT R0, R4, 0x7610, R0 ;  /* 0x0000761004007816 */ /* 0x000fce0000000000 */
.L_x_7757:
[----:B------:R-:W-:Y:S05]  /*8ae0*/  BSYNC B0 ;  /* 0x0000000000007941 */ /* 0x000fea0003800000 */
.L_x_7756:
[----:B------:R-:W-:Y:S01]  /*8af0*/  STG.E.U8 desc[UR36][R2.64], R0 ;  /* 0x0000000002007986 */ /* 0x000fe2000c101124 */
[----:B------:R-:W-:Y:S05]  /*8b00*/  EXIT ;  /* 0x000000000000794d */ /* 0x000fea0003800000 */
.L_x_7750:
        /* <DEDUP_REMOVED lines=26> */
.L_x_7733:
        /* <DEDUP_REMOVED lines=16> */
.L_x_7761:
[----:B------:R-:W-:Y:S05]  /*8db0*/  EXIT ;  /* 0x000000000000794d */ /* 0x000fea0003800000 */
.L_x_7760:
[----:B-----5:R-:W0:Y:S02]  /*8dc0*/  F2I.U64.F64.TRUNC R18, R18 ;  /* 0x0000001200127311 */ /* 0x020e24000030d800 */
[----:B0-----:R-:W-:Y:S01]  /*8dd0*/  STG.E.64 desc[UR36][R2.64], R18 ;  /* 0x0000001202007986 */ /* 0x001fe2000c101b24 */
[----:B------:R-:W-:Y:S05]  /*8de0*/  EXIT ;  /* 0x000000000000794d */ /* 0x000fea0003800000 */
.L_x_7759:
[----:B-----5:R-:W0:Y:S02]  /*8df0*/  F2I.U32.F64.TRUNC R19, R18 ;  /* 0x0000001200137311 */ /* 0x020e24000030d000 */
[----:B0-----:R-:W-:Y:S01]  /*8e00*/  STG.E desc[UR36][R2.64], R19 ;  /* 0x0000001302007986 */ /* 0x001fe2000c101924 */
[----:B------:R-:W-:Y:S05]  /*8e10*/  EXIT ;  /* 0x000000000000794d */ /* 0x000fea0003800000 */
        .weak           $__internal_8_$__cuda_sm20_div_rn_f64_full
        .type           $__internal_8_$__cuda_sm20_div_rn_f64_full,@function
        .size           $__internal_8_$__cuda_sm20_div_rn_f64_full,(.L_x_22705 - $__internal_8_$__cuda_sm20_div_rn_f64_full)
$__internal_8_$__cuda_sm20_div_rn_f64_full:
[C---:B------:R-:W-:Y:S01]  /*8e20*/  FSETP.GEU.AND P0, PT, |R11|.reuse, 1.469367938527859385e-39, PT ;  /* 0x001000000b00780b */ /* 0x040fe20003f0e200 */
[--C-:B------:R-:W-:Y:S01]  /*8e30*/  IMAD.MOV.U32 R10, RZ, RZ, R0.reuse ;  /* 0x000000ffff0a7224 */ /* 0x100fe200078e0000 */
[----:B------:R-:W-:Y:S01]  /*8e40*/  LOP3.LUT R8, R11, 0x800fffff, RZ, 0xc0, !PT ;  /* 0x800fffff0b087812 */ /* 0x000fe200078ec0ff */
[----:B------:R-:W-:Y:S01]  /*8e50*/  IMAD.MOV.U32 R14, RZ, RZ, 0x1 ;  /* 0x00000001ff0e7424 */ /* 0x000fe200078e00ff */
[C---:B------:R-:W-:Y:S01]  /*8e60*/  FSETP.GEU.AND P3, PT, |R13|.reuse, 1.469367938527859385e-39, PT ;  /* 0x001000000d00780b */ /* 0x040fe20003f6e200 */
[----:B------:R-:W-:Y:S01]  /*8e70*/  IMAD.MOV.U32 R30, RZ, RZ, 0x1ca00000 ;  /* 0x1ca00000ff1e7424 */ /* 0x000fe200078e00ff */
[----:B------:R-:W-:Y:S01]  /*8e80*/  LOP3.LUT R9, R8, 0x3ff00000, RZ, 0xfc, !PT ;  /* 0x3ff0000008097812 */ /* 0x000fe200078efcff */
[----:B------:R-:W-:Y:S01]  /*8e90*/  IMAD.MOV.U32 R8, RZ, RZ, R0 ;  /* 0x000000ffff087224 */ /* 0x000fe200078e0000 */
[----:B------:R-:W-:Y:S01]  /*8ea0*/  LOP3.LUT R3, R13, 0x7ff00000, RZ, 0xc0, !PT ;  /* 0x7ff000000d037812 */ /* 0x000fe200078ec0ff */
[----:B------:R-:W-:Y:S01]  /*8eb0*/  BSSY B2, `(.L_x_7762) ;  /* 0x000004f000027945 */ /* 0x000fe20003800000 */
[----:B------:R-:W-:-:S03]  /*8ec0*/  LOP3.LUT R39, R11, 0x7ff00000, RZ, 0xc0, !PT ;  /* 0x7ff000000b277812 */ /* 0x000fc600078ec0ff */
[----:B------:R-:W-:Y:S01]  /*8ed0*/  @!P0 DMUL R8, R10, 8.98846567431157953865e+307 ;  /* 0x7fe000000a088828 */ /* 0x000fe20000000000 */
[----:B------:R-:W-:Y:S01]  /*8ee0*/  ISETP.GE.U32.AND P2, PT, R3, R39, PT ;  /* 0x000000270300720c */ /* 0x000fe20003f46070 */
[----:B------:R-:W-:Y:S02]  /*8ef0*/  IMAD.MOV.U32 R38, RZ, RZ, R3 ;  /* 0x000000ffff267224 */ /* 0x000fe400078e0003 */
[----:B------:R-:W-:Y:S02]  /*8f00*/  @!P3 LOP3.LUT R20, R11, 0x7ff00000, RZ, 0xc0, !PT ;  /* 0x7ff000000b14b812 */ /* 0x000fe400078ec0ff */
[----:B------:R-:W0:Y:S02]  /*8f10*/  MUFU.RCP64H R15, R9 ;  /* 0x00000009000f7308 */ /* 0x000e240000001800 */
[----:B------:R-:W-:Y:S02]  /*8f20*/  @!P3 ISETP.GE.U32.AND P4, PT, R3, R20, PT ;  /* 0x000000140300b20c */ /* 0x000fe40003f86070 */
[----:B------:R-:W-:-:S02]  /*8f30*/  @!P0 LOP3.LUT R39, R9, 0x7ff00000, RZ, 0xc0, !PT ;  /* 0x7ff0000009278812 */ /* 0x000fc400078ec0ff */
[----:B------:R-:W-:-:S04]  /*8f40*/  @!P3 SEL R21, R30, 0x63400000, !P4 ;  /* 0x634000001e15b807 */ /* 0x000fc80006000000 */
        /* <DEDUP_REMOVED lines=13> */
[----:B------:R-:W-:Y:S02]  /*9020*/  DMUL R34, R20, R14 ;  /* 0x0000000e14227228 */ /* 0x000fe40000000000 */
[----:B------:R-:W-:-:S05]  /*9030*/  VIADD R40, R38, 0xffffffff ;  /* 0xffffffff26287836 */ /* 0x000fca0000000000 */
[----:B------:R-:W-:Y:S01]  /*9040*/  ISETP.GT.U32.AND P0, PT, R40, 0x7feffffe, PT ;  /* 0x7feffffe2800780c */ /* 0x000fe20003f04070 */
[----:B------:R-:W-:Y:S01]  /*9050*/  VIADD R40, R39, 0xffffffff ;  /* 0xffffffff27287836 */ /* 0x000fe20000000000 */
[----:B------:R-:W-:-:S04]  /*9060*/  DFMA R36, R34, -R8, R14 ;  /* 0x800000082224722b */ /* 0x000fc8000000000e */
[----:B------:R-:W-:-:S04]  /*9070*/  ISETP.GT.U32.OR P0, PT, R40, 0x7feffffe, P0 ;  /* 0x7feffffe2800780c */ /* 0x000fc80000704470 */
[----:B------:R-:W-:-:S09]  /*9080*/  DFMA R36, R20, R36, R34 ;  /* 0x000000241424722b */ /* 0x000fd20000000022 */
        /* <DEDUP_REMOVED lines=28> */
.L_x_7763:
        /* <DEDUP_REMOVED lines=16> */
.L_x_7766:
[----:B------:R-:W-:Y:S01]  /*9350*/  LOP3.LUT R21, R11, 0x80000, RZ, 0xfc, !PT ;  /* 0x000800000b157812 */ /* 0x000fe200078efcff */
[----:B------:R-:W-:Y:S01]  /*9360*/  IMAD.MOV.U32 R20, RZ, RZ, R10 ;  /* 0x000000ffff147224 */ /* 0x000fe200078e000a */
[----:B------:R-:W-:Y:S06]  /*9370*/  BRA `(.L_x_7764) ;  /* 0x0000000000087947 */ /* 0x000fec0003800000 */
.L_x_7765:
[----:B------:R-:W-:Y:S01]  /*9380*/  LOP3.LUT R21, R13, 0x80000, RZ, 0xfc, !PT ;  /* 0x000800000d157812 */ /* 0x000fe200078efcff */
[----:B------:R-:W-:-:S07]  /*9390*/  IMAD.MOV.U32 R20, RZ, RZ, R12 ;  /* 0x000000ffff147224 */ /* 0x000fce00078e000c */
.L_x_7764:
[----:B------:R-:W-:Y:S05]  /*93a0*/  BSYNC B2 ;  /* 0x0000000000027941 */ /* 0x000fea0003800000 */
.L_x_7762:
[----:B------:R-:W-:-:S04]  /*93b0*/  IMAD.MOV.U32 R43, RZ, RZ, 0x0 ;  /* 0x00000000ff2b7424 */ /* 0x000fc800078e00ff */
[----:B------:R-:W-:Y:S05]  /*93c0*/  RET.REL.NODEC R42 `(_ZN2at6native27unrolled_elementwise_kernelINS0_13BUnaryFunctorIdddZZZNS0_15binary_internal21div_trunc_kernel_cudaERNS_18TensorIteratorBaseEENKUlvE1_clEvENKUlvE_clEvEUlddE_EESt5arrayIPcLm2EELi4E23TrivialOffsetCalculatorILi1EjESE_NS0_6memory12LoadWithCastILi1EEENSF_13StoreWithCastILi1EEEEEviT_T0_T2_T3_T4_T5_) ;  /* 0xffffff6c2a0c7950 */ /* 0x000fea0003c3ffff */
.L_x_7767:
        /* <DEDUP_REMOVED lines=11> */
.L_x_22705:


//--------------------- .text._ZN2at6native18elementwise_kernelILi128ELi2EZNS0_22gpu_kernel_impl_nocastINS0_13BUnaryFunctorIdddZZZNS0_15binary_internal21div_trunc_kernel_cudaERNS_18TensorIteratorBaseEENKUlvE1_clEvENKUlvE_clEvEUlddE_EEEEvS6_RKT_EUliE_EEviT1_ --------------------------
	.section	.text._ZN2at6native18elementwise_kernelILi128ELi2EZNS0_22gpu_kernel_impl_nocastINS0_13BUnaryFunctorIdddZZZNS0_15binary_internal21div_trunc_kernel_cudaERNS_18TensorIteratorBaseEENKUlvE1_clEvENKUlvE_clEvEUlddE_EEEEvS6_RKT_EUliE_EEviT1_,"ax",@progbits
	.align	128
        .global         _ZN2at6native18elementwise_kernelILi128ELi2EZNS0_22gpu_kernel_impl_nocastINS0_13BUnaryFunctorIdddZZZNS0_15binary_internal21div_trunc_kernel_cudaERNS_18TensorIteratorBaseEENKUlvE1_clEvENKUlvE_clEvEUlddE_EEEEvS6_RKT_EUliE_EEviT1_
        .type           _ZN2at6native18elementwise_kernelILi128ELi2EZNS0_22gpu_kernel_impl_nocastINS0_13BUnaryFunctorIdddZZZNS0_15binary_internal21div_trunc_kernel_cudaERNS_18TensorIteratorBaseEENKUlvE1_clEvENKUlvE_clEvEUlddE_EEEEvS6_RKT_EUliE_EEviT1_,@function
        .size           _ZN2at6native18elementwise_kernelILi128ELi2EZNS0_22gpu_kernel_impl_nocastINS0_13BUnaryFunctorIdddZZZNS0_15binary_internal21div_trunc_kernel_cudaERNS_18TensorIteratorBaseEENKUlvE1_clEvENKUlvE_clEvEUlddE_EEEEvS6_RKT_EUliE_EEviT1_,(.L_x_22706 - _ZN2at6native18elementwise_kernelILi128ELi2EZNS0_22gpu_kernel_impl_nocastINS0_13BUnaryFunctorIdddZZZNS0_15binary_internal21div_trunc_kernel_cudaERNS_18TensorIteratorBaseEENKUlvE1_clEvENKUlvE_clEvEUlddE_EEEEvS6_RKT_EUliE_EEviT1_)
        .other          _ZN2at6native18elementwise_kernelILi128ELi2EZNS0_22gpu_kernel_impl_nocastINS0_13BUnaryFunctorIdddZZZNS0_15binary_internal21div_trunc_kernel_cudaERNS_18TensorIteratorBaseEENKUlvE1_clEvENKUlvE_clEvEUlddE_EEEEvS6_RKT_EUliE_EEviT1_,@"STO_CUDA_ENTRY STV_DEFAULT"
_ZN2at6native18elementwise_kernelILi128ELi2EZNS0_22gpu_kernel_impl_nocastINS0_13BUnaryFunctorIdddZZZNS0_15binary_internal21div_trunc_kernel_cudaERNS_18TensorIteratorBaseEENKUlvE1_clEvENKUlvE_clEvEUlddE_EEEEvS6_RKT_EUliE_EEviT1_:
.text._ZN2at6native18elementwise_kernelILi128ELi2EZNS0_22gpu_kernel_impl_nocastINS0_13BUnaryFunctorIdddZZZNS0_15binary_internal21div_trunc_kernel_cudaERNS_18TensorIteratorBaseEENKUlvE1_clEvENKUlvE_clEvEUlddE_EEEEvS6_RKT_EUliE_EEviT1_:
[----:B------:R-:W-:Y:S01]  /*0000*/  LDC R1, c[0x0][0x28] ;  /* 0x00000a00ff017b82 */ /* 0x000fe20000000800 */
[----:B------:R-:W0:Y:S07]  /*0010*/  S2R R21, SR_CTAID.X ;  /* 0x0000000000157919 */ /* 0x000e2e0000002500 */
[----:B------:R-:W1:Y:S01]  /*0020*/  LDC R5, c[0x0][0x42c] ;  /* 0x00010b00ff057b82 */ /* 0x000e620000000800 */
[----:B------:R-:W-:Y:S01]  /*0030*/  ULDC UR4, c[0x0][0x210] ;  /* 0x0000840000047ab9 */ /* 0x000fe20000000800 */
[----:B------:R-:W-:Y:S01]  /*0040*/  ULDC UR6, c[0x0][0x428] ;  /* 0x00010a0000067ab9 */ /* 0x000fe20000000800 */
[----:B------:R-:W0:Y:S01]  /*0050*/  S2R R20, SR_TID.X ;  /* 0x0000000000147919 */ /* 0x000e220000002100 */
[----:B------:R-:W-:Y:S01]  /*0060*/  BSSY B0, `(.L_x_7768) ;  /* 0x0000155000007945 */ /* 0x000fe20003800000 */
[----:B0-----:R-:W-:-:S04]  /*0070*/  LEA R7, R21, R20, 0x8 ;  /* 0x0000001415077211 */ /* 0x001fc800078e40ff */
[----:B------:R-:W-:Y:S01]  /*0080*/  ISETP.GE.AND P0, PT, R7, UR4, PT ;  /* 0x0000000407007c0c */ /* 0x000fe2000bf06270 */
[----:B------:R-:W-:-:S12]  /*0090*/  ULDC.64 UR4, c[0x0][0x208] ;  /* 0x0000820000047ab9 */ /* 0x000fd80000000a00 */
[----:B-1----:R-:W-:Y:S05]  /*00a0*/  @P0 BRA `(.L_x_7769) ;  /* 0x0000001400400947 */ /* 0x002fea0003800000 */
[----:B------:R-:W0:Y:S01]  /*00b0*/  LDC R4, c[0x0][0x218] ;  /* 0x00008600ff047b82 */ /* 0x000e220000000800 */
[----:B------:R-:W-:Y:S01]  /*00c0*/  HFMA2.MMA R0, -RZ, RZ, 0, 0 ;  /* 0x00000000ff007435 */ /* 0x000fe200000001ff */
[----:B------:R-:W-:Y:S01]  /*00d0*/  IMAD.MOV.U32 R11, RZ, RZ, RZ ;  /* 0x000000ffff0b7224 */ /* 0x000fe200078e00ff */
        /* <DEDUP_REMOVED lines=9> */
[----:B------:R-:W-:-:S04]  /*0170*/  ULDC.64 UR8, c[0x0][0x348] ;  /* 0x0000d20000087ab9 */ /* 0x000fc80000000a00 */
[----:B------:R-:W-:-:S04]  /*0180*/  IMAD.MOV R0, RZ, RZ, -R3 ;  /* 0x000000ffff007224 */ /* 0x000fc800078e0a03 */
        /* <DEDUP_REMOVED lines=269> */
[----:B------:R-:W-:Y:S01]  /*1260*/  IMAD.MOV.U32 R2, RZ, RZ, RZ ;  /* 0x000000ffff027224 */ /* 0x000fe200078e00ff */
[----:B------:R-:W-:Y:S01]  /*1270*/  ULDC.64 UR8, c[0x0][0x330] ;  /* 0x0000cc0000087ab9 */ /* 0x000fe20000000a00 */
[----:B------:R-:W-:Y:S02]  /*1280*/  ULDC UR7, c[0x0][0x338] ;  /* 0x0000ce0000077ab9 */ /* 0x000fe40000000800 */
[----:B------:R-:W-:-:S05]  /*1290*/  IMAD.HI.U32 R8, R3, UR9, R2 ;  /* 0x0000000903087c27 */ /* 0x000fca000f8e0002 */
[----:B------:R-:W-:-:S03]  /*12a0*/  SHF.R.U32.HI R9, RZ, UR7, R8 ;  /* 0x00000007ff097c19 */ /* 0x000fc60008011608 */
        /* <DEDUP_REMOVED lines=8> */
[----:B------:R-:W-:-:S03]  /*1330*/  ULDC.64 UR8, c[0x0][0x400] ;  /* 0x0001000000087ab9 */ /* 0x000fc60000000a00 */
[----:B------:R-:W-:Y:S02]  /*1340*/  @P0 IMAD.MOV R8, RZ, RZ, -R4 ;  /* 0x000000ffff080224 */ /* 0x000fe400078e0a04 */
[----:B------:R-:W-:Y:S02]  /*1350*/  IMAD R11, R2, UR8, R11 ;  /* 0x00000008020b7c24 */ /* 0x000fe4000f8e020b */
[----:B-1----:R-:W-:Y:S02]  /*1360*/  @P0 IMAD R8, R8, R17, R9 ;  /* 0x0000001108080224 */ /* 0x002fe400078e0209 */
[----:B------:R-:W-:Y:S02]  /*1370*/  IMAD R0, R2, UR9, R0 ;  /* 0x0000000902007c24 */ /* 0x000fe4000f8e0200 */
[C---:B--2---:R-:W-:Y:S02]  /*1380*/  @P0 IMAD R11, R8.reuse, R6, R11 ;  /* 0x00000006080b0224 */ /* 0x044fe400078e020b */
[----:B------:R-:W-:-:S07]  /*1390*/  @P0 IMAD R0, R8, R7, R0 ;  /* 0x0000000708000224 */ /* 0x000fce00078e0200 */
.L_x_7770:
[----:B------:R-:W-:Y:S01]  /*13a0*/  ULDC.64 UR8, c[0x0][0x418] ;  /* 0x0001060000087ab9 */ /* 0x000fe20000000a00 */
[----:B------:R-:W0:Y:S01]  /*13b0*/  LDC.64 R12, c[0x0][0x428] ;  /* 0x00010a00ff0c7b82 */ /* 0x000e220000000a00 */
[----:B------:R-:W-:Y:S01]  /*13c0*/  IADD3 R6, P0, R0, UR8, RZ ;  /* 0x0000000800067c10 */ /* 0x000fe2000ff1e0ff */
[----:B------:R-:W-:-:S03]  /*13d0*/  ULDC UR7, c[0x0][0x42c] ;  /* 0x00010b0000077ab9 */ /* 0x000fc60000000800 */
[----:B------:R-:W-:Y:S01]  /*13e0*/  IADD3.X R7, RZ, UR9, RZ, P0, !PT ;  /* 0x00000009ff077c10 */ /* 0x000fe200087fe4ff */
[----:B------:R-:W0:Y:S01]  /*13f0*/  MUFU.RCP64H R3, UR7 ;  /* 0x0000000700037d08 */ /* 0x000e220008001800 */
[----:B------:R-:W-:Y:S01]  /*1400*/  MOV R2, 0x1 ;  /* 0x0000000100027802 */ /* 0x000fe20000000f00 */
[----:B------:R-:W-:-:S03]  /*1410*/  ULDC.64 UR8, c[0x0][0x410] ;  /* 0x0001040000087ab9 */ /* 0x000fc60000000a00 */
[----:B------:R-:W2:Y:S01]  /*1420*/  LDG.E.64 R6, desc[UR4][R6.64] ;  /* 0x0000000406067981 */ /* 0x000ea2000c1e1b00 */
[----:B------:R-:W-:Y:S01]  /*1430*/  IADD3 R10, P1, R11, UR8, RZ ;  /* 0x000000080b0a7c10 */ /* 0x000fe2000ff3e0ff */
[----:B------:R-:W-:Y:S04]  /*1440*/  BSSY B1, `(.L_x_7771) ;  /* 0x0000012000017945 */ /* 0x000fe80003800000 */
[----:B------:R-:W-:Y:S01]  /*1450*/  IMAD.X R11, RZ, RZ, UR9, P1 ;  /* 0x00000009ff0b7e24 */ /* 0x000fe200088e06ff */
[----:B0-----:R-:W-:-:S08]  /*1460*/  DFMA R8, R2, -R12, 1 ;  /* 0x3ff000000208742b */ /* 0x001fd0000000080c */
[----:B------:R-:W-:-:S08]  /*1470*/  DFMA R8, R8, R8, R8 ;  /* 0x000000080808722b */ /* 0x000fd00000000008 */
[----:B------:R-:W-:-:S08]  /*1480*/  DFMA R8, R2, R8, R2 ;  /* 0x000000080208722b */ /* 0x000fd00000000002 */
[----:B------:R-:W-:-:S08]  /*1490*/  DFMA R2, R8, -R12, 1 ;  /* 0x3ff000000802742b */ /* 0x000fd0000000080c */
[----:B------:R-:W-:-:S08]  /*14a0*/  DFMA R2, R8, R2, R8 ;  /* 0x000000020802722b */ /* 0x000fd00000000008 */
[----:B--2---:R-:W-:Y:S01]  /*14b0*/  DMUL R8, R6, R2 ;  /* 0x0000000206087228 */ /* 0x004fe20000000000 */
[----:B------:R-:W-:-:S07]  /*14c0*/  FSETP.GEU.AND P2, PT, |R7|, 6.5827683646048100446e-37, PT ;  /* 0x036000000700780b */ /* 0x000fce0003f4e200 */
[----:B------:R-:W-:-:S08]  /*14d0*/  DFMA R12, R8, -R12, R6 ;  /* 0x8000000c080c722b */ /* 0x000fd00000000006 */
[----:B------:R-:W-:-:S10]  /*14e0*/  DFMA R2, R2, R12, R8 ;  /* 0x0000000c0202722b */ /* 0x000fd40000000008 */
[----:B------:R-:W-:-:S05]  /*14f0*/  FFMA R0, RZ, UR7, R3 ;  /* 0x00000007ff007c23 */ /* 0x000fca0008000003 */
[----:B------:R-:W-:-:S13]  /*1500*/  FSETP.GT.AND P0, PT, |R0|, 1.469367938527859385e-39, PT ;  /* 0x001000000000780b */ /* 0x000fda0003f04200 */
[----:B------:R-:W-:Y:S05]  /*1510*/  @P0 BRA P2, `(.L_x_7772) ;  /* 0x0000000000100947 */ /* 0x000fea0001000000 */
[----:B------:R-:W-:-:S07]  /*1520*/  MOV R0, 0x1540 ;  /* 0x0000154000007802 */ /* 0x000fce0000000f00 */
[----:B------:R-:W-:Y:S05]  /*1530*/  CALL.REL.NOINC `($__internal_9_$__cuda_sm20_div_rn_f64_full) ;  /* 0x0000001400687944 */ /* 0x000fea0003c00000 */
[----:B------:R-:W-:Y:S02]  /*1540*/  MOV R2, R12 ;  /* 0x0000000c00027202 */ /* 0x000fe40000000f00 */
[----:B------:R-:W-:-:S07]  /*1550*/  MOV R3, R13 ;  /* 0x0000000d00037202 */ /* 0x000fce0000000f00 */
.L_x_7772:
[----:B------:R-:W-:Y:S05]  /*1560*/  BSYNC B1 ;  /* 0x0000000000017941 */ /* 0x000fea0003800000 */
.L_x_7771:
[----:B------:R-:W0:Y:S01]  /*1570*/  FRND.F64.TRUNC R2, R2 ;  /* 0x0000000200027313 */ /* 0x000e22000030d800 */
[----:B------:R-:W-:-:S05]  /*1580*/  IMAD R7, R21, 0x100, R20 ;  /* 0x0000010015077824 */ /* 0x000fca00078e0214 */
[----:B------:R-:W-:Y:S01]  /*1590*/  IADD3 R7, R7, 0x80, RZ ;  /* 0x0000008007077810 */ /* 0x000fe20007ffe0ff */
[----:B0-----:R0:W-:Y:S06]  /*15a0*/  STG.E.64 desc[UR4][R10.64], R2 ;  /* 0x000000020a007986 */ /* 0x0011ec000c101b04 */
.L_x_7769:
[----:B------:R-:W-:Y:S05]  /*15b0*/  BSYNC B0 ;  /* 0x0000000000007941 */ /* 0x000fea0003800000 */
.L_x_7768:
[----:B------:R-:W-:Y:S02]  /*15c0*/  ULDC UR7, c[0x0][0x210] ;  /* 0x0000840000077ab9 */ /* 0x000fe40000000800 */
[----:B------:R-:W-:-:S13]  /*15d0*/  ISETP.GE.AND P0, PT, R7, UR7, PT ;  /* 0x0000000707007c0c */ /* 0x000fda000bf06270 */
[----:B------:R-:W-:Y:S05]  /*15e0*/  @P0 EXIT ;  /* 0x000000000000094d */ /* 0x000fea0003800000 */
[----:B------:R-:W1:Y:S01]  /*15f0*/  LDC R4, c[0x0][0x218] ;  /* 0x00008600ff047b82 */ /* 0x000e620000000800 */
[----:B------:R-:W-:Y:S01]  /*1600*/  HFMA2.MMA R0, -RZ, RZ, 0, 0 ;  /* 0x00000000ff007435 */ /* 0x000fe200000001ff */
[----:B0-----:R-:W-:Y:S01]  /*1610*/  IMAD.MOV.U32 R11, RZ, RZ, RZ ;  /* 0x000000ffff0b7224 */ /* 0x001fe200078e00ff */
        /* <DEDUP_REMOVED lines=295> */
[C---:B------:R-:W-:Y:S02]  /*2890*/  IMAD R11, R2.reuse, UR8, R11 ;  /* 0x00000008020b7c24 */ /* 0x040fe4000f8e020b */
[----:B-1----:R-:W-:Y:S02]  /*28a0*/  @P0 IMAD R8, R17, R8, R9 ;  /* 0x0000000811080224 */ /* 0x002fe400078e0209 */
[----:B------:R-:W-:Y:S02]  /*28b0*/  IMAD R0, R2, UR9, R0 ;  /* 0x0000000902007c24 */ /* 0x000fe4000f8e0200 */
[C---:B--2---:R-:W-:Y:S02]  /*28c0*/  @P0 IMAD R11, R8.reuse, R6, R11 ;  /* 0x00000006080b0224 */ /* 0x044fe400078e020b */
[----:B------:R-:W-:-:S07]  /*28d0*/  @P0 IMAD R0, R8, R7, R0 ;  /* 0x0000000708000224 */ /* 0x000fce00078e0200 */
.L_x_7773:
        /* <DEDUP_REMOVED lines=28> */
.L_x_7775:
[----:B------:R-:W-:Y:S05]  /*2aa0*/  BSYNC B0 ;  /* 0x0000000000007941 */ /* 0x000fea0003800000 */
.L_x_7774:
[----:B------:R-:W0:Y:S02]  /*2ab0*/  FRND.F64.TRUNC R2, R2 ;  /* 0x0000000200027313 */ /* 0x000e24000030d800 */
[----:B0-----:R-:W-:Y:S01]  /*2ac0*/  STG.E.64 desc[UR4][R10.64], R2 ;  /* 0x000000020a007986 */ /* 0x001fe2000c101b04 */
[----:B------:R-:W-:Y:S05]  /*2ad0*/  EXIT ;  /* 0x000000000000794d */ /* 0x000fea0003800000 */
        .weak           $__internal_9_$__cuda_sm20_div_rn_f64_full
        .type           $__internal_9_$__cuda_sm20_div_rn_f64_full,@function
        .size           $__internal_9_$__cuda_sm20_div_rn_f64_full,(.L_x_22706 - $__internal_9_$__cuda_sm20_div_rn_f64_full)
$__internal_9_$__cuda_sm20_div_rn_f64_full:
[C---:B------:R-:W-:Y:S01]  /*2ae0*/  FSETP.GEU.AND P0, PT, |R5|.reuse, 1.469367938527859385e-39, PT ;  /* 0x001000000500780b */ /* 0x040fe20003f0e200 */
[----:B------:R-:W-:Y:S01]  /*2af0*/  IMAD.U32 R2, RZ, RZ, UR6 ;  /* 0x00000006ff027e24 */ /* 0x000fe2000f8e00ff */
[----:B------:R-:W-:Y:S01]  /*2b00*/  MOV R4, UR6 ;  /* 0x0000000600047c02 */ /* 0x000fe20008000f00 */
[----:B------:R-:W-:Y:S01]  /*2b10*/  BSSY B2, `(.L_x_7776) ;  /* 0x0000055000027945 */ /* 0x000fe20003800000 */
[----:B------:R-:W-:Y:S02]  /*2b20*/  LOP3.LUT R3, R5, 0x800fffff, RZ, 0xc0, !PT ;  /* 0x800fffff05037812 */ /* 0x000fe400078ec0ff */
[----:B------:R-:W-:Y:S02]  /*2b30*/  FSETP.GEU.AND P2, PT, |R7|, 1.469367938527859385e-39, PT ;  /* 0x001000000700780b */ /* 0x000fe40003f4e200 */
[----:B------:R-:W-:Y:S02]  /*2b40*/  LOP3.LUT R3, R3, 0x3ff00000, RZ, 0xfc, !PT ;  /* 0x3ff0000003037812 */ /* 0x000fe400078efcff */
[----:B------:R-:W-:-:S02]  /*2b50*/  MOV R14, 0x1 ;  /* 0x00000001000e7802 */ /* 0x000fc40000000f00 */
[----:B------:R-:W-:Y:S01]  /*2b60*/  LOP3.LUT R12, R7, 0x7ff00000, RZ, 0xc0, !PT ;  /* 0x7ff00000070c7812 */ /* 0x000fe200078ec0ff */
[----:B------:R-:W-:Y:S01]  /*2b70*/  @!P0 DMUL R2, R4, 8.98846567431157953865e+307 ;  /* 0x7fe0000004028828 */ /* 0x000fe20000000000 */
[----:B------:R-:W-:-:S03]  /*2b80*/  LOP3.LUT R23, R5, 0x7ff00000, RZ, 0xc0, !PT ;  /* 0x7ff0000005177812 */ /* 0x000fc600078ec0ff */
[----:B------:R-:W-:Y:S01]  /*2b90*/  IMAD.MOV.U32 R22, RZ, RZ, R12 ;  /* 0x000000ffff167224 */ /* 0x000fe200078e000c */
[----:B------:R-:W-:Y:S01]  /*2ba0*/  ISETP.GE.U32.AND P1, PT, R12, R23, PT ;  /* 0x000000170c00720c */ /* 0x000fe20003f26070 */
[----:B------:R-:W0:Y:S01]  /*2bb0*/  MUFU.RCP64H R15, R3 ;  /* 0x00000003000f7308 */ /* 0x000e220000001800 */
[----:B------:R-:W-:-:S03]  /*2bc0*/  @!P2 LOP3.LUT R13, R5, 0x7ff00000, RZ, 0xc0, !PT ;  /* 0x7ff00000050da812 */ /* 0x000fc600078ec0ff */
[----:B------:R-:W-:Y:S02]  /*2bd0*/  @!P0 LOP3.LUT R23, R3, 0x7ff00000, RZ, 0xc0, !PT ;  /* 0x7ff0000003178812 */ /* 0x000fe400078ec0ff */
[----:B------:R-:W-:Y:S01]  /*2be0*/  @!P2 ISETP.GE.U32.AND P3, PT, R12, R13, PT ;  /* 0x0000000d0c00a20c */ /* 0x000fe20003f66070 */
[----:B------:R-:W-:Y:S01]  /*2bf0*/  IMAD.MOV.U32 R13, RZ, RZ, 0x1ca00000 ;  /* 0x1ca00000ff0d7424 */ /* 0x000fe200078e00ff */
[----:B------:R-:W-:-:S04]  /*2c00*/  IADD3 R25, R23, -0x1, RZ ;  /* 0xffffffff17197810 */ /* 0x000fc80007ffe0ff */
[----:B------:R-:W-:-:S04]  /*2c10*/  @!P2 SEL R17, R13, 0x63400000, !P3 ;  /* 0x634000000d11a807 */ /* 0x000fc80005800000 */
[----:B------:R-:W-:Y:S01]  /*2c20*/  @!P2 LOP3.LUT R18, R17, 0x80000000, R7, 0xf8, !PT ;  /* 0x800000001112a812 */ /* 0x000fe200078ef807 */
[----:B0-----:R-:W-:-:S03]  /*2c30*/  DFMA R8, R14, -R2, 1 ;  /* 0x3ff000000e08742b */ /* 0x001fc60000000802 */
[----:B------:R-:W-:Y:S02]  /*2c40*/  @!P2 LOP3.LUT R19, R18, 0x100000, RZ, 0xfc, !PT ;  /* 0x001000001213a812 */ /* 0x000fe400078efcff */
[----:B------:R-:W-:-:S03]  /*2c50*/  @!P2 MOV R18, RZ ;  /* 0x000000ff0012a202 */ /* 0x000fc60000000f00 */
[----:B------:R-:W-:-:S08]  /*2c60*/  DFMA R8, R8, R8, R8 ;  /* 0x000000080808722b */ /* 0x000fd00000000008 */
[----:B------:R-:W-:Y:S01]  /*2c70*/  DFMA R14, R14, R8, R14 ;  /* 0x000000080e0e722b */ /* 0x000fe2000000000e */
[----:B------:R-:W-:Y:S02]  /*2c80*/  SEL R9, R13, 0x63400000, !P1 ;  /* 0x634000000d097807 */ /* 0x000fe40004800000 */
[----:B------:R-:W-:Y:S02]  /*2c90*/  MOV R8, R6 ;  /* 0x0000000600087202 */ /* 0x000fe40000000f00 */
        /* <DEDUP_REMOVED lines=12> */
[----:B------:R-:W-:Y:S02]  /*2d60*/  LOP3.LUT R7, R5, 0x7ff00000, RZ, 0xc0, !PT ;  /* 0x7ff0000005077812 */ /* 0x000fe400078ec0ff */
[----:B------:R-:W-:Y:S02]  /*2d70*/  MOV R14, RZ ;  /* 0x000000ff000e7202 */ /* 0x000fe40000000f00 */
[CC--:B------:R-:W-:Y:S02]  /*2d80*/  VIADDMNMX R6, R12.reuse, -R7.reuse, 0xb9600000, !PT ;  /* 0xb96000000c067446 */ /* 0x0c0fe40007800907 */
[----:B------:R-:W-:Y:S02]  /*2d90*/  ISETP.GE.U32.AND P0, PT, R12, R7, PT ;  /* 0x000000070c00720c */ /* 0x000fe40003f06070 */
[----:B------:R-:W-:Y:S02]  /*2da0*/  VIMNMX R6, R6, 0x46a00000, PT ;  /* 0x46a0000006067848 */ /* 0x000fe40003fe0100 */
[----:B------:R-:W-:-:S05]  /*2db0*/  SEL R13, R13, 0x63400000, !P0 ;  /* 0x634000000d0d7807 */ /* 0x000fca0004000000 */
[----:B------:R-:W-:-:S05]  /*2dc0*/  IMAD.IADD R6, R6, 0x1, -R13 ;  /* 0x0000000106067824 */ /* 0x000fca00078e0a0d */
[----:B------:R-:W-:-:S06]  /*2dd0*/  IADD3 R15, R6, 0x7fe00000, RZ ;  /* 0x7fe00000060f7810 */ /* 0x000fcc0007ffe0ff */
        /* <DEDUP_REMOVED lines=19> */
.L_x_7777:
        /* <DEDUP_REMOVED lines=11> */
[----:B------:R-:W-:Y:S02]  /*2fc0*/  @P0 LOP3.LUT R2, R13, 0x7ff00000, RZ, 0xfc, !PT ;  /* 0x7ff000000d020812 */ /* 0x000fe400078efcff */
[----:B------:R-:W-:Y:S02]  /*2fd0*/  @!P0 MOV R12, RZ ;  /* 0x000000ff000c8202 */ /* 0x000fe40000000f00 */
[----:B------:R-:W-:Y:S02]  /*2fe0*/  @P0 MOV R12, RZ ;  /* 0x000000ff000c0202 */ /* 0x000fe40000000f00 */
[----:B------:R-:W-:Y:S01]  /*2ff0*/  @P0 MOV R13, R2 ;  /* 0x00000002000d0202 */ /* 0x000fe20000000f00 */
[----:B------:R-:W-:Y:S06]  /*3000*/  BRA `(.L_x_7778) ;  /* 0x0000000000147947 */ /* 0x000fec0003800000 */
.L_x_7780:
[----:B------:R-:W-:Y:S01]  /*3010*/  LOP3.LUT R13, R5, 0x80000, RZ, 0xfc, !PT ;  /* 0x00080000050d7812 */ /* 0x000fe200078efcff */
[----:B------:R-:W-:Y:S01]  /*3020*/  IMAD.MOV.U32 R12, RZ, RZ, R4 ;  /* 0x000000ffff0c7224 */ /* 0x000fe200078e0004 */
[----:B------:R-:W-:Y:S06]  /*3030*/  BRA `(.L_x_7778) ;  /* 0x0000000000087947 */ /* 0x000fec0003800000 */
.L_x_7779:
[----:B------:R-:W-:Y:S02]  /*3040*/  LOP3.LUT R13, R7, 0x80000, RZ, 0xfc, !PT ;  /* 0x00080000070d7812 */ /* 0x000fe400078efcff */
[----:B------:R-:W-:-:S07]  /*3050*/  MOV R12, R6 ;  /* 0x00000006000c7202 */ /* 0x000fce0000000f00 */
.L_x_7778:
[----:B------:R-:W-:Y:S05]  /*3060*/  BSYNC B2 ;  /* 0x0000000000027941 */ /* 0x000fea0003800000 */
.L_x_7776:
[----:B------:R-:W-:Y:S01]  /*3070*/  HFMA2.MMA R3, -RZ, RZ, 0, 0 ;  /* 0x00000000ff037435 */ /* 0x000fe200000001ff */
[----:B------:R-:W-:-:S05]  /*3080*/  MOV R2, R0 ;  /* 0x0000000000027202 */ /* 0x000fca0000000f00 */
[----:B------:R-:W-:Y:S05]  /*3090*/  RET.REL.NODEC R2 `(_ZN2at6native18elementwise_kernelILi128ELi2EZNS0_22gpu_kernel_impl_nocastINS0_13BUnaryFunctorIdddZZZNS0_15binary_internal21div_trunc_kernel_cudaERNS_18TensorIteratorBaseEENKUlvE1_clEvENKUlvE_clEvEUlddE_EEEEvS6_RKT_EUliE_EEviT1_) ;  /* 0xffffffcc02d87950 */ /* 0x000fea0003c3ffff */
.L_x_7781:
        /* <DEDUP_REMOVED lines=14> */
.L_x_22706:


//--------------------- .text._ZN2at6native27unrolled_elementwise_kernelINS0_13BUnaryFunctorIdddZZZNS0_15binary_internal21div_trunc_kernel_cudaERNS_18TensorIteratorBaseEENKUlvE1_clEvENKUlvE_clEvEUlddE_EESt5arrayIPcLm2EELi4E23TrivialOffsetCalculatorILi1EjESE_NS0_6memory15LoadWithoutCastENSF_16StoreWithoutCastEEEviT_T0_T2_T3_T4_T5_ --------------------------
	.section	.text._ZN2at6native27unrolled_elementwise_kernelINS0_13BUnaryFunctorIdddZZZNS0_15binary_internal21div_trunc_kernel_cudaERNS_18TensorIteratorBaseEENKUlvE1_clEvENKUlvE_clEvEUlddE_EESt5arrayIPcLm2EELi4E23TrivialOffsetCalculatorILi1EjESE_NS0_6memory15LoadWithoutCastENSF_16StoreWithoutCastEEEviT_T0_T2_T3_T4_T5_,"ax",@progbits
	.align	128
        .global         _ZN2at6native27unrolled_elementwise_kernelINS0_13BUnaryFunctorIdddZZZNS0_15binary_internal21div_trunc_kernel_cudaERNS_18TensorIteratorBaseEENKUlvE1_clEvENKUlvE_clEvEUlddE_EESt5arrayIPcLm2EELi4E23TrivialOffsetCalculatorILi1EjESE_NS0_6memory15LoadWithoutCastENSF_16StoreWithoutCastEEEviT_T0_T2_T3_T4_T5_
        .type           _ZN2at6native27unrolled_elementwise_kernelINS0_13BUnaryFunctorIdddZZZNS0_15binary_internal21div_trunc_kernel_cudaERNS_18TensorIteratorBaseEENKUlvE1_clEvENKUlvE_clEvEUlddE_EESt5arrayIPcLm2EELi4E23TrivialOffsetCalculatorILi1EjESE_NS0_6memory15LoadWithoutCastENSF_16StoreWithoutCastEEEviT_T0_T2_T3_T4_T5_,@function
        .size           _ZN2at6native27unrolled_elementwise_kernelINS0_13BUnaryFunctorIdddZZZNS0_15binary_internal21div_trunc_kernel_cudaERNS_18TensorIteratorBaseEENKUlvE1_clEvENKUlvE_clEvEUlddE_EESt5arrayIPcLm2EELi4E23TrivialOffsetCalculatorILi1EjESE_NS0_6memory15LoadWithoutCastENSF_16StoreWithoutCastEEEviT_T0_T2_T3_T4_T5_,(.L_x_22707 - _ZN2at6native27unrolled_elementwise_kernelINS0_13BUnaryFunctorIdddZZZNS0_15binary_internal21div_trunc_kernel_cudaERNS_18TensorIteratorBaseEENKUlvE1_clEvENKUlvE_clEvEUlddE_EESt5arrayIPcLm2EELi4E23TrivialOffsetCalculatorILi1EjESE_NS0_6memory15LoadWithoutCastENSF_16StoreWithoutCastEEEviT_T0_T2_T3_T4_T5_)
        .other          _ZN2at6native27unrolled_elementwise_kernelINS0_13BUnaryFunctorIdddZZZNS0_15binary_internal21div_trunc_kernel_cudaERNS_18TensorIteratorBaseEENKUlvE1_clEvENKUlvE_clEvEUlddE_EESt5arrayIPcLm2EELi4E23TrivialOffsetCalculatorILi1EjESE_NS0_6memory15LoadWithoutCastENSF_16StoreWithoutCastEEEviT_T0_T2_T3_T4_T5_,@"STO_CUDA_ENTRY STV_DEFAULT"
_ZN2at6native27unrolled_elementwise_kernelINS0_13BUnaryFunctorIdddZZZNS0_15binary_internal21div_trunc_kernel_cudaERNS_18TensorIteratorBaseEENKUlvE1_clEvENKUlvE_clEvEUlddE_EESt5arrayIPcLm2EELi4E23TrivialOffsetCalculatorILi1EjESE_NS0_6memory15LoadWithoutCastENSF_16StoreWithoutCastEEEviT_T0_T2_T3_T4_T5_:
.text._ZN2at6native27unrolled_elementwise_kernelINS0_13BUnaryFunctorIdddZZZNS0_15binary_internal21div_trunc_kernel_cudaERNS_18TensorIteratorBaseEENKUlvE1_clEvENKUlvE_clEvEUlddE_EESt5arrayIPcLm2EELi4E23TrivialOffsetCalculatorILi1EjESE_NS0_6memory15LoadWithoutCastENSF_16StoreWithoutCastEEEviT_T0_T2_T3_T4_T5_:
[----:B------:R-:W-:Y:S01]  /*0000*/  LDC R1, c[0x0][0x28] ;  /* 0x00000a00ff017b82 */ /* 0x000fe20000000800 */
[----:B------:R-:W0:Y:S07]  /*0010*/  S2R R2, SR_CTAID.X ;  /* 0x0000000000027919 */ /* 0x000e2e0000002500 */
[----:B------:R-:W0:Y:S01]  /*0020*/  LDC R5, c[0x0][0x210] ;  /* 0x00008400ff057b82 */ /* 0x000e220000000800 */
[----:B------:R-:W-:Y:S01]  /*0030*/  CS2R R28, SRZ ;  /* 0x00000000001c7805 */ /* 0x000fe2000001ff00 */
[----:B------:R-:W-:Y:S01]  /*0040*/  ULDC.64 UR4, c[0x0][0x208] ;  /* 0x0000820000047ab9 */ /* 0x000fe20000000a00 */
[----:B------:R-:W1:Y:S01]  /*0050*/  S2R R3, SR_TID.X ;  /* 0x0000000000037919 */ /* 0x000e620000002100 */
[----:B0-----:R-:W-:-:S02]  /*0060*/  IMAD R4, R2, -0x200, R5 ;  /* 0xfffffe0002047824 */ /* 0x001fc400078e0205 */
[----:B-1----:R-:W-:-:S03]  /*0070*/  IMAD.MOV.U32 R5, RZ, RZ, R3 ;  /* 0x000000ffff057224 */ /* 0x002fc600078e0003 */
[----:B------:R-:W-:-:S13]  /*0080*/  ISETP.GE.AND P1, PT, R3, R4, PT ;  /* 0x000000040300720c */ /* 0x000fda0003f26270 */
[----:B------:R-:W-:Y:S01]  /*0090*/  @!P1 IMAD R11, R2, 0x200, R5 ;  /* 0x00000200020b9824 */ /* 0x000fe200078e0205 */
[----:B------:R-:W0:Y:S01]  /*00a0*/  @!P1 LDC.64 R12, c[0x0][0x230] ;  /* 0x00008c00ff0c9b82 */ /* 0x000e220000000a00 */
[----:B------:R-:W-:-:S05]  /*00b0*/  @!P1 VIADD R5, R5, 0x80 ;  /* 0x0000008005059836 */ /* 0x000fca0000000000 */
[----:B------:R-:W-:-:S13]  /*00c0*/  ISETP.GE.AND P0, PT, R5, R4, PT ;  /* 0x000000040500720c */ /* 0x000fda0003f06270 */
[----:B------:R-:W-:Y:S01]  /*00d0*/  @!P0 IMAD R17, R2, 0x200, R5 ;  /* 0x0000020002118824 */ /* 0x000fe200078e0205 */
[----:B------:R-:W1:Y:S01]  /*00e0*/  @!P0 LDC.64 R6, c[0x0][0x230] ;  /* 0x00008c00ff068b82 */ /* 0x000e620000000a00 */
[----:B------:R-:W-:Y:S02]  /*00f0*/  @!P0 VIADD R5, R5, 0x80 ;  /* 0x0000008005058836 */ /* 0x000fe40000000000 */
[----:B0-----:R-:W-:Y:S01]  /*0100*/  @!P1 IMAD.WIDE.U32 R12, R11, 0x8, R12 ;  /* 0x000000080b0c9825 */ /* 0x001fe200078e000c */
[----:B------:R-:W-:Y:S02]  /*0110*/  CS2R R10, SRZ ;  /* 0x00000000000a7805 */ /* 0x000fe4000001ff00 */
[----:B------:R-:W-:-:S13]  /*0120*/  ISETP.GE.AND P3, PT, R5, R4, PT ;  /* 0x000000040500720c */ /* 0x000fda0003f66270 */
[C---:B------:R-:W-:Y:S01]  /*0130*/  @!P3 IMAD R19, R2.reuse, 0x200, R5 ;  /* 0x000002000213b824 */ /* 0x040fe200078e0205 */
[----:B------:R-:W0:Y:S01]  /*0140*/  @!P3 LDC.64 R8, c[0x0][0x230] ;  /* 0x00008c00ff08bb82 */ /* 0x000e220000000a00 */
[----:B------:R-:W-:Y:S02]  /*0150*/  @!P3 VIADD R5, R5, 0x80 ;  /* 0x000000800505b836 */ /* 0x000fe40000000000 */
[----:B-1----:R-:W-:Y:S01]  /*0160*/  @!P0 IMAD.WIDE.U32 R16, R17, 0x8, R6 ;  /* 0x0000000811108825 */ /* 0x002fe200078e0006 */
[----:B------:R-:W-:Y:S02]  /*0170*/  CS2R R6, SRZ ;  /* 0x0000000000067805 */ /* 0x000fe4000001ff00 */
[----:B------:R-:W-:Y:S02]  /*0180*/  ISETP.GE.AND P2, PT, R5, R4, PT ;  /* 0x000000040500720c */ /* 0x000fe40003f46270 */
[----:B------:R1:W5:Y:S04]  /*0190*/  @!P0 LDG.E.64 R28, desc[UR4][R16.64] ;  /* 0x00000004101c8981 */ /* 0x000368000c1e1b00 */
[----:B------:R1:W5:Y:S07]  /*01a0*/  @!P1 LDG.E.64 R6, desc[UR4][R12.64] ;  /* 0x000000040c069981 */ /* 0x00036e000c1e1b00 */
[----:B------:R-:W2:Y:S01]  /*01b0*/  @!P2 LDC.64 R14, c[0x0][0x230] ;  /* 0x00008c00ff0eab82 */ /* 0x000ea20000000a00 */
[----:B------:R-:W-:-:S02]  /*01c0*/  @!P2 IMAD R5, R2, 0x200, R5 ;  /* 0x000002000205a824 */ /* 0x000fc400078e0205 */
[----:B0-----:R-:W-:Y:S01]  /*01d0*/  @!P3 IMAD.WIDE.U32 R18, R19, 0x8, R8 ;  /* 0x000000081312b825 */ /* 0x001fe200078e0008 */
[----:B------:R-:W-:-:S06]  /*01e0*/  CS2R R8, SRZ ;  /* 0x0000000000087805 */ /* 0x000fcc000001ff00 */
[----:B------:R1:W5:Y:S01]  /*01f0*/  @!P3 LDG.E.64 R8, desc[UR4][R18.64] ;  /* 0x000000041208b981 */ /* 0x000362000c1e1b00 */
[----:B--2---:R-:W-:-:S05]  /*0200*/  @!P2 IMAD.WIDE.U32 R14, R5, 0x8, R14 ;  /* 0x00000008050ea825 */ /* 0x004fca00078e000e */
[----:B------:R1:W5:Y:S01]  /*0210*/  @!P2 LDG.E.64 R10, desc[UR4][R14.64] ;  /* 0x000000040e0aa981 */ /* 0x000362000c1e1b00 */
[----:B------:R-:W0:Y:S01]  /*0220*/  LDC R5, c[0x0][0x224] ;  /* 0x00008900ff057b82 */ /* 0x000e220000000800 */
[----:B------:R-:W-:Y:S01]  /*0230*/  ULDC UR6, c[0x0][0x220] ;  /* 0x0000880000067ab9 */ /* 0x000fe20000000800 */
[----:B------:R-:W-:Y:S04]  /*0240*/  BSSY B0, `(.L_x_7782) ;  /* 0x0000019000007945 */ /* 0x000fe80003800000 */
[----:B------:R-:W-:Y:S05]  /*0250*/  @P1 BRA `(.L_x_7783) ;  /* 0x00000000005c1947 */ /* 0x000fea0003800000 */
[----:B-1----:R-:W1:Y:S01]  /*0260*/  LDC.64 R16, c[0x0][0x220] ;  /* 0x00008800ff107b82 */ /* 0x002e620000000a00 */
[----:B------:R-:W-:Y:S01]  /*0270*/  ULDC UR7, c[0x0][0x224] ;  /* 0x0000890000077ab9 */ /* 0x000fe20000000800 */
[----:B------:R-:W-:Y:S01]  /*0280*/  HFMA2.MMA R12, -RZ, RZ, 0, 5.9604644775390625e-08 ;  /* 0x00000001ff0c7435 */ /* 0x000fe200000001ff */
[----:B------:R-:W1:Y:S01]  /*0290*/  MUFU.RCP64H R13, UR7 ;  /* 0x00000007000d7d08 */ /* 0x000e620008001800 */
[----:B-----5:R-:W-:Y:S01]  /*02a0*/  FSETP.GEU.AND P2, PT, |R7|, 6.5827683646048100446e-37, PT ;  /* 0x036000000700780b */ /* 0x020fe20003f4e200 */
[----:B------:R-:W-:Y:S05]  /*02b0*/  BSSY B1, `(.L_x_7784) ;  /* 0x0000010000017945 */ /* 0x000fea0003800000 */
        /* <DEDUP_REMOVED lines=12> */
[----:B0-----:R-:W-:Y:S05]  /*0380*/  CALL.REL.NOINC `($__internal_10_$__cuda_sm20_div_rn_f64_full) ;  /* 0x0000000400e87944 */ /* 0x001fea0003c00000 */
[----:B------:R-:W-:Y:S02]  /*0390*/  IMAD.MOV.U32 R12, RZ, RZ, R14 ;  /* 0x000000ffff0c7224 */ /* 0x000fe400078e000e */
[----:B------:R-:W-:-:S07]  /*03a0*/  IMAD.MOV.U32 R13, RZ, RZ, R15 ;  /* 0x000000ffff0d7224 */ /* 0x000fce00078e000f */
.L_x_7785:
[----:B------:R-:W-:Y:S05]  /*03b0*/  BSYNC B1 ;  /* 0x0000000000017941 */ /* 0x000fea0003800000 */
.L_x_7784:
[----:B------:R-:W2:Y:S02]  /*03c0*/  FRND.F64.TRUNC R12, R12 ;  /* 0x0000000c000c7313 */ /* 0x000ea4000030d800 */
.L_x_7783:
[----:B------:R-:W-:Y:S05]  /*03d0*/  BSYNC B0 ;  /* 0x0000000000007941 */ /* 0x000fea0003800000 */
.L_x_7782:
[----:B-----5:R-:W-:Y:S01]  /*03e0*/  VIADD R7, R3, 0x80 ;  /* 0x0000008003077836 */ /* 0x020fe20000000000 */
[----:B------:R-:W-:Y:S04]  /*03f0*/  BSSY B0, `(.L_x_7786) ;  /* 0x000001c000007945 */ /* 0x000fe80003800000 */
[----:B------:R-:W-:-:S13]  /*0400*/  ISETP.GE.AND P0, PT, R7, R4, PT ;  /* 0x000000040700720c */ /* 0x000fda0003f06270 */
[----:B------:R-:W-:Y:S05]  /*0410*/  @P0 BRA `(.L_x_7787) ;  /* 0x0000000000640947 */ /* 0x000fea0003800000 */
[----:B-1----:R-:W1:Y:S01]  /*0420*/  LDC.64 R14, c[0x0][0x220] ;  /* 0x00008800ff0e7b82 */ /* 0x002e620000000a00 */
[----:B------:R-:W-:Y:S01]  /*0430*/  ULDC UR7, c[0x0][0x224] ;  /* 0x0000890000077ab9 */ /* 0x000fe20000000800 */
[----:B------:R-:W-:Y:S01]  /*0440*/  IMAD.MOV.U32 R6, RZ, RZ, 0x1 ;  /* 0x00000001ff067424 */ /* 0x000fe200078e00ff */
[----:B------:R-:W1:Y:S01]  /*0450*/  MUFU.RCP64H R7, UR7 ;  /* 0x0000000700077d08 */ /* 0x000e620008001800 */
[----:B------:R-:W-:Y:S01]  /*0460*/  FSETP.GEU.AND P2, PT, |R29|, 6.5827683646048100446e-37, PT ;  /* 0x036000001d00780b */ /* 0x000fe20003f4e200 */
[----:B------:R-:W-:Y:S03]  /*0470*/  BSSY B1, `(.L_x_7788) ;  /* 0x0000012000017945 */ /* 0x000fe60003800000 */
        /* <DEDUP_REMOVED lines=14> */
[----:B0-2---:R-:W-:Y:S05]  /*0560*/  CALL.REL.NOINC `($__internal_10_$__cuda_sm20_div_rn_f64_full) ;  /* 0x0000000400707944 */ /* 0x005fea0003c00000 */
[----:B------:R-:W-:Y:S01]  /*0570*/  IMAD.MOV.U32 R6, RZ, RZ, R14 ;  /* 0x000000ffff067224 */ /* 0x000fe200078e000e */
[----:B------:R-:W-:-:S07]  /*0580*/  MOV R7, R15 ;  /* 0x0000000f00077202 */ /* 0x000fce0000000f00 */
.L_x_7789:
[----:B------:R-:W-:Y:S05]  /*0590*/  BSYNC B1 ;  /* 0x0000000000017941 */ /* 0x000fea0003800000 */
.L_x_7788:
[----:B------:R3:W4:Y:S02]  /*05a0*/  FRND.F64.TRUNC R28, R6 ;  /* 0x00000006001c7313 */ /* 0x000724000030d800 */
.L_x_7787:
[----:B------:R-:W-:Y:S05]  /*05b0*/  BSYNC B0 ;  /* 0x0000000000007941 */ /* 0x000fea0003800000 */
.L_x_7786:
[----:B---3--:R-:W-:Y:S01]  /*05c0*/  VIADD R7, R3, 0x100 ;  /* 0x0000010003077836 */ /* 0x008fe20000000000 */
        /* <DEDUP_REMOVED lines=23> */
[----:B0-2-4-:R-:W-:Y:S05]  /*0740*/  CALL.REL.NOINC `($__internal_10_$__cuda_sm20_div_rn_f64_full) ;  /* 0x0000000000f87944 */ /* 0x015fea0003c00000 */
[----:B------:R-:W-:Y:S02]  /*0750*/  IMAD.MOV.U32 R6, RZ, RZ, R14 ;  /* 0x000000ffff067224 */ /* 0x000fe400078e000e */
[----:B------:R-:W-:-:S07]  /*0760*/  IMAD.MOV.U32 R7, RZ, RZ, R15 ;  /* 0x000000ffff077224 */ /* 0x000fce00078e000f */
.L_x_7793:
[----:B------:R-:W-:Y:S05]  /*0770*/  BSYNC B1 ;  /* 0x0000000000017941 */ /* 0x000fea0003800000 */
.L_x_7792:
[----:B------:R3:W1:Y:S02]  /*0780*/  FRND.F64.TRUNC R8, R6 ;  /* 0x0000000600087313 */ /* 0x000664000030d800 */
.L_x_7791:
[----:B------:R-:W-:Y:S05]  /*0790*/  BSYNC B0 ;  /* 0x0000000000007941 */ /* 0x000fea0003800000 */
.L_x_7790:
[----:B---3--:R-:W-:Y:S01]  /*07a0*/  VIADD R7, R3, 0x180 ;  /* 0x0000018003077836 */ /* 0x008fe20000000000 */
[----:B------:R-:W-:Y:S04]  /*07b0*/  BSSY B0, `(.L_x_7794) ;  /* 0x000001c000007945 */ /* 0x000fe80003800000 */
[----:B------:R-:W-:-:S13]  /*07c0*/  ISETP.GE.AND P0, PT, R7, R4, PT ;  /* 0x000000040700720c */ /* 0x000fda0003f06270 */
[----:B------:R-:W-:Y:S05]  /*07d0*/  @P0 BRA `(.L_x_7795) ;  /* 0x0000000000640947 */ /* 0x000fea0003800000 */
[----:B-1----:R-:W1:Y:S01]  /*07e0*/  LDC.64 R14, c[0x0][0x220] ;  /* 0x00008800ff0e7b82 */ /* 0x002e620000000a00 */
[----:B------:R-:W-:Y:S01]  /*07f0*/  ULDC UR7, c[0x0][0x224] ;  /* 0x0000890000077ab9 */ /* 0x000fe20000000800 */
[----:B------:R-:W-:Y:S01]  /*0800*/  MOV R6, 0x1 ;  /* 0x0000000100067802 */ /* 0x000fe20000000f00 */
        /* <DEDUP_REMOVED lines=20> */
.L_x_7797:
[----:B------:R-:W-:Y:S05]  /*0950*/  BSYNC B1 ;  /* 0x0000000000017941 */ /* 0x000fea0003800000 */
.L_x_7796:
[----:B------:R-:W3:Y:S02]  /*0960*/  FRND.F64.TRUNC R6, R6 ;  /* 0x0000000600067313 */ /* 0x000ee4000030d800 */
.L_x_7795:
[----:B------:R-:W-:Y:S05]  /*0970*/  BSYNC B0 ;  /* 0x0000000000007941 */ /* 0x000fea0003800000 */
.L_x_7794:
[----:B0-----:R-:W0:Y:S01]  /*0980*/  @!P1 S2R R5, SR_TID.X ;  /* 0x0000000000059919 */ /* 0x001e220000002100 */
[----:B------:R-:W5:Y:S01]  /*0990*/  @!P1 LDC.64 R10, c[0x0][0x228] ;  /* 0x00008a00ff0a9b82 */ /* 0x000f620000000a00 */
[----:B------:R-:W-:Y:S01]  /*09a0*/  BSSY B0, `(.L_x_7798) ;  /* 0x0000011000007945 */ /* 0x000fe20003800000 */
[----:B0-----:R-:W-:Y:S02]  /*09b0*/  @!P1 VIADD R3, R5, 0x80 ;  /* 0x0000008005039836 */ /* 0x001fe40000000000 */
[----:B------:R-:W-:-:S03]  /*09c0*/  @!P1 IMAD R5, R2, 0x200, R5 ;  /* 0x0000020002059824 */ /* 0x000fc600078e0205 */
[----:B------:R-:W-:Y:S01]  /*09d0*/  ISETP.GE.AND P0, PT, R3, R4, PT ;  /* 0x000000040300720c */ /* 0x000fe20003f06270 */
[----:B-----5:R-:W-:-:S05]  /*09e0*/  @!P1 IMAD.WIDE.U32 R10, R5, 0x8, R10 ;  /* 0x00000008050a9825 */ /* 0x020fca00078e000a */
[----:B--2---:R0:W-:Y:S07]  /*09f0*/  @!P1 STG.E.64 desc[UR4][R10.64], R12 ;  /* 0x0000000c0a009986 */ /* 0x0041ee000c101b04 */
[----:B------:R-:W-:Y:S05]  /*0a00*/  @P0 BRA `(.L_x_7799) ;  /* 0x0000000000280947 */ /* 0x000fea0003800000 */
[----:B01----:R-:W0:Y:S01]  /*0a10*/  LDC.64 R12, c[0x0][0x228] ;  /* 0x00008a00ff0c7b82 */ /* 0x003e220000000a00 */
[----:B------:R-:W-:Y:S01]  /*0a20*/  LEA R11, R2, R3, 0x9 ;  /* 0x00000003020b7211 */ /* 0x000fe200078e48ff */
[----:B------:R-:W-:-:S05]  /*0a30*/  VIADD R3, R3, 0x80 ;  /* 0x0000008003037836 */ /* 0x000fca0000000000 */
[----:B------:R-:W-:-:S13]  /*0a40*/  ISETP.GE.AND P0, PT, R3, R4, PT ;  /* 0x000000040300720c */ /* 0x000fda0003f06270 */
[----:B------:R-:W-:Y:S02]  /*0a50*/  @!P0 IMAD R5, R2, 0x200, R3 ;  /* 0x0000020002058824 */ /* 0x000fe400078e0203 */
[----:B------:R-:W-:Y:S02]  /*0a60*/  @!P0 VIADD R3, R3, 0x80 ;  /* 0x0000008003038836 */ /* 0x000fe40000000000 */
[----:B0-----:R-:W-:-:S04]  /*0a70*/  IMAD.WIDE.U32 R10, R11, 0x8, R12 ;  /* 0x000000080b0a7825 */ /* 0x001fc800078e000c */
[----:B------:R-:W-:Y:S01]  /*0a80*/  @!P0 IMAD.WIDE.U32 R12, R5, 0x8, R12 ;  /* 0x00000008050c8825 */ /* 0x000fe200078e000c */
[----:B----4-:R2:W-:Y:S04]  /*0a90*/  STG.E.64 desc[UR4][R10.64], R28 ;  /* 0x0000001c0a007986 */ /* 0x0105e8000c101b04 */
[----:B------:R2:W-:Y:S02]  /*0aa0*/  @!P0 STG.E.64 desc[UR4][R12.64], R8 ;  /* 0x000000080c008986 */ /* 0x0005e4000c101b04 */
.L_x_7799:
[----:B------:R-:W-:Y:S05]  /*0ab0*/  BSYNC B0 ;  /* 0x0000000000007941 */ /* 0x000fea0003800000 */
.L_x_7798:
[----:B------:R-:W-:-:S13]  /*0ac0*/  ISETP.GE.AND P0, PT, R3, R4, PT ;  /* 0x000000040300720c */ /* 0x000fda0003f06270 */
[----:B------:R-:W-:Y:S05]  /*0ad0*/  @P0 EXIT ;  /* 0x000000000000094d */ /* 0x000fea0003800000 */
[----:B------:R-:W5:Y:S01]  /*0ae0*/  LDC.64 R4, c[0x0][0x228] ;  /* 0x00008a00ff047b82 */ /* 0x000f620000000a00 */
[----:B------:R-:W-:-:S04]  /*0af0*/  IMAD R3, R2, 0x200, R3 ;  /* 0x0000020002037824 */ /* 0x000fc800078e0203 */
[----:B-----5:R-:W-:-:S05]  /*0b00*/  IMAD.WIDE.U32 R2, R3, 0x8, R4 ;  /* 0x0000000803027825 */ /* 0x020fca00078e0004 */
[----:B---3--:R-:W-:Y:S01]  /*0b10*/  STG.E.64 desc[UR4][R2.64], R6 ;  /* 0x0000000602007986 */ /* 0x008fe2000c101b04 */
[----:B------:R-:W-:Y:S05]  /*0b20*/  EXIT ;  /* 0x000000000000794d */ /* 0x000fea0003800000 */
        .weak           $__internal_10_$__cuda_sm20_div_rn_f64_full
        .type           $__internal_10_$__cuda_sm20_div_rn_f64_full,@function
        .size           $__internal_10_$__cuda_sm20_div_rn_f64_full,(.L_x_22707 - $__internal_10_$__cuda_sm20_div_rn_f64_full)
$__internal_10_$__cuda_sm20_div_rn_f64_full:
[C---:B------:R-:W-:Y:S01]  /*0b30*/  FSETP.GEU.AND P0, PT, |R5|.reuse, 1.469367938527859385e-39, PT ;  /* 0x001000000500780b */ /* 0x040fe20003f0e200 */
[----:B------:R-:W-:Y:S01]  /*0b40*/  IMAD.U32 R16, RZ, RZ, UR6 ;  /* 0x00000006ff107e24 */ /* 0x000fe2000f8e00ff */
[----:B------:R-:W-:Y:S01]  /*0b50*/  MOV R17, R5 ;  /* 0x0000000500117202 */ /* 0x000fe20000000f00 */
[----:B------:R-:W-:Y:S01]  /*0b60*/  IMAD.U32 R14, RZ, RZ, UR6 ;  /* 0x00000006ff0e7e24 */ /* 0x000fe2000f8e00ff */
[C---:B------:R-:W-:Y:S01]  /*0b70*/  LOP3.LUT R15, R5.reuse, 0x800fffff, RZ, 0xc0, !PT ;  /* 0x800fffff050f7812 */ /* 0x040fe200078ec0ff */
[----:B------:R-:W-:Y:S01]  /*0b80*/  IMAD.MOV.U32 R19, RZ, RZ, R7 ;  /* 0x000000ffff137224 */ /* 0x000fe200078e0007 */
[----:B------:R-:W-:Y:S01]  /*0b90*/  LOP3.LUT R31, R5, 0x7ff00000, RZ, 0xc0, !PT ;  /* 0x7ff00000051f7812 */ /* 0x000fe200078ec0ff */
[----:B------:R-:W-:Y:S01]  /*0ba0*/  IMAD.MOV.U32 R20, RZ, RZ, 0x1 ;  /* 0x00000001ff147424 */ /* 0x000fe200078e00ff */
[----:B------:R-:W-:Y:S01]  /*0bb0*/  LOP3.LUT R15, R15, 0x3ff00000, RZ, 0xfc, !PT ;  /* 0x3ff000000f0f7812 */ /* 0x000fe200078efcff */
[----:B------:R-:W-:Y:S01]  /*0bc0*/  IMAD.MOV.U32 R18, RZ, RZ, R6 ;  /* 0x000000ffff127224 */ /* 0x000fe200078e0006 */
[C---:B------:R-:W-:Y:S01]  /*0bd0*/  FSETP.GEU.AND P3, PT, |R19|.reuse, 1.469367938527859385e-39, PT ;  /* 0x001000001300780b */ /* 0x040fe20003f6e200 */
[----:B------:R-:W-:Y:S01]  /*0be0*/  BSSY B2, `(.L_x_7800) ;  /* 0x0000050000027945 */ /* 0x000fe20003800000 */
[----:B------:R-:W-:Y:S01]  /*0bf0*/  LOP3.LUT R6, R19, 0x7ff00000, RZ, 0xc0, !PT ;  /* 0x7ff0000013067812 */ /* 0x000fe200078ec0ff */
[----:B------:R-:W-:-:S03]  /*0c00*/  @!P0 DMUL R14, R16, 8.98846567431157953865e+307 ;  /* 0x7fe00000100e8828 */ /* 0x000fc60000000000 */
[C---:B------:R-:W-:Y:S02]  /*0c10*/  ISETP.GE.U32.AND P2, PT, R6.reuse, R31, PT ;  /* 0x0000001f0600720c */ /* 0x040fe40003f46070 */
[----:B------:R-:W-:Y:S01]  /*0c20*/  MOV R30, R6 ;  /* 0x00000006001e7202 */ /* 0x000fe20000000f00 */
[----:B------:R-:W0:Y:S04]  /*0c30*/  MUFU.RCP64H R21, R15 ;  /* 0x0000000f00157308 */ /* 0x000e280000001800 */
[----:B------:R-:W-:Y:S01]  /*0c40*/  @!P3 LOP3.LUT R7, R17, 0x7ff00000, RZ, 0xc0, !PT ;  /* 0x7ff000001107b812 */ /* 0x000fe200078ec0ff */
[----:B------:R-:W-:Y:S01]  /*0c50*/  @!P3 IMAD.MOV.U32 R24, RZ, RZ, RZ ;  /* 0x000000ffff18b224 */ /* 0x000fe200078e00ff */
[----:B------:R-:W-:Y:S02]  /*0c60*/  @!P0 LOP3.LUT R31, R15, 0x7ff00000, RZ, 0xc0, !PT ;  /* 0x7ff000000f1f8812 */ /* 0x000fe400078ec0ff */
[----:B------:R-:W-:Y:S01]  /*0c70*/  @!P3 ISETP.GE.U32.AND P4, PT, R6, R7, PT ;  /* 0x000000070600b20c */ /* 0x000fe20003f86070 */
[----:B------:R-:W-:-:S02]  /*0c80*/  IMAD.MOV.U32 R7, RZ, RZ, 0x1ca00000 ;  /* 0x1ca00000ff077424 */ /* 0x000fc400078e00ff */
[----:B------:R-:W-:-:S03]  /*0c90*/  VIADD R32, R31, 0xffffffff ;  /* 0xffffffff1f207836 */ /* 0x000fc60000000000 */
[----:B------:R-:W-:Y:S01]  /*0ca0*/  @!P3 SEL R25, R7, 0x63400000, !P4 ;  /* 0x634000000719b807 */ /* 0x000fe20006000000 */
[----:B0-----:R-:W-:-:S03]  /*0cb0*/  DFMA R22, R20, -R14, 1 ;  /* 0x3ff000001416742b */ /* 0x001fc6000000080e */
[----:B------:R-:W-:-:S04]  /*0cc0*/  @!P3 LOP3.LUT R25, R25, 0x80000000, R19, 0xf8, !PT ;  /* 0x800000001919b812 */ /* 0x000fc800078ef813 */
[----:B------:R-:W-:Y:S01]  /*0cd0*/  @!P3 LOP3.LUT R25, R25, 0x100000, RZ, 0xfc, !PT ;  /* 0x001000001919b812 */ /* 0x000fe200078efcff */
        /* <DEDUP_REMOVED lines=12> */
[----:B------:R-:W-:-:S03]  /*0da0*/  DFMA R24, R22, -R14, R20 ;  /* 0x8000000e1618722b */ /* 0x000fc60000000014 */
[----:B------:R-:W-:-:S05]  /*0db0*/  ISETP.GT.U32.OR P0, PT, R32, 0x7feffffe, P0 ;  /* 0x7feffffe2000780c */ /* 0x000fca0000704470 */
[----:B------:R-:W-:-:S08]  /*0dc0*/  DFMA R24, R26, R24, R22 ;  /* 0x000000181a18722b */ /* 0x000fd00000000016 */
        /* <DEDUP_REMOVED lines=19> */
[----:B------:R-:W-:Y:S01]  /*0f00*/  IMAD.MOV.U32 R14, RZ, RZ, RZ ;  /* 0x000000ffff0e7224 */ /* 0x000fe200078e00ff */
[----:B------:R-:W-:-:S05]  /*0f10*/  DMUL.RP R18, R24, R18 ;  /* 0x0000001218127228 */ /* 0x000fca0000008000 */
[----:B------:R-:W-:-:S05]  /*0f20*/  DFMA R14, R6, -R14, R24 ;  /* 0x8000000e060e722b */ /* 0x000fca0000000018 */
[----:B------:R-:W-:Y:S02]  /*0f30*/  LOP3.LUT R17, R19, R17, RZ, 0x3c, !PT ;  /* 0x0000001113117212 */ /* 0x000fe400078e3cff */
[----:B------:R-:W-:-:S04]  /*0f40*/  IADD3 R14, -R22, -0x43300000, RZ ;  /* 0xbcd00000160e7810 */ /* 0x000fc80007ffe1ff */
[----:B------:R-:W-:-:S04]  /*0f50*/  FSETP.NEU.AND P0, PT, |R15|, R14, PT ;  /* 0x0000000e0f00720b */ /* 0x000fc80003f0d200 */
[----:B------:R-:W-:Y:S02]  /*0f60*/  FSEL R6, R18, R6, !P0 ;  /* 0x0000000612067208 */ /* 0x000fe40004000000 */
[----:B------:R-:W-:Y:S01]  /*0f70*/  FSEL R7, R17, R7, !P0 ;  /* 0x0000000711077208 */ /* 0x000fe20004000000 */
[----:B------:R-:W-:Y:S06]  /*0f80*/  BRA `(.L_x_7802) ;  /* 0x0000000000547947 */ /* 0x000fec0003800000 */
.L_x_7801:
        /* <DEDUP_REMOVED lines=16> */
.L_x_7804:
[----:B------:R-:W-:Y:S02]  /*1090*/  LOP3.LUT R7, R17, 0x80000, RZ, 0xfc, !PT ;  /* 0x0008000011077812 */ /* 0x000fe400078efcff */
[----:B------:R-:W-:Y:S01]  /*10a0*/  MOV R6, R16 ;  /* 0x0000001000067202 */ /* 0x000fe20000000f00 */
[----:B------:R-:W-:Y:S06]  /*10b0*/  BRA `(.L_x_7802) ;  /* 0x0000000000087947 */ /* 0x000fec0003800000 */
.L_x_7803:
[----:B------:R-:W-:Y:S01]  /*10c0*/  LOP3.LUT R7, R19, 0x80000, RZ, 0xfc, !PT ;  /* 0x0008000013077812 */ /* 0x000fe200078efcff */
[----:B------:R-:W-:-:S07]  /*10d0*/  IMAD.MOV.U32 R6, RZ, RZ, R18 ;  /* 0x000000ffff067224 */ /* 0x000fce00078e0012 */
.L_x_7802:
[----:B------:R-:W-:Y:S05]  /*10e0*/  BSYNC B2 ;  /* 0x0000000000027941 */ /* 0x000fea0003800000 */
.L_x_7800:
[----:B------:R-:W-:Y:S02]  /*10f0*/  IMAD.MOV.U32 R14, RZ, RZ, R6 ;  /* 0x000000ffff0e7224 */ /* 0x000fe400078e0006 */
[----:B------:R-:W-:Y:S02]  /*1100*/  IMAD.MOV.U32 R15, RZ, RZ, R7 ;  /* 0x000000ffff0f7224 */ /* 0x000fe400078e0007 */
[----:B------:R-:W-:Y:S02]  /*1110*/  IMAD.MOV.U32 R6, RZ, RZ, R0 ;  /* 0x000000ffff067224 */ /* 0x000fe400078e0000 */
[----:B------:R-:W-:-:S04]  /*1120*/  IMAD.MOV.U32 R7, RZ, RZ, 0x0 ;  /* 0x00000000ff077424 */ /* 0x000fc800078e00ff */
[----:B------:R-:W-:Y:S05]  /*1130*/  RET.REL.NODEC R6 `(_ZN2at6native27unrolled_elementwise_kernelINS0_13BUnaryFunctorIdddZZZNS0_15binary_internal21div_trunc_kernel_cudaERNS_18TensorIteratorBaseEENKUlvE1_clEvENKUlvE_clEvEUlddE_EESt5arrayIPcLm2EELi4E23TrivialOffsetCalculatorILi1EjESE_NS0_6memory15LoadWithoutCastENSF_16StoreWithoutCastEEEviT_T0_T2_T3_T4_T5_) ;  /* 0xffffffec06b07950 */ /* 0x000fea0003c3ffff */
.L_x_7805:
        /* <DEDUP_REMOVED lines=12> */
.L_x_22707:


//--------------------- .text._ZN2at6native29vectorized_elementwise_kernelILi2ENS0_13BUnaryFunctorIdddZZZNS0_15binary_internal21div_trunc_kernel_cudaERNS_18TensorIteratorBaseEENKUlvE1_clEvENKUlvE_clEvEUlddE_EESt5arrayIPcLm2EEEEviT0_T1_ --------------------------
	.section	.text._ZN2at6native29vectorized_elementwise_kernelILi2ENS0_13BUnaryFunctorIdddZZZNS0_15binary_internal21div_trunc_kernel_cudaERNS_18TensorIteratorBaseEENKUlvE1_clEvENKUlvE_clEvEUlddE_EESt5arrayIPcLm2EEEEviT0_T1_,"ax",@progbits
	.align	128
        .global         _ZN2at6native29vectorized_elementwise_kernelILi2ENS0_13BUnaryFunctorIdddZZZNS0_15binary_internal21div_trunc_kernel_cudaERNS_18TensorIteratorBaseEENKUlvE1_clEvENKUlvE_clEvEUlddE_EESt5arrayIPcLm2EEEEviT0_T1_
        .type           _ZN2at6native29vectorized_elementwise_kernelILi2ENS0_13BUnaryFunctorIdddZZZNS0_15binary_internal21div_trunc_kernel_cudaERNS_18TensorIteratorBaseEENKUlvE1_clEvENKUlvE_clEvEUlddE_EESt5arrayIPcLm2EEEEviT0_T1_,@function
        .size           _ZN2at6native29vectorized_elementwise_kernelILi2ENS0_13BUnaryFunctorIdddZZZNS0_15binary_internal21div_trunc_kernel_cudaERNS_18TensorIteratorBaseEENKUlvE1_clEvENKUlvE_clEvEUlddE_EESt5arrayIPcLm2EEEEviT0_T1_,(.L_x_22708 - _ZN2at6native29vectorized_elementwise_kernelILi2ENS0_13BUnaryFunctorIdddZZZNS0_15binary_internal21div_trunc_kernel_cudaERNS_18TensorIteratorBaseEENKUlvE1_clEvENKUlvE_clEvEUlddE_EESt5arrayIPcLm2EEEEviT0_T1_)
        .other          _ZN2at6native29vectorized_elementwise_kernelILi2ENS0_13BUnaryFunctorIdddZZZNS0_15binary_internal21div_trunc_kernel_cudaERNS_18TensorIteratorBaseEENKUlvE1_clEvENKUlvE_clEvEUlddE_EESt5arrayIPcLm2EEEEviT0_T1_,@"STO_CUDA_ENTRY STV_DEFAULT"
_ZN2at6native29vectorized_elementwise_kernelILi2ENS0_13BUnaryFunctorIdddZZZNS0_15binary_internal21div_trunc_kernel_cudaERNS_18TensorIteratorBaseEENKUlvE1_clEvENKUlvE_clEvEUlddE_EESt5arrayIPcLm2EEEEviT0_T1_:
.text._ZN2at6native29vectorized_elementwise_kernelILi2ENS0_13BUnaryFunctorIdddZZZNS0_15binary_internal21div_trunc_kernel_cudaERNS_18TensorIteratorBaseEENKUlvE1_clEvENKUlvE_clEvEUlddE_EESt5arrayIPcLm2EEEEviT0_T1_:
[----:B------:R-:W-:Y:S01]  /*0000*/  LDC R1, c[0x0][0x28] ;  /* 0x00000a00ff017b82 */ /* 0x000fe20000000800 */
[----:B------:R-:W0:Y:S01]  /*0010*/  S2R R40, SR_CTAID.X ;  /* 0x0000000000287919 */ /* 0x000e220000002500 */
[----:B------:R-:W-:-:S06]  /*0020*/  ULDC UR4, c[0x0][0x210] ;  /* 0x0000840000047ab9 */ /* 0x000fcc0000000800 */
[----:B------:R-:W1:Y:S01]  /*0030*/  LDC R44, c[0x0][0x224] ;  /* 0x00008900ff2c7b82 */ /* 0x000e620000000800 */
[----:B------:R-:W-:Y:S01]  /*0040*/  ULDC UR6, c[0x0][0x220] ;  /* 0x0000880000067ab9 */ /* 0x000fe20000000800 */
[----:B0-----:R-:W-:-:S05]  /*0050*/  IMAD.SHL.U32 R40, R40, 0x400, RZ ;  /* 0x0000040028287824 */ /* 0x001fca00078e00ff */
[----:B------:R-:W-:Y:S01]  /*0060*/  IADD3 R19, -R40, UR4, RZ ;  /* 0x0000000428137c10 */ /* 0x000fe2000fffe1ff */
[----:B------:R-:W-:-:S03]  /*0070*/  ULDC.64 UR4, c[0x0][0x208] ;  /* 0x0000820000047ab9 */ /* 0x000fc60000000a00 */
[----:B------:R-:W-:-:S13]  /*0080*/  ISETP.GE.U32.AND P0, PT, R19, 0x400, PT ;  /* 0x000004001300780c */ /* 0x000fda0003f06070 */
[----:B------:R-:W-:Y:S05]  /*0090*/  @!P0 BRA `(.L_x_7806) ;  /* 0x0000000c00588947 */ /* 0x000fea0003800000 */
[----:B------:R-:W0:Y:S01]  /*00a0*/  S2R R38, SR_TID.X ;  /* 0x0000000000267919 */ /* 0x000e220000002100 */
[----:B------:R-:W2:Y:S01]  /*00b0*/  LDC.64 R2, c[0x0][0x230] ;  /* 0x00008c00ff027b82 */ /* 0x000ea20000000a00 */
[----:B------:R-:W-:-:S07]  /*00c0*/  ULDC UR7, c[0x0][0x224] ;  /* 0x0000890000077ab9 */ /* 0x000fce0000000800 */
[----:B------:R-:W3:Y:S01]  /*00d0*/  LDC.64 R24, c[0x0][0x220] ;  /* 0x00008800ff187b82 */ /* 0x000ee20000000a00 */
[----:B--2---:R-:W-:-:S04]  /*00e0*/  IMAD.WIDE R2, R40, 0x8, R2 ;  /* 0x0000000828027825 */ /* 0x004fc800078e0202 */
[----:B0-----:R-:W-:-:S05]  /*00f0*/  IMAD.WIDE.U32 R2, R38, 0x10, R2 ;  /* 0x0000001026027825 */ /* 0x001fca00078e0002 */
[----:B------:R-:W2:Y:S01]  /*0100*/  LDG.E.128 R4, desc[UR4][R2.64] ;  /* 0x0000000402047981 */ /* 0x000ea2000c1e1d00 */
[----:B------:R-:W3:Y:S01]  /*0110*/  MUFU.RCP64H R13, UR7 ;  /* 0x00000007000d7d08 */ /* 0x000ee20008001800 */
[----:B------:R-:W-:Y:S02]  /*0120*/  IMAD.MOV.U32 R12, RZ, RZ, 0x1 ;  /* 0x00000001ff0c7424 */ /* 0x000fe400078e00ff */
[----:B------:R-:W5:Y:S04]  /*0130*/  LDG.E.128 R8, desc[UR4][R2.64+0x800] ;  /* 0x0008000402087981 */ /* 0x000f68000c1e1d00 */
[----:B------:R-:W5:Y:S04]  /*0140*/  LDG.E.128 R20, desc[UR4][R2.64+0x1000] ;  /* 0x0010000402147981 */ /* 0x000f68000c1e1d00 */
[----:B------:R0:W5:Y:S01]  /*0150*/  LDG.E.128 R16, desc[UR4][R2.64+0x1800] ;  /* 0x0018000402107981 */ /* 0x000162000c1e1d00 */
[----:B------:R-:W-:Y:S01]  /*0160*/  BSSY B1, `(.L_x_7807) ;  /* 0x0000013000017945 */ /* 0x000fe20003800000 */
[----:B---3--:R-:W-:-:S08]  /*0170*/  DFMA R14, R12, -R24, 1 ;  /* 0x3ff000000c0e742b */ /* 0x008fd00000000818 */
[----:B------:R-:W-:-:S08]  /*0180*/  DFMA R14, R14, R14, R14 ;  /* 0x0000000e0e0e722b */ /* 0x000fd0000000000e */
[----:B------:R-:W-:-:S08]  /*0190*/  DFMA R14, R12, R14, R12 ;  /* 0x0000000e0c0e722b */ /* 0x000fd0000000000c */
[----:B------:R-:W-:-:S08]  /*01a0*/  DFMA R12, R14, -R24, 1 ;  /* 0x3ff000000e0c742b */ /* 0x000fd00000000818 */
[----:B------:R-:W-:-:S08]  /*01b0*/  DFMA R12, R14, R12, R14 ;  /* 0x0000000c0e0c722b */ /* 0x000fd0000000000e */
[----:B--2---:R-:W-:Y:S01]  /*01c0*/  DMUL R34, R4, R12 ;  /* 0x0000000c04227228 */ /* 0x004fe20000000000 */
[----:B------:R-:W-:-:S07]  /*01d0*/  FSETP.GEU.AND P1, PT, |R5|, 6.5827683646048100446e-37, PT ;  /* 0x036000000500780b */ /* 0x000fce0003f2e200 */
[----:B0-----:R-:W-:-:S08]  /*01e0*/  DFMA R2, R34, -R24, R4 ;  /* 0x800000182202722b */ /* 0x001fd00000000004 */
[----:B------:R-:W-:-:S10]  /*01f0*/  DFMA R34, R12, R2, R34 ;  /* 0x000000020c22722b */ /* 0x000fd40000000022 */
[----:B------:R-:W-:-:S05]  /*0200*/  FFMA R0, RZ, UR7, R35 ;  /* 0x00000007ff007c23 */ /* 0x000fca0008000023 */
[----:B------:R-:W-:-:S13]  /*0210*/  FSETP.GT.AND P0, PT, |R0|, 1.469367938527859385e-39, PT ;  /* 0x001000000000780b */ /* 0x000fda0003f04200 */
[----:B------:R-:W-:Y:S05]  /*0220*/  @P0 BRA P1, `(.L_x_7808) ;  /* 0x0000000000180947 */ /* 0x000fea0000800000 */
[----:B------:R-:W-:Y:S01]  /*0230*/  IMAD.MOV.U32 R14, RZ, RZ, R4 ;  /* 0x000000ffff0e7224 */ /* 0x000fe200078e0004 */
[----:B------:R-:W-:Y:S01]  /*0240*/  MOV R0, 0x270 ;  /* 0x0000027000007802 */ /* 0x000fe20000000f00 */
[----:B------:R-:W-:-:S07]  /*0250*/  IMAD.MOV.U32 R15, RZ, RZ, R5 ;  /* 0x000000ffff0f7224 */ /* 0x000fce00078e0005 */
[----:B-1---5:R-:W-:Y:S05]  /*0260*/  CALL.REL.NOINC `($__internal_11_$__cuda_sm20_div_rn_f64_full) ;  /* 0x0000002000307944 */ /* 0x022fea0003c00000 */
[----:B------:R-:W-:Y:S01]  /*0270*/  MOV R34, R14 ;  /* 0x0000000e00227202 */ /* 0x000fe20000000f00 */
[----:B------:R-:W-:-:S07]  /*0280*/  IMAD.MOV.U32 R35, RZ, RZ, R15 ;  /* 0x000000ffff237224 */ /* 0x000fce00078e000f */
.L_x_7808:
[----:B------:R-:W-:Y:S05]  /*0290*/  BSYNC B1 ;  /* 0x0000000000017941 */ /* 0x000fea0003800000 */
.L_x_7807:
[----:B------:R-:W0:Y:S01]  /*02a0*/  LDC.64 R4, c[0x0][0x220] ;  /* 0x00008800ff047b82 */ /* 0x000e220000000a00 */
[----:B------:R-:W-:Y:S01]  /*02b0*/  ULDC UR7, c[0x0][0x224] ;  /* 0x0000890000077ab9 */ /* 0x000fe20000000800 */
[----:B------:R-:W-:Y:S01]  /*02c0*/  IMAD.MOV.U32 R2, RZ, RZ, 0x1 ;  /* 0x00000001ff027424 */ /* 0x000fe200078e00ff */
[----:B------:R-:W0:Y:S01]  /*02d0*/  MUFU.RCP64H R3, UR7 ;  /* 0x0000000700037d08 */ /* 0x000e220008001800 */
[----:B------:R-:W-:Y:S01]  /*02e0*/  FSETP.GEU.AND P1, PT, |R7|, 6.5827683646048100446e-37, PT ;  /* 0x036000000700780b */ /* 0x000fe20003f2e200 */
        /* <DEDUP_REMOVED lines=18> */
.L_x_7810:
[----:B------:R-:W-:Y:S05]  /*0410*/  BSYNC B1 ;  /* 0x0000000000017941 */ /* 0x000fea0003800000 */
.L_x_7809:
[----:B------:R-:W0:Y:S01]  /*0420*/  LDC.64 R6, c[0x0][0x220] ;  /* 0x00008800ff067b82 */ /* 0x000e220000000a00 */
[----:B------:R-:W-:Y:S01]  /*0430*/  ULDC UR7, c[0x0][0x224] ;  /* 0x0000890000077ab9 */ /* 0x000fe20000000800 */
[----:B------:R-:W-:Y:S01]  /*0440*/  IMAD.MOV.U32 R4, RZ, RZ, 0x1 ;  /* 0x00000001ff047424 */ /* 0x000fe200078e00ff */
[----:B------:R-:W0:Y:S01]  /*0450*/  MUFU.RCP64H R5, UR7 ;  /* 0x0000000700057d08 */ /* 0x000e220008001800 */
[----:B-----5:R-:W-:Y:S01]  /*0460*/  FSETP.GEU.AND P1, PT, |R9|, 6.5827683646048100446e-37, PT ;  /* 0x036000000900780b */ /* 0x020fe20003f2e200 */
        /* <DEDUP_REMOVED lines=15> */
[----:B-1----:R-:W-:Y:S05]  /*0560*/  CALL.REL.NOINC `($__internal_11_$__cuda_sm20_div_rn_f64_full) ;  /* 0x0000001c00707944 */ /* 0x002fea0003c00000 */
[----:B------:R-:W-:Y:S01]  /*0570*/  MOV R4, R14 ;  /* 0x0000000e00047202 */ /* 0x000fe20000000f00 */
[----:B------:R-:W-:-:S07]  /*0580*/  IMAD.MOV.U32 R5, RZ, RZ, R15 ;  /* 0x000000ffff057224 */ /* 0x000fce00078e000f */
.L_x_7812:
[----:B------:R-:W-:Y:S05]  /*0590*/  BSYNC B1 ;  /* 0x0000000000017941 */ /* 0x000fea0003800000 */
.L_x_7811:
        /* <DEDUP_REMOVED lines=23> */
.L_x_7814:
[----:B------:R-:W-:Y:S05]  /*0710*/  BSYNC B1 ;  /* 0x0000000000017941 */ /* 0x000fea0003800000 */
.L_x_7813:
        /* <DEDUP_REMOVED lines=23> */
.L_x_7816:
[----:B------:R-:W-:Y:S05]  /*0890*/  BSYNC B1 ;  /* 0x0000000000017941 */ /* 0x000fea0003800000 */
.L_x_7815:
        /* <DEDUP_REMOVED lines=23> */
.L_x_7818:
[----:B------:R-:W-:Y:S05]  /*0a10*/  BSYNC B1 ;  /* 0x0000000000017941 */ /* 0x000fea0003800000 */
.L_x_7817:
        /* <DEDUP_REMOVED lines=23> */
.L_x_7820:
[----:B------:R-:W-:Y:S05]  /*0b90*/  BSYNC B1 ;  /* 0x0000000000017941 */ /* 0x000fea0003800000 */
.L_x_7819:
        /* <DEDUP_REMOVED lines=21> */
.L_x_7822:
[----:B------:R-:W-:Y:S05]  /*0cf0*/  BSYNC B1 ;  /* 0x0000000000017941 */ /* 0x000fea0003800000 */
.L_x_7821:
[----:B------:R-:W0:Y:S01]  /*0d00*/  LDC.64 R20, c[0x0][0x228] ;  /* 0x00008a00ff147b82 */ /* 0x000e220000000a00 */
[----:B------:R-:W-:Y:S08]  /*0d10*/  FRND.F64.TRUNC R18, R2 ;  /* 0x0000000200127313 */ /* 0x000ff0000030d800 */
[----:B------:R-:W2:Y:S08]  /*0d20*/  FRND.F64.TRUNC R16, R34 ;  /* 0x0000002200107313 */ /* 0x000eb0000030d800 */
[----:B------:R-:W-:Y:S01]  /*0d30*/  FRND.F64.TRUNC R6, R6 ;  /* 0x0000000600067313 */ /* 0x000fe2000030d800 */
[----:B0-----:R-:W-:-:S07]  /*0d40*/  IMAD.WIDE.U32 R40, R40, 0x8, R20 ;  /* 0x0000000828287825 */ /* 0x001fce00078e0014 */
[----:B------:R-:W0:Y:S01]  /*0d50*/  FRND.F64.TRUNC R4, R4 ;  /* 0x0000000400047313 */ /* 0x000e22000030d800 */
[----:B------:R-:W-:-:S07]  /*0d60*/  IMAD.WIDE R40, R38, 0x10, R40 ;  /* 0x0000001026287825 */ /* 0x000fce00078e0228 */
[----:B------:R-:W-:Y:S01]  /*0d70*/  FRND.F64.TRUNC R10, R10 ;  /* 0x0000000a000a7313 */ /* 0x000fe2000030d800 */
[----:B--2---:R-:W-:Y:S04]  /*0d80*/  STG.E.128 desc[UR4][R40.64], R16 ;  /* 0x0000001028007986 */ /* 0x004fe8000c101d04 */
[----:B0-----:R-:W-:Y:S03]  /*0d90*/  STG.E.128 desc[UR4][R40.64+0x800], R4 ;  /* 0x0008000428007986 */ /* 0x001fe6000c101d04 */
[----:B------:R-:W0:Y:S08]  /*0da0*/  FRND.F64.TRUNC R8, R8 ;  /* 0x0000000800087313 */ /* 0x000e30000030d800 */
[----:B------:R-:W-:Y:S01]  /*0db0*/  FRND.F64.TRUNC R14, R14 ;  /* 0x0000000e000e7313 */ /* 0x000fe2000030d800 */
[----:B0-----:R-:W-:Y:S07]  /*0dc0*/  STG.E.128 desc[UR4][R40.64+0x1000], R8 ;  /* 0x0010000828007986 */ /* 0x001fee000c101d04 */
[----:B------:R-:W0:Y:S02]  /*0dd0*/  FRND.F64.TRUNC R12, R12 ;  /* 0x0000000c000c7313 */ /* 0x000e24000030d800 */
[----:B0-----:R-:W-:Y:S01]  /*0de0*/  STG.E.128 desc[UR4][R40.64+0x1800], R12 ;  /* 0x0018000c28007986 */ /* 0x001fe2000c101d04 */
[----:B------:R-:W-:Y:S05]  /*0df0*/  EXIT ;  /* 0x000000000000794d */ /* 0x000fea0003800000 */
.L_x_7806:
[----:B------:R-:W0:Y:S01]  /*0e00*/  S2R R18, SR_TID.X ;  /* 0x0000000000127919 */ /* 0x000e220000002100 */
[----:B------:R-:W-:Y:S02]  /*0e10*/  CS2R R2, SRZ ;  /* 0x0000000000027805 */ /* 0x000fe4000001ff00 */
[----:B0-----:R-:W-:Y:S02]  /*0e20*/  ISETP.GE.AND P1, PT, R18, R19, PT ;  /* 0x000000131200720c */ /* 0x001fe40003f26270 */
[----:B------:R-:W-:-:S11]  /*0e30*/  MOV R25, R18 ;  /* 0x0000001200197202 */ /* 0x000fd60000000f00 */
[----:B------:R-:W-:Y:S01]  /*0e40*/  @!P1 IMAD.IADD R13, R40, 0x1, R25 ;  /* 0x00000001280d9824 */ /* 0x000fe200078e0219 */
[----:B------:R-:W0:Y:S01]  /*0e50*/  @!P1 LDC.64 R8, c[0x0][0x230] ;  /* 0x00008c00ff089b82 */ /* 0x000e220000000a00 */
[----:B------:R-:W-:-:S05]  /*0e60*/  @!P1 VIADD R25, R25, 0x80 ;  /* 0x0000008019199836 */ /* 0x000fca0000000000 */
[----:B------:R-:W-:-:S13]  /*0e70*/  ISETP.GE.AND P6, PT, R25, R19, PT ;  /* 0x000000131900720c */ /* 0x000fda0003fc6270 */
[----:B------:R-:W-:Y:S01]  /*0e80*/  @!P6 IMAD.IADD R7, R40, 0x1, R25 ;  /* 0x000000012807e824 */ /* 0x000fe200078e0219 */
[----:B------:R-:W2:Y:S01]  /*0e90*/  @!P6 LDC.64 R4, c[0x0][0x230] ;  /* 0x00008c00ff04eb82 */ /* 0x000ea20000000a00 */
[----:B------:R-:W-:-:S05]  /*0ea0*/  @!P6 VIADD R25, R25, 0x80 ;  /* 0x000000801919e836 */ /* 0x000fca0000000000 */
[----:B------:R-:W-:-:S13]  /*0eb0*/  ISETP.GE.AND P5, PT, R25, R19, PT ;  /* 0x000000131900720c */ /* 0x000fda0003fa6270 */
[----:B------:R-:W-:Y:S01]  /*0ec0*/  @!P5 IADD3 R29, R40, R25, RZ ;  /* 0x00000019281dd210 */ /* 0x000fe20007ffe0ff */
[----:B------:R-:W-:Y:S02]  /*0ed0*/  @!P5 VIADD R25, R25, 0x80 ;  /* 0x000000801919d836 */ /* 0x000fe40000000000 */
[----:B--2---:R-:W-:-:S03]  /*0ee0*/  @!P6 IMAD.WIDE.U32 R6, R7, 0x8, R4 ;  /* 0x000000080706e825 */ /* 0x004fc600078e0004 */
[C---:B------:R-:W-:Y:S01]  /*0ef0*/  ISETP.GE.AND P4, PT, R25.reuse, R19, PT ;  /* 0x000000131900720c */ /* 0x040fe20003f86270 */
[----:B------:R-:W2:Y:S01]  /*0f00*/  @!P5 LDC.64 R4, c[0x0][0x230] ;  /* 0x00008c00ff04db82 */ /* 0x000ea20000000a00 */
[----:B------:R3:W5:Y:S11]  /*0f10*/  @!P6 LDG.E.64 R2, desc[UR4][R6.64] ;  /* 0x000000040602e981 */ /* 0x000776000c1e1b00 */
[----:B------:R-:W-:Y:S01]  /*0f20*/  @!P4 IMAD.IADD R31, R40, 0x1, R25 ;  /* 0x00000001281fc824 */ /* 0x000fe200078e0219 */
[----:B------:R-:W4:Y:S01]  /*0f30*/  @!P4 LDC.64 R22, c[0x0][0x230] ;  /* 0x00008c00ff16cb82 */ /* 0x000f220000000a00 */
[----:B------:R-:W-:-:S05]  /*0f40*/  @!P4 VIADD R25, R25, 0x80 ;  /* 0x000000801919c836 */ /* 0x000fca0000000000 */
[----:B------:R-:W-:-:S13]  /*0f50*/  ISETP.GE.AND P3, PT, R25, R19, PT ;  /* 0x000000131900720c */ /* 0x000fda0003f66270 */
[----:B------:R-:W-:Y:S01]  /*0f60*/  @!P3 IMAD.IADD R33, R40, 0x1, R25 ;  /* 0x000000012821b824 */ /* 0x000fe200078e0219 */
[----:B------:R-:W-:Y:S01]  /*0f70*/  @!P3 IADD3 R25, R25, 0x80, RZ ;  /* 0x000000801919b810 */ /* 0x000fe20007ffe0ff */
[----:B------:R-:W1:Y:S03]  /*0f80*/  @!P3 LDC.64 R14, c[0x0][0x230] ;  /* 0x00008c00ff0ebb82 */ /* 0x000e660000000a00 */
[----:B------:R-:W-:-:S13]  /*0f90*/  ISETP.GE.AND P2, PT, R25, R19, PT ;  /* 0x000000131900720c */ /* 0x000fda0003f46270 */
[----:B------:R-:W-:Y:S01]  /*0fa0*/  @!P2 IMAD.IADD R35, R40, 0x1, R25 ;  /* 0x000000012823a824 */ /* 0x000fe200078e0219 */
[----:B------:R-:W0:Y:S01]  /*0fb0*/  @!P2 LDC.64 R20, c[0x0][0x230] ;  /* 0x00008c00ff14ab82 */ /* 0x000e220000000a00 */
[----:B------:R-:W-:-:S05]  /*0fc0*/  @!P2 VIADD R25, R25, 0x80 ;  /* 0x000000801919a836 */ /* 0x000fca0000000000 */
[----:B------:R-:W-:-:S13]  /*0fd0*/  ISETP.GE.AND P0, PT, R25, R19, PT ;  /* 0x000000131900720c */ /* 0x000fda0003f06270 */
[----:B------:R-:W-:Y:S01]  /*0fe0*/  @!P0 IMAD.IADD R37, R40, 0x1, R25 ;  /* 0x0000000128258824 */ /* 0x000fe200078e0219 */
[----:B------:R-:W0:Y:S01]  /*0ff0*/  @!P0 LDC.64 R16, c[0x0][0x230] ;  /* 0x00008c00ff108b82 */ /* 0x000e220000000a00 */
[----:B------:R-:W-:-:S05]  /*1000*/  @!P0 VIADD R25, R25, 0x80 ;  /* 0x0000008019198836 */ /* 0x000fca0000000000 */
[----:B------:R-:W-:-:S13]  /*1010*/  ISETP.GE.AND P6, PT, R25, R19, PT ;  /* 0x000000131900720c */ /* 0x000fda0003fc6270 */
[----:B------:R-:W0:Y:S01]  /*1020*/  @!P6 LDC.64 R10, c[0x0][0x230] ;  /* 0x00008c00ff0aeb82 */ /* 0x000e220000000a00 */
[----:B------:R-:W-:Y:S01]  /*1030*/  @!P6 IADD3 R27, R40, R25, RZ ;  /* 0x00000019281be210 */ /* 0x000fe20007ffe0ff */
[----:B----4-:R-:W-:Y:S01]  /*1040*/  @!P4 IMAD.WIDE.U32 R30, R31, 0x8, R22 ;  /* 0x000000081f1ec825 */ /* 0x010fe200078e0016 */
[----:B---3--:R-:W-:-:S03]  /*1050*/  CS2R R6, SRZ ;  /* 0x0000000000067805 */ /* 0x008fc6000001ff00 */
[----:B-1----:R-:W-:-:S03]  /*1060*/  @!P3 IMAD.WIDE.U32 R14, R33, 0x8, R14 ;  /* 0x00000008210eb825 */ /* 0x002fc600078e000e */
[----:B------:R1:W5:Y:S01]  /*1070*/  @!P4 LDG.E.64 R6, desc[UR4][R30.64] ;  /* 0x000000041e06c981 */ /* 0x000362000c1e1b00 */
[----:B--2---:R-:W-:Y:S01]  /*1080*/  @!P5 IMAD.WIDE.U32 R28, R29, 0x8, R4 ;  /* 0x000000081d1cd825 */ /* 0x004fe200078e0004 */
[----:B------:R-:W-:-:S03]  /*1090*/  CS2R R4, SRZ ;  /* 0x0000000000047805 */ /* 0x000fc6000001ff00 */
[----:B0-----:R-:W-:Y:S01]  /*10a0*/  @!P2 IMAD.WIDE.U32 R22, R35, 0x8, R20 ;  /* 0x000000082316a825 */ /* 0x001fe200078e0014 */
[----:B------:R-:W-:Y:S02]  /*10b0*/  CS2R R20, SRZ ;  /* 0x0000000000147805 */ /* 0x000fe4000001ff00 */
[----:B------:R1:W5:Y:S01]  /*10c0*/  @!P5 LDG.E.64 R4, desc[UR4][R28.64] ;  /* 0x000000041c04d981 */ /* 0x000362000c1e1b00 */
[----:B------:R-:W-:Y:S01]  /*10d0*/  @!P0 IMAD.WIDE.U32 R32, R37, 0x8, R16 ;  /* 0x0000000825208825 */ /* 0x000fe200078e0010 */
[----:B------:R-:W-:-:S03]  /*10e0*/  CS2R R16, SRZ ;  /* 0x0000000000107805 */ /* 0x000fc6000001ff00 */
[----:B------:R-:W-:Y:S01]  /*10f0*/  @!P1 IMAD.WIDE.U32 R24, R13, 0x8, R8 ;  /* 0x000000080d189825 */ /* 0x000fe200078e0008 */
[----:B------:R-:W-:Y:S02]  /*1100*/  CS2R R8, SRZ ;  /* 0x0000000000087805 */ /* 0x000fe4000001ff00 */
[----:B------:R-:W-:Y:S01]  /*1110*/  CS2R R12, SRZ ;  /* 0x00000000000c7805 */ /* 0x000fe2000001ff00 */
[----:B------:R-:W-:Y:S01]  /*1120*/  @!P6 IMAD.WIDE.U32 R26, R27, 0x8, R10 ;  /* 0x000000081b1ae825 */ /* 0x000fe200078e000a */
[----:B------:R-:W-:Y:S01]  /*1130*/  CS2R R10, SRZ ;  /* 0x00000000000a7805 */ /* 0x000fe2000001ff00 */
[----:B------:R1:W5:Y:S04]  /*1140*/  @!P1 LDG.E.64 R20, desc[UR4][R24.64] ;  /* 0x0000000418149981 */ /* 0x000368000c1e1b00 */
[----:B------:R1:W5:Y:S04]  /*1150*/  @!P3 LDG.E.64 R8, desc[UR4][R14.64] ;  /* 0x000000040e08b981 */ /* 0x000368000c1e1b00 */
[----:B------:R1:W5:Y:S04]  /*1160*/  @!P2 LDG.E.64 R10, desc[UR4][R22.64] ;  /* 0x00000004160aa981 */ /* 0x000368000c1e1b00 */
[----:B------:R1:W5:Y:S04]  /*1170*/  @!P0 LDG.E.64 R12, desc[UR4][R32.64] ;  /* 0x00000004200c8981 */ /* 0x000368000c1e1b00 */
[----:B------:R1:W5:Y:S01]  /*1180*/  @!P6 LDG.E.64 R16, desc[UR4][R26.64] ;  /* 0x000000041a10e981 */ /* 0x000362000c1e1b00 */
[----:B------:R-:W-:Y:S04]  /*1190*/  BSSY B1, `(.L_x_7823) ;  /* 0x0000019000017945 */ /* 0x000fe80003800000 */
[----:B------:R-:W-:Y:S05]  /*11a0*/  @P1 BRA `(.L_x_7824) ;  /* 0x00000000005c1947 */ /* 0x000fea0003800000 */
[----:B-1----:R-:W0:Y:S01]  /*11b0*/  LDC.64 R22, c[0x0][0x220] ;  /* 0x00008800ff167b82 */ /* 0x002e220000000a00 */
        /* <DEDUP_REMOVED lines=19> */
[----:B------:R-:W-:Y:S05]  /*12f0*/  CALL.REL.NOINC `($__internal_11_$__cuda_sm20_div_rn_f64_full) ;  /* 0x00000010000c7944 */ /* 0x000fea0003c00000 */
.L_x_7826:
[----:B------:R-:W-:Y:S05]  /*1300*/  BSYNC B2 ;  /* 0x0000000000027941 */ /* 0x000fea0003800000 */
.L_x_7825:
[----:B------:R0:W2:Y:S02]  /*1310*/  FRND.F64.TRUNC R38, R14 ;  /* 0x0000000e00267313 */ /* 0x0000a4000030d800 */
.L_x_7824:
[----:B------:R-:W-:Y:S05]  /*1320*/  BSYNC B1 ;  /* 0x0000000000017941 */ /* 0x000fea0003800000 */
.L_x_7823:
[----:B------:R-:W-:Y:S01]  /*1330*/  VIADD R0, R18, 0x80 ;  /* 0x0000008012007836 */ /* 0x000fe20000000000 */
[----:B------:R-:W-:Y:S04]  /*1340*/  BSSY B1, `(.L_x_7827) ;  /* 0x000001a000017945 */ /* 0x000fe80003800000 */
[----:B------:R-:W-:-:S13]  /*1350*/  ISETP.GE.AND P0, PT, R0, R19, PT ;  /* 0x000000130000720c */ /* 0x000fda0003f06270 */
[----:B------:R-:W-:Y:S05]  /*1360*/  @P0 BRA `(.L_x_7828) ;  /* 0x00000000005c0947 */ /* 0x000fea0003800000 */
[----:B-----5:R-:W3:Y:S01]  /*1370*/  LDC.64 R20, c[0x0][0x220] ;  /* 0x00008800ff147b82 */ /* 0x020ee20000000a00 */
[----:B------:R-:W-:Y:S01]  /*1380*/  ULDC UR7, c[0x0][0x224] ;  /* 0x0000890000077ab9 */ /* 0x000fe20000000800 */
[----:B01----:R-:W-:Y:S01]  /*1390*/  MOV R14, 0x1 ;  /* 0x00000001000e7802 */ /* 0x003fe20000000f00 */
[----:B------:R-:W3:Y:S01]  /*13a0*/  MUFU.RCP64H R15, UR7 ;  /* 0x00000007000f7d08 */ /* 0x000ee20008001800 */
[----:B------:R-:W-:Y:S01]  /*13b0*/  FSETP.GEU.AND P2, PT, |R3|, 6.5827683646048100446e-37, PT ;  /* 0x036000000300780b */ /* 0x000fe20003f4e200 */
[----:B------:R-:W-:Y:S03]  /*13c0*/  BSSY B2, `(.L_x_7829) ;  /* 0x0000010000027945 */ /* 0x000fe60003800000 */
[----:B---3--:R-:W-:-:S08]  /*13d0*/  DFMA R22, R14, -R20, 1 ;  /* 0x3ff000000e16742b */ /* 0x008fd00000000814 */
        /* <DEDUP_REMOVED lines=13> */
[----:B--2---:R-:W-:Y:S05]  /*14b0*/  CALL.REL.NOINC `($__internal_11_$__cuda_sm20_div_rn_f64_full) ;  /* 0x0000000c009c7944 */ /* 0x004fea0003c00000 */
.L_x_7830:
[----:B------:R-:W-:Y:S05]  /*14c0*/  BSYNC B2 ;  /* 0x0000000000027941 */ /* 0x000fea0003800000 */
.L_x_7829:
[----:B------:R3:W4:Y:S02]  /*14d0*/  FRND.F64.TRUNC R34, R14 ;  /* 0x0000000e00227313 */ /* 0x000724000030d800 */
.L_x_7828:
[----:B------:R-:W-:Y:S05]  /*14e0*/  BSYNC B1 ;  /* 0x0000000000017941 */ /* 0x000fea0003800000 */
.L_x_7827:
[----:B------:R-:W-:Y:S01]  /*14f0*/  VIADD R0, R18, 0x100 ;  /* 0x0000010012007836 */ /* 0x000fe20000000000 */
[----:B------:R-:W-:Y:S04]  /*1500*/  BSSY B1, `(.L_x_7831) ;  /* 0x000001a000017945 */ /* 0x000fe80003800000 */
[----:B------:R-:W-:-:S13]  /*1510*/  ISETP.GE.AND P0, PT, R0, R19, PT ;  /* 0x000000130000720c */ /* 0x000fda0003f06270 */
[----:B------:R-:W-:Y:S05]  /*1520*/  @P0 BRA `(.L_x_7832) ;  /* 0x00000000005c0947 */ /* 0x000fea0003800000 */
[----:B-----5:R-:W0:Y:S01]  /*1530*/  LDC.64 R20, c[0x0][0x220] ;  /* 0x00008800ff147b82 */ /* 0x020e220000000a00 */
[----:B------:R-:W-:Y:S01]  /*1540*/  ULDC UR7, c[0x0][0x224] ;  /* 0x0000890000077ab9 */ /* 0x000fe20000000800 */
[----:B------:R-:W-:Y:S01]  /*1550*/  IMAD.MOV.U32 R2, RZ, RZ, 0x1 ;  /* 0x00000001ff027424 */ /* 0x000fe200078e00ff */
[----:B------:R-:W0:Y:S01]  /*1560*/  MUFU.RCP64H R3, UR7 ;  /* 0x0000000700037d08 */ /* 0x000e220008001800 */
[----:B------:R-:W-:Y:S01]  /*1570*/  FSETP.GEU.AND P2, PT, |R5|, 6.5827683646048100446e-37, PT ;  /* 0x036000000500780b */ /* 0x000fe20003f4e200 */
[----:B------:R-:W-:Y:S03]  /*1580*/  BSSY B2, `(.L_x_7833) ;  /* 0x0000010000027945 */ /* 0x000fe60003800000 */
[----:B01-3--:R-:W-:-:S08]  /*1590*/  DFMA R14, R2, -R20, 1 ;  /* 0x3ff00000020e742b */ /* 0x00bfd00000000814 */
        /* <DEDUP_REMOVED lines=10> */
[----:B------:R-:W-:Y:S01]  /*1640*/  MOV R14, R4 ;  /* 0x00000004000e7202 */ /* 0x000fe20000000f00 */
[----:B------:R-:W-:Y:S01]  /*1650*/  IMAD.MOV.U32 R15, RZ, RZ, R5 ;  /* 0x000000ffff0f7224 */ /* 0x000fe200078e0005 */
[----:B------:R-:W-:-:S07]  /*1660*/  MOV R0, 0x1680 ;  /* 0x0000168000007802 */ /* 0x000fce0000000f00 */
[----:B--2-4-:R-:W-:Y:S05]  /*1670*/  CALL.REL.NOINC `($__internal_11_$__cuda_sm20_div_rn_f64_full) ;  /* 0x0000000c002c7944 */ /* 0x014fea0003c00000 */
.L_x_7834:
[----:B------:R-:W-:Y:S05]  /*1680*/  BSYNC B2 ;  /* 0x0000000000027941 */ /* 0x000fea0003800000 */
.L_x_7833:
[----:B------:R0:W1:Y:S02]  /*1690*/  FRND.F64.TRUNC R22, R14 ;  /* 0x0000000e00167313 */ /* 0x000064000030d800 */
.L_x_7832:
[----:B------:R-:W-:Y:S05]  /*16a0*/  BSYNC B1 ;  /* 0x0000000000017941 */ /* 0x000fea0003800000 */
.L_x_7831:
        /* <DEDUP_REMOVED lines=22> */
[----:B------:R-:W-:Y:S02]  /*1810*/  MOV R15, R7 ;  /* 0x00000007000f7202 */ /* 0x000fe40000000f00 */
[----:B------:R-:W-:-:S07]  /*1820*/  MOV R0, 0x1840 ;  /* 0x0000184000007802 */ /* 0x000fce0000000f00 */
[----:B--2-4-:R-:W-:Y:S05]  /*1830*/  CALL.REL.NOINC `($__internal_11_$__cuda_sm20_div_rn_f64_full) ;  /* 0x0000000800bc7944 */ /* 0x014fea0003c00000 */
.L_x_7838:
[----:B------:R-:W-:Y:S05]  /*1840*/  BSYNC B2 ;  /* 0x0000000000027941 */ /* 0x000fea0003800000 */
.L_x_7837:
[----:B------:R0:W1:Y:S02]  /*1850*/  FRND.F64.TRUNC R20, R14 ;  /* 0x0000000e00147313 */ /* 0x000064000030d800 */
.L_x_7836:
[----:B------:R-:W-:Y:S05]  /*1860*/  BSYNC B1 ;  /* 0x0000000000017941 */ /* 0x000fea0003800000 */
.L_x_7835:
        /* <DEDUP_REMOVED lines=15> */
[----:B-1-3--:R-:W-:-:S08]  /*1960*/  DMUL R14, R6, R8 ;  /* 0x00000008060e7228 */ /* 0x00afd00000000000 */
        /* <DEDUP_REMOVED lines=8> */
[----:B--2-4-:R-:W-:Y:S05]  /*19f0*/  CALL.REL.NOINC `($__internal_11_$__cuda_sm20_div_rn_f64_full) ;  /* 0x00000008004c7944 */ /* 0x014fea0003c00000 */
.L_x_7842:
[----:B------:R-:W-:Y:S05]  /*1a00*/  BSYNC B2 ;  /* 0x0000000000027941 */ /* 0x000fea0003800000 */
.L_x_7841:
[----:B------:R0:W1:Y:S02]  /*1a10*/  FRND.F64.TRUNC R6, R14 ;  /* 0x0000000e00067313 */ /* 0x000064000030d800 */
.L_x_7840:
[----:B------:R-:W-:Y:S05]  /*1a20*/  BSYNC B1 ;  /* 0x0000000000017941 */ /* 0x000fea0003800000 */
.L_x_7839:
[----:B------:R-:W-:Y:S01]  /*1a30*/  IADD3 R0, R18, 0x280, RZ ;  /* 0x0000028012007810 */ /* 0x000fe20007ffe0ff */
[----:B------:R-:W-:Y:S03]  /*1a40*/  BSSY B1, `(.L_x_7843) ;  /* 0x000001a000017945 */ /* 0x000fe60003800000 */
        /* <DEDUP_REMOVED lines=23> */
.L_x_7846:
[----:B------:R-:W-:Y:S05]  /*1bc0*/  BSYNC B2 ;  /* 0x0000000000027941 */ /* 0x000fea0003800000 */
.L_x_7845:
[----:B------:R0:W1:Y:S02]  /*1bd0*/  FRND.F64.TRUNC R4, R14 ;  /* 0x0000000e00047313 */ /* 0x000064000030d800 */
.L_x_7844:
[----:B------:R-:W-:Y:S05]  /*1be0*/  BSYNC B1 ;  /* 0x0000000000017941 */ /* 0x000fea0003800000 */
.L_x_7843:
[----:B------:R-:W-:Y:S01]  /*1bf0*/  VIADD R0, R18, 0x300 ;  /* 0x0000030012007836 */ /* 0x000fe20000000000 */
[----:B------:R-:W-:Y:S04]  /*1c00*/  BSSY B1, `(.L_x_7847) ;  /* 0x000001a000017945 */ /* 0x000fe80003800000 */
[----:B------:R-:W-:-:S13]  /*1c10*/  ISETP.GE.AND P0, PT, R0, R19, PT ;  /* 0x000000130000720c */ /* 0x000fda0003f06270 */
[----:B------:R-:W-:Y:S05]  /*1c20*/  @P0 BRA `(.L_x_7848) ;  /* 0x00000000005c0947 */ /* 0x000fea0003800000 */
[----:B-----5:R-:W0:Y:S01]  /*1c30*/  LDC.64 R8, c[0x0][0x220] ;  /* 0x00008800ff087b82 */ /* 0x020e220000000a00 */
[----:B------:R-:W-:Y:S01]  /*1c40*/  ULDC UR7, c[0x0][0x224] ;  /* 0x0000890000077ab9 */ /* 0x000fe20000000800 */
[----:B------:R-:W-:Y:S01]  /*1c50*/  MOV R2, 0x1 ;  /* 0x0000000100027802 */ /* 0x000fe20000000f00 */
        /* <DEDUP_REMOVED lines=18> */
.L_x_7850:
[----:B------:R-:W-:Y:S05]  /*1d80*/  BSYNC B2 ;  /* 0x0000000000027941 */ /* 0x000fea0003800000 */
.L_x_7849:
[----:B------:R0:W1:Y:S02]  /*1d90*/  FRND.F64.TRUNC R2, R14 ;  /* 0x0000000e00027313 */ /* 0x000064000030d800 */
.L_x_7848:
[----:B------:R-:W-:Y:S05]  /*1da0*/  BSYNC B1 ;  /* 0x0000000000017941 */ /* 0x000fea0003800000 */
.L_x_7847:
        /* <DEDUP_REMOVED lines=25> */
.L_x_7854:
[----:B------:R-:W-:Y:S05]  /*1f40*/  BSYNC B2 ;  /* 0x0000000000027941 */ /* 0x000fea0003800000 */
.L_x_7853:
[----:B------:R-:W0:Y:S02]  /*1f50*/  FRND.F64.TRUNC R14, R14 ;  /* 0x0000000e000e7313 */ /* 0x000e24000030d800 */
.L_x_7852:
[----:B------:R-:W-:Y:S05]  /*1f60*/  BSYNC B1 ;  /* 0x0000000000017941 */ /* 0x000fea0003800000 */
.L_x_7851:
[----:B-----5:R-:W1:Y:S01]  /*1f70*/  @!P1 S2R R13, SR_TID.X ;  /* 0x00000000000d9919 */ /* 0x020e620000002100 */
[----:B------:R-:W2:Y:S01]  /*1f80*/  @!P1 LDC.64 R8, c[0x0][0x228] ;  /* 0x00008a00ff089b82 */ /* 0x000ea20000000a00 */
[----:B------:R-:W-:Y:S04]  /*1f90*/  BSSY B0, `(.L_x_7855) ;  /* 0x0000031000007945 */ /* 0x000fe80003800000 */
[----:B------:R-:W-:Y:S01]  /*1fa0*/  BSSY B1, `(.L_x_7856) ;  /* 0x0000029000017945 */ /* 0x000fe20003800000 */
[----:B-1----:R-:W-:Y:S02]  /*1fb0*/  @!P1 IMAD.IADD R11, R40, 0x1, R13 ;  /* 0x00000001280b9824 */ /* 0x002fe400078e020d */
[----:B------:R-:W-:Y:S02]  /*1fc0*/  @!P1 VIADD R18, R13, 0x80 ;  /* 0x000000800d129836 */ /* 0x000fe40000000000 */
[----:B--2---:R-:W-:-:S03]  /*1fd0*/  @!P1 IMAD.WIDE.U32 R8, R11, 0x8, R8 ;  /* 0x000000080b089825 */ /* 0x004fc600078e0008 */
[----:B------:R-:W-:Y:S02]  /*1fe0*/  ISETP.GE.AND P0, PT, R18, R19, PT ;  /* 0x000000131200720c */ /* 0x000fe40003f06270 */
[----:B------:R1:W-:Y:S11]  /*1ff0*/  @!P1 STG.E.64 desc[UR4][R8.64], R38 ;  /* 0x0000002608009986 */ /* 0x0003f6000c101b04 */
[----:B------:R-:W-:Y:S05]  /*2000*/  @P0 BRA `(.L_x_7857) ;  /* 0x0000000000300947 */ /* 0x000fea0003800000 */
[----:B-1----:R-:W1:Y:S01]  /*2010*/  LDC.64 R8, c[0x0][0x228] ;  /* 0x00008a00ff087b82 */ /* 0x002e620000000a00 */
[----:B------:R-:W-:Y:S01]  /*2020*/  IMAD.IADD R11, R40, 0x1, R18 ;  /* 0x00000001280b7824 */ /* 0x000fe200078e0212 */
[----:B------:R-:W-:-:S04]  /*2030*/  IADD3 R18, R18, 0x80, RZ ;  /* 0x0000008012127810 */ /* 0x000fc80007ffe0ff */
[----:B------:R-:W-:Y:S01]  /*2040*/  ISETP.GE.AND P0, PT, R18, R19, PT ;  /* 0x000000131200720c */ /* 0x000fe20003f06270 */
[----:B-1----:R-:W-:-:S05]  /*2050*/  IMAD.WIDE.U32 R8, R11, 0x8, R8 ;  /* 0x000000080b087825 */ /* 0x002fca00078e0008 */
[----:B----4-:R1:W-:Y:S07]  /*2060*/  STG.E.64 desc[UR4][R8.64], R34 ;  /* 0x0000002208007986 */ /* 0x0103ee000c101b04 */
[----:B------:R-:W-:Y:S05]  /*2070*/  @P0 BRA `(.L_x_7858) ;  /* 0x0000000000300947 */ /* 0x000fea0003800000 */
[----:B-1----:R-:W1:Y:S01]  /*2080*/  LDC.64 R8, c[0x0][0x228] ;  /* 0x00008a00ff087b82 */ /* 0x002e620000000a00 */
[----:B------:R-:W-:Y:S02]  /*2090*/  IMAD.IADD R11, R40, 0x1, R18 ;  /* 0x00000001280b7824 */ /* 0x000fe400078e0212 */
[----:B------:R-:W-:Y:S02]  /*20a0*/  VIADD R18, R18, 0x80 ;  /* 0x0000008012127836 */ /* 0x000fe40000000000 */
[----:B-1----:R-:W-:-:S05]  /*20b0*/  IMAD.WIDE.U32 R8, R11, 0x8, R8 ;  /* 0x000000080b087825 */ /* 0x002fca00078e0008 */
[----:B------:R2:W-:Y:S02]  /*20c0*/  STG.E.64 desc[UR4][R8.64], R22 ;  /* 0x0000001608007986 */ /* 0x0005e4000c101b04 */
.L_x_7857:
[----:B------:R-:W-:-:S13]  /*20d0*/  ISETP.GE.AND P0, PT, R18, R19, PT ;  /* 0x000000131200720c */ /* 0x000fda0003f06270 */
[----:B------:R-:W-:Y:S05]  /*20e0*/  @P0 BRA `(.L_x_7859) ;  /* 0x0000000000300947 */ /* 0x000fea0003800000 */
[----:B-12---:R-:W1:Y:S01]  /*20f0*/  LDC.64 R8, c[0x0][0x228] ;  /* 0x00008a00ff087b82 */ /* 0x006e620000000a00 */
[----:B------:R-:W-:Y:S02]  /*2100*/  IMAD.IADD R11, R40, 0x1, R18 ;  /* 0x00000001280b7824 */ /* 0x000fe400078e0212 */
[----:B------:R-:W-:Y:S02]  /*2110*/  VIADD R18, R18, 0x80 ;  /* 0x0000008012127836 */ /* 0x000fe40000000000 */
[----:B-1----:R-:W-:-:S05]  /*2120*/  IMAD.WIDE.U32 R8, R11, 0x8, R8 ;  /* 0x000000080b087825 */ /* 0x002fca00078e0008 */
[----:B------:R2:W-:Y:S02]  /*2130*/  STG.E.64 desc[UR4][R8.64], R20 ;  /* 0x0000001408007986 */ /* 0x0005e4000c101b04 */
.L_x_7858:
[----:B------:R-:W-:-:S13]  /*2140*/  ISETP.GE.AND P0, PT, R18, R19, PT ;  /* 0x000000131200720c */ /* 0x000fda0003f06270 */
[----:B------:R-:W-:Y:S05]  /*2150*/  @P0 BRA `(.L_x_7860) ;  /* 0x0000000000340947 */ /* 0x000fea0003800000 */
[----:B-12---:R-:W1:Y:S01]  /*2160*/  LDC.64 R8, c[0x0][0x228] ;  /* 0x00008a00ff087b82 */ /* 0x006e620000000a00 */
[----:B------:R-:W-:Y:S01]  /*2170*/  IADD3 R11, R40, R18, RZ ;  /* 0x00000012280b7210 */ /* 0x000fe20007ffe0ff */
[----:B------:R-:W-:-:S04]  /*2180*/  VIADD R18, R18, 0x80 ;  /* 0x0000008012127836 */ /* 0x000fc80000000000 */
[----:B-1----:R-:W-:-:S05]  /*2190*/  IMAD.WIDE.U32 R8, R11, 0x8, R8 ;  /* 0x000000080b087825 */ /* 0x002fca00078e0008 */
[----:B------:R1:W-:Y:S02]  /*21a0*/  STG.E.64 desc[UR4][R8.64], R6 ;  /* 0x0000000608007986 */ /* 0x0003e4000c101b04 */
.L_x_7859:
[----:B------:R-:W-:-:S13]  /*21b0*/  ISETP.GE.AND P0, PT, R18, R19, PT ;  /* 0x000000131200720c */ /* 0x000fda0003f06270 */
[----:B------:R-:W-:Y:S05]  /*21c0*/  @P0 BREAK B1 ;  /* 0x0000000000010942 */ /* 0x000fea0003800000 */
[----:B------:R-:W-:Y:S05]  /*21d0*/  @P0 BRA `(.L_x_7861) ;  /* 0x0000000000300947 */ /* 0x000fea0003800000 */
[----:B-1----:R-:W1:Y:S01]  /*21e0*/  LDC.64 R6, c[0x0][0x228] ;  /* 0x00008a00ff067b82 */ /* 0x002e620000000a00 */
[----:B--2---:R-:W-:Y:S02]  /*21f0*/  IMAD.IADD R9, R40, 0x1, R18 ;  /* 0x0000000128097824 */ /* 0x004fe400078e0212 */
[----:B------:R-:W-:Y:S02]  /*2200*/  VIADD R18, R18, 0x80 ;  /* 0x0000008012127836 */ /* 0x000fe40000000000 */
[----:B-1----:R-:W-:-:S05]  /*2210*/  IMAD.WIDE.U32 R6, R9, 0x8, R6 ;  /* 0x0000000809067825 */ /* 0x002fca00078e0006 */
[----:B------:R1:W-:Y:S02]  /*2220*/  STG.E.64 desc[UR4][R6.64], R4 ;  /* 0x0000000406007986 */ /* 0x0003e4000c101b04 */
.L_x_7860:
[----:B------:R-:W-:Y:S05]  /*2230*/  BSYNC B1 ;  /* 0x0000000000017941 */ /* 0x000fea0003800000 */
.L_x_7856:
[----:B------:R-:W-:-:S13]  /*2240*/  ISETP.GE.AND P0, PT, R18, R19, PT ;  /* 0x000000131200720c */ /* 0x000fda0003f06270 */
[----:B-1----:R-:W1:Y:S01]  /*2250*/  @!P0 LDC.64 R4, c[0x0][0x228] ;  /* 0x00008a00ff048b82 */ /* 0x002e620000000a00 */
[----:B------:R-:W-:Y:S01]  /*2260*/  @!P0 IMAD.IADD R7, R40, 0x1, R18 ;  /* 0x0000000128078824 */ /* 0x000fe200078e0212 */
[----:B------:R-:W-:-:S03]  /*2270*/  @!P0 IADD3 R18, R18, 0x80, RZ ;  /* 0x0000008012128810 */ /* 0x000fc60007ffe0ff */
[----:B-1----:R-:W-:-:S05]  /*2280*/  @!P0 IMAD.WIDE.U32 R4, R7, 0x8, R4 ;  /* 0x0000000807048825 */ /* 0x002fca00078e0004 */
[----:B------:R1:W-:Y:S02]  /*2290*/  @!P0 STG.E.64 desc[UR4][R4.64], R2 ;  /* 0x0000000204008986 */ /* 0x0003e4000c101b04 */
.L_x_7861:
[----:B------:R-:W-:Y:S05]  /*22a0*/  BSYNC B0 ;  /* 0x0000000000007941 */ /* 0x000fea0003800000 */
.L_x_7855:
[----:B------:R-:W-:Y:S05]  /*22b0*/  WARPSYNC.ALL ;  /* 0x0000000000007948 */ /* 0x000fea0003800000 */
[----:B------:R-:W-:-:S13]  /*22c0*/  ISETP.GE.AND P0, PT, R18, R19, PT ;  /* 0x000000131200720c */ /* 0x000fda0003f06270 */
[----:B------:R-:W-:Y:S05]  /*22d0*/  @P0 EXIT ;  /* 0x000000000000094d */ /* 0x000fea0003800000 */
[----:B-1----:R-:W1:Y:S01]  /*22e0*/  LDC.64 R2, c[0x0][0x228] ;  /* 0x00008a00ff027b82 */ /* 0x002e620000000a00 */
[----:B------:R-:W-:-:S04]  /*22f0*/  IMAD.IADD R5, R40, 0x1, R18 ;  /* 0x0000000128057824 */ /* 0x000fc800078e0212 */
[----:B-1----:R-:W-:-:S05]  /*2300*/  IMAD.WIDE.U32 R2, R5, 0x8, R2 ;  /* 0x0000000805027825 */ /* 0x002fca00078e0002 */
[----:B0-----:R-:W-:Y:S01]  /*2310*/  STG.E.64 desc[UR4][R2.64], R14 ;  /* 0x0000000e02007986 */ /* 0x001fe2000c101b04 */
[----:B------:R-:W-:Y:S05]  /*2320*/  EXIT ;  /* 0x000000000000794d */ /* 0x000fea0003800000 */
        .weak           $__internal_11_$__cuda_sm20_div_rn_f64_full
        .type           $__internal_11_$__cuda_sm20_div_rn_f64_full,@function
        .size           $__internal_11_$__cuda_sm20_div_rn_f64_full,(.L_x_22708 - $__internal_11_$__cuda_sm20_div_rn_f64_full)
$__internal_11_$__cuda_sm20_div_rn_f64_full:
[C---:B------:R-:W-:Y:S01]  /*2330*/  FSETP.GEU.AND P0, PT, |R44|.reuse, 1.469367938527859385e-39, PT ;  /* 0x001000002c00780b */ /* 0x040fe20003f0e200 */
[----:B------:R-:W-:Y:S01]  /*2340*/  IMAD.U32 R24, RZ, RZ, UR6 ;  /* 0x00000006ff187e24 */ /* 0x000fe2000f8e00ff */
[C---:B------:R-:W-:Y:S01]  /*2350*/  LOP3.LUT R25, R44.reuse, 0x800fffff, RZ, 0xc0, !PT ;  /* 0x800fffff2c197812 */ /* 0x040fe200078ec0ff */
[----:B------:R-:W-:Y:S01]  /*2360*/  IMAD.U32 R26, RZ, RZ, UR6 ;  /* 0x00000006ff1a7e24 */ /* 0x000fe2000f8e00ff */
[----:B------:R-:W-:Y:S01]  /*2370*/  MOV R30, R14 ;  /* 0x0000000e001e7202 */ /* 0x000fe20000000f00 */
[----:B------:R-:W-:Y:S01]  /*2380*/  IMAD.MOV.U32 R31, RZ, RZ, R15 ;  /* 0x000000ffff1f7224 */ /* 0x000fe200078e000f */
[----:B------:R-:W-:Y:S01]  /*2390*/  LOP3.LUT R27, R25, 0x3ff00000, RZ, 0xfc, !PT ;  /* 0x3ff00000191b7812 */ /* 0x000fe200078efcff */
[----:B------:R-:W-:Y:S01]  /*23a0*/  IMAD.MOV.U32 R25, RZ, RZ, R44 ;  /* 0x000000ffff197224 */ /* 0x000fe200078e002c */
[----:B------:R-:W-:Y:S01]  /*23b0*/  LOP3.LUT R42, R44, 0x7ff00000, RZ, 0xc0, !PT ;  /* 0x7ff000002c2a7812 */ /* 0x000fe200078ec0ff */
[----:B------:R-:W-:Y:S01]  /*23c0*/  IMAD.MOV.U32 R28, RZ, RZ, 0x1 ;  /* 0x00000001ff1c7424 */ /* 0x000fe200078e00ff */
[C---:B------:R-:W-:Y:S01]  /*23d0*/  FSETP.GEU.AND P3, PT, |R31|.reuse, 1.469367938527859385e-39, PT ;  /* 0x001000001f00780b */ /* 0x040fe20003f6e200 */
[----:B------:R-:W-:Y:S01]  /*23e0*/  IMAD.MOV.U32 R43, RZ, RZ, 0x1ca00000 ;  /* 0x1ca00000ff2b7424 */ /* 0x000fe200078e00ff */
[----:B------:R-:W-:Y:S01]  /*23f0*/  LOP3.LUT R41, R31, 0x7ff00000, RZ, 0xc0, !PT ;  /* 0x7ff000001f297812 */ /* 0x000fe200078ec0ff */
[----:B------:R-:W-:Y:S01]  /*2400*/  @!P0 DMUL R26, R24, 8.98846567431157953865e+307 ;  /* 0x7fe00000181a8828 */ /* 0x000fe20000000000 */
[----:B------:R-:W-:Y:S02]  /*2410*/  BSSY B0, `(.L_x_7862) ;  /* 0x0000053000007945 */ /* 0x000fe40003800000 */
[----:B------:R-:W-:-:S03]  /*2420*/  ISETP.GE.U32.AND P2, PT, R41, R42, PT ;  /* 0x0000002a2900720c */ /* 0x000fc60003f46070 */
[----:B------:R-:W0:Y:S04]  /*2430*/  MUFU.RCP64H R29, R27 ;  /* 0x0000001b001d7308 */ /* 0x000e280000001800 */
[----:B------:R-:W-:-:S04]  /*2440*/  @!P3 LOP3.LUT R32, R25, 0x7ff00000, RZ, 0xc0, !PT ;  /* 0x7ff000001920b812 */ /* 0x000fc800078ec0ff */
[----:B------:R-:W-:Y:S02]  /*2450*/  @!P3 ISETP.GE.U32.AND P4, PT, R41, R32, PT ;  /* 0x000000202900b20c */ /* 0x000fe40003f86070 */
[----:B------:R-:W-:-:S04]  /*2460*/  SEL R32, R43, 0x63400000, !P2 ;  /* 0x634000002b207807 */ /* 0x000fc80005000000 */
[----:B------:R-:W-:Y:S01]  /*2470*/  LOP3.LUT R33, R32, 0x800fffff, R31, 0xf8, !PT ;  /* 0x800fffff20217812 */ /* 0x000fe200078ef81f */
[----:B------:R-:W-:Y:S01]  /*2480*/  IMAD.MOV.U32 R32, RZ, RZ, R30 ;  /* 0x000000ffff207224 */ /* 0x000fe200078e001e */
[----:B0-----:R-:W-:-:S08]  /*2490*/  DFMA R14, R28, -R26, 1 ;  /* 0x3ff000001c0e742b */ /* 0x001fd0000000081a */
[----:B------:R-:W-:-:S08]  /*24a0*/  DFMA R14, R14, R14, R14 ;  /* 0x0000000e0e0e722b */ /* 0x000fd0000000000e */
[----:B------:R-:W-:Y:S01]  /*24b0*/  DFMA R28, R28, R14, R28 ;  /* 0x0000000e1c1c722b */ /* 0x000fe2000000001c */
[----:B------:R-:W-:-:S04]  /*24c0*/  @!P3 SEL R14, R43, 0x63400000, !P4 ;  /* 0x634000002b0eb807 */ /* 0x000fc80006000000 */
[----:B------:R-:W-:-:S03]  /*24d0*/  @!P3 LOP3.LUT R14, R14, 0x80000000, R31, 0xf8, !PT ;  /* 0x800000000e0eb812 */ /* 0x000fc600078ef81f */
[----:B------:R-:W-:Y:S01]  /*24e0*/  DFMA R36, R28, -R26, 1 ;  /* 0x3ff000001c24742b */ /* 0x000fe2000000081a */
[----:B------:R-:W-:Y:S02]  /*24f0*/  @!P3 LOP3.LUT R15, R14, 0x100000, RZ, 0xfc, !PT ;  /* 0x001000000e0fb812 */ /* 0x000fe400078efcff */
[----:B------:R-:W-:-:S06]  /*2500*/  @!P3 MOV R14, RZ ;  /* 0x000000ff000eb202 */ /* 0x000fcc0000000f00 */
[----:B------:R-:W-:Y:S02]  /*2510*/  @!P3 DFMA R32, R32, 2, -R14 ;  /* 0x400000002020b82b */ /* 0x000fe4000000080e */
[----:B------:R-:W-:-:S08]  /*2520*/  DFMA R14, R28, R36, R28 ;  /* 0x000000241c0e722b */ /* 0x000fd0000000001c */
[----:B------:R-:W-:-:S08]  /*2530*/  DMUL R28, R14, R32 ;  /* 0x000000200e1c7228 */ /* 0x000fd00000000000 */
[----:B------:R-:W-:-:S08]  /*2540*/  DFMA R36, R28, -R26, R32 ;  /* 0x8000001a1c24722b */ /* 0x000fd00000000020 */
[----:B------:R-:W-:Y:S01]  /*2550*/  DFMA R28, R14, R36, R28 ;  /* 0x000000240e1c722b */ /* 0x000fe2000000001c */
[----:B------:R-:W-:Y:S01]  /*2560*/  IMAD.MOV.U32 R36, RZ, RZ, R41 ;  /* 0x000000ffff247224 */ /* 0x000fe200078e0029 */
[----:B------:R-:W-:Y:S01]  /*2570*/  @!P3 LOP3.LUT R36, R33, 0x7ff00000, RZ, 0xc0, !PT ;  /* 0x7ff000002124b812 */ /* 0x000fe200078ec0ff */
[----:B------:R-:W-:Y:S01]  /*2580*/  IMAD.MOV.U32 R37, RZ, RZ, R42 ;  /* 0x000000ffff257224 */ /* 0x000fe200078e002a */
[----:B------:R-:W-:-:S03]  /*2590*/  @!P0 LOP3.LUT R37, R27, 0x7ff00000, RZ, 0xc0, !PT ;  /* 0x7ff000001b258812 */ /* 0x000fc600078ec0ff */
[----:B------:R-:W-:Y:S02]  /*25a0*/  VIADD R15, R36, 0xffffffff ;  /* 0xffffffff240f7836 */ /* 0x000fe40000000000 */
[----:B------:R-:W-:-:S03]  /*25b0*/  VIADD R14, R37, 0xffffffff ;  /* 0xffffffff250e7836 */ /* 0x000fc60000000000 */
[----:B------:R-:W-:-:S04]  /*25c0*/  ISETP.GT.U32.AND P0, PT, R15, 0x7feffffe, PT ;  /* 0x7feffffe0f00780c */ /* 0x000fc80003f04070 */
[----:B------:R-:W-:-:S13]  /*25d0*/  ISETP.GT.U32.OR P0, PT, R14, 0x7feffffe, P0 ;  /* 0x7feffffe0e00780c */ /* 0x000fda0000704470 */
[----:B------:R-:W-:Y:S05]  /*25e0*/  @P0 BRA `(.L_x_7863) ;  /* 0x0000000000740947 */ /* 0x000fea0003800000 */
[----:B------:R-:W-:Y:S01]  /*25f0*/  LOP3.LUT R14, R25, 0x7ff00000, RZ, 0xc0, !PT ;  /* 0x7ff00000190e7812 */ /* 0x000fe200078ec0ff */
[----:B------:R-:W-:-:S03]  /*2600*/  IMAD.MOV.U32 R30, RZ, RZ, RZ ;  /* 0x000000ffff1e7224 */ /* 0x000fc600078e00ff */
[CC--:B------:R-:W-:Y:S02]  /*2610*/  VIADDMNMX R15, R41.reuse, -R14.reuse, 0xb9600000, !PT ;  /* 0xb9600000290f7446 */ /* 0x0c0fe4000780090e */
[----:B------:R-:W-:Y:S02]  /*2620*/  ISETP.GE.U32.AND P0, PT, R41, R14, PT ;  /* 0x0000000e2900720c */ /* 0x000fe40003f06070 */
[----:B------:R-:W-:Y:S02]  /*2630*/  VIMNMX R14, R15, 0x46a00000, PT ;  /* 0x46a000000f0e7848 */ /* 0x000fe40003fe0100 */
[----:B------:R-:W-:-:S04]  /*2640*/  SEL R36, R43, 0x63400000, !P0 ;  /* 0x634000002b247807 */ /* 0x000fc80004000000 */
[----:B------:R-:W-:-:S05]  /*2650*/  IADD3 R36, -R36, R14, RZ ;  /* 0x0000000e24247210 */ /* 0x000fca0007ffe1ff */
        /* <DEDUP_REMOVED lines=11> */
[----:B------:R-:W-:Y:S02]  /*2710*/  MOV R24, RZ ;  /* 0x000000ff00187202 */ /* 0x000fe40000000f00 */
[----:B------:R-:W-:-:S04]  /*2720*/  IADD3 R36, -R36, -0x43300000, RZ ;  /* 0xbcd0000024247810 */ /* 0x000fc80007ffe1ff */
[----:B------:R-:W-:Y:S02]  /*2730*/  DFMA R24, R14, -R24, R28 ;  /* 0x800000180e18722b */ /* 0x000fe4000000001c */
[----:B------:R-:W-:-:S08]  /*2740*/  DMUL.RP R28, R28, R30 ;  /* 0x0000001e1c1c7228 */ /* 0x000fd00000008000 */
[----:B------:R-:W-:Y:S02]  /*2750*/  FSETP.NEU.AND P0, PT, |R25|, R36, PT ;  /* 0x000000241900720b */ /* 0x000fe40003f0d200 */
[----:B------:R-:W-:Y:S02]  /*2760*/  LOP3.LUT R26, R29, R26, RZ, 0x3c, !PT ;  /* 0x0000001a1d1a7212 */ /* 0x000fe400078e3cff */
[----:B------:R-:W-:Y:S02]  /*2770*/  FSEL R28, R28, R14, !P0 ;  /* 0x0000000e1c1c7208 */ /* 0x000fe40004000000 */
[----:B------:R-:W-:-:S05]  /*2780*/  FSEL R14, R26, R15, !P0 ;  /* 0x0000000f1a0e7208 */ /* 0x000fca0004000000 */
[----:B------:R-:W-:Y:S02]  /*2790*/  IMAD.MOV.U32 R15, RZ, RZ, R14 ;  /* 0x000000ffff0f7224 */ /* 0x000fe400078e000e */
[----:B------:R-:W-:Y:S01]  /*27a0*/  IMAD.MOV.U32 R14, RZ, RZ, R28 ;  /* 0x000000ffff0e7224 */ /* 0x000fe200078e001c */
[----:B------:R-:W-:Y:S06]  /*27b0*/  BRA `(.L_x_7864) ;  /* 0x0000000000607947 */ /* 0x000fec0003800000 */
.L_x_7863:
[----:B------:R-:W-:-:S14]  /*27c0*/  DSETP.NAN.AND P0, PT, R30, R30, PT ;  /* 0x0000001e1e00722a */ /* 0x000fdc0003f08000 */
[----:B------:R-:W-:Y:S05]  /*27d0*/  @P0 BRA `(.L_x_7865) ;  /* 0x00000000004c0947 */ /* 0x000fea0003800000 */
[----:B------:R-:W-:-:S14]  /*27e0*/  DSETP.NAN.AND P0, PT, R24, R24, PT ;  /* 0x000000181800722a */ /* 0x000fdc0003f08000 */
[----:B------:R-:W-:Y:S05]  /*27f0*/  @P0 BRA `(.L_x_7866) ;  /* 0x0000000000340947 */ /* 0x000fea0003800000 */
[----:B------:R-:W-:Y:S01]  /*2800*/  ISETP.NE.AND P0, PT, R36, R37, PT ;  /* 0x000000252400720c */ /* 0x000fe20003f05270 */
[----:B------:R-:W-:Y:S01]  /*2810*/  IMAD.MOV.U32 R14, RZ, RZ, 0x0 ;  /* 0x00000000ff0e7424 */ /* 0x000fe200078e00ff */
[----:B------:R-:W-:-:S11]  /*2820*/  MOV R15, 0xfff80000 ;  /* 0xfff80000000f7802 */ /* 0x000fd60000000f00 */
[----:B------:R-:W-:Y:S05]  /*2830*/  @!P0 BRA `(.L_x_7864) ;  /* 0x0000000000408947 */ /* 0x000fea0003800000 */
[----:B------:R-:W-:Y:S02]  /*2840*/  ISETP.NE.AND P0, PT, R36, 0x7ff00000, PT ;  /* 0x7ff000002400780c */ /* 0x000fe40003f05270 */
[----:B------:R-:W-:Y:S02]  /*2850*/  LOP3.LUT R14, R31, 0x80000000, R25, 0x48, !PT ;  /* 0x800000001f0e7812 */ /* 0x000fe400078e4819 */
[----:B------:R-:W-:-:S13]  /*2860*/  ISETP.EQ.OR P0, PT, R37, RZ, !P0 ;  /* 0x000000ff2500720c */ /* 0x000fda0004702670 */
[----:B------:R-:W-:Y:S01]  /*2870*/  @P0 LOP3.LUT R24, R14, 0x7ff00000, RZ, 0xfc, !PT ;  /* 0x7ff000000e180812 */ /* 0x000fe200078efcff */
[----:B------:R-:W-:Y:S02]  /*2880*/  @!P0 IMAD.MOV.U32 R15, RZ, RZ, R14 ;  /* 0x000000ffff0f8224 */ /* 0x000fe400078e000e */
[----:B------:R-:W-:Y:S01]  /*2890*/  @!P0 IMAD.MOV.U32 R14, RZ, RZ, RZ ;  /* 0x000000ffff0e8224 */ /* 0x000fe200078e00ff */
[----:B------:R-:W-:Y:S01]  /*28a0*/  @P0 MOV R15, R24 ;  /* 0x00000018000f0202 */ /* 0x000fe20000000f00 */
[----:B------:R-:W-:Y:S01]  /*28b0*/  @P0 IMAD.MOV.U32 R14, RZ, RZ, RZ ;  /* 0x000000ffff0e0224 */ /* 0x000fe200078e00ff */
[----:B------:R-:W-:Y:S06]  /*28c0*/  BRA `(.L_x_7864) ;  /* 0x00000000001c7947 */ /* 0x000fec0003800000 */
.L_x_7866:
[----:B------:R-:W-:-:S05]  /*28d0*/  LOP3.LUT R14, R25, 0x80000, RZ, 0xfc, !PT ;  /* 0x00080000190e7812 */ /* 0x000fca00078efcff */
[----:B------:R-:W-:Y:S02]  /*28e0*/  IMAD.MOV.U32 R15, RZ, RZ, R14 ;  /* 0x000000ffff0f7224 */ /* 0x000fe400078e000e */
[----:B------:R-:W-:Y:S01]  /*28f0*/  IMAD.MOV.U32 R14, RZ, RZ, R24 ;  /* 0x000000ffff0e7224 */ /* 0x000fe200078e0018 */
[----:B------:R-:W-:Y:S06]  /*2900*/  BRA `(.L_x_7864) ;  /* 0x00000000000c7947 */ /* 0x000fec0003800000 */
.L_x_7865:
[----:B------:R-:W-:-:S05]  /*2910*/  LOP3.LUT R14, R31, 0x80000, RZ, 0xfc, !PT ;  /* 0x000800001f0e7812 */ /* 0x000fca00078efcff */
[----:B------:R-:W-:Y:S01]  /*2920*/  IMAD.MOV.U32 R15, RZ, RZ, R14 ;  /* 0x000000ffff0f7224 */ /* 0x000fe200078e000e */
[----:B------:R-:W-:-:S07]  /*2930*/  MOV R14, R30 ;  /* 0x0000001e000e7202 */ /* 0x000fce0000000f00 */
.L_x_7864:
[----:B------:R-:W-:Y:S05]  /*2940*/  BSYNC B0 ;  /* 0x0000000000007941 */ /* 0x000fea0003800000 */
.L_x_7862:
[----:B------:R-:W-:Y:S02]  /*2950*/  IMAD.MOV.U32 R24, RZ, RZ, R0 ;  /* 0x000000ffff187224 */ /* 0x000fe400078e0000 */
[----:B------:R-:W-:-:S04]  /*2960*/  IMAD.MOV.U32 R25, RZ, RZ, 0x0 ;  /* 0x00000000ff197424 */ /* 0x000fc800078e00ff */
[----:B------:R-:W-:Y:S05]  /*2970*/  RET.REL.NODEC R24 `(_ZN2at6native29vectorized_elementwise_kernelILi2ENS0_13BUnaryFunctorIdddZZZNS0_15binary_internal21div_trunc_kernel_cudaERNS_18TensorIteratorBaseEENKUlvE1_clEvENKUlvE_clEvEUlddE_EESt5arrayIPcLm2EEEEviT0_T1_) ;  /* 0xffffffd418a07950 */ /* 0x000fea0003c3ffff */
.L_x_7867:
        /* <DEDUP_REMOVED lines=16> */
.L_x_22708:


//--------------------- .text._ZN2at6native29vectorized_elementwise_kernelILi4ENS0_13BUnaryFunctorIdddZZZNS0_15binary_internal21div_trunc_kernel_cudaERNS_18TensorIteratorBaseEENKUlvE1_clEvENKUlvE_clEvEUlddE_EESt5arrayIPcLm2EEEEviT0_T1_ --------------------------
	.section	.text._ZN2at6native29vectorized_elementwise_kernelILi4ENS0_13BUnaryFunctorIdddZZZNS0_15binary_internal21div_trunc_kernel_cudaERNS_18TensorIteratorBaseEENKUlvE1_clEvENKUlvE_clEvEUlddE_EESt5arrayIPcLm2EEEEviT0_T1_,"ax",@progbits
	.align	128
        .global         _ZN2at6native29vectorized_elementwise_kernelILi4ENS0_13BUnaryFunctorIdddZZZNS0_15binary_internal21div_trunc_kernel_cudaERNS_18TensorIteratorBaseEENKUlvE1_clEvENKUlvE_clEvEUlddE_EESt5arrayIPcLm2EEEEviT0_T1_
        .type           _ZN2at6native29vectorized_elementwise_kernelILi4ENS0_13BUnaryFunctorIdddZZZNS0_15binary_internal21div_trunc_kernel_cudaERNS_18TensorIteratorBaseEENKUlvE1_clEvENKUlvE_clEvEUlddE_EESt5arrayIPcLm2EEEEviT0_T1_,@function
        .size           _ZN2at6native29vectorized_elementwise_kernelILi4ENS0_13BUnaryFunctorIdddZZZNS0_15binary_internal21div_trunc_kernel_cudaERNS_18TensorIteratorBaseEENKUlvE1_clEvENKUlvE_clEvEUlddE_EESt5arrayIPcLm2EEEEviT0_T1_,(.L_x_22709 - _ZN2at6native29vectorized_elementwise_kernelILi4ENS0_13BUnaryFunctorIdddZZZNS0_15binary_internal21div_trunc_kernel_cudaERNS_18TensorIteratorBaseEENKUlvE1_clEvENKUlvE_clEvEUlddE_EESt5arrayIPcLm2EEEEviT0_T1_)
        .other          _ZN2at6native29vectorized_elementwise_kernelILi4ENS0_13BUnaryFunctorIdddZZZNS0_15binary_internal21div_trunc_kernel_cudaERNS_18TensorIteratorBaseEENKUlvE1_clEvENKUlvE_clEvEUlddE_EESt5arrayIPcLm2EEEEviT0_T1_,@"STO_CUDA_ENTRY STV_DEFAULT"
_ZN2at6native29vectorized_elementwise_kernelILi4ENS0_13BUnaryFunctorIdddZZZNS0_15binary_internal21div_trunc_kernel_cudaERNS_18TensorIteratorBaseEENKUlvE1_clEvENKUlvE_clEvEUlddE_EESt5arrayIPcLm2EEEEviT0_T1_:
.text._ZN2at6native29vectorized_elementwise_kernelILi4ENS0_13BUnaryFunctorIdddZZZNS0_15binary_internal21div_trunc_kernel_cudaERNS_18TensorIteratorBaseEENKUlvE1_clEvENKUlvE_clEvEUlddE_EESt5arrayIPcLm2EEEEviT0_T1_:
        /* <DEDUP_REMOVED lines=38> */
[----:B-1---5:R-:W-:Y:S05]  /*0260*/  CALL.REL.NOINC `($__internal_12_$__cuda_sm20_div_rn_f64_full) ;  /* 0x0000002000307944 */ /* 0x022fea0003c00000 */
[----:B------:R-:W-:Y:S01]  /*0270*/  MOV R34, R14 ;  /* 0x0000000e00227202 */ /* 0x000fe20000000f00 */
[----:B------:R-:W-:-:S07]  /*0280*/  IMAD.MOV.U32 R35, RZ, RZ, R15 ;  /* 0x000000ffff237224 */ /* 0x000fce00078e000f */
.L_x_7870:
[----:B------:R-:W-:Y:S05]  /*0290*/  BSYNC B1 ;  /* 0x0000000000017941 */ /* 0x000fea0003800000 */
.L_x_7869:
        /* <DEDUP_REMOVED lines=23> */
.L_x_7872:
[----:B------:R-:W-:Y:S05]  /*0410*/  BSYNC B1 ;  /* 0x0000000000017941 */ /* 0x000fea0003800000 */
.L_x_7871:
        /* <DEDUP_REMOVED lines=20> */
[----:B-1----:R-:W-:Y:S05]  /*0560*/  CALL.REL.NOINC `($__internal_12_$__cuda_sm20_div_rn_f64_full) ;  /* 0x0000001c00707944 */ /* 0x002fea0003c00000 */
[----:B------:R-:W-:Y:S01]  /*0570*/  MOV R4, R14 ;  /* 0x0000000e00047202 */ /* 0x000fe20000000f00 */
[----:B------:R-:W-:-:S07]  /*0580*/  IMAD.MOV.U32 R5, RZ, RZ, R15 ;  /* 0x000000ffff057224 */ /* 0x000fce00078e000f */
.L_x_7874:
[----:B------:R-:W-:Y:S05]  /*0590*/  BSYNC B1 ;  /* 0x0000000000017941 */ /* 0x000fea0003800000 */
.L_x_7873:
        /* <DEDUP_REMOVED lines=23> */
.L_x_7876:
[----:B------:R-:W-:Y:S05]  /*0710*/  BSYNC B1 ;  /* 0x0000000000017941 */ /* 0x000fea0003800000 */
.L_x_7875:
        /* <DEDUP_REMOVED lines=23> */
.L_x_7878:
[----:B------:R-:W-:Y:S05]  /*0890*/  BSYNC B1 ;  /* 0x0000000000017941 */ /* 0x000fea0003800000 */
.L_x_7877:
        /* <DEDUP_REMOVED lines=23> */
.L_x_7880:
[----:B------:R-:W-:Y:S05]  /*0a10*/  BSYNC B1 ;  /* 0x0000000000017941 */ /* 0x000fea0003800000 */
.L_x_7879:
        /* <DEDUP_REMOVED lines=23> */
.L_x_7882:
[----:B------:R-:W-:Y:S05]  /*0b90*/  BSYNC B1 ;  /* 0x0000000000017941 */ /* 0x000fea0003800000 */
.L_x_7881:
        /* <DEDUP_REMOVED lines=21> */
.L_x_7884:
[----:B------:R-:W-:Y:S05]  /*0cf0*/  BSYNC B1 ;  /* 0x0000000000017941 */ /* 0x000fea0003800000 */
.L_x_7883:
        /* <DEDUP_REMOVED lines=16> */
.L_x_7868:
        /* <DEDUP_REMOVED lines=79> */
[----:B------:R-:W-:Y:S05]  /*12f0*/  CALL.REL.NOINC `($__internal_12_$__cuda_sm20_div_rn_f64_full) ;  /* 0x00000010000c7944 */ /* 0x000fea0003c00000 */
.L_x_7888:
[----:B------:R-:W-:Y:S05]  /*1300*/  BSYNC B2 ;  /* 0x0000000000027941 */ /* 0x000fea0003800000 */
.L_x_7887:
[----:B------:R0:W2:Y:S02]  /*1310*/  FRND.F64.TRUNC R38, R14 ;  /* 0x0000000e00267313 */ /* 0x0000a4000030d800 */
.L_x_7886:
[----:B------:R-:W-:Y:S05]  /*1320*/  BSYNC B1 ;  /* 0x0000000000017941 */ /* 0x000fea0003800000 */
.L_x_7885:
        /* <DEDUP_REMOVED lines=24> */
[----:B--2---:R-:W-:Y:S05]  /*14b0*/  CALL.REL.NOINC `($__internal_12_$__cuda_sm20_div_rn_f64_full) ;  /* 0x0000000c009c7944 */ /* 0x004fea0003c00000 */
.L_x_7892:
[----:B------:R-:W-:Y:S05]  /*14c0*/  BSYNC B2 ;  /* 0x0000000000027941 */ /* 0x000fea0003800000 */
.L_x_7891:
[----:B------:R3:W4:Y:S02]  /*14d0*/  FRND.F64.TRUNC R34, R14 ;  /* 0x0000000e00227313 */ /* 0x000724000030d800 */
.L_x_7890:
[----:B------:R-:W-:Y:S05]  /*14e0*/  BSYNC B1 ;  /* 0x0000000000017941 */ /* 0x000fea0003800000 */
.L_x_7889:
        /* <DEDUP_REMOVED lines=24> */
[----:B--2-4-:R-:W-:Y:S05]  /*1670*/  CALL.REL.NOINC `($__internal_12_$__cuda_sm20_div_rn_f64_full) ;  /* 0x0000000c002c7944 */ /* 0x014fea0003c00000 */
.L_x_7896:
[----:B------:R-:W-:Y:S05]  /*1680*/  BSYNC B2 ;  /* 0x0000000000027941 */ /* 0x000fea0003800000 */
.L_x_7895:
[----:B------:R0:W1:Y:S02]  /*1690*/  FRND.F64.TRUNC R22, R14 ;  /* 0x0000000e00167313 */ /* 0x000064000030d800 */
.L_x_7894:
[----:B------:R-:W-:Y:S05]  /*16a0*/  BSYNC B1 ;  /* 0x0000000000017941 */ /* 0x000fea0003800000 */
.L_x_7893:
        /* <DEDUP_REMOVED lines=24> */
[----:B--2-4-:R-:W-:Y:S05]  /*1830*/  CALL.REL.NOINC `($__internal_12_$__cuda_sm20_div_rn_f64_full) ;  /* 0x0000000800bc7944 */ /* 0x014fea0003c00000 */
.L_x_7900:
[----:B------:R-:W-:Y:S05]  /*1840*/  BSYNC B2 ;  /* 0x0000000000027941 */ /* 0x000fea0003800000 */
.L_x_7899:
[----:B------:R0:W1:Y:S02]  /*1850*/  FRND.F64.TRUNC R20, R14 ;  /* 0x0000000e00147313 */ /* 0x000064000030d800 */
.L_x_7898:
[----:B------:R-:W-:Y:S05]  /*1860*/  BSYNC B1 ;  /* 0x0000000000017941 */ /* 0x000fea0003800000 */
.L_x_7897:
        /* <DEDUP_REMOVED lines=24> */
[----:B--2-4-:R-:W-:Y:S05]  /*19f0*/  CALL.REL.NOINC `($__internal_12_$__cuda_sm20_div_rn_f64_full) ;  /* 0x00000008004c7944 */ /* 0x014fea0003c00000 */
.L_x_7904:
[----:B------:R-:W-:Y:S05]  /*1a00*/  BSYNC B2 ;  /* 0x0000000000027941 */ /* 0x000fea0003800000 */
.L_x_7903:
[----:B------:R0:W1:Y:S02]  /*1a10*/  FRND.F64.TRUNC R6, R14 ;  /* 0x0000000e00067313 */ /* 0x000064000030d800 */
.L_x_7902:
[----:B------:R-:W-:Y:S05]  /*1a20*/  BSYNC B1 ;  /* 0x0000000000017941 */ /* 0x000fea0003800000 */
.L_x_7901:
        /* <DEDUP_REMOVED lines=25> */
.L_x_7908:
[----:B------:R-:W-:Y:S05]  /*1bc0*/  BSYNC B2 ;  /* 0x0000000000027941 */ /* 0x000fea0003800000 */
.L_x_7907:
[----:B------:R0:W1:Y:S02]  /*1bd0*/  FRND.F64.TRUNC R4, R14 ;  /* 0x0000000e00047313 */ /* 0x000064000030d800 */
.L_x_7906:
[----:B------:R-:W-:Y:S05]  /*1be0*/  BSYNC B1 ;  /* 0x0000000000017941 */ /* 0x000fea0003800000 */
.L_x_7905:
        /* <DEDUP_REMOVED lines=25> */
.L_x_7912:
[----:B------:R-:W-:Y:S05]  /*1d80*/  BSYNC B2 ;  /* 0x0000000000027941 */ /* 0x000fea0003800000 */
.L_x_7911:
[----:B------:R0:W1:Y:S02]  /*1d90*/  FRND.F64.TRUNC R2, R14 ;  /* 0x0000000e00027313 */ /* 0x000064000030d800 */
.L_x_7910:
[----:B------:R-:W-:Y:S05]  /*1da0*/  BSYNC B1 ;  /* 0x0000000000017941 */ /* 0x000fea0003800000 */
.L_x_7909:
        /* <DEDUP_REMOVED lines=25> */
.L_x_7916:
[----:B------:R-:W-:Y:S05]  /*1f40*/  BSYNC B2 ;  /* 0x0000000000027941 */ /* 0x000fea0003800000 */
.L_x_7915:
[----:B------:R-:W0:Y:S02]  /*1f50*/  FRND.F64.TRUNC R14, R14 ;  /* 0x0000000e000e7313 */ /* 0x000e24000030d800 */
.L_x_7914:
[----:B------:R-:W-:Y:S05]  /*1f60*/  BSYNC B1 ;  /* 0x0000000000017941 */ /* 0x000fea0003800000 */
.L_x_7913:
        /* <DEDUP_REMOVED lines=22> */
.L_x_7919:
[----:B------:R-:W-:-:S13]  /*20d0*/  ISETP.GE.AND P0, PT, R18, R19, PT ;  /* 0x000000131200720c */ /* 0x000fda0003f06270 */
[----:B------:R-:W-:Y:S05]  /*20e0*/  @P0 BRA `(.L_x_7921) ;  /* 0x0000000000300947 */ /* 0x000fea0003800000 */
[----:B-12---:R-:W1:Y:S01]  /*20f0*/  LDC.64 R8, c[0x0][0x228] ;  /* 0x00008a00ff087b82 */ /* 0x006e620000000a00 */
[----:B------:R-:W-:Y:S02]  /*2100*/  IMAD.IADD R11, R40, 0x1, R18 ;  /* 0x00000001280b7824 */ /* 0x000fe400078e0212 */
[----:B------:R-:W-:Y:S02]  /*2110*/  VIADD R18, R18, 0x80 ;  /* 0x0000008012127836 */ /* 0x000fe40000000000 */
[----:B-1----:R-:W-:-:S05]  /*2120*/  IMAD.WIDE.U32 R8, R11, 0x8, R8 ;  /* 0x000000080b087825 */ /* 0x002fca00078e0008 */
[----:B------:R2:W-:Y:S02]  /*2130*/  STG.E.64 desc[UR4][R8.64], R20 ;  /* 0x0000001408007986 */ /* 0x0005e4000c101b04 */
.L_x_7920:
[----:B------:R-:W-:-:S13]  /*2140*/  ISETP.GE.AND P0, PT, R18, R19, PT ;  /* 0x000000131200720c */ /* 0x000fda0003f06270 */
[----:B------:R-:W-:Y:S05]  /*2150*/  @P0 BRA `(.L_x_7922) ;  /* 0x0000000000340947 */ /* 0x000fea0003800000 */
[----:B-12---:R-:W1:Y:S01]  /*2160*/  LDC.64 R8, c[0x0][0x228] ;  /* 0x00008a00ff087b82 */ /* 0x006e620000000a00 */
[----:B------:R-:W-:Y:S01]  /*2170*/  IADD3 R11, R40, R18, RZ ;  /* 0x00000012280b7210 */ /* 0x000fe20007ffe0ff */
[----:B------:R-:W-:-:S04]  /*2180*/  VIADD R18, R18, 0x80 ;  /* 0x0000008012127836 */ /* 0x000fc80000000000 */
[----:B-1----:R-:W-:-:S05]  /*2190*/  IMAD.WIDE.U32 R8, R11, 0x8, R8 ;  /* 0x000000080b087825 */ /* 0x002fca00078e0008 */
[----:B------:R1:W-:Y:S02]  /*21a0*/  STG.E.64 desc[UR4][R8.64], R6 ;  /* 0x0000000608007986 */ /* 0x0003e4000c101b04 */
.L_x_7921:
        /* <DEDUP_REMOVED lines=8> */
.L_x_7922:
[----:B------:R-:W-:Y:S05]  /*2230*/  BSYNC B1 ;  /* 0x0000000000017941 */ /* 0x000fea0003800000 */
.L_x_7918:
[----:B------:R-:W-:-:S13]  /*2240*/  ISETP.GE.AND P0, PT, R18, R19, PT ;  /* 0x000000131200720c */ /* 0x000fda0003f06270 */
[----:B-1----:R-:W1:Y:S01]  /*2250*/  @!P0 LDC.64 R4, c[0x0][0x228] ;  /* 0x00008a00ff048b82 */ /* 0x002e620000000a00 */
[----:B------:R-:W-:Y:S01]  /*2260*/  @!P0 IMAD.IADD R7, R40, 0x1, R18 ;  /* 0x0000000128078824 */ /* 0x000fe200078e0212 */
[----:B------:R-:W-:-:S03]  /*2270*/  @!P0 IADD3 R18, R18, 0x80, RZ ;  /* 0x0000008012128810 */ /* 0x000fc60007ffe0ff */
[----:B-1----:R-:W-:-:S05]  /*2280*/  @!P0 IMAD.WIDE.U32 R4, R7, 0x8, R4 ;  /* 0x0000000807048825 */ /* 0x002fca00078e0004 */
[----:B------:R1:W-:Y:S02]  /*2290*/  @!P0 STG.E.64 desc[UR4][R4.64], R2 ;  /* 0x0000000204008986 */ /* 0x0003e4000c101b04 */
.L_x_7923:
[----:B------:R-:W-:Y:S05]  /*22a0*/  BSYNC B0 ;  /* 0x0000000000007941 */ /* 0x000fea0003800000 */
.L_x_7917:
        /* <DEDUP_REMOVED lines=8> */
        .weak           $__internal_12_$__cuda_sm20_div_rn_f64_full
        .type           $__internal_12_$__cuda_sm20_div_rn_f64_full,@function
        .size           $__internal_12_$__cuda_sm20_div_rn_f64_full,(.L_x_22709 - $__internal_12_$__cuda_sm20_div_rn_f64_full)
$__internal_12_$__cuda_sm20_div_rn_f64_full:
        /* <DEDUP_REMOVED lines=73> */
.L_x_7925:
        /* <DEDUP_REMOVED lines=17> */
.L_x_7928:
[----:B------:R-:W-:-:S05]  /*28d0*/  LOP3.LUT R14, R25, 0x80000, RZ, 0xfc, !PT ;  /* 0x00080000190e7812 */ /* 0x000fca00078efcff */
[----:B------:R-:W-:Y:S02]  /*28e0*/  IMAD.MOV.U32 R15, RZ, RZ, R14 ;  /* 0x000000ffff0f7224 */ /* 0x000fe400078e000e */
[----:B------:R-:W-:Y:S01]  /*28f0*/  IMAD.MOV.U32 R14, RZ, RZ, R24 ;  /* 0x000000ffff0e7224 */ /* 0x000fe200078e0018 */
[----:B------:R-:W-:Y:S06]  /*2900*/  BRA `(.L_x_7926) ;  /* 0x00000000000c7947 */ /* 0x000fec0003800000 */
.L_x_7927:
[----:B------:R-:W-:-:S05]  /*2910*/  LOP3.LUT R14, R31, 0x80000, RZ, 0xfc, !PT ;  /* 0x000800001f0e7812 */ /* 0x000fca00078efcff */
[----:B------:R-:W-:Y:S01]  /*2920*/  IMAD.MOV.U32 R15, RZ, RZ, R14 ;  /* 0x000000ffff0f7224 */ /* 0x000fe200078e000e */
[----:B------:R-:W-:-:S07]  /*2930*/  MOV R14, R30 ;  /* 0x0000001e000e7202 */ /* 0x000fce0000000f00 */
.L_x_7926:
[----:B------:R-:W-:Y:S05]  /*2940*/  BSYNC B0 ;  /* 0x0000000000007941 */ /* 0x000fea0003800000 */
.L_x_7924:
[----:B------:R-:W-:Y:S02]  /*2950*/  IMAD.MOV.U32 R24, RZ, RZ, R0 ;  /* 0x000000ffff187224 */ /* 0x000fe400078e0000 */
[----:B------:R-:W-:-:S04]  /*2960*/  IMAD.MOV.U32 R25, RZ, RZ, 0x0 ;  /* 0x00000000ff197424 */ /* 0x000fc800078e00ff */
[----:B------:R-:W-:Y:S05]  /*2970*/  RET.REL.NODEC R24 `(_ZN2at6native29vectorized_elementwise_kernelILi4ENS0_13BUnaryFunctorIdddZZZNS0_15binary_internal21div_trunc_kernel_cudaERNS_18TensorIteratorBaseEENKUlvE1_clEvENKUlvE_clEvEUlddE_EESt5arrayIPcLm2EEEEviT0_T1_) ;  /* 0xffffffd418a07950 */ /* 0x000fea0003c3ffff */
.L_x_7929:
        /* <DEDUP_REMOVED lines=16> */
.L_x_22709:


//--------------------- .text._ZN2at6native29vectorized_elementwise_kernelILi8ENS0_13BUnaryFunctorIdddZZZNS0_15binary_internal21div_trunc_kernel_cudaERNS_18TensorIteratorBaseEENKUlvE1_clEvENKUlvE_clEvEUlddE_EESt5arrayIPcLm2EEEEviT0_T1_ --------------------------
	.section	.text._ZN2at6native29vectorized_elementwise_kernelILi8ENS0_13BUnaryFunctorIdddZZZNS0_15binary_internal21div_trunc_kernel_cudaERNS_18TensorIteratorBaseEENKUlvE1_clEvENKUlvE_clEvEUlddE_EESt5arrayIPcLm2EEEEviT0_T1_,"ax",@progbits
	.align	128
        .global         _ZN2at6native29vectorized_elementwise_kernelILi8ENS0_13BUnaryFunctorIdddZZZNS0_15binary_internal21div_trunc_kernel_cudaERNS_18TensorIteratorBaseEENKUlvE1_clEvENKUlvE_clEvEUlddE_EESt5arrayIPcLm2EEEEviT0_T1_
        .type           _ZN2at6native29vectorized_elementwise_kernelILi8ENS0_13BUnaryFunctorIdddZZZNS0_15binary_internal21div_trunc_kernel_cudaERNS_18TensorIteratorBaseEENKUlvE1_clEvENKUlvE_clEvEUlddE_EESt5arrayIPcLm2EEEEviT0_T1_,@function
        .size           _ZN2at6native29vectorized_elementwise_kernelILi8ENS0_13BUnaryFunctorIdddZZZNS0_15binary_internal21div_trunc_kernel_cudaERNS_18TensorIteratorBaseEENKUlvE1_clEvENKUlvE_clEvEUlddE_EESt5arrayIPcLm2EEEEviT0_T1_,(.L_x_22710 - _ZN2at6native29vectorized_elementwise_kernelILi8ENS0_13BUnaryFunctorIdddZZZNS0_15binary_internal21div_trunc_kernel_cudaERNS_18TensorIteratorBaseEENKUlvE1_clEvENKUlvE_clEvEUlddE_EESt5arrayIPcLm2EEEEviT0_T1_)
        .other          _ZN2at6native29vectorized_elementwise_kernelILi8ENS0_13BUnaryFunctorIdddZZZNS0_15binary_internal21div_trunc_kernel_cudaERNS_18TensorIteratorBaseEENKUlvE1_clEvENKUlvE_clEvEUlddE_EESt5arrayIPcLm2EEEEviT0_T1_,@"STO_CUDA_ENTRY STV_DEFAULT"
_ZN2at6native29vectorized_elementwise_kernelILi8ENS0_13BUnaryFunctorIdddZZZNS0_15binary_internal21div_trunc_kernel_cudaERNS_18TensorIteratorBaseEENKUlvE1_clEvENKUlvE_clEvEUlddE_EESt5arrayIPcLm2EEEEviT0_T1_:
.text._ZN2at6native29vectorized_elementwise_kernelILi8ENS0_13BUnaryFunctorIdddZZZNS0_15binary_internal21div_trunc_kernel_cudaERNS_18TensorIteratorBaseEENKUlvE1_clEvENKUlvE_clEvEUlddE_EESt5arrayIPcLm2EEEEviT0_T1_:
        /* <DEDUP_REMOVED lines=38> */
[----:B-1---5:R-:W-:Y:S05]  /*0260*/  CALL.REL.NOINC `($__internal_13_$__cuda_sm20_div_rn_f64_full) ;  /* 0x0000002000307944 */ /* 0x022fea0003c00000 */
[----:B------:R-:W-:Y:S01]  /*0270*/  MOV R34, R14 ;  /* 0x0000000e00227202 */ /* 0x000fe20000000f00 */
[----:B------:R-:W-:-:S07]  /*0280*/  IMAD.MOV.U32 R35, RZ, RZ, R15 ;  /* 0x000000ffff237224 */ /* 0x000fce00078e000f */
.L_x_7932:
[----:B------:R-:W-:Y:S05]  /*0290*/  BSYNC B1 ;  /* 0x0000000000017941 */ /* 0x000fea0003800000 */
.L_x_7931:
        /* <DEDUP_REMOVED lines=23> */
.L_x_7934:
[----:B------:R-:W-:Y:S05]  /*0410*/  BSYNC B1 ;  /* 0x0000000000017941 */ /* 0x000fea0003800000 */
.L_x_7933:
        /* <DEDUP_REMOVED lines=20> */
[----:B-1----:R-:W-:Y:S05]  /*0560*/  CALL.REL.NOINC `($__internal_13_$__cuda_sm20_div_rn_f64_full) ;  /* 0x0000001c00707944 */ /* 0x002fea0003c00000 */
[----:B------:R-:W-:Y:S01]  /*0570*/  MOV R4, R14 ;  /* 0x0000000e00047202 */ /* 0x000fe20000000f00 */
[----:B------:R-:W-:-:S07]  /*0580*/  IMAD.MOV.U32 R5, RZ, RZ, R15 ;  /* 0x000000ffff057224 */ /* 0x000fce00078e000f */
.L_x_7936:
[----:B------:R-:W-:Y:S05]  /*0590*/  BSYNC B1 ;  /* 0x0000000000017941 */ /* 0x000fea0003800000 */
.L_x_7935:
        /* <DEDUP_REMOVED lines=23> */
.L_x_7938:
[----:B------:R-:W-:Y:S05]  /*0710*/  BSYNC B1 ;  /* 0x0000000000017941 */ /* 0x000fea0003800000 */
.L_x_7937:
        /* <DEDUP_REMOVED lines=23> */
.L_x_7940:
[----:B------:R-:W-:Y:S05]  /*0890*/  BSYNC B1 ;  /* 0x0000000000017941 */ /* 0x000fea0003800000 */
.L_x_7939:
        /* <DEDUP_REMOVED lines=23> */
.L_x_7942:
[----:B------:R-:W-:Y:S05]  /*0a10*/  BSYNC B1 ;  /* 0x0000000000017941 */ /* 0x000fea0003800000 */
.L_x_7941:
        /* <DEDUP_REMOVED lines=23> */
.L_x_7944:
[----:B------:R-:W-:Y:S05]  /*0b90*/  BSYNC B1 ;  /* 0x0000000000017941 */ /* 0x000fea0003800000 */
.L_x_7943:
        /* <DEDUP_REMOVED lines=21> */
.L_x_7946:
[----:B------:R-:W-:Y:S05]  /*0cf0*/  BSYNC B1 ;  /* 0x0000000000017941 */ /* 0x000fea0003800000 */
.L_x_7945:
        /* <DEDUP_REMOVED lines=16> */
.L_x_7930:
        /* <DEDUP_REMOVED lines=79> */
[----:B------:R-:W-:Y:S05]  /*12f0*/  CALL.REL.NOINC `($__internal_13_$__cuda_sm20_div_rn_f64_full) ;  /* 0x00000010000c7944 */ /* 0x000fea0003c00000 */
.L_x_7950:
[----:B------:R-:W-:Y:S05]  /*1300*/  BSYNC B2 ;  /* 0x0000000000027941 */ /* 0x000fea0003800000 */
.L_x_7949:
[----:B------:R0:W2:Y:S02]  /*1310*/  FRND.F64.TRUNC R38, R14 ;  /* 0x0000000e00267313 */ /* 0x0000a4000030d800 */
.L_x_7948:
[----:B------:R-:W-:Y:S05]  /*1320*/  BSYNC B1 ;  /* 0x0000000000017941 */ /* 0x000fea0003800000 */
.L_x_7947:
        /* <DEDUP_REMOVED lines=24> */
[----:B--2---:R-:W-:Y:S05]  /*14b0*/  CALL.REL.NOINC `($__internal_13_$__cuda_sm20_div_rn_f64_full) ;  /* 0x0000000c009c7944 */ /* 0x004fea0003c00000 */
.L_x_7954:
[----:B------:R-:W-:Y:S05]  /*14c0*/  BSYNC B2 ;  /* 0x0000000000027941 */ /* 0x000fea0003800000 */
.L_x_7953:
[----:B------:R3:W4:Y:S02]  /*14d0*/  FRND.F64.TRUNC R34, R14 ;  /* 0x0000000e00227313 */ /* 0x000724000030d800 */
.L_x_7952:
[----:B------:R-:W-:Y:S05]  /*14e0*/  BSYNC B1 ;  /* 0x0000000000017941 */ /* 0x000fea0003800000 */
.L_x_7951:
        /* <DEDUP_REMOVED lines=24> */
[----:B--2-4-:R-:W-:Y:S05]  /*1670*/  CALL.REL.NOINC `($__internal_13_$__cuda_sm20_div_rn_f64_full) ;  /* 0x0000000c002c7944 */ /* 0x014fea0003c00000 */
.L_x_7958:
[----:B------:R-:W-:Y:S05]  /*1680*/  BSYNC B2 ;  /* 0x0000000000027941 */ /* 0x000fea0003800000 */
.L_x_7957:
[----:B------:R0:W1:Y:S02]  /*1690*/  FRND.F64.TRUNC R22, R14 ;  /* 0x0000000e00167313 */ /* 0x000064000030d800 */
.L_x_7956:
[----:B------:R-:W-:Y:S05]  /*16a0*/  BSYNC B1 ;  /* 0x0000000000017941 */ /* 0x000fea0003800000 */
.L_x_7955:
        /* <DEDUP_REMOVED lines=24> */
[----:B--2-4-:R-:W-:Y:S05]  /*1830*/  CALL.REL.NOINC `($__internal_13_$__cuda_sm20_div_rn_f64_full) ;  /* 0x0000000800bc7944 */ /* 0x014fea0003c00000 */
.L_x_7962:
[----:B------:R-:W-:Y:S05]  /*1840*/  BSYNC B2 ;  /* 0x0000000000027941 */ /* 0x000fea0003800000 */
.L_x_7961:
[----:B------:R0:W1:Y:S02]  /*1850*/  FRND.F64.TRUNC R20, R14 ;  /* 0x0000000e00147313 */ /* 0x000064000030d800 */
.L_x_7960:
[----:B------:R-:W-:Y:S05]  /*1860*/  BSYNC B1 ;  /* 0x0000000000017941 */ /* 0x000fea0003800000 */
.L_x_7959:
        /* <DEDUP_REMOVED lines=24> */
[----:B--2-4-:R-:W-:Y:S05]  /*19f0*/  CALL.REL.NOINC `($__internal_13_$__cuda_sm20_div_rn_f64_full) ;  /* 0x00000008004c7944 */ /* 0x014fea0003c00000 */
.L_x_7966:
[----:B------:R-:W-:Y:S05]  /*1a00*/  BSYNC B2 ;  /* 0x0000000000027941 */ /* 0x000fea0003800000 */
.L_x_7965:
[----:B------:R0:W1:Y:S02]  /*1a10*/  FRND.F64.TRUNC R6, R14 ;  /* 0x0000000e00067313 */ /* 0x000064000030d800 */
.L_x_7964:
[----:B------:R-:W-:Y:S05]  /*1a20*/  BSYNC B1 ;  /* 0x0000000000017941 */ /* 0x000fea0003800000 */
.L_x_7963:
        /* <DEDUP_REMOVED lines=25> */
.L_x_7970:
[----:B------:R-:W-:Y:S05]  /*1bc0*/  BSYNC B2 ;  /* 0x0000000000027941 */ /* 0x000fea0003800000 */
.L_x_7969:
[----:B------:R0:W1:Y:S02]  /*1bd0*/  FRND.F64.TRUNC R4, R14 ;  /* 0x0000000e00047313 */ /* 0x000064000030d800 */
.L_x_7968:
[----:B------:R-:W-:Y:S05]  /*1be0*/  BSYNC B1 ;  /* 0x0000000000017941 */ /* 0x000fea0003800000 */
.L_x_7967:
        /* <DEDUP_REMOVED lines=25> */
.L_x_7974:
[----:B------:R-:W-:Y:S05]  /*1d80*/  BSYNC B2 ;  /* 0x0000000000027941 */ /* 0x000fea0003800000 */
.L_x_7973:
[----:B------:R0:W1:Y:S02]  /*1d90*/  FRND.F64.TRUNC R2, R14 ;  /* 0x0000000e00027313 */ /* 0x000064000030d800 */
.L_x_7972:
[----:B------:R-:W-:Y:S05]  /*1da0*/  BSYNC B1 ;  /* 0x0000000000017941 */ /* 0x000fea0003800000 */
.L_x_7971:
        /* <DEDUP_REMOVED lines=25> */
.L_x_7978:
[----:B------:R-:W-:Y:S05]  /*1f40*/  BSYNC B2 ;  /* 0x0000000000027941 */ /* 0x000fea0003800000 */
.L_x_7977:
[----:B------:R-:W0:Y:S02]  /*1f50*/  FRND.F64.TRUNC R14, R14 ;  /* 0x0000000e000e7313 */ /* 0x000e24000030d800 */
.L_x_7976:
[----:B------:R-:W-:Y:S05]  /*1f60*/  BSYNC B1 ;  /* 0x0000000000017941 */ /* 0x000fea0003800000 */
.L_x_7975:
        /* <DEDUP_REMOVED lines=22> */
.L_x_7981:
[----:B------:R-:W-:-:S13]  /*20d0*/  ISETP.GE.AND P0, PT, R18, R19, PT ;  /* 0x000000131200720c */ /* 0x000fda0003f06270 */
[----:B------:R-:W-:Y:S05]  /*20e0*/  @P0 BRA `(.L_x_7983) ;  /* 0x0000000000300947 */ /* 0x000fea0003800000 */
[----:B-12---:R-:W1:Y:S01]  /*20f0*/  LDC.64 R8, c[0x0][0x228] ;  /* 0x00008a00ff087b82 */ /* 0x006e620000000a00 */
[----:B------:R-:W-:Y:S02]  /*2100*/  IMAD.IADD R11, R40, 0x1, R18 ;  /* 0x00000001280b7824 */ /* 0x000fe400078e0212 */
[----:B------:R-:W-:Y:S02]  /*2110*/  VIADD R18, R18, 0x80 ;  /* 0x0000008012127836 */ /* 0x000fe40000000000 */
[----:B-1----:R-:W-:-:S05]  /*2120*/  IMAD.WIDE.U32 R8, R11, 0x8, R8 ;  /* 0x000000080b087825 */ /* 0x002fca00078e0008 */
[----:B------:R2:W-:Y:S02]  /*2130*/  STG.E.64 desc[UR4][R8.64], R20 ;  /* 0x0000001408007986 */ /* 0x0005e4000c101b04 */
.L_x_7982:
[----:B------:R-:W-:-:S13]  /*2140*/  ISETP.GE.AND P0, PT, R18, R19, PT ;  /* 0x000000131200720c */ /* 0x000fda0003f06270 */
[----:B------:R-:W-:Y:S05]  /*2150*/  @P0 BRA `(.L_x_7984) ;  /* 0x0000000000340947 */ /* 0x000fea0003800000 */
[----:B-12---:R-:W1:Y:S01]  /*2160*/  LDC.64 R8, c[0x0][0x228] ;  /* 0x00008a00ff087b82 */ /* 0x006e620000000a00 */
[----:B------:R-:W-:Y:S01]  /*2170*/  IADD3 R11, R40, R18, RZ ;  /* 0x00000012280b7210 */ /* 0x000fe20007ffe0ff */
[----:B------:R-:W-:-:S04]  /*2180*/  VIADD R18, R18, 0x80 ;  /* 0x0000008012127836 */ /* 0x000fc80000000000 */
[----:B-1----:R-:W-:-:S05]  /*2190*/  IMAD.WIDE.U32 R8, R11, 0x8, R8 ;  /* 0x000000080b087825 */ /* 0x002fca00078e0008 */
[----:B------:R1:W-:Y:S02]  /*21a0*/  STG.E.64 desc[UR4][R8.64], R6 ;  /* 0x0000000608007986 */ /* 0x0003e4000c101b04 */
.L_x_7983:
        /* <DEDUP_REMOVED lines=8> */
.L_x_7984:
[----:B------:R-:W-:Y:S05]  /*2230*/  BSYNC B1 ;  /* 0x0000000000017941 */ /* 0x000fea0003800000 */
.L_x_7980:
[----:B------:R-:W-:-:S13]  /*2240*/  ISETP.GE.AND P0, PT, R18, R19, PT ;  /* 0x000000131200720c */ /* 0x000fda0003f06270 */
[----:B-1----:R-:W1:Y:S01]  /*2250*/  @!P0 LDC.64 R4, c[0x0][0x228] ;  /* 0x00008a00ff048b82 */ /* 0x002e620000000a00 */
[----:B------:R-:W-:Y:S01]  /*2260*/  @!P0 IMAD.IADD R7, R40, 0x1, R18 ;  /* 0x0000000128078824 */ /* 0x000fe200078e0212 */
[----:B------:R-:W-:-:S03]  /*2270*/  @!P0 IADD3 R18, R18, 0x80, RZ ;  /* 0x0000008012128810 */ /* 0x000fc60007ffe0ff */
[----:B-1----:R-:W-:-:S05]  /*2280*/  @!P0 IMAD.WIDE.U32 R4, R7, 0x8, R4 ;  /* 0x0000000807048825 */ /* 0x002fca00078e0004 */
[----:B------:R1:W-:Y:S02]  /*2290*/  @!P0 STG.E.64 desc[UR4][R4.64], R2 ;  /* 0x0000000204008986 */ /* 0x0003e4000c101b04 */
.L_x_7985:
[----:B------:R-:W-:Y:S05]  /*22a0*/  BSYNC B0 ;  /* 0x0000000000007941 */ /* 0x000fea0003800000 */
.L_x_7979:
        /* <DEDUP_REMOVED lines=8> */
        .weak           $__internal_13_$__cuda_sm20_div_rn_f64_full
        .type           $__internal_13_$__cuda_sm20_div_rn_f64_full,@function
        .size           $__internal_13_$__cuda_sm20_div_rn_f64_full,(.L_x_22710 - $__internal_13_$__cuda_sm20_div_rn_f64_full)
$__internal_13_$__cuda_sm20_div_rn_f64_full:
        /* <DEDUP_REMOVED lines=73> */
.L_x_7987:
        /* <DEDUP_REMOVED lines=17> */
.L_x_7990:
[----:B------:R-:W-:-:S05]  /*28d0*/  LOP3.LUT R14, R25, 0x80000, RZ, 0xfc, !PT ;  /* 0x00080000190e7812 */ /* 0x000fca00078efcff */
[----:B------:R-:W-:Y:S02]  /*28e0*/  IMAD.MOV.U32 R15, RZ, RZ, R14 ;  /* 0x000000ffff0f7224 */ /* 0x000fe400078e000e */
[----:B------:R-:W-:Y:S01]  /*28f0*/  IMAD.MOV.U32 R14, RZ, RZ, R24 ;  /* 0x000000ffff0e7224 */ /* 0x000fe200078e0018 */
[----:B------:R-:W-:Y:S06]  /*2900*/  BRA `(.L_x_7988) ;  /* 0x00000000000c7947 */ /* 0x000fec0003800000 */
.L_x_7989:
[----:B------:R-:W-:-:S05]  /*2910*/  LOP3.LUT R14, R31, 0x80000, RZ, 0xfc, !PT ;  /* 0x000800001f0e7812 */ /* 0x000fca00078efcff */
[----:B------:R-:W-:Y:S01]  /*2920*/  IMAD.MOV.U32 R15, RZ, RZ, R14 ;  /* 0x000000ffff0f7224 */ /* 0x000fe200078e000e */
[----:B------:R-:W-:-:S07]  /*2930*/  MOV R14, R30 ;  /* 0x0000001e000e7202 */ /* 0x000fce0000000f00 */
.L_x_7988:
[----:B------:R-:W-:Y:S05]  /*2940*/  BSYNC B0 ;  /* 0x0000000000007941 */ /* 0x000fea0003800000 */
.L_x_7986:
[----:B------:R-:W-:Y:S02]  /*2950*/  IMAD.MOV.U32 R24, RZ, RZ, R0 ;  /* 0x000000ffff187224 */ /* 0x000fe400078e0000 */
[----:B------:R-:W-:-:S04]  /*2960*/  IMAD.MOV.U32 R25, RZ, RZ, 0x0 ;  /* 0x00000000ff197424 */ /* 0x000fc800078e00ff */
[----:B------:R-:W-:Y:S05]  /*2970*/  RET.REL.NODEC R24 `(_ZN2at6native29vectorized_elementwise_kernelILi8ENS0_13BUnaryFunctorIdddZZZNS0_15binary_internal21div_trunc_kernel_cudaERNS_18TensorIteratorBaseEENKUlvE1_clEvENKUlvE_clEvEUlddE_EESt5arrayIPcLm2EEEEviT0_T1_) ;  /* 0xffffffd418a07950 */ /* 0x000fea0003c3ffff */
.L_x_7991:
        /* <DEDUP_REMOVED lines=16> */
.L_x_22710:


//--------------------- .text._ZN2at6native18elementwise_kernelILi128ELi4EZNS0_15gpu_kernel_implINS0_13AUnaryFunctorIdddZZZNS0_15binary_internal21div_trunc_kernel_cudaERNS_18TensorIteratorBaseEENKUlvE1_clEvENKUlvE_clEvEUlddE_EEEEvS6_RKT_EUliE_EEviT1_ --------------------------
	.section	.text._ZN2at6native18elementwise_kernelILi128ELi4EZNS0_15gpu_kernel_implINS0_13AUnaryFunctorIdddZZZNS0_15binary_internal21div_trunc_kernel_cudaERNS_18TensorIteratorBaseEENKUlvE1_clEvENKUlvE_clEvEUlddE_EEEEvS6_RKT_EUliE_EEviT1_,"ax",@progbits
	.align	128
        .global         _ZN2at6native18elementwise_kernelILi128ELi4EZNS0_15gpu_kernel_implINS0_13AUnaryFunctorIdddZZZNS0_15binary_internal21div_trunc_kernel_cudaERNS_18TensorIteratorBaseEENKUlvE1_clEvENKUlvE_clEvEUlddE_EEEEvS6_RKT_EUliE_EEviT1_
        .type           _ZN2at6native18elementwise_kernelILi128ELi4EZNS0_15gpu_kernel_implINS0_13AUnaryFunctorIdddZZZNS0_15binary_internal21div_trunc_kernel_cudaERNS_18TensorIteratorBaseEENKUlvE1_clEvENKUlvE_clEvEUlddE_EEEEvS6_RKT_EUliE_EEviT1_,@function
        .size           _ZN2at6native18elementwise_kernelILi128ELi4EZNS0_15gpu_kernel_implINS0_13AUnaryFunctorIdddZZZNS0_15binary_internal21div_trunc_kernel_cudaERNS_18TensorIteratorBaseEENKUlvE1_clEvENKUlvE_clEvEUlddE_EEEEvS6_RKT_EUliE_EEviT1_,(.L_x_22711 - _ZN2at6native18elementwise_kernelILi128ELi4EZNS0_15gpu_kernel_implINS0_13AUnaryFunctorIdddZZZNS0_15binary_internal21div_trunc_kernel_cudaERNS_18TensorIteratorBaseEENKUlvE1_clEvENKUlvE_clEvEUlddE_EEEEvS6_RKT_EUliE_EEviT1_)
        .other          _ZN2at6native18elementwise_kernelILi128ELi4EZNS0_15gpu_kernel_implINS0_13AUnaryFunctorIdddZZZNS0_15binary_internal21div_trunc_kernel_cudaERNS_18TensorIteratorBaseEENKUlvE1_clEvENKUlvE_clEvEUlddE_EEEEvS6_RKT_EUliE_EEviT1_,@"STO_CUDA_ENTRY STV_DEFAULT"
_ZN2at6native18elementwise_kernelILi128ELi4EZNS0_15gpu_kernel_implINS0_13AUnaryFunctorIdddZZZNS0_15binary_internal21div_trunc_kernel_cudaERNS_18TensorIteratorBaseEENKUlvE1_clEvENKUlvE_clEvEUlddE_EEEEvS6_RKT_EUliE_EEviT1_:
.text._ZN2at6native18elementwise_kernelILi128ELi4EZNS0_15gpu_kernel_implINS0_13AUnaryFunctorIdddZZZNS0_15binary_internal21div_trunc_kernel_cudaERNS_18TensorIteratorBaseEENKUlvE1_clEvENKUlvE_clEvEUlddE_EEEEvS6_RKT_EUliE_EEviT1_:
[----:B------:R-:W0:Y:S01]  /*0000*/  LDC R1, c[0x0][0x28] ;  /* 0x00000a00ff017b82 */ /* 0x000e220000000800 */
[----:B------:R-:W1:Y:S01]  /*0010*/  S2R R23, SR_CTAID.X ;  /* 0x0000000000177919 */ /* 0x000e620000002500 */
[----:B------:R-:W-:Y:S01]  /*0020*/  ULDC UR4, c[0x0][0x210] ;  /* 0x0000840000047ab9 */ /* 0x000fe20000000800 */
[----:B------:R-:W-:Y:S01]  /*0030*/  ULDC.64 UR36, c[0x0][0x208] ;  /* 0x0000820000247ab9 */ /* 0x000fe20000000a00 */
[----:B------:R-:W-:Y:S01]  /*0040*/  ULDC.64 UR38, c[0x0][0x428] ;  /* 0x00010a0000267ab9 */ /* 0x000fe20000000a00 */
[----:B------:R-:W1:Y:S01]  /*0050*/  S2R R2, SR_TID.X ;  /* 0x0000000000027919 */ /* 0x000e620000002100 */
[----:B------:R-:W-:Y:S01]  /*0060*/  BSSY B6, `(.L_x_7992) ;  /* 0x0000352000067945 */ /* 0x000fe20003800000 */
        /* <DEDUP_REMOVED lines=307> */
.L_x_7994:
        /* <DEDUP_REMOVED lines=21> */
.L_x_7998:
[----:B------:R-:W2:Y:S02]  /*14f0*/  LDG.E.U8 R4, desc[UR36][R4.64] ;  /* 0x0000002404047981 */ /* 0x000ea4000c1e1100 */
[----:B--2---:R0:W1:Y:S01]  /*1500*/  I2F.F64.U16 R6, R4 ;  /* 0x0000000400067312 */ /* 0x0040620000101800 */
[----:B------:R-:W-:Y:S05]  /*1510*/  BRA `(.L_x_8000) ;  /* 0x0000000c00707947 */ /* 0x000fea0003800000 */
.L_x_7997:
        /* <DEDUP_REMOVED lines=9> */
.L_x_8002:
[----:B------:R-:W2:Y:S02]  /*15b0*/  LDG.E R4, desc[UR36][R4.64] ;  /* 0x0000002404047981 */ /* 0x000ea4000c1e1900 */
[----:B--2---:R0:W1:Y:S01]  /*15c0*/  I2F.F64 R6, R4 ;  /* 0x0000000400067312 */ /* 0x0040620000201c00 */
[----:B------:R-:W-:Y:S05]  /*15d0*/  BRA `(.L_x_8000) ;  /* 0x0000000c00407947 */ /* 0x000fea0003800000 */
.L_x_8001:
[----:B------:R-:W2:Y:S02]  /*15e0*/  LDG.E.U16 R4, desc[UR36][R4.64] ;  /* 0x0000002404047981 */ /* 0x000ea4000c1e1500 */
[----:B--2---:R0:W1:Y:S01]  /*15f0*/  I2F.F64.S16 R6, R4 ;  /* 0x0000000400067312 */ /* 0x0040620000101c00 */
[----:B------:R-:W-:Y:S05]  /*1600*/  BRA `(.L_x_8000) ;  /* 0x0000000c00347947 */ /* 0x000fea0003800000 */
.L_x_7996:
        /* <DEDUP_REMOVED lines=10> */
.L_x_8004:
[----:B------:R-:W2:Y:S02]  /*16b0*/  LDG.E.U16 R0, desc[UR36][R4.64] ;  /* 0x0000002404007981 */ /* 0x000ea4000c1e1500 */
[----:B--2---:R-:W-:-:S05]  /*16c0*/  HADD2.F32 R0, -RZ, R0.H0_H0 ;  /* 0x20000000ff007230 */ /* 0x004fca0000004100 */
[----:B------:R-:W-:-:S04]  /*16d0*/  FMUL.FTZ R0, R0, 1 ;  /* 0x3f80000000007820 */ /* 0x000fc80000410000 */
[----:B------:R0:W1:Y:S01]  /*16e0*/  F2F.F64.F32 R6, R0 ;  /* 0x0000000000067310 */ /* 0x0000620000201800 */
[----:B------:R-:W-:Y:S05]  /*16f0*/  BRA `(.L_x_8000) ;  /* 0x0000000800f87947 */ /* 0x000fea0003800000 */
.L_x_8003:
        /* <DEDUP_REMOVED lines=10> */
.L_x_8006:
[----:B------:R-:W2:Y:S02]  /*17a0*/  LDG.E.U16 R4, desc[UR36][R4.64] ;  /* 0x0000002404047981 */ /* 0x000ea4000c1e1500 */
[----:B--2---:R-:W-:-:S05]  /*17b0*/  HADD2.F32 R0, -RZ, R4.H0_H0 ;  /* 0x20000004ff007230 */ /* 0x004fca0000004100 */
[----:B------:R-:W-:-:S04]  /*17c0*/  FMUL.FTZ R0, R0, 1 ;  /* 0x3f80000000007820 */ /* 0x000fc80000410000 */
[----:B------:R0:W1:Y:S01]  /*17d0*/  F2F.F64.F32 R6, R0 ;  /* 0x0000000000067310 */ /* 0x0000620000201800 */
[----:B------:R-:W-:Y:S05]  /*17e0*/  BRA `(.L_x_8000) ;  /* 0x0000000800bc7947 */ /* 0x000fea0003800000 */
.L_x_8005:
[----:B------:R0:W5:Y:S01]  /*17f0*/  LDG.E.64 R6, desc[UR36][R4.64] ;  /* 0x0000002404067981 */ /* 0x000162000c1e1b00 */
[----:B------:R-:W-:Y:S05]  /*1800*/  BRA `(.L_x_8000) ;  /* 0x0000000800b47947 */ /* 0x000fea0003800000 */
.L_x_7995:
        /* <DEDUP_REMOVED lines=13> */
.L_x_8009:
[----:B------:R0:W5:Y:S01]  /*18e0*/  LDG.E.64 R6, desc[UR36][R4.64] ;  /* 0x0000002404067981 */ /* 0x000162000c1e1b00 */
[----:B------:R-:W-:Y:S05]  /*18f0*/  BRA `(.L_x_8000) ;  /* 0x0000000800787947 */ /* 0x000fea0003800000 */
.L_x_8008:
        /* <DEDUP_REMOVED lines=28> */
.L_x_8011:
        /* <DEDUP_REMOVED lines=15> */
.L_x_8010:
[----:B------:R-:W2:Y:S02]  /*1bb0*/  LDG.E.U16 R0, desc[UR36][R4.64] ;  /* 0x0000002404007981 */ /* 0x000ea4000c1e1500 */
[----:B--2---:R-:W-:-:S04]  /*1bc0*/  IMAD.U32 R0, R0, 0x10000, RZ ;  /* 0x0001000000007824 */ /* 0x004fc800078e00ff */
[----:B------:R-:W-:-:S04]  /*1bd0*/  FMUL.FTZ R0, R0, 1 ;  /* 0x3f80000000007820 */ /* 0x000fc80000410000 */
[----:B------:R0:W1:Y:S01]  /*1be0*/  F2F.F64.F32 R6, R0 ;  /* 0x0000000000067310 */ /* 0x0000620000201800 */
[----:B------:R-:W-:Y:S05]  /*1bf0*/  BRA `(.L_x_8000) ;  /* 0x0000000400b87947 */ /* 0x000fea0003800000 */
.L_x_8007:
        /* <DEDUP_REMOVED lines=11> */
.L_x_8014:
        /* <DEDUP_REMOVED lines=21> */
.L_x_8018:
[----:B------:R-:W-:Y:S05]  /*1e00*/  BSYNC B1 ;  /* 0x0000000000017941 */ /* 0x000fea0003800000 */
.L_x_8017:
[----:B------:R-:W-:Y:S01]  /*1e10*/  LEA R5, R0, 0x3b800000, 0x17 ;  /* 0x3b80000000057811 */ /* 0x000fe200078eb8ff */
[----:B------:R-:W-:-:S05]  /*1e20*/  IMAD.SHL.U32 R0, R3, 0x100000, RZ ;  /* 0x0010000003007824 */ /* 0x000fca00078e00ff */
[----:B------:R-:W-:-:S07]  /*1e30*/  LOP3.LUT R0, R5, R0, R6, 0xfe, !PT ;  /* 0x0000000005007212 */ /* 0x000fce00078efe06 */
.L_x_8016:
[----:B------:R-:W-:Y:S05]  /*1e40*/  BSYNC B0 ;  /* 0x0000000000007941 */ /* 0x000fea0003800000 */
.L_x_8015:
[----:B------:R-:W-:-:S04]  /*1e50*/  FMUL.FTZ R0, R0, 1 ;  /* 0x3f80000000007820 */ /* 0x000fc80000410000 */
[----:B------:R2:W3:Y:S01]  /*1e60*/  F2F.F64.F32 R6, R0 ;  /* 0x0000000000067310 */ /* 0x0004e20000201800 */
[----:B------:R-:W-:Y:S05]  /*1e70*/  BRA `(.L_x_8000) ;  /* 0x0000000400187947 */ /* 0x000fea0003800000 */
.L_x_8013:
        /* <DEDUP_REMOVED lines=21> */
.L_x_8022:
[----:B------:R-:W-:Y:S05]  /*1fd0*/  BSYNC B1 ;  /* 0x0000000000017941 */ /* 0x000fea0003800000 */
.L_x_8021:
[----:B------:R-:W-:Y:S01]  /*1fe0*/  LEA R5, R0, 0x37800000, 0x17 ;  /* 0x3780000000057811 */ /* 0x000fe200078eb8ff */
[----:B------:R-:W-:-:S05]  /*1ff0*/  IMAD.SHL.U32 R0, R3, 0x200000, RZ ;  /* 0x0020000003007824 */ /* 0x000fca00078e00ff */
[----:B------:R-:W-:-:S07]  /*2000*/  LOP3.LUT R0, R5, R0, R6, 0xfe, !PT ;  /* 0x0000000005007212 */ /* 0x000fce00078efe06 */
.L_x_8020:
[----:B------:R-:W-:Y:S05]  /*2010*/  BSYNC B0 ;  /* 0x0000000000007941 */ /* 0x000fea0003800000 */
.L_x_8019:
[----:B------:R-:W-:-:S04]  /*2020*/  FMUL.FTZ R0, R0, 1 ;  /* 0x3f80000000007820 */ /* 0x000fc80000410000 */
[----:B------:R4:W0:Y:S01]  /*2030*/  F2F.F64.F32 R6, R0 ;  /* 0x0000000000067310 */ /* 0x0008220000201800 */
[----:B------:R-:W-:Y:S05]  /*2040*/  BRA `(.L_x_8000) ;  /* 0x0000000000a47947 */ /* 0x000fea0003800000 */
.L_x_8012:
        /* <DEDUP_REMOVED lines=14> */
.L_x_8026:
[----:B------:R-:W-:Y:S05]  /*2130*/  BSYNC B0 ;  /* 0x0000000000007941 */ /* 0x000fea0003800000 */
.L_x_8025:
[----:B------:R-:W-:-:S04]  /*2140*/  FMUL.FTZ R0, R0, 1 ;  /* 0x3f80000000007820 */ /* 0x000fc80000410000 */
[----:B------:R0:W1:Y:S01]  /*2150*/  F2F.F64.F32 R6, R0 ;  /* 0x0000000000067310 */ /* 0x0000620000201800 */
[----:B------:R-:W-:Y:S05]  /*2160*/  BRA `(.L_x_8000) ;  /* 0x00000000005c7947 */ /* 0x000fea0003800000 */
.L_x_7999:
        /* <DEDUP_REMOVED lines=16> */
.L_x_8027:
[----:B------:R-:W-:Y:S01]  /*2270*/  CS2R R6, SRZ ;  /* 0x0000000000067805 */ /* 0x000fe2000001ff00 */
[----:B------:R-:W-:Y:S06]  /*2280*/  BRA `(.L_x_8000) ;  /* 0x0000000000147947 */ /* 0x000fec0003800000 */
.L_x_8024:
[----:B------:R-:W2:Y:S02]  /*2290*/  LDG.E.64 R6, desc[UR36][R4.64] ;  /* 0x0000002404067981 */ /* 0x000ea4000c1e1b00 */
[----:B--2---:R-:W0:Y:S01]  /*22a0*/  I2F.F64.U64 R6, R6 ;  /* 0x0000000600067312 */ /* 0x004e220000301800 */
[----:B------:R-:W-:Y:S05]  /*22b0*/  BRA `(.L_x_8000) ;  /* 0x0000000000087947 */ /* 0x000fea0003800000 */
.L_x_8023:
[----:B------:R-:W2:Y:S02]  /*22c0*/  LDG.E R4, desc[UR36][R4.64] ;  /* 0x0000002404047981 */ /* 0x000ea4000c1e1900 */
[----:B--2---:R0:W1:Y:S02]  /*22d0*/  I2F.F64.U32 R6, R4 ;  /* 0x0000000400067312 */ /* 0x0040640000201800 */
.L_x_8000:
[----:B01-3-5:R-:W0:Y:S01]  /*22e0*/  MUFU.RCP64H R5, R7 ;  /* 0x0000000700057308 */ /* 0x02be220000001800 */
[----:B------:R-:W-:Y:S01]  /*22f0*/  IMAD.MOV.U32 R4, RZ, RZ, 0x1 ;  /* 0x00000001ff047424 */ /* 0x000fe200078e00ff */
[----:B------:R-:W-:Y:S01]  /*2300*/  ULDC.64 UR4, c[0x0][0x428] ;  /* 0x00010a0000047ab9 */ /* 0x000fe20000000a00 */
[----:B--2-4-:R-:W1:Y:S01]  /*2310*/  LDC R0, c[0x0][0x42c] ;  /* 0x00010b00ff007b82 */ /* 0x014e620000000800 */
[----:B------:R-:W-:Y:S03]  /*2320*/  BSSY B0, `(.L_x_8028) ;  /* 0x0000013000007945 */ /* 0x000fe60003800000 */
[----:B0-----:R-:W-:-:S08]  /*2330*/  DFMA R8, R4, -R6, 1 ;  /* 0x3ff000000408742b */ /* 0x001fd00000000806 */
[----:B------:R-:W-:Y:S01]  /*2340*/  DFMA R8, R8, R8, R8 ;  /* 0x000000080808722b */ /* 0x000fe20000000008 */
[----:B-1----:R-:W-:-:S07]  /*2350*/  FSETP.GEU.AND P1, PT, |R0|, 6.5827683646048100446e-37, PT ;  /* 0x036000000000780b */ /* 0x002fce0003f2e200 */
[----:B------:R-:W-:-:S08]  /*2360*/  DFMA R8, R4, R8, R4 ;  /* 0x000000080408722b */ /* 0x000fd00000000004 */
[----:B------:R-:W-:-:S08]  /*2370*/  DFMA R4, R8, -R6, 1 ;  /* 0x3ff000000804742b */ /* 0x000fd00000000806 */
[----:B------:R-:W-:-:S08]  /*2380*/  DFMA R4, R8, R4, R8 ;  /* 0x000000040804722b */ /* 0x000fd00000000008 */
[----:B------:R-:W-:-:S08]  /*2390*/  DMUL R8, R4, UR4 ;  /* 0x0000000404087c28 */ /* 0x000fd00008000000 */
[----:B------:R-:W-:-:S08]  /*23a0*/  DFMA R10, R8, -R6, UR4 ;  /* 0x00000004080a7e2b */ /* 0x000fd00008000806 */
[----:B------:R-:W-:-:S10]  /*23b0*/  DFMA R4, R4, R10, R8 ;  /* 0x0000000a0404722b */ /* 0x000fd40000000008 */
[----:B------:R-:W-:-:S05]  /*23c0*/  FFMA R3, RZ, R7, R5 ;  /* 0x00000007ff037223 */ /* 0x000fca0000000005 */
[----:B------:R-:W-:-:S13]  /*23d0*/  FSETP.GT.AND P0, PT, |R3|, 1.469367938527859385e-39, PT ;  /* 0x001000000300780b */ /* 0x000fda0003f04200 */
[----:B------:R-:W-:Y:S05]  /*23e0*/  @P0 BRA P1, `(.L_x_8029) ;  /* 0x0000000000180947 */ /* 0x000fea0000800000 */
[----:B------:R-:W-:Y:S01]  /*23f0*/  IMAD.MOV.U32 R4, RZ, RZ, R6 ;  /* 0x000000ffff047224 */ /* 0x000fe200078e0006 */
[----:B------:R-:W-:Y:S01]  /*2400*/  MOV R0, 0x2430 ;  /* 0x0000243000007802 */ /* 0x000fe20000000f00 */
[----:B------:R-:W-:-:S07]  /*2410*/  IMAD.MOV.U32 R5, RZ, RZ, R7 ;  /* 0x000000ffff057224 */ /* 0x000fce00078e0007 */
[----:B------:R-:W-:Y:S05]  /*2420*/  CALL.REL.NOINC `($__internal_14_$__cuda_sm20_div_rn_f64_full) ;  /* 0x000000b000107944 */ /* 0x000fea0003c00000 */
[----:B------:R-:W-:Y:S02]  /*2430*/  IMAD.MOV.U32 R4, RZ, RZ, R8 ;  /* 0x000000ffff047224 */ /* 0x000fe400078e0008 */
[----:B------:R-:W-:-:S07]  /*2440*/  IMAD.MOV.U32 R5, RZ, RZ, R3 ;  /* 0x000000ffff057224 */ /* 0x000fce00078e0003 */
.L_x_8029:
[----:B------:R-:W-:Y:S05]  /*2450*/  BSYNC B0 ;  /* 0x0000000000007941 */ /* 0x000fea0003800000 */
.L_x_8028:
        /* <DEDUP_REMOVED lines=16> */
.L_x_8033:
[----:B------:R-:W0:Y:S02]  /*2560*/  F2I.S64.F64.TRUNC R4, R4 ;  /* 0x0000000400047311 */ /* 0x000e24000030d900 */
[----:B0-----:R-:W-:-:S05]  /*2570*/  IMAD.MOV.U32 R3, RZ, RZ, R4 ;  /* 0x000000ffff037224 */ /* 0x001fca00078e0004 */
[----:B------:R0:W-:Y:S01]  /*2580*/  STG.E.U8 desc[UR36][R16.64], R3 ;  /* 0x0000000310007986 */ /* 0x0001e2000c101124 */
[----:B------:R-:W-:Y:S05]  /*2590*/  BRA `(.L_x_8035) ;  /* 0x0000000c00f07947 */ /* 0x000fea0003800000 */
.L_x_8032:
        /* <DEDUP_REMOVED lines=9> */
.L_x_8037:
[----:B------:R-:W0:Y:S02]  /*2630*/  F2I.F64.TRUNC R5, R4 ;  /* 0x0000000400057311 */ /* 0x000e24000030d100 */
[----:B0-----:R0:W-:Y:S01]  /*2640*/  STG.E desc[UR36][R16.64], R5 ;  /* 0x0000000510007986 */ /* 0x0011e2000c101924 */
[----:B------:R-:W-:Y:S05]  /*2650*/  BRA `(.L_x_8035) ;  /* 0x0000000c00c07947 */ /* 0x000fea0003800000 */
.L_x_8036:
[----:B------:R-:W0:Y:S02]  /*2660*/  F2I.F64.TRUNC R5, R4 ;  /* 0x0000000400057311 */ /* 0x000e24000030d100 */
[----:B0-----:R0:W-:Y:S01]  /*2670*/  STG.E.U16 desc[UR36][R16.64], R5 ;  /* 0x0000000510007986 */ /* 0x0011e2000c101524 */
[----:B------:R-:W-:Y:S05]  /*2680*/  BRA `(.L_x_8035) ;  /* 0x0000000c00b47947 */ /* 0x000fea0003800000 */
.L_x_8031:
        /* <DEDUP_REMOVED lines=13> */
.L_x_8039:
        /* <DEDUP_REMOVED lines=8> */
.L_x_8038:
        /* <DEDUP_REMOVED lines=14> */
.L_x_8041:
        /* <DEDUP_REMOVED lines=9> */
.L_x_8040:
[----:B------:R0:W-:Y:S01]  /*2950*/  STG.E.64 desc[UR36][R16.64], R8 ;  /* 0x0000000810007986 */ /* 0x0001e2000c101b24 */
[----:B------:R-:W-:Y:S05]  /*2960*/  BRA `(.L_x_8035) ;  /* 0x0000000800fc7947 */ /* 0x000fea0003800000 */
.L_x_8030:
        /* <DEDUP_REMOVED lines=12> */
.L_x_8044:
[----:B------:R-:W-:-:S05]  /*2a30*/  CS2R R10, SRZ ;  /* 0x00000000000a7805 */ /* 0x000fca000001ff00 */
[----:B------:R0:W-:Y:S01]  /*2a40*/  STG.E.128 desc[UR36][R16.64], R8 ;  /* 0x0000000810007986 */ /* 0x0001e2000c101d24 */
[----:B------:R-:W-:Y:S05]  /*2a50*/  BRA `(.L_x_8035) ;  /* 0x0000000800c07947 */ /* 0x000fea0003800000 */
.L_x_8043:
        /* <DEDUP_REMOVED lines=25> */
.L_x_8048:
[----:B------:R-:W-:Y:S05]  /*2bf0*/  BSYNC B0 ;  /* 0x0000000000007941 */ /* 0x000fea0003800000 */
.L_x_8047:
[----:B------:R-:W-:-:S05]  /*2c00*/  LOP3.LUT R5, R0, R5, RZ, 0xfc, !PT ;  /* 0x0000000500057212 */ /* 0x000fca00078efcff */
[----:B------:R0:W-:Y:S01]  /*2c10*/  STG.E.U8 desc[UR36][R16.64], R5 ;  /* 0x0000000510007986 */ /* 0x0001e2000c101124 */
[----:B------:R-:W-:Y:S05]  /*2c20*/  BRA `(.L_x_8035) ;  /* 0x00000008004c7947 */ /* 0x000fea0003800000 */
.L_x_8046:
        /* <DEDUP_REMOVED lines=17> */
.L_x_8050:
[----:B------:R-:W-:Y:S01]  /*2d40*/  IMAD.MOV.U32 R0, RZ, RZ, 0x7f ;  /* 0x0000007fff007424 */ /* 0x000fe200078e00ff */
[----:B------:R-:W-:-:S04]  /*2d50*/  ISETP.GT.U32.AND P0, PT, R3, 0x7f800000, PT ;  /* 0x7f8000000300780c */ /* 0x000fc80003f04070 */
[----:B------:R-:W-:-:S09]  /*2d60*/  SEL R0, R0, 0x7c, P0 ;  /* 0x0000007c00007807 */ /* 0x000fd20000000000 */
.L_x_8051:
[----:B------:R-:W-:Y:S05]  /*2d70*/  BSYNC B0 ;  /* 0x0000000000007941 */ /* 0x000fea0003800000 */
.L_x_8049:
[----:B------:R-:W-:-:S04]  /*2d80*/  LOP3.LUT R3, R5, 0x80000000, RZ, 0xc0, !PT ;  /* 0x8000000005037812 */ /* 0x000fc800078ec0ff */
[----:B------:R-:W-:-:S04]  /*2d90*/  SHF.R.U32.HI R3, RZ, 0x18, R3 ;  /* 0x00000018ff037819 */ /* 0x000fc80000011603 */
[----:B------:R-:W-:-:S05]  /*2da0*/  LOP3.LUT R3, R0, R3, RZ, 0xfc, !PT ;  /* 0x0000000300037212 */ /* 0x000fca00078efcff */
[----:B------:R0:W-:Y:S01]  /*2db0*/  STG.E.U8 desc[UR36][R16.64], R3 ;  /* 0x0000000310007986 */ /* 0x0001e2000c101124 */
[----:B------:R-:W-:Y:S05]  /*2dc0*/  BRA `(.L_x_8035) ;  /* 0x0000000400e47947 */ /* 0x000fea0003800000 */
.L_x_8045:
        /* <DEDUP_REMOVED lines=8> */
.L_x_8042:
        /* <DEDUP_REMOVED lines=11> */
.L_x_8054:
        /* <DEDUP_REMOVED lines=21> */
.L_x_8057:
[----:B------:R-:W-:-:S04]  /*3050*/  LOP3.LUT R0, R5, 0x80000000, RZ, 0xc0, !PT ;  /* 0x8000000005007812 */ /* 0x000fc800078ec0ff */
[----:B------:R-:W-:-:S04]  /*3060*/  SHF.R.U32.HI R0, RZ, 0x18, R0 ;  /* 0x00000018ff007819 */ /* 0x000fc80000011600 */
[----:B------:R-:W-:-:S07]  /*3070*/  LOP3.LUT R0, R3, R0, RZ, 0xfc, !PT ;  /* 0x0000000003007212 */ /* 0x000fce00078efcff */
.L_x_8056:
[----:B------:R-:W-:Y:S05]  /*3080*/  BSYNC B0 ;  /* 0x0000000000007941 */ /* 0x000fea0003800000 */
.L_x_8055:
[----:B------:R3:W-:Y:S01]  /*3090*/  STG.E.U8 desc[UR36][R16.64], R0 ;  /* 0x0000000010007986 */ /* 0x0007e2000c101124 */
[----:B------:R-:W-:Y:S05]  /*30a0*/  BRA `(.L_x_8035) ;  /* 0x00000004002c7947 */ /* 0x000fea0003800000 */
.L_x_8053:
        /* <DEDUP_REMOVED lines=21> */
.L_x_8060:
[----:B------:R-:W-:-:S04]  /*3200*/  LOP3.LUT R0, R5, 0x80000000, RZ, 0xc0, !PT ;  /* 0x8000000005007812 */ /* 0x000fc800078ec0ff */
[----:B------:R-:W-:-:S04]  /*3210*/  SHF.R.U32.HI R0, RZ, 0x18, R0 ;  /* 0x00000018ff007819 */ /* 0x000fc80000011600 */
[----:B------:R-:W-:-:S07]  /*3220*/  LOP3.LUT R0, R3, R0, RZ, 0xfc, !PT ;  /* 0x0000000003007212 */ /* 0x000fce00078efcff */
.L_x_8059:
[----:B------:R-:W-:Y:S05]  /*3230*/  BSYNC B0 ;  /* 0x0000000000007941 */ /* 0x000fea0003800000 */
.L_x_8058:
[----:B------:R0:W-:Y:S01]  /*3240*/  STG.E.U8 desc[UR36][R16.64], R0 ;  /* 0x0000000010007986 */ /* 0x0001e2000c101124 */
[----:B------:R-:W-:Y:S05]  /*3250*/  BRA `(.L_x_8035) ;  /* 0x0000000000c07947 */ /* 0x000fea0003800000 */
.L_x_8052:
        /* <DEDUP_REMOVED lines=26> */
.L_x_8034:
        /* <DEDUP_REMOVED lines=16> */
.L_x_8063:
[----:B------:R-:W-:Y:S05]  /*3500*/  BRA `(.L_x_8035) ;  /* 0x0000000000147947 */ /* 0x000fea0003800000 */
.L_x_8062:
[----:B------:R-:W0:Y:S02]  /*3510*/  F2I.U64.F64.TRUNC R4, R4 ;  /* 0x0000000400047311 */ /* 0x000e24000030d800 */
[----:B0-----:R1:W-:Y:S01]  /*3520*/  STG.E.64 desc[UR36][R16.64], R4 ;  /* 0x0000000410007986 */ /* 0x0013e2000c101b24 */
[----:B------:R-:W-:Y:S05]  /*3530*/  BRA `(.L_x_8035) ;  /* 0x0000000000087947 */ /* 0x000fea0003800000 */
.L_x_8061:
[----:B------:R-:W0:Y:S02]  /*3540*/  F2I.U32.F64.TRUNC R5, R4 ;  /* 0x0000000400057311 */ /* 0x000e24000030d000 */
[----:B0-----:R0:W-:Y:S02]  /*3550*/  STG.E desc[UR36][R16.64], R5 ;  /* 0x0000000510007986 */ /* 0x0011e4000c101924 */
.L_x_8035:
[----:B------:R-:W-:-:S05]  /*3560*/  LEA R2, R23, R2, 0x9 ;  /* 0x0000000217027211 */ /* 0x000fca00078e48ff */
[----:B------:R-:W-:-:S07]  /*3570*/  VIADD R19, R2, 0x80 ;  /* 0x0000008002137836 */ /* 0x000fce0000000000 */
.L_x_7993:
[----:B------:R-:W-:Y:S05]  /*3580*/  BSYNC B6 ;  /* 0x0000000000067941 */ /* 0x000fea0003800000 */
.L_x_7992:
        /* <DEDUP_REMOVED lines=307> */
.L_x_8066:
        /* <DEDUP_REMOVED lines=21> */
.L_x_8070:
[----:B------:R-:W2:Y:S02]  /*4a10*/  LDG.E.U8 R2, desc[UR36][R2.64] ;  /* 0x0000002402027981 */ /* 0x000ea4000c1e1100 */
[----:B--2---:R0:W1:Y:S01]  /*4a20*/  I2F.F64.U16 R4, R2 ;  /* 0x0000000200047312 */ /* 0x0040620000101800 */
[----:B------:R-:W-:Y:S05]  /*4a30*/  BRA `(.L_x_8072) ;  /* 0x0000000c00707947 */ /* 0x000fea0003800000 */
.L_x_8069:
        /* <DEDUP_REMOVED lines=9> */
.L_x_8074:
[----:B------:R-:W2:Y:S02]  /*4ad0*/  LDG.E R2, desc[UR36][R2.64] ;  /* 0x0000002402027981 */ /* 0x000ea4000c1e1900 */
[----:B--2---:R1:W2:Y:S01]  /*4ae0*/  I2F.F64 R4, R2 ;  /* 0x0000000200047312 */ /* 0x0042a20000201c00 */
[----:B------:R-:W-:Y:S05]  /*4af0*/  BRA `(.L_x_8072) ;  /* 0x0000000c00407947 */ /* 0x000fea0003800000 */
.L_x_8073:
[----:B------:R-:W2:Y:S02]  /*4b00*/  LDG.E.U16 R2, desc[UR36][R2.64] ;  /* 0x0000002402027981 */ /* 0x000ea4000c1e1500 */
[----:B--2---:R3:W4:Y:S01]  /*4b10*/  I2F.F64.S16 R4, R2 ;  /* 0x0000000200047312 */ /* 0x0047220000101c00 */
[----:B------:R-:W-:Y:S05]  /*4b20*/  BRA `(.L_x_8072) ;  /* 0x0000000c00347947 */ /* 0x000fea0003800000 */
.L_x_8068:
        /* <DEDUP_REMOVED lines=10> */
.L_x_8076:
[----:B------:R-:W2:Y:S02]  /*4bd0*/  LDG.E.U16 R0, desc[UR36][R2.64] ;  /* 0x0000002402007981 */ /* 0x000ea4000c1e1500 */
[----:B--2---:R-:W-:-:S05]  /*4be0*/  HADD2.F32 R0, -RZ, R0.H0_H0 ;  /* 0x20000000ff007230 */ /* 0x004fca0000004100 */
[----:B------:R-:W-:-:S04]  /*4bf0*/  FMUL.FTZ R0, R0, 1 ;  /* 0x3f80000000007820 */ /* 0x000fc80000410000 */
[----:B------:R0:W1:Y:S01]  /*4c00*/  F2F.F64.F32 R4, R0 ;  /* 0x0000000000047310 */ /* 0x0000620000201800 */
[----:B------:R-:W-:Y:S05]  /*4c10*/  BRA `(.L_x_8072) ;  /* 0x0000000800f87947 */ /* 0x000fea0003800000 */
.L_x_8075:
        /* <DEDUP_REMOVED lines=10> */
.L_x_8078:
[----:B------:R-:W2:Y:S02]  /*4cc0*/  LDG.E.U16 R2, desc[UR36][R2.64] ;  /* 0x0000002402027981 */ /* 0x000ea4000c1e1500 */
[----:B--2---:R-:W-:-:S05]  /*4cd0*/  HADD2.F32 R0, -RZ, R2.H0_H0 ;  /* 0x20000002ff007230 */ /* 0x004fca0000004100 */
[----:B------:R-:W-:-:S04]  /*4ce0*/  FMUL.FTZ R0, R0, 1 ;  /* 0x3f80000000007820 */ /* 0x000fc80000410000 */
[----:B------:R0:W1:Y:S01]  /*4cf0*/  F2F.F64.F32 R4, R0 ;  /* 0x0000000000047310 */ /* 0x0000620000201800 */
[----:B------:R-:W-:Y:S05]  /*4d00*/  BRA `(.L_x_8072) ;  /* 0x0000000800bc7947 */ /* 0x000fea0003800000 */
.L_x_8077:
[----:B------:R0:W5:Y:S01]  /*4d10*/  LDG.E.64 R4, desc[UR36][R2.64] ;  /* 0x0000002402047981 */ /* 0x000162000c1e1b00 */
[----:B------:R-:W-:Y:S05]  /*4d20*/  BRA `(.L_x_8072) ;  /* 0x0000000800b47947 */ /* 0x000fea0003800000 */
.L_x_8067:
        /* <DEDUP_REMOVED lines=13> */
.L_x_8081:
[----:B------:R0:W5:Y:S01]  /*4e00*/  LDG.E.64 R4, desc[UR36][R2.64] ;  /* 0x0000002402047981 */ /* 0x000162000c1e1b00 */
[----:B------:R-:W-:Y:S05]  /*4e10*/  BRA `(.L_x_8072) ;  /* 0x0000000800787947 */ /* 0x000fea0003800000 */
.L_x_8080:
        /* <DEDUP_REMOVED lines=28> */
.L_x_8083:
        /* <DEDUP_REMOVED lines=15> */
.L_x_8082:
[----:B------:R-:W2:Y:S02]  /*50d0*/  LDG.E.U16 R0, desc[UR36][R2.64] ;  /* 0x0000002402007981 */ /* 0x000ea4000c1e1500 */
[----:B--2---:R-:W-:-:S04]  /*50e0*/  IMAD.U32 R0, R0, 0x10000, RZ ;  /* 0x0001000000007824 */ /* 0x004fc800078e00ff */
[----:B------:R-:W-:-:S04]  /*50f0*/  FMUL.FTZ R0, R0, 1 ;  /* 0x3f80000000007820 */ /* 0x000fc80000410000 */
[----:B------:R0:W1:Y:S01]  /*5100*/  F2F.F64.F32 R4, R0 ;  /* 0x0000000000047310 */ /* 0x0000620000201800 */
[----:B------:R-:W-:Y:S05]  /*5110*/  BRA `(.L_x_8072) ;  /* 0x0000000400b87947 */ /* 0x000fea0003800000 */
.L_x_8079:
        /* <DEDUP_REMOVED lines=11> */
.L_x_8086:
        /* <DEDUP_REMOVED lines=21> */
.L_x_8090:
[----:B------:R-:W-:Y:S05]  /*5320*/  BSYNC B1 ;  /* 0x0000000000017941 */ /* 0x000fea0003800000 */
.L_x_8089:
[----:B------:R-:W-:Y:S01]  /*5330*/  LEA R3, R0, 0x3b800000, 0x17 ;  /* 0x3b80000000037811 */ /* 0x000fe200078eb8ff */
[----:B------:R-:W-:-:S05]  /*5340*/  IMAD.SHL.U32 R0, R2, 0x100000, RZ ;  /* 0x0010000002007824 */ /* 0x000fca00078e00ff */
[----:B------:R-:W-:-:S07]  /*5350*/  LOP3.LUT R0, R3, R0, R4, 0xfe, !PT ;  /* 0x0000000003007212 */ /* 0x000fce00078efe04 */
.L_x_8088:
[----:B------:R-:W-:Y:S05]  /*5360*/  BSYNC B0 ;  /* 0x0000000000007941 */ /* 0x000fea0003800000 */
.L_x_8087:
[----:B------:R-:W-:-:S04]  /*5370*/  FMUL.FTZ R0, R0, 1 ;  /* 0x3f80000000007820 */ /* 0x000fc80000410000 */
[----:B------:R0:W1:Y:S01]  /*5380*/  F2F.F64.F32 R4, R0 ;  /* 0x0000000000047310 */ /* 0x0000620000201800 */
[----:B------:R-:W-:Y:S05]  /*5390*/  BRA `(.L_x_8072) ;  /* 0x0000000400187947 */ /* 0x000fea0003800000 */
.L_x_8085:
        /* <DEDUP_REMOVED lines=21> */
.L_x_8094:
[----:B------:R-:W-:Y:S05]  /*54f0*/  BSYNC B1 ;  /* 0x0000000000017941 */ /* 0x000fea0003800000 */
.L_x_8093:
[----:B------:R-:W-:Y:S02]  /*5500*/  LEA R3, R0, 0x37800000, 0x17 ;  /* 0x3780000000037811 */ /* 0x000fe400078eb8ff */
[----:B------:R-:W-:-:S04]  /*5510*/  SHF.L.U32 R0, R2, 0x15, RZ ;  /* 0x0000001502007819 */ /* 0x000fc800000006ff */
[----:B------:R-:W-:-:S07]  /*5520*/  LOP3.LUT R0, R3, R0, R4, 0xfe, !PT ;  /* 0x0000000003007212 */ /* 0x000fce00078efe04 */
.L_x_8092:
[----:B------:R-:W-:Y:S05]  /*5530*/  BSYNC B0 ;  /* 0x0000000000007941 */ /* 0x000fea0003800000 */
.L_x_8091:
[----:B------:R-:W-:-:S04]  /*5540*/  FMUL.FTZ R0, R0, 1 ;  /* 0x3f80000000007820 */ /* 0x000fc80000410000 */
[----:B------:R0:W1:Y:S01]  /*5550*/  F2F.F64.F32 R4, R0 ;  /* 0x0000000000047310 */ /* 0x0000620000201800 */
[----:B------:R-:W-:Y:S05]  /*5560*/  BRA `(.L_x_8072) ;  /* 0x0000000000a47947 */ /* 0x000fea0003800000 */
.L_x_8084:
        /* <DEDUP_REMOVED lines=14> */
.L_x_8098:
[----:B------:R-:W-:Y:S05]  /*5650*/  BSYNC B0 ;  /* 0x0000000000007941 */ /* 0x000fea0003800000 */
.L_x_8097:
[----:B------:R-:W-:-:S04]  /*5660*/  FMUL.FTZ R0, R0, 1 ;  /* 0x3f80000000007820 */ /* 0x000fc80000410000 */
[----:B------:R0:W1:Y:S01]  /*5670*/  F2F.F64.F32 R4, R0 ;  /* 0x0000000000047310 */ /* 0x0000620000201800 */
[----:B------:R-:W-:Y:S05]  /*5680*/  BRA `(.L_x_8072) ;  /* 0x00000000005c7947 */ /* 0x000fea0003800000 */
.L_x_8071:
        /* <DEDUP_REMOVED lines=16> */
.L_x_8099:
[----:B------:R-:W-:Y:S01]  /*5790*/  CS2R R4, SRZ ;  /* 0x0000000000047805 */ /* 0x000fe2000001ff00 */
[----:B------:R-:W-:Y:S06]  /*57a0*/  BRA `(.L_x_8072) ;  /* 0x0000000000147947 */ /* 0x000fec0003800000 */
.L_x_8096:
[----:B------:R-:W2:Y:S02]  /*57b0*/  LDG.E.64 R4, desc[UR36][R2.64] ;  /* 0x0000002402047981 */ /* 0x000ea4000c1e1b00 */
[----:B--2---:R-:W0:Y:S01]  /*57c0*/  I2F.F64.U64 R4, R4 ;  /* 0x0000000400047312 */ /* 0x004e220000301800 */
[----:B------:R-:W-:Y:S05]  /*57d0*/  BRA `(.L_x_8072) ;  /* 0x0000000000087947 */ /* 0x000fea0003800000 */
.L_x_8095:
[----:B------:R-:W2:Y:S02]  /*57e0*/  LDG.E R2, desc[UR36][R2.64] ;  /* 0x0000002402027981 */ /* 0x000ea4000c1e1900 */
[----:B--2---:R0:W1:Y:S02]  /*57f0*/  I2F.F64.U32 R4, R2 ;  /* 0x0000000200047312 */ /* 0x0040640000201800 */
.L_x_8072:
[----:B012-45:R-:W0:Y:S01]  /*5800*/  MUFU.RCP64H R3, R5 ;  /* 0x0000000500037308 */ /* 0x037e220000001800 */
[----:B---3--:R-:W-:Y:S01]  /*5810*/  IMAD.MOV.U32 R2, RZ, RZ, 0x1 ;  /* 0x00000001ff027424 */ /* 0x008fe200078e00ff */
[----:B------:R-:W-:Y:S01]  /*5820*/  ULDC.64 UR4, c[0x0][0x428] ;  /* 0x00010a0000047ab9 */ /* 0x000fe20000000a00 */
[----:B------:R-:W1:Y:S01]  /*5830*/  LDC R0, c[0x0][0x42c] ;  /* 0x00010b00ff007b82 */ /* 0x000e620000000800 */
        /* <DEDUP_REMOVED lines=13> */
[----:B------:R-:W-:-:S07]  /*5910*/  MOV R0, 0x5930 ;  /* 0x0000593000007802 */ /* 0x000fce0000000f00 */
[----:B------:R-:W-:Y:S05]  /*5920*/  CALL.REL.NOINC `($__internal_14_$__cuda_sm20_div_rn_f64_full) ;  /* 0x0000007800d07944 */ /* 0x000fea0003c00000 */
[----:B------:R-:W-:-:S07]  /*5930*/  IMAD.MOV.U32 R2, RZ, RZ, R8 ;  /* 0x000000ffff027224 */ /* 0x000fce00078e0008 */
.L_x_8101:
[----:B------:R-:W-:Y:S05]  /*5940*/  BSYNC B0 ;  /* 0x0000000000007941 */ /* 0x000fea0003800000 */
.L_x_8100:
        /* <DEDUP_REMOVED lines=16> */
.L_x_8105:
[----:B------:R-:W0:Y:S02]  /*5a50*/  F2I.S64.F64.TRUNC R2, R2 ;  /* 0x0000000200027311 */ /* 0x000e24000030d900 */
[----:B0-----:R-:W-:-:S05]  /*5a60*/  IMAD.MOV.U32 R5, RZ, RZ, R2 ;  /* 0x000000ffff057224 */ /* 0x001fca00078e0002 */
[----:B------:R0:W-:Y:S01]  /*5a70*/  STG.E.U8 desc[UR36][R16.64], R5 ;  /* 0x0000000510007986 */ /* 0x0001e2000c101124 */
[----:B------:R-:W-:Y:S05]  /*5a80*/  BRA `(.L_x_8107) ;  /* 0x0000000c00f87947 */ /* 0x000fea0003800000 */
.L_x_8104:
        /* <DEDUP_REMOVED lines=9> */
.L_x_8109:
[----:B------:R-:W0:Y:S02]  /*5b20*/  F2I.F64.TRUNC R3, R2 ;  /* 0x0000000200037311 */ /* 0x000e24000030d100 */
[----:B0-----:R0:W-:Y:S01]  /*5b30*/  STG.E desc[UR36][R16.64], R3 ;  /* 0x0000000310007986 */ /* 0x0011e2000c101924 */
[----:B------:R-:W-:Y:S05]  /*5b40*/  BRA `(.L_x_8107) ;  /* 0x0000000c00c87947 */ /* 0x000fea0003800000 */
.L_x_8108:
[----:B------:R-:W0:Y:S02]  /*5b50*/  F2I.F64.TRUNC R3, R2 ;  /* 0x0000000200037311 */ /* 0x000e24000030d100 */
[----:B0-----:R0:W-:Y:S01]  /*5b60*/  STG.E.U16 desc[UR36][R16.64], R3 ;  /* 0x0000000310007986 */ /* 0x0011e2000c101524 */
[----:B------:R-:W-:Y:S05]  /*5b70*/  BRA `(.L_x_8107) ;  /* 0x0000000c00bc7947 */ /* 0x000fea0003800000 */
.L_x_8103:
        /* <DEDUP_REMOVED lines=13> */
.L_x_8111:
        /* <DEDUP_REMOVED lines=8> */
.L_x_8110:
        /* <DEDUP_REMOVED lines=14> */
.L_x_8113:
        /* <DEDUP_REMOVED lines=9> */
.L_x_8112:
[----:B------:R0:W-:Y:S01]  /*5e40*/  STG.E.64 desc[UR36][R16.64], R4 ;  /* 0x0000000410007986 */ /* 0x0001e2000c101b24 */
[----:B------:R-:W-:Y:S05]  /*5e50*/  BRA `(.L_x_8107) ;  /* 0x0000000c00047947 */ /* 0x000fea0003800000 */
.L_x_8102:
        /* <DEDUP_REMOVED lines=12> */
.L_x_8116:
[----:B------:R-:W-:-:S05]  /*5f20*/  CS2R R6, SRZ ;  /* 0x0000000000067805 */ /* 0x000fca000001ff00 */
[----:B------:R0:W-:Y:S01]  /*5f30*/  STG.E.128 desc[UR36][R16.64], R4 ;  /* 0x0000000410007986 */ /* 0x0001e2000c101d24 */
[----:B------:R-:W-:Y:S05]  /*5f40*/  BRA `(.L_x_8107) ;  /* 0x0000000800c87947 */ /* 0x000fea0003800000 */
.L_x_8115:
        /* <DEDUP_REMOVED lines=25> */
.L_x_8120:
[----:B------:R-:W-:Y:S05]  /*60e0*/  BSYNC B0 ;  /* 0x0000000000007941 */ /* 0x000fea0003800000 */
.L_x_8119:
[----:B------:R-:W-:-:S05]  /*60f0*/  LOP3.LUT R3, R0, R3, RZ, 0xfc, !PT ;  /* 0x0000000300037212 */ /* 0x000fca00078efcff */
[----:B------:R0:W-:Y:S01]  /*6100*/  STG.E.U8 desc[UR36][R16.64], R3 ;  /* 0x0000000310007986 */ /* 0x0001e2000c101124 */
[----:B------:R-:W-:Y:S05]  /*6110*/  BRA `(.L_x_8107) ;  /* 0x0000000800547947 */ /* 0x000fea0003800000 */
.L_x_8118:
        /* <DEDUP_REMOVED lines=17> */
.L_x_8122:
[----:B------:R-:W-:Y:S01]  /*6230*/  IMAD.MOV.U32 R0, RZ, RZ, 0x7f ;  /* 0x0000007fff007424 */ /* 0x000fe200078e00ff */
[----:B------:R-:W-:-:S04]  /*6240*/  ISETP.GT.U32.AND P0, PT, R2, 0x7f800000, PT ;  /* 0x7f8000000200780c */ /* 0x000fc80003f04070 */
[----:B------:R-:W-:-:S09]  /*6250*/  SEL R0, R0, 0x7c, P0 ;  /* 0x0000007c00007807 */ /* 0x000fd20000000000 */
.L_x_8123:
[----:B------:R-:W-:Y:S05]  /*6260*/  BSYNC B0 ;  /* 0x0000000000007941 */ /* 0x000fea0003800000 */
.L_x_8121:
[----:B------:R-:W-:-:S04]  /*6270*/  LOP3.LUT R2, R3, 0x80000000, RZ, 0xc0, !PT ;  /* 0x8000000003027812 */ /* 0x000fc800078ec0ff */
[----:B------:R-:W-:-:S04]  /*6280*/  SHF.R.U32.HI R3, RZ, 0x18, R2 ;  /* 0x00000018ff037819 */ /* 0x000fc80000011602 */
[----:B------:R-:W-:-:S05]  /*6290*/  LOP3.LUT R3, R0, R3, RZ, 0xfc, !PT ;  /* 0x0000000300037212 */ /* 0x000fca00078efcff */
[----:B------:R0:W-:Y:S01]  /*62a0*/  STG.E.U8 desc[UR36][R16.64], R3 ;  /* 0x0000000310007986 */ /* 0x0001e2000c101124 */
[----:B------:R-:W-:Y:S05]  /*62b0*/  BRA `(.L_x_8107) ;  /* 0x0000000400ec7947 */ /* 0x000fea0003800000 */
.L_x_8117:
        /* <DEDUP_REMOVED lines=8> */
.L_x_8114:
        /* <DEDUP_REMOVED lines=11> */
.L_x_8126:
        /* <DEDUP_REMOVED lines=21> */
.L_x_8129:
[----:B------:R-:W-:-:S04]  /*6540*/  LOP3.LUT R2, R3, 0x80000000, RZ, 0xc0, !PT ;  /* 0x8000000003027812 */ /* 0x000fc800078ec0ff */
[----:B------:R-:W-:-:S04]  /*6550*/  SHF.R.U32.HI R3, RZ, 0x18, R2 ;  /* 0x00000018ff037819 */ /* 0x000fc80000011602 */
[----:B------:R-:W-:-:S04]  /*6560*/  LOP3.LUT R0, R0, R3, RZ, 0xfc, !PT ;  /* 0x0000000300007212 */ /* 0x000fc800078efcff */
[----:B------:R-:W-:-:S07]  /*6570*/  PRMT R8, R0, 0x7610, R8 ;  /* 0x0000761000087816 */ /* 0x000fce0000000008 */
.L_x_8128:
[----:B------:R-:W-:Y:S05]  /*6580*/  BSYNC B0 ;  /* 0x0000000000007941 */ /* 0x000fea0003800000 */
.L_x_8127:
[----:B------:R3:W-:Y:S01]  /*6590*/  STG.E.U8 desc[UR36][R16.64], R8 ;  /* 0x0000000810007986 */ /* 0x0007e2000c101124 */
[----:B------:R-:W-:Y:S05]  /*65a0*/  BRA `(.L_x_8107) ;  /* 0x0000000400307947 */ /* 0x000fea0003800000 */
.L_x_8125:
        /* <DEDUP_REMOVED lines=21> */
.L_x_8132:
[----:B------:R-:W-:-:S04]  /*6700*/  LOP3.LUT R2, R3, 0x80000000, RZ, 0xc0, !PT ;  /* 0x8000000003027812 */ /* 0x000fc800078ec0ff */
[----:B------:R-:W-:-:S04]  /*6710*/  SHF.R.U32.HI R3, RZ, 0x18, R2 ;  /* 0x00000018ff037819 */ /* 0x000fc80000011602 */
[----:B------:R-:W-:-:S04]  /*6720*/  LOP3.LUT R0, R0, R3, RZ, 0xfc, !PT ;  /* 0x0000000300007212 */ /* 0x000fc800078efcff */
[----:B------:R-:W-:-:S07]  /*6730*/  PRMT R8, R0, 0x7610, R8 ;  /* 0x0000761000087816 */ /* 0x000fce0000000008 */
.L_x_8131:
[----:B------:R-:W-:Y:S05]  /*6740*/  BSYNC B0 ;  /* 0x0000000000007941 */ /* 0x000fea0003800000 */
.L_x_8130:
[----:B------:R0:W-:Y:S01]  /*6750*/  STG.E.U8 desc[UR36][R16.64], R8 ;  /* 0x0000000810007986 */ /* 0x0001e2000c101124 */
[----:B------:R-:W-:Y:S05]  /*6760*/  BRA `(.L_x_8107) ;  /* 0x0000000000c07947 */ /* 0x000fea0003800000 */
.L_x_8124:
        /* <DEDUP_REMOVED lines=26> */
.L_x_8106:
        /* <DEDUP_REMOVED lines=16> */
.L_x_8135:
[----:B------:R-:W-:Y:S05]  /*6a10*/  BRA `(.L_x_8107) ;  /* 0x0000000000147947 */ /* 0x000fea0003800000 */
.L_x_8134:
[----:B------:R-:W0:Y:S02]  /*6a20*/  F2I.U64.F64.TRUNC R2, R2 ;  /* 0x0000000200027311 */ /* 0x000e24000030d800 */
[----:B0-----:R2:W-:Y:S01]  /*6a30*/  STG.E.64 desc[UR36][R16.64], R2 ;  /* 0x0000000210007986 */ /* 0x0015e2000c101b24 */
[----:B------:R-:W-:Y:S05]  /*6a40*/  BRA `(.L_x_8107) ;  /* 0x0000000000087947 */ /* 0x000fea0003800000 */
.L_x_8133:
[----:B------:R-:W0:Y:S02]  /*6a50*/  F2I.U32.F64.TRUNC R3, R2 ;  /* 0x0000000200037311 */ /* 0x000e24000030d000 */
[----:B0-----:R0:W-:Y:S02]  /*6a60*/  STG.E desc[UR36][R16.64], R3 ;  /* 0x0000000310007986 */ /* 0x0011e4000c101924 */
.L_x_8107:
[----:B------:R-:W-:-:S07]  /*6a70*/  VIADD R19, R19, 0x80 ;  /* 0x0000008013137836 */ /* 0x000fce0000000000 */
.L_x_8065:
[----:B------:R-:W-:Y:S05]  /*6a80*/  BSYNC B6 ;  /* 0x0000000000067941 */ /* 0x000fea0003800000 */
.L_x_8064:
        /* <DEDUP_REMOVED lines=307> */
.L_x_8138:
        /* <DEDUP_REMOVED lines=21> */
.L_x_8142:
[----:B------:R-:W2:Y:S02]  /*7f10*/  LDG.E.U8 R2, desc[UR36][R2.64] ;  /* 0x0000002402027981 */ /* 0x000ea4000c1e1100 */
[----:B--2---:R0:W1:Y:S01]  /*7f20*/  I2F.F64.U16 R4, R2 ;  /* 0x0000000200047312 */ /* 0x0040620000101800 */
[----:B------:R-:W-:Y:S05]  /*7f30*/  BRA `(.L_x_8144) ;  /* 0x0000000c00707947 */ /* 0x000fea0003800000 */
.L_x_8141:
        /* <DEDUP_REMOVED lines=9> */
.L_x_8146:
[----:B------:R-:W2:Y:S02]  /*7fd0*/  LDG.E R2, desc[UR36][R2.64] ;  /* 0x0000002402027981 */ /* 0x000ea4000c1e1900 */
[----:B--2---:R0:W1:Y:S01]  /*7fe0*/  I2F.F64 R4, R2 ;  /* 0x0000000200047312 */ /* 0x0040620000201c00 */
[----:B------:R-:W-:Y:S05]  /*7ff0*/  BRA `(.L_x_8144) ;  /* 0x0000000c00407947 */ /* 0x000fea0003800000 */
.L_x_8145:
[----:B------:R-:W2:Y:S02]  /*8000*/  LDG.E.U16 R2, desc[UR36][R2.64] ;  /* 0x0000002402027981 */ /* 0x000ea4000c1e1500 */
[----:B--2---:R0:W1:Y:S01]  /*8010*/  I2F.F64.S16 R4, R2 ;  /* 0x0000000200047312 */ /* 0x0040620000101c00 */
[----:B------:R-:W-:Y:S05]  /*8020*/  BRA `(.L_x_8144) ;  /* 0x0000000c00347947 */ /* 0x000fea0003800000 */
.L_x_8140:
        /* <DEDUP_REMOVED lines=10> */
.L_x_8148:
[----:B------:R-:W2:Y:S02]  /*80d0*/  LDG.E.U16 R0, desc[UR36][R2.64] ;  /* 0x0000002402007981 */ /* 0x000ea4000c1e1500 */
[----:B--2---:R-:W-:-:S05]  /*80e0*/  HADD2.F32 R0, -RZ, R0.H0_H0 ;  /* 0x20000000ff007230 */ /* 0x004fca0000004100 */
[----:B------:R-:W-:-:S04]  /*80f0*/  FMUL.FTZ R0, R0, 1 ;  /* 0x3f80000000007820 */ /* 0x000fc80000410000 */
[----:B------:R0:W1:Y:S01]  /*8100*/  F2F.F64.F32 R4, R0 ;  /* 0x0000000000047310 */ /* 0x0000620000201800 */
[----:B------:R-:W-:Y:S05]  /*8110*/  BRA `(.L_x_8144) ;  /* 0x0000000800f87947 */ /* 0x000fea0003800000 */
.L_x_8147:
        /* <DEDUP_REMOVED lines=10> */
.L_x_8150:
[----:B------:R-:W2:Y:S02]  /*81c0*/  LDG.E.U16 R2, desc[UR36][R2.64] ;  /* 0x0000002402027981 */ /* 0x000ea4000c1e1500 */
[----:B--2---:R-:W-:-:S05]  /*81d0*/  HADD2.F32 R0, -RZ, R2.H0_H0 ;  /* 0x20000002ff007230 */ /* 0x004fca0000004100 */
[----:B------:R-:W-:-:S04]  /*81e0*/  FMUL.FTZ R0, R0, 1 ;  /* 0x3f80000000007820 */ /* 0x000fc80000410000 */
[----:B------:R0:W1:Y:S01]  /*81f0*/  F2F.F64.F32 R4, R0 ;  /* 0x0000000000047310 */ /* 0x0000620000201800 */
[----:B------:R-:W-:Y:S05]  /*8200*/  BRA `(.L_x_8144) ;  /* 0x0000000800bc7947 */ /* 0x000fea0003800000 */
.L_x_8149:
[----:B------:R0:W5:Y:S01]  /*8210*/  LDG.E.64 R4, desc[UR36][R2.64] ;  /* 0x0000002402047981 */ /* 0x000162000c1e1b00 */
[----:B------:R-:W-:Y:S05]  /*8220*/  BRA `(.L_x_8144) ;  /* 0x0000000800b47947 */ /* 0x000fea0003800000 */
.L_x_8139:
        /* <DEDUP_REMOVED lines=13> */
.L_x_8153:
[----:B------:R0:W5:Y:S01]  /*8300*/  LDG.E.64 R4, desc[UR36][R2.64] ;  /* 0x0000002402047981 */ /* 0x000162000c1e1b00 */
[----:B------:R-:W-:Y:S05]  /*8310*/  BRA `(.L_x_8144) ;  /* 0x0000000800787947 */ /* 0x000fea0003800000 */
.L_x_8152:
        /* <DEDUP_REMOVED lines=28> */
.L_x_8155:
        /* <DEDUP_REMOVED lines=15> */
.L_x_8154:
[----:B------:R-:W2:Y:S02]  /*85d0*/  LDG.E.U16 R0, desc[UR36][R2.64] ;  /* 0x0000002402007981 */ /* 0x000ea4000c1e1500 */
[----:B--2---:R-:W-:-:S04]  /*85e0*/  IMAD.U32 R0, R0, 0x10000, RZ ;  /* 0x0001000000007824 */ /* 0x004fc800078e00ff */
[----:B------:R-:W-:-:S04]  /*85f0*/  FMUL.FTZ R0, R0, 1 ;  /* 0x3f80000000007820 */ /* 0x000fc80000410000 */
[----:B------:R1:W2:Y:S01]  /*8600*/  F2F.F64.F32 R4, R0 ;  /* 0x0000000000047310 */ /* 0x0002a20000201800 */
[----:B------:R-:W-:Y:S05]  /*8610*/  BRA `(.L_x_8144) ;  /* 0x0000000400b87947 */ /* 0x000fea0003800000 */
.L_x_8151:
        /* <DEDUP_REMOVED lines=11> */
.L_x_8158:
        /* <DEDUP_REMOVED lines=21> */
.L_x_8162:
[----:B------:R-:W-:Y:S05]  /*8820*/  BSYNC B1 ;  /* 0x0000000000017941 */ /* 0x000fea0003800000 */
.L_x_8161:
[----:B------:R-:W-:Y:S01]  /*8830*/  LEA R3, R0, 0x3b800000, 0x17 ;  /* 0x3b80000000037811 */ /* 0x000fe200078eb8ff */
[----:B------:R-:W-:-:S05]  /*8840*/  IMAD.SHL.U32 R0, R2, 0x100000, RZ ;  /* 0x0010000002007824 */ /* 0x000fca00078e00ff */
[----:B------:R-:W-:-:S07]  /*8850*/  LOP3.LUT R0, R3, R0, R4, 0xfe, !PT ;  /* 0x0000000003007212 */ /* 0x000fce00078efe04 */
.L_x_8160:
[----:B------:R-:W-:Y:S05]  /*8860*/  BSYNC B0 ;  /* 0x0000000000007941 */ /* 0x000fea0003800000 */
.L_x_8159:
[----:B------:R-:W-:-:S04]  /*8870*/  FMUL.FTZ R0, R0, 1 ;  /* 0x3f80000000007820 */ /* 0x000fc80000410000 */
[----:B------:R0:W1:Y:S01]  /*8880*/  F2F.F64.F32 R4, R0 ;  /* 0x0000000000047310 */ /* 0x0000620000201800 */
[----:B------:R-:W-:Y:S05]  /*8890*/  BRA `(.L_x_8144) ;  /* 0x0000000400187947 */ /* 0x000fea0003800000 */
.L_x_8157:
        /* <DEDUP_REMOVED lines=21> */
.L_x_8166:
[----:B------:R-:W-:Y:S05]  /*89f0*/  BSYNC B1 ;  /* 0x0000000000017941 */ /* 0x000fea0003800000 */
.L_x_8165:
[----:B------:R-:W-:Y:S01]  /*8a00*/  LEA R3, R0, 0x37800000, 0x17 ;  /* 0x3780000000037811 */ /* 0x000fe200078eb8ff */
[----:B------:R-:W-:-:S05]  /*8a10*/  IMAD.SHL.U32 R0, R2, 0x200000, RZ ;  /* 0x0020000002007824 */ /* 0x000fca00078e00ff */
[----:B------:R-:W-:-:S07]  /*8a20*/  LOP3.LUT R0, R3, R0, R4, 0xfe, !PT ;  /* 0x0000000003007212 */ /* 0x000fce00078efe04 */
.L_x_8164:
[----:B------:R-:W-:Y:S05]  /*8a30*/  BSYNC B0 ;  /* 0x0000000000007941 */ /* 0x000fea0003800000 */
.L_x_8163:
[----:B------:R-:W-:-:S04]  /*8a40*/  FMUL.FTZ R0, R0, 1 ;  /* 0x3f80000000007820 */ /* 0x000fc80000410000 */
[----:B------:R0:W1:Y:S01]  /*8a50*/  F2F.F64.F32 R4, R0 ;  /* 0x0000000000047310 */ /* 0x0000620000201800 */
[----:B------:R-:W-:Y:S05]  /*8a60*/  BRA `(.L_x_8144) ;  /* 0x0000000000a47947 */ /* 0x000fea0003800000 */
.L_x_8156:
        /* <DEDUP_REMOVED lines=14> */
.L_x_8170:
[----:B------:R-:W-:Y:S05]  /*8b50*/  BSYNC B0 ;  /* 0x0000000000007941 */ /* 0x000fea0003800000 */
.L_x_8169:
[----:B------:R-:W-:-:S04]  /*8b60*/  FMUL.FTZ R0, R0, 1 ;  /* 0x3f80000000007820 */ /* 0x000fc80000410000 */
[----:B------:R0:W1:Y:S01]  /*8b70*/  F2F.F64.F32 R4, R0 ;  /* 0x0000000000047310 */ /* 0x0000620000201800 */
[----:B------:R-:W-:Y:S05]  /*8b80*/  BRA `(.L_x_8144) ;  /* 0x00000000005c7947 */ /* 0x000fea0003800000 */
.L_x_8143:
        /* <DEDUP_REMOVED lines=16> */
.L_x_8171:
[----:B------:R-:W-:Y:S01]  /*8c90*/  CS2R R4, SRZ ;  /* 0x0000000000047805 */ /* 0x000fe2000001ff00 */
[----:B------:R-:W-:Y:S06]  /*8ca0*/  BRA `(.L_x_8144) ;  /* 0x0000000000147947 */ /* 0x000fec0003800000 */
.L_x_8168:
[----:B------:R-:W2:Y:S02]  /*8cb0*/  LDG.E.64 R4, desc[UR36][R2.64] ;  /* 0x0000002402047981 */ /* 0x000ea4000c1e1b00 */
[----:B--2---:R-:W0:Y:S01]  /*8cc0*/  I2F.F64.U64 R4, R4 ;  /* 0x0000000400047312 */ /* 0x004e220000301800 */
[----:B------:R-:W-:Y:S05]  /*8cd0*/  BRA `(.L_x_8144) ;  /* 0x0000000000087947 */ /* 0x000fea0003800000 */
.L_x_8167:
[----:B------:R-:W2:Y:S02]  /*8ce0*/  LDG.E R2, desc[UR36][R2.64] ;  /* 0x0000002402027981 */ /* 0x000ea4000c1e1900 */
[----:B--2---:R0:W1:Y:S02]  /*8cf0*/  I2F.F64.U32 R4, R2 ;  /* 0x0000000200047312 */ /* 0x0040640000201800 */
.L_x_8144:
[----:B012345:R-:W0:Y:S01]  /*8d00*/  MUFU.RCP64H R3, R5 ;  /* 0x0000000500037308 */ /* 0x03fe220000001800 */
[----:B------:R-:W-:Y:S01]  /*8d10*/  IMAD.MOV.U32 R2, RZ, RZ, 0x1 ;  /* 0x00000001ff027424 */ /* 0x000fe200078e00ff */
        /* <DEDUP_REMOVED lines=18> */
.L_x_8173:
[----:B------:R-:W-:Y:S05]  /*8e40*/  BSYNC B0 ;  /* 0x0000000000007941 */ /* 0x000fea0003800000 */
.L_x_8172:
        /* <DEDUP_REMOVED lines=16> */
.L_x_8177:
[----:B------:R-:W0:Y:S02]  /*8f50*/  F2I.S64.F64.TRUNC R2, R2 ;  /* 0x0000000200027311 */ /* 0x000e24000030d900 */
[----:B0-----:R-:W-:-:S05]  /*8f60*/  IMAD.MOV.U32 R5, RZ, RZ, R2 ;  /* 0x000000ffff057224 */ /* 0x001fca00078e0002 */
[----:B------:R0:W-:Y:S01]  /*8f70*/  STG.E.U8 desc[UR36][R16.64], R5 ;  /* 0x0000000510007986 */ /* 0x0001e2000c101124 */
[----:B------:R-:W-:Y:S05]  /*8f80*/  BRA `(.L_x_8179) ;  /* 0x0000000c00f87947 */ /* 0x000fea0003800000 */
.L_x_8176:
        /* <DEDUP_REMOVED lines=9> */
.L_x_8181:
[----:B------:R-:W0:Y:S02]  /*9020*/  F2I.F64.TRUNC R3, R2 ;  /* 0x0000000200037311 */ /* 0x000e24000030d100 */
[----:B0-----:R0:W-:Y:S01]  /*9030*/  STG.E desc[UR36][R16.64], R3 ;  /* 0x0000000310007986 */ /* 0x0011e2000c101924 */
[----:B------:R-:W-:Y:S05]  /*9040*/  BRA `(.L_x_8179) ;  /* 0x0000000c00c87947 */ /* 0x000fea0003800000 */
.L_x_8180:
[----:B------:R-:W0:Y:S02]  /*9050*/  F2I.F64.TRUNC R3, R2 ;  /* 0x0000000200037311 */ /* 0x000e24000030d100 */
[----:B0-----:R0:W-:Y:S01]  /*9060*/  STG.E.U16 desc[UR36][R16.64], R3 ;  /* 0x0000000310007986 */ /* 0x0011e2000c101524 */
[----:B------:R-:W-:Y:S05]  /*9070*/  BRA `(.L_x_8179) ;  /* 0x0000000c00bc7947 */ /* 0x000fea0003800000 */
.L_x_8175:
        /* <DEDUP_REMOVED lines=13> */
.L_x_8183:
        /* <DEDUP_REMOVED lines=8> */
.L_x_8182:
        /* <DEDUP_REMOVED lines=14> */
.L_x_8185:
        /* <DEDUP_REMOVED lines=9> */
.L_x_8184:
[----:B------:R0:W-:Y:S01]  /*9340*/  STG.E.64 desc[UR36][R16.64], R4 ;  /* 0x0000000410007986 */ /* 0x0001e2000c101b24 */
[----:B------:R-:W-:Y:S05]  /*9350*/  BRA `(.L_x_8179) ;  /* 0x0000000c00047947 */ /* 0x000fea0003800000 */
.L_x_8174:
        /* <DEDUP_REMOVED lines=12> */
.L_x_8188:
[----:B------:R-:W-:-:S05]  /*9420*/  CS2R R6, SRZ ;  /* 0x0000000000067805 */ /* 0x000fca000001ff00 */
[----:B------:R0:W-:Y:S01]  /*9430*/  STG.E.128 desc[UR36][R16.64], R4 ;  /* 0x0000000410007986 */ /* 0x0001e2000c101d24 */
[----:B------:R-:W-:Y:S05]  /*9440*/  BRA `(.L_x_8179) ;  /* 0x0000000800c87947 */ /* 0x000fea0003800000 */
.L_x_8187:
        /* <DEDUP_REMOVED lines=25> */
.L_x_8192:
[----:B------:R-:W-:Y:S05]  /*95e0*/  BSYNC B0 ;  /* 0x0000000000007941 */ /* 0x000fea0003800000 */
.L_x_8191:
[----:B------:R-:W-:-:S05]  /*95f0*/  LOP3.LUT R3, R0, R3, RZ, 0xfc, !PT ;  /* 0x0000000300037212 */ /* 0x000fca00078efcff */
[----:B------:R0:W-:Y:S01]  /*9600*/  STG.E.U8 desc[UR36][R16.64], R3 ;  /* 0x0000000310007986 */ /* 0x0001e2000c101124 */
[----:B------:R-:W-:Y:S05]  /*9610*/  BRA `(.L_x_8179) ;  /* 0x0000000800547947 */ /* 0x000fea0003800000 */
.L_x_8190:
        /* <DEDUP_REMOVED lines=17> */
.L_x_8194:
[----:B------:R-:W-:Y:S01]  /*9730*/  IMAD.MOV.U32 R0, RZ, RZ, 0x7f ;  /* 0x0000007fff007424 */ /* 0x000fe200078e00ff */
[----:B------:R-:W-:-:S04]  /*9740*/  ISETP.GT.U32.AND P0, PT, R2, 0x7f800000, PT ;  /* 0x7f8000000200780c */ /* 0x000fc80003f04070 */
[----:B------:R-:W-:-:S09]  /*9750*/  SEL R0, R0, 0x7c, P0 ;  /* 0x0000007c00007807 */ /* 0x000fd20000000000 */
.L_x_8195:
[----:B------:R-:W-:Y:S05]  /*9760*/  BSYNC B0 ;  /* 0x0000000000007941 */ /* 0x000fea0003800000 */
.L_x_8193:
[----:B------:R-:W-:-:S04]  /*9770*/  LOP3.LUT R2, R3, 0x80000000, RZ, 0xc0, !PT ;  /* 0x8000000003027812 */ /* 0x000fc800078ec0ff */
[----:B------:R-:W-:-:S04]  /*9780*/  SHF.R.U32.HI R3, RZ, 0x18, R2 ;  /* 0x00000018ff037819 */ /* 0x000fc80000011602 */
[----:B------:R-:W-:-:S05]  /*9790*/  LOP3.LUT R3, R0, R3, RZ, 0xfc, !PT ;  /* 0x0000000300037212 */ /* 0x000fca00078efcff */
[----:B------:R0:W-:Y:S01]  /*97a0*/  STG.E.U8 desc[UR36][R16.64], R3 ;  /* 0x0000000310007986 */ /* 0x0001e2000c101124 */
[----:B------:R-:W-:Y:S05]  /*97b0*/  BRA `(.L_x_8179) ;  /* 0x0000000400ec7947 */ /* 0x000fea0003800000 */
.L_x_8189:
        /* <DEDUP_REMOVED lines=8> */
.L_x_8186:
        /* <DEDUP_REMOVED lines=11> */
.L_x_8198:
        /* <DEDUP_REMOVED lines=21> */
.L_x_8201:
[----:B------:R-:W-:-:S04]  /*9a40*/  LOP3.LUT R2, R3, 0x80000000, RZ, 0xc0, !PT ;  /* 0x8000000003027812 */ /* 0x000fc800078ec0ff */
[----:B------:R-:W-:-:S04]  /*9a50*/  SHF.R.U32.HI R3, RZ, 0x18, R2 ;  /* 0x00000018ff037819 */ /* 0x000fc80000011602 */
[----:B------:R-:W-:-:S04]  /*9a60*/  LOP3.LUT R0, R0, R3, RZ, 0xfc, !PT ;  /* 0x0000000300007212 */ /* 0x000fc800078efcff */
[----:B------:R-:W-:-:S07]  /*9a70*/  PRMT R8, R0, 0x7610, R8 ;  /* 0x0000761000087816 */ /* 0x000fce0000000008 */
.L_x_8200:
[----:B------:R-:W-:Y:S05]  /*9a80*/  BSYNC B0 ;  /* 0x0000000000007941 */ /* 0x000fea0003800000 */
.L_x_8199:
[----:B------:R3:W-:Y:S01]  /*9a90*/  STG.E.U8 desc[UR36][R16.64], R8 ;  /* 0x0000000810007986 */ /* 0x0007e2000c101124 */
[----:B------:R-:W-:Y:S05]  /*9aa0*/  BRA `(.L_x_8179) ;  /* 0x0000000400307947 */ /* 0x000fea0003800000 */
.L_x_8197:
        /* <DEDUP_REMOVED lines=21> */
.L_x_8204:
[----:B------:R-:W-:-:S04]  /*9c00*/  LOP3.LUT R2, R3, 0x80000000, RZ, 0xc0, !PT ;  /* 0x8000000003027812 */ /* 0x000fc800078ec0ff */
[----:B------:R-:W-:-:S04]  /*9c10*/  SHF.R.U32.HI R3, RZ, 0x18, R2 ;  /* 0x00000018ff037819 */ /* 0x000fc80000011602 */
[----:B------:R-:W-:-:S04]  /*9c20*/  LOP3.LUT R0, R0, R3, RZ, 0xfc, !PT ;  /* 0x0000000300007212 */ /* 0x000fc800078efcff */
[----:B------:R-:W-:-:S07]  /*9c30*/  PRMT R8, R0, 0x7610, R8 ;  /* 0x0000761000087816 */ /* 0x000fce0000000008 */
.L_x_8203:
[----:B------:R-:W-:Y:S05]  /*9c40*/  BSYNC B0 ;  /* 0x0000000000007941 */ /* 0x000fea0003800000 */
.L_x_8202:
[----:B------:R0:W-:Y:S01]  /*9c50*/  STG.E.U8 desc[UR36][R16.64], R8 ;  /* 0x0000000810007986 */ /* 0x0001e2000c101124 */
[----:B------:R-:W-:Y:S05]  /*9c60*/  BRA `(.L_x_8179) ;  /* 0x0000000000c07947 */ /* 0x000fea0003800000 */
.L_x_8196:
        /* <DEDUP_REMOVED lines=26> */
.L_x_8178:
        /* <DEDUP_REMOVED lines=16> */
.L_x_8207:
[----:B------:R-:W-:Y:S05]  /*9f10*/  BRA `(.L_x_8179) ;  /* 0x0000000000147947 */ /* 0x000fea0003800000 */
.L_x_8206:
[----:B------:R-:W0:Y:S02]  /*9f20*/  F2I.U64.F64.TRUNC R2, R2 ;  /* 0x0000000200027311 */ /* 0x000e24000030d800 */
[----:B0-----:R1:W-:Y:S01]  /*9f30*/  STG.E.64 desc[UR36][R16.64], R2 ;  /* 0x0000000210007986 */ /* 0x0013e2000c101b24 */
[----:B------:R-:W-:Y:S05]  /*9f40*/  BRA `(.L_x_8179) ;  /* 0x0000000000087947 */ /* 0x000fea0003800000 */
.L_x_8205:
[----:B------:R-:W0:Y:S02]  /*9f50*/  F2I.U32.F64.TRUNC R3, R2 ;  /* 0x0000000200037311 */ /* 0x000e24000030d000 */
[----:B0-----:R2:W-:Y:S02]  /*9f60*/  STG.E desc[UR36][R16.64], R3 ;  /* 0x0000000310007986 */ /* 0x0015e4000c101924 */
.L_x_8179:
[----:B------:R-:W-:-:S07]  /*9f70*/  VIADD R19, R19, 0x80 ;  /* 0x0000008013137836 */ /* 0x000fce0000000000 */
.L_x_8137:
[----:B------:R-:W-:Y:S05]  /*9f80*/  BSYNC B6 ;  /* 0x0000000000067941 */ /* 0x000fea0003800000 */
.L_x_8136:
        /* <DEDUP_REMOVED lines=306> */
.L_x_8208:
        /* <DEDUP_REMOVED lines=21> */
.L_x_8212:
[----:B------:R-:W2:Y:S02]  /*b400*/  LDG.E.U8 R2, desc[UR36][R2.64] ;  /* 0x0000002402027981 */ /* 0x000ea4000c1e1100 */
[----:B--2---:R0:W1:Y:S01]  /*b410*/  I2F.F64.U16 R4, R2 ;  /* 0x0000000200047312 */ /* 0x0040620000101800 */
[----:B------:R-:W-:Y:S05]  /*b420*/  BRA `(.L_x_8214) ;  /* 0x0000000c00707947 */ /* 0x000fea0003800000 */
.L_x_8211:
        /* <DEDUP_REMOVED lines=9> */
.L_x_8216:
[----:B------:R-:W2:Y:S02]  /*b4c0*/  LDG.E R2, desc[UR36][R2.64] ;  /* 0x0000002402027981 */ /* 0x000ea4000c1e1900 */
[----:B--2---:R0:W1:Y:S01]  /*b4d0*/  I2F.F64 R4, R2 ;  /* 0x0000000200047312 */ /* 0x0040620000201c00 */
[----:B------:R-:W-:Y:S05]  /*b4e0*/  BRA `(.L_x_8214) ;  /* 0x0000000c00407947 */ /* 0x000fea0003800000 */
.L_x_8215:
[----:B------:R-:W2:Y:S02]  /*b4f0*/  LDG.E.U16 R2, desc[UR36][R2.64] ;  /* 0x0000002402027981 */ /* 0x000ea4000c1e1500 */
[----:B--2---:R0:W1:Y:S01]  /*b500*/  I2F.F64.S16 R4, R2 ;  /* 0x0000000200047312 */ /* 0x0040620000101c00 */
[----:B------:R-:W-:Y:S05]  /*b510*/  BRA `(.L_x_8214) ;  /* 0x0000000c00347947 */ /* 0x000fea0003800000 */
.L_x_8210:
        /* <DEDUP_REMOVED lines=10> */
.L_x_8218:
[----:B------:R-:W2:Y:S02]  /*b5c0*/  LDG.E.U16 R0, desc[UR36][R2.64] ;  /* 0x0000002402007981 */ /* 0x000ea4000c1e1500 */
[----:B--2---:R-:W-:-:S05]  /*b5d0*/  HADD2.F32 R0, -RZ, R0.H0_H0 ;  /* 0x20000000ff007230 */ /* 0x004fca0000004100 */
[----:B------:R-:W-:-:S04]  /*b5e0*/  FMUL.FTZ R0, R0, 1 ;  /* 0x3f80000000007820 */ /* 0x000fc80000410000 */
[----:B------:R0:W1:Y:S01]  /*b5f0*/  F2F.F64.F32 R4, R0 ;  /* 0x0000000000047310 */ /* 0x0000620000201800 */
[----:B------:R-:W-:Y:S05]  /*b600*/  BRA `(.L_x_8214) ;  /* 0x0000000800f87947 */ /* 0x000fea0003800000 */
.L_x_8217:
        /* <DEDUP_REMOVED lines=10> */
.L_x_8220:
[----:B------:R-:W2:Y:S02]  /*b6b0*/  LDG.E.U16 R2, desc[UR36][R2.64] ;  /* 0x0000002402027981 */ /* 0x000ea4000c1e1500 */
[----:B--2---:R-:W-:-:S05]  /*b6c0*/  HADD2.F32 R0, -RZ, R2.H0_H0 ;  /* 0x20000002ff007230 */ /* 0x004fca0000004100 */
[----:B------:R-:W-:-:S04]  /*b6d0*/  FMUL.FTZ R0, R0, 1 ;  /* 0x3f80000000007820 */ /* 0x000fc80000410000 */
[----:B------:R0:W1:Y:S01]  /*b6e0*/  F2F.F64.F32 R4, R0 ;  /* 0x0000000000047310 */ /* 0x0000620000201800 */
[----:B------:R-:W-:Y:S05]  /*b6f0*/  BRA `(.L_x_8214) ;  /* 0x0000000800bc7947 */ /* 0x000fea0003800000 */
.L_x_8219:
[----:B------:R0:W5:Y:S01]  /*b700*/  LDG.E.64 R4, desc[UR36][R2.64] ;  /* 0x0000002402047981 */ /* 0x000162000c1e1b00 */
[----:B------:R-:W-:Y:S05]  /*b710*/  BRA `(.L_x_8214) ;  /* 0x0000000800b47947 */ /* 0x000fea0003800000 */
.L_x_8209:
        /* <DEDUP_REMOVED lines=13> */
.L_x_8223:
[----:B------:R0:W5:Y:S01]  /*b7f0*/  LDG.E.64 R4, desc[UR36][R2.64] ;  /* 0x0000002402047981 */ /* 0x000162000c1e1b00 */
[----:B------:R-:W-:Y:S05]  /*b800*/  BRA `(.L_x_8214) ;  /* 0x0000000800787947 */ /* 0x000fea0003800000 */
.L_x_8222:
        /* <DEDUP_REMOVED lines=28> */
.L_x_8225:
        /* <DEDUP_REMOVED lines=15> */
.L_x_8224:
[----:B------:R-:W2:Y:S02]  /*bac0*/  LDG.E.U16 R0, desc[UR36][R2.64] ;  /* 0x0000002402007981 */ /* 0x000ea4000c1e1500 */
[----:B--2---:R-:W-:-:S04]  /*bad0*/  IMAD.U32 R0, R0, 0x10000, RZ ;  /* 0x0001000000007824 */ /* 0x004fc800078e00ff */
[----:B------:R-:W-:-:S04]  /*bae0*/  FMUL.FTZ R0, R0, 1 ;  /* 0x3f80000000007820 */ /* 0x000fc80000410000 */
[----:B------:R0:W1:Y:S01]  /*baf0*/  F2F.F64.F32 R4, R0 ;  /* 0x0000000000047310 */ /* 0x0000620000201800 */
[----:B------:R-:W-:Y:S05]  /*bb00*/  BRA `(.L_x_8214) ;  /* 0x0000000400b87947 */ /* 0x000fea0003800000 */
.L_x_8221:
        /* <DEDUP_REMOVED lines=11> */
.L_x_8228:
        /* <DEDUP_REMOVED lines=21> */
.L_x_8232:
[----:B------:R-:W-:Y:S05]  /*bd10*/  BSYNC B1 ;  /* 0x0000000000017941 */ /* 0x000fea0003800000 */
.L_x_8231:
[----:B------:R-:W-:Y:S01]  /*bd20*/  LEA R3, R0, 0x3b800000, 0x17 ;  /* 0x3b80000000037811 */ /* 0x000fe200078eb8ff */
[----:B------:R-:W-:-:S05]  /*bd30*/  IMAD.SHL.U32 R0, R2, 0x100000, RZ ;  /* 0x0010000002007824 */ /* 0x000fca00078e00ff */
[----:B------:R-:W-:-:S07]  /*bd40*/  LOP3.LUT R0, R3, R0, R4, 0xfe, !PT ;  /* 0x0000000003007212 */ /* 0x000fce00078efe04 */
.L_x_8230:
[----:B------:R-:W-:Y:S05]  /*bd50*/  BSYNC B0 ;  /* 0x0000000000007941 */ /* 0x000fea0003800000 */
.L_x_8229:
[----:B------:R-:W-:-:S04]  /*bd60*/  FMUL.FTZ R0, R0, 1 ;  /* 0x3f80000000007820 */ /* 0x000fc80000410000 */
[----:B------:R4:W0:Y:S01]  /*bd70*/  F2F.F64.F32 R4, R0 ;  /* 0x0000000000047310 */ /* 0x0008220000201800 */
[----:B------:R-:W-:Y:S05]  /*bd80*/  BRA `(.L_x_8214) ;  /* 0x0000000400187947 */ /* 0x000fea0003800000 */
.L_x_8227:
        /* <DEDUP_REMOVED lines=21> */
.L_x_8236:
[----:B------:R-:W-:Y:S05]  /*bee0*/  BSYNC B1 ;  /* 0x0000000000017941 */ /* 0x000fea0003800000 */
.L_x_8235:
[----:B------:R-:W-:Y:S01]  /*bef0*/  LEA R3, R0, 0x37800000, 0x17 ;  /* 0x3780000000037811 */ /* 0x000fe200078eb8ff */
[----:B------:R-:W-:-:S05]  /*bf00*/  IMAD.SHL.U32 R0, R2, 0x200000, RZ ;  /* 0x0020000002007824 */ /* 0x000fca00078e00ff */
[----:B------:R-:W-:-:S07]  /*bf10*/  LOP3.LUT R0, R3, R0, R4, 0xfe, !PT ;  /* 0x0000000003007212 */ /* 0x000fce00078efe04 */
.L_x_8234:
[----:B------:R-:W-:Y:S05]  /*bf20*/  BSYNC B0 ;  /* 0x0000000000007941 */ /* 0x000fea0003800000 */
.L_x_8233:
[----:B------:R-:W-:-:S04]  /*bf30*/  FMUL.FTZ R0, R0, 1 ;  /* 0x3f80000000007820 */ /* 0x000fc80000410000 */
[----:B------:R0:W1:Y:S01]  /*bf40*/  F2F.F64.F32 R4, R0 ;  /* 0x0000000000047310 */ /* 0x0000620000201800 */
[----:B------:R-:W-:Y:S05]  /*bf50*/  BRA `(.L_x_8214) ;  /* 0x0000000000a47947 */ /* 0x000fea0003800000 */
.L_x_8226:
        /* <DEDUP_REMOVED lines=14> */
.L_x_8240:
[----:B------:R-:W-:Y:S05]  /*c040*/  BSYNC B0 ;  /* 0x0000000000007941 */ /* 0x000fea0003800000 */
.L_x_8239:
[----:B------:R-:W-:-:S04]  /*c050*/  FMUL.FTZ R0, R0, 1 ;  /* 0x3f80000000007820 */ /* 0x000fc80000410000 */
[----:B------:R0:W1:Y:S01]  /*c060*/  F2F.F64.F32 R4, R0 ;  /* 0x0000000000047310 */ /* 0x0000620000201800 */
[----:B------:R-:W-:Y:S05]  /*c070*/  BRA `(.L_x_8214) ;  /* 0x00000000005c7947 */ /* 0x000fea0003800000 */
.L_x_8213:
        /* <DEDUP_REMOVED lines=16> */
.L_x_8241:
[----:B------:R-:W-:Y:S01]  /*c180*/  CS2R R4, SRZ ;  /* 0x0000000000047805 */ /* 0x000fe2000001ff00 */
[----:B------:R-:W-:Y:S06]  /*c190*/  BRA `(.L_x_8214) ;  /* 0x0000000000147947 */ /* 0x000fec0003800000 */
.L_x_8238:
[----:B------:R-:W2:Y:S02]  /*c1a0*/  LDG.E.64 R4, desc[UR36][R2.64] ;  /* 0x0000002402047981 */ /* 0x000ea4000c1e1b00 */
[----:B--2---:R-:W0:Y:S01]  /*c1b0*/  I2F.F64.U64 R4, R4 ;  /* 0x0000000400047312 */ /* 0x004e220000301800 */
[----:B------:R-:W-:Y:S05]  /*c1c0*/  BRA `(.L_x_8214) ;  /* 0x0000000000087947 */ /* 0x000fea0003800000 */
.L_x_8237:
[----:B------:R-:W2:Y:S02]  /*c1d0*/  LDG.E R2, desc[UR36][R2.64] ;  /* 0x0000002402027981 */ /* 0x000ea4000c1e1900 */
[----:B--2---:R0:W1:Y:S02]  /*c1e0*/  I2F.F64.U32 R4, R2 ;  /* 0x0000000200047312 */ /* 0x0040640000201800 */
.L_x_8214:
[----:B01-3-5:R-:W0:Y:S01]  /*c1f0*/  MUFU.RCP64H R3, R5 ;  /* 0x0000000500037308 */ /* 0x02be220000001800 */
[----:B--2---:R-:W-:Y:S01]  /*c200*/  IMAD.MOV.U32 R2, RZ, RZ, 0x1 ;  /* 0x00000001ff027424 */ /* 0x004fe200078e00ff */
[----:B------:R-:W-:Y:S01]  /*c210*/  ULDC.64 UR4, c[0x0][0x428] ;  /* 0x00010a0000047ab9 */ /* 0x000fe20000000a00 */
[----:B----4-:R-:W1:Y:S01]  /*c220*/  LDC R0, c[0x0][0x42c] ;  /* 0x00010b00ff007b82 */ /* 0x010e620000000800 */
        /* <DEDUP_REMOVED lines=16> */
.L_x_8243:
[----:B------:R-:W-:Y:S05]  /*c330*/  BSYNC B0 ;  /* 0x0000000000007941 */ /* 0x000fea0003800000 */
.L_x_8242:
        /* <DEDUP_REMOVED lines=16> */
.L_x_8247:
[----:B------:R-:W0:Y:S02]  /*c440*/  F2I.S64.F64.TRUNC R2, R2 ;  /* 0x0000000200027311 */ /* 0x000e24000030d900 */
[----:B0-----:R-:W-:-:S05]  /*c450*/  IMAD.MOV.U32 R5, RZ, RZ, R2 ;  /* 0x000000ffff057224 */ /* 0x001fca00078e0002 */
[----:B------:R-:W-:Y:S01]  /*c460*/  STG.E.U8 desc[UR36][R16.64], R5 ;  /* 0x0000000510007986 */ /* 0x000fe2000c101124 */
[----:B------:R-:W-:Y:S05]  /*c470*/  EXIT ;  /* 0x000000000000794d */ /* 0x000fea0003800000 */
.L_x_8246:
        /* <DEDUP_REMOVED lines=9> */
.L_x_8250:
[----:B------:R-:W0:Y:S02]  /*c510*/  F2I.F64.TRUNC R3, R2 ;  /* 0x0000000200037311 */ /* 0x000e24000030d100 */
[----:B0-----:R-:W-:Y:S01]  /*c520*/  STG.E desc[UR36][R16.64], R3 ;  /* 0x0000000310007986 */ /* 0x001fe2000c101924 */
[----:B------:R-:W-:Y:S05]  /*c530*/  EXIT ;  /* 0x000000000000794d */ /* 0x000fea0003800000 */
.L_x_8249:
[----:B------:R-:W0:Y:S02]  /*c540*/  F2I.F64.TRUNC R3, R2 ;  /* 0x0000000200037311 */ /* 0x000e24000030d100 */
[----:B0-----:R-:W-:Y:S01]  /*c550*/  STG.E.U16 desc[UR36][R16.64], R3 ;  /* 0x0000000310007986 */ /* 0x001fe2000c101524 */
[----:B------:R-:W-:Y:S05]  /*c560*/  EXIT ;  /* 0x000000000000794d */ /* 0x000fea0003800000 */
.L_x_8245:
        /* <DEDUP_REMOVED lines=13> */
.L_x_8252:
        /* <DEDUP_REMOVED lines=8> */
.L_x_8251:
        /* <DEDUP_REMOVED lines=14> */
.L_x_8254:
        /* <DEDUP_REMOVED lines=9> */
.L_x_8253:
[----:B------:R-:W-:Y:S01]  /*c830*/  STG.E.64 desc[UR36][R16.64], R4 ;  /* 0x0000000410007986 */ /* 0x000fe2000c101b24 */
[----:B------:R-:W-:Y:S05]  /*c840*/  EXIT ;  /* 0x000000000000794d */ /* 0x000fea0003800000 */
.L_x_8244:
        /* <DEDUP_REMOVED lines=12> */
.L_x_8257:
[----:B------:R-:W-:-:S05]  /*c910*/  CS2R R6, SRZ ;  /* 0x0000000000067805 */ /* 0x000fca000001ff00 */
[----:B------:R-:W-:Y:S01]  /*c920*/  STG.E.128 desc[UR36][R16.64], R4 ;  /* 0x0000000410007986 */ /* 0x000fe2000c101d24 */
[----:B------:R-:W-:Y:S05]  /*c930*/  EXIT ;  /* 0x000000000000794d */ /* 0x000fea0003800000 */
.L_x_8256:
        /* <DEDUP_REMOVED lines=25> */
.L_x_8261:
[----:B------:R-:W-:Y:S05]  /*cad0*/  BSYNC B0 ;  /* 0x0000000000007941 */ /* 0x000fea0003800000 */
.L_x_8260:
[----:B------:R-:W-:-:S05]  /*cae0*/  LOP3.LUT R3, R0, R3, RZ, 0xfc, !PT ;  /* 0x0000000300037212 */ /* 0x000fca00078efcff */
[----:B------:R-:W-:Y:S01]  /*caf0*/  STG.E.U8 desc[UR36][R16.64], R3 ;  /* 0x0000000310007986 */ /* 0x000fe2000c101124 */
[----:B------:R-:W-:Y:S05]  /*cb00*/  EXIT ;  /* 0x000000000000794d */ /* 0x000fea0003800000 */
.L_x_8259:
        /* <DEDUP_REMOVED lines=17> */
.L_x_8263:
[----:B------:R-:W-:Y:S01]  /*cc20*/  IMAD.MOV.U32 R0, RZ, RZ, 0x7f ;  /* 0x0000007fff007424 */ /* 0x000fe200078e00ff */
[----:B------:R-:W-:-:S04]  /*cc30*/  ISETP.GT.U32.AND P0, PT, R2, 0x7f800000, PT ;  /* 0x7f8000000200780c */ /* 0x000fc80003f04070 */
[----:B------:R-:W-:-:S09]  /*cc40*/  SEL R0, R0, 0x7c, P0 ;  /* 0x0000007c00007807 */ /* 0x000fd20000000000 */
.L_x_8264:
[----:B------:R-:W-:Y:S05]  /*cc50*/  BSYNC B0 ;  /* 0x0000000000007941 */ /* 0x000fea0003800000 */
.L_x_8262:
[----:B------:R-:W-:-:S04]  /*cc60*/  LOP3.LUT R2, R3, 0x80000000, RZ, 0xc0, !PT ;  /* 0x8000000003027812 */ /* 0x000fc800078ec0ff */
[----:B------:R-:W-:-:S04]  /*cc70*/  SHF.R.U32.HI R3, RZ, 0x18, R2 ;  /* 0x00000018ff037819 */ /* 0x000fc80000011602 */
[----:B------:R-:W-:-:S05]  /*cc80*/  LOP3.LUT R3, R0, R3, RZ, 0xfc, !PT ;  /* 0x0000000300037212 */ /* 0x000fca00078efcff */
[----:B------:R-:W-:Y:S01]  /*cc90*/  STG.E.U8 desc[UR36][R16.64], R3 ;  /* 0x0000000310007986 */ /* 0x000fe2000c101124 */
[----:B------:R-:W-:Y:S05]  /*cca0*/  EXIT ;  /* 0x000000000000794d */ /* 0x000fea0003800000 */
.L_x_8258:
        /* <DEDUP_REMOVED lines=8> */
.L_x_8255:
        /* <DEDUP_REMOVED lines=11> */
.L_x_8267:
        /* <DEDUP_REMOVED lines=21> */
.L_x_8270:
[----:B------:R-:W-:-:S04]  /*cf30*/  LOP3.LUT R2, R3, 0x80000000, RZ, 0xc0, !PT ;  /* 0x8000000003027812 */ /* 0x000fc800078ec0ff */
[----:B------:R-:W-:-:S04]  /*cf40*/  SHF.R.U32.HI R3, RZ, 0x18, R2 ;  /* 0x00000018ff037819 */ /* 0x000fc80000011602 */
[----:B------:R-:W-:-:S04]  /*cf50*/  LOP3.LUT R0, R0, R3, RZ, 0xfc, !PT ;  /* 0x0000000300007212 */ /* 0x000fc800078efcff */
[----:B------:R-:W-:-:S07]  /*cf60*/  PRMT R8, R0, 0x7610, R8 ;  /* 0x0000761000087816 */ /* 0x000fce0000000008 */
.L_x_8269:
[----:B------:R-:W-:Y:S05]  /*cf70*/  BSYNC B0 ;  /* 0x0000000000007941 */ /* 0x000fea0003800000 */
.L_x_8268:
[----:B------:R-:W-:Y:S01]  /*cf80*/  STG.E.U8 desc[UR36][R16.64], R8 ;  /* 0x0000000810007986 */ /* 0x000fe2000c101124 */
[----:B------:R-:W-:Y:S05]  /*cf90*/  EXIT ;  /* 0x000000000000794d */ /* 0x000fea0003800000 */
.L_x_8266:
        /* <DEDUP_REMOVED lines=21> */
.L_x_8273:
[----:B------:R-:W-:-:S04]  /*d0f0*/  LOP3.LUT R2, R3, 0x80000000, RZ, 0xc0, !PT ;  /* 0x8000000003027812 */ /* 0x000fc800078ec0ff */
[----:B------:R-:W-:-:S04]  /*d100*/  SHF.R.U32.HI R3, RZ, 0x18, R2 ;  /* 0x00000018ff037819 */ /* 0x000fc80000011602 */
[----:B------:R-:W-:-:S04]  /*d110*/  LOP3.LUT R0, R0, R3, RZ, 0xfc, !PT ;  /* 0x0000000300007212 */ /* 0x000fc800078efcff */
[----:B------:R-:W-:-:S07]  /*d120*/  PRMT R8, R0, 0x7610, R8 ;  /* 0x0000761000087816 */ /* 0x000fce0000000008 */
.L_x_8272:
[----:B------:R-:W-:Y:S05]  /*d130*/  BSYNC B0 ;  /* 0x0000000000007941 */ /* 0x000fea0003800000 */
.L_x_8271:
[----:B------:R-:W-:Y:S01]  /*d140*/  STG.E.U8 desc[UR36][R16.64], R8 ;  /* 0x0000000810007986 */ /* 0x000fe2000c101124 */
[----:B------:R-:W-:Y:S05]  /*d150*/  EXIT ;  /* 0x000000000000794d */ /* 0x000fea0003800000 */
.L_x_8265:
        /* <DEDUP_REMOVED lines=26> */
.L_x_8248:
        /* <DEDUP_REMOVED lines=16> */
.L_x_8276:
[----:B------:R-:W-:Y:S05]  /*d400*/  EXIT ;  /* 0x000000000000794d */ /* 0x000fea0003800000 */
.L_x_8275:
[----:B------:R-:W0:Y:S02]  /*d410*/  F2I.U64.F64.TRUNC R2, R2 ;  /* 0x0000000200027311 */ /* 0x000e24000030d800 */
[----:B0-----:R-:W-:Y:S01]  /*d420*/  STG.E.64 desc[UR36][R16.64], R2 ;  /* 0x0000000210007986 */ /* 0x001fe2000c101b24 */
[----:B------:R-:W-:Y:S05]  /*d430*/  EXIT ;  /* 0x000000000000794d */ /* 0x000fea0003800000 */
.L_x_8274:
[----:B------:R-:W0:Y:S02]  /*d440*/  F2I.U32.F64.TRUNC R3, R2 ;  /* 0x0000000200037311 */ /* 0x000e24000030d000 */
[----:B0-----:R-:W-:Y:S01]  /*d450*/  STG.E desc[UR36][R16.64], R3 ;  /* 0x0000000310007986 */ /* 0x001fe2000c101924 */
[----:B------:R-:W-:Y:S05]  /*d460*/  EXIT ;  /* 0x000000000000794d */ /* 0x000fea0003800000 */
        .weak           $__internal_14_$__cuda_sm20_div_rn_f64_full
        .type           $__internal_14_$__cuda_sm20_div_rn_f64_full,@function
        .size           $__internal_14_$__cuda_sm20_div_rn_f64_full,(.L_x_22711 - $__internal_14_$__cuda_sm20_div_rn_f64_full)
$__internal_14_$__cuda_sm20_div_rn_f64_full:
[C---:B------:R-:W-:Y:S01]  /*d470*/  FSETP.GEU.AND P0, PT, |R5|.reuse, 1.469367938527859385e-39, PT ;  /* 0x001000000500780b */ /* 0x040fe20003f0e200 */
[----:B------:R-:W-:Y:S01]  /*d480*/  IMAD.MOV.U32 R10, RZ, RZ, 0x1 ;  /* 0x00000001ff0a7424 */ /* 0x000fe200078e00ff */
[C---:B------:R-:W-:Y:S01]  /*d490*/  LOP3.LUT R24, R5.reuse, 0x800fffff, RZ, 0xc0, !PT ;  /* 0x800fffff05187812 */ /* 0x040fe200078ec0ff */
[----:B------:R-:W-:Y:S01]  /*d4a0*/  IMAD.U32 R27, RZ, RZ, UR39 ;  /* 0x00000027ff1b7e24 */ /* 0x000fe2000f8e00ff */
[----:B------:R-:W-:Y:S01]  /*d4b0*/  LOP3.LUT R18, R5, 0x7ff00000, RZ, 0xc0, !PT ;  /* 0x7ff0000005127812 */ /* 0x000fe200078ec0ff */
[----:B------:R-:W-:Y:S01]  /*d4c0*/  IMAD.MOV.U32 R14, RZ, RZ, 0x1ca00000 ;  /* 0x1ca00000ff0e7424 */ /* 0x000fe200078e00ff */
[----:B------:R-:W-:Y:S01]  /*d4d0*/  LOP3.LUT R25, R24, 0x3ff00000, RZ, 0xfc, !PT ;  /* 0x3ff0000018197812 */ /* 0x000fe200078efcff */
[----:B------:R-:W-:Y:S01]  /*d4e0*/  IMAD.MOV.U32 R24, RZ, RZ, R4 ;  /* 0x000000ffff187224 */ /* 0x000fe200078e0004 */
[----:B------:R-:W-:Y:S01]  /*d4f0*/  LOP3.LUT R3, R27, 0x7ff00000, RZ, 0xc0, !PT ;  /* 0x7ff000001b037812 */ /* 0x000fe200078ec0ff */
[----:B------:R-:W-:-:S03]  /*d500*/  IMAD.U32 R26, RZ, RZ, UR38 ;  /* 0x00000026ff1a7e24 */ /* 0x000fc6000f8e00ff */
[----:B------:R-:W-:Y:S01]  /*d510*/  ISETP.GE.U32.AND P1, PT, R3, R18, PT ;  /* 0x000000120300720c */ /* 0x000fe20003f26070 */
[----:B------:R-:W-:Y:S01]  /*d520*/  @!P0 DMUL R24, R4, 8.98846567431157953865e+307 ;  /* 0x7fe0000004188828 */ /* 0x000fe20000000000 */
[----:B------:R-:W-:-:S05]  /*d530*/  IMAD.MOV.U32 R15, RZ, RZ, R3 ;  /* 0x000000ffff0f7224 */ /* 0x000fca00078e0003 */
[----:B------:R-:W0:Y:S02]  /*d540*/  MUFU.RCP64H R11, R25 ;  /* 0x00000019000b7308 */ /* 0x000e240000001800 */
[----:B0-----:R-:W-:-:S08]  /*d550*/  DFMA R6, R10, -R24, 1 ;  /* 0x3ff000000a06742b */ /* 0x001fd00000000818 */
[----:B------:R-:W-:-:S08]  /*d560*/  DFMA R6, R6, R6, R6 ;  /* 0x000000060606722b */ /* 0x000fd00000000006 */
[----:B------:R-:W-:Y:S01]  /*d570*/  DFMA R10, R10, R6, R10 ;  /* 0x000000060a0a722b */ /* 0x000fe2000000000a */
[----:B------:R-:W-:Y:S01]  /*d580*/  SEL R7, R14, 0x63400000, !P1 ;  /* 0x634000000e077807 */ /* 0x000fe20004800000 */
[----:B------:R-:W-:Y:S01]  /*d590*/  IMAD.MOV.U32 R6, RZ, RZ, R26 ;  /* 0x000000ffff067224 */ /* 0x000fe200078e001a */
[----:B------:R-:W-:Y:S02]  /*d5a0*/  FSETP.GEU.AND P1, PT, |R27|, 1.469367938527859385e-39, PT ;  /* 0x001000001b00780b */ /* 0x000fe40003f2e200 */
[----:B------:R-:W-:-:S03]  /*d5b0*/  LOP3.LUT R7, R7, 0x800fffff, R27, 0xf8, !PT ;  /* 0x800fffff07077812 */ /* 0x000fc600078ef81b */
[----:B------:R-:W-:-:S08]  /*d5c0*/  DFMA R8, R10, -R24, 1 ;  /* 0x3ff000000a08742b */ /* 0x000fd00000000818 */
[----:B------:R-:W-:Y:S01]  /*d5d0*/  DFMA R8, R10, R8, R10 ;  /* 0x000000080a08722b */ /* 0x000fe2000000000a */
[----:B------:R-:W-:Y:S10]  /*d5e0*/  @P1 BRA `(.L_x_8277) ;  /* 0x0000000000201947 */ /* 0x000ff40003800000 */
[----:B------:R-:W-:-:S04]  /*d5f0*/  LOP3.LUT R10, R5, 0x7ff00000, RZ, 0xc0, !PT ;  /* 0x7ff00000050a7812 */ /* 0x000fc800078ec0ff */
[----:B------:R-:W-:Y:S01]  /*d600*/  ISETP.GE.U32.AND P1, PT, R3, R10, PT ;  /* 0x0000000a0300720c */ /* 0x000fe20003f26070 */
[----:B------:R-:W-:-:S03]  /*d610*/  IMAD.MOV.U32 R10, RZ, RZ, RZ ;  /* 0x000000ffff0a7224 */ /* 0x000fc600078e00ff */
[----:B------:R-:W-:-:S04]  /*d620*/  SEL R11, R14, 0x63400000, !P1 ;  /* 0x634000000e0b7807 */ /* 0x000fc80004800000 */
[----:B------:R-:W-:-:S04]  /*d630*/  LOP3.LUT R11, R11, 0x80000000, R27, 0xf8, !PT ;  /* 0x800000000b0b7812 */ /* 0x000fc800078ef81b */
[----:B------:R-:W-:-:S06]  /*d640*/  LOP3.LUT R11, R11, 0x100000, RZ, 0xfc, !PT ;  /* 0x001000000b0b7812 */ /* 0x000fcc00078efcff */
[----:B------:R-:W-:-:S10]  /*d650*/  DFMA R6, R6, 2, -R10 ;  /* 0x400000000606782b */ /* 0x000fd4000000080a */
[----:B------:R-:W-:-:S07]  /*d660*/  LOP3.LUT R15, R7, 0x7ff00000, RZ, 0xc0, !PT ;  /* 0x7ff00000070f7812 */ /* 0x000fce00078ec0ff */
.L_x_8277:
[----:B------:R-:W-:Y:S01]  /*d670*/  @!P0 LOP3.LUT R18, R25, 0x7ff00000, RZ, 0xc0, !PT ;  /* 0x7ff0000019128812 */ /* 0x000fe200078ec0ff */
[----:B------:R-:W-:Y:S01]  /*d680*/  DMUL R10, R8, R6 ;  /* 0x00000006080a7228 */ /* 0x000fe20000000000 */
[----:B------:R-:W-:Y:S01]  /*d690*/  IADD3 R20, R15, -0x1, RZ ;  /* 0xffffffff0f147810 */ /* 0x000fe20007ffe0ff */
[----:B------:R-:W-:Y:S02]  /*d6a0*/  BSSY B1, `(.L_x_8278) ;  /* 0x0000037000017945 */ /* 0x000fe40003800000 */
[----:B------:R-:W-:Y:S01]  /*d6b0*/  VIADD R21, R18, 0xffffffff ;  /* 0xffffffff12157836 */ /* 0x000fe20000000000 */
[----:B------:R-:W-:-:S03]  /*d6c0*/  ISETP.GT.U32.AND P0, PT, R20, 0x7feffffe, PT ;  /* 0x7feffffe1400780c */ /* 0x000fc60003f04070 */
[----:B------:R-:W-:Y:S01]  /*d6d0*/  DFMA R12, R10, -R24, R6 ;  /* 0x800000180a0c722b */ /* 0x000fe20000000006 */
[----:B------:R-:W-:-:S07]  /*d6e0*/  ISETP.GT.U32.OR P0, PT, R21, 0x7feffffe, P0 ;  /* 0x7feffffe1500780c */ /* 0x000fce0000704470 */
[----:B------:R-:W-:-:S06]  /*d6f0*/  DFMA R12, R8, R12, R10 ;  /* 0x0000000c080c722b */ /* 0x000fcc000000000a */
[----:B------:R-:W-:Y:S05]  /*d700*/  @P0 BRA `(.L_x_8279) ;  /* 0x00000000006c0947 */ /* 0x000fea0003800000 */
[----:B------:R-:W-:-:S04]  /*d710*/  LOP3.LUT R10, R5, 0x7ff00000, RZ, 0xc0, !PT ;  /* 0x7ff00000050a7812 */ /* 0x000fc800078ec0ff */
[CC--:B------:R-:W-:Y:S02]  /*d720*/  VIADDMNMX R8, R3.reuse, -R10.reuse, 0xb9600000, !PT ;  /* 0xb960000003087446 */ /* 0x0c0fe4000780090a */
[----:B------:R-:W-:Y:S01]  /*d730*/  ISETP.GE.U32.AND P0, PT, R3, R10, PT ;  /* 0x0000000a0300720c */ /* 0x000fe20003f06070 */
[----:B------:R-:W-:Y:S01]  /*d740*/  IMAD.MOV.U32 R10, RZ, RZ, RZ ;  /* 0x000000ffff0a7224 */ /* 0x000fe200078e00ff */
[----:B------:R-:W-:Y:S02]  /*d750*/  VIMNMX R3, R8, 0x46a00000, PT ;  /* 0x46a0000008037848 */ /* 0x000fe40003fe0100 */
[----:B------:R-:W-:-:S05]  /*d760*/  SEL R14, R14, 0x63400000, !P0 ;  /* 0x634000000e0e7807 */ /* 0x000fca0004000000 */
[----:B------:R-:W-:-:S04]  /*d770*/  IMAD.IADD R3, R3, 0x1, -R14 ;  /* 0x0000000103037824 */ /* 0x000fc800078e0a0e */
[----:B------:R-:W-:-:S06]  /*d780*/  VIADD R11, R3, 0x7fe00000 ;  /* 0x7fe00000030b7836 */ /* 0x000fcc0000000000 */
[----:B------:R-:W-:-:S10]  /*d790*/  DMUL R8, R12, R10 ;  /* 0x0000000a0c087228 */ /* 0x000fd40000000000 */
[----:B------:R-:W-:-:S13]  /*d7a0*/  FSETP.GTU.AND P0, PT, |R9|, 1.469367938527859385e-39, PT ;  /* 0x001000000900780b */ /* 0x000fda0003f0c200 */
[----:B------:R-:W-:Y:S05]  /*d7b0*/  @P0 BRA `(.L_x_8280) ;  /* 0x0000000000940947 */ /* 0x000fea0003800000 */
[----:B------:R-:W-:-:S06]  /*d7c0*/  DFMA R6, R12, -R24, R6 ;  /* 0x800000180c06722b */ /* 0x000fcc0000000006 */
[----:B------:R-:W-:-:S04]  /*d7d0*/  IMAD.MOV.U32 R6, RZ, RZ, RZ ;  /* 0x000000ffff067224 */ /* 0x000fc800078e00ff */
        /* <DEDUP_REMOVED lines=8> */
[----:B------:R-:W-:-:S10]  /*d860*/  DFMA R4, R8, -R4, R12 ;  /* 0x800000040804722b */ /* 0x000fd4000000000c */
[----:B------:R-:W-:Y:S02]  /*d870*/  FSETP.NEU.AND P0, PT, |R5|, R3, PT ;  /* 0x000000030500720b */ /* 0x000fe40003f0d200 */
[----:B------:R-:W-:Y:S02]  /*d880*/  LOP3.LUT R3, R7, R10, RZ, 0x3c, !PT ;  /* 0x0000000a07037212 */ /* 0x000fe400078e3cff */
[----:B------:R-:W-:Y:S02]  /*d890*/  FSEL R8, R6, R8, !P0 ;  /* 0x0000000806087208 */ /* 0x000fe40004000000 */
[----:B------:R-:W-:Y:S01]  /*d8a0*/  FSEL R9, R3, R9, !P0 ;  /* 0x0000000903097208 */ /* 0x000fe20004000000 */
[----:B------:R-:W-:Y:S06]  /*d8b0*/  BRA `(.L_x_8280) ;  /* 0x0000000000547947 */ /* 0x000fec0003800000 */
.L_x_8279:
        /* <DEDUP_REMOVED lines=16> */
.L_x_8282:
[----:B------:R-:W-:Y:S01]  /*d9c0*/  LOP3.LUT R9, R5, 0x80000, RZ, 0xfc, !PT ;  /* 0x0008000005097812 */ /* 0x000fe200078efcff */
[----:B------:R-:W-:Y:S01]  /*d9d0*/  IMAD.MOV.U32 R8, RZ, RZ, R4 ;  /* 0x000000ffff087224 */ /* 0x000fe200078e0004 */
[----:B------:R-:W-:Y:S06]  /*d9e0*/  BRA `(.L_x_8280) ;  /* 0x0000000000087947 */ /* 0x000fec0003800000 */
.L_x_8281:
[----:B------:R-:W-:Y:S01]  /*d9f0*/  LOP3.LUT R9, R27, 0x80000, RZ, 0xfc, !PT ;  /* 0x000800001b097812 */ /* 0x000fe200078efcff */
[----:B------:R-:W-:-:S07]  /*da00*/  IMAD.MOV.U32 R8, RZ, RZ, R26 ;  /* 0x000000ffff087224 */ /* 0x000fce00078e001a */
.L_x_8280:
[----:B------:R-:W-:Y:S05]  /*da10*/  BSYNC B1 ;  /* 0x0000000000017941 */ /* 0x000fea0003800000 */
.L_x_8278:
[----:B------:R-:W-:Y:S02]  /*da20*/  IMAD.MOV.U32 R4, RZ, RZ, R0 ;  /* 0x000000ffff047224 */ /* 0x000fe400078e0000 */
[----:B------:R-:W-:Y:S02]  /*da30*/  IMAD.MOV.U32 R5, RZ, RZ, 0x0 ;  /* 0x00000000ff057424 */ /* 0x000fe400078e00ff */
[----:B------:R-:W-:Y:S02]  /*da40*/  IMAD.MOV.U32 R3, RZ, RZ, R9 ;  /* 0x000000ffff037224 */ /* 0x000fe400078e0009 */
[----:B------:R-:W-:Y:S05]  /*da50*/  RET.REL.NODEC R4 `(_ZN2at6native18elementwise_kernelILi128ELi4EZNS0_15gpu_kernel_implINS0_13AUnaryFunctorIdddZZZNS0_15binary_internal21div_trunc_kernel_cudaERNS_18TensorIteratorBaseEENKUlvE1_clEvENKUlvE_clEvEUlddE_EEEEvS6_RKT_EUliE_EEviT1_) ;  /* 0xffffff2404687950 */ /* 0x000fea0003c3ffff */
.L_x_8283:
        /* <DEDUP_REMOVED lines=10> */
.L_x_22711:


//--------------------- .text._ZN2at6native27unrolled_elementwise_kernelINS0_13AUnaryFunctorIdddZZZNS0_15binary_internal21div_trunc_kernel_cudaERNS_18TensorIteratorBaseEENKUlvE1_clEvENKUlvE_clEvEUlddE_EESt5arrayIPcLm2EELi4E23TrivialOffsetCalculatorILi1EjESE_NS0_6memory12LoadWithCastILi1EEENSF_13StoreWithCastILi1EEEEEviT_T0_T2_T3_T4_T5_ --------------------------
	.section	.text._ZN2at6native27unrolled_elementwise_kernelINS0_13AUnaryFunctorIdddZZZNS0_15binary_internal21div_trunc_kernel_cudaERNS_18TensorIteratorBaseEENKUlvE1_clEvENKUlvE_clEvEUlddE_EESt5arrayIPcLm2EELi4E23TrivialOffsetCalculatorILi1EjESE_NS0_6memory12LoadWithCastILi1EEENSF_13StoreWithCastILi1EEEEEviT_T0_T2_T3_T4_T5_,"ax",@progbits
	.align	128
        .global         _ZN2at6native27unrolled_elementwise_kernelINS0_13AUnaryFunctorIdddZZZNS0_15binary_internal21div_trunc_kernel_cudaERNS_18TensorIteratorBaseEENKUlvE1_clEvENKUlvE_clEvEUlddE_EESt5arrayIPcLm2EELi4E23TrivialOffsetCalculatorILi1EjESE_NS0_6memory12LoadWithCastILi1EEENSF_13StoreWithCastILi1EEEEEviT_T0_T2_T3_T4_T5_
        .type           _ZN2at6native27unrolled_elementwise_kernelINS0_13AUnaryFunctorIdddZZZNS0_15binary_internal21div_trunc_kernel_cudaERNS_18TensorIteratorBaseEENKUlvE1_clEvENKUlvE_clEvEUlddE_EESt5arrayIPcLm2EELi4E23TrivialOffsetCalculatorILi1EjESE_NS0_6memory12LoadWithCastILi1EEENSF_13StoreWithCastILi1EEEEEviT_T0_T2_T3_T4_T5_,@function
        .size           _ZN2at6native27unrolled_elementwise_kernelINS0_13AUnaryFunctorIdddZZZNS0_15binary_internal21div_trunc_kernel_cudaERNS_18TensorIteratorBaseEENKUlvE1_clEvENKUlvE_clEvEUlddE_EESt5arrayIPcLm2EELi4E23TrivialOffsetCalculatorILi1EjESE_NS0_6memory12LoadWithCastILi1EEENSF_13StoreWithCastILi1EEEEEviT_T0_T2_T3_T4_T5_,(.L_x_22712 - _ZN2at6native27unrolled_elementwise_kernelINS0_13AUnaryFunctorIdddZZZNS0_15binary_internal21div_trunc_kernel_cudaERNS_18TensorIteratorBaseEENKUlvE1_clEvENKUlvE_clEvEUlddE_EESt5arrayIPcLm2EELi4E23TrivialOffsetCalculatorILi1EjESE_NS0_6memory12LoadWithCastILi1EEENSF_13StoreWithCastILi1EEEEEviT_T0_T2_T3_T4_T5_)
        .other          _ZN2at6native27unrolled_elementwise_kernelINS0_13AUnaryFunctorIdddZZZNS0_15binary_internal21div_trunc_kernel_cudaERNS_18TensorIteratorBaseEENKUlvE1_clEvENKUlvE_clEvEUlddE_EESt5arrayIPcLm2EELi4E23TrivialOffsetCalculatorILi1EjESE_NS0_6memory12LoadWithCastILi1EEENSF_13StoreWithCastILi1EEEEEviT_T0_T2_T3_T4_T5_,@"STO_CUDA_ENTRY STV_DEFAULT"
_ZN2at6native27unrolled_elementwise_kernelINS0_13AUnaryFunctorIdddZZZNS0_15binary_internal21div_trunc_kernel_cudaERNS_18TensorIteratorBaseEENKUlvE1_clEvENKUlvE_clEvEUlddE_EESt5arrayIPcLm2EELi4E23TrivialOffsetCalculatorILi1EjESE_NS0_6memory12LoadWithCastILi1EEENSF_13StoreWithCastILi1EEEEEviT_T0_T2_T3_T4_T5_:
.text._ZN2at6native27unrolled_elementwise_kernelINS0_13AUnaryFunctorIdddZZZNS0_15binary_internal21div_trunc_kernel_cudaERNS_18TensorIteratorBaseEENKUlvE1_clEvENKUlvE_clEvEUlddE_EESt5arrayIPcLm2EELi4E23TrivialOffsetCalculatorILi1EjESE_NS0_6memory12LoadWithCastILi1EEENSF_13StoreWithCastILi1EEEEEviT_T0_T2_T3_T4_T5_:
        /* <DEDUP_REMOVED lines=32> */
.L_x_8289:
[----:B------:R-:W2:Y:S02]  /*0200*/  LDG.E.U8 R4, desc[UR36][R4.64] ;  /* 0x0000002404047981 */ /* 0x000ea4000c1e1100 */
[----:B--2---:R0:W1:Y:S01]  /*0210*/  I2F.F64.U16 R24, R4 ;  /* 0x0000000400187312 */ /* 0x0040620000101800 */
[----:B------:R-:W-:Y:S05]  /*0220*/  BRA `(.L_x_8291) ;  /* 0x0000000c00747947 */ /* 0x000fea0003800000 */
.L_x_8288:
        /* <DEDUP_REMOVED lines=9> */
.L_x_8293:
[----:B------:R-:W2:Y:S02]  /*02c0*/  LDG.E R4, desc[UR36][R4.64] ;  /* 0x0000002404047981 */ /* 0x000ea4000c1e1900 */
[----:B--2---:R1:W2:Y:S01]  /*02d0*/  I2F.F64 R24, R4 ;  /* 0x0000000400187312 */ /* 0x0042a20000201c00 */
[----:B------:R-:W-:Y:S05]  /*02e0*/  BRA `(.L_x_8291) ;  /* 0x0000000c00447947 */ /* 0x000fea0003800000 */
.L_x_8292:
[----:B------:R-:W2:Y:S02]  /*02f0*/  LDG.E.U16 R4, desc[UR36][R4.64] ;  /* 0x0000002404047981 */ /* 0x000ea4000c1e1500 */
[----:B--2---:R3:W4:Y:S01]  /*0300*/  I2F.F64.S16 R24, R4 ;  /* 0x0000000400187312 */ /* 0x0047220000101c00 */
[----:B------:R-:W-:Y:S05]  /*0310*/  BRA `(.L_x_8291) ;  /* 0x0000000c00387947 */ /* 0x000fea0003800000 */
.L_x_8287:
        /* <DEDUP_REMOVED lines=10> */
.L_x_8295:
[----:B------:R-:W2:Y:S02]  /*03c0*/  LDG.E.U16 R0, desc[UR36][R4.64] ;  /* 0x0000002404007981 */ /* 0x000ea4000c1e1500 */
[----:B--2---:R-:W-:-:S05]  /*03d0*/  HADD2.F32 R0, -RZ, R0.H0_H0 ;  /* 0x20000000ff007230 */ /* 0x004fca0000004100 */
[----:B------:R-:W-:-:S04]  /*03e0*/  FMUL.FTZ R0, R0, 1 ;  /* 0x3f80000000007820 */ /* 0x000fc80000410000 */
[----:B------:R0:W1:Y:S01]  /*03f0*/  F2F.F64.F32 R24, R0 ;  /* 0x0000000000187310 */ /* 0x0000620000201800 */
[----:B------:R-:W-:Y:S05]  /*0400*/  BRA `(.L_x_8291) ;  /* 0x0000000800fc7947 */ /* 0x000fea0003800000 */
.L_x_8294:
        /* <DEDUP_REMOVED lines=10> */
.L_x_8297:
[----:B------:R-:W2:Y:S02]  /*04b0*/  LDG.E.U16 R4, desc[UR36][R4.64] ;  /* 0x0000002404047981 */ /* 0x000ea4000c1e1500 */
[----:B--2---:R-:W-:-:S05]  /*04c0*/  HADD2.F32 R0, -RZ, R4.H0_H0 ;  /* 0x20000004ff007230 */ /* 0x004fca0000004100 */
[----:B------:R-:W-:-:S04]  /*04d0*/  FMUL.FTZ R0, R0, 1 ;  /* 0x3f80000000007820 */ /* 0x000fc80000410000 */
[----:B------:R0:W1:Y:S01]  /*04e0*/  F2F.F64.F32 R24, R0 ;  /* 0x0000000000187310 */ /* 0x0000620000201800 */
[----:B------:R-:W-:Y:S05]  /*04f0*/  BRA `(.L_x_8291) ;  /* 0x0000000800c07947 */ /* 0x000fea0003800000 */
.L_x_8296:
[----:B------:R0:W5:Y:S01]  /*0500*/  LDG.E.64 R24, desc[UR36][R4.64] ;  /* 0x0000002404187981 */ /* 0x000162000c1e1b00 */
[----:B------:R-:W-:Y:S05]  /*0510*/  BRA `(.L_x_8291) ;  /* 0x0000000800b87947 */ /* 0x000fea0003800000 */
.L_x_8286:
        /* <DEDUP_REMOVED lines=13> */
.L_x_8300:
[----:B------:R0:W5:Y:S01]  /*05f0*/  LDG.E.64 R24, desc[UR36][R4.64] ;  /* 0x0000002404187981 */ /* 0x000162000c1e1b00 */
[----:B------:R-:W-:Y:S05]  /*0600*/  BRA `(.L_x_8291) ;  /* 0x00000008007c7947 */ /* 0x000fea0003800000 */
.L_x_8299:
        /* <DEDUP_REMOVED lines=28> */
.L_x_8302:
        /* <DEDUP_REMOVED lines=16> */
.L_x_8301:
[----:B------:R-:W2:Y:S02]  /*08d0*/  LDG.E.U16 R0, desc[UR36][R4.64] ;  /* 0x0000002404007981 */ /* 0x000ea4000c1e1500 */
[----:B--2---:R-:W-:-:S04]  /*08e0*/  IMAD.U32 R0, R0, 0x10000, RZ ;  /* 0x0001000000007824 */ /* 0x004fc800078e00ff */
[----:B------:R-:W-:-:S04]  /*08f0*/  FMUL.FTZ R0, R0, 1 ;  /* 0x3f80000000007820 */ /* 0x000fc80000410000 */
[----:B------:R0:W1:Y:S01]  /*0900*/  F2F.F64.F32 R24, R0 ;  /* 0x0000000000187310 */ /* 0x0000620000201800 */
[----:B------:R-:W-:Y:S05]  /*0910*/  BRA `(.L_x_8291) ;  /* 0x0000000400b87947 */ /* 0x000fea0003800000 */
.L_x_8298:
        /* <DEDUP_REMOVED lines=11> */
.L_x_8305:
        /* <DEDUP_REMOVED lines=21> */
.L_x_8309:
[----:B------:R-:W-:Y:S05]  /*0b20*/  BSYNC B1 ;  /* 0x0000000000017941 */ /* 0x000fea0003800000 */
.L_x_8308:
[----:B------:R-:W-:Y:S01]  /*0b30*/  LEA R5, R0, 0x3b800000, 0x17 ;  /* 0x3b80000000057811 */ /* 0x000fe200078eb8ff */
[----:B------:R-:W-:-:S05]  /*0b40*/  IMAD.SHL.U32 R0, R3, 0x100000, RZ ;  /* 0x0010000003007824 */ /* 0x000fca00078e00ff */
[----:B------:R-:W-:-:S07]  /*0b50*/  LOP3.LUT R0, R5, R0, R6, 0xfe, !PT ;  /* 0x0000000005007212 */ /* 0x000fce00078efe06 */
.L_x_8307:
[----:B------:R-:W-:Y:S05]  /*0b60*/  BSYNC B0 ;  /* 0x0000000000007941 */ /* 0x000fea0003800000 */
.L_x_8306:
[----:B------:R-:W-:-:S04]  /*0b70*/  FMUL.FTZ R0, R0, 1 ;  /* 0x3f80000000007820 */ /* 0x000fc80000410000 */
[----:B------:R0:W1:Y:S01]  /*0b80*/  F2F.F64.F32 R24, R0 ;  /* 0x0000000000187310 */ /* 0x0000620000201800 */
[----:B------:R-:W-:Y:S05]  /*0b90*/  BRA `(.L_x_8291) ;  /* 0x0000000400187947 */ /* 0x000fea0003800000 */
.L_x_8304:
        /* <DEDUP_REMOVED lines=21> */
.L_x_8313:
[----:B------:R-:W-:Y:S05]  /*0cf0*/  BSYNC B1 ;  /* 0x0000000000017941 */ /* 0x000fea0003800000 */
.L_x_8312:
[----:B------:R-:W-:Y:S01]  /*0d00*/  LEA R5, R0, 0x37800000, 0x17 ;  /* 0x3780000000057811 */ /* 0x000fe200078eb8ff */
[----:B------:R-:W-:-:S05]  /*0d10*/  IMAD.SHL.U32 R0, R3, 0x200000, RZ ;  /* 0x0020000003007824 */ /* 0x000fca00078e00ff */
[----:B------:R-:W-:-:S07]  /*0d20*/  LOP3.LUT R0, R5, R0, R6, 0xfe, !PT ;  /* 0x0000000005007212 */ /* 0x000fce00078efe06 */
.L_x_8311:
[----:B------:R-:W-:Y:S05]  /*0d30*/  BSYNC B0 ;  /* 0x0000000000007941 */ /* 0x000fea0003800000 */
.L_x_8310:
[----:B------:R-:W-:-:S04]  /*0d40*/  FMUL.FTZ R0, R0, 1 ;  /* 0x3f80000000007820 */ /* 0x000fc80000410000 */
[----:B------:R0:W1:Y:S01]  /*0d50*/  F2F.F64.F32 R24, R0 ;  /* 0x0000000000187310 */ /* 0x0000620000201800 */
[----:B------:R-:W-:Y:S05]  /*0d60*/  BRA `(.L_x_8291) ;  /* 0x0000000000a47947 */ /* 0x000fea0003800000 */
.L_x_8303:
        /* <DEDUP_REMOVED lines=14> */
.L_x_8317:
[----:B------:R-:W-:Y:S05]  /*0e50*/  BSYNC B0 ;  /* 0x0000000000007941 */ /* 0x000fea0003800000 */
.L_x_8316:
[----:B------:R-:W-:-:S04]  /*0e60*/  FMUL.FTZ R0, R0, 1 ;  /* 0x3f80000000007820 */ /* 0x000fc80000410000 */
[----:B------:R0:W1:Y:S01]  /*0e70*/  F2F.F64.F32 R24, R0 ;  /* 0x0000000000187310 */ /* 0x0000620000201800 */
[----:B------:R-:W-:Y:S05]  /*0e80*/  BRA `(.L_x_8291) ;  /* 0x00000000005c7947 */ /* 0x000fea0003800000 */
.L_x_8290:
        /* <DEDUP_REMOVED lines=16> */
.L_x_8318:
[----:B------:R-:W-:Y:S01]  /*0f90*/  CS2R R24, SRZ ;  /* 0x0000000000187805 */ /* 0x000fe2000001ff00 */
[----:B------:R-:W-:Y:S06]  /*0fa0*/  BRA `(.L_x_8291) ;  /* 0x0000000000147947 */ /* 0x000fec0003800000 */
.L_x_8315:
[----:B------:R-:W2:Y:S02]  /*0fb0*/  LDG.E.64 R24, desc[UR36][R4.64] ;  /* 0x0000002404187981 */ /* 0x000ea4000c1e1b00 */
[----:B--2---:R-:W0:Y:S01]  /*0fc0*/  I2F.F64.U64 R24, R24 ;  /* 0x0000001800187312 */ /* 0x004e220000301800 */
[----:B------:R-:W-:Y:S05]  /*0fd0*/  BRA `(.L_x_8291) ;  /* 0x0000000000087947 */ /* 0x000fea0003800000 */
.L_x_8314:
[----:B------:R-:W2:Y:S02]  /*0fe0*/  LDG.E R4, desc[UR36][R4.64] ;  /* 0x0000002404047981 */ /* 0x000ea4000c1e1900 */
[----:B--2---:R0:W1:Y:S02]  /*0ff0*/  I2F.F64.U32 R24, R4 ;  /* 0x0000000400187312 */ /* 0x0040640000201800 */
.L_x_8291:
[----:B------:R-:W3:Y:S02]  /*1000*/  S2R R27, SR_TID.X ;  /* 0x00000000001b7919 */ /* 0x000ee40000002100 */
[----:B---3--:R-:W-:-:S07]  /*1010*/  VIADD R27, R27, 0x80 ;  /* 0x000000801b1b7836 */ /* 0x008fce0000000000 */
.L_x_8285:
[----:B------:R-:W-:Y:S05]  /*1020*/  BSYNC B6 ;  /* 0x0000000000067941 */ /* 0x000fea0003800000 */
.L_x_8284:
        /* <DEDUP_REMOVED lines=24> */
.L_x_8324:
[----:B------:R-:W3:Y:S02]  /*11b0*/  LDG.E.U8 R4, desc[UR36][R4.64] ;  /* 0x0000002404047981 */ /* 0x000ee4000c1e1100 */
[----:B---3--:R0:W1:Y:S01]  /*11c0*/  I2F.F64.U16 R22, R4 ;  /* 0x0000000400167312 */ /* 0x0080620000101800 */
[----:B------:R-:W-:Y:S05]  /*11d0*/  BRA `(.L_x_8326) ;  /* 0x0000000c00707947 */ /* 0x000fea0003800000 */
.L_x_8323:
        /* <DEDUP_REMOVED lines=9> */
.L_x_8328:
[----:B------:R-:W3:Y:S02]  /*1270*/  LDG.E R4, desc[UR36][R4.64] ;  /* 0x0000002404047981 */ /* 0x000ee4000c1e1900 */
[----:B---3--:R0:W1:Y:S01]  /*1280*/  I2F.F64 R22, R4 ;  /* 0x0000000400167312 */ /* 0x0080620000201c00 */
[----:B------:R-:W-:Y:S05]  /*1290*/  BRA `(.L_x_8326) ;  /* 0x0000000c00407947 */ /* 0x000fea0003800000 */
.L_x_8327:
[----:B------:R-:W3:Y:S02]  /*12a0*/  LDG.E.U16 R4, desc[UR36][R4.64] ;  /* 0x0000002404047981 */ /* 0x000ee4000c1e1500 */
[----:B---3--:R0:W1:Y:S01]  /*12b0*/  I2F.F64.S16 R22, R4 ;  /* 0x0000000400167312 */ /* 0x0080620000101c00 */
[----:B------:R-:W-:Y:S05]  /*12c0*/  BRA `(.L_x_8326) ;  /* 0x0000000c00347947 */ /* 0x000fea0003800000 */
.L_x_8322:
        /* <DEDUP_REMOVED lines=10> */
.L_x_8330:
[----:B------:R-:W3:Y:S02]  /*1370*/  LDG.E.U16 R0, desc[UR36][R4.64] ;  /* 0x0000002404007981 */ /* 0x000ee4000c1e1500 */
[----:B---3--:R-:W-:-:S05]  /*1380*/  HADD2.F32 R0, -RZ, R0.H0_H0 ;  /* 0x20000000ff007230 */ /* 0x008fca0000004100 */
[----:B------:R-:W-:-:S04]  /*1390*/  FMUL.FTZ R0, R0, 1 ;  /* 0x3f80000000007820 */ /* 0x000fc80000410000 */
[----:B------:R0:W1:Y:S01]  /*13a0*/  F2F.F64.F32 R22, R0 ;  /* 0x0000000000167310 */ /* 0x0000620000201800 */
[----:B------:R-:W-:Y:S05]  /*13b0*/  BRA `(.L_x_8326) ;  /* 0x0000000800f87947 */ /* 0x000fea0003800000 */
.L_x_8329:
        /* <DEDUP_REMOVED lines=10> */
.L_x_8332:
[----:B------:R-:W3:Y:S02]  /*1460*/  LDG.E.U16 R4, desc[UR36][R4.64] ;  /* 0x0000002404047981 */ /* 0x000ee4000c1e1500 */
[----:B---3--:R-:W-:-:S05]  /*1470*/  HADD2.F32 R0, -RZ, R4.H0_H0 ;  /* 0x20000004ff007230 */ /* 0x008fca0000004100 */
[----:B------:R-:W-:-:S04]  /*1480*/  FMUL.FTZ R0, R0, 1 ;  /* 0x3f80000000007820 */ /* 0x000fc80000410000 */
[----:B------:R0:W1:Y:S01]  /*1490*/  F2F.F64.F32 R22, R0 ;  /* 0x0000000000167310 */ /* 0x0000620000201800 */
[----:B------:R-:W-:Y:S05]  /*14a0*/  BRA `(.L_x_8326) ;  /* 0x0000000800bc7947 */ /* 0x000fea0003800000 */
.L_x_8331:
[----:B------:R0:W5:Y:S01]  /*14b0*/  LDG.E.64 R22, desc[UR36][R4.64] ;  /* 0x0000002404167981 */ /* 0x000162000c1e1b00 */
[----:B------:R-:W-:Y:S05]  /*14c0*/  BRA `(.L_x_8326) ;  /* 0x0000000800b47947 */ /* 0x000fea0003800000 */
.L_x_8321:
        /* <DEDUP_REMOVED lines=13> */
.L_x_8335:
[----:B------:R0:W5:Y:S01]  /*15a0*/  LDG.E.64 R22, desc[UR36][R4.64] ;  /* 0x0000002404167981 */ /* 0x000162000c1e1b00 */
[----:B------:R-:W-:Y:S05]  /*15b0*/  BRA `(.L_x_8326) ;  /* 0x0000000800787947 */ /* 0x000fea0003800000 */
.L_x_8334:
        /* <DEDUP_REMOVED lines=28> */
.L_x_8337:
        /* <DEDUP_REMOVED lines=15> */
.L_x_8336:
[----:B------:R-:W3:Y:S02]  /*1870*/  LDG.E.U16 R0, desc[UR36][R4.64] ;  /* 0x0000002404007981 */ /* 0x000ee4000c1e1500 */
[----:B---3--:R-:W-:-:S04]  /*1880*/  IMAD.U32 R0, R0, 0x10000, RZ ;  /* 0x0001000000007824 */ /* 0x008fc800078e00ff */
[----:B------:R-:W-:-:S04]  /*1890*/  FMUL.FTZ R0, R0, 1 ;  /* 0x3f80000000007820 */ /* 0x000fc80000410000 */
[----:B------:R0:W1:Y:S01]  /*18a0*/  F2F.F64.F32 R22, R0 ;  /* 0x0000000000167310 */ /* 0x0000620000201800 */
[----:B------:R-:W-:Y:S05]  /*18b0*/  BRA `(.L_x_8326) ;  /* 0x0000000400b87947 */ /* 0x000fea0003800000 */
.L_x_8333:
        /* <DEDUP_REMOVED lines=11> */
.L_x_8340:
        /* <DEDUP_REMOVED lines=21> */
.L_x_8344:
[----:B------:R-:W-:Y:S05]  /*1ac0*/  BSYNC B1 ;  /* 0x0000000000017941 */ /* 0x000fea0003800000 */
.L_x_8343:
[----:B------:R-:W-:Y:S01]  /*1ad0*/  LEA R5, R0, 0x3b800000, 0x17 ;  /* 0x3b80000000057811 */ /* 0x000fe200078eb8ff */
[----:B------:R-:W-:-:S05]  /*1ae0*/  IMAD.SHL.U32 R0, R3, 0x100000, RZ ;  /* 0x0010000003007824 */ /* 0x000fca00078e00ff */
[----:B------:R-:W-:-:S07]  /*1af0*/  LOP3.LUT R0, R5, R0, R6, 0xfe, !PT ;  /* 0x0000000005007212 */ /* 0x000fce00078efe06 */
.L_x_8342:
[----:B------:R-:W-:Y:S05]  /*1b00*/  BSYNC B0 ;  /* 0x0000000000007941 */ /* 0x000fea0003800000 */
.L_x_8341:
[----:B------:R-:W-:-:S04]  /*1b10*/  FMUL.FTZ R0, R0, 1 ;  /* 0x3f80000000007820 */ /* 0x000fc80000410000 */
[----:B------:R0:W1:Y:S01]  /*1b20*/  F2F.F64.F32 R22, R0 ;  /* 0x0000000000167310 */ /* 0x0000620000201800 */
[----:B------:R-:W-:Y:S05]  /*1b30*/  BRA `(.L_x_8326) ;  /* 0x0000000400187947 */ /* 0x000fea0003800000 */
.L_x_8339:
        /* <DEDUP_REMOVED lines=21> */
.L_x_8348:
[----:B------:R-:W-:Y:S05]  /*1c90*/  BSYNC B1 ;  /* 0x0000000000017941 */ /* 0x000fea0003800000 */
.L_x_8347:
[----:B------:R-:W-:Y:S01]  /*1ca0*/  LEA R5, R0, 0x37800000, 0x17 ;  /* 0x3780000000057811 */ /* 0x000fe200078eb8ff */
[----:B------:R-:W-:-:S05]  /*1cb0*/  IMAD.SHL.U32 R0, R3, 0x200000, RZ ;  /* 0x0020000003007824 */ /* 0x000fca00078e00ff */
[----:B------:R-:W-:-:S07]  /*1cc0*/  LOP3.LUT R0, R5, R0, R6, 0xfe, !PT ;  /* 0x0000000005007212 */ /* 0x000fce00078efe06 */
.L_x_8346:
[----:B------:R-:W-:Y:S05]  /*1cd0*/  BSYNC B0 ;  /* 0x0000000000007941 */ /* 0x000fea0003800000 */
.L_x_8345:
[----:B------:R-:W-:-:S04]  /*1ce0*/  FMUL.FTZ R0, R0, 1 ;  /* 0x3f80000000007820 */ /* 0x000fc80000410000 */
[----:B------:R0:W1:Y:S01]  /*1cf0*/  F2F.F64.F32 R22, R0 ;  /* 0x0000000000167310 */ /* 0x0000620000201800 */
[----:B------:R-:W-:Y:S05]  /*1d00*/  BRA `(.L_x_8326) ;  /* 0x0000000000a47947 */ /* 0x000fea0003800000 */
.L_x_8338:
        /* <DEDUP_REMOVED lines=14> */
.L_x_8352:
[----:B------:R-:W-:Y:S05]  /*1df0*/  BSYNC B0 ;  /* 0x0000000000007941 */ /* 0x000fea0003800000 */
.L_x_8351:
[----:B------:R-:W-:-:S04]  /*1e00*/  FMUL.FTZ R0, R0, 1 ;  /* 0x3f80000000007820 */ /* 0x000fc80000410000 */
[----:B------:R0:W1:Y:S01]  /*1e10*/  F2F.F64.F32 R22, R0 ;  /* 0x0000000000167310 */ /* 0x0000620000201800 */
[----:B------:R-:W-:Y:S05]  /*1e20*/  BRA `(.L_x_8326) ;  /* 0x00000000005c7947 */ /* 0x000fea0003800000 */
.L_x_8325:
        /* <DEDUP_REMOVED lines=16> */
.L_x_8353:
[----:B------:R-:W-:Y:S01]  /*1f30*/  CS2R R22, SRZ ;  /* 0x0000000000167805 */ /* 0x000fe2000001ff00 */
[----:B------:R-:W-:Y:S06]  /*1f40*/  BRA `(.L_x_8326) ;  /* 0x0000000000147947 */ /* 0x000fec0003800000 */
.L_x_8350:
[----:B------:R-:W3:Y:S02]  /*1f50*/  LDG.E.64 R22, desc[UR36][R4.64] ;  /* 0x0000002404167981 */ /* 0x000ee4000c1e1b00 */
[----:B---3--:R-:W0:Y:S01]  /*1f60*/  I2F.F64.U64 R22, R22 ;  /* 0x0000001600167312 */ /* 0x008e220000301800 */
[----:B------:R-:W-:Y:S05]  /*1f70*/  BRA `(.L_x_8326) ;  /* 0x0000000000087947 */ /* 0x000fea0003800000 */
.L_x_8349:
[----:B------:R-:W3:Y:S02]  /*1f80*/  LDG.E R4, desc[UR36][R4.64] ;  /* 0x0000002404047981 */ /* 0x000ee4000c1e1900 */
[----:B---3--:R0:W1:Y:S02]  /*1f90*/  I2F.F64.U32 R22, R4 ;  /* 0x0000000400167312 */ /* 0x0080640000201800 */
.L_x_8326:
[----:B------:R-:W-:-:S07]  /*1fa0*/  VIADD R27, R27, 0x80 ;  /* 0x000000801b1b7836 */ /* 0x000fce0000000000 */
.L_x_8320:
[----:B------:R-:W-:Y:S05]  /*1fb0*/  BSYNC B6 ;  /* 0x0000000000067941 */ /* 0x000fea0003800000 */
.L_x_8319:
        /* <DEDUP_REMOVED lines=26> */
.L_x_8359:
[----:B------:R-:W3:Y:S02]  /*2160*/  LDG.E.U8 R4, desc[UR36][R4.64] ;  /* 0x0000002404047981 */ /* 0x000ee4000c1e1100 */
[----:B---3--:R0:W1:Y:S01]  /*2170*/  I2F.F64.U16 R18, R4 ;  /* 0x0000000400127312 */ /* 0x0080620000101800 */
[----:B------:R-:W-:Y:S05]  /*2180*/  BRA `(.L_x_8361) ;  /* 0x0000000c00707947 */ /* 0x000fea0003800000 */
.L_x_8358:
        /* <DEDUP_REMOVED lines=9> */
.L_x_8363:
[----:B------:R-:W3:Y:S02]  /*2220*/  LDG.E R4, desc[UR36][R4.64] ;  /* 0x0000002404047981 */ /* 0x000ee4000c1e1900 */
[----:B---3--:R0:W1:Y:S01]  /*2230*/  I2F.F64 R18, R4 ;  /* 0x0000000400127312 */ /* 0x0080620000201c00 */
[----:B------:R-:W-:Y:S05]  /*2240*/  BRA `(.L_x_8361) ;  /* 0x0000000c00407947 */ /* 0x000fea0003800000 */
.L_x_8362:
[----:B------:R-:W3:Y:S02]  /*2250*/  LDG.E.U16 R4, desc[UR36][R4.64] ;  /* 0x0000002404047981 */ /* 0x000ee4000c1e1500 */
[----:B---3--:R0:W1:Y:S01]  /*2260*/  I2F.F64.S16 R18, R4 ;  /* 0x0000000400127312 */ /* 0x0080620000101c00 */
[----:B------:R-:W-:Y:S05]  /*2270*/  BRA `(.L_x_8361) ;  /* 0x0000000c00347947 */ /* 0x000fea0003800000 */
.L_x_8357:
        /* <DEDUP_REMOVED lines=10> */
.L_x_8365:
[----:B------:R-:W3:Y:S02]  /*2320*/  LDG.E.U16 R0, desc[UR36][R4.64] ;  /* 0x0000002404007981 */ /* 0x000ee4000c1e1500 */
[----:B---3--:R-:W-:-:S05]  /*2330*/  HADD2.F32 R0, -RZ, R0.H0_H0 ;  /* 0x20000000ff007230 */ /* 0x008fca0000004100 */
[----:B------:R-:W-:-:S04]  /*2340*/  FMUL.FTZ R0, R0, 1 ;  /* 0x3f80000000007820 */ /* 0x000fc80000410000 */
[----:B------:R0:W1:Y:S01]  /*2350*/  F2F.F64.F32 R18, R0 ;  /* 0x0000000000127310 */ /* 0x0000620000201800 */
[----:B------:R-:W-:Y:S05]  /*2360*/  BRA `(.L_x_8361) ;  /* 0x0000000800f87947 */ /* 0x000fea0003800000 */
.L_x_8364:
        /* <DEDUP_REMOVED lines=10> */
.L_x_8367:
[----:B------:R-:W3:Y:S02]  /*2410*/  LDG.E.U16 R4, desc[UR36][R4.64] ;  /* 0x0000002404047981 */ /* 0x000ee4000c1e1500 */
[----:B---3--:R-:W-:-:S05]  /*2420*/  HADD2.F32 R0, -RZ, R4.H0_H0 ;  /* 0x20000004ff007230 */ /* 0x008fca0000004100 */
[----:B------:R-:W-:-:S04]  /*2430*/  FMUL.FTZ R0, R0, 1 ;  /* 0x3f80000000007820 */ /* 0x000fc80000410000 */
[----:B------:R0:W1:Y:S01]  /*2440*/  F2F.F64.F32 R18, R0 ;  /* 0x0000000000127310 */ /* 0x0000620000201800 */
[----:B------:R-:W-:Y:S05]  /*2450*/  BRA `(.L_x_8361) ;  /* 0x0000000800bc7947 */ /* 0x000fea0003800000 */
.L_x_8366:
[----:B------:R0:W5:Y:S01]  /*2460*/  LDG.E.64 R18, desc[UR36][R4.64] ;  /* 0x0000002404127981 */ /* 0x000162000c1e1b00 */
[----:B------:R-:W-:Y:S05]  /*2470*/  BRA `(.L_x_8361) ;  /* 0x0000000800b47947 */ /* 0x000fea0003800000 */
.L_x_8356:
        /* <DEDUP_REMOVED lines=13> */
.L_x_8370:
[----:B------:R0:W5:Y:S01]  /*2550*/  LDG.E.64 R18, desc[UR36][R4.64] ;  /* 0x0000002404127981 */ /* 0x000162000c1e1b00 */
[----:B------:R-:W-:Y:S05]  /*2560*/  BRA `(.L_x_8361) ;  /* 0x0000000800787947 */ /* 0x000fea0003800000 */
.L_x_8369:
        /* <DEDUP_REMOVED lines=28> */
.L_x_8372:
        /* <DEDUP_REMOVED lines=15> */
.L_x_8371:
[----:B------:R-:W3:Y:S02]  /*2820*/  LDG.E.U16 R0, desc[UR36][R4.64] ;  /* 0x0000002404007981 */ /* 0x000ee4000c1e1500 */
[----:B---3--:R-:W-:-:S04]  /*2830*/  IMAD.U32 R0, R0, 0x10000, RZ ;  /* 0x0001000000007824 */ /* 0x008fc800078e00ff */
[----:B------:R-:W-:-:S04]  /*2840*/  FMUL.FTZ R0, R0, 1 ;  /* 0x3f80000000007820 */ /* 0x000fc80000410000 */
[----:B------:R0:W1:Y:S01]  /*2850*/  F2F.F64.F32 R18, R0 ;  /* 0x0000000000127310 */ /* 0x0000620000201800 */
[----:B------:R-:W-:Y:S05]  /*2860*/  BRA `(.L_x_8361) ;  /* 0x0000000400b87947 */ /* 0x000fea0003800000 */
.L_x_8368:
        /* <DEDUP_REMOVED lines=11> */
.L_x_8375:
        /* <DEDUP_REMOVED lines=21> */
.L_x_8379:
[----:B------:R-:W-:Y:S05]  /*2a70*/  BSYNC B1 ;  /* 0x0000000000017941 */ /* 0x000fea0003800000 */
.L_x_8378:
[----:B------:R-:W-:Y:S01]  /*2a80*/  LEA R5, R0, 0x3b800000, 0x17 ;  /* 0x3b80000000057811 */ /* 0x000fe200078eb8ff */
[----:B------:R-:W-:-:S05]  /*2a90*/  IMAD.SHL.U32 R0, R3, 0x100000, RZ ;  /* 0x0010000003007824 */ /* 0x000fca00078e00ff */
[----:B------:R-:W-:-:S07]  /*2aa0*/  LOP3.LUT R0, R5, R0, R6, 0xfe, !PT ;  /* 0x0000000005007212 */ /* 0x000fce00078efe06 */
.L_x_8377:
[----:B------:R-:W-:Y:S05]  /*2ab0*/  BSYNC B0 ;  /* 0x0000000000007941 */ /* 0x000fea0003800000 */
.L_x_8376:
[----:B------:R-:W-:-:S04]  /*2ac0*/  FMUL.FTZ R0, R0, 1 ;  /* 0x3f80000000007820 */ /* 0x000fc80000410000 */
[----:B------:R3:W0:Y:S01]  /*2ad0*/  F2F.F64.F32 R18, R0 ;  /* 0x0000000000127310 */ /* 0x0006220000201800 */
[----:B------:R-:W-:Y:S05]  /*2ae0*/  BRA `(.L_x_8361) ;  /* 0x0000000400187947 */ /* 0x000fea0003800000 */
.L_x_8374:
        /* <DEDUP_REMOVED lines=21> */
.L_x_8383:
[----:B------:R-:W-:Y:S05]  /*2c40*/  BSYNC B1 ;  /* 0x0000000000017941 */ /* 0x000fea0003800000 */
.L_x_8382:
[----:B------:R-:W-:Y:S01]  /*2c50*/  LEA R5, R0, 0x37800000, 0x17 ;  /* 0x3780000000057811 */ /* 0x000fe200078eb8ff */
[----:B------:R-:W-:-:S05]  /*2c60*/  IMAD.SHL.U32 R0, R3, 0x200000, RZ ;  /* 0x0020000003007824 */ /* 0x000fca00078e00ff */
[----:B------:R-:W-:-:S07]  /*2c70*/  LOP3.LUT R0, R5, R0, R6, 0xfe, !PT ;  /* 0x0000000005007212 */ /* 0x000fce00078efe06 */
.L_x_8381:
[----:B------:R-:W-:Y:S05]  /*2c80*/  BSYNC B0 ;  /* 0x0000000000007941 */ /* 0x000fea0003800000 */
.L_x_8380:
[----:B------:R-:W-:-:S04]  /*2c90*/  FMUL.FTZ R0, R0, 1 ;  /* 0x3f80000000007820 */ /* 0x000fc80000410000 */
[----:B------:R0:W1:Y:S01]  /*2ca0*/  F2F.F64.F32 R18, R0 ;  /* 0x0000000000127310 */ /* 0x0000620000201800 */
[----:B------:R-:W-:Y:S05]  /*2cb0*/  BRA `(.L_x_8361) ;  /* 0x0000000000a47947 */ /* 0x000fea0003800000 */
.L_x_8373:
        /* <DEDUP_REMOVED lines=14> */
.L_x_8387:
[----:B------:R-:W-:Y:S05]  /*2da0*/  BSYNC B0 ;  /* 0x0000000000007941 */ /* 0x000fea0003800000 */
.L_x_8386:
[----:B------:R-:W-:-:S04]  /*2db0*/  FMUL.FTZ R0, R0, 1 ;  /* 0x3f80000000007820 */ /* 0x000fc80000410000 */
[----:B------:R0:W1:Y:S01]  /*2dc0*/  F2F.F64.F32 R18, R0 ;  /* 0x0000000000127310 */ /* 0x0000620000201800 */
[----:B------:R-:W-:Y:S05]  /*2dd0*/  BRA `(.L_x_8361) ;  /* 0x00000000005c7947 */ /* 0x000fea0003800000 */
.L_x_8360:
        /* <DEDUP_REMOVED lines=16> */
.L_x_8388:
[----:B------:R-:W-:Y:S01]  /*2ee0*/  CS2R R18, SRZ ;  /* 0x0000000000127805 */ /* 0x000fe2000001ff00 */
[----:B------:R-:W-:Y:S06]  /*2ef0*/  BRA `(.L_x_8361) ;  /* 0x0000000000147947 */ /* 0x000fec0003800000 */
.L_x_8385:
[----:B------:R-:W3:Y:S02]  /*2f00*/  LDG.E.64 R18, desc[UR36][R4.64] ;  /* 0x0000002404127981 */ /* 0x000ee4000c1e1b00 */
[----:B---3--:R-:W0:Y:S01]  /*2f10*/  I2F.F64.U64 R18, R18 ;  /* 0x0000001200127312 */ /* 0x008e220000301800 */
[----:B------:R-:W-:Y:S05]  /*2f20*/  BRA `(.L_x_8361) ;  /* 0x0000000000087947 */ /* 0x000fea0003800000 */
.L_x_8384:
[----:B------:R-:W3:Y:S02]  /*2f30*/  LDG.E R4, desc[UR36][R4.64] ;  /* 0x0000002404047981 */ /* 0x000ee4000c1e1900 */
[----:B---3--:R0:W1:Y:S02]  /*2f40*/  I2F.F64.U32 R18, R4 ;  /* 0x0000000400127312 */ /* 0x0080640000201800 */
.L_x_8361:
[----:B------:R-:W-:-:S07]  /*2f50*/  VIADD R27, R27, 0x80 ;  /* 0x000000801b1b7836 */ /* 0x000fce0000000000 */
.L_x_8355:
[----:B------:R-:W-:Y:S05]  /*2f60*/  BSYNC B6 ;  /* 0x0000000000067941 */ /* 0x000fea0003800000 */
.L_x_8354:
        /* <DEDUP_REMOVED lines=23> */
.L_x_8394:
[----:B------:R-:W3:Y:S02]  /*30e0*/  LDG.E.U8 R4, desc[UR36][R4.64] ;  /* 0x0000002404047981 */ /* 0x000ee4000c1e1100 */
[----:B---3--:R0:W1:Y:S01]  /*30f0*/  I2F.F64.U16 R16, R4 ;  /* 0x0000000400107312 */ /* 0x0080620000101800 */
[----:B------:R-:W-:Y:S05]  /*3100*/  BRA `(.L_x_8390) ;  /* 0x0000000c006c7947 */ /* 0x000fea0003800000 */
.L_x_8393:
        /* <DEDUP_REMOVED lines=9> */
.L_x_8397:
[----:B------:R-:W3:Y:S02]  /*31a0*/  LDG.E R4, desc[UR36][R4.64] ;  /* 0x0000002404047981 */ /* 0x000ee4000c1e1900 */
[----:B---3--:R0:W1:Y:S01]  /*31b0*/  I2F.F64 R16, R4 ;  /* 0x0000000400107312 */ /* 0x0080620000201c00 */
[----:B------:R-:W-:Y:S05]  /*31c0*/  BRA `(.L_x_8390) ;  /* 0x0000000c003c7947 */ /* 0x000fea0003800000 */
.L_x_8396:
[----:B------:R-:W3:Y:S02]  /*31d0*/  LDG.E.U16 R4, desc[UR36][R4.64] ;  /* 0x0000002404047981 */ /* 0x000ee4000c1e1500 */
[----:B---3--:R0:W1:Y:S01]  /*31e0*/  I2F.F64.S16 R16, R4 ;  /* 0x0000000400107312 */ /* 0x0080620000101c00 */
[----:B------:R-:W-:Y:S05]  /*31f0*/  BRA `(.L_x_8390) ;  /* 0x0000000c00307947 */ /* 0x000fea0003800000 */
.L_x_8392:
        /* <DEDUP_REMOVED lines=10> */
.L_x_8399:
[----:B------:R-:W3:Y:S02]  /*32a0*/  LDG.E.U16 R0, desc[UR36][R4.64] ;  /* 0x0000002404007981 */ /* 0x000ee4000c1e1500 */
[----:B---3--:R-:W-:-:S05]  /*32b0*/  HADD2.F32 R0, -RZ, R0.H0_H0 ;  /* 0x20000000ff007230 */ /* 0x008fca0000004100 */
[----:B------:R-:W-:-:S04]  /*32c0*/  FMUL.FTZ R0, R0, 1 ;  /* 0x3f80000000007820 */ /* 0x000fc80000410000 */
[----:B------:R0:W1:Y:S01]  /*32d0*/  F2F.F64.F32 R16, R0 ;  /* 0x0000000000107310 */ /* 0x0000620000201800 */
[----:B------:R-:W-:Y:S05]  /*32e0*/  BRA `(.L_x_8390) ;  /* 0x0000000800f47947 */ /* 0x000fea0003800000 */
.L_x_8398:
        /* <DEDUP_REMOVED lines=10> */
.L_x_8401:
[----:B------:R-:W3:Y:S02]  /*3390*/  LDG.E.U16 R4, desc[UR36][R4.64] ;  /* 0x0000002404047981 */ /* 0x000ee4000c1e1500 */
[----:B---3--:R-:W-:-:S05]  /*33a0*/  HADD2.F32 R0, -RZ, R4.H0_H0 ;  /* 0x20000004ff007230 */ /* 0x008fca0000004100 */
[----:B------:R-:W-:-:S04]  /*33b0*/  FMUL.FTZ R0, R0, 1 ;  /* 0x3f80000000007820 */ /* 0x000fc80000410000 */
[----:B------:R0:W1:Y:S01]  /*33c0*/  F2F.F64.F32 R16, R0 ;  /* 0x0000000000107310 */ /* 0x0000620000201800 */
[----:B------:R-:W-:Y:S05]  /*33d0*/  BRA `(.L_x_8390) ;  /* 0x0000000800b87947 */ /* 0x000fea0003800000 */
.L_x_8400:
[----:B------:R0:W5:Y:S01]  /*33e0*/  LDG.E.64 R16, desc[UR36][R4.64] ;  /* 0x0000002404107981 */ /* 0x000162000c1e1b00 */
[----:B------:R-:W-:Y:S05]  /*33f0*/  BRA `(.L_x_8390) ;  /* 0x0000000800b07947 */ /* 0x000fea0003800000 */
.L_x_8391:
        /* <DEDUP_REMOVED lines=13> */
.L_x_8404:
[----:B------:R0:W5:Y:S01]  /*34d0*/  LDG.E.64 R16, desc[UR36][R4.64] ;  /* 0x0000002404107981 */ /* 0x000162000c1e1b00 */
[----:B------:R-:W-:Y:S05]  /*34e0*/  BRA `(.L_x_8390) ;  /* 0x0000000800747947 */ /* 0x000fea0003800000 */
.L_x_8403:
        /* <DEDUP_REMOVED lines=28> */
.L_x_8406:
        /* <DEDUP_REMOVED lines=15> */
.L_x_8405:
[----:B------:R-:W3:Y:S02]  /*37a0*/  LDG.E.U16 R0, desc[UR36][R4.64] ;  /* 0x0000002404007981 */ /* 0x000ee4000c1e1500 */
[----:B---3--:R-:W-:-:S04]  /*37b0*/  IMAD.U32 R0, R0, 0x10000, RZ ;  /* 0x0001000000007824 */ /* 0x008fc800078e00ff */
[----:B------:R-:W-:-:S04]  /*37c0*/  FMUL.FTZ R0, R0, 1 ;  /* 0x3f80000000007820 */ /* 0x000fc80000410000 */
[----:B------:R0:W1:Y:S01]  /*37d0*/  F2F.F64.F32 R16, R0 ;  /* 0x0000000000107310 */ /* 0x0000620000201800 */
[----:B------:R-:W-:Y:S05]  /*37e0*/  BRA `(.L_x_8390) ;  /* 0x0000000400b47947 */ /* 0x000fea0003800000 */
.L_x_8402:
        /* <DEDUP_REMOVED lines=11> */
.L_x_8409:
        /* <DEDUP_REMOVED lines=21> */
.L_x_8413:
[----:B------:R-:W-:Y:S05]  /*39f0*/  BSYNC B1 ;  /* 0x0000000000017941 */ /* 0x000fea0003800000 */
.L_x_8412:
[----:B------:R-:W-:Y:S01]  /*3a00*/  LEA R5, R0, 0x3b800000, 0x17 ;  /* 0x3b80000000057811 */ /* 0x000fe200078eb8ff */
[----:B------:R-:W-:-:S05]  /*3a10*/  IMAD.SHL.U32 R0, R3, 0x100000, RZ ;  /* 0x0010000003007824 */ /* 0x000fca00078e00ff */
[----:B------:R-:W-:-:S07]  /*3a20*/  LOP3.LUT R0, R5, R0, R6, 0xfe, !PT ;  /* 0x0000000005007212 */ /* 0x000fce00078efe06 */
.L_x_8411:
[----:B------:R-:W-:Y:S05]  /*3a30*/  BSYNC B0 ;  /* 0x0000000000007941 */ /* 0x000fea0003800000 */
.L_x_8410:
[----:B------:R-:W-:-:S04]  /*3a40*/  FMUL.FTZ R0, R0, 1 ;  /* 0x3f80000000007820 */ /* 0x000fc80000410000 */
[----:B------:R0:W1:Y:S01]  /*3a50*/  F2F.F64.F32 R16, R0 ;  /* 0x0000000000107310 */ /* 0x0000620000201800 */
[----:B------:R-:W-:Y:S05]  /*3a60*/  BRA `(.L_x_8390) ;  /* 0x0000000400147947 */ /* 0x000fea0003800000 */
.L_x_8408:
        /* <DEDUP_REMOVED lines=21> */
.L_x_8417:
[----:B------:R-:W-:Y:S05]  /*3bc0*/  BSYNC B1 ;  /* 0x0000000000017941 */ /* 0x000fea0003800000 */
.L_x_8416:
[----:B------:R-:W-:Y:S01]  /*3bd0*/  LEA R5, R0, 0x37800000, 0x17 ;  /* 0x3780000000057811 */ /* 0x000fe200078eb8ff */
[----:B------:R-:W-:-:S05]  /*3be0*/  IMAD.SHL.U32 R0, R3, 0x200000, RZ ;  /* 0x0020000003007824 */ /* 0x000fca00078e00ff */
[----:B------:R-:W-:-:S07]  /*3bf0*/  LOP3.LUT R0, R5, R0, R6, 0xfe, !PT ;  /* 0x0000000005007212 */ /* 0x000fce00078efe06 */
.L_x_8415:
[----:B------:R-:W-:Y:S05]  /*3c00*/  BSYNC B0 ;  /* 0x0000000000007941 */ /* 0x000fea0003800000 */
.L_x_8414:
[----:B------:R-:W-:-:S04]  /*3c10*/  FMUL.FTZ R0, R0, 1 ;  /* 0x3f80000000007820 */ /* 0x000fc80000410000 */
[----:B------:R0:W1:Y:S01]  /*3c20*/  F2F.F64.F32 R16, R0 ;  /* 0x0000000000107310 */ /* 0x0000620000201800 */
[----:B------:R-:W-:Y:S05]  /*3c30*/  BRA `(.L_x_8390) ;  /* 0x0000000000a07947 */ /* 0x000fea0003800000 */
.L_x_8407:
        /* <DEDUP_REMOVED lines=14> */
.L_x_8421:
[----:B------:R-:W-:Y:S05]  /*3d20*/  BSYNC B0 ;  /* 0x0000000000007941 */ /* 0x000fea0003800000 */
.L_x_8420:
[----:B------:R-:W-:-:S04]  /*3d30*/  FMUL.FTZ R0, R0, 1 ;  /* 0x3f80000000007820 */ /* 0x000fc80000410000 */
[----:B------:R0:W1:Y:S01]  /*3d40*/  F2F.F64.F32 R16, R0 ;  /* 0x0000000000107310 */ /* 0x0000620000201800 */
[----:B------:R-:W-:Y:S05]  /*3d50*/  BRA `(.L_x_8390) ;  /* 0x0000000000587947 */ /* 0x000fea0003800000 */
.L_x_8395:
        /* <DEDUP_REMOVED lines=16> */
.L_x_8422:
[----:B------:R-:W-:Y:S05]  /*3e60*/  BRA `(.L_x_8390) ;  /* 0x0000000000147947 */ /* 0x000fea0003800000 */
.L_x_8419:
[----:B------:R-:W3:Y:S02]  /*3e70*/  LDG.E.64 R16, desc[UR36][R4.64] ;  /* 0x0000002404107981 */ /* 0x000ee4000c1e1b00 */
[----:B---3--:R-:W0:Y:S01]  /*3e80*/  I2F.F64.U64 R16, R16 ;  /* 0x0000001000107312 */ /* 0x008e220000301800 */
[----:B------:R-:W-:Y:S05]  /*3e90*/  BRA `(.L_x_8390) ;  /* 0x0000000000087947 */ /* 0x000fea0003800000 */
.L_x_8418:
[----:B------:R-:W3:Y:S02]  /*3ea0*/  LDG.E R4, desc[UR36][R4.64] ;  /* 0x0000002404047981 */ /* 0x000ee4000c1e1900 */
[----:B---3--:R0:W1:Y:S02]  /*3eb0*/  I2F.F64.U32 R16, R4 ;  /* 0x0000000400107312 */ /* 0x0080640000201800 */
.L_x_8390:
[----:B------:R-:W-:Y:S05]  /*3ec0*/  BSYNC B6 ;  /* 0x0000000000067941 */ /* 0x000fea0003800000 */
.L_x_8389:
[----:B------:R-:W2:Y:S01]  /*3ed0*/  S2R R33, SR_TID.X ;  /* 0x0000000000217919 */ /* 0x000ea20000002100 */
[----:B------:R-:W0:Y:S01]  /*3ee0*/  LDC R12, c[0x0][0x220] ;  /* 0x00008800ff0c7b82 */ /* 0x000e220000000800 */
[----:B------:R-:W-:Y:S07]  /*3ef0*/  BSSY B0, `(.L_x_8423) ;  /* 0x000001d000007945 */ /* 0x000fee0003800000 */
[----:B------:R-:W0:Y:S01]  /*3f00*/  LDC R3, c[0x0][0x224] ;  /* 0x00008900ff037b82 */ /* 0x000e220000000800 */
[----:B--2---:R-:W-:-:S13]  /*3f10*/  ISETP.GE.AND P1, PT, R33, R2, PT ;  /* 0x000000022100720c */ /* 0x004fda0003f26270 */
[----:B------:R-:W-:Y:S05]  /*3f20*/  @P1 BRA `(.L_x_8424) ;  /* 0x0000000000641947 */ /* 0x000fea0003800000 */
[----:B01--45:R-:W0:Y:S01]  /*3f30*/  MUFU.RCP64H R5, R25 ;  /* 0x0000001900057308 */ /* 0x033e220000001800 */
[----:B------:R-:W-:Y:S01]  /*3f40*/  IMAD.MOV.U32 R4, RZ, RZ, 0x1 ;  /* 0x00000001ff047424 */ /* 0x000fe200078e00ff */
[----:B------:R-:W-:Y:S01]  /*3f50*/  ULDC.64 UR4, c[0x0][0x220] ;  /* 0x0000880000047ab9 */ /* 0x000fe20000000a00 */
[----:B---3--:R-:W1:Y:S01]  /*3f60*/  LDC R0, c[0x0][0x224] ;  /* 0x00008900ff007b82 */ /* 0x008e620000000800 */
        /* <DEDUP_REMOVED lines=16> */
[----:B------:R-:W-:Y:S05]  /*4070*/  CALL.REL.NOINC `($__internal_15_$__cuda_sm20_div_rn_f64_full) ;  /* 0x0000004c00687944 */ /* 0x000fea0003c00000 */
[----:B------:R-:W-:Y:S02]  /*4080*/  IMAD.MOV.U32 R6, RZ, RZ, R20 ;  /* 0x000000ffff067224 */ /* 0x000fe400078e0014 */
[----:B------:R-:W-:-:S07]  /*4090*/  IMAD.MOV.U32 R7, RZ, RZ, R21 ;  /* 0x000000ffff077224 */ /* 0x000fce00078e0015 */
.L_x_8426:
[----:B------:R-:W-:Y:S05]  /*40a0*/  BSYNC B1 ;  /* 0x0000000000017941 */ /* 0x000fea0003800000 */
.L_x_8425:
[----:B------:R2:W0:Y:S02]  /*40b0*/  FRND.F64.TRUNC R4, R6 ;  /* 0x0000000600047313 */ /* 0x000424000030d800 */
.L_x_8424:
[----:B------:R-:W-:Y:S05]  /*40c0*/  BSYNC B0 ;  /* 0x0000000000007941 */ /* 0x000fea0003800000 */
.L_x_8423:
[----:B------:R-:W-:Y:S01]  /*40d0*/  VIADD R31, R33, 0x80 ;  /* 0x00000080211f7836 */ /* 0x000fe20000000000 */
[----:B------:R-:W-:Y:S04]  /*40e0*/  BSSY B0, `(.L_x_8427) ;  /* 0x000001c000007945 */ /* 0x000fe80003800000 */
[----:B------:R-:W-:-:S13]  /*40f0*/  ISETP.GE.AND P0, PT, R31, R2, PT ;  /* 0x000000021f00720c */ /* 0x000fda0003f06270 */
[----:B------:R-:W-:Y:S05]  /*4100*/  @P0 BRA `(.L_x_8428) ;  /* 0x0000000000640947 */ /* 0x000fea0003800000 */
[----:B01---5:R-:W0:Y:S01]  /*4110*/  MUFU.RCP64H R9, R23 ;  /* 0x0000001700097308 */ /* 0x023e220000001800 */
        /* <DEDUP_REMOVED lines=19> */
[----:B--2-4-:R-:W-:Y:S05]  /*4250*/  CALL.REL.NOINC `($__internal_15_$__cuda_sm20_div_rn_f64_full) ;  /* 0x0000004800f07944 */ /* 0x014fea0003c00000 */
[----:B------:R-:W-:Y:S02]  /*4260*/  IMAD.MOV.U32 R26, RZ, RZ, R20 ;  /* 0x000000ffff1a7224 */ /* 0x000fe400078e0014 */
[----:B------:R-:W-:-:S07]  /*4270*/  IMAD.MOV.U32 R27, RZ, RZ, R21 ;  /* 0x000000ffff1b7224 */ /* 0x000fce00078e0015 */
.L_x_8430:
[----:B------:R-:W-:Y:S05]  /*4280*/  BSYNC B1 ;  /* 0x0000000000017941 */ /* 0x000fea0003800000 */
.L_x_8429:
[----:B------:R0:W1:Y:S02]  /*4290*/  FRND.F64.TRUNC R28, R26 ;  /* 0x0000001a001c7313 */ /* 0x000064000030d800 */
.L_x_8428:
[----:B------:R-:W-:Y:S05]  /*42a0*/  BSYNC B0 ;  /* 0x0000000000007941 */ /* 0x000fea0003800000 */
.L_x_8427:
        /* <DEDUP_REMOVED lines=27> */
.L_x_8434:
[----:B------:R-:W-:Y:S05]  /*4460*/  BSYNC B1 ;  /* 0x0000000000017941 */ /* 0x000fea0003800000 */
.L_x_8433:
[----:B----4-:R0:W1:Y:S02]  /*4470*/  FRND.F64.TRUNC R24, R22 ;  /* 0x0000001600187313 */ /* 0x010064000030d800 */
.L_x_8432:
[----:B------:R-:W-:Y:S05]  /*4480*/  BSYNC B0 ;  /* 0x0000000000007941 */ /* 0x000fea0003800000 */
.L_x_8431:
        /* <DEDUP_REMOVED lines=27> */
.L_x_8438:
[----:B------:R-:W-:Y:S05]  /*4640*/  BSYNC B1 ;  /* 0x0000000000017941 */ /* 0x000fea0003800000 */
.L_x_8437:
[----:B------:R0:W1:Y:S02]  /*4650*/  FRND.F64.TRUNC R16, R18 ;  /* 0x0000001200107313 */ /* 0x000064000030d800 */
.L_x_8436:
[----:B------:R-:W-:Y:S05]  /*4660*/  BSYNC B0 ;  /* 0x0000000000007941 */ /* 0x000fea0003800000 */
.L_x_8435:
[----:B------:R-:W0:Y:S01]  /*4670*/  LDC.U8 R34, c[0x0][0x244] ;  /* 0x00009100ff227b82 */ /* 0x000e220000000000 */
[----:B------:R-:W-:Y:S04]  /*4680*/  BSSY B6, `(.L_x_8439) ;  /* 0x000012e000067945 */ /* 0x000fe80003800000 */
[----:B------:R-:W-:Y:S05]  /*4690*/  @P1 BRA `(.L_x_8440) ;  /* 0x0000001000b01947 */ /* 0x000fea0003800000 */
[----:B0-----:R-:W3:Y:S01]  /*46a0*/  S2R R3, SR_TID.X ;  /* 0x0000000000037919 */ /* 0x001ee20000002100 */
[----:B------:R-:W0:Y:S01]  /*46b0*/  LDC.64 R8, c[0x0][0x228] ;  /* 0x00008a00ff087b82 */ /* 0x000e220000000a00 */
[----:B------:R-:W-:Y:S01]  /*46c0*/  PRMT R10, R34, 0x9910, RZ ;  /* 0x00009910220a7816 */ /* 0x000fe200000000ff */
[----:B------:R-:W-:Y:S01]  /*46d0*/  ULDC UR4, c[0x0][0x248] ;  /* 0x0000920000047ab9 */ /* 0x000fe20000000800 */
[----:B---3--:R-:W-:-:S04]  /*46e0*/  IMAD R0, R32, 0x200, R3 ;  /* 0x0000020020007824 */ /* 0x008fc800078e0203 */
[----:B------:R-:W-:Y:S02]  /*46f0*/  IMAD R3, R0, UR4, RZ ;  /* 0x0000000400037c24 */ /* 0x000fe4000f8e02ff */
[----:B------:R-:W-:-:S03]  /*4700*/  IMAD.MOV.U32 R0, RZ, RZ, R10 ;  /* 0x000000ffff007224 */ /* 0x000fc600078e000a */
[----:B0-----:R-:W-:Y:S02]  /*4710*/  IADD3 R8, P1, R3, R8, RZ ;  /* 0x0000000803087210 */ /* 0x001fe40007f3e0ff */
        /* <DEDUP_REMOVED lines=15> */
.L_x_8444:
[----:B--2---:R-:W0:Y:S01]  /*4810*/  F2I.S64.F64.TRUNC R6, R6 ;  /* 0x0000000600067311 */ /* 0x004e22000030d900 */
[----:B------:R-:W-:Y:S02]  /*4820*/  IMAD.MOV.U32 R33, RZ, RZ, R31 ;  /* 0x000000ffff217224 */ /* 0x000fe400078e001f */
[----:B0-----:R-:W-:-:S05]  /*4830*/  IMAD.MOV.U32 R3, RZ, RZ, R6 ;  /* 0x000000ffff037224 */ /* 0x001fca00078e0006 */
[----:B------:R0:W-:Y:S01]  /*4840*/  STG.E.U8 desc[UR36][R8.64], R3 ;  /* 0x0000000308007986 */ /* 0x0001e2000c101124 */
[----:B------:R-:W-:Y:S05]  /*4850*/  BRA `(.L_x_8440) ;  /* 0x0000001000407947 */ /* 0x000fea0003800000 */
.L_x_8443:
        /* <DEDUP_REMOVED lines=10> */
.L_x_8447:
[----:B--2---:R-:W0:Y:S01]  /*4900*/  F2I.F64.TRUNC R7, R6 ;  /* 0x0000000600077311 */ /* 0x004e22000030d100 */
[----:B------:R-:W-:Y:S01]  /*4910*/  IMAD.MOV.U32 R33, RZ, RZ, R31 ;  /* 0x000000ffff217224 */ /* 0x000fe200078e001f */
[----:B0-----:R0:W-:Y:S01]  /*4920*/  STG.E desc[UR36][R8.64], R7 ;  /* 0x0000000708007986 */ /* 0x0011e2000c101924 */
[----:B------:R-:W-:Y:S05]  /*4930*/  BRA `(.L_x_8440) ;  /* 0x0000001000087947 */ /* 0x000fea0003800000 */
.L_x_8446:
[----:B--2---:R-:W0:Y:S01]  /*4940*/  F2I.F64.TRUNC R7, R6 ;  /* 0x0000000600077311 */ /* 0x004e22000030d100 */
[----:B------:R-:W-:Y:S01]  /*4950*/  IMAD.MOV.U32 R33, RZ, RZ, R31 ;  /* 0x000000ffff217224 */ /* 0x000fe200078e001f */
[----:B0-----:R0:W-:Y:S01]  /*4960*/  STG.E.U16 desc[UR36][R8.64], R7 ;  /* 0x0000000708007986 */ /* 0x0011e2000c101524 */
[----:B------:R-:W-:Y:S05]  /*4970*/  BRA `(.L_x_8440) ;  /* 0x0000000c00f87947 */ /* 0x000fea0003800000 */
.L_x_8442:
        /* <DEDUP_REMOVED lines=14> */
.L_x_8449:
        /* <DEDUP_REMOVED lines=9> */
.L_x_8448:
        /* <DEDUP_REMOVED lines=15> */
.L_x_8451:
        /* <DEDUP_REMOVED lines=10> */
.L_x_8450:
[----:B------:R0:W-:Y:S01]  /*4c80*/  STG.E.64 desc[UR36][R8.64], R4 ;  /* 0x0000000408007986 */ /* 0x0001e2000c101b24 */
[----:B------:R-:W-:Y:S01]  /*4c90*/  IMAD.MOV.U32 R33, RZ, RZ, R31 ;  /* 0x000000ffff217224 */ /* 0x000fe200078e001f */
[----:B------:R-:W-:Y:S06]  /*4ca0*/  BRA `(.L_x_8440) ;  /* 0x0000000c002c7947 */ /* 0x000fec0003800000 */
.L_x_8441:
        /* <DEDUP_REMOVED lines=13> */
.L_x_8454:
[----:B--2---:R-:W-:Y:S01]  /*4d80*/  CS2R R6, SRZ ;  /* 0x0000000000067805 */ /* 0x004fe2000001ff00 */
[----:B------:R-:W-:-:S04]  /*4d90*/  IMAD.MOV.U32 R33, RZ, RZ, R31 ;  /* 0x000000ffff217224 */ /* 0x000fc800078e001f */
[----:B------:R0:W-:Y:S01]  /*4da0*/  STG.E.128 desc[UR36][R8.64], R4 ;  /* 0x0000000408007986 */ /* 0x0001e2000c101d24 */
[----:B------:R-:W-:Y:S05]  /*4db0*/  BRA `(.L_x_8440) ;  /* 0x0000000800e87947 */ /* 0x000fea0003800000 */
.L_x_8453:
        /* <DEDUP_REMOVED lines=25> */
.L_x_8458:
[----:B------:R-:W-:Y:S05]  /*4f50*/  BSYNC B0 ;  /* 0x0000000000007941 */ /* 0x000fea0003800000 */
.L_x_8457:
[----:B------:R-:W-:Y:S01]  /*4f60*/  LOP3.LUT R7, R0, R7, RZ, 0xfc, !PT ;  /* 0x0000000700077212 */ /* 0x000fe200078efcff */
[----:B------:R-:W-:-:S04]  /*4f70*/  IMAD.MOV.U32 R33, RZ, RZ, R31 ;  /* 0x000000ffff217224 */ /* 0x000fc800078e001f */
[----:B------:R0:W-:Y:S01]  /*4f80*/  STG.E.U8 desc[UR36][R8.64], R7 ;  /* 0x0000000708007986 */ /* 0x0001e2000c101124 */
[----:B------:R-:W-:Y:S05]  /*4f90*/  BRA `(.L_x_8440) ;  /* 0x0000000800707947 */ /* 0x000fea0003800000 */
.L_x_8456:
        /* <DEDUP_REMOVED lines=17> */
.L_x_8460:
[----:B------:R-:W-:Y:S01]  /*50b0*/  IMAD.MOV.U32 R0, RZ, RZ, 0x7f ;  /* 0x0000007fff007424 */ /* 0x000fe200078e00ff */
[----:B------:R-:W-:-:S04]  /*50c0*/  ISETP.GT.U32.AND P0, PT, R3, 0x7f800000, PT ;  /* 0x7f8000000300780c */ /* 0x000fc80003f04070 */
[----:B------:R-:W-:-:S09]  /*50d0*/  SEL R0, R0, 0x7c, P0 ;  /* 0x0000007c00007807 */ /* 0x000fd20000000000 */
.L_x_8461:
[----:B------:R-:W-:Y:S05]  /*50e0*/  BSYNC B0 ;  /* 0x0000000000007941 */ /* 0x000fea0003800000 */
.L_x_8459:
[----:B------:R-:W-:Y:S01]  /*50f0*/  LOP3.LUT R3, R7, 0x80000000, RZ, 0xc0, !PT ;  /* 0x8000000007037812 */ /* 0x000fe200078ec0ff */
[----:B------:R-:W-:-:S03]  /*5100*/  IMAD.MOV.U32 R33, RZ, RZ, R31 ;  /* 0x000000ffff217224 */ /* 0x000fc600078e001f */
[----:B------:R-:W-:-:S04]  /*5110*/  SHF.R.U32.HI R3, RZ, 0x18, R3 ;  /* 0x00000018ff037819 */ /* 0x000fc80000011603 */
[----:B------:R-:W-:-:S05]  /*5120*/  LOP3.LUT R3, R0, R3, RZ, 0xfc, !PT ;  /* 0x0000000300037212 */ /* 0x000fca00078efcff */
[----:B------:R0:W-:Y:S01]  /*5130*/  STG.E.U8 desc[UR36][R8.64], R3 ;  /* 0x0000000308007986 */ /* 0x0001e2000c101124 */
[----:B------:R-:W-:Y:S05]  /*5140*/  BRA `(.L_x_8440) ;  /* 0x0000000800047947 */ /* 0x000fea0003800000 */
.L_x_8455:
        /* <DEDUP_REMOVED lines=9> */
.L_x_8452:
        /* <DEDUP_REMOVED lines=12> */
.L_x_8464:
        /* <DEDUP_REMOVED lines=21> */
.L_x_8467:
[----:B------:R-:W-:-:S04]  /*53f0*/  LOP3.LUT R0, R7, 0x80000000, RZ, 0xc0, !PT ;  /* 0x8000000007007812 */ /* 0x000fc800078ec0ff */
[----:B------:R-:W-:-:S04]  /*5400*/  SHF.R.U32.HI R0, RZ, 0x18, R0 ;  /* 0x00000018ff007819 */ /* 0x000fc80000011600 */
[----:B------:R-:W-:-:S07]  /*5410*/  LOP3.LUT R0, R3, R0, RZ, 0xfc, !PT ;  /* 0x0000000003007212 */ /* 0x000fce00078efcff */
.L_x_8466:
[----:B------:R-:W-:Y:S05]  /*5420*/  BSYNC B0 ;  /* 0x0000000000007941 */ /* 0x000fea0003800000 */
.L_x_8465:
[----:B------:R0:W-:Y:S01]  /*5430*/  STG.E.U8 desc[UR36][R8.64], R0 ;  /* 0x0000000008007986 */ /* 0x0001e2000c101124 */
[----:B------:R-:W-:Y:S01]  /*5440*/  IMAD.MOV.U32 R33, RZ, RZ, R31 ;  /* 0x000000ffff217224 */ /* 0x000fe200078e001f */
[----:B------:R-:W-:Y:S06]  /*5450*/  BRA `(.L_x_8440) ;  /* 0x0000000400407947 */ /* 0x000fec0003800000 */
.L_x_8463:
        /* <DEDUP_REMOVED lines=21> */
.L_x_8470:
[----:B------:R-:W-:-:S04]  /*55b0*/  LOP3.LUT R0, R7, 0x80000000, RZ, 0xc0, !PT ;  /* 0x8000000007007812 */ /* 0x000fc800078ec0ff */
[----:B------:R-:W-:-:S04]  /*55c0*/  SHF.R.U32.HI R0, RZ, 0x18, R0 ;  /* 0x00000018ff007819 */ /* 0x000fc80000011600 */
[----:B------:R-:W-:-:S07]  /*55d0*/  LOP3.LUT R0, R3, R0, RZ, 0xfc, !PT ;  /* 0x0000000003007212 */ /* 0x000fce00078efcff */
.L_x_8469:
[----:B------:R-:W-:Y:S05]  /*55e0*/  BSYNC B0 ;  /* 0x0000000000007941 */ /* 0x000fea0003800000 */
.L_x_8468:
[----:B------:R0:W-:Y:S01]  /*55f0*/  STG.E.U8 desc[UR36][R8.64], R0 ;  /* 0x0000000008007986 */ /* 0x0001e2000c101124 */
[----:B------:R-:W-:Y:S01]  /*5600*/  IMAD.MOV.U32 R33, RZ, RZ, R31 ;  /* 0x000000ffff217224 */ /* 0x000fe200078e001f */
[----:B------:R-:W-:Y:S06]  /*5610*/  BRA `(.L_x_8440) ;  /* 0x0000000000d07947 */ /* 0x000fec0003800000 */
.L_x_8462:
        /* <DEDUP_REMOVED lines=27> */
.L_x_8445:
[----:B------:R-:W-:Y:S01]  /*57d0*/  MOV R14, 0x0 ;  /* 0x00000000000e7802 */ /* 0x000fe20000000f00 */
[----:B------:R-:W-:Y:S01]  /*57e0*/  ULDC.64 UR4, c[0x4][0x178] ;  /* 0x01005e0000047ab9 */ /* 0x000fe20000000a00 */
[----:B------:R-:W-:Y:S01]  /*57f0*/  ULDC.64 UR6, c[0x4][0x180] ;  /* 0x0100600000067ab9 */ /* 0x000fe20000000a00 */
[----:B-1----:R-:W-:Y:S02]  /*5800*/  IMAD.U32 R4, RZ, RZ, UR4 ;  /* 0x00000004ff047e24 */ /* 0x002fe4000f8e00ff */
        /* <DEDUP_REMOVED lines=11> */
[----:B0---45:R-:W-:Y:S05]  /*58c0*/  CALL.ABS.NOINC R14 ;  /* 0x000000000e007343 */ /* 0x031fea0003c00000 */
.L_x_8473:
[----:B------:R-:W-:Y:S01]  /*58d0*/  IMAD.MOV.U32 R33, RZ, RZ, R31 ;  /* 0x000000ffff217224 */ /* 0x000fe200078e001f */
[----:B------:R-:W-:Y:S06]  /*58e0*/  BRA `(.L_x_8440) ;  /* 0x00000000001c7947 */ /* 0x000fec0003800000 */
.L_x_8472:
[----:B--2---:R-:W0:Y:S01]  /*58f0*/  F2I.U64.F64.TRUNC R6, R6 ;  /* 0x0000000600067311 */ /* 0x004e22000030d800 */
[----:B------:R-:W-:Y:S01]  /*5900*/  IMAD.MOV.U32 R33, RZ, RZ, R31 ;  /* 0x000000ffff217224 */ /* 0x000fe200078e001f */
[----:B0-----:R0:W-:Y:S01]  /*5910*/  STG.E.64 desc[UR36][R8.64], R6 ;  /* 0x0000000608007986 */ /* 0x0011e2000c101b24 */
[----:B------:R-:W-:Y:S05]  /*5920*/  BRA `(.L_x_8440) ;  /* 0x00000000000c7947 */ /* 0x000fea0003800000 */
.L_x_8471:
[----:B--2---:R-:W0:Y:S01]  /*5930*/  F2I.U32.F64.TRUNC R7, R6 ;  /* 0x0000000600077311 */ /* 0x004e22000030d000 */
[----:B------:R-:W-:Y:S01]  /*5940*/  IMAD.MOV.U32 R33, RZ, RZ, R31 ;  /* 0x000000ffff217224 */ /* 0x000fe200078e001f */
[----:B0-----:R0:W-:Y:S06]  /*5950*/  STG.E desc[UR36][R8.64], R7 ;  /* 0x0000000708007986 */ /* 0x0011ec000c101924 */
.L_x_8440:
[----:B------:R-:W-:Y:S05]  /*5960*/  BSYNC B6 ;  /* 0x0000000000067941 */ /* 0x000fea0003800000 */
.L_x_8439:
[----:B------:R-:W-:Y:S01]  /*5970*/  ISETP.GE.AND P0, PT, R33, R2, PT ;  /* 0x000000022100720c */ /* 0x000fe20003f06270 */
[----:B------:R-:W-:-:S12]  /*5980*/  BSSY B6, `(.L_x_8474) ;  /* 0x0000230000067945 */ /* 0x000fd80003800000 */
[----:B------:R-:W-:Y:S05]  /*5990*/  @P0 BRA `(.L_x_8475) ;  /* 0x0000002000b80947 */ /* 0x000fea0003800000 */
[----:B01----:R-:W0:Y:S01]  /*59a0*/  LDC.64 R4, c[0x0][0x228] ;  /* 0x00008a00ff047b82 */ /* 0x003e220000000a00 */
[----:B---3--:R-:W-:Y:S01]  /*59b0*/  IMAD R0, R32, 0x200, R33 ;  /* 0x0000020020007824 */ /* 0x008fe200078e0221 */
        /* <DEDUP_REMOVED lines=19> */
.L_x_8479:
[----:B------:R-:W0:Y:S02]  /*5af0*/  F2I.S64.F64.TRUNC R26, R26 ;  /* 0x0000001a001a7311 */ /* 0x000e24000030d900 */
[----:B0-----:R-:W-:-:S05]  /*5b00*/  IMAD.MOV.U32 R3, RZ, RZ, R26 ;  /* 0x000000ffff037224 */ /* 0x001fca00078e001a */
[----:B------:R0:W-:Y:S01]  /*5b10*/  STG.E.U8 desc[UR36][R4.64], R3 ;  /* 0x0000000304007986 */ /* 0x0001e2000c101124 */
[----:B------:R-:W-:Y:S05]  /*5b20*/  BRA `(.L_x_8481) ;  /* 0x0000000c00f07947 */ /* 0x000fea0003800000 */
.L_x_8478:
        /* <DEDUP_REMOVED lines=9> */
.L_x_8483:
[----:B------:R-:W0:Y:S02]  /*5bc0*/  F2I.F64.TRUNC R27, R26 ;  /* 0x0000001a001b7311 */ /* 0x000e24000030d100 */
[----:B0-----:R0:W-:Y:S01]  /*5bd0*/  STG.E desc[UR36][R4.64], R27 ;  /* 0x0000001b04007986 */ /* 0x0011e2000c101924 */
[----:B------:R-:W-:Y:S05]  /*5be0*/  BRA `(.L_x_8481) ;  /* 0x0000000c00c07947 */ /* 0x000fea0003800000 */
.L_x_8482:
[----:B------:R-:W0:Y:S02]  /*5bf0*/  F2I.F64.TRUNC R27, R26 ;  /* 0x0000001a001b7311 */ /* 0x000e24000030d100 */
[----:B0-----:R0:W-:Y:S01]  /*5c00*/  STG.E.U16 desc[UR36][R4.64], R27 ;  /* 0x0000001b04007986 */ /* 0x0011e2000c101524 */
[----:B------:R-:W-:Y:S05]  /*5c10*/  BRA `(.L_x_8481) ;  /* 0x0000000c00b47947 */ /* 0x000fea0003800000 */
.L_x_8477:
        /* <DEDUP_REMOVED lines=13> */
.L_x_8485:
        /* <DEDUP_REMOVED lines=8> */
.L_x_8484:
        /* <DEDUP_REMOVED lines=14> */
.L_x_8487:
        /* <DEDUP_REMOVED lines=9> */
.L_x_8486:
[----:B------:R0:W-:Y:S01]  /*5ee0*/  STG.E.64 desc[UR36][R4.64], R28 ;  /* 0x0000001c04007986 */ /* 0x0001e2000c101b24 */
[----:B------:R-:W-:Y:S05]  /*5ef0*/  BRA `(.L_x_8481) ;  /* 0x0000000800fc7947 */ /* 0x000fea0003800000 */
.L_x_8476:
        /* <DEDUP_REMOVED lines=12> */
.L_x_8490:
[----:B------:R-:W-:-:S05]  /*5fc0*/  CS2R R30, SRZ ;  /* 0x00000000001e7805 */ /* 0x000fca000001ff00 */
[----:B------:R0:W-:Y:S01]  /*5fd0*/  STG.E.128 desc[UR36][R4.64], R28 ;  /* 0x0000001c04007986 */ /* 0x0001e2000c101d24 */
[----:B------:R-:W-:Y:S05]  /*5fe0*/  BRA `(.L_x_8481) ;  /* 0x0000000800c07947 */ /* 0x000fea0003800000 */
.L_x_8489:
        /* <DEDUP_REMOVED lines=25> */
.L_x_8494:
[----:B------:R-:W-:Y:S05]  /*6180*/  BSYNC B0 ;  /* 0x0000000000007941 */ /* 0x000fea0003800000 */
.L_x_8493:
[----:B------:R-:W-:-:S05]  /*6190*/  LOP3.LUT R7, R0, R7, RZ, 0xfc, !PT ;  /* 0x0000000700077212 */ /* 0x000fca00078efcff */
[----:B------:R0:W-:Y:S01]  /*61a0*/  STG.E.U8 desc[UR36][R4.64], R7 ;  /* 0x0000000704007986 */ /* 0x0001e2000c101124 */
[----:B------:R-:W-:Y:S05]  /*61b0*/  BRA `(.L_x_8481) ;  /* 0x00000008004c7947 */ /* 0x000fea0003800000 */
.L_x_8492:
        /* <DEDUP_REMOVED lines=17> */
.L_x_8496:
[----:B------:R-:W-:Y:S01]  /*62d0*/  IMAD.MOV.U32 R0, RZ, RZ, 0x7f ;  /* 0x0000007fff007424 */ /* 0x000fe200078e00ff */
[----:B------:R-:W-:-:S04]  /*62e0*/  ISETP.GT.U32.AND P0, PT, R3, 0x7f800000, PT ;  /* 0x7f8000000300780c */ /* 0x000fc80003f04070 */
[----:B------:R-:W-:-:S09]  /*62f0*/  SEL R0, R0, 0x7c, P0 ;  /* 0x0000007c00007807 */ /* 0x000fd20000000000 */
.L_x_8497:
[----:B------:R-:W-:Y:S05]  /*6300*/  BSYNC B0 ;  /* 0x0000000000007941 */ /* 0x000fea0003800000 */
.L_x_8495:
[----:B------:R-:W-:-:S04]  /*6310*/  LOP3.LUT R3, R7, 0x80000000, RZ, 0xc0, !PT ;  /* 0x8000000007037812 */ /* 0x000fc800078ec0ff */
[----:B------:R-:W-:-:S04]  /*6320*/  SHF.R.U32.HI R3, RZ, 0x18, R3 ;  /* 0x00000018ff037819 */ /* 0x000fc80000011603 */
[----:B------:R-:W-:-:S05]  /*6330*/  LOP3.LUT R3, R0, R3, RZ, 0xfc, !PT ;  /* 0x0000000300037212 */ /* 0x000fca00078efcff */
[----:B------:R0:W-:Y:S01]  /*6340*/  STG.E.U8 desc[UR36][R4.64], R3 ;  /* 0x0000000304007986 */ /* 0x0001e2000c101124 */
[----:B------:R-:W-:Y:S05]  /*6350*/  BRA `(.L_x_8481) ;  /* 0x0000000400e47947 */ /* 0x000fea0003800000 */
.L_x_8491:
        /* <DEDUP_REMOVED lines=8> */
.L_x_8488:
        /* <DEDUP_REMOVED lines=11> */
.L_x_8500:
        /* <DEDUP_REMOVED lines=21> */
.L_x_8503:
[----:B------:R-:W-:-:S04]  /*65e0*/  LOP3.LUT R0, R7, 0x80000000, RZ, 0xc0, !PT ;  /* 0x8000000007007812 */ /* 0x000fc800078ec0ff */
[----:B------:R-:W-:-:S04]  /*65f0*/  SHF.R.U32.HI R0, RZ, 0x18, R0 ;  /* 0x00000018ff007819 */ /* 0x000fc80000011600 */
[----:B------:R-:W-:-:S07]  /*6600*/  LOP3.LUT R0, R3, R0, RZ, 0xfc, !PT ;  /* 0x0000000003007212 */ /* 0x000fce00078efcff */
.L_x_8502:
[----:B------:R-:W-:Y:S05]  /*6610*/  BSYNC B0 ;  /* 0x0000000000007941 */ /* 0x000fea0003800000 */
.L_x_8501:
[----:B------:R3:W-:Y:S01]  /*6620*/  STG.E.U8 desc[UR36][R4.64], R0 ;  /* 0x0000000004007986 */ /* 0x0007e2000c101124 */
[----:B------:R-:W-:Y:S05]  /*6630*/  BRA `(.L_x_8481) ;  /* 0x00000004002c7947 */ /* 0x000fea0003800000 */
.L_x_8499:
        /* <DEDUP_REMOVED lines=21> */
.L_x_8506:
[----:B------:R-:W-:-:S04]  /*6790*/  LOP3.LUT R0, R7, 0x80000000, RZ, 0xc0, !PT ;  /* 0x8000000007007812 */ /* 0x000fc800078ec0ff */
[----:B------:R-:W-:-:S04]  /*67a0*/  SHF.R.U32.HI R0, RZ, 0x18, R0 ;  /* 0x00000018ff007819 */ /* 0x000fc80000011600 */
[----:B------:R-:W-:-:S07]  /*67b0*/  LOP3.LUT R0, R3, R0, RZ, 0xfc, !PT ;  /* 0x0000000003007212 */ /* 0x000fce00078efcff */
.L_x_8505:
[----:B------:R-:W-:Y:S05]  /*67c0*/  BSYNC B0 ;  /* 0x0000000000007941 */ /* 0x000fea0003800000 */
.L_x_8504:
[----:B------:R0:W-:Y:S01]  /*67d0*/  STG.E.U8 desc[UR36][R4.64], R0 ;  /* 0x0000000004007986 */ /* 0x0001e2000c101124 */
[----:B------:R-:W-:Y:S05]  /*67e0*/  BRA `(.L_x_8481) ;  /* 0x0000000000c07947 */ /* 0x000fea0003800000 */
.L_x_8498:
        /* <DEDUP_REMOVED lines=26> */
.L_x_8480:
        /* <DEDUP_REMOVED lines=15> */
[----:B-1--45:R-:W-:Y:S05]  /*6a80*/  CALL.ABS.NOINC R14 ;  /* 0x000000000e007343 */ /* 0x032fea0003c00000 */
.L_x_8509:
[----:B------:R-:W-:Y:S05]  /*6a90*/  BRA `(.L_x_8481) ;  /* 0x0000000000147947 */ /* 0x000fea0003800000 */
.L_x_8508:
[----:B------:R-:W0:Y:S02]  /*6aa0*/  F2I.U64.F64.TRUNC R26, R26 ;  /* 0x0000001a001a7311 */ /* 0x000e24000030d800 */
[----:B0-----:R2:W-:Y:S01]  /*6ab0*/  STG.E.64 desc[UR36][R4.64], R26 ;  /* 0x0000001a04007986 */ /* 0x0015e2000c101b24 */
[----:B------:R-:W-:Y:S05]  /*6ac0*/  BRA `(.L_x_8481) ;  /* 0x0000000000087947 */ /* 0x000fea0003800000 */
.L_x_8507:
[----:B------:R-:W0:Y:S02]  /*6ad0*/  F2I.U32.F64.TRUNC R27, R26 ;  /* 0x0000001a001b7311 */ /* 0x000e24000030d000 */
[----:B0-----:R0:W-:Y:S02]  /*6ae0*/  STG.E desc[UR36][R4.64], R27 ;  /* 0x0000001b04007986 */ /* 0x0011e4000c101924 */
.L_x_8481:
        /* <DEDUP_REMOVED lines=24> */
.L_x_8513:
[----:B-----5:R-:W0:Y:S02]  /*6c70*/  F2I.S64.F64.TRUNC R22, R22 ;  /* 0x0000001600167311 */ /* 0x020e24000030d900 */
[----:B0-----:R-:W-:-:S05]  /*6c80*/  IMAD.MOV.U32 R3, RZ, RZ, R22 ;  /* 0x000000ffff037224 */ /* 0x001fca00078e0016 */
[----:B------:R3:W-:Y:S01]  /*6c90*/  STG.E.U8 desc[UR36][R4.64], R3 ;  /* 0x0000000304007986 */ /* 0x0007e2000c101124 */
[----:B------:R-:W-:Y:S05]  /*6ca0*/  BRA `(.L_x_8515) ;  /* 0x0000000c00f07947 */ /* 0x000fea0003800000 */
.L_x_8512:
        /* <DEDUP_REMOVED lines=9> */
.L_x_8517:
[----:B-----5:R-:W0:Y:S02]  /*6d40*/  F2I.F64.TRUNC R23, R22 ;  /* 0x0000001600177311 */ /* 0x020e24000030d100 */
[----:B0-----:R2:W-:Y:S01]  /*6d50*/  STG.E desc[UR36][R4.64], R23 ;  /* 0x0000001704007986 */ /* 0x0015e2000c101924 */
[----:B------:R-:W-:Y:S05]  /*6d60*/  BRA `(.L_x_8515) ;  /* 0x0000000c00c07947 */ /* 0x000fea0003800000 */
.L_x_8516:
[----:B-----5:R-:W0:Y:S02]  /*6d70*/  F2I.F64.TRUNC R23, R22 ;  /* 0x0000001600177311 */ /* 0x020e24000030d100 */
[----:B0-----:R0:W-:Y:S01]  /*6d80*/  STG.E.U16 desc[UR36][R4.64], R23 ;  /* 0x0000001704007986 */ /* 0x0011e2000c101524 */
[----:B------:R-:W-:Y:S05]  /*6d90*/  BRA `(.L_x_8515) ;  /* 0x0000000c00b47947 */ /* 0x000fea0003800000 */
.L_x_8511:
        /* <DEDUP_REMOVED lines=13> */
.L_x_8519:
        /* <DEDUP_REMOVED lines=8> */
.L_x_8518:
        /* <DEDUP_REMOVED lines=14> */
.L_x_8521:
        /* <DEDUP_REMOVED lines=9> */
.L_x_8520:
[----:B----45:R0:W-:Y:S01]  /*7060*/  STG.E.64 desc[UR36][R4.64], R24 ;  /* 0x0000001804007986 */ /* 0x0301e2000c101b24 */
[----:B------:R-:W-:Y:S05]  /*7070*/  BRA `(.L_x_8515) ;  /* 0x0000000800fc7947 */ /* 0x000fea0003800000 */
.L_x_8510:
        /* <DEDUP_REMOVED lines=12> */
.L_x_8524:
[----:B------:R-:W-:-:S05]  /*7140*/  CS2R R26, SRZ ;  /* 0x00000000001a7805 */ /* 0x000fca000001ff00 */
[----:B----45:R0:W-:Y:S01]  /*7150*/  STG.E.128 desc[UR36][R4.64], R24 ;  /* 0x0000001804007986 */ /* 0x0301e2000c101d24 */
[----:B------:R-:W-:Y:S05]  /*7160*/  BRA `(.L_x_8515) ;  /* 0x0000000800c07947 */ /* 0x000fea0003800000 */
.L_x_8523:
        /* <DEDUP_REMOVED lines=25> */
.L_x_8528:
[----:B------:R-:W-:Y:S05]  /*7300*/  BSYNC B0 ;  /* 0x0000000000007941 */ /* 0x000fea0003800000 */
.L_x_8527:
[----:B------:R-:W-:-:S05]  /*7310*/  LOP3.LUT R7, R0, R7, RZ, 0xfc, !PT ;  /* 0x0000000700077212 */ /* 0x000fca00078efcff */
[----:B------:R0:W-:Y:S01]  /*7320*/  STG.E.U8 desc[UR36][R4.64], R7 ;  /* 0x0000000704007986 */ /* 0x0001e2000c101124 */
[----:B------:R-:W-:Y:S05]  /*7330*/  BRA `(.L_x_8515) ;  /* 0x00000008004c7947 */ /* 0x000fea0003800000 */
.L_x_8526:
        /* <DEDUP_REMOVED lines=17> */
.L_x_8530:
[----:B------:R-:W-:Y:S01]  /*7450*/  IMAD.MOV.U32 R0, RZ, RZ, 0x7f ;  /* 0x0000007fff007424 */ /* 0x000fe200078e00ff */
[----:B------:R-:W-:-:S04]  /*7460*/  ISETP.GT.U32.AND P0, PT, R3, 0x7f800000, PT ;  /* 0x7f8000000300780c */ /* 0x000fc80003f04070 */
[----:B------:R-:W-:-:S09]  /*7470*/  SEL R0, R0, 0x7c, P0 ;  /* 0x0000007c00007807 */ /* 0x000fd20000000000 */
.L_x_8531:
[----:B------:R-:W-:Y:S05]  /*7480*/  BSYNC B0 ;  /* 0x0000000000007941 */ /* 0x000fea0003800000 */
.L_x_8529:
[----:B------:R-:W-:-:S04]  /*7490*/  LOP3.LUT R3, R7, 0x80000000, RZ, 0xc0, !PT ;  /* 0x8000000007037812 */ /* 0x000fc800078ec0ff */
[----:B------:R-:W-:-:S04]  /*74a0*/  SHF.R.U32.HI R3, RZ, 0x18, R3 ;  /* 0x00000018ff037819 */ /* 0x000fc80000011603 */
[----:B------:R-:W-:-:S05]  /*74b0*/  LOP3.LUT R3, R0, R3, RZ, 0xfc, !PT ;  /* 0x0000000300037212 */ /* 0x000fca00078efcff */
[----:B------:R0:W-:Y:S01]  /*74c0*/  STG.E.U8 desc[UR36][R4.64], R3 ;  /* 0x0000000304007986 */ /* 0x0001e2000c101124 */
[----:B------:R-:W-:Y:S05]  /*74d0*/  BRA `(.L_x_8515) ;  /* 0x0000000400e47947 */ /* 0x000fea0003800000 */
.L_x_8525:
        /* <DEDUP_REMOVED lines=8> */
.L_x_8522:
        /* <DEDUP_REMOVED lines=11> */
.L_x_8534:
        /* <DEDUP_REMOVED lines=21> */
.L_x_8537:
[----:B------:R-:W-:-:S04]  /*7760*/  LOP3.LUT R0, R7, 0x80000000, RZ, 0xc0, !PT ;  /* 0x8000000007007812 */ /* 0x000fc800078ec0ff */
[----:B------:R-:W-:-:S04]  /*7770*/  SHF.R.U32.HI R0, RZ, 0x18, R0 ;  /* 0x00000018ff007819 */ /* 0x000fc80000011600 */
[----:B------:R-:W-:-:S07]  /*7780*/  LOP3.LUT R0, R3, R0, RZ, 0xfc, !PT ;  /* 0x0000000003007212 */ /* 0x000fce00078efcff */
.L_x_8536:
[----:B------:R-:W-:Y:S05]  /*7790*/  BSYNC B0 ;  /* 0x0000000000007941 */ /* 0x000fea0003800000 */
.L_x_8535:
[----:B------:R0:W-:Y:S01]  /*77a0*/  STG.E.U8 desc[UR36][R4.64], R0 ;  /* 0x0000000004007986 */ /* 0x0001e2000c101124 */
[----:B------:R-:W-:Y:S05]  /*77b0*/  BRA `(.L_x_8515) ;  /* 0x00000004002c7947 */ /* 0x000fea0003800000 */
.L_x_8533:
        /* <DEDUP_REMOVED lines=21> */
.L_x_8540:
[----:B------:R-:W-:-:S04]  /*7910*/  LOP3.LUT R0, R7, 0x80000000, RZ, 0xc0, !PT ;  /* 0x8000000007007812 */ /* 0x000fc800078ec0ff */
[----:B------:R-:W-:-:S04]  /*7920*/  SHF.R.U32.HI R0, RZ, 0x18, R0 ;  /* 0x00000018ff007819 */ /* 0x000fc80000011600 */
[----:B------:R-:W-:-:S07]  /*7930*/  LOP3.LUT R0, R3, R0, RZ, 0xfc, !PT ;  /* 0x0000000003007212 */ /* 0x000fce00078efcff */
.L_x_8539:
[----:B------:R-:W-:Y:S05]  /*7940*/  BSYNC B0 ;  /* 0x0000000000007941 */ /* 0x000fea0003800000 */
.L_x_8538:
[----:B------:R0:W-:Y:S01]  /*7950*/  STG.E.U8 desc[UR36][R4.64], R0 ;  /* 0x0000000004007986 */ /* 0x0001e2000c101124 */
[----:B------:R-:W-:Y:S05]  /*7960*/  BRA `(.L_x_8515) ;  /* 0x0000000000c07947 */ /* 0x000fea0003800000 */
.L_x_8532:
        /* <DEDUP_REMOVED lines=26> */
.L_x_8514:
        /* <DEDUP_REMOVED lines=16> */
.L_x_8543:
[----:B------:R-:W-:Y:S05]  /*7c10*/  BRA `(.L_x_8515) ;  /* 0x0000000000147947 */ /* 0x000fea0003800000 */
.L_x_8542:
[----:B-----5:R-:W0:Y:S02]  /*7c20*/  F2I.U64.F64.TRUNC R22, R22 ;  /* 0x0000001600167311 */ /* 0x020e24000030d800 */
[----:B0-----:R0:W-:Y:S01]  /*7c30*/  STG.E.64 desc[UR36][R4.64], R22 ;  /* 0x0000001604007986 */ /* 0x0011e2000c101b24 */
[----:B------:R-:W-:Y:S05]  /*7c40*/  BRA `(.L_x_8515) ;  /* 0x0000000000087947 */ /* 0x000fea0003800000 */
.L_x_8541:
[----:B-----5:R-:W0:Y:S02]  /*7c50*/  F2I.U32.F64.TRUNC R23, R22 ;  /* 0x0000001600177311 */ /* 0x020e24000030d000 */
[----:B0-----:R0:W-:Y:S02]  /*7c60*/  STG.E desc[UR36][R4.64], R23 ;  /* 0x0000001704007986 */ /* 0x0011e4000c101924 */
.L_x_8515:
[----:B------:R-:W-:-:S07]  /*7c70*/  VIADD R33, R33, 0x80 ;  /* 0x0000008021217836 */ /* 0x000fce0000000000 */
.L_x_8475:
[----:B------:R-:W-:Y:S05]  /*7c80*/  BSYNC B6 ;  /* 0x0000000000067941 */ /* 0x000fea0003800000 */
.L_x_8474:
[----:B------:R-:W-:-:S13]  /*7c90*/  ISETP.GE.AND P0, PT, R33, R2, PT ;  /* 0x000000022100720c */ /* 0x000fda0003f06270 */
[----:B------:R-:W-:Y:S05]  /*7ca0*/  @P0 EXIT ;  /* 0x000000000000094d */ /* 0x000fea0003800000 */
[----:B01-3--:R-:W0:Y:S01]  /*7cb0*/  LDC.64 R2, c[0x0][0x228] ;  /* 0x00008a00ff027b82 */ /* 0x00be220000000a00 */
        /* <DEDUP_REMOVED lines=19> */
.L_x_8547:
[----:B-----5:R-:W0:Y:S02]  /*7df0*/  F2I.S64.F64.TRUNC R18, R18 ;  /* 0x0000001200127311 */ /* 0x020e24000030d900 */
[----:B0-----:R-:W-:-:S05]  /*7e00*/  IMAD.MOV.U32 R5, RZ, RZ, R18 ;  /* 0x000000ffff057224 */ /* 0x001fca00078e0012 */
[----:B------:R-:W-:Y:S01]  /*7e10*/  STG.E.U8 desc[UR36][R2.64], R5 ;  /* 0x0000000502007986 */ /* 0x000fe2000c101124 */
[----:B------:R-:W-:Y:S05]  /*7e20*/  EXIT ;  /* 0x000000000000794d */ /* 0x000fea0003800000 */
.L_x_8546:
        /* <DEDUP_REMOVED lines=9> */
.L_x_8550:
[----:B-----5:R-:W0:Y:S02]  /*7ec0*/  F2I.F64.TRUNC R19, R18 ;  /* 0x0000001200137311 */ /* 0x020e24000030d100 */
[----:B0-----:R-:W-:Y:S01]  /*7ed0*/  STG.E desc[UR36][R2.64], R19 ;  /* 0x0000001302007986 */ /* 0x001fe2000c101924 */
[----:B------:R-:W-:Y:S05]  /*7ee0*/  EXIT ;  /* 0x000000000000794d */ /* 0x000fea0003800000 */
.L_x_8549:
[----:B-----5:R-:W0:Y:S02]  /*7ef0*/  F2I.F64.TRUNC R19, R18 ;  /* 0x0000001200137311 */ /* 0x020e24000030d100 */
[----:B0-----:R-:W-:Y:S01]  /*7f00*/  STG.E.U16 desc[UR36][R2.64], R19 ;  /* 0x0000001302007986 */ /* 0x001fe2000c101524 */
[----:B------:R-:W-:Y:S05]  /*7f10*/  EXIT ;  /* 0x000000000000794d */ /* 0x000fea0003800000 */
.L_x_8545:
        /* <DEDUP_REMOVED lines=13> */
.L_x_8552:
        /* <DEDUP_REMOVED lines=8> */
.L_x_8551:
        /* <DEDUP_REMOVED lines=14> */
.L_x_8554:
        /* <DEDUP_REMOVED lines=9> */
.L_x_8553:
[----:B-----5:R-:W-:Y:S01]  /*81e0*/  STG.E.64 desc[UR36][R2.64], R16 ;  /* 0x0000001002007986 */ /* 0x020fe2000c101b24 */
[----:B------:R-:W-:Y:S05]  /*81f0*/  EXIT ;  /* 0x000000000000794d */ /* 0x000fea0003800000 */
.L_x_8544:
        /* <DEDUP_REMOVED lines=12> */
.L_x_8557:
[----:B-----5:R-:W-:-:S05]  /*82c0*/  CS2R R18, SRZ ;  /* 0x0000000000127805 */ /* 0x020fca000001ff00 */
[----:B------:R-:W-:Y:S01]  /*82d0*/  STG.E.128 desc[UR36][R2.64], R16 ;  /* 0x0000001002007986 */ /* 0x000fe2000c101d24 */
[----:B------:R-:W-:Y:S05]  /*82e0*/  EXIT ;  /* 0x000000000000794d */ /* 0x000fea0003800000 */
.L_x_8556:
        /* <DEDUP_REMOVED lines=25> */
.L_x_8561:
[----:B------:R-:W-:Y:S05]  /*8480*/  BSYNC B0 ;  /* 0x0000000000007941 */ /* 0x000fea0003800000 */
.L_x_8560:
[----:B------:R-:W-:-:S05]  /*8490*/  LOP3.LUT R5, R0, R5, RZ, 0xfc, !PT ;  /* 0x0000000500057212 */ /* 0x000fca00078efcff */
[----:B------:R-:W-:Y:S01]  /*84a0*/  STG.E.U8 desc[UR36][R2.64], R5 ;  /* 0x0000000502007986 */ /* 0x000fe2000c101124 */
[----:B------:R-:W-:Y:S05]  /*84b0*/  EXIT ;  /* 0x000000000000794d */ /* 0x000fea0003800000 */
.L_x_8559:
        /* <DEDUP_REMOVED lines=17> */
.L_x_8563:
[----:B------:R-:W-:Y:S01]  /*85d0*/  IMAD.MOV.U32 R0, RZ, RZ, 0x7f ;  /* 0x0000007fff007424 */ /* 0x000fe200078e00ff */
[----:B------:R-:W-:-:S04]  /*85e0*/  ISETP.GT.U32.AND P0, PT, R4, 0x7f800000, PT ;  /* 0x7f8000000400780c */ /* 0x000fc80003f04070 */
[----:B------:R-:W-:-:S09]  /*85f0*/  SEL R0, R0, 0x7c, P0 ;  /* 0x0000007c00007807 */ /* 0x000fd20000000000 */
.L_x_8564:
[----:B------:R-:W-:Y:S05]  /*8600*/  BSYNC B0 ;  /* 0x0000000000007941 */ /* 0x000fea0003800000 */
.L_x_8562:
[----:B------:R-:W-:-:S04]  /*8610*/  LOP3.LUT R4, R5, 0x80000000, RZ, 0xc0, !PT ;  /* 0x8000000005047812 */ /* 0x000fc800078ec0ff */
[----:B------:R-:W-:-:S04]  /*8620*/  SHF.R.U32.HI R5, RZ, 0x18, R4 ;  /* 0x00000018ff057819 */ /* 0x000fc80000011604 */
[----:B------:R-:W-:-:S05]  /*8630*/  LOP3.LUT R5, R0, R5, RZ, 0xfc, !PT ;  /* 0x0000000500057212 */ /* 0x000fca00078efcff */
[----:B------:R-:W-:Y:S01]  /*8640*/  STG.E.U8 desc[UR36][R2.64], R5 ;  /* 0x0000000502007986 */ /* 0x000fe2000c101124 */
[----:B------:R-:W-:Y:S05]  /*8650*/  EXIT ;  /* 0x000000000000794d */ /* 0x000fea0003800000 */
.L_x_8558:
        /* <DEDUP_REMOVED lines=8> */
.L_x_8555:
        /* <DEDUP_REMOVED lines=11> */
.L_x_8567:
        /* <DEDUP_REMOVED lines=21> */
.L_x_8570:
[----:B------:R-:W-:-:S04]  /*88e0*/  LOP3.LUT R0, R7, 0x80000000, RZ, 0xc0, !PT ;  /* 0x8000000007007812 */ /* 0x000fc800078ec0ff */
[----:B------:R-:W-:-:S04]  /*88f0*/  SHF.R.U32.HI R5, RZ, 0x18, R0 ;  /* 0x00000018ff057819 */ /* 0x000fc80000011600 */
[----:B------:R-:W-:-:S04]  /*8900*/  LOP3.LUT R4, R4, R5, RZ, 0xfc, !PT ;  /* 0x0000000504047212 */ /* 0x000fc800078efcff */
[----:B------:R-:W-:-:S07]  /*8910*/  PRMT R0, R4, 0x7610, R0 ;  /* 0x0000761004007816 */ /* 0x000fce0000000000 */
.L_x_8569:
[----:B------:R-:W-:Y:S05]  /*8920*/  BSYNC B0 ;  /* 0x0000000000007941 */ /* 0x000fea0003800000 */
.L_x_8568:
[----:B------:R-:W-:Y:S01]  /*8930*/  STG.E.U8 desc[UR36][R2.64], R0 ;  /* 0x0000000002007986 */ /* 0x000fe2000c101124 */
[----:B------:R-:W-:Y:S05]  /*8940*/  EXIT ;  /* 0x000000000000794d */ /* 0x000fea0003800000 */
.L_x_8566:
        /* <DEDUP_REMOVED lines=21> */
.L_x_8573:
[----:B------:R-:W-:-:S04]  /*8aa0*/  LOP3.LUT R0, R7, 0x80000000, RZ, 0xc0, !PT ;  /* 0x8000000007007812 */ /* 0x000fc800078ec0ff */
[----:B------:R-:W-:-:S04]  /*8ab0*/  SHF.R.U32.HI R5, RZ, 0x18, R0 ;  /* 0x00000018ff057819 */ /* 0x000fc80000011600 */
[----:B------:R-:W-:-:S04]  /*8ac0*/  LOP3.LUT R4, R4, R5, RZ, 0xfc, !PT ;  /* 0x0000000504047212 */ /* 0x000fc800078efcff */
[----:B------:R-:W-:-:S07]  /*8ad0*/  PRMT R0, R4, 0x7610, R0 ;  /* 0x0000761004007816 */ /* 0x000fce0000000000 */
.L_x_8572:
[----:B------:R-:W-:Y:S05]  /*8ae0*/  BSYNC B0 ;  /* 0x0000000000007941 */ /* 0x000fea0003800000 */
.L_x_8571:
[----:B------:R-:W-:Y:S01]  /*8af0*/  STG.E.U8 desc[UR36][R2.64], R0 ;  /* 0x0000000002007986 */ /* 0x000fe2000c101124 */
[----:B------:R-:W-:Y:S05]  /*8b00*/  EXIT ;  /* 0x000000000000794d */ /* 0x000fea0003800000 */
.L_x_8565:
        /* <DEDUP_REMOVED lines=26> */
.L_x_8548:
        /* <DEDUP_REMOVED lines=16> */
.L_x_8576:
[----:B------:R-:W-:Y:S05]  /*8db0*/  EXIT ;  /* 0x000000000000794d */ /* 0x000fea0003800000 */
.L_x_8575:
[----:B-----5:R-:W0:Y:S02]  /*8dc0*/  F2I.U64.F64.TRUNC R18, R18 ;  /* 0x0000001200127311 */ /* 0x020e24000030d800 */
[----:B0-----:R-:W-:Y:S01]  /*8dd0*/  STG.E.64 desc[UR36][R2.64], R18 ;  /* 0x0000001202007986 */ /* 0x001fe2000c101b24 */
[----:B------:R-:W-:Y:S05]  /*8de0*/  EXIT ;  /* 0x000000000000794d */ /* 0x000fea0003800000 */
.L_x_8574:
[----:B-----5:R-:W0:Y:S02]  /*8df0*/  F2I.U32.F64.TRUNC R19, R18 ;  /* 0x0000001200137311 */ /* 0x020e24000030d000 */
[----:B0-----:R-:W-:Y:S01]  /*8e00*/  STG.E desc[UR36][R2.64], R19 ;  /* 0x0000001302007986 */ /* 0x001fe2000c101924 */
[----:B------:R-:W-:Y:S05]  /*8e10*/  EXIT ;  /* 0x000000000000794d */ /* 0x000fea0003800000 */
        .weak           $__internal_15_$__cuda_sm20_div_rn_f64_full
        .type           $__internal_15_$__cuda_sm20_div_rn_f64_full,@function
        .size           $__internal_15_$__cuda_sm20_div_rn_f64_full,(.L_x_22712 - $__internal_15_$__cuda_sm20_div_rn_f64_full)
$__internal_15_$__cuda_sm20_div_rn_f64_full:
[C---:B------:R-:W-:Y:S01]  /*8e20*/  FSETP.GEU.AND P0, PT, |R11|.reuse, 1.469367938527859385e-39, PT ;  /* 0x001000000b00780b */ /* 0x040fe20003f0e200 */
[----:B------:R-:W-:Y:S01]  /*8e30*/  IMAD.MOV.U32 R34, RZ, RZ, 0x1 ;  /* 0x00000001ff227424 */ /* 0x000fe200078e00ff */
[C---:B------:R-:W-:Y:S01]  /*8e40*/  LOP3.LUT R8, R11.reuse, 0x800fffff, RZ, 0xc0, !PT ;  /* 0x800fffff0b087812 */ /* 0x040fe200078ec0ff */
[----:B------:R-:W-:Y:S01]  /*8e50*/  IMAD.MOV.U32 R13, RZ, RZ, R3 ;  /* 0x000000ffff0d7224 */ /* 0x000fe200078e0003 */
[----:B------:R-:W-:Y:S01]  /*8e60*/  LOP3.LUT R39, R11, 0x7ff00000, RZ, 0xc0, !PT ;  /* 0x7ff000000b277812 */ /* 0x000fe200078ec0ff */
[----:B------:R-:W-:Y:S01]  /*8e70*/  IMAD.MOV.U32 R30, RZ, RZ, 0x1ca00000 ;  /* 0x1ca00000ff1e7424 */ /* 0x000fe200078e00ff */
[----:B------:R-:W-:Y:S01]  /*8e80*/  LOP3.LUT R9, R8, 0x3ff00000, RZ, 0xfc, !PT ;  /* 0x3ff0000008097812 */ /* 0x000fe200078efcff */
[----:B------:R-:W-:Y:S01]  /*8e90*/  IMAD.MOV.U32 R8, RZ, RZ, R10 ;  /* 0x000000ffff087224 */ /* 0x000fe200078e000a */
[----:B------:R-:W-:-:S04]  /*8ea0*/  LOP3.LUT R0, R13, 0x7ff00000, RZ, 0xc0, !PT ;  /* 0x7ff000000d007812 */ /* 0x000fc800078ec0ff */
        /* <DEDUP_REMOVED lines=14> */
[----:B------:R-:W-:Y:S01]  /*8f90*/  LOP3.LUT R35, R11, 0x7ff00000, RZ, 0xc0, !PT ;  /* 0x7ff000000b237812 */ /* 0x000fe200078ec0ff */
[----:B------:R-:W-:-:S03]  /*8fa0*/  IMAD.MOV.U32 R34, RZ, RZ, RZ ;  /* 0x000000ffff227224 */ /* 0x000fc600078e00ff */
[----:B------:R-:W-:-:S04]  /*8fb0*/  ISETP.GE.U32.AND P2, PT, R0, R35, PT ;  /* 0x000000230000720c */ /* 0x000fc80003f46070 */
[----:B------:R-:W-:-:S04]  /*8fc0*/  SEL R35, R30, 0x63400000, !P2 ;  /* 0x634000001e237807 */ /* 0x000fc80005000000 */
[----:B------:R-:W-:-:S04]  /*8fd0*/  LOP3.LUT R35, R35, 0x80000000, R13, 0xf8, !PT ;  /* 0x8000000023237812 */ /* 0x000fc800078ef80d */
[----:B------:R-:W-:-:S06]  /*8fe0*/  LOP3.LUT R35, R35, 0x100000, RZ, 0xfc, !PT ;  /* 0x0010000023237812 */ /* 0x000fcc00078efcff */
[----:B------:R-:W-:-:S10]  /*8ff0*/  DFMA R14, R14, 2, -R34 ;  /* 0x400000000e0e782b */ /* 0x000fd40000000822 */
[----:B------:R-:W-:-:S07]  /*9000*/  LOP3.LUT R38, R15, 0x7ff00000, RZ, 0xc0, !PT ;  /* 0x7ff000000f267812 */ /* 0x000fce00078ec0ff */
.L_x_8577:
[----:B------:R-:W-:Y:S01]  /*9010*/  VIADD R40, R38, 0xffffffff ;  /* 0xffffffff26287836 */ /* 0x000fe20000000000 */
[----:B------:R-:W-:Y:S01]  /*9020*/  @!P0 LOP3.LUT R39, R9, 0x7ff00000, RZ, 0xc0, !PT ;  /* 0x7ff0000009278812 */ /* 0x000fe200078ec0ff */
[----:B------:R-:W-:Y:S01]  /*9030*/  DMUL R34, R20, R14 ;  /* 0x0000000e14227228 */ /* 0x000fe20000000000 */
[----:B------:R-:W-:Y:S02]  /*9040*/  BSSY B2, `(.L_x_8578) ;  /* 0x0000037000027945 */ /* 0x000fe40003800000 */
[----:B------:R-:W-:Y:S01]  /*9050*/  ISETP.GT.U32.AND P0, PT, R40, 0x7feffffe, PT ;  /* 0x7feffffe2800780c */ /* 0x000fe20003f04070 */
[----:B------:R-:W-:-:S04]  /*9060*/  VIADD R40, R39, 0xffffffff ;  /* 0xffffffff27287836 */ /* 0x000fc80000000000 */
[----:B------:R-:W-:Y:S01]  /*9070*/  DFMA R36, R34, -R8, R14 ;  /* 0x800000082224722b */ /* 0x000fe2000000000e */
[----:B------:R-:W-:-:S07]  /*9080*/  ISETP.GT.U32.OR P0, PT, R40, 0x7feffffe, P0 ;  /* 0x7feffffe2800780c */ /* 0x000fce0000704470 */
[----:B------:R-:W-:-:S06]  /*9090*/  DFMA R36, R20, R36, R34 ;  /* 0x000000241424722b */ /* 0x000fcc0000000022 */
[----:B------:R-:W-:Y:S05]  /*90a0*/  @P0 BRA `(.L_x_8579) ;  /* 0x00000000006c0947 */ /* 0x000fea0003800000 */
[----:B------:R-:W-:Y:S01]  /*90b0*/  LOP3.LUT R21, R11, 0x7ff00000, RZ, 0xc0, !PT ;  /* 0x7ff000000b157812 */ /* 0x000fe200078ec0ff */
[----:B------:R-:W-:-:S03]  /*90c0*/  IMAD.MOV.U32 R34, RZ, RZ, RZ ;  /* 0x000000ffff227224 */ /* 0x000fc600078e00ff */
[CC--:B------:R-:W-:Y:S02]  /*90d0*/  VIADDMNMX R13, R0.reuse, -R21.reuse, 0xb9600000, !PT ;  /* 0xb9600000000d7446 */ /* 0x0c0fe40007800915 */
[----:B------:R-:W-:Y:S02]  /*90e0*/  ISETP.GE.U32.AND P0, PT, R0, R21, PT ;  /* 0x000000150000720c */ /* 0x000fe40003f06070 */
[----:B------:R-:W-:Y:S02]  /*90f0*/  VIMNMX R0, R13, 0x46a00000, PT ;  /* 0x46a000000d007848 */ /* 0x000fe40003fe0100 */
        /* <DEDUP_REMOVED lines=22> */
.L_x_8579:
        /* <DEDUP_REMOVED lines=16> */
.L_x_8582:
[----:B------:R-:W-:Y:S01]  /*9360*/  LOP3.LUT R21, R11, 0x80000, RZ, 0xfc, !PT ;  /* 0x000800000b157812 */ /* 0x000fe200078efcff */
[----:B------:R-:W-:Y:S01]  /*9370*/  IMAD.MOV.U32 R20, RZ, RZ, R10 ;  /* 0x000000ffff147224 */ /* 0x000fe200078e000a */
[----:B------:R-:W-:Y:S06]  /*9380*/  BRA `(.L_x_8580) ;  /* 0x0000000000087947 */ /* 0x000fec0003800000 */
.L_x_8581:
[----:B------:R-:W-:Y:S01]  /*9390*/  LOP3.LUT R21, R13, 0x80000, RZ, 0xfc, !PT ;  /* 0x000800000d157812 */ /* 0x000fe200078efcff */
[----:B------:R-:W-:-:S07]  /*93a0*/  IMAD.MOV.U32 R20, RZ, RZ, R12 ;  /* 0x000000ffff147224 */ /* 0x000fce00078e000c */
.L_x_8580:
[----:B------:R-:W-:Y:S05]  /*93b0*/  BSYNC B2 ;  /* 0x0000000000027941 */ /* 0x000fea0003800000 */
.L_x_8578:
[----:B------:R-:W-:-:S04]  /*93c0*/  IMAD.MOV.U32 R43, RZ, RZ, 0x0 ;  /* 0x00000000ff2b7424 */ /* 0x000fc800078e00ff */
[----:B------:R-:W-:Y:S05]  /*93d0*/  RET.REL.NODEC R42 `(_ZN2at6native27unrolled_elementwise_kernelINS0_13AUnaryFunctorIdddZZZNS0_15binary_internal21div_trunc_kernel_cudaERNS_18TensorIteratorBaseEENKUlvE1_clEvENKUlvE_clEvEUlddE_EESt5arrayIPcLm2EELi4E23TrivialOffsetCalculatorILi1EjESE_NS0_6memory12LoadWithCastILi1EEENSF_13StoreWithCastILi1EEEEEviT_T0_T2_T3_T4_T5_) ;  /* 0xffffff6c2a087950 */ /* 0x000fea0003c3ffff */
.L_x_8583:
        /* <DEDUP_REMOVED lines=10> */
.L_x_22712:


//--------------------- .text._ZN2at6native18elementwise_kernelILi128ELi2EZNS0_22gpu_kernel_impl_nocastINS0_13AUnaryFunctorIdddZZZNS0_15binary_internal21div_trunc_kernel_cudaERNS_18TensorIteratorBaseEENKUlvE1_clEvENKUlvE_clEvEUlddE_EEEEvS6_RKT_EUliE_EEviT1_ --------------------------
	.section	.text._ZN2at6native18elementwise_kernelILi128ELi2EZNS0_22gpu_kernel_impl_nocastINS0_13AUnaryFunctorIdddZZZNS0_15binary_internal21div_trunc_kernel_cudaERNS_18TensorIteratorBaseEENKUlvE1_clEvENKUlvE_clEvEUlddE_EEEEvS6_RKT_EUliE_EEviT1_,"ax",@progbits
	.align	128
        .global         _ZN2at6native18elementwise_kernelILi128ELi2EZNS0_22gpu_kernel_impl_nocastINS0_13AUnaryFunctorIdddZZZNS0_15binary_internal21div_trunc_kernel_cudaERNS_18TensorIteratorBaseEENKUlvE1_clEvENKUlvE_clEvEUlddE_EEEEvS6_RKT_EUliE_EEviT1_
        .type           _ZN2at6native18elementwise_kernelILi128ELi2EZNS0_22gpu_kernel_impl_nocastINS0_13AUnaryFunctorIdddZZZNS0_15binary_internal21div_trunc_kernel_cudaERNS_18TensorIteratorBaseEENKUlvE1_clEvENKUlvE_clEvEUlddE_EEEEvS6_RKT_EUliE_EEviT1_,@function
        .size           _ZN2at6native18elementwise_kernelILi128ELi2EZNS0_22gpu_kernel_impl_nocastINS0_13AUnaryFunctorIdddZZZNS0_15binary_internal21div_trunc_kernel_cudaERNS_18TensorIteratorBaseEENKUlvE1_clEvENKUlvE_clEvEUlddE_EEEEvS6_RKT_EUliE_EEviT1_,(.L_x_22713 - _ZN2at6native18elementwise_kernelILi128ELi2EZNS0_22gpu_kernel_impl_nocastINS0_13AUnaryFunctorIdddZZZNS0_15binary_internal21div_trunc_kernel_cudaERNS_18TensorIteratorBaseEENKUlvE1_clEvENKUlvE_clEvEUlddE_EEEEvS6_RKT_EUliE_EEviT1_)
        .other          _ZN2at6native18elementwise_kernelILi128ELi2EZNS0_22gpu_kernel_impl_nocastINS0_13AUnaryFunctorIdddZZZNS0_15binary_internal21div_trunc_kernel_cudaERNS_18TensorIteratorBaseEENKUlvE1_clEvENKUlvE_clEvEUlddE_EEEEvS6_RKT_EUliE_EEviT1_,@"STO_CUDA_ENTRY STV_DEFAULT"
_ZN2at6native18elementwise_kernelILi128ELi2EZNS0_22gpu_kernel_impl_nocastINS0_13AUnaryFunctorIdddZZZNS0_15binary_internal21div_trunc_kernel_cudaERNS_18TensorIteratorBaseEENKUlvE1_clEvENKUlvE_clEvEUlddE_EEEEvS6_RKT_EUliE_EEviT1_:
.text._ZN2at6native18elementwise_kernelILi128ELi2EZNS0_22gpu_kernel_impl_nocastINS0_13AUnaryFunctorIdddZZZNS0_15binary_internal21div_trunc_kernel_cudaERNS_18TensorIteratorBaseEENKUlvE1_clEvENKUlvE_clEvEUlddE_EEEEvS6_RKT_EUliE_EEviT1_:
[----:B------:R-:W-:Y:S01]  /*0000*/  LDC R1, c[0x0][0x28] ;  /* 0x00000a00ff017b82 */ /* 0x000fe20000000800 */
[----:B------:R-:W0:Y:S01]  /*0010*/  S2R R19, SR_CTAID.X ;  /* 0x0000000000137919 */ /* 0x000e220000002500 */
[----:B------:R-:W-:Y:S01]  /*0020*/  ULDC UR4, c[0x0][0x210] ;  /* 0x0000840000047ab9 */ /* 0x000fe20000000800 */
[----:B------:R-:W-:Y:S01]  /*0030*/  ULDC.64 UR6, c[0x0][0x428] ;  /* 0x00010a0000067ab9 */ /* 0x000fe20000000a00 */
        /* <DEDUP_REMOVED lines=8> */
[----:B------:R-:W-:Y:S01]  /*00c0*/  IMAD.MOV.U32 R9, RZ, RZ, RZ ;  /* 0x000000ffff097224 */ /* 0x000fe200078e00ff */
[----:B0-----:R-:W-:-:S13]  /*00d0*/  ISETP.NE.AND P0, PT, R8, RZ, PT ;  /* 0x000000ff0800720c */ /* 0x001fda0003f05270 */
        /* <DEDUP_REMOVED lines=283> */
[----:B------:R-:W-:Y:S01]  /*1290*/  SHF.R.U32.HI R11, RZ, UR8, R10 ;  /* 0x00000008ff0b7c19 */ /* 0x000fe2000801160a */
[----:B------:R-:W-:Y:S02]  /*12a0*/  ULDC.64 UR8, c[0x0][0x400] ;  /* 0x0001000000087ab9 */ /* 0x000fe40000000a00 */
[----:B------:R-:W0:Y:S01]  /*12b0*/  @P0 LDC.64 R14, c[0x0][0x340] ;  /* 0x0000d000ff0e0b82 */ /* 0x000e220000000a00 */
[----:B------:R-:W-:Y:S02]  /*12c0*/  @P0 MOV R10, RZ ;  /* 0x000000ff000a0202 */ /* 0x000fe40000000f00 */
[----:B------:R-:W-:-:S05]  /*12d0*/  IADD3 R13, -R11, RZ, RZ ;  /* 0x000000ff0b0d7210 */ /* 0x000fca0007ffe1ff */
[----:B------:R-:W1:Y:S08]  /*12e0*/  @P0 LDC R8, c[0x0][0x33c] ;  /* 0x0000cf00ff080b82 */ /* 0x000e700000000800 */
[----:B------:R-:W2:Y:S01]  /*12f0*/  @P0 LDC.64 R6, c[0x0][0x408] ;  /* 0x00010200ff060b82 */ /* 0x000ea20000000a00 */
[----:B0-----:R-:W-:-:S05]  /*1300*/  @P0 IMAD.HI.U32 R4, R11, R14, R10 ;  /* 0x0000000e0b040227 */ /* 0x001fca00078e000a */
[----:B------:R-:W-:Y:S01]  /*1310*/  @P0 SHF.R.U32.HI R3, RZ, R15, R4 ;  /* 0x0000000fff030219 */ /* 0x000fe20000011604 */
[----:B------:R-:W-:-:S04]  /*1320*/  IMAD R4, R13, UR10, R5 ;  /* 0x0000000a0d047c24 */ /* 0x000fc8000f8e0205 */
[----:B------:R-:W-:Y:S02]  /*1330*/  @P0 IMAD.MOV R3, RZ, RZ, -R3 ;  /* 0x000000ffff030224 */ /* 0x000fe400078e0a03 */
[C---:B------:R-:W-:Y:S02]  /*1340*/  IMAD R9, R4.reuse, UR8, R9 ;  /* 0x0000000804097c24 */ /* 0x040fe4000f8e0209 */
[----:B-1----:R-:W-:Y:S02]  /*1350*/  @P0 IMAD R10, R3, R8, R11 ;  /* 0x00000008030a0224 */ /* 0x002fe400078e020b */
[----:B------:R-:W-:Y:S02]  /*1360*/  IMAD R2, R4, UR9, R2 ;  /* 0x0000000904027c24 */ /* 0x000fe4000f8e0202 */
[C---:B--2---:R-:W-:Y:S02]  /*1370*/  @P0 IMAD R9, R10.reuse, R6, R9 ;  /* 0x000000060a090224 */ /* 0x044fe400078e0209 */
[----:B------:R-:W-:-:S07]  /*1380*/  @P0 IMAD R2, R10, R7, R2 ;  /* 0x000000070a020224 */ /* 0x000fce00078e0202 */
.L_x_8586:
[----:B------:R-:W-:Y:S01]  /*1390*/  ULDC.64 UR8, c[0x0][0x418] ;  /* 0x0001060000087ab9 */ /* 0x000fe20000000a00 */
[----:B------:R-:W0:Y:S01]  /*13a0*/  LDC R8, c[0x0][0x42c] ;  /* 0x00010b00ff087b82 */ /* 0x000e220000000800 */
[----:B------:R-:W-:-:S04]  /*13b0*/  IADD3 R4, P0, R2, UR8, RZ ;  /* 0x0000000802047c10 */ /* 0x000fc8000ff1e0ff */
[----:B------:R-:W-:Y:S01]  /*13c0*/  IADD3.X R5, RZ, UR9, RZ, P0, !PT ;  /* 0x00000009ff057c10 */ /* 0x000fe200087fe4ff */
[----:B------:R-:W-:-:S05]  /*13d0*/  ULDC.64 UR8, c[0x0][0x428] ;  /* 0x00010a0000087ab9 */ /* 0x000fca0000000a00 */
[----:B------:R-:W2:Y:S01]  /*13e0*/  LDG.E.64 R4, desc[UR4][R4.64] ;  /* 0x0000000404047981 */ /* 0x000ea2000c1e1b00 */
[----:B------:R-:W-:Y:S01]  /*13f0*/  MOV R2, 0x1 ;  /* 0x0000000100027802 */ /* 0x000fe20000000f00 */
[----:B------:R-:W-:Y:S01]  /*1400*/  BSSY B1, `(.L_x_8587) ;  /* 0x0000015000017945 */ /* 0x000fe20003800000 */
[----:B0-----:R-:W-:Y:S01]  /*1410*/  FSETP.GEU.AND P2, PT, |R8|, 6.5827683646048100446e-37, PT ;  /* 0x036000000800780b */ /* 0x001fe20003f4e200 */
[----:B--2---:R-:W0:Y:S03]  /*1420*/  MUFU.RCP64H R3, R5 ;  /* 0x0000000500037308 */ /* 0x004e260000001800 */
[----:B0-----:R-:W-:-:S08]  /*1430*/  DFMA R6, -R4, R2, 1 ;  /* 0x3ff000000406742b */ /* 0x001fd00000000102 */
[----:B------:R-:W-:-:S08]  /*1440*/  DFMA R6, R6, R6, R6 ;  /* 0x000000060606722b */ /* 0x000fd00000000006 */
[----:B------:R-:W-:-:S08]  /*1450*/  DFMA R6, R2, R6, R2 ;  /* 0x000000060206722b */ /* 0x000fd00000000002 */
[----:B------:R-:W-:-:S08]  /*1460*/  DFMA R2, -R4, R6, 1 ;  /* 0x3ff000000402742b */ /* 0x000fd00000000106 */
[----:B------:R-:W-:-:S08]  /*1470*/  DFMA R2, R6, R2, R6 ;  /* 0x000000020602722b */ /* 0x000fd00000000006 */
[----:B------:R-:W-:-:S08]  /*1480*/  DMUL R6, R2, UR8 ;  /* 0x0000000802067c28 */ /* 0x000fd00008000000 */
[----:B------:R-:W-:Y:S01]  /*1490*/  DFMA R10, -R4, R6, UR8 ;  /* 0x00000008040a7e2b */ /* 0x000fe20008000106 */
[----:B------:R-:W-:Y:S02]  /*14a0*/  ULDC.64 UR8, c[0x0][0x410] ;  /* 0x0001040000087ab9 */ /* 0x000fe40000000a00 */
[----:B------:R-:W-:-:S05]  /*14b0*/  IADD3 R8, P1, R9, UR8, RZ ;  /* 0x0000000809087c10 */ /* 0x000fca000ff3e0ff */
[----:B------:R-:W-:Y:S01]  /*14c0*/  DFMA R2, R2, R10, R6 ;  /* 0x0000000a0202722b */ /* 0x000fe20000000006 */
[----:B------:R-:W-:-:S09]  /*14d0*/  IMAD.X R9, RZ, RZ, UR9, P1 ;  /* 0x00000009ff097e24 */ /* 0x000fd200088e06ff */
[----:B------:R-:W-:-:S05]  /*14e0*/  FFMA R6, RZ, R5, R3 ;  /* 0x00000005ff067223 */ /* 0x000fca0000000003 */
[----:B------:R-:W-:-:S13]  /*14f0*/  FSETP.GT.AND P0, PT, |R6|, 1.469367938527859385e-39, PT ;  /* 0x001000000600780b */ /* 0x000fda0003f04200 */
[----:B------:R-:W-:Y:S05]  /*1500*/  @P0 BRA P2, `(.L_x_8588) ;  /* 0x0000000000100947 */ /* 0x000fea0001000000 */
[----:B------:R-:W-:-:S07]  /*1510*/  MOV R18, 0x1530 ;  /* 0x0000153000127802 */ /* 0x000fce0000000f00 */
[----:B------:R-:W-:Y:S05]  /*1520*/  CALL.REL.NOINC `($__internal_16_$__cuda_sm20_div_rn_f64_full) ;  /* 0x0000001400687944 */ /* 0x000fea0003c00000 */
[----:B------:R-:W-:Y:S02]  /*1530*/  MOV R2, R12 ;  /* 0x0000000c00027202 */ /* 0x000fe40000000f00 */
[----:B------:R-:W-:-:S07]  /*1540*/  MOV R3, R13 ;  /* 0x0000000d00037202 */ /* 0x000fce0000000f00 */
.L_x_8588:
[----:B------:R-:W-:Y:S05]  /*1550*/  BSYNC B1 ;  /* 0x0000000000017941 */ /* 0x000fea0003800000 */
.L_x_8587:
[----:B------:R-:W0:Y:S01]  /*1560*/  FRND.F64.TRUNC R2, R2 ;  /* 0x0000000200027313 */ /* 0x000e22000030d800 */
[----:B------:R-:W-:-:S05]  /*1570*/  IMAD R0, R19, 0x100, R0 ;  /* 0x0000010013007824 */ /* 0x000fca00078e0200 */
[----:B------:R-:W-:Y:S01]  /*1580*/  IADD3 R7, R0, 0x80, RZ ;  /* 0x0000008000077810 */ /* 0x000fe20007ffe0ff */
[----:B0-----:R0:W-:Y:S06]  /*1590*/  STG.E.64 desc[UR4][R8.64], R2 ;  /* 0x0000000208007986 */ /* 0x0011ec000c101b04 */
.L_x_8585:
[----:B------:R-:W-:Y:S05]  /*15a0*/  BSYNC B0 ;  /* 0x0000000000007941 */ /* 0x000fea0003800000 */
.L_x_8584:
        /* <DEDUP_REMOVED lines=306> */
.L_x_8589:
[----:B------:R-:W-:Y:S02]  /*28d0*/  ULDC.64 UR8, c[0x0][0x418] ;  /* 0x0001060000087ab9 */ /* 0x000fe40000000a00 */
[----:B------:R-:W-:Y:S02]  /*28e0*/  IADD3 R4, P0, R0, UR8, RZ ;  /* 0x0000000800047c10 */ /* 0x000fe4000ff1e0ff */
[----:B------:R-:W-:Y:S01]  /*28f0*/  MOV R2, 0x1 ;  /* 0x0000000100027802 */ /* 0x000fe20000000f00 */
[----:B------:R-:W0:Y:S01]  /*2900*/  LDC R0, c[0x0][0x42c] ;  /* 0x00010b00ff007b82 */ /* 0x000e220000000800 */
[----:B------:R-:W-:Y:S01]  /*2910*/  IADD3.X R5, RZ, UR9, RZ, P0, !PT ;  /* 0x00000009ff057c10 */ /* 0x000fe200087fe4ff */
[----:B------:R-:W-:-:S05]  /*2920*/  ULDC.64 UR8, c[0x0][0x428] ;  /* 0x00010a0000087ab9 */ /* 0x000fca0000000a00 */
[----:B------:R-:W2:Y:S01]  /*2930*/  LDG.E.64 R4, desc[UR4][R4.64] ;  /* 0x0000000404047981 */ /* 0x000ea2000c1e1b00 */
[----:B------:R-:W-:Y:S01]  /*2940*/  BSSY B0, `(.L_x_8590) ;  /* 0x0000015000007945 */ /* 0x000fe20003800000 */
[----:B0-----:R-:W-:Y:S01]  /*2950*/  FSETP.GEU.AND P2, PT, |R0|, 6.5827683646048100446e-37, PT ;  /* 0x036000000000780b */ /* 0x001fe20003f4e200 */
[----:B--2---:R-:W0:Y:S02]  /*2960*/  MUFU.RCP64H R3, R5 ;  /* 0x0000000500037308 */ /* 0x004e240000001800 */
        /* <DEDUP_REMOVED lines=18> */
.L_x_8591:
[----:B------:R-:W-:Y:S05]  /*2a90*/  BSYNC B0 ;  /* 0x0000000000007941 */ /* 0x000fea0003800000 */
.L_x_8590:
[----:B------:R-:W0:Y:S02]  /*2aa0*/  FRND.F64.TRUNC R2, R2 ;  /* 0x0000000200027313 */ /* 0x000e24000030d800 */
[----:B0-----:R-:W-:Y:S01]  /*2ab0*/  STG.E.64 desc[UR4][R8.64], R2 ;  /* 0x0000000208007986 */ /* 0x001fe2000c101b04 */
[----:B------:R-:W-:Y:S05]  /*2ac0*/  EXIT ;  /* 0x000000000000794d */ /* 0x000fea0003800000 */
        .weak           $__internal_16_$__cuda_sm20_div_rn_f64_full
        .type           $__internal_16_$__cuda_sm20_div_rn_f64_full,@function
        .size           $__internal_16_$__cuda_sm20_div_rn_f64_full,(.L_x_22713 - $__internal_16_$__cuda_sm20_div_rn_f64_full)
$__internal_16_$__cuda_sm20_div_rn_f64_full:
[C---:B------:R-:W-:Y:S02]  /*2ad0*/  FSETP.GEU.AND P0, PT, |R5|.reuse, 1.469367938527859385e-39, PT ;  /* 0x001000000500780b */ /* 0x040fe40003f0e200 */
[C---:B------:R-:W-:Y:S02]  /*2ae0*/  LOP3.LUT R6, R5.reuse, 0x800fffff, RZ, 0xc0, !PT ;  /* 0x800fffff05067812 */ /* 0x040fe400078ec0ff */
[----:B------:R-:W-:Y:S02]  /*2af0*/  MOV R14, 0x1 ;  /* 0x00000001000e7802 */ /* 0x000fe40000000f00 */
[----:B------:R-:W-:Y:S01]  /*2b00*/  LOP3.LUT R7, R6, 0x3ff00000, RZ, 0xfc, !PT ;  /* 0x3ff0000006077812 */ /* 0x000fe200078efcff */
[----:B------:R-:W-:Y:S01]  /*2b10*/  IMAD.MOV.U32 R6, RZ, RZ, R4 ;  /* 0x000000ffff067224 */ /* 0x000fe200078e0004 */
[----:B------:R-:W-:Y:S02]  /*2b20*/  LOP3.LUT R16, R5, 0x7ff00000, RZ, 0xc0, !PT ;  /* 0x7ff0000005107812 */ /* 0x000fe400078ec0ff */
[----:B------:R-:W-:-:S03]  /*2b30*/  MOV R20, 0x1ca00000 ;  /* 0x1ca0000000147802 */ /* 0x000fc60000000f00 */
[----:B------:R-:W-:-:S06]  /*2b40*/  @!P0 DMUL R6, R4, 8.98846567431157953865e+307 ;  /* 0x7fe0000004068828 */ /* 0x000fcc0000000000 */
[----:B------:R-:W0:Y:S02]  /*2b50*/  MUFU.RCP64H R15, R7 ;  /* 0x00000007000f7308 */ /* 0x000e240000001800 */
[----:B0-----:R-:W-:-:S08]  /*2b60*/  DFMA R2, R14, -R6, 1 ;  /* 0x3ff000000e02742b */ /* 0x001fd00000000806 */
[----:B------:R-:W-:Y:S01]  /*2b70*/  DFMA R10, R2, R2, R2 ;  /* 0x00000002020a722b */ /* 0x000fe20000000002 */
[----:B------:R-:W-:Y:S01]  /*2b80*/  IMAD.U32 R3, RZ, RZ, UR7 ;  /* 0x00000007ff037e24 */ /* 0x000fe2000f8e00ff */
[----:B------:R-:W-:-:S04]  /*2b90*/  MOV R2, UR6 ;  /* 0x0000000600027c02 */ /* 0x000fc80008000f00 */
[----:B------:R-:W-:Y:S02]  /*2ba0*/  LOP3.LUT R21, R3, 0x7ff00000, RZ, 0xc0, !PT ;  /* 0x7ff0000003157812 */ /* 0x000fe400078ec0ff */
[----:B------:R-:W-:Y:S01]  /*2bb0*/  DFMA R14, R14, R10, R14 ;  /* 0x0000000a0e0e722b */ /* 0x000fe2000000000e */
[----:B------:R-:W-:Y:S01]  /*2bc0*/  IMAD.MOV.U32 R10, RZ, RZ, R2 ;  /* 0x000000ffff0a7224 */ /* 0x000fe200078e0002 */
[----:B------:R-:W-:Y:S02]  /*2bd0*/  ISETP.GE.U32.AND P1, PT, R21, R16, PT ;  /* 0x000000101500720c */ /* 0x000fe40003f26070 */
[----:B------:R-:W-:Y:S02]  /*2be0*/  MOV R22, R21 ;  /* 0x0000001500167202 */ /* 0x000fe40000000f00 */
[----:B------:R-:W-:Y:S02]  /*2bf0*/  SEL R11, R20, 0x63400000, !P1 ;  /* 0x63400000140b7807 */ /* 0x000fe40004800000 */
[----:B------:R-:W-:Y:S01]  /*2c00*/  DFMA R12, R14, -R6, 1 ;  /* 0x3ff000000e0c742b */ /* 0x000fe20000000806 */
[----:B------:R-:W-:-:S02]  /*2c10*/  FSETP.GEU.AND P1, PT, |R3|, 1.469367938527859385e-39, PT ;  /* 0x001000000300780b */ /* 0x000fc40003f2e200 */
[----:B------:R-:W-:-:S05]  /*2c20*/  LOP3.LUT R11, R11, 0x800fffff, R3, 0xf8, !PT ;  /* 0x800fffff0b0b7812 */ /* 0x000fca00078ef803 */
[----:B------:R-:W-:-:S06]  /*2c30*/  DFMA R12, R14, R12, R14 ;  /* 0x0000000c0e0c722b */ /* 0x000fcc000000000e */
[----:B------:R-:W-:Y:S05]  /*2c40*/  @P1 BRA `(.L_x_8592) ;  /* 0x0000000000201947 */ /* 0x000fea0003800000 */
[----:B------:R-:W-:-:S04]  /*2c50*/  LOP3.LUT R14, R5, 0x7ff00000, RZ, 0xc0, !PT ;  /* 0x7ff00000050e7812 */ /* 0x000fc800078ec0ff */
[----:B------:R-:W-:Y:S02]  /*2c60*/  ISETP.GE.U32.AND P1, PT, R21, R14, PT ;  /* 0x0000000e1500720c */ /* 0x000fe40003f26070 */
[----:B------:R-:W-:Y:S02]  /*2c70*/  MOV R14, RZ ;  /* 0x000000ff000e7202 */ /* 0x000fe40000000f00 */
[----:B------:R-:W-:-:S04]  /*2c80*/  SEL R15, R20, 0x63400000, !P1 ;  /* 0x63400000140f7807 */ /* 0x000fc80004800000 */
[----:B------:R-:W-:-:S04]  /*2c90*/  LOP3.LUT R15, R15, 0x80000000, R3, 0xf8, !PT ;  /* 0x800000000f0f7812 */ /* 0x000fc800078ef803 */
[----:B------:R-:W-:-:S06]  /*2ca0*/  LOP3.LUT R15, R15, 0x100000, RZ, 0xfc, !PT ;  /* 0x001000000f0f7812 */ /* 0x000fcc00078efcff */
[----:B------:R-:W-:-:S10]  /*2cb0*/  DFMA R10, R10, 2, -R14 ;  /* 0x400000000a0a782b */ /* 0x000fd4000000080e */
[----:B------:R-:W-:-:S07]  /*2cc0*/  LOP3.LUT R22, R11, 0x7ff00000, RZ, 0xc0, !PT ;  /* 0x7ff000000b167812 */ /* 0x000fce00078ec0ff */
.L_x_8592:
[----:B------:R-:W-:Y:S01]  /*2cd0*/  MOV R23, R16 ;  /* 0x0000001000177202 */ /* 0x000fe20000000f00 */
[----:B------:R-:W-:Y:S01]  /*2ce0*/  VIADD R24, R22, 0xffffffff ;  /* 0xffffffff16187836 */ /* 0x000fe20000000000 */
[----:B------:R-:W-:Y:S01]  /*2cf0*/  @!P0 LOP3.LUT R23, R7, 0x7ff00000, RZ, 0xc0, !PT ;  /* 0x7ff0000007178812 */ /* 0x000fe200078ec0ff */
[----:B------:R-:W-:Y:S01]  /*2d00*/  DMUL R14, R12, R10 ;  /* 0x0000000a0c0e7228 */ /* 0x000fe20000000000 */
[----:B------:R-:W-:Y:S02]  /*2d10*/  BSSY B2, `(.L_x_8593) ;  /* 0x0000037000027945 */ /* 0x000fe40003800000 */
[----:B------:R-:W-:Y:S02]  /*2d20*/  IADD3 R25, R23, -0x1, RZ ;  /* 0xffffffff17197810 */ /* 0x000fe40007ffe0ff */
        /* <DEDUP_REMOVED lines=22> */
[----:B------:R-:W-:Y:S01]  /*2e90*/  IMAD.MOV R5, RZ, RZ, -R2 ;  /* 0x000000ffff057224 */ /* 0x000fe200078e0a02 */
[----:B------:R-:W-:Y:S01]  /*2ea0*/  MOV R4, RZ ;  /* 0x000000ff00047202 */ /* 0x000fe20000000f00 */
        /* <DEDUP_REMOVED lines=8> */
.L_x_8594:
        /* <DEDUP_REMOVED lines=16> */
.L_x_8597:
[----:B------:R-:W-:Y:S01]  /*3030*/  LOP3.LUT R13, R5, 0x80000, RZ, 0xfc, !PT ;  /* 0x00080000050d7812 */ /* 0x000fe200078efcff */
[----:B------:R-:W-:Y:S01]  /*3040*/  IMAD.MOV.U32 R12, RZ, RZ, R4 ;  /* 0x000000ffff0c7224 */ /* 0x000fe200078e0004 */
[----:B------:R-:W-:Y:S06]  /*3050*/  BRA `(.L_x_8595) ;  /* 0x0000000000087947 */ /* 0x000fec0003800000 */
.L_x_8596:
[----:B------:R-:W-:Y:S02]  /*3060*/  LOP3.LUT R13, R3, 0x80000, RZ, 0xfc, !PT ;  /* 0x00080000030d7812 */ /* 0x000fe400078efcff */
[----:B------:R-:W-:-:S07]  /*3070*/  MOV R12, R2 ;  /* 0x00000002000c7202 */ /* 0x000fce0000000f00 */
.L_x_8595:
[----:B------:R-:W-:Y:S05]  /*3080*/  BSYNC B2 ;  /* 0x0000000000027941 */ /* 0x000fea0003800000 */
.L_x_8593:
[----:B------:R-:W-:Y:S01]  /*3090*/  HFMA2.MMA R3, -RZ, RZ, 0, 0 ;  /* 0x00000000ff037435 */ /* 0x000fe200000001ff */
[----:B------:R-:W-:-:S05]  /*30a0*/  MOV R2, R18 ;  /* 0x0000001200027202 */ /* 0x000fca0000000f00 */
[----:B------:R-:W-:Y:S05]  /*30b0*/  RET.REL.NODEC R2 `(_ZN2at6native18elementwise_kernelILi128ELi2EZNS0_22gpu_kernel_impl_nocastINS0_13AUnaryFunctorIdddZZZNS0_15binary_internal21div_trunc_kernel_cudaERNS_18TensorIteratorBaseEENKUlvE1_clEvENKUlvE_clEvEUlddE_EEEEvS6_RKT_EUliE_EEviT1_) ;  /* 0xffffffcc02d07950 */ /* 0x000fea0003c3ffff */
.L_x_8598:
        /* <DEDUP_REMOVED lines=12> */
.L_x_22713:


//--------------------- .text._ZN2at6native27unrolled_elementwise_kernelINS0_13AUnaryFunctorIdddZZZNS0_15binary_internal21div_trunc_kernel_cudaERNS_18TensorIteratorBaseEENKUlvE1_clEvENKUlvE_clEvEUlddE_EESt5arrayIPcLm2EELi4E23TrivialOffsetCalculatorILi1EjESE_NS0_6memory15LoadWithoutCastENSF_16StoreWithoutCastEEEviT_T0_T2_T3_T4_T5_ --------------------------
	.section	.text._ZN2at6native27unrolled_elementwise_kernelINS0_13AUnaryFunctorIdddZZZNS0_15binary_internal21div_trunc_kernel_cudaERNS_18TensorIteratorBaseEENKUlvE1_clEvENKUlvE_clEvEUlddE_EESt5arrayIPcLm2EELi4E23TrivialOffsetCalculatorILi1EjESE_NS0_6memory15LoadWithoutCastENSF_16StoreWithoutCastEEEviT_T0_T2_T3_T4_T5_,"ax",@progbits
	.align	128
        .global         _ZN2at6native27unrolled_elementwise_kernelINS0_13AUnaryFunctorIdddZZZNS0_15binary_internal21div_trunc_kernel_cudaERNS_18TensorIteratorBaseEENKUlvE1_clEvENKUlvE_clEvEUlddE_EESt5arrayIPcLm2EELi4E23TrivialOffsetCalculatorILi1EjESE_NS0_6memory15LoadWithoutCastENSF_16StoreWithoutCastEEEviT_T0_T2_T3_T4_T5_
        .type           _ZN2at6native27unrolled_elementwise_kernelINS0_13AUnaryFunctorIdddZZZNS0_15binary_internal21div_trunc_kernel_cudaERNS_18TensorIteratorBaseEENKUlvE1_clEvENKUlvE_clEvEUlddE_EESt5arrayIPcLm2EELi4E23TrivialOffsetCalculatorILi1EjESE_NS0_6memory15LoadWithoutCastENSF_16StoreWithoutCastEEEviT_T0_T2_T3_T4_T5_,@function
        .size           _ZN2at6native27unrolled_elementwise_kernelINS0_13AUnaryFunctorIdddZZZNS0_15binary_internal21div_trunc_kernel_cudaERNS_18TensorIteratorBaseEENKUlvE1_clEvENKUlvE_clEvEUlddE_EESt5arrayIPcLm2EELi4E23TrivialOffsetCalculatorILi1EjESE_NS0_6memory15LoadWithoutCastENSF_16StoreWithoutCastEEEviT_T0_T2_T3_T4_T5_,(.L_x_22714 - _ZN2at6native27unrolled_elementwise_kernelINS0_13AUnaryFunctorIdddZZZNS0_15binary_internal21div_trunc_kernel_cudaERNS_18TensorIteratorBaseEENKUlvE1_clEvENKUlvE_clEvEUlddE_EESt5arrayIPcLm2EELi4E23TrivialOffsetCalculatorILi1EjESE_NS0_6memory15LoadWithoutCastENSF_16StoreWithoutCastEEEviT_T0_T2_T3_T4_T5_)
        .other          _ZN2at6native27unrolled_elementwise_kernelINS0_13AUnaryFunctorIdddZZZNS0_15binary_internal21div_trunc_kernel_cudaERNS_18TensorIteratorBaseEENKUlvE1_clEvENKUlvE_clEvEUlddE_EESt5arrayIPcLm2EELi4E23TrivialOffsetCalculatorILi1EjESE_NS0_6memory15LoadWithoutCastENSF_16StoreWithoutCastEEEviT_T0_T2_T3_T4_T5_,@"STO_CUDA_ENTRY STV_DEFAULT"
_ZN2at6native27unrolled_elementwise_kernelINS0_13AUnaryFunctorIdddZZZNS0_15binary_internal21div_trunc_kernel_cudaERNS_18TensorIteratorBaseEENKUlvE1_clEvENKUlvE_clEvEUlddE_EESt5arrayIPcLm2EELi4E23TrivialOffsetCalculatorILi1EjESE_NS0_6memory15LoadWithoutCastENSF_16StoreWithoutCastEEEviT_T0_T2_T3_T4_T5_:
.text._ZN2at6native27unrolled_elementwise_kernelINS0_13AUnaryFunctorIdddZZZNS0_15binary_internal21div_trunc_kernel_cudaERNS_18TensorIteratorBaseEENKUlvE1_clEvENKUlvE_clEvEUlddE_EESt5arrayIPcLm2EELi4E23TrivialOffsetCalculatorILi1EjESE_NS0_6memory15LoadWithoutCastENSF_16StoreWithoutCastEEEviT_T0_T2_T3_T4_T5_:
[----:B------:R-:W-:Y:S01]  /*0000*/  LDC R1, c[0x0][0x28] ;  /* 0x00000a00ff017b82 */ /* 0x000fe20000000800 */
[----:B------:R-:W0:Y:S07]  /*0010*/  S2R R0, SR_CTAID.X ;  /* 0x0000000000007919 */ /* 0x000e2e0000002500 */
[----:B------:R-:W0:Y:S01]  /*0020*/  LDC R3, c[0x0][0x210] ;  /* 0x00008400ff037b82 */ /* 0x000e220000000800 */
[----:B------:R-:W-:Y:S01]  /*0030*/  ULDC.64 UR4, c[0x0][0x208] ;  /* 0x0000820000047ab9 */ /* 0x000fe20000000a00 */
        /* <DEDUP_REMOVED lines=21> */
[----:B------:R1:W5:Y:S11]  /*0190*/  @!P0 LDG.E.64 R12, desc[UR4][R16.64] ;  /* 0x00000004100c8981 */ /* 0x000376000c1e1b00 */
[----:B------:R-:W2:Y:S01]  /*01a0*/  @!P2 LDC.64 R14, c[0x0][0x230] ;  /* 0x00008c00ff0eab82 */ /* 0x000ea20000000a00 */
[----:B------:R-:W-:-:S02]  /*01b0*/  @!P2 IMAD R11, R0, 0x200, R11 ;  /* 0x00000200000ba824 */ /* 0x000fc400078e020b */
[----:B0-----:R-:W-:Y:S01]  /*01c0*/  @!P3 IMAD.WIDE.U32 R18, R19, 0x8, R6 ;  /* 0x000000081312b825 */ /* 0x001fe200078e0006 */
[----:B------:R-:W-:-:S06]  /*01d0*/  CS2R R6, SRZ ;  /* 0x0000000000067805 */ /* 0x000fcc000001ff00 */
[----:B------:R1:W5:Y:S01]  /*01e0*/  @!P1 LDG.E.64 R6, desc[UR4][R2.64] ;  /* 0x0000000402069981 */ /* 0x000362000c1e1b00 */
[----:B--2---:R-:W-:Y:S01]  /*01f0*/  @!P2 IMAD.WIDE.U32 R14, R11, 0x8, R14 ;  /* 0x000000080b0ea825 */ /* 0x004fe200078e000e */
[----:B------:R-:W-:-:S04]  /*0200*/  CS2R R10, SRZ ;  /* 0x00000000000a7805 */ /* 0x000fc8000001ff00 */
[----:B------:R1:W5:Y:S04]  /*0210*/  @!P2 LDG.E.64 R4, desc[UR4][R14.64] ;  /* 0x000000040e04a981 */ /* 0x000368000c1e1b00 */
[----:B------:R1:W5:Y:S01]  /*0220*/  @!P3 LDG.E.64 R10, desc[UR4][R18.64] ;  /* 0x00000004120ab981 */ /* 0x000362000c1e1b00 */
[----:B------:R-:W-:Y:S04]  /*0230*/  BSSY B0, `(.L_x_8599) ;  /* 0x0000019000007945 */ /* 0x000fe80003800000 */
[----:B------:R-:W-:Y:S05]  /*0240*/  @P1 BRA `(.L_x_8600) ;  /* 0x00000000005c1947 */ /* 0x000fea0003800000 */
[----:B-1---5:R-:W0:Y:S01]  /*0250*/  MUFU.RCP64H R3, R7 ;  /* 0x0000000700037308 */ /* 0x022e220000001800 */
        /* <DEDUP_REMOVED lines=19> */
[----:B------:R-:W-:Y:S05]  /*0390*/  CALL.REL.NOINC `($__internal_17_$__cuda_sm20_div_rn_f64_full) ;  /* 0x0000000400c87944 */ /* 0x000fea0003c00000 */
.L_x_8602:
[----:B------:R-:W-:Y:S05]  /*03a0*/  BSYNC B1 ;  /* 0x0000000000017941 */ /* 0x000fea0003800000 */
.L_x_8601:
[----:B------:R0:W2:Y:S02]  /*03b0*/  FRND.F64.TRUNC R6, R2 ;  /* 0x0000000200067313 */ /* 0x0000a4000030d800 */
.L_x_8600:
[----:B------:R-:W-:Y:S05]  /*03c0*/  BSYNC B0 ;  /* 0x0000000000007941 */ /* 0x000fea0003800000 */
.L_x_8599:
[----:B01----:R-:W-:Y:S01]  /*03d0*/  VIADD R3, R9, 0x80 ;  /* 0x0000008009037836 */ /* 0x003fe20000000000 */
[----:B------:R-:W-:Y:S04]  /*03e0*/  BSSY B0, `(.L_x_8603) ;  /* 0x000001a000007945 */ /* 0x000fe80003800000 */
[----:B------:R-:W-:-:S13]  /*03f0*/  ISETP.GE.AND P0, PT, R3, R8, PT ;  /* 0x000000080300720c */ /* 0x000fda0003f06270 */
[----:B------:R-:W-:Y:S05]  /*0400*/  @P0 BRA `(.L_x_8604) ;  /* 0x00000000005c0947 */ /* 0x000fea0003800000 */
[----:B-----5:R-:W0:Y:S01]  /*0410*/  MUFU.RCP64H R3, R13 ;  /* 0x0000000d00037308 */ /* 0x020e220000001800 */
        /* <DEDUP_REMOVED lines=17> */
[----:B------:R-:W-:Y:S02]  /*0530*/  MOV R15, R13 ;  /* 0x0000000d000f7202 */ /* 0x000fe40000000f00 */
[----:B------:R-:W-:-:S07]  /*0540*/  MOV R26, 0x560 ;  /* 0x00000560001a7802 */ /* 0x000fce0000000f00 */
[----:B--2---:R-:W-:Y:S05]  /*0550*/  CALL.REL.NOINC `($__internal_17_$__cuda_sm20_div_rn_f64_full) ;  /* 0x0000000400587944 */ /* 0x004fea0003c00000 */
.L_x_8606:
[----:B------:R-:W-:Y:S05]  /*0560*/  BSYNC B1 ;  /* 0x0000000000017941 */ /* 0x000fea0003800000 */
.L_x_8605:
[----:B------:R0:W1:Y:S02]  /*0570*/  FRND.F64.TRUNC R12, R2 ;  /* 0x00000002000c7313 */ /* 0x000064000030d800 */
.L_x_8604:
[----:B------:R-:W-:Y:S05]  /*0580*/  BSYNC B0 ;  /* 0x0000000000007941 */ /* 0x000fea0003800000 */
.L_x_8603:
[----:B0-----:R-:W-:Y:S01]  /*0590*/  VIADD R3, R9, 0x100 ;  /* 0x0000010009037836 */ /* 0x001fe20000000000 */
[----:B------:R-:W-:Y:S04]  /*05a0*/  BSSY B0, `(.L_x_8607) ;  /* 0x000001a000007945 */ /* 0x000fe80003800000 */
[----:B------:R-:W-:-:S13]  /*05b0*/  ISETP.GE.AND P0, PT, R3, R8, PT ;  /* 0x000000080300720c */ /* 0x000fda0003f06270 */
[----:B------:R-:W-:Y:S05]  /*05c0*/  @P0 BRA `(.L_x_8608) ;  /* 0x00000000005c0947 */ /* 0x000fea0003800000 */
[----:B-----5:R-:W0:Y:S01]  /*05d0*/  MUFU.RCP64H R3, R11 ;  /* 0x0000000b00037308 */ /* 0x020e220000001800 */
[----:B------:R-:W-:Y:S01]  /*05e0*/  IMAD.MOV.U32 R2, RZ, RZ, 0x1 ;  /* 0x00000001ff027424 */ /* 0x000fe200078e00ff */
[----:B------:R-:W-:Y:S01]  /*05f0*/  ULDC.64 UR8, c[0x0][0x220] ;  /* 0x0000880000087ab9 */ /* 0x000fe20000000a00 */
[----:B------:R-:W3:Y:S01]  /*0600*/  LDC R18, c[0x0][0x224] ;  /* 0x00008900ff127b82 */ /* 0x000ee20000000800 */
[----:B------:R-:W-:Y:S03]  /*0610*/  BSSY B1, `(.L_x_8609) ;  /* 0x0000011000017945 */ /* 0x000fe60003800000 */
[----:B0-----:R-:W-:-:S08]  /*0620*/  DFMA R14, R2, -R10, 1 ;  /* 0x3ff00000020e742b */ /* 0x001fd0000000080a */
[----:B------:R-:W-:Y:S01]  /*0630*/  DFMA R14, R14, R14, R14 ;  /* 0x0000000e0e0e722b */ /* 0x000fe2000000000e */
[----:B---3--:R-:W-:-:S07]  /*0640*/  FSETP.GEU.AND P2, PT, |R18|, 6.5827683646048100446e-37, PT ;  /* 0x036000001200780b */ /* 0x008fce0003f4e200 */
        /* <DEDUP_REMOVED lines=12> */
[----:B-12---:R-:W-:Y:S05]  /*0710*/  CALL.REL.NOINC `($__internal_17_$__cuda_sm20_div_rn_f64_full) ;  /* 0x0000000000e87944 */ /* 0x006fea0003c00000 */
.L_x_8610:
[----:B------:R-:W-:Y:S05]  /*0720*/  BSYNC B1 ;  /* 0x0000000000017941 */ /* 0x000fea0003800000 */
.L_x_8609:
[----:B------:R0:W3:Y:S02]  /*0730*/  FRND.F64.TRUNC R10, R2 ;  /* 0x00000002000a7313 */ /* 0x0000e4000030d800 */
.L_x_8608:
[----:B------:R-:W-:Y:S05]  /*0740*/  BSYNC B0 ;  /* 0x0000000000007941 */ /* 0x000fea0003800000 */
.L_x_8607:
[----:B0-----:R-:W-:Y:S01]  /*0750*/  VIADD R3, R9, 0x180 ;  /* 0x0000018009037836 */ /* 0x001fe20000000000 */
[----:B------:R-:W-:Y:S04]  /*0760*/  BSSY B0, `(.L_x_8611) ;  /* 0x000001a000007945 */ /* 0x000fe80003800000 */
[----:B------:R-:W-:-:S13]  /*0770*/  ISETP.GE.AND P0, PT, R3, R8, PT ;  /* 0x000000080300720c */ /* 0x000fda0003f06270 */
[----:B------:R-:W-:Y:S05]  /*0780*/  @P0 BRA `(.L_x_8612) ;  /* 0x00000000005c0947 */ /* 0x000fea0003800000 */
[----:B-----5:R-:W0:Y:S01]  /*0790*/  MUFU.RCP64H R3, R5 ;  /* 0x0000000500037308 */ /* 0x020e220000001800 */
[----:B------:R-:W-:Y:S01]  /*07a0*/  IMAD.MOV.U32 R2, RZ, RZ, 0x1 ;  /* 0x00000001ff027424 */ /* 0x000fe200078e00ff */
[----:B------:R-:W-:Y:S01]  /*07b0*/  ULDC.64 UR8, c[0x0][0x220] ;  /* 0x0000880000087ab9 */ /* 0x000fe20000000a00 */
[----:B------:R-:W4:Y:S01]  /*07c0*/  LDC R18, c[0x0][0x224] ;  /* 0x00008900ff127b82 */ /* 0x000f220000000800 */
[----:B------:R-:W-:Y:S03]  /*07d0*/  BSSY B1, `(.L_x_8613) ;  /* 0x0000011000017945 */ /* 0x000fe60003800000 */
[----:B0-----:R-:W-:-:S08]  /*07e0*/  DFMA R14, R2, -R4, 1 ;  /* 0x3ff00000020e742b */ /* 0x001fd00000000804 */
[----:B------:R-:W-:Y:S01]  /*07f0*/  DFMA R14, R14, R14, R14 ;  /* 0x0000000e0e0e722b */ /* 0x000fe2000000000e */
[----:B----4-:R-:W-:-:S07]  /*0800*/  FSETP.GEU.AND P2, PT, |R18|, 6.5827683646048100446e-37, PT ;  /* 0x036000001200780b */ /* 0x010fce0003f4e200 */
        /* <DEDUP_REMOVED lines=12> */
[----:B-123--:R-:W-:Y:S05]  /*08d0*/  CALL.REL.NOINC `($__internal_17_$__cuda_sm20_div_rn_f64_full) ;  /* 0x0000000000787944 */ /* 0x00efea0003c00000 */
.L_x_8614:
[----:B------:R-:W-:Y:S05]  /*08e0*/  BSYNC B1 ;  /* 0x0000000000017941 */ /* 0x000fea0003800000 */
.L_x_8613:
[----:B------:R-:W0:Y:S02]  /*08f0*/  FRND.F64.TRUNC R2, R2 ;  /* 0x0000000200027313 */ /* 0x000e24000030d800 */
.L_x_8612:
[----:B------:R-:W-:Y:S05]  /*0900*/  BSYNC B0 ;  /* 0x0000000000007941 */ /* 0x000fea0003800000 */
.L_x_8611:
[----:B------:R-:W4:Y:S01]  /*0910*/  @!P1 S2R R15, SR_TID.X ;  /* 0x00000000000f9919 */ /* 0x000f220000002100 */
[----:B-----5:R-:W1:Y:S01]  /*0920*/  @!P1 LDC.64 R4, c[0x0][0x228] ;  /* 0x00008a00ff049b82 */ /* 0x020e620000000a00 */
[----:B------:R-:W-:Y:S01]  /*0930*/  BSSY B0, `(.L_x_8615) ;  /* 0x0000011000007945 */ /* 0x000fe20003800000 */
[----:B----4-:R-:W-:Y:S02]  /*0940*/  @!P1 VIADD R9, R15, 0x80 ;  /* 0x000000800f099836 */ /* 0x010fe40000000000 */
[----:B------:R-:W-:-:S03]  /*0950*/  @!P1 IMAD R15, R0, 0x200, R15 ;  /* 0x00000200000f9824 */ /* 0x000fc600078e020f */
[----:B------:R-:W-:Y:S01]  /*0960*/  ISETP.GE.AND P0, PT, R9, R8, PT ;  /* 0x000000080900720c */ /* 0x000fe20003f06270 */
[----:B-1----:R-:W-:-:S05]  /*0970*/  @!P1 IMAD.WIDE.U32 R4, R15, 0x8, R4 ;  /* 0x000000080f049825 */ /* 0x002fca00078e0004 */
[----:B--2---:R1:W-:Y:S07]  /*0980*/  @!P1 STG.E.64 desc[UR4][R4.64], R6 ;  /* 0x0000000604009986 */ /* 0x0043ee000c101b04 */
[----:B------:R-:W-:Y:S05]  /*0990*/  @P0 BRA `(.L_x_8616) ;  /* 0x0000000000280947 */ /* 0x000fea0003800000 */
[----:B-1----:R-:W1:Y:S01]  /*09a0*/  LDC.64 R6, c[0x0][0x228] ;  /* 0x00008a00ff067b82 */ /* 0x002e620000000a00 */
[----:B------:R-:W-:Y:S01]  /*09b0*/  LEA R5, R0, R9, 0x9 ;  /* 0x0000000900057211 */ /* 0x000fe200078e48ff */
[----:B------:R-:W-:-:S05]  /*09c0*/  VIADD R9, R9, 0x80 ;  /* 0x0000008009097836 */ /* 0x000fca0000000000 */
[----:B------:R-:W-:-:S13]  /*09d0*/  ISETP.GE.AND P0, PT, R9, R8, PT ;  /* 0x000000080900720c */ /* 0x000fda0003f06270 */
[----:B------:R-:W-:Y:S02]  /*09e0*/  @!P0 IMAD R15, R0, 0x200, R9 ;  /* 0x00000200000f8824 */ /* 0x000fe400078e0209 */
[----:B------:R-:W-:Y:S02]  /*09f0*/  @!P0 VIADD R9, R9, 0x80 ;  /* 0x0000008009098836 */ /* 0x000fe40000000000 */
[----:B-1----:R-:W-:-:S04]  /*0a00*/  IMAD.WIDE.U32 R4, R5, 0x8, R6 ;  /* 0x0000000805047825 */ /* 0x002fc800078e0006 */
[----:B------:R-:W-:Y:S01]  /*0a10*/  @!P0 IMAD.WIDE.U32 R6, R15, 0x8, R6 ;  /* 0x000000080f068825 */ /* 0x000fe200078e0006 */
[----:B------:R2:W-:Y:S04]  /*0a20*/  STG.E.64 desc[UR4][R4.64], R12 ;  /* 0x0000000c04007986 */ /* 0x0005e8000c101b04 */
[----:B---3--:R2:W-:Y:S02]  /*0a30*/  @!P0 STG.E.64 desc[UR4][R6.64], R10 ;  /* 0x0000000a06008986 */ /* 0x0085e4000c101b04 */
.L_x_8616:
[----:B------:R-:W-:Y:S05]  /*0a40*/  BSYNC B0 ;  /* 0x0000000000007941 */ /* 0x000fea0003800000 */
.L_x_8615:
[----:B------:R-:W-:-:S13]  /*0a50*/  ISETP.GE.AND P0, PT, R9, R8, PT ;  /* 0x000000080900720c */ /* 0x000fda0003f06270 */
[----:B------:R-:W-:Y:S05]  /*0a60*/  @P0 EXIT ;  /* 0x000000000000094d */ /* 0x000fea0003800000 */
[----:B-12---:R-:W1:Y:S01]  /*0a70*/  LDC.64 R4, c[0x0][0x228] ;  /* 0x00008a00ff047b82 */ /* 0x006e620000000a00 */
[----:B------:R-:W-:-:S04]  /*0a80*/  IMAD R9, R0, 0x200, R9 ;  /* 0x0000020000097824 */ /* 0x000fc800078e0209 */
[----:B-1----:R-:W-:-:S05]  /*0a90*/  IMAD.WIDE.U32 R4, R9, 0x8, R4 ;  /* 0x0000000809047825 */ /* 0x002fca00078e0004 */
[----:B0-----:R-:W-:Y:S01]  /*0aa0*/  STG.E.64 desc[UR4][R4.64], R2 ;  /* 0x0000000204007986 */ /* 0x001fe2000c101b04 */
[----:B------:R-:W-:Y:S05]  /*0ab0*/  EXIT ;  /* 0x000000000000794d */ /* 0x000fea0003800000 */
        .weak           $__internal_17_$__cuda_sm20_div_rn_f64_full
        .type           $__internal_17_$__cuda_sm20_div_rn_f64_full,@function
        .size           $__internal_17_$__cuda_sm20_div_rn_f64_full,(.L_x_22714 - $__internal_17_$__cuda_sm20_div_rn_f64_full)
$__internal_17_$__cuda_sm20_div_rn_f64_full:
[C---:B------:R-:W-:Y:S01]  /*0ac0*/  FSETP.GEU.AND P0, PT, |R15|.reuse, 1.469367938527859385e-39, PT ;  /* 0x001000000f00780b */ /* 0x040fe20003f0e200 */
[----:B------:R-:W-:Y:S01]  /*0ad0*/  IMAD.MOV.U32 R20, RZ, RZ, 0x1 ;  /* 0x00000001ff147424 */ /* 0x000fe200078e00ff */
[C---:B------:R-:W-:Y:S01]  /*0ae0*/  LOP3.LUT R16, R15.reuse, 0x800fffff, RZ, 0xc0, !PT ;  /* 0x800fffff0f107812 */ /* 0x040fe200078ec0ff */
[----:B------:R-:W-:Y:S01]  /*0af0*/  IMAD.MOV.U32 R28, RZ, RZ, 0x1ca00000 ;  /* 0x1ca00000ff1c7424 */ /* 0x000fe200078e00ff */
[----:B------:R-:W-:Y:S02]  /*0b00*/  LOP3.LUT R24, R15, 0x7ff00000, RZ, 0xc0, !PT ;  /* 0x7ff000000f187812 */ /* 0x000fe400078ec0ff */
[----:B------:R-:W-:Y:S01]  /*0b10*/  LOP3.LUT R17, R16, 0x3ff00000, RZ, 0xfc, !PT ;  /* 0x3ff0000010117812 */ /* 0x000fe200078efcff */
[----:B------:R-:W-:-:S06]  /*0b20*/  IMAD.MOV.U32 R16, RZ, RZ, R14 ;  /* 0x000000ffff107224 */ /* 0x000fcc00078e000e */
[----:B------:R-:W-:-:S06]  /*0b30*/  @!P0 DMUL R16, R14, 8.98846567431157953865e+307 ;  /* 0x7fe000000e108828 */ /* 0x000fcc0000000000 */
[----:B------:R-:W0:Y:S02]  /*0b40*/  MUFU.RCP64H R21, R17 ;  /* 0x0000001100157308 */ /* 0x000e240000001800 */
[----:B0-----:R-:W-:-:S08]  /*0b50*/  DFMA R2, R20, -R16, 1 ;  /* 0x3ff000001402742b */ /* 0x001fd00000000810 */
[----:B------:R-:W-:Y:S01]  /*0b60*/  DFMA R18, R2, R2, R2 ;  /* 0x000000020212722b */ /* 0x000fe20000000002 */
[----:B------:R-:W-:Y:S02]  /*0b70*/  IMAD.U32 R3, RZ, RZ, UR7 ;  /* 0x00000007ff037e24 */ /* 0x000fe4000f8e00ff */
[----:B------:R-:W-:-:S03]  /*0b80*/  IMAD.U32 R2, RZ, RZ, UR6 ;  /* 0x00000006ff027e24 */ /* 0x000fc6000f8e00ff */
[----:B------:R-:W-:Y:S02]  /*0b90*/  LOP3.LUT R27, R3, 0x7ff00000, RZ, 0xc0, !PT ;  /* 0x7ff00000031b7812 */ /* 0x000fe400078ec0ff */
[----:B------:R-:W-:Y:S01]  /*0ba0*/  DFMA R20, R20, R18, R20 ;  /* 0x000000121414722b */ /* 0x000fe20000000014 */
[----:B------:R-:W-:Y:S02]  /*0bb0*/  MOV R18, R2 ;  /* 0x0000000200127202 */ /* 0x000fe40000000f00 */
[----:B------:R-:W-:Y:S01]  /*0bc0*/  ISETP.GE.U32.AND P2, PT, R27, R24, PT ;  /* 0x000000181b00720c */ /* 0x000fe20003f46070 */
[----:B------:R-:W-:-:S03]  /*0bd0*/  IMAD.MOV.U32 R30, RZ, RZ, R27 ;  /* 0x000000ffff1e7224 */ /* 0x000fc600078e001b */
[----:B------:R-:W-:Y:S01]  /*0be0*/  SEL R19, R28, 0x63400000, !P2 ;  /* 0x634000001c137807 */ /* 0x000fe20005000000 */
[----:B------:R-:W-:Y:S01]  /*0bf0*/  DFMA R22, R20, -R16, 1 ;  /* 0x3ff000001416742b */ /* 0x000fe20000000810 */
[----:B------:R-:W-:Y:S02]  /*0c00*/  FSETP.GEU.AND P2, PT, |R3|, 1.469367938527859385e-39, PT ;  /* 0x001000000300780b */ /* 0x000fe40003f4e200 */
[----:B------:R-:W-:-:S05]  /*0c10*/  LOP3.LUT R19, R19, 0x800fffff, R3, 0xf8, !PT ;  /* 0x800fffff13137812 */ /* 0x000fca00078ef803 */
[----:B------:R-:W-:-:S06]  /*0c20*/  DFMA R20, R20, R22, R20 ;  /* 0x000000161414722b */ /* 0x000fcc0000000014 */
[----:B------:R-:W-:Y:S05]  /*0c30*/  @P2 BRA `(.L_x_8617) ;  /* 0x0000000000202947 */ /* 0x000fea0003800000 */
        /* <DEDUP_REMOVED lines=8> */
.L_x_8617:
[----:B------:R-:W-:Y:S01]  /*0cc0*/  IMAD.MOV.U32 R29, RZ, RZ, R24 ;  /* 0x000000ffff1d7224 */ /* 0x000fe200078e0018 */
[----:B------:R-:W-:Y:S01]  /*0cd0*/  @!P0 LOP3.LUT R29, R17, 0x7ff00000, RZ, 0xc0, !PT ;  /* 0x7ff00000111d8812 */ /* 0x000fe200078ec0ff */
[----:B------:R-:W-:Y:S01]  /*0ce0*/  VIADD R31, R30, 0xffffffff ;  /* 0xffffffff1e1f7836 */ /* 0x000fe20000000000 */
[----:B------:R-:W-:Y:S01]  /*0cf0*/  DMUL R22, R20, R18 ;  /* 0x0000001214167228 */ /* 0x000fe20000000000 */
[----:B------:R-:W-:Y:S03]  /*0d00*/  BSSY B2, `(.L_x_8618) ;  /* 0x0000037000027945 */ /* 0x000fe60003800000 */
[----:B------:R-:W-:Y:S01]  /*0d10*/  ISETP.GT.U32.AND P0, PT, R31, 0x7feffffe, PT ;  /* 0x7feffffe1f00780c */ /* 0x000fe20003f04070 */
[----:B------:R-:W-:-:S03]  /*0d20*/  VIADD R31, R29, 0xffffffff ;  /* 0xffffffff1d1f7836 */ /* 0x000fc60000000000 */
[----:B------:R-:W-:Y:S02]  /*0d30*/  DFMA R24, R22, -R16, R18 ;  /* 0x800000101618722b */ /* 0x000fe40000000012 */
[----:B------:R-:W-:-:S06]  /*0d40*/  ISETP.GT.U32.OR P0, PT, R31, 0x7feffffe, P0 ;  /* 0x7feffffe1f00780c */ /* 0x000fcc0000704470 */
[----:B------:R-:W-:-:S07]  /*0d50*/  DFMA R24, R20, R24, R22 ;  /* 0x000000181418722b */ /* 0x000fce0000000016 */
        /* <DEDUP_REMOVED lines=28> */
.L_x_8619:
        /* <DEDUP_REMOVED lines=16> */
.L_x_8622:
[----:B------:R-:W-:Y:S01]  /*1020*/  LOP3.LUT R21, R15, 0x80000, RZ, 0xfc, !PT ;  /* 0x000800000f157812 */ /* 0x000fe200078efcff */
[----:B------:R-:W-:Y:S01]  /*1030*/  IMAD.MOV.U32 R20, RZ, RZ, R14 ;  /* 0x000000ffff147224 */ /* 0x000fe200078e000e */
[----:B------:R-:W-:Y:S06]  /*1040*/  BRA `(.L_x_8620) ;  /* 0x0000000000087947 */ /* 0x000fec0003800000 */
.L_x_8621:
[----:B------:R-:W-:Y:S01]  /*1050*/  LOP3.LUT R21, R3, 0x80000, RZ, 0xfc, !PT ;  /* 0x0008000003157812 */ /* 0x000fe200078efcff */
[----:B------:R-:W-:-:S07]  /*1060*/  IMAD.MOV.U32 R20, RZ, RZ, R2 ;  /* 0x000000ffff147224 */ /* 0x000fce00078e0002 */
.L_x_8620:
[----:B------:R-:W-:Y:S05]  /*1070*/  BSYNC B2 ;  /* 0x0000000000027941 */ /* 0x000fea0003800000 */
.L_x_8618:
[----:B------:R-:W-:Y:S02]  /*1080*/  IMAD.MOV.U32 R27, RZ, RZ, 0x0 ;  /* 0x00000000ff1b7424 */ /* 0x000fe400078e00ff */
[----:B------:R-:W-:Y:S02]  /*1090*/  IMAD.MOV.U32 R2, RZ, RZ, R20 ;  /* 0x000000ffff027224 */ /* 0x000fe400078e0014 */
[----:B------:R-:W-:Y:S01]  /*10a0*/  IMAD.MOV.U32 R3, RZ, RZ, R21 ;  /* 0x000000ffff037224 */ /* 0x000fe200078e0015 */
[----:B------:R-:W-:Y:S06]  /*10b0*/  RET.REL.NODEC R26 `(_ZN2at6native27unrolled_elementwise_kernelINS0_13AUnaryFunctorIdddZZZNS0_15binary_internal21div_trunc_kernel_cudaERNS_18TensorIteratorBaseEENKUlvE1_clEvENKUlvE_clEvEUlddE_EESt5arrayIPcLm2EELi4E23TrivialOffsetCalculatorILi1EjESE_NS0_6memory15LoadWithoutCastENSF_16StoreWithoutCastEEEviT_T0_T2_T3_T4_T5_) ;  /* 0xffffffec1ad07950 */ /* 0x000fec0003c3ffff */
.L_x_8623:
        /* <DEDUP_REMOVED lines=12> */
.L_x_22714:


//--------------------- .text._ZN2at6native29vectorized_elementwise_kernelILi2ENS0_13AUnaryFunctorIdddZZZNS0_15binary_internal21div_trunc_kernel_cudaERNS_18TensorIteratorBaseEENKUlvE1_clEvENKUlvE_clEvEUlddE_EESt5arrayIPcLm2EEEEviT0_T1_ --------------------------
	.section	.text._ZN2at6native29vectorized_elementwise_kernelILi2ENS0_13AUnaryFunctorIdddZZZNS0_15binary_internal21div_trunc_kernel_cudaERNS_18TensorIteratorBaseEENKUlvE1_clEvENKUlvE_clEvEUlddE_EESt5arrayIPcLm2EEEEviT0_T1_,"ax",@progbits
	.align	128
        .global         _ZN2at6native29vectorized_elementwise_kernelILi2ENS0_13AUnaryFunctorIdddZZZNS0_15binary_internal21div_trunc_kernel_cudaERNS_18TensorIteratorBaseEENKUlvE1_clEvENKUlvE_clEvEUlddE_EESt5arrayIPcLm2EEEEviT0_T1_
        .type           _ZN2at6native29vectorized_elementwise_kernelILi2ENS0_13AUnaryFunctorIdddZZZNS0_15binary_internal21div_trunc_kernel_cudaERNS_18TensorIteratorBaseEENKUlvE1_clEvENKUlvE_clEvEUlddE_EESt5arrayIPcLm2EEEEviT0_T1_,@function
        .size           _ZN2at6native29vectorized_elementwise_kernelILi2ENS0_13AUnaryFunctorIdddZZZNS0_15binary_internal21div_trunc_kernel_cudaERNS_18TensorIteratorBaseEENKUlvE1_clEvENKUlvE_clEvEUlddE_EESt5arrayIPcLm2EEEEviT0_T1_,(.L_x_22715 - _ZN2at6native29vectorized_elementwise_kernelILi2ENS0_13AUnaryFunctorIdddZZZNS0_15binary_internal21div_trunc_kernel_cudaERNS_18TensorIteratorBaseEENKUlvE1_clEvENKUlvE_clEvEUlddE_EESt5arrayIPcLm2EEEEviT0_T1_)
        .other          _ZN2at6native29vectorized_elementwise_kernelILi2ENS0_13AUnaryFunctorIdddZZZNS0_15binary_internal21div_trunc_kernel_cudaERNS_18TensorIteratorBaseEENKUlvE1_clEvENKUlvE_clEvEUlddE_EESt5arrayIPcLm2EEEEviT0_T1_,@"STO_CUDA_ENTRY STV_DEFAULT"
_ZN2at6native29vectorized_elementwise_kernelILi2ENS0_13AUnaryFunctorIdddZZZNS0_15binary_internal21div_trunc_kernel_cudaERNS_18TensorIteratorBaseEENKUlvE1_clEvENKUlvE_clEvEUlddE_EESt5arrayIPcLm2EEEEviT0_T1_:
.text._ZN2at6native29vectorized_elementwise_kernelILi2ENS0_13AUnaryFunctorIdddZZZNS0_15binary_internal21div_trunc_kernel_cudaERNS_18TensorIteratorBaseEENKUlvE1_clEvENKUlvE_clEvEUlddE_EESt5arrayIPcLm2EEEEviT0_T1_:
[----:B------:R-:W-:Y:S01]  /*0000*/  LDC R1, c[0x0][0x28] ;  /* 0x00000a00ff017b82 */ /* 0x000fe20000000800 */
[----:B------:R-:W0:Y:S01]  /*0010*/  S2R R0, SR_CTAID.X ;  /* 0x0000000000007919 */ /* 0x000e220000002500 */
[----:B------:R-:W-:Y:S01]  /*0020*/  ULDC UR4, c[0x0][0x210] ;  /* 0x0000840000047ab9 */ /* 0x000fe20000000800 */
[----:B------:R-:W-:Y:S01]  /*0030*/  ULDC.64 UR6, c[0x0][0x220] ;  /* 0x0000880000067ab9 */ /* 0x000fe20000000a00 */
[----:B0-----:R-:W-:-:S05]  /*0040*/  IMAD.SHL.U32 R0, R0, 0x400, RZ ;  /* 0x0000040000007824 */ /* 0x001fca00078e00ff */
[----:B------:R-:W-:Y:S01]  /*0050*/  IADD3 R12, -R0, UR4, RZ ;  /* 0x00000004000c7c10 */ /* 0x000fe2000fffe1ff */
[----:B------:R-:W-:-:S03]  /*0060*/  ULDC.64 UR4, c[0x0][0x208] ;  /* 0x0000820000047ab9 */ /* 0x000fc60000000a00 */
[----:B------:R-:W-:-:S13]  /*0070*/  ISETP.GE.U32.AND P0, PT, R12, 0x400, PT ;  /* 0x000004000c00780c */ /* 0x000fda0003f06070 */
[----:B------:R-:W-:Y:S05]  /*0080*/  @!P0 BRA `(.L_x_8624) ;  /* 0x0000000c005c8947 */ /* 0x000fea0003800000 */
[----:B------:R-:W0:Y:S01]  /*0090*/  S2R R16, SR_TID.X ;  /* 0x0000000000107919 */ /* 0x000e220000002100 */
[----:B------:R-:W1:Y:S01]  /*00a0*/  LDC.64 R2, c[0x0][0x230] ;  /* 0x00008c00ff027b82 */ /* 0x000e620000000a00 */
[----:B------:R-:W-:Y:S01]  /*00b0*/  IMAD.MOV.U32 R18, RZ, RZ, 0x1 ;  /* 0x00000001ff127424 */ /* 0x000fe200078e00ff */
[----:B------:R-:W-:-:S06]  /*00c0*/  ULDC.64 UR8, c[0x0][0x220] ;  /* 0x0000880000087ab9 */ /* 0x000fcc0000000a00 */
[----:B------:R-:W2:Y:S01]  /*00d0*/  LDC R17, c[0x0][0x224] ;  /* 0x00008900ff117b82 */ /* 0x000ea20000000800 */
[----:B-1----:R-:W-:-:S04]  /*00e0*/  IMAD.WIDE R2, R0, 0x8, R2 ;  /* 0x0000000800027825 */ /* 0x002fc800078e0202 */
[----:B0-----:R-:W-:-:S05]  /*00f0*/  IMAD.WIDE.U32 R2, R16, 0x10, R2 ;  /* 0x0000001010027825 */ /* 0x001fca00078e0002 */
[----:B------:R-:W3:Y:S04]  /*0100*/  LDG.E.128 R4, desc[UR4][R2.64] ;  /* 0x0000000402047981 */ /* 0x000ee8000c1e1d00 */
[----:B------:R-:W5:Y:S04]  /*0110*/  LDG.E.128 R8, desc[UR4][R2.64+0x800] ;  /* 0x0008000402087981 */ /* 0x000f68000c1e1d00 */
[----:B------:R-:W5:Y:S04]  /*0120*/  LDG.E.128 R12, desc[UR4][R2.64+0x1000] ;  /* 0x00100004020c7981 */ /* 0x000f68000c1e1d00 */
[----:B------:R0:W5:Y:S01]  /*0130*/  LDG.E.128 R20, desc[UR4][R2.64+0x1800] ;  /* 0x0018000402147981 */ /* 0x000162000c1e1d00 */
[----:B--2---:R-:W-:Y:S01]  /*0140*/  FSETP.GEU.AND P1, PT, |R17|, 6.5827683646048100446e-37, PT ;  /* 0x036000001100780b */ /* 0x004fe20003f2e200 */
[----:B------:R-:W-:Y:S01]  /*0150*/  BSSY B1, `(.L_x_8625) ;  /* 0x0000013000017945 */ /* 0x000fe20003800000 */
[----:B---3--:R-:W1:Y:S02]  /*0160*/  MUFU.RCP64H R19, R5 ;  /* 0x0000000500137308 */ /* 0x008e640000001800 */
[----:B-1----:R-:W-:-:S08]  /*0170*/  DFMA R24, -R4, R18, 1 ;  /* 0x3ff000000418742b */ /* 0x002fd00000000112 */
[----:B------:R-:W-:-:S08]  /*0180*/  DFMA R24, R24, R24, R24 ;  /* 0x000000181818722b */ /* 0x000fd00000000018 */
[----:B------:R-:W-:-:S08]  /*0190*/  DFMA R24, R18, R24, R18 ;  /* 0x000000181218722b */ /* 0x000fd00000000012 */
[----:B------:R-:W-:-:S08]  /*01a0*/  DFMA R18, -R4, R24, 1 ;  /* 0x3ff000000412742b */ /* 0x000fd00000000118 */
[----:B------:R-:W-:-:S08]  /*01b0*/  DFMA R18, R24, R18, R24 ;  /* 0x000000121812722b */ /* 0x000fd00000000018 */
[----:B------:R-:W-:-:S08]  /*01c0*/  DMUL R24, R18, UR8 ;  /* 0x0000000812187c28 */ /* 0x000fd00008000000 */
[----:B0-----:R-:W-:-:S08]  /*01d0*/  DFMA R2, -R4, R24, UR8 ;  /* 0x0000000804027e2b */ /* 0x001fd00008000118 */
[----:B------:R-:W-:-:S10]  /*01e0*/  DFMA R2, R18, R2, R24 ;  /* 0x000000021202722b */ /* 0x000fd40000000018 */
[----:B------:R-:W-:-:S05]  /*01f0*/  FFMA R18, RZ, R5, R3 ;  /* 0x00000005ff127223 */ /* 0x000fca0000000003 */
[----:B------:R-:W-:-:S13]  /*0200*/  FSETP.GT.AND P0, PT, |R18|, 1.469367938527859385e-39, PT ;  /* 0x001000001200780b */ /* 0x000fda0003f04200 */
[----:B------:R-:W-:Y:S05]  /*0210*/  @P0 BRA P1, `(.L_x_8626) ;  /* 0x0000000000180947 */ /* 0x000fea0000800000 */
[----:B------:R-:W-:Y:S01]  /*0220*/  IMAD.MOV.U32 R28, RZ, RZ, R4 ;  /* 0x000000ffff1c7224 */ /* 0x000fe200078e0004 */
[----:B------:R-:W-:Y:S01]  /*0230*/  MOV R18, 0x260 ;  /* 0x0000026000127802 */ /* 0x000fe20000000f00 */
[----:B------:R-:W-:-:S07]  /*0240*/  IMAD.MOV.U32 R27, RZ, RZ, R5 ;  /* 0x000000ffff1b7224 */ /* 0x000fce00078e0005 */
[----:B-----5:R-:W-:Y:S05]  /*0250*/  CALL.REL.NOINC `($__internal_18_$__cuda_sm20_div_rn_f64_full) ;  /* 0x0000002000507944 */ /* 0x020fea0003c00000 */
[----:B------:R-:W-:Y:S01]  /*0260*/  MOV R2, R24 ;  /* 0x0000001800027202 */ /* 0x000fe20000000f00 */
[----:B------:R-:W-:-:S07]  /*0270*/  IMAD.MOV.U32 R3, RZ, RZ, R17 ;  /* 0x000000ffff037224 */ /* 0x000fce00078e0011 */
.L_x_8626:
[----:B------:R-:W-:Y:S05]  /*0280*/  BSYNC B1 ;  /* 0x0000000000017941 */ /* 0x000fea0003800000 */
.L_x_8625:
[----:B------:R-:W0:Y:S01]  /*0290*/  MUFU.RCP64H R5, R7 ;  /* 0x0000000700057308 */ /* 0x000e220000001800 */
[----:B------:R-:W-:Y:S01]  /*02a0*/  IMAD.MOV.U32 R4, RZ, RZ, 0x1 ;  /* 0x00000001ff047424 */ /* 0x000fe200078e00ff */
[----:B------:R-:W-:Y:S01]  /*02b0*/  ULDC.64 UR8, c[0x0][0x220] ;  /* 0x0000880000087ab9 */ /* 0x000fe20000000a00 */
[----:B------:R-:W1:Y:S01]  /*02c0*/  LDC R17, c[0x0][0x224] ;  /* 0x00008900ff117b82 */ /* 0x000e620000000800 */
[----:B------:R-:W-:Y:S03]  /*02d0*/  BSSY B1, `(.L_x_8627) ;  /* 0x0000013000017945 */ /* 0x000fe60003800000 */
[----:B0-----:R-:W-:-:S08]  /*02e0*/  DFMA R18, -R6, R4, 1 ;  /* 0x3ff000000612742b */ /* 0x001fd00000000104 */
[----:B------:R-:W-:Y:S01]  /*02f0*/  DFMA R18, R18, R18, R18 ;  /* 0x000000121212722b */ /* 0x000fe20000000012 */
[----:B-1----:R-:W-:-:S07]  /*0300*/  FSETP.GEU.AND P1, PT, |R17|, 6.5827683646048100446e-37, PT ;  /* 0x036000001100780b */ /* 0x002fce0003f2e200 */
[----:B------:R-:W-:-:S08]  /*0310*/  DFMA R18, R4, R18, R4 ;  /* 0x000000120412722b */ /* 0x000fd00000000004 */
[----:B------:R-:W-:-:S08]  /*0320*/  DFMA R4, -R6, R18, 1 ;  /* 0x3ff000000604742b */ /* 0x000fd00000000112 */
[----:B------:R-:W-:-:S08]  /*0330*/  DFMA R4, R18, R4, R18 ;  /* 0x000000041204722b */ /* 0x000fd00000000012 */
[----:B------:R-:W-:-:S08]  /*0340*/  DMUL R18, R4, UR8 ;  /* 0x0000000804127c28 */ /* 0x000fd00008000000 */
[----:B------:R-:W-:-:S08]  /*0350*/  DFMA R24, -R6, R18, UR8 ;  /* 0x0000000806187e2b */ /* 0x000fd00008000112 */
        /* <DEDUP_REMOVED lines=10> */
.L_x_8628:
[----:B------:R-:W-:Y:S05]  /*0400*/  BSYNC B1 ;  /* 0x0000000000017941 */ /* 0x000fea0003800000 */
.L_x_8627:
[----:B-----5:R-:W0:Y:S01]  /*0410*/  MUFU.RCP64H R7, R9 ;  /* 0x0000000900077308 */ /* 0x020e220000001800 */
        /* <DEDUP_REMOVED lines=19> */
[----:B------:R-:W-:Y:S05]  /*0550*/  CALL.REL.NOINC `($__internal_18_$__cuda_sm20_div_rn_f64_full) ;  /* 0x0000001c00907944 */ /* 0x000fea0003c00000 */
[----:B------:R-:W-:Y:S01]  /*0560*/  MOV R6, R24 ;  /* 0x0000001800067202 */ /* 0x000fe20000000f00 */
[----:B------:R-:W-:-:S07]  /*0570*/  IMAD.MOV.U32 R7, RZ, RZ, R17 ;  /* 0x000000ffff077224 */ /* 0x000fce00078e0011 */
.L_x_8630:
[----:B------:R-:W-:Y:S05]  /*0580*/  BSYNC B1 ;  /* 0x0000000000017941 */ /* 0x000fea0003800000 */
.L_x_8629:
        /* <DEDUP_REMOVED lines=23> */
.L_x_8632:
[----:B------:R-:W-:Y:S05]  /*0700*/  BSYNC B1 ;  /* 0x0000000000017941 */ /* 0x000fea0003800000 */
.L_x_8631:
        /* <DEDUP_REMOVED lines=23> */
.L_x_8634:
[----:B------:R-:W-:Y:S05]  /*0880*/  BSYNC B1 ;  /* 0x0000000000017941 */ /* 0x000fea0003800000 */
.L_x_8633:
        /* <DEDUP_REMOVED lines=23> */
.L_x_8636:
[----:B------:R-:W-:Y:S05]  /*0a00*/  BSYNC B1 ;  /* 0x0000000000017941 */ /* 0x000fea0003800000 */
.L_x_8635:
        /* <DEDUP_REMOVED lines=23> */
.L_x_8638:
[----:B------:R-:W-:Y:S05]  /*0b80*/  BSYNC B1 ;  /* 0x0000000000017941 */ /* 0x000fea0003800000 */
.L_x_8637:
        /* <DEDUP_REMOVED lines=21> */
[----:B------:R-:W-:-:S07]  /*0ce0*/  MOV R25, R17 ;  /* 0x0000001100197202 */ /* 0x000fce0000000f00 */
.L_x_8640:
[----:B------:R-:W-:Y:S05]  /*0cf0*/  BSYNC B1 ;  /* 0x0000000000017941 */ /* 0x000fea0003800000 */
.L_x_8639:
        /* <DEDUP_REMOVED lines=16> */
.L_x_8624:
[----:B------:R-:W0:Y:S01]  /*0e00*/  S2R R13, SR_TID.X ;  /* 0x00000000000d7919 */ /* 0x000e220000002100 */
[----:B------:R-:W-:Y:S02]  /*0e10*/  CS2R R14, SRZ ;  /* 0x00000000000e7805 */ /* 0x000fe4000001ff00 */
[----:B0-----:R-:W-:Y:S01]  /*0e20*/  ISETP.GE.AND P1, PT, R13, R12, PT ;  /* 0x0000000c0d00720c */ /* 0x001fe20003f26270 */
[----:B------:R-:W-:-:S12]  /*0e30*/  IMAD.MOV.U32 R27, RZ, RZ, R13 ;  /* 0x000000ffff1b7224 */ /* 0x000fd800078e000d */
[----:B------:R-:W-:Y:S02]  /*0e40*/  @!P1 IMAD.IADD R9, R0, 0x1, R27 ;  /* 0x0000000100099824 */ /* 0x000fe400078e021b */
[----:B------:R-:W-:-:S05]  /*0e50*/  @!P1 VIADD R27, R27, 0x80 ;  /* 0x000000801b1b9836 */ /* 0x000fca0000000000 */
[----:B------:R-:W-:-:S13]  /*0e60*/  ISETP.GE.AND P6, PT, R27, R12, PT ;  /* 0x0000000c1b00720c */ /* 0x000fda0003fc6270 */
[----:B------:R-:W-:Y:S01]  /*0e70*/  @!P6 IMAD.IADD R5, R0, 0x1, R27 ;  /* 0x000000010005e824 */ /* 0x000fe200078e021b */
[----:B------:R-:W-:Y:S01]  /*0e80*/  @!P6 IADD3 R27, R27, 0x80, RZ ;  /* 0x000000801b1be810 */ /* 0x000fe20007ffe0ff */
[----:B------:R-:W0:Y:S03]  /*0e90*/  @!P6 LDC.64 R2, c[0x0][0x230] ;  /* 0x00008c00ff02eb82 */ /* 0x000e260000000a00 */
[----:B------:R-:W-:-:S13]  /*0ea0*/  ISETP.GE.AND P5, PT, R27, R12, PT ;  /* 0x0000000c1b00720c */ /* 0x000fda0003fa6270 */
[----:B------:R-:W-:Y:S01]  /*0eb0*/  @!P5 IMAD.IADD R23, R0, 0x1, R27 ;  /* 0x000000010017d824 */ /* 0x000fe200078e021b */
[----:B------:R-:W1:Y:S01]  /*0ec0*/  @!P5 LDC.64 R10, c[0x0][0x230] ;  /* 0x00008c00ff0adb82 */ /* 0x000e620000000a00 */
[----:B------:R-:W-:-:S05]  /*0ed0*/  @!P5 VIADD R27, R27, 0x80 ;  /* 0x000000801b1bd836 */ /* 0x000fca0000000000 */
[----:B------:R-:W-:Y:S01]  /*0ee0*/  ISETP.GE.AND P4, PT, R27, R12, PT ;  /* 0x0000000c1b00720c */ /* 0x000fe20003f86270 */
[----:B0-----:R-:W-:Y:S02]  /*0ef0*/  @!P6 IMAD.WIDE.U32 R2, R5, 0x8, R2 ;  /* 0x000000080502e825 */ /* 0x001fe400078e0002 */
[----:B------:R-:W0:Y:S03]  /*0f00*/  @!P1 LDC.64 R4, c[0x0][0x230] ;  /* 0x00008c00ff049b82 */ /* 0x000e260000000a00 */
[----:B------:R2:W5:Y:S07]  /*0f10*/  @!P6 LDG.E.64 R14, desc[UR4][R2.64] ;  /* 0x00000004020ee981 */ /* 0x00056e000c1e1b00 */
[----:B------:R-:W-:Y:S01]  /*0f20*/  @!P4 IMAD.IADD R29, R0, 0x1, R27 ;  /* 0x00000001001dc824 */ /* 0x000fe200078e021b */
[----:B------:R-:W3:Y:S01]  /*0f30*/  @!P4 LDC.64 R24, c[0x0][0x230] ;  /* 0x00008c00ff18cb82 */ /* 0x000ee20000000a00 */
[----:B------:R-:W-:-:S05]  /*0f40*/  @!P4 VIADD R27, R27, 0x80 ;  /* 0x000000801b1bc836 */ /* 0x000fca0000000000 */
[----:B------:R-:W-:-:S13]  /*0f50*/  ISETP.GE.AND P3, PT, R27, R12, PT ;  /* 0x0000000c1b00720c */ /* 0x000fda0003f66270 */
[----:B------:R-:W-:Y:S01]  /*0f60*/  @!P3 IADD3 R31, R0, R27, RZ ;  /* 0x0000001b001fb210 */ /* 0x000fe20007ffe0ff */
[----:B------:R-:W-:Y:S01]  /*0f70*/  @!P3 VIADD R27, R27, 0x80 ;  /* 0x000000801b1bb836 */ /* 0x000fe20000000000 */
[----:B------:R-:W4:Y:S04]  /*0f80*/  @!P3 LDC.64 R20, c[0x0][0x230] ;  /* 0x00008c00ff14bb82 */ /* 0x000f280000000a00 */
[----:B------:R-:W-:-:S13]  /*0f90*/  ISETP.GE.AND P2, PT, R27, R12, PT ;  /* 0x0000000c1b00720c */ /* 0x000fda0003f46270 */
[----:B------:R-:W-:Y:S01]  /*0fa0*/  @!P2 IMAD.IADD R33, R0, 0x1, R27 ;  /* 0x000000010021a824 */ /* 0x000fe200078e021b */
[----:B------:R-:W0:Y:S01]  /*0fb0*/  @!P2 LDC.64 R18, c[0x0][0x230] ;  /* 0x00008c00ff12ab82 */ /* 0x000e220000000a00 */
[----:B------:R-:W-:-:S05]  /*0fc0*/  @!P2 VIADD R27, R27, 0x80 ;  /* 0x000000801b1ba836 */ /* 0x000fca0000000000 */
[----:B------:R-:W-:-:S13]  /*0fd0*/  ISETP.GE.AND P0, PT, R27, R12, PT ;  /* 0x0000000c1b00720c */ /* 0x000fda0003f06270 */
[----:B------:R-:W-:Y:S01]  /*0fe0*/  @!P0 IMAD.IADD R35, R0, 0x1, R27 ;  /* 0x0000000100238824 */ /* 0x000fe200078e021b */
[----:B------:R-:W-:Y:S01]  /*0ff0*/  @!P0 IADD3 R27, R27, 0x80, RZ ;  /* 0x000000801b1b8810 */ /* 0x000fe20007ffe0ff */
[----:B------:R-:W0:Y:S03]  /*1000*/  @!P0 LDC.64 R16, c[0x0][0x230] ;  /* 0x00008c00ff108b82 */ /* 0x000e260000000a00 */
[----:B------:R-:W-:-:S13]  /*1010*/  ISETP.GE.AND P6, PT, R27, R12, PT ;  /* 0x0000000c1b00720c */ /* 0x000fda0003fc6270 */
[----:B------:R-:W0:Y:S01]  /*1020*/  @!P6 LDC.64 R6, c[0x0][0x230] ;  /* 0x00008c00ff06eb82 */ /* 0x000e220000000a00 */
[----:B-1----:R-:W-:Y:S01]  /*1030*/  @!P5 IMAD.WIDE.U32 R22, R23, 0x8, R10 ;  /* 0x000000081716d825 */ /* 0x002fe200078e000a */
[----:B------:R-:W-:-:S03]  /*1040*/  CS2R R10, SRZ ;  /* 0x00000000000a7805 */ /* 0x000fc6000001ff00 */
[----:B------:R-:W-:Y:S02]  /*1050*/  @!P6 IMAD.IADD R27, R0, 0x1, R27 ;  /* 0x00000001001be824 */ /* 0x000fe400078e021b */
[----:B---3--:R-:W-:Y:S01]  /*1060*/  @!P4 IMAD.WIDE.U32 R24, R29, 0x8, R24 ;  /* 0x000000081d18c825 */ /* 0x008fe200078e0018 */
[----:B------:R1:W5:Y:S03]  /*1070*/  @!P5 LDG.E.64 R10, desc[UR4][R22.64] ;  /* 0x00000004160ad981 */ /* 0x000366000c1e1b00 */
[----:B----4-:R-:W-:Y:S01]  /*1080*/  @!P3 IMAD.WIDE.U32 R20, R31, 0x8, R20 ;  /* 0x000000081f14b825 */ /* 0x010fe200078e0014 */
[----:B--2---:R-:W-:-:S03]  /*1090*/  CS2R R2, SRZ ;  /* 0x0000000000027805 */ /* 0x004fc6000001ff00 */
[----:B0-----:R-:W-:Y:S01]  /*10a0*/  @!P2 IMAD.WIDE.U32 R28, R33, 0x8, R18 ;  /* 0x00000008211ca825 */ /* 0x001fe200078e0012 */
[----:B-1----:R-:W-:-:S03]  /*10b0*/  CS2R R22, SRZ ;  /* 0x0000000000167805 */ /* 0x002fc6000001ff00 */
[----:B------:R-:W-:Y:S01]  /*10c0*/  @!P0 IMAD.WIDE.U32 R30, R35, 0x8, R16 ;  /* 0x00000008231e8825 */ /* 0x000fe200078e0010 */
[----:B------:R0:W5:Y:S03]  /*10d0*/  @!P4 LDG.E.64 R2, desc[UR4][R24.64] ;  /* 0x000000041802c981 */ /* 0x000166000c1e1b00 */
[----:B------:R-:W-:Y:S01]  /*10e0*/  @!P1 IMAD.WIDE.U32 R16, R9, 0x8, R4 ;  /* 0x0000000809109825 */ /* 0x000fe200078e0004 */
[----:B------:R-:W-:Y:S02]  /*10f0*/  CS2R R4, SRZ ;  /* 0x0000000000047805 */ /* 0x000fe4000001ff00 */
[----:B------:R-:W-:Y:S01]  /*1100*/  CS2R R8, SRZ ;  /* 0x0000000000087805 */ /* 0x000fe2000001ff00 */
[----:B------:R-:W-:Y:S01]  /*1110*/  @!P6 IMAD.WIDE.U32 R18, R27, 0x8, R6 ;  /* 0x000000081b12e825 */ /* 0x000fe200078e0006 */
[----:B------:R-:W-:Y:S02]  /*1120*/  CS2R R6, SRZ ;  /* 0x0000000000067805 */ /* 0x000fe4000001ff00 */
        /* <DEDUP_REMOVED lines=26> */
[----:B------:R-:W-:-:S07]  /*12d0*/  MOV R18, 0x12f0 ;  /* 0x000012f000127802 */ /* 0x000fce0000000f00 */
[----:B------:R-:W-:Y:S05]  /*12e0*/  CALL.REL.NOINC `($__internal_18_$__cuda_sm20_div_rn_f64_full) ;  /* 0x00000010002c7944 */ /* 0x000fea0003c00000 */
[----:B------:R-:W-:-:S07]  /*12f0*/  IMAD.MOV.U32 R25, RZ, RZ, R17 ;  /* 0x000000ffff197224 */ /* 0x000fce00078e0011 */
.L_x_8644:
[----:B------:R-:W-:Y:S05]  /*1300*/  BSYNC B2 ;  /* 0x0000000000027941 */ /* 0x000fea0003800000 */
.L_x_8643:
[----:B------:R1:W2:Y:S02]  /*1310*/  FRND.F64.TRUNC R20, R24 ;  /* 0x0000001800147313 */ /* 0x0002a4000030d800 */
.L_x_8642:
[----:B------:R-:W-:Y:S05]  /*1320*/  BSYNC B1 ;  /* 0x0000000000017941 */ /* 0x000fea0003800000 */
.L_x_8641:
[----:B0-----:R-:W-:Y:S01]  /*1330*/  IADD3 R17, R13, 0x80, RZ ;  /* 0x000000800d117810 */ /* 0x001fe20007ffe0ff */
[----:B------:R-:W-:Y:S03]  /*1340*/  BSSY B1, `(.L_x_8645) ;  /* 0x000001b000017945 */ /* 0x000fe60003800000 */
        /* <DEDUP_REMOVED lines=13> */
[----:B-1----:R-:W-:-:S08]  /*1420*/  DMUL R24, R16, UR8 ;  /* 0x0000000810187c28 */ /* 0x002fd00008000000 */
        /* <DEDUP_REMOVED lines=8> */
[----:B--2---:R-:W-:Y:S05]  /*14b0*/  CALL.REL.NOINC `($__internal_18_$__cuda_sm20_div_rn_f64_full) ;  /* 0x0000000c00b87944 */ /* 0x004fea0003c00000 */
[----:B------:R-:W-:-:S07]  /*14c0*/  IMAD.MOV.U32 R25, RZ, RZ, R17 ;  /* 0x000000ffff197224 */ /* 0x000fce00078e0011 */
.L_x_8648:
[----:B------:R-:W-:Y:S05]  /*14d0*/  BSYNC B2 ;  /* 0x0000000000027941 */ /* 0x000fea0003800000 */
.L_x_8647:
[----:B------:R0:W3:Y:S02]  /*14e0*/  FRND.F64.TRUNC R14, R24 ;  /* 0x00000018000e7313 */ /* 0x0000e4000030d800 */
.L_x_8646:
[----:B------:R-:W-:Y:S05]  /*14f0*/  BSYNC B1 ;  /* 0x0000000000017941 */ /* 0x000fea0003800000 */
.L_x_8645:
[----:B------:R-:W-:Y:S01]  /*1500*/  IADD3 R17, R13, 0x100, RZ ;  /* 0x000001000d117810 */ /* 0x000fe20007ffe0ff */
[----:B------:R-:W-:Y:S03]  /*1510*/  BSSY B1, `(.L_x_8649) ;  /* 0x000001b000017945 */ /* 0x000fe60003800000 */
[----:B------:R-:W-:-:S13]  /*1520*/  ISETP.GE.AND P0, PT, R17, R12, PT ;  /* 0x0000000c1100720c */ /* 0x000fda0003f06270 */
[----:B------:R-:W-:Y:S05]  /*1530*/  @P0 BRA `(.L_x_8650) ;  /* 0x0000000000600947 */ /* 0x000fea0003800000 */
[----:B-----5:R-:W4:Y:S01]  /*1540*/  MUFU.RCP64H R17, R11 ;  /* 0x0000000b00117308 */ /* 0x020f220000001800 */
[----:B------:R-:W-:Y:S01]  /*1550*/  IMAD.MOV.U32 R16, RZ, RZ, 0x1 ;  /* 0x00000001ff107424 */ /* 0x000fe200078e00ff */
[----:B------:R-:W-:Y:S01]  /*1560*/  ULDC.64 UR8, c[0x0][0x220] ;  /* 0x0000880000087ab9 */ /* 0x000fe20000000a00 */
[----:B------:R-:W0:Y:S01]  /*1570*/  LDC R26, c[0x0][0x224] ;  /* 0x00008900ff1a7b82 */ /* 0x000e220000000800 */
[----:B------:R-:W-:Y:S03]  /*1580*/  BSSY B2, `(.L_x_8651) ;  /* 0x0000012000027945 */ /* 0x000fe60003800000 */
[----:B----4-:R-:W-:-:S08]  /*1590*/  DFMA R18, R16, -R10, 1 ;  /* 0x3ff000001012742b */ /* 0x010fd0000000080a */
[----:B------:R-:W-:Y:S01]  /*15a0*/  DFMA R18, R18, R18, R18 ;  /* 0x000000121212722b */ /* 0x000fe20000000012 */
[----:B0-----:R-:W-:-:S07]  /*15b0*/  FSETP.GEU.AND P2, PT, |R26|, 6.5827683646048100446e-37, PT ;  /* 0x036000001a00780b */ /* 0x001fce0003f4e200 */
        /* <DEDUP_REMOVED lines=12> */
[----:B--23--:R-:W-:Y:S05]  /*1680*/  CALL.REL.NOINC `($__internal_18_$__cuda_sm20_div_rn_f64_full) ;  /* 0x0000000c00447944 */ /* 0x00cfea0003c00000 */
[----:B------:R-:W-:-:S07]  /*1690*/  IMAD.MOV.U32 R25, RZ, RZ, R17 ;  /* 0x000000ffff197224 */ /* 0x000fce00078e0011 */
.L_x_8652:
[----:B------:R-:W-:Y:S05]  /*16a0*/  BSYNC B2 ;  /* 0x0000000000027941 */ /* 0x000fea0003800000 */
.L_x_8651:
[----:B------:R4:W0:Y:S02]  /*16b0*/  FRND.F64.TRUNC R10, R24 ;  /* 0x00000018000a7313 */ /* 0x000824000030d800 */
.L_x_8650:
[----:B------:R-:W-:Y:S05]  /*16c0*/  BSYNC B1 ;  /* 0x0000000000017941 */ /* 0x000fea0003800000 */
.L_x_8649:
[----:B------:R-:W-:Y:S01]  /*16d0*/  IADD3 R17, R13, 0x180, RZ ;  /* 0x000001800d117810 */ /* 0x000fe20007ffe0ff */
[----:B------:R-:W-:Y:S03]  /*16e0*/  BSSY B1, `(.L_x_8653) ;  /* 0x000001b000017945 */ /* 0x000fe60003800000 */
        /* <DEDUP_REMOVED lines=13> */
[----:B----4-:R-:W-:-:S08]  /*17c0*/  DMUL R24, R16, UR8 ;  /* 0x0000000810187c28 */ /* 0x010fd00008000000 */
        /* <DEDUP_REMOVED lines=10> */
.L_x_8656:
[----:B------:R-:W-:Y:S05]  /*1870*/  BSYNC B2 ;  /* 0x0000000000027941 */ /* 0x000fea0003800000 */
.L_x_8655:
[----:B------:R0:W1:Y:S02]  /*1880*/  FRND.F64.TRUNC R2, R24 ;  /* 0x0000001800027313 */ /* 0x000064000030d800 */
.L_x_8654:
[----:B------:R-:W-:Y:S05]  /*1890*/  BSYNC B1 ;  /* 0x0000000000017941 */ /* 0x000fea0003800000 */
.L_x_8653:
        /* <DEDUP_REMOVED lines=26> */
.L_x_8660:
[----:B------:R-:W-:Y:S05]  /*1a40*/  BSYNC B2 ;  /* 0x0000000000027941 */ /* 0x000fea0003800000 */
.L_x_8659:
[----:B------:R0:W1:Y:S02]  /*1a50*/  FRND.F64.TRUNC R4, R24 ;  /* 0x0000001800047313 */ /* 0x000064000030d800 */
.L_x_8658:
[----:B------:R-:W-:Y:S05]  /*1a60*/  BSYNC B1 ;  /* 0x0000000000017941 */ /* 0x000fea0003800000 */
.L_x_8657:
        /* <DEDUP_REMOVED lines=26> */
.L_x_8664:
[----:B------:R-:W-:Y:S05]  /*1c10*/  BSYNC B2 ;  /* 0x0000000000027941 */ /* 0x000fea0003800000 */
.L_x_8663:
[----:B------:R0:W1:Y:S02]  /*1c20*/  FRND.F64.TRUNC R6, R24 ;  /* 0x0000001800067313 */ /* 0x000064000030d800 */
.L_x_8662:
[----:B------:R-:W-:Y:S05]  /*1c30*/  BSYNC B1 ;  /* 0x0000000000017941 */ /* 0x000fea0003800000 */
.L_x_8661:
        /* <DEDUP_REMOVED lines=25> */
[----:B------:R-:W-:-:S07]  /*1dd0*/  MOV R25, R17 ;  /* 0x0000001100197202 */ /* 0x000fce0000000f00 */
.L_x_8668:
[----:B------:R-:W-:Y:S05]  /*1de0*/  BSYNC B2 ;  /* 0x0000000000027941 */ /* 0x000fea0003800000 */
.L_x_8667:
[----:B------:R0:W1:Y:S02]  /*1df0*/  FRND.F64.TRUNC R8, R24 ;  /* 0x0000001800087313 */ /* 0x000064000030d800 */
.L_x_8666:
[----:B------:R-:W-:Y:S05]  /*1e00*/  BSYNC B1 ;  /* 0x0000000000017941 */ /* 0x000fea0003800000 */
.L_x_8665:
[----:B------:R-:W-:Y:S01]  /*1e10*/  VIADD R17, R13, 0x380 ;  /* 0x000003800d117836 */ /* 0x000fe20000000000 */
        /* <DEDUP_REMOVED lines=23> */
[----:B--23--:R-:W-:Y:S05]  /*1f90*/  CALL.REL.NOINC `($__internal_18_$__cuda_sm20_div_rn_f64_full) ;  /* 0x0000000400007944 */ /* 0x00cfea0003c00000 */
[----:B------:R-:W-:-:S07]  /*1fa0*/  IMAD.MOV.U32 R25, RZ, RZ, R17 ;  /* 0x000000ffff197224 */ /* 0x000fce00078e0011 */
.L_x_8672:
[----:B------:R-:W-:Y:S05]  /*1fb0*/  BSYNC B2 ;  /* 0x0000000000027941 */ /* 0x000fea0003800000 */
.L_x_8671:
[----:B------:R-:W0:Y:S02]  /*1fc0*/  FRND.F64.TRUNC R24, R24 ;  /* 0x0000001800187313 */ /* 0x000e24000030d800 */
.L_x_8670:
[----:B------:R-:W-:Y:S05]  /*1fd0*/  BSYNC B1 ;  /* 0x0000000000017941 */ /* 0x000fea0003800000 */
.L_x_8669:
        /* <DEDUP_REMOVED lines=11> */
[----:B------:R-:W-:Y:S01]  /*2090*/  IADD3 R19, R0, R13, RZ ;  /* 0x0000000d00137210 */ /* 0x000fe20007ffe0ff */
[----:B------:R-:W-:-:S05]  /*20a0*/  VIADD R13, R13, 0x80 ;  /* 0x000000800d0d7836 */ /* 0x000fca0000000000 */
[----:B------:R-:W-:Y:S01]  /*20b0*/  ISETP.GE.AND P0, PT, R13, R12, PT ;  /* 0x0000000c0d00720c */ /* 0x000fe20003f06270 */
[----:B-1----:R-:W-:-:S05]  /*20c0*/  IMAD.WIDE.U32 R16, R19, 0x8, R16 ;  /* 0x0000000813107825 */ /* 0x002fca00078e0010 */
[----:B---3--:R1:W-:Y:S07]  /*20d0*/  STG.E.64 desc[UR4][R16.64], R14 ;  /* 0x0000000e10007986 */ /* 0x0083ee000c101b04 */
[----:B------:R-:W-:Y:S05]  /*20e0*/  @P0 BRA `(.L_x_8676) ;  /* 0x0000000000300947 */ /* 0x000fea0003800000 */
[----:B-1----:R-:W1:Y:S01]  /*20f0*/  LDC.64 R14, c[0x0][0x228] ;  /* 0x00008a00ff0e7b82 */ /* 0x002e620000000a00 */
[----:B------:R-:W-:Y:S02]  /*2100*/  IMAD.IADD R17, R0, 0x1, R13 ;  /* 0x0000000100117824 */ /* 0x000fe400078e020d */
[----:B------:R-:W-:Y:S02]  /*2110*/  VIADD R13, R13, 0x80 ;  /* 0x000000800d0d7836 */ /* 0x000fe40000000000 */
[----:B-1----:R-:W-:-:S05]  /*2120*/  IMAD.WIDE.U32 R14, R17, 0x8, R14 ;  /* 0x00000008110e7825 */ /* 0x002fca00078e000e */
[----:B0-----:R2:W-:Y:S02]  /*2130*/  STG.E.64 desc[UR4][R14.64], R10 ;  /* 0x0000000a0e007986 */ /* 0x0015e4000c101b04 */
.L_x_8675:
[----:B------:R-:W-:-:S13]  /*2140*/  ISETP.GE.AND P0, PT, R13, R12, PT ;  /* 0x0000000c0d00720c */ /* 0x000fda0003f06270 */
[----:B------:R-:W-:Y:S05]  /*2150*/  @P0 BRA `(.L_x_8677) ;  /* 0x0000000000300947 */ /* 0x000fea0003800000 */
[----:B0-2---:R-:W0:Y:S01]  /*2160*/  LDC.64 R10, c[0x0][0x228] ;  /* 0x00008a00ff0a7b82 */ /* 0x005e220000000a00 */
[----:B---3--:R-:W-:Y:S01]  /*2170*/  IADD3 R15, R0, R13, RZ ;  /* 0x0000000d000f7210 */ /* 0x008fe20007ffe0ff */
[----:B------:R-:W-:-:S04]  /*2180*/  VIADD R13, R13, 0x80 ;  /* 0x000000800d0d7836 */ /* 0x000fc80000000000 */
[----:B0-----:R-:W-:-:S05]  /*2190*/  IMAD.WIDE.U32 R10, R15, 0x8, R10 ;  /* 0x000000080f0a7825 */ /* 0x001fca00078e000a */
[----:B------:R2:W-:Y:S02]  /*21a0*/  STG.E.64 desc[UR4][R10.64], R2 ;  /* 0x000000020a007986 */ /* 0x0005e4000c101b04 */
.L_x_8676:
[----:B------:R-:W-:-:S13]  /*21b0*/  ISETP.GE.AND P0, PT, R13, R12, PT ;  /* 0x0000000c0d00720c */ /* 0x000fda0003f06270 */
[----:B------:R-:W-:Y:S05]  /*21c0*/  @P0 BRA `(.L_x_8678) ;  /* 0x0000000000340947 */ /* 0x000fea0003800000 */
[----:B--2---:R-:W2:Y:S01]  /*21d0*/  LDC.64 R2, c[0x0][0x228] ;  /* 0x00008a00ff027b82 */ /* 0x004ea20000000a00 */
[----:B0-----:R-:W-:Y:S02]  /*21e0*/  IMAD.IADD R11, R0, 0x1, R13 ;  /* 0x00000001000b7824 */ /* 0x001fe400078e020d */
[----:B------:R-:W-:Y:S02]  /*21f0*/  VIADD R13, R13, 0x80 ;  /* 0x000000800d0d7836 */ /* 0x000fe40000000000 */
[----:B--2---:R-:W-:-:S05]  /*2200*/  IMAD.WIDE.U32 R2, R11, 0x8, R2 ;  /* 0x000000080b027825 */ /* 0x004fca00078e0002 */
[----:B------:R0:W-:Y:S02]  /*2210*/  STG.E.64 desc[UR4][R2.64], R4 ;  /* 0x0000000402007986 */ /* 0x0001e4000c101b04 */
.L_x_8677:
[----:B------:R-:W-:-:S13]  /*2220*/  ISETP.GE.AND P0, PT, R13, R12, PT ;  /* 0x0000000c0d00720c */ /* 0x000fda0003f06270 */
[----:B------:R-:W-:Y:S05]  /*2230*/  @P0 BREAK B1 ;  /* 0x0000000000010942 */ /* 0x000fea0003800000 */
[----:B------:R-:W-:Y:S05]  /*2240*/  @P0 BRA `(.L_x_8679) ;  /* 0x0000000000300947 */ /* 0x000fea0003800000 */
[----:B0-----:R-:W0:Y:S01]  /*2250*/  LDC.64 R2, c[0x0][0x228] ;  /* 0x00008a00ff027b82 */ /* 0x001e220000000a00 */
[----:B------:R-:W-:Y:S01]  /*2260*/  IADD3 R5, R0, R13, RZ ;  /* 0x0000000d00057210 */ /* 0x000fe20007ffe0ff */
[----:B------:R-:W-:-:S04]  /*2270*/  VIADD R13, R13, 0x80 ;  /* 0x000000800d0d7836 */ /* 0x000fc80000000000 */
[----:B0-----:R-:W-:-:S05]  /*2280*/  IMAD.WIDE.U32 R2, R5, 0x8, R2 ;  /* 0x0000000805027825 */ /* 0x001fca00078e0002 */
[----:B------:R0:W-:Y:S02]  /*2290*/  STG.E.64 desc[UR4][R2.64], R6 ;  /* 0x0000000602007986 */ /* 0x0001e4000c101b04 */
.L_x_8678:
[----:B------:R-:W-:Y:S05]  /*22a0*/  BSYNC B1 ;  /* 0x0000000000017941 */ /* 0x000fea0003800000 */
.L_x_8674:
[----:B------:R-:W-:-:S13]  /*22b0*/  ISETP.GE.AND P0, PT, R13, R12, PT ;  /* 0x0000000c0d00720c */ /* 0x000fda0003f06270 */
[----:B0-2---:R-:W0:Y:S01]  /*22c0*/  @!P0 LDC.64 R2, c[0x0][0x228] ;  /* 0x00008a00ff028b82 */ /* 0x005e220000000a00 */
[----:B------:R-:W-:Y:S02]  /*22d0*/  @!P0 IMAD.IADD R5, R0, 0x1, R13 ;  /* 0x0000000100058824 */ /* 0x000fe400078e020d */
[----:B------:R-:W-:Y:S02]  /*22e0*/  @!P0 VIADD R13, R13, 0x80 ;  /* 0x000000800d0d8836 */ /* 0x000fe40000000000 */
[----:B0-----:R-:W-:-:S05]  /*22f0*/  @!P0 IMAD.WIDE.U32 R2, R5, 0x8, R2 ;  /* 0x0000000805028825 */ /* 0x001fca00078e0002 */
[----:B------:R0:W-:Y:S02]  /*2300*/  @!P0 STG.E.64 desc[UR4][R2.64], R8 ;  /* 0x0000000802008986 */ /* 0x0001e4000c101b04 */
.L_x_8679:
[----:B------:R-:W-:Y:S05]  /*2310*/  BSYNC B0 ;  /* 0x0000000000007941 */ /* 0x000fea0003800000 */
.L_x_8673:
[----:B------:R-:W-:Y:S05]  /*2320*/  WARPSYNC.ALL ;  /* 0x0000000000007948 */ /* 0x000fea0003800000 */
[----:B------:R-:W-:-:S13]  /*2330*/  ISETP.GE.AND P0, PT, R13, R12, PT ;  /* 0x0000000c0d00720c */ /* 0x000fda0003f06270 */
[----:B------:R-:W-:Y:S05]  /*2340*/  @P0 EXIT ;  /* 0x000000000000094d */ /* 0x000fea0003800000 */
[----:B0-----:R-:W0:Y:S01]  /*2350*/  LDC.64 R2, c[0x0][0x228] ;  /* 0x00008a00ff027b82 */ /* 0x001e220000000a00 */
[----:B------:R-:W-:-:S05]  /*2360*/  IADD3 R13, R0, R13, RZ ;  /* 0x0000000d000d7210 */ /* 0x000fca0007ffe0ff */
[----:B0-----:R-:W-:-:S05]  /*2370*/  IMAD.WIDE.U32 R2, R13, 0x8, R2 ;  /* 0x000000080d027825 */ /* 0x001fca00078e0002 */
[----:B------:R-:W-:Y:S01]  /*2380*/  STG.E.64 desc[UR4][R2.64], R24 ;  /* 0x0000001802007986 */ /* 0x000fe2000c101b04 */
[----:B------:R-:W-:Y:S05]  /*2390*/  EXIT ;  /* 0x000000000000794d */ /* 0x000fea0003800000 */
        .weak           $__internal_18_$__cuda_sm20_div_rn_f64_full
        .type           $__internal_18_$__cuda_sm20_div_rn_f64_full,@function
        .size           $__internal_18_$__cuda_sm20_div_rn_f64_full,(.L_x_22715 - $__internal_18_$__cuda_sm20_div_rn_f64_full)
$__internal_18_$__cuda_sm20_div_rn_f64_full:
[C---:B------:R-:W-:Y:S01]  /*23a0*/  FSETP.GEU.AND P0, PT, |R27|.reuse, 1.469367938527859385e-39, PT ;  /* 0x001000001b00780b */ /* 0x040fe20003f0e200 */
[----:B------:R-:W-:Y:S01]  /*23b0*/  IMAD.U32 R31, RZ, RZ, UR7 ;  /* 0x00000007ff1f7e24 */ /* 0x000fe2000f8e00ff */
[C---:B------:R-:W-:Y:S01]  /*23c0*/  LOP3.LUT R24, R27.reuse, 0x7ff00000, RZ, 0xc0, !PT ;  /* 0x7ff000001b187812 */ /* 0x040fe200078ec0ff */
[----:B------:R-:W-:Y:S01]  /*23d0*/  IMAD.MOV.U32 R26, RZ, RZ, R28 ;  /* 0x000000ffff1a7224 */ /* 0x000fe200078e001c */
[----:B------:R-:W-:Y:S01]  /*23e0*/  LOP3.LUT R29, R27, 0x800fffff, RZ, 0xc0, !PT ;  /* 0x800fffff1b1d7812 */ /* 0x000fe200078ec0ff */
[----:B------:R-:W-:Y:S01]  /*23f0*/  IMAD.U32 R30, RZ, RZ, UR6 ;  /* 0x00000006ff1e7e24 */ /* 0x000fe2000f8e00ff */
[----:B------:R-:W-:Y:S02]  /*2400*/  LOP3.LUT R17, R31, 0x7ff00000, RZ, 0xc0, !PT ;  /* 0x7ff000001f117812 */ /* 0x000fe400078ec0ff */
[----:B------:R-:W-:Y:S01]  /*2410*/  MOV R25, 0x1ca00000 ;  /* 0x1ca0000000197802 */ /* 0x000fe20000000f00 */
[----:B------:R-:W-:Y:S01]  /*2420*/  IMAD.MOV.U32 R32, RZ, RZ, R30 ;  /* 0x000000ffff207224 */ /* 0x000fe200078e001e */
[----:B------:R-:W-:-:S02]  /*2430*/  ISETP.GE.U32.AND P2, PT, R17, R24, PT ;  /* 0x000000181100720c */ /* 0x000fc40003f46070 */
[----:B------:R-:W-:Y:S01]  /*2440*/  LOP3.LUT R29, R29, 0x3ff00000, RZ, 0xfc, !PT ;  /* 0x3ff000001d1d7812 */ /* 0x000fe200078efcff */
[----:B------:R-:W-:Y:S01]  /*2450*/  @!P0 DMUL R28, R26, 8.98846567431157953865e+307 ;  /* 0x7fe000001a1c8828 */ /* 0x000fe20000000000 */
[----:B------:R-:W-:Y:S02]  /*2460*/  SEL R19, R25, 0x63400000, !P2 ;  /* 0x6340000019137807 */ /* 0x000fe40005000000 */
[----:B------:R-:W-:Y:S02]  /*2470*/  FSETP.GEU.AND P2, PT, |R31|, 1.469367938527859385e-39, PT ;  /* 0x001000001f00780b */ /* 0x000fe40003f4e200 */
[----:B------:R-:W-:Y:S01]  /*2480*/  LOP3.LUT R33, R19, 0x800fffff, R31, 0xf8, !PT ;  /* 0x800fffff13217812 */ /* 0x000fe200078ef81f */
[----:B------:R0:W1:Y:S01]  /*2490*/  MUFU.RCP64H R35, R29 ;  /* 0x0000001d00237308 */ /* 0x0000620000001800 */
[----:B------:R-:W-:-:S09]  /*24a0*/  IMAD.MOV.U32 R19, RZ, RZ, R17 ;  /* 0x000000ffff137224 */ /* 0x000fd200078e0011 */
[----:B0-----:R-:W-:Y:S05]  /*24b0*/  @P2 BRA `(.L_x_8680) ;  /* 0x0000000000202947 */ /* 0x001fea0003800000 */
        /* <DEDUP_REMOVED lines=8> */
.L_x_8680:
[----:B------:R-:W-:Y:S01]  /*2540*/  MOV R34, 0x1 ;  /* 0x0000000100227802 */ /* 0x000fe20000000f00 */
[----:B------:R-:W-:Y:S01]  /*2550*/  VIADD R25, R19, 0xffffffff ;  /* 0xffffffff13197836 */ /* 0x000fe20000000000 */
[----:B------:R-:W-:Y:S01]  /*2560*/  @!P0 LOP3.LUT R24, R29, 0x7ff00000, RZ, 0xc0, !PT ;  /* 0x7ff000001d188812 */ /* 0x000fe200078ec0ff */
[----:B------:R-:W-:Y:S03]  /*2570*/  BSSY B0, `(.L_x_8681) ;  /* 0x0000045000007945 */ /* 0x000fe60003800000 */
[----:B-1----:R-:W-:Y:S01]  /*2580*/  DFMA R30, R34, -R28, 1 ;  /* 0x3ff00000221e742b */ /* 0x002fe2000000081c */
[----:B------:R-:W-:Y:S01]  /*2590*/  ISETP.GT.U32.AND P0, PT, R25, 0x7feffffe, PT ;  /* 0x7feffffe1900780c */ /* 0x000fe20003f04070 */
[----:B------:R-:W-:-:S05]  /*25a0*/  VIADD R25, R24, 0xffffffff ;  /* 0xffffffff18197836 */ /* 0x000fca0000000000 */
[----:B------:R-:W-:Y:S01]  /*25b0*/  ISETP.GT.U32.OR P0, PT, R25, 0x7feffffe, P0 ;  /* 0x7feffffe1900780c */ /* 0x000fe20000704470 */
[----:B------:R-:W-:-:S08]  /*25c0*/  DFMA R30, R30, R30, R30 ;  /* 0x0000001e1e1e722b */ /* 0x000fd0000000001e */
[----:B------:R-:W-:-:S08]  /*25d0*/  DFMA R34, R34, R30, R34 ;  /* 0x0000001e2222722b */ /* 0x000fd00000000022 */
[----:B------:R-:W-:-:S08]  /*25e0*/  DFMA R36, R34, -R28, 1 ;  /* 0x3ff000002224742b */ /* 0x000fd0000000081c */
[----:B------:R-:W-:-:S08]  /*25f0*/  DFMA R36, R34, R36, R34 ;  /* 0x000000242224722b */ /* 0x000fd00000000022 */
[----:B------:R-:W-:-:S08]  /*2600*/  DMUL R34, R36, R32 ;  /* 0x0000002024227228 */ /* 0x000fd00000000000 */
[----:B------:R-:W-:-:S08]  /*2610*/  DFMA R30, R34, -R28, R32 ;  /* 0x8000001c221e722b */ /* 0x000fd00000000020 */
[----:B------:R-:W-:Y:S01]  /*2620*/  DFMA R30, R36, R30, R34 ;  /* 0x0000001e241e722b */ /* 0x000fe20000000022 */
[----:B------:R-:W-:Y:S10]  /*2630*/  @P0 BRA `(.L_x_8682) ;  /* 0x0000000000780947 */ /* 0x000ff40003800000 */
[----:B------:R-:W-:-:S04]  /*2640*/  LOP3.LUT R24, R27, 0x7ff00000, RZ, 0xc0, !PT ;  /* 0x7ff000001b187812 */ /* 0x000fc800078ec0ff */
[CC--:B------:R-:W-:Y:S02]  /*2650*/  ISETP.GE.U32.AND P0, PT, R17.reuse, R24.reuse, PT ;  /* 0x000000181100720c */ /* 0x0c0fe40003f06070 */
[----:B------:R-:W-:Y:S01]  /*2660*/  VIADDMNMX R19, R17, -R24, 0xb9600000, !PT ;  /* 0xb960000011137446 */ /* 0x000fe20007800918 */
[----:B------:R-:W-:-:S03]  /*2670*/  IMAD.MOV.U32 R17, RZ, RZ, 0x1ca00000 ;  /* 0x1ca00000ff117424 */ /* 0x000fc600078e00ff */
        /* <DEDUP_REMOVED lines=14> */
[C---:B------:R-:W-:Y:S01]  /*2760*/  IADD3 R29, -R19.reuse, RZ, RZ ;  /* 0x000000ff131d7210 */ /* 0x040fe20007ffe1ff */
[----:B------:R-:W-:Y:S01]  /*2770*/  IMAD.MOV.U32 R28, RZ, RZ, RZ ;  /* 0x000000ffff1c7224 */ /* 0x000fe200078e00ff */
        /* <DEDUP_REMOVED lines=10> */
.L_x_8682:
[----:B------:R-:W-:Y:S01]  /*2820*/  MOV R28, UR6 ;  /* 0x00000006001c7c02 */ /* 0x000fe20008000f00 */
[----:B------:R-:W-:-:S06]  /*2830*/  IMAD.U32 R29, RZ, RZ, UR7 ;  /* 0x00000007ff1d7e24 */ /* 0x000fcc000f8e00ff */
        /* <DEDUP_REMOVED lines=12> */
[----:B------:R-:W-:Y:S01]  /*2900*/  @!P0 IMAD.MOV.U32 R35, RZ, RZ, R27 ;  /* 0x000000ffff238224 */ /* 0x000fe200078e001b */
[----:B------:R-:W-:Y:S01]  /*2910*/  @!P0 MOV R34, RZ ;  /* 0x000000ff00228202 */ /* 0x000fe20000000f00 */
[----:B------:R-:W-:Y:S02]  /*2920*/  @P0 IMAD.MOV.U32 R34, RZ, RZ, RZ ;  /* 0x000000ffff220224 */ /* 0x000fe400078e00ff */
[----:B------:R-:W-:Y:S01]  /*2930*/  @P0 IMAD.MOV.U32 R35, RZ, RZ, R17 ;  /* 0x000000ffff230224 */ /* 0x000fe200078e0011 */
[----:B------:R-:W-:Y:S06]  /*2940*/  BRA `(.L_x_8683) ;  /* 0x00000000001c7947 */ /* 0x000fec0003800000 */
.L_x_8685:
[----:B------:R-:W-:Y:S02]  /*2950*/  LOP3.LUT R17, R27, 0x80000, RZ, 0xfc, !PT ;  /* 0x000800001b117812 */ /* 0x000fe400078efcff */
[----:B------:R-:W-:-:S03]  /*2960*/  MOV R34, R26 ;  /* 0x0000001a00227202 */ /* 0x000fc60000000f00 */
[----:B------:R-:W-:Y:S01]  /*2970*/  IMAD.MOV.U32 R35, RZ, RZ, R17 ;  /* 0x000000ffff237224 */ /* 0x000fe200078e0011 */
[----:B------:R-:W-:Y:S06]  /*2980*/  BRA `(.L_x_8683) ;  /* 0x00000000000c7947 */ /* 0x000fec0003800000 */
.L_x_8684:
[----:B------:R-:W-:Y:S01]  /*2990*/  LOP3.LUT R17, R29, 0x80000, RZ, 0xfc, !PT ;  /* 0x000800001d117812 */ /* 0x000fe200078efcff */
[----:B------:R-:W-:-:S04]  /*29a0*/  IMAD.MOV.U32 R34, RZ, RZ, R28 ;  /* 0x000000ffff227224 */ /* 0x000fc800078e001c */
[----:B------:R-:W-:-:S07]  /*29b0*/  IMAD.MOV.U32 R35, RZ, RZ, R17 ;  /* 0x000000ffff237224 */ /* 0x000fce00078e0011 */
.L_x_8683:
[----:B------:R-:W-:Y:S05]  /*29c0*/  BSYNC B0 ;  /* 0x0000000000007941 */ /* 0x000fea0003800000 */
.L_x_8681:
[----:B------:R-:W-:Y:S01]  /*29d0*/  IMAD.MOV.U32 R19, RZ, RZ, 0x0 ;  /* 0x00000000ff137424 */ /* 0x000fe200078e00ff */
[----:B------:R-:W-:Y:S01]  /*29e0*/  MOV R24, R34 ;  /* 0x0000002200187202 */ /* 0x000fe20000000f00 */
[----:B------:R-:W-:Y:S02]  /*29f0*/  IMAD.MOV.U32 R17, RZ, RZ, R35 ;  /* 0x000000ffff117224 */ /* 0x000fe400078e0023 */
[----:B------:R-:W-:Y:S05]  /*2a00*/  RET.REL.NODEC R18 `(_ZN2at6native29vectorized_elementwise_kernelILi2ENS0_13AUnaryFunctorIdddZZZNS0_15binary_internal21div_trunc_kernel_cudaERNS_18TensorIteratorBaseEENKUlvE1_clEvENKUlvE_clEvEUlddE_EESt5arrayIPcLm2EEEEviT0_T1_) ;  /* 0xffffffd4127c7950 */ /* 0x000fea0003c3ffff */
.L_x_8686:
        /* <DEDUP_REMOVED lines=15> */
.L_x_22715:


//--------------------- .text._ZN2at6native29vectorized_elementwise_kernelILi4ENS0_13AUnaryFunctorIdddZZZNS0_15binary_internal21div_trunc_kernel_cudaERNS_18TensorIteratorBaseEENKUlvE1_clEvENKUlvE_clEvEUlddE_EESt5arrayIPcLm2EEEEviT0_T1_ --------------------------
	.section	.text._ZN2at6native29vectorized_elementwise_kernelILi4ENS0_13AUnaryFunctorIdddZZZNS0_15binary_internal21div_trunc_kernel_cudaERNS_18TensorIteratorBaseEENKUlvE1_clEvENKUlvE_clEvEUlddE_EESt5arrayIPcLm2EEEEviT0_T1_,"ax",@progbits
	.align	128
        .global         _ZN2at6native29vectorized_elementwise_kernelILi4ENS0_13AUnaryFunctorIdddZZZNS0_15binary_internal21div_trunc_kernel_cudaERNS_18TensorIteratorBaseEENKUlvE1_clEvENKUlvE_clEvEUlddE_EESt5arrayIPcLm2EEEEviT0_T1_
        .type           _ZN2at6native29vectorized_elementwise_kernelILi4ENS0_13AUnaryFunctorIdddZZZNS0_15binary_internal21div_trunc_kernel_cudaERNS_18TensorIteratorBaseEENKUlvE1_clEvENKUlvE_clEvEUlddE_EESt5arrayIPcLm2EEEEviT0_T1_,@function
        .size           _ZN2at6native29vectorized_elementwise_kernelILi4ENS0_13AUnaryFunctorIdddZZZNS0_15binary_internal21div_trunc_kernel_cudaERNS_18TensorIteratorBaseEENKUlvE1_clEvENKUlvE_clEvEUlddE_EESt5arrayIPcLm2EEEEviT0_T1_,(.L_x_22716 - _ZN2at6native29vectorized_elementwise_kernelILi4ENS0_13AUnaryFunctorIdddZZZNS0_15binary_internal21div_trunc_kernel_cudaERNS_18TensorIteratorBaseEENKUlvE1_clEvENKUlvE_clEvEUlddE_EESt5arrayIPcLm2EEEEviT0_T1_)
        .other          _ZN2at6native29vectorized_elementwise_kernelILi4ENS0_13AUnaryFunctorIdddZZZNS0_15binary_internal21div_trunc_kernel_cudaERNS_18TensorIteratorBaseEENKUlvE1_clEvENKUlvE_clEvEUlddE_EESt5arrayIPcLm2EEEEviT0_T1_,@"STO_CUDA_ENTRY STV_DEFAULT"
_ZN2at6native29vectorized_elementwise_kernelILi4ENS0_13AUnaryFunctorIdddZZZNS0_15binary_internal21div_trunc_kernel_cudaERNS_18TensorIteratorBaseEENKUlvE1_clEvENKUlvE_clEvEUlddE_EESt5arrayIPcLm2EEEEviT0_T1_:
.text._ZN2at6native29vectorized_elementwise_kernelILi4ENS0_13AUnaryFunctorIdddZZZNS0_15binary_internal21div_trunc_kernel_cudaERNS_18TensorIteratorBaseEENKUlvE1_clEvENKUlvE_clEvEUlddE_EESt5arrayIPcLm2EEEEviT0_T1_:
        /* <DEDUP_REMOVED lines=37> */
[----:B-----5:R-:W-:Y:S05]  /*0250*/  CALL.REL.NOINC `($__internal_19_$__cuda_sm20_div_rn_f64_full) ;  /* 0x0000002000507944 */ /* 0x020fea0003c00000 */
[----:B------:R-:W-:Y:S01]  /*0260*/  MOV R2, R24 ;  /* 0x0000001800027202 */ /* 0x000fe20000000f00 */
[----:B------:R-:W-:-:S07]  /*0270*/  IMAD.MOV.U32 R3, RZ, RZ, R17 ;  /* 0x000000ffff037224 */ /* 0x000fce00078e0011 */
.L_x_8689:
[----:B------:R-:W-:Y:S05]  /*0280*/  BSYNC B1 ;  /* 0x0000000000017941 */ /* 0x000fea0003800000 */
.L_x_8688:
        /* <DEDUP_REMOVED lines=23> */
.L_x_8691:
[----:B------:R-:W-:Y:S05]  /*0400*/  BSYNC B1 ;  /* 0x0000000000017941 */ /* 0x000fea0003800000 */
.L_x_8690:
        /* <DEDUP_REMOVED lines=20> */
[----:B------:R-:W-:Y:S05]  /*0550*/  CALL.REL.NOINC `($__internal_19_$__cuda_sm20_div_rn_f64_full) ;  /* 0x0000001c00907944 */ /* 0x000fea0003c00000 */
[----:B------:R-:W-:Y:S01]  /*0560*/  MOV R6, R24 ;  /* 0x0000001800067202 */ /* 0x000fe20000000f00 */
[----:B------:R-:W-:-:S07]  /*0570*/  IMAD.MOV.U32 R7, RZ, RZ, R17 ;  /* 0x000000ffff077224 */ /* 0x000fce00078e0011 */
.L_x_8693:
[----:B------:R-:W-:Y:S05]  /*0580*/  BSYNC B1 ;  /* 0x0000000000017941 */ /* 0x000fea0003800000 */
.L_x_8692:
        /* <DEDUP_REMOVED lines=23> */
.L_x_8695:
[----:B------:R-:W-:Y:S05]  /*0700*/  BSYNC B1 ;  /* 0x0000000000017941 */ /* 0x000fea0003800000 */
.L_x_8694:
        /* <DEDUP_REMOVED lines=23> */
.L_x_8697:
[----:B------:R-:W-:Y:S05]  /*0880*/  BSYNC B1 ;  /* 0x0000000000017941 */ /* 0x000fea0003800000 */
.L_x_8696:
        /* <DEDUP_REMOVED lines=23> */
.L_x_8699:
[----:B------:R-:W-:Y:S05]  /*0a00*/  BSYNC B1 ;  /* 0x0000000000017941 */ /* 0x000fea0003800000 */
.L_x_8698:
        /* <DEDUP_REMOVED lines=23> */
.L_x_8701:
[----:B------:R-:W-:Y:S05]  /*0b80*/  BSYNC B1 ;  /* 0x0000000000017941 */ /* 0x000fea0003800000 */
.L_x_8700:
        /* <DEDUP_REMOVED lines=21> */
[----:B------:R-:W-:-:S07]  /*0ce0*/  MOV R25, R17 ;  /* 0x0000001100197202 */ /* 0x000fce0000000f00 */
.L_x_8703:
[----:B------:R-:W-:Y:S05]  /*0cf0*/  BSYNC B1 ;  /* 0x0000000000017941 */ /* 0x000fea0003800000 */
.L_x_8702:
        /* <DEDUP_REMOVED lines=16> */
.L_x_8687:
        /* <DEDUP_REMOVED lines=78> */
[----:B------:R-:W-:Y:S05]  /*12e0*/  CALL.REL.NOINC `($__internal_19_$__cuda_sm20_div_rn_f64_full) ;  /* 0x00000010002c7944 */ /* 0x000fea0003c00000 */
[----:B------:R-:W-:-:S07]  /*12f0*/  IMAD.MOV.U32 R25, RZ, RZ, R17 ;  /* 0x000000ffff197224 */ /* 0x000fce00078e0011 */
.L_x_8707:
[----:B------:R-:W-:Y:S05]  /*1300*/  BSYNC B2 ;  /* 0x0000000000027941 */ /* 0x000fea0003800000 */
.L_x_8706:
[----:B------:R1:W2:Y:S02]  /*1310*/  FRND.F64.TRUNC R20, R24 ;  /* 0x0000001800147313 */ /* 0x0002a4000030d800 */
.L_x_8705:
[----:B------:R-:W-:Y:S05]  /*1320*/  BSYNC B1 ;  /* 0x0000000000017941 */ /* 0x000fea0003800000 */
.L_x_8704:
        /* <DEDUP_REMOVED lines=24> */
[----:B--2---:R-:W-:Y:S05]  /*14b0*/  CALL.REL.NOINC `($__internal_19_$__cuda_sm20_div_rn_f64_full) ;  /* 0x0000000c00b87944 */ /* 0x004fea0003c00000 */
[----:B------:R-:W-:-:S07]  /*14c0*/  IMAD.MOV.U32 R25, RZ, RZ, R17 ;  /* 0x000000ffff197224 */ /* 0x000fce00078e0011 */
.L_x_8711:
[----:B------:R-:W-:Y:S05]  /*14d0*/  BSYNC B2 ;  /* 0x0000000000027941 */ /* 0x000fea0003800000 */
.L_x_8710:
[----:B------:R0:W3:Y:S02]  /*14e0*/  FRND.F64.TRUNC R14, R24 ;  /* 0x00000018000e7313 */ /* 0x0000e4000030d800 */
.L_x_8709:
[----:B------:R-:W-:Y:S05]  /*14f0*/  BSYNC B1 ;  /* 0x0000000000017941 */ /* 0x000fea0003800000 */
.L_x_8708:
        /* <DEDUP_REMOVED lines=24> */
[----:B--23--:R-:W-:Y:S05]  /*1680*/  CALL.REL.NOINC `($__internal_19_$__cuda_sm20_div_rn_f64_full) ;  /* 0x0000000c00447944 */ /* 0x00cfea0003c00000 */
[----:B------:R-:W-:-:S07]  /*1690*/  IMAD.MOV.U32 R25, RZ, RZ, R17 ;  /* 0x000000ffff197224 */ /* 0x000fce00078e0011 */
.L_x_8715:
[----:B------:R-:W-:Y:S05]  /*16a0*/  BSYNC B2 ;  /* 0x0000000000027941 */ /* 0x000fea0003800000 */
.L_x_8714:
[----:B------:R4:W0:Y:S02]  /*16b0*/  FRND.F64.TRUNC R10, R24 ;  /* 0x00000018000a7313 */ /* 0x000824000030d800 */
.L_x_8713:
[----:B------:R-:W-:Y:S05]  /*16c0*/  BSYNC B1 ;  /* 0x0000000000017941 */ /* 0x000fea0003800000 */
.L_x_8712:
        /* <DEDUP_REMOVED lines=26> */
.L_x_8719:
[----:B------:R-:W-:Y:S05]  /*1870*/  BSYNC B2 ;  /* 0x0000000000027941 */ /* 0x000fea0003800000 */
.L_x_8718:
[----:B------:R0:W1:Y:S02]  /*1880*/  FRND.F64.TRUNC R2, R24 ;  /* 0x0000001800027313 */ /* 0x000064000030d800 */
.L_x_8717:
[----:B------:R-:W-:Y:S05]  /*1890*/  BSYNC B1 ;  /* 0x0000000000017941 */ /* 0x000fea0003800000 */
.L_x_8716:
        /* <DEDUP_REMOVED lines=26> */
.L_x_8723:
[----:B------:R-:W-:Y:S05]  /*1a40*/  BSYNC B2 ;  /* 0x0000000000027941 */ /* 0x000fea0003800000 */
.L_x_8722:
[----:B------:R0:W1:Y:S02]  /*1a50*/  FRND.F64.TRUNC R4, R24 ;  /* 0x0000001800047313 */ /* 0x000064000030d800 */
.L_x_8721:
[----:B------:R-:W-:Y:S05]  /*1a60*/  BSYNC B1 ;  /* 0x0000000000017941 */ /* 0x000fea0003800000 */
.L_x_8720:
        /* <DEDUP_REMOVED lines=26> */
.L_x_8727:
[----:B------:R-:W-:Y:S05]  /*1c10*/  BSYNC B2 ;  /* 0x0000000000027941 */ /* 0x000fea0003800000 */
.L_x_8726:
[----:B------:R0:W1:Y:S02]  /*1c20*/  FRND.F64.TRUNC R6, R24 ;  /* 0x0000001800067313 */ /* 0x000064000030d800 */
.L_x_8725:
[----:B------:R-:W-:Y:S05]  /*1c30*/  BSYNC B1 ;  /* 0x0000000000017941 */ /* 0x000fea0003800000 */
.L_x_8724:
        /* <DEDUP_REMOVED lines=25> */
[----:B------:R-:W-:-:S07]  /*1dd0*/  MOV R25, R17 ;  /* 0x0000001100197202 */ /* 0x000fce0000000f00 */
.L_x_8731:
[----:B------:R-:W-:Y:S05]  /*1de0*/  BSYNC B2 ;  /* 0x0000000000027941 */ /* 0x000fea0003800000 */
.L_x_8730:
[----:B------:R0:W1:Y:S02]  /*1df0*/  FRND.F64.TRUNC R8, R24 ;  /* 0x0000001800087313 */ /* 0x000064000030d800 */
.L_x_8729:
[----:B------:R-:W-:Y:S05]  /*1e00*/  BSYNC B1 ;  /* 0x0000000000017941 */ /* 0x000fea0003800000 */
.L_x_8728:
        /* <DEDUP_REMOVED lines=24> */
[----:B--23--:R-:W-:Y:S05]  /*1f90*/  CALL.REL.NOINC `($__internal_19_$__cuda_sm20_div_rn_f64_full) ;  /* 0x0000000400007944 */ /* 0x00cfea0003c00000 */
[----:B------:R-:W-:-:S07]  /*1fa0*/  IMAD.MOV.U32 R25, RZ, RZ, R17 ;  /* 0x000000ffff197224 */ /* 0x000fce00078e0011 */
.L_x_8735:
[----:B------:R-:W-:Y:S05]  /*1fb0*/  BSYNC B2 ;  /* 0x0000000000027941 */ /* 0x000fea0003800000 */
.L_x_8734:
[----:B------:R-:W0:Y:S02]  /*1fc0*/  FRND.F64.TRUNC R24, R24 ;  /* 0x0000001800187313 */ /* 0x000e24000030d800 */
.L_x_8733:
[----:B------:R-:W-:Y:S05]  /*1fd0*/  BSYNC B1 ;  /* 0x0000000000017941 */ /* 0x000fea0003800000 */
.L_x_8732:
        /* <DEDUP_REMOVED lines=22> */
.L_x_8738:
[----:B------:R-:W-:-:S13]  /*2140*/  ISETP.GE.AND P0, PT, R13, R12, PT ;  /* 0x0000000c0d00720c */ /* 0x000fda0003f06270 */
[----:B------:R-:W-:Y:S05]  /*2150*/  @P0 BRA `(.L_x_8740) ;  /* 0x0000000000300947 */ /* 0x000fea0003800000 */
[----:B0-2---:R-:W0:Y:S01]  /*2160*/  LDC.64 R10, c[0x0][0x228] ;  /* 0x00008a00ff0a7b82 */ /* 0x005e220000000a00 */
[----:B---3--:R-:W-:Y:S01]  /*2170*/  IADD3 R15, R0, R13, RZ ;  /* 0x0000000d000f7210 */ /* 0x008fe20007ffe0ff */
[----:B------:R-:W-:-:S04]  /*2180*/  VIADD R13, R13, 0x80 ;  /* 0x000000800d0d7836 */ /* 0x000fc80000000000 */
[----:B0-----:R-:W-:-:S05]  /*2190*/  IMAD.WIDE.U32 R10, R15, 0x8, R10 ;  /* 0x000000080f0a7825 */ /* 0x001fca00078e000a */
[----:B------:R2:W-:Y:S02]  /*21a0*/  STG.E.64 desc[UR4][R10.64], R2 ;  /* 0x000000020a007986 */ /* 0x0005e4000c101b04 */
.L_x_8739:
[----:B------:R-:W-:-:S13]  /*21b0*/  ISETP.GE.AND P0, PT, R13, R12, PT ;  /* 0x0000000c0d00720c */ /* 0x000fda0003f06270 */
[----:B------:R-:W-:Y:S05]  /*21c0*/  @P0 BRA `(.L_x_8741) ;  /* 0x0000000000340947 */ /* 0x000fea0003800000 */
[----:B--2---:R-:W2:Y:S01]  /*21d0*/  LDC.64 R2, c[0x0][0x228] ;  /* 0x00008a00ff027b82 */ /* 0x004ea20000000a00 */
[----:B0-----:R-:W-:Y:S02]  /*21e0*/  IMAD.IADD R11, R0, 0x1, R13 ;  /* 0x00000001000b7824 */ /* 0x001fe400078e020d */
[----:B------:R-:W-:Y:S02]  /*21f0*/  VIADD R13, R13, 0x80 ;  /* 0x000000800d0d7836 */ /* 0x000fe40000000000 */
[----:B--2---:R-:W-:-:S05]  /*2200*/  IMAD.WIDE.U32 R2, R11, 0x8, R2 ;  /* 0x000000080b027825 */ /* 0x004fca00078e0002 */
[----:B------:R0:W-:Y:S02]  /*2210*/  STG.E.64 desc[UR4][R2.64], R4 ;  /* 0x0000000402007986 */ /* 0x0001e4000c101b04 */
.L_x_8740:
        /* <DEDUP_REMOVED lines=8> */
.L_x_8741:
[----:B------:R-:W-:Y:S05]  /*22a0*/  BSYNC B1 ;  /* 0x0000000000017941 */ /* 0x000fea0003800000 */
.L_x_8737:
[----:B------:R-:W-:-:S13]  /*22b0*/  ISETP.GE.AND P0, PT, R13, R12, PT ;  /* 0x0000000c0d00720c */ /* 0x000fda0003f06270 */
[----:B0-2---:R-:W0:Y:S01]  /*22c0*/  @!P0 LDC.64 R2, c[0x0][0x228] ;  /* 0x00008a00ff028b82 */ /* 0x005e220000000a00 */
[----:B------:R-:W-:Y:S02]  /*22d0*/  @!P0 IMAD.IADD R5, R0, 0x1, R13 ;  /* 0x0000000100058824 */ /* 0x000fe400078e020d */
[----:B------:R-:W-:Y:S02]  /*22e0*/  @!P0 VIADD R13, R13, 0x80 ;  /* 0x000000800d0d8836 */ /* 0x000fe40000000000 */
[----:B0-----:R-:W-:-:S05]  /*22f0*/  @!P0 IMAD.WIDE.U32 R2, R5, 0x8, R2 ;  /* 0x0000000805028825 */ /* 0x001fca00078e0002 */
[----:B------:R0:W-:Y:S02]  /*2300*/  @!P0 STG.E.64 desc[UR4][R2.64], R8 ;  /* 0x0000000802008986 */ /* 0x0001e4000c101b04 */
.L_x_8742:
[----:B------:R-:W-:Y:S05]  /*2310*/  BSYNC B0 ;  /* 0x0000000000007941 */ /* 0x000fea0003800000 */
.L_x_8736:
        /* <DEDUP_REMOVED lines=8> */
        .weak           $__internal_19_$__cuda_sm20_div_rn_f64_full
        .type           $__internal_19_$__cuda_sm20_div_rn_f64_full,@function
        .size           $__internal_19_$__cuda_sm20_div_rn_f64_full,(.L_x_22716 - $__internal_19_$__cuda_sm20_div_rn_f64_full)
$__internal_19_$__cuda_sm20_div_rn_f64_full:
        /* <DEDUP_REMOVED lines=26> */
.L_x_8743:
        /* <DEDUP_REMOVED lines=46> */
.L_x_8745:
        /* <DEDUP_REMOVED lines=19> */
.L_x_8748:
[----:B------:R-:W-:Y:S02]  /*2950*/  LOP3.LUT R17, R27, 0x80000, RZ, 0xfc, !PT ;  /* 0x000800001b117812 */ /* 0x000fe400078efcff */
[----:B------:R-:W-:-:S03]  /*2960*/  MOV R34, R26 ;  /* 0x0000001a00227202 */ /* 0x000fc60000000f00 */
[----:B------:R-:W-:Y:S01]  /*2970*/  IMAD.MOV.U32 R35, RZ, RZ, R17 ;  /* 0x000000ffff237224 */ /* 0x000fe200078e0011 */
[----:B------:R-:W-:Y:S06]  /*2980*/  BRA `(.L_x_8746) ;  /* 0x00000000000c7947 */ /* 0x000fec0003800000 */
.L_x_8747:
[----:B------:R-:W-:Y:S01]  /*2990*/  LOP3.LUT R17, R29, 0x80000, RZ, 0xfc, !PT ;  /* 0x000800001d117812 */ /* 0x000fe200078efcff */
[----:B------:R-:W-:-:S04]  /*29a0*/  IMAD.MOV.U32 R34, RZ, RZ, R28 ;  /* 0x000000ffff227224 */ /* 0x000fc800078e001c */
[----:B------:R-:W-:-:S07]  /*29b0*/  IMAD.MOV.U32 R35, RZ, RZ, R17 ;  /* 0x000000ffff237224 */ /* 0x000fce00078e0011 */
.L_x_8746:
[----:B------:R-:W-:Y:S05]  /*29c0*/  BSYNC B0 ;  /* 0x0000000000007941 */ /* 0x000fea0003800000 */
.L_x_8744:
[----:B------:R-:W-:Y:S01]  /*29d0*/  IMAD.MOV.U32 R19, RZ, RZ, 0x0 ;  /* 0x00000000ff137424 */ /* 0x000fe200078e00ff */
[----:B------:R-:W-:Y:S01]  /*29e0*/  MOV R24, R34 ;  /* 0x0000002200187202 */ /* 0x000fe20000000f00 */
[----:B------:R-:W-:Y:S02]  /*29f0*/  IMAD.MOV.U32 R17, RZ, RZ, R35 ;  /* 0x000000ffff117224 */ /* 0x000fe400078e0023 */
[----:B------:R-:W-:Y:S05]  /*2a00*/  RET.REL.NODEC R18 `(_ZN2at6native29vectorized_elementwise_kernelILi4ENS0_13AUnaryFunctorIdddZZZNS0_15binary_internal21div_trunc_kernel_cudaERNS_18TensorIteratorBaseEENKUlvE1_clEvENKUlvE_clEvEUlddE_EESt5arrayIPcLm2EEEEviT0_T1_) ;  /* 0xffffffd4127c7950 */ /* 0x000fea0003c3ffff */
.L_x_8749:
        /* <DEDUP_REMOVED lines=15> */
.L_x_22716:


//--------------------- .text._ZN2at6native29vectorized_elementwise_kernelILi8ENS0_13AUnaryFunctorIdddZZZNS0_15binary_internal21div_trunc_kernel_cudaERNS_18TensorIteratorBaseEENKUlvE1_clEvENKUlvE_clEvEUlddE_EESt5arrayIPcLm2EEEEviT0_T1_ --------------------------
	.section	.text._ZN2at6native29vectorized_elementwise_kernelILi8ENS0_13AUnaryFunctorIdddZZZNS0_15binary_internal21div_trunc_kernel_cudaERNS_18TensorIteratorBaseEENKUlvE1_clEvENKUlvE_clEvEUlddE_EESt5arrayIPcLm2EEEEviT0_T1_,"ax",@progbits
	.align	128
        .global         _ZN2at6native29vectorized_elementwise_kernelILi8ENS0_13AUnaryFunctorIdddZZZNS0_15binary_internal21div_trunc_kernel_cudaERNS_18TensorIteratorBaseEENKUlvE1_clEvENKUlvE_clEvEUlddE_EESt5arrayIPcLm2EEEEviT0_T1_
        .type           _ZN2at6native29vectorized_elementwise_kernelILi8ENS0_13AUnaryFunctorIdddZZZNS0_15binary_internal21div_trunc_kernel_cudaERNS_18TensorIteratorBaseEENKUlvE1_clEvENKUlvE_clEvEUlddE_EESt5arrayIPcLm2EEEEviT0_T1_,@function
        .size           _ZN2at6native29vectorized_elementwise_kernelILi8ENS0_13AUnaryFunctorIdddZZZNS0_15binary_internal21div_trunc_kernel_cudaERNS_18TensorIteratorBaseEENKUlvE1_clEvENKUlvE_clEvEUlddE_EESt5arrayIPcLm2EEEEviT0_T1_,(.L_x_22717 - _ZN2at6native29vectorized_elementwise_kernelILi8ENS0_13AUnaryFunctorIdddZZZNS0_15binary_internal21div_trunc_kernel_cudaERNS_18TensorIteratorBaseEENKUlvE1_clEvENKUlvE_clEvEUlddE_EESt5arrayIPcLm2EEEEviT0_T1_)
        .other          _ZN2at6native29vectorized_elementwise_kernelILi8ENS0_13AUnaryFunctorIdddZZZNS0_15binary_internal21div_trunc_kernel_cudaERNS_18TensorIteratorBaseEENKUlvE1_clEvENKUlvE_clEvEUlddE_EESt5arrayIPcLm2EEEEviT0_T1_,@"STO_CUDA_ENTRY STV_DEFAULT"
_ZN2at6native29vectorized_elementwise_kernelILi8ENS0_13AUnaryFunctorIdddZZZNS0_15binary_internal21div_trunc_kernel_cudaERNS_18TensorIteratorBaseEENKUlvE1_clEvENKUlvE_clEvEUlddE_EESt5arrayIPcLm2EEEEviT0_T1_:
.text._ZN2at6native29vectorized_elementwise_kernelILi8ENS0_13AUnaryFunctorIdddZZZNS0_15binary_internal21div_trunc_kernel_cudaERNS_18TensorIteratorBaseEENKUlvE1_clEvENKUlvE_clEvEUlddE_EESt5arrayIPcLm2EEEEviT0_T1_:
        /* <DEDUP_REMOVED lines=37> */
[----:B-----5:R-:W-:Y:S05]  /*0250*/  CALL.REL.NOINC `($__internal_20_$__cuda_sm20_div_rn_f64_full) ;  /* 0x0000002000507944 */ /* 0x020fea0003c00000 */
[----:B------:R-:W-:Y:S01]  /*0260*/  MOV R2, R24 ;  /* 0x0000001800027202 */ /* 0x000fe20000000f00 */
[----:B------:R-:W-:-:S07]  /*0270*/  IMAD.MOV.U32 R3, RZ, RZ, R17 ;  /* 0x000000ffff037224 */ /* 0x000fce00078e0011 */
.L_x_8752:
[----:B------:R-:W-:Y:S05]  /*0280*/  BSYNC B1 ;  /* 0x0000000000017941 */ /* 0x000fea0003800000 */
.L_x_8751:
        /* <DEDUP_REMOVED lines=23> */
.L_x_8754:
[----:B------:R-:W-:Y:S05]  /*0400*/  BSYNC B1 ;  /* 0x0000000000017941 */ /* 0x000fea0003800000 */
.L_x_8753:
        /* <DEDUP_REMOVED lines=20> */
[----:B------:R-:W-:Y:S05]  /*0550*/  CALL.REL.NOINC `($__internal_20_$__cuda_sm20_div_rn_f64_full) ;  /* 0x0000001c00907944 */ /* 0x000fea0003c00000 */
[----:B------:R-:W-:Y:S01]  /*0560*/  MOV R6, R24 ;  /* 0x0000001800067202 */ /* 0x000fe20000000f00 */
[----:B------:R-:W-:-:S07]  /*0570*/  IMAD.MOV.U32 R7, RZ, RZ, R17 ;  /* 0x000000ffff077224 */ /* 0x000fce00078e0011 */
.L_x_8756:
[----:B------:R-:W-:Y:S05]  /*0580*/  BSYNC B1 ;  /* 0x0000000000017941 */ /* 0x000fea0003800000 */
.L_x_8755:
        /* <DEDUP_REMOVED lines=23> */
.L_x_8758:
[----:B------:R-:W-:Y:S05]  /*0700*/  BSYNC B1 ;  /* 0x0000000000017941 */ /* 0x000fea0003800000 */
.L_x_8757:
        /* <DEDUP_REMOVED lines=23> */
.L_x_8760:
[----:B------:R-:W-:Y:S05]  /*0880*/  BSYNC B1 ;  /* 0x0000000000017941 */ /* 0x000fea0003800000 */
.L_x_8759:
        /* <DEDUP_REMOVED lines=23> */
.L_x_8762:
[----:B------:R-:W-:Y:S05]  /*0a00*/  BSYNC B1 ;  /* 0x0000000000017941 */ /* 0x000fea0003800000 */
.L_x_8761:
        /* <DEDUP_REMOVED lines=23> */
.L_x_8764:
[----:B------:R-:W-:Y:S05]  /*0b80*/  BSYNC B1 ;  /* 0x0000000000017941 */ /* 0x000fea0003800000 */
.L_x_8763:
        /* <DEDUP_REMOVED lines=21> */
[----:B------:R-:W-:-:S07]  /*0ce0*/  MOV R25, R17 ;  /* 0x0000001100197202 */ /* 0x000fce0000000f00 */
.L_x_8766:
[----:B------:R-:W-:Y:S05]  /*0cf0*/  BSYNC B1 ;  /* 0x0000000000017941 */ /* 0x000fea0003800000 */
.L_x_8765:
        /* <DEDUP_REMOVED lines=16> */
.L_x_8750:
        /* <DEDUP_REMOVED lines=78> */
[----:B------:R-:W-:Y:S05]  /*12e0*/  CALL.REL.NOINC `($__internal_20_$__cuda_sm20_div_rn_f64_full) ;  /* 0x00000010002c7944 */ /* 0x000fea0003c00000 */
[----:B------:R-:W-:-:S07]  /*12f0*/  IMAD.MOV.U32 R25, RZ, RZ, R17 ;  /* 0x000000ffff197224 */ /* 0x000fce00078e0011 */
.L_x_8770:
[----:B------:R-:W-:Y:S05]  /*1300*/  BSYNC B2 ;  /* 0x0000000000027941 */ /* 0x000fea0003800000 */
.L_x_8769:
[----:B------:R1:W2:Y:S02]  /*1310*/  FRND.F64.TRUNC R20, R24 ;  /* 0x0000001800147313 */ /* 0x0002a4000030d800 */
.L_x_8768:
[----:B------:R-:W-:Y:S05]  /*1320*/  BSYNC B1 ;  /* 0x0000000000017941 */ /* 0x000fea0003800000 */
.L_x_8767:
        /* <DEDUP_REMOVED lines=24> */
[----:B--2---:R-:W-:Y:S05]  /*14b0*/  CALL.REL.NOINC `($__internal_20_$__cuda_sm20_div_rn_f64_full) ;  /* 0x0000000c00b87944 */ /* 0x004fea0003c00000 */
[----:B------:R-:W-:-:S07]  /*14c0*/  IMAD.MOV.U32 R25, RZ, RZ, R17 ;  /* 0x000000ffff197224 */ /* 0x000fce00078e0011 */
.L_x_8774:
[----:B------:R-:W-:Y:S05]  /*14d0*/  BSYNC B2 ;  /* 0x0000000000027941 */ /* 0x000fea0003800000 */
.L_x_8773:
[----:B------:R0:W3:Y:S02]  /*14e0*/  FRND.F64.TRUNC R14, R24 ;  /* 0x00000018000e7313 */ /* 0x0000e4000030d800 */
.L_x_8772:
[----:B------:R-:W-:Y:S05]  /*14f0*/  BSYNC B1 ;  /* 0x0000000000017941 */ /* 0x000fea0003800000 */
.L_x_8771:
        /* <DEDUP_REMOVED lines=24> */
[----:B--23--:R-:W-:Y:S05]  /*1680*/  CALL.REL.NOINC `($__internal_20_$__cuda_sm20_div_rn_f64_full) ;  /* 0x0000000c00447944 */ /* 0x00cfea0003c00000 */
[----:B------:R-:W-:-:S07]  /*1690*/  IMAD.MOV.U32 R25, RZ, RZ, R17 ;  /* 0x000000ffff197224 */ /* 0x000fce00078e0011 */
.L_x_8778:
[----:B------:R-:W-:Y:S05]  /*16a0*/  BSYNC B2 ;  /* 0x0000000000027941 */ /* 0x000fea0003800000 */
.L_x_8777:
[----:B------:R4:W0:Y:S02]  /*16b0*/  FRND.F64.TRUNC R10, R24 ;  /* 0x00000018000a7313 */ /* 0x000824000030d800 */
.L_x_8776:
[----:B------:R-:W-:Y:S05]  /*16c0*/  BSYNC B1 ;  /* 0x0000000000017941 */ /* 0x000fea0003800000 */
.L_x_8775:
        /* <DEDUP_REMOVED lines=26> */
.L_x_8782:
[----:B------:R-:W-:Y:S05]  /*1870*/  BSYNC B2 ;  /* 0x0000000000027941 */ /* 0x000fea0003800000 */
.L_x_8781:
[----:B------:R0:W1:Y:S02]  /*1880*/  FRND.F64.TRUNC R2, R24 ;  /* 0x0000001800027313 */ /* 0x000064000030d800 */
.L_x_8780:
[----:B------:R-:W-:Y:S05]  /*1890*/  BSYNC B1 ;  /* 0x0000000000017941 */ /* 0x000fea0003800000 */
.L_x_8779:
        /* <DEDUP_REMOVED lines=26> */
.L_x_8786:
[----:B------:R-:W-:Y:S05]  /*1a40*/  BSYNC B2 ;  /* 0x0000000000027941 */ /* 0x000fea0003800000 */
.L_x_8785:
[----:B------:R0:W1:Y:S02]  /*1a50*/  FRND.F64.TRUNC R4, R24 ;  /* 0x0000001800047313 */ /* 0x000064000030d800 */
.L_x_8784:
[----:B------:R-:W-:Y:S05]  /*1a60*/  BSYNC B1 ;  /* 0x0000000000017941 */ /* 0x000fea0003800000 */
.L_x_8783:
        /* <DEDUP_REMOVED lines=26> */
.L_x_8790:
[----:B------:R-:W-:Y:S05]  /*1c10*/  BSYNC B2 ;  /* 0x0000000000027941 */ /* 0x000fea0003800000 */
.L_x_8789:
[----:B------:R0:W1:Y:S02]  /*1c20*/  FRND.F64.TRUNC R6, R24 ;  /* 0x0000001800067313 */ /* 0x000064000030d800 */
.L_x_8788:
[----:B------:R-:W-:Y:S05]  /*1c30*/  BSYNC B1 ;  /* 0x0000000000017941 */ /* 0x000fea0003800000 */
.L_x_8787:
        /* <DEDUP_REMOVED lines=25> */
[----:B------:R-:W-:-:S07]  /*1dd0*/  MOV R25, R17 ;  /* 0x0000001100197202 */ /* 0x000fce0000000f00 */
.L_x_8794:
[----:B------:R-:W-:Y:S05]  /*1de0*/  BSYNC B2 ;  /* 0x0000000000027941 */ /* 0x000fea0003800000 */
.L_x_8793:
[----:B------:R0:W1:Y:S02]  /*1df0*/  FRND.F64.TRUNC R8, R24 ;  /* 0x0000001800087313 */ /* 0x000064000030d800 */
.L_x_8792:
[----:B------:R-:W-:Y:S05]  /*1e00*/  BSYNC B1 ;  /* 0x0000000000017941 */ /* 0x000fea0003800000 */
.L_x_8791:
        /* <DEDUP_REMOVED lines=24> */
[----:B--23--:R-:W-:Y:S05]  /*1f90*/  CALL.REL.NOINC `($__internal_20_$__cuda_sm20_div_rn_f64_full) ;  /* 0x0000000400007944 */ /* 0x00cfea0003c00000 */
[----:B------:R-:W-:-:S07]  /*1fa0*/  IMAD.MOV.U32 R25, RZ, RZ, R17 ;  /* 0x000000ffff197224 */ /* 0x000fce00078e0011 */
.L_x_8798:
[----:B------:R-:W-:Y:S05]  /*1fb0*/  BSYNC B2 ;  /* 0x0000000000027941 */ /* 0x000fea0003800000 */
.L_x_8797:
[----:B------:R-:W0:Y:S02]  /*1fc0*/  FRND.F64.TRUNC R24, R24 ;  /* 0x0000001800187313 */ /* 0x000e24000030d800 */
.L_x_8796:
[----:B------:R-:W-:Y:S05]  /*1fd0*/  BSYNC B1 ;  /* 0x0000000000017941 */ /* 0x000fea0003800000 */
.L_x_8795:
        /* <DEDUP_REMOVED lines=22> */
.L_x_8801:
[----:B------:R-:W-:-:S13]  /*2140*/  ISETP.GE.AND P0, PT, R13, R12, PT ;  /* 0x0000000c0d00720c */ /* 0x000fda0003f06270 */
[----:B------:R-:W-:Y:S05]  /*2150*/  @P0 BRA `(.L_x_8803) ;  /* 0x0000000000300947 */ /* 0x000fea0003800000 */
[----:B0-2---:R-:W0:Y:S01]  /*2160*/  LDC.64 R10, c[0x0][0x228] ;  /* 0x00008a00ff0a7b82 */ /* 0x005e220000000a00 */
[----:B---3--:R-:W-:Y:S01]  /*2170*/  IADD3 R15, R0, R13, RZ ;  /* 0x0000000d000f7210 */ /* 0x008fe20007ffe0ff */
[----:B------:R-:W-:-:S04]  /*2180*/  VIADD R13, R13, 0x80 ;  /* 0x000000800d0d7836 */ /* 0x000fc80000000000 */
[----:B0-----:R-:W-:-:S05]  /*2190*/  IMAD.WIDE.U32 R10, R15, 0x8, R10 ;  /* 0x000000080f0a7825 */ /* 0x001fca00078e000a */
[----:B------:R2:W-:Y:S02]  /*21a0*/  STG.E.64 desc[UR4][R10.64], R2 ;  /* 0x000000020a007986 */ /* 0x0005e4000c101b04 */
.L_x_8802:
[----:B------:R-:W-:-:S13]  /*21b0*/  ISETP.GE.AND P0, PT, R13, R12, PT ;  /* 0x0000000c0d00720c */ /* 0x000fda0003f06270 */
[----:B------:R-:W-:Y:S05]  /*21c0*/  @P0 BRA `(.L_x_8804) ;  /* 0x0000000000340947 */ /* 0x000fea0003800000 */
[----:B--2---:R-:W2:Y:S01]  /*21d0*/  LDC.64 R2, c[0x0][0x228] ;  /* 0x00008a00ff027b82 */ /* 0x004ea20000000a00 */
[----:B0-----:R-:W-:Y:S02]  /*21e0*/  IMAD.IADD R11, R0, 0x1, R13 ;  /* 0x00000001000b7824 */ /* 0x001fe400078e020d */
[----:B------:R-:W-:Y:S02]  /*21f0*/  VIADD R13, R13, 0x80 ;  /* 0x000000800d0d7836 */ /* 0x000fe40000000000 */
[----:B--2---:R-:W-:-:S05]  /*2200*/  IMAD.WIDE.U32 R2, R11, 0x8, R2 ;  /* 0x000000080b027825 */ /* 0x004fca00078e0002 */
[----:B------:R0:W-:Y:S02]  /*2210*/  STG.E.64 desc[UR4][R2.64], R4 ;  /* 0x0000000402007986 */ /* 0x0001e4000c101b04 */
.L_x_8803:
        /* <DEDUP_REMOVED lines=8> */
.L_x_8804:
[----:B------:R-:W-:Y:S05]  /*22a0*/  BSYNC B1 ;  /* 0x0000000000017941 */ /* 0x000fea0003800000 */
.L_x_8800:
[----:B------:R-:W-:-:S13]  /*22b0*/  ISETP.GE.AND P0, PT, R13, R12, PT ;  /* 0x0000000c0d00720c */ /* 0x000fda0003f06270 */
[----:B0-2---:R-:W0:Y:S01]  /*22c0*/  @!P0 LDC.64 R2, c[0x0][0x228] ;  /* 0x00008a00ff028b82 */ /* 0x005e220000000a00 */
[----:B------:R-:W-:Y:S02]  /*22d0*/  @!P0 IMAD.IADD R5, R0, 0x1, R13 ;  /* 0x0000000100058824 */ /* 0x000fe400078e020d */
[----:B------:R-:W-:Y:S02]  /*22e0*/  @!P0 VIADD R13, R13, 0x80 ;  /* 0x000000800d0d8836 */ /* 0x000fe40000000000 */
[----:B0-----:R-:W-:-:S05]  /*22f0*/  @!P0 IMAD.WIDE.U32 R2, R5, 0x8, R2 ;  /* 0x0000000805028825 */ /* 0x001fca00078e0002 */
[----:B------:R0:W-:Y:S02]  /*2300*/  @!P0 STG.E.64 desc[UR4][R2.64], R8 ;  /* 0x0000000802008986 */ /* 0x0001e4000c101b04 */
.L_x_8805:
[----:B------:R-:W-:Y:S05]  /*2310*/  BSYNC B0 ;  /* 0x0000000000007941 */ /* 0x000fea0003800000 */
.L_x_8799:
        /* <DEDUP_REMOVED lines=8> */
        .weak           $__internal_20_$__cuda_sm20_div_rn_f64_full
        .type           $__internal_20_$__cuda_sm20_div_rn_f64_full,@function
        .size           $__internal_20_$__cuda_sm20_div_rn_f64_full,(.L_x_22717 - $__internal_20_$__cuda_sm20_div_rn_f64_full)
$__internal_20_$__cuda_sm20_div_rn_f64_full:
        /* <DEDUP_REMOVED lines=26> */
.L_x_8806:
        /* <DEDUP_REMOVED lines=46> */
.L_x_8808:
        /* <DEDUP_REMOVED lines=19> */
.L_x_8811:
[----:B------:R-:W-:Y:S02]  /*2950*/  LOP3.LUT R17, R27, 0x80000, RZ, 0xfc, !PT ;  /* 0x000800001b117812 */ /* 0x000fe400078efcff */
[----:B------:R-:W-:-:S03]  /*2960*/  MOV R34, R26 ;  /* 0x0000001a00227202 */ /* 0x000fc60000000f00 */
[----:B------:R-:W-:Y:S01]  /*2970*/  IMAD.MOV.U32 R35, RZ, RZ, R17 ;  /* 0x000000ffff237224 */ /* 0x000fe200078e0011 */
[----:B------:R-:W-:Y:S06]  /*2980*/  BRA `(.L_x_8809) ;  /* 0x00000000000c7947 */ /* 0x000fec0003800000 */
.L_x_8810:
[----:B------:R-:W-:Y:S01]  /*2990*/  LOP3.LUT R17, R29, 0x80000, RZ, 0xfc, !PT ;  /* 0x000800001d117812 */ /* 0x000fe200078efcff */
[----:B------:R-:W-:-:S04]  /*29a0*/  IMAD.MOV.U32 R34, RZ, RZ, R28 ;  /* 0x000000ffff227224 */ /* 0x000fc800078e001c */
[----:B------:R-:W-:-:S07]  /*29b0*/  IMAD.MOV.U32 R35, RZ, RZ, R17 ;  /* 0x000000ffff237224 */ /* 0x000fce00078e0011 */
.L_x_8809:
[----:B------:R-:W-:Y:S05]  /*29c0*/  BSYNC B0 ;  /* 0x0000000000007941 */ /* 0x000fea0003800000 */
.L_x_8807:
[----:B------:R-:W-:Y:S01]  /*29d0*/  IMAD.MOV.U32 R19, RZ, RZ, 0x0 ;  /* 0x00000000ff137424 */ /* 0x000fe200078e00ff */
[----:B------:R-:W-:Y:S01]  /*29e0*/  MOV R24, R34 ;  /* 0x0000002200187202 */ /* 0x000fe20000000f00 */
[----:B------:R-:W-:Y:S02]  /*29f0*/  IMAD.MOV.U32 R17, RZ, RZ, R35 ;  /* 0x000000ffff117224 */ /* 0x000fe400078e0023 */
[----:B------:R-:W-:Y:S05]  /*2a00*/  RET.REL.NODEC R18 `(_ZN2at6native29vectorized_elementwise_kernelILi8ENS0_13AUnaryFunctorIdddZZZNS0_15binary_internal21div_trunc_kernel_cudaERNS_18TensorIteratorBaseEENKUlvE1_clEvENKUlvE_clEvEUlddE_EESt5arrayIPcLm2EEEEviT0_T1_) ;  /* 0xffffffd4127c7950 */ /* 0x000fea0003c3ffff */
.L_x_8812:
        /* <DEDUP_REMOVED lines=15> */
.L_x_22717:


//--------------------- .text._ZN2at6native18elementwise_kernelILi128ELi4EZNS0_15gpu_kernel_implIZZZNS0_15binary_internal21div_trunc_kernel_cudaERNS_18TensorIteratorBaseEENKUlvE0_clEvENKUlvE2_clEvEUlN3c108BFloat16EE_EEvS5_RKT_EUliE_EEviT1_ --------------------------
	.section	.text._ZN2at6native18elementwise_kernelILi128ELi4EZNS0_15gpu_kernel_implIZZZNS0_15binary_internal21div_trunc_kernel_cudaERNS_18TensorIteratorBaseEENKUlvE0_clEvENKUlvE2_clEvEUlN3c108BFloat16EE_EEvS5_RKT_EUliE_EEviT1_,"ax",@progbits
	.align	128
        .global         _ZN2at6native18elementwise_kernelILi128ELi4EZNS0_15gpu_kernel_implIZZZNS0_15binary_internal21div_trunc_kernel_cudaERNS_18TensorIteratorBaseEENKUlvE0_clEvENKUlvE2_clEvEUlN3c108BFloat16EE_EEvS5_RKT_EUliE_EEviT1_
        .type           _ZN2at6native18elementwise_kernelILi128ELi4EZNS0_15gpu_kernel_implIZZZNS0_15binary_internal21div_trunc_kernel_cudaERNS_18TensorIteratorBaseEENKUlvE0_clEvENKUlvE2_clEvEUlN3c108BFloat16EE_EEvS5_RKT_EUliE_EEviT1_,@function
        .size           _ZN2at6native18elementwise_kernelILi128ELi4EZNS0_15gpu_kernel_implIZZZNS0_15binary_internal21div_trunc_kernel_cudaERNS_18TensorIteratorBaseEENKUlvE0_clEvENKUlvE2_clEvEUlN3c108BFloat16EE_EEvS5_RKT_EUliE_EEviT1_,(.L_x_22844 - _ZN2at6native18elementwise_kernelILi128ELi4EZNS0_15gpu_kernel_implIZZZNS0_15binary_internal21div_trunc_kernel_cudaERNS_18TensorIteratorBaseEENKUlvE0_clEvENKUlvE2_clEvEUlN3c108BFloat16EE_EEvS5_RKT_EUliE_EEviT1_)
        .other          _ZN2at6native18elementwise_kernelILi128ELi4EZNS0_15gpu_kernel_implIZZZNS0_15binary_internal21div_trunc_kernel_cudaERNS_18TensorIteratorBaseEENKUlvE0_clEvENKUlvE2_clEvEUlN3c108BFloat16EE_EEvS5_RKT_EUliE_EEviT1_,@"STO_CUDA_ENTRY STV_DEFAULT"
_ZN2at6native18elementwise_kernelILi128ELi4EZNS0_15gpu_kernel_implIZZZNS0_15binary_internal21div_trunc_kernel_cudaERNS_18TensorIteratorBaseEENKUlvE0_clEvENKUlvE2_clEvEUlN3c108BFloat16EE_EEvS5_RKT_EUliE_EEviT1_:
.text._ZN2at6native18elementwise_kernelILi128ELi4EZNS0_15gpu_kernel_implIZZZNS0_15binary_internal21div_trunc_kernel_cudaERNS_18TensorIteratorBaseEENKUlvE0_clEvENKUlvE2_clEvEUlN3c108BFloat16EE_EEvS5_RKT_EUliE_EEviT1_:
        /* <DEDUP_REMOVED lines=314> */
.L_x_8815:
        /* <DEDUP_REMOVED lines=22> */
.L_x_8819:
[----:B------:R-:W2:Y:S02]  /*1500*/  LDG.E.U8 R2, desc[UR36][R2.64] ;  /* 0x0000002402027981 */ /* 0x000ea4000c1e1100 */
[----:B--2---:R-:W-:-:S04]  /*1510*/  I2FP.F32.U32 R0, R2 ;  /* 0x0000000200007245 */ /* 0x004fc80000201000 */
[----:B------:R-:W-:Y:S01]  /*1520*/  F2FP.BF16.F32.PACK_AB R0, RZ, R0 ;  /* 0x00000000ff00723e */ /* 0x000fe200000010ff */
[----:B------:R-:W-:Y:S06]  /*1530*/  BRA `(.L_x_8821) ;  /* 0x0000000c00907947 */ /* 0x000fec0003800000 */
.L_x_8818:
        /* <DEDUP_REMOVED lines=10> */
.L_x_8823:
[----:B------:R-:W2:Y:S02]  /*15e0*/  LDG.E R2, desc[UR36][R2.64] ;  /* 0x0000002402027981 */ /* 0x000ea4000c1e1900 */
[----:B--2---:R-:W-:-:S04]  /*15f0*/  I2FP.F32.S32 R0, R2 ;  /* 0x0000000200007245 */ /* 0x004fc80000201400 */
[----:B------:R-:W-:Y:S01]  /*1600*/  F2FP.BF16.F32.PACK_AB R0, RZ, R0 ;  /* 0x00000000ff00723e */ /* 0x000fe200000010ff */
[----:B------:R-:W-:Y:S06]  /*1610*/  BRA `(.L_x_8821) ;  /* 0x0000000c00587947 */ /* 0x000fec0003800000 */
.L_x_8822:
[----:B------:R-:W2:Y:S02]  /*1620*/  LDG.E.U16 R2, desc[UR36][R2.64] ;  /* 0x0000002402027981 */ /* 0x000ea4000c1e1500 */
[----:B--2---:R-:W0:Y:S02]  /*1630*/  I2F.S16 R0, R2 ;  /* 0x0000000200007306 */ /* 0x004e240000101400 */
[----:B0-----:R-:W-:Y:S01]  /*1640*/  F2FP.BF16.F32.PACK_AB R0, RZ, R0 ;  /* 0x00000000ff00723e */ /* 0x001fe200000010ff */
[----:B------:R-:W-:Y:S06]  /*1650*/  BRA `(.L_x_8821) ;  /* 0x0000000c00487947 */ /* 0x000fec0003800000 */
.L_x_8817:
        /* <DEDUP_REMOVED lines=9> */
.L_x_8825:
[----:B------:R-:W2:Y:S02]  /*16f0*/  LDG.E.U16 R0, desc[UR36][R2.64] ;  /* 0x0000002402007981 */ /* 0x000ea4000c1e1500 */
[----:B--2---:R-:W-:-:S05]  /*1700*/  HADD2.F32 R0, -RZ, R0.H0_H0 ;  /* 0x20000000ff007230 */ /* 0x004fca0000004100 */
[----:B------:R-:W-:Y:S01]  /*1710*/  F2FP.BF16.F32.PACK_AB R0, RZ, R0 ;  /* 0x00000000ff00723e */ /* 0x000fe200000010ff */
[----:B------:R-:W-:Y:S06]  /*1720*/  BRA `(.L_x_8821) ;  /* 0x0000000c00147947 */ /* 0x000fec0003800000 */
.L_x_8824:
        /* <DEDUP_REMOVED lines=9> */
.L_x_8827:
[----:B------:R-:W2:Y:S02]  /*17c0*/  LDG.E.U16 R2, desc[UR36][R2.64] ;  /* 0x0000002402027981 */ /* 0x000ea4000c1e1500 */
[----:B--2---:R-:W-:-:S05]  /*17d0*/  HADD2.F32 R0, -RZ, R2.H0_H0 ;  /* 0x20000002ff007230 */ /* 0x004fca0000004100 */
[----:B------:R-:W-:Y:S01]  /*17e0*/  F2FP.BF16.F32.PACK_AB R0, RZ, R0 ;  /* 0x00000000ff00723e */ /* 0x000fe200000010ff */
[----:B------:R-:W-:Y:S06]  /*17f0*/  BRA `(.L_x_8821) ;  /* 0x0000000800e07947 */ /* 0x000fec0003800000 */
.L_x_8826:
        /* <DEDUP_REMOVED lines=8> */
.L_x_8816:
        /* <DEDUP_REMOVED lines=13> */
.L_x_8830:
        /* <DEDUP_REMOVED lines=8> */
.L_x_8829:
        /* <DEDUP_REMOVED lines=28> */
.L_x_8832:
        /* <DEDUP_REMOVED lines=15> */
.L_x_8831:
[----:B------:R0:W5:Y:S01]  /*1c80*/  LDG.E.U16 R0, desc[UR36][R2.64] ;  /* 0x0000002402007981 */ /* 0x000162000c1e1500 */
[----:B------:R-:W-:Y:S05]  /*1c90*/  BRA `(.L_x_8821) ;  /* 0x0000000400b87947 */ /* 0x000fea0003800000 */
.L_x_8828:
        /* <DEDUP_REMOVED lines=12> */
.L_x_8835:
        /* <DEDUP_REMOVED lines=21> */
.L_x_8839:
[----:B------:R-:W-:Y:S05]  /*1eb0*/  BSYNC B1 ;  /* 0x0000000000017941 */ /* 0x000fea0003800000 */
.L_x_8838:
[----:B------:R-:W-:Y:S01]  /*1ec0*/  LEA R3, R0, 0x3b800000, 0x17 ;  /* 0x3b80000000037811 */ /* 0x000fe200078eb8ff */
[----:B------:R-:W-:-:S05]  /*1ed0*/  IMAD.SHL.U32 R0, R2, 0x100000, RZ ;  /* 0x0010000002007824 */ /* 0x000fca00078e00ff */
[----:B------:R-:W-:-:S07]  /*1ee0*/  LOP3.LUT R0, R3, R0, R4, 0xfe, !PT ;  /* 0x0000000003007212 */ /* 0x000fce00078efe04 */
.L_x_8837:
[----:B------:R-:W-:Y:S05]  /*1ef0*/  BSYNC B0 ;  /* 0x0000000000007941 */ /* 0x000fea0003800000 */
.L_x_8836:
[----:B------:R-:W-:Y:S01]  /*1f00*/  F2FP.BF16.F32.PACK_AB R0, RZ, R0 ;  /* 0x00000000ff00723e */ /* 0x000fe200000010ff */
[----:B------:R-:W-:Y:S06]  /*1f10*/  BRA `(.L_x_8821) ;  /* 0x0000000400187947 */ /* 0x000fec0003800000 */
.L_x_8834:
        /* <DEDUP_REMOVED lines=21> */
.L_x_8843:
[----:B------:R-:W-:Y:S05]  /*2070*/  BSYNC B1 ;  /* 0x0000000000017941 */ /* 0x000fea0003800000 */
.L_x_8842:
[----:B------:R-:W-:Y:S01]  /*2080*/  LEA R3, R0, 0x37800000, 0x17 ;  /* 0x3780000000037811 */ /* 0x000fe200078eb8ff */
[----:B------:R-:W-:-:S05]  /*2090*/  IMAD.SHL.U32 R0, R2, 0x200000, RZ ;  /* 0x0020000002007824 */ /* 0x000fca00078e00ff */
[----:B------:R-:W-:-:S07]  /*20a0*/  LOP3.LUT R0, R3, R0, R4, 0xfe, !PT ;  /* 0x0000000003007212 */ /* 0x000fce00078efe04 */
.L_x_8841:
[----:B------:R-:W-:Y:S05]  /*20b0*/  BSYNC B0 ;  /* 0x0000000000007941 */ /* 0x000fea0003800000 */
.L_x_8840:
[----:B------:R-:W-:Y:S01]  /*20c0*/  F2FP.BF16.F32.PACK_AB R0, RZ, R0 ;  /* 0x00000000ff00723e */ /* 0x000fe200000010ff */
[----:B------:R-:W-:Y:S06]  /*20d0*/  BRA `(.L_x_8821) ;  /* 0x0000000000a87947 */ /* 0x000fec0003800000 */
.L_x_8833:
        /* <DEDUP_REMOVED lines=14> */
.L_x_8847:
[----:B------:R-:W-:Y:S05]  /*21c0*/  BSYNC B0 ;  /* 0x0000000000007941 */ /* 0x000fea0003800000 */
.L_x_8846:
[----:B------:R-:W-:Y:S01]  /*21d0*/  F2FP.BF16.F32.PACK_AB R0, RZ, R0 ;  /* 0x00000000ff00723e */ /* 0x000fe200000010ff */
[----:B------:R-:W-:Y:S06]  /*21e0*/  BRA `(.L_x_8821) ;  /* 0x0000000000647947 */ /* 0x000fec0003800000 */
.L_x_8820:
        /* <DEDUP_REMOVED lines=16> */
.L_x_8848:
[----:B------:R-:W-:Y:S01]  /*22f0*/  PRMT R0, RZ, 0x7610, R0 ;  /* 0x00007610ff007816 */ /* 0x000fe20000000000 */
[----:B------:R-:W-:Y:S06]  /*2300*/  BRA `(.L_x_8821) ;  /* 0x00000000001c7947 */ /* 0x000fec0003800000 */
.L_x_8845:
[----:B------:R-:W2:Y:S02]  /*2310*/  LDG.E.64 R2, desc[UR36][R2.64] ;  /* 0x0000002402027981 */ /* 0x000ea4000c1e1b00 */
[----:B--2---:R-:W0:Y:S02]  /*2320*/  I2F.U64 R0, R2 ;  /* 0x0000000200007312 */ /* 0x004e240000301000 */
[----:B0-----:R-:W-:Y:S01]  /*2330*/  F2FP.BF16.F32.PACK_AB R0, RZ, R0 ;  /* 0x00000000ff00723e */ /* 0x001fe200000010ff */
[----:B------:R-:W-:Y:S06]  /*2340*/  BRA `(.L_x_8821) ;  /* 0x00000000000c7947 */ /* 0x000fec0003800000 */
.L_x_8844:
[----:B------:R-:W2:Y:S02]  /*2350*/  LDG.E R2, desc[UR36][R2.64] ;  /* 0x0000002402027981 */ /* 0x000ea4000c1e1900 */
[----:B--2---:R-:W-:-:S04]  /*2360*/  I2FP.F32.U32 R0, R2 ;  /* 0x0000000200007245 */ /* 0x004fc80000201000 */
[----:B------:R-:W-:-:S07]  /*2370*/  F2FP.BF16.F32.PACK_AB R0, RZ, R0 ;  /* 0x00000000ff00723e */ /* 0x000fce00000010ff */
.L_x_8821:
[----:B------:R-:W0:Y:S01]  /*2380*/  LDC.U8 R4, c[0x0][0x430] ;  /* 0x00010c00ff047b82 */ /* 0x000e220000000000 */
[----:B-----5:R-:W-:Y:S01]  /*2390*/  IMAD.U32 R0, R0, 0x10000, RZ ;  /* 0x0001000000007824 */ /* 0x020fe200078e00ff */
[----:B------:R-:W-:-:S03]  /*23a0*/  ULDC UR4, c[0x0][0x420] ;  /* 0x0001080000047ab9 */ /* 0x000fc60000000800 */
[----:B------:R-:W-:-:S06]  /*23b0*/  FMUL.FTZ R0, R0, UR4 ;  /* 0x0000000400007c20 */ /* 0x000fcc0008410000 */
[----:B------:R-:W1:Y:S01]  /*23c0*/  FRND.TRUNC R0, R0 ;  /* 0x0000000000007307 */ /* 0x000e62000020d000 */
[----:B0-----:R-:W-:-:S07]  /*23d0*/  PRMT R2, R4, 0x9910, RZ ;  /* 0x0000991004027816 */ /* 0x001fce00000000ff */
[----:B-1----:R0:W1:Y:S01]  /*23e0*/  F2F.BF16.F32 R3, R0 ;  /* 0x0000000000037304 */ /* 0x0020620000202000 */
[----:B------:R-:W-:-:S13]  /*23f0*/  ISETP.GT.AND P0, PT, R2, 0x9, PT ;  /* 0x000000090200780c */ /* 0x000fda0003f04270 */
[----:B0-----:R-:W-:Y:S05]  /*2400*/  @P0 BRA `(.L_x_8849) ;  /* 0x00000004000c0947 */ /* 0x001fea0003800000 */
        /* <DEDUP_REMOVED lines=12> */
.L_x_8852:
[----:B-1----:R-:W-:-:S06]  /*24d0*/  IMAD.U32 R3, R3, 0x10000, RZ ;  /* 0x0001000003037824 */ /* 0x002fcc00078e00ff */
[----:B------:R-:W0:Y:S02]  /*24e0*/  F2I.S64.TRUNC R2, R3 ;  /* 0x0000000300027311 */ /* 0x000e24000020d900 */
[----:B0-----:R3:W-:Y:S01]  /*24f0*/  STG.E.U8 desc[UR36][R16.64], R2 ;  /* 0x0000000210007986 */ /* 0x0017e2000c101124 */
[----:B------:R-:W-:Y:S05]  /*2500*/  BRA `(.L_x_8854) ;  /* 0x0000000c00847947 */ /* 0x000fea0003800000 */
.L_x_8851:
        /* <DEDUP_REMOVED lines=10> */
.L_x_8856:
[----:B-1----:R-:W-:-:S06]  /*25b0*/  IMAD.U32 R3, R3, 0x10000, RZ ;  /* 0x0001000003037824 */ /* 0x002fcc00078e00ff */
[----:B------:R-:W0:Y:S02]  /*25c0*/  F2I.FTZ.TRUNC.NTZ R3, R3 ;  /* 0x0000000300037305 */ /* 0x000e24000021f100 */
[----:B0-----:R1:W-:Y:S01]  /*25d0*/  STG.E desc[UR36][R16.64], R3 ;  /* 0x0000000310007986 */ /* 0x0013e2000c101924 */
[----:B------:R-:W-:Y:S05]  /*25e0*/  BRA `(.L_x_8854) ;  /* 0x0000000c004c7947 */ /* 0x000fea0003800000 */
.L_x_8855:
[----:B-1----:R-:W-:-:S06]  /*25f0*/  IMAD.U32 R3, R3, 0x10000, RZ ;  /* 0x0001000003037824 */ /* 0x002fcc00078e00ff */
[----:B------:R-:W0:Y:S02]  /*2600*/  F2I.FTZ.TRUNC.NTZ R3, R3 ;  /* 0x0000000300037305 */ /* 0x000e24000021f100 */
[----:B0-----:R2:W-:Y:S01]  /*2610*/  STG.E.U16 desc[UR36][R16.64], R3 ;  /* 0x0000000310007986 */ /* 0x0015e2000c101524 */
[----:B------:R-:W-:Y:S05]  /*2620*/  BRA `(.L_x_8854) ;  /* 0x0000000c003c7947 */ /* 0x000fea0003800000 */
.L_x_8850:
        /* <DEDUP_REMOVED lines=9> */
.L_x_8858:
[----:B-1----:R-:W-:-:S05]  /*26c0*/  IMAD.U32 R0, R3, 0x10000, RZ ;  /* 0x0001000003007824 */ /* 0x002fca00078e00ff */
[----:B------:R-:W-:-:S05]  /*26d0*/  F2FP.F16.F32.PACK_AB R0, RZ, R0 ;  /* 0x00000000ff00723e */ /* 0x000fca00000000ff */
[----:B------:R0:W-:Y:S01]  /*26e0*/  STG.E.U16 desc[UR36][R16.64], R0 ;  /* 0x0000000010007986 */ /* 0x0001e2000c101524 */
[----:B------:R-:W-:Y:S05]  /*26f0*/  BRA `(.L_x_8854) ;  /* 0x0000000c00087947 */ /* 0x000fea0003800000 */
.L_x_8857:
        /* <DEDUP_REMOVED lines=10> */
.L_x_8860:
[----:B-1----:R-:W-:-:S05]  /*27a0*/  IMAD.U32 R3, R3, 0x10000, RZ ;  /* 0x0001000003037824 */ /* 0x002fca00078e00ff */
[----:B------:R-:W-:-:S04]  /*27b0*/  F2FP.F16.F32.PACK_AB R3, RZ, R3 ;  /* 0x00000003ff03723e */ /* 0x000fc800000000ff */
[----:B------:R-:W-:-:S05]  /*27c0*/  PRMT R3, R3, 0x5410, RZ ;  /* 0x0000541003037816 */ /* 0x000fca00000000ff */
[----:B------:R0:W-:Y:S01]  /*27d0*/  STG.E desc[UR36][R16.64], R3 ;  /* 0x0000000310007986 */ /* 0x0001e2000c101924 */
[----:B------:R-:W-:Y:S05]  /*27e0*/  BRA `(.L_x_8854) ;  /* 0x0000000800cc7947 */ /* 0x000fea0003800000 */
.L_x_8859:
[----:B-1----:R-:W-:-:S04]  /*27f0*/  IMAD.U32 R2, R3, 0x10000, RZ ;  /* 0x0001000003027824 */ /* 0x002fc800078e00ff */
[----:B------:R-:W-:-:S06]  /*2800*/  FMUL.FTZ R2, R2, 1 ;  /* 0x3f80000002027820 */ /* 0x000fcc0000410000 */
[----:B------:R-:W0:Y:S02]  /*2810*/  F2F.F64.F32 R2, R2 ;  /* 0x0000000200027310 */ /* 0x000e240000201800 */
[----:B0-----:R0:W-:Y:S01]  /*2820*/  STG.E.64 desc[UR36][R16.64], R2 ;  /* 0x0000000210007986 */ /* 0x0011e2000c101b24 */
[----:B------:R-:W-:Y:S05]  /*2830*/  BRA `(.L_x_8854) ;  /* 0x0000000800b87947 */ /* 0x000fea0003800000 */
.L_x_8849:
        /* <DEDUP_REMOVED lines=13> */
.L_x_8863:
[----:B-1----:R-:W-:Y:S01]  /*2910*/  IMAD.U32 R3, R3, 0x10000, RZ ;  /* 0x0001000003037824 */ /* 0x002fe200078e00ff */
[----:B------:R-:W-:-:S03]  /*2920*/  CS2R R6, SRZ ;  /* 0x0000000000067805 */ /* 0x000fc6000001ff00 */
[----:B------:R-:W-:-:S04]  /*2930*/  FMUL.FTZ R3, R3, 1 ;  /* 0x3f80000003037820 */ /* 0x000fc80000410000 */
[----:B------:R-:W0:Y:S02]  /*2940*/  F2F.F64.F32 R4, R3 ;  /* 0x0000000300047310 */ /* 0x000e240000201800 */
[----:B0-----:R0:W-:Y:S01]  /*2950*/  STG.E.128 desc[UR36][R16.64], R4 ;  /* 0x0000000410007986 */ /* 0x0011e2000c101d24 */
[----:B------:R-:W-:Y:S05]  /*2960*/  BRA `(.L_x_8854) ;  /* 0x00000008006c7947 */ /* 0x000fea0003800000 */
.L_x_8862:
        /* <DEDUP_REMOVED lines=21> */
.L_x_8867:
[----:B------:R-:W-:Y:S05]  /*2ac0*/  BSYNC B0 ;  /* 0x0000000000007941 */ /* 0x000fea0003800000 */
.L_x_8866:
[----:B------:R-:W-:-:S05]  /*2ad0*/  LOP3.LUT R3, R0, R3, RZ, 0xfc, !PT ;  /* 0x0000000300037212 */ /* 0x000fca00078efcff */
[----:B------:R0:W-:Y:S01]  /*2ae0*/  STG.E.U8 desc[UR36][R16.64], R3 ;  /* 0x0000000310007986 */ /* 0x0001e2000c101124 */
[----:B------:R-:W-:Y:S05]  /*2af0*/  BRA `(.L_x_8854) ;  /* 0x0000000800087947 */ /* 0x000fea0003800000 */
.L_x_8865:
        /* <DEDUP_REMOVED lines=13> */
.L_x_8869:
[----:B------:R-:W-:Y:S01]  /*2bd0*/  IMAD.MOV.U32 R0, RZ, RZ, 0x7f ;  /* 0x0000007fff007424 */ /* 0x000fe200078e00ff */
[----:B------:R-:W-:-:S04]  /*2be0*/  ISETP.GT.U32.AND P0, PT, R2, 0x7f800000, PT ;  /* 0x7f8000000200780c */ /* 0x000fc80003f04070 */
[----:B------:R-:W-:-:S09]  /*2bf0*/  SEL R0, R0, 0x7c, P0 ;  /* 0x0000007c00007807 */ /* 0x000fd20000000000 */
.L_x_8870:
[----:B------:R-:W-:Y:S05]  /*2c00*/  BSYNC B0 ;  /* 0x0000000000007941 */ /* 0x000fea0003800000 */
.L_x_8868:
[----:B------:R-:W-:-:S04]  /*2c10*/  LOP3.LUT R2, R3, 0x80000000, RZ, 0xc0, !PT ;  /* 0x8000000003027812 */ /* 0x000fc800078ec0ff */
[----:B------:R-:W-:-:S04]  /*2c20*/  SHF.R.U32.HI R3, RZ, 0x18, R2 ;  /* 0x00000018ff037819 */ /* 0x000fc80000011602 */
[----:B------:R-:W-:-:S05]  /*2c30*/  LOP3.LUT R3, R0, R3, RZ, 0xfc, !PT ;  /* 0x0000000300037212 */ /* 0x000fca00078efcff */
[----:B------:R0:W-:Y:S01]  /*2c40*/  STG.E.U8 desc[UR36][R16.64], R3 ;  /* 0x0000000310007986 */ /* 0x0001e2000c101124 */
[----:B------:R-:W-:Y:S05]  /*2c50*/  BRA `(.L_x_8854) ;  /* 0x0000000400b07947 */ /* 0x000fea0003800000 */
.L_x_8864:
[----:B-1----:R0:W-:Y:S01]  /*2c60*/  STG.E.U16 desc[UR36][R16.64], R3 ;  /* 0x0000000310007986 */ /* 0x0021e2000c101524 */
[----:B------:R-:W-:Y:S05]  /*2c70*/  BRA `(.L_x_8854) ;  /* 0x0000000400a87947 */ /* 0x000fea0003800000 */
.L_x_8861:
        /* <DEDUP_REMOVED lines=12> */
.L_x_8873:
        /* <DEDUP_REMOVED lines=17> */
.L_x_8876:
[----:B------:R-:W-:-:S04]  /*2e50*/  LOP3.LUT R2, R3, 0x80000000, RZ, 0xc0, !PT ;  /* 0x8000000003027812 */ /* 0x000fc800078ec0ff */
[----:B------:R-:W-:-:S04]  /*2e60*/  SHF.R.U32.HI R3, RZ, 0x18, R2 ;  /* 0x00000018ff037819 */ /* 0x000fc80000011602 */
[----:B------:R-:W-:-:S04]  /*2e70*/  LOP3.LUT R0, R0, R3, RZ, 0xfc, !PT ;  /* 0x0000000300007212 */ /* 0x000fc800078efcff */
[----:B------:R-:W-:-:S07]  /*2e80*/  PRMT R8, R0, 0x7610, R8 ;  /* 0x0000761000087816 */ /* 0x000fce0000000008 */
.L_x_8875:
[----:B------:R-:W-:Y:S05]  /*2e90*/  BSYNC B0 ;  /* 0x0000000000007941 */ /* 0x000fea0003800000 */
.L_x_8874:
[----:B------:R0:W-:Y:S01]  /*2ea0*/  STG.E.U8 desc[UR36][R16.64], R8 ;  /* 0x0000000810007986 */ /* 0x0001e2000c101124 */
[----:B------:R-:W-:Y:S05]  /*2eb0*/  BRA `(.L_x_8854) ;  /* 0x0000000400187947 */ /* 0x000fea0003800000 */
.L_x_8872:
        /* <DEDUP_REMOVED lines=17> */
.L_x_8879:
[----:B------:R-:W-:-:S04]  /*2fd0*/  LOP3.LUT R2, R3, 0x80000000, RZ, 0xc0, !PT ;  /* 0x8000000003027812 */ /* 0x000fc800078ec0ff */
[----:B------:R-:W-:-:S04]  /*2fe0*/  SHF.R.U32.HI R3, RZ, 0x18, R2 ;  /* 0x00000018ff037819 */ /* 0x000fc80000011602 */
[----:B------:R-:W-:-:S04]  /*2ff0*/  LOP3.LUT R0, R0, R3, RZ, 0xfc, !PT ;  /* 0x0000000300007212 */ /* 0x000fc800078efcff */
[----:B------:R-:W-:-:S07]  /*3000*/  PRMT R8, R0, 0x7610, R8 ;  /* 0x0000761000087816 */ /* 0x000fce0000000008 */
.L_x_8878:
[----:B------:R-:W-:Y:S05]  /*3010*/  BSYNC B0 ;  /* 0x0000000000007941 */ /* 0x000fea0003800000 */
.L_x_8877:
[----:B------:R0:W-:Y:S01]  /*3020*/  STG.E.U8 desc[UR36][R16.64], R8 ;  /* 0x0000000810007986 */ /* 0x0001e2000c101124 */
[----:B------:R-:W-:Y:S05]  /*3030*/  BRA `(.L_x_8854) ;  /* 0x0000000000b87947 */ /* 0x000fea0003800000 */
.L_x_8871:
        /* <DEDUP_REMOVED lines=22> */
.L_x_8853:
[----:B------:R-:W-:Y:S01]  /*31a0*/  MOV R2, 0x0 ;  /* 0x0000000000027802 */ /* 0x000fe20000000f00 */
[----:B------:R-:W-:Y:S01]  /*31b0*/  ULDC.64 UR4, c[0x4][0x178] ;  /* 0x01005e0000047ab9 */ /* 0x000fe20000000a00 */
[----:B------:R-:W-:Y:S01]  /*31c0*/  ULDC.64 UR6, c[0x4][0x180] ;  /* 0x0100600000067ab9 */ /* 0x000fe20000000a00 */
[----:B------:R-:W-:Y:S02]  /*31d0*/  IMAD.U32 R4, RZ, RZ, UR4 ;  /* 0x00000004ff047e24 */ /* 0x000fe4000f8e00ff */
[----:B------:R-:W-:Y:S01]  /*31e0*/  IMAD.U32 R5, RZ, RZ, UR5 ;  /* 0x00000005ff057e24 */ /* 0x000fe2000f8e00ff */
[----:B-1----:R-:W0:Y:S01]  /*31f0*/  LDC.64 R2, c[0x4][R2] ;  /* 0x0100000002027b82 */ /* 0x002e220000000a00 */
        /* <DEDUP_REMOVED lines=10> */
.L_x_8882:
[----:B------:R-:W-:Y:S05]  /*32a0*/  BRA `(.L_x_8854) ;  /* 0x00000000001c7947 */ /* 0x000fea0003800000 */
.L_x_8881:
[----:B-1----:R-:W-:-:S06]  /*32b0*/  IMAD.U32 R3, R3, 0x10000, RZ ;  /* 0x0001000003037824 */ /* 0x002fcc00078e00ff */
[----:B------:R-:W0:Y:S02]  /*32c0*/  F2I.U64.TRUNC R2, R3 ;  /* 0x0000000300027311 */ /* 0x000e24000020d800 */
[----:B0-----:R0:W-:Y:S01]  /*32d0*/  STG.E.64 desc[UR36][R16.64], R2 ;  /* 0x0000000210007986 */ /* 0x0011e2000c101b24 */
[----:B------:R-:W-:Y:S05]  /*32e0*/  BRA `(.L_x_8854) ;  /* 0x00000000000c7947 */ /* 0x000fea0003800000 */
.L_x_8880:
[----:B-1----:R-:W-:-:S06]  /*32f0*/  IMAD.U32 R3, R3, 0x10000, RZ ;  /* 0x0001000003037824 */ /* 0x002fcc00078e00ff */
[----:B------:R-:W0:Y:S02]  /*3300*/  F2I.FTZ.U32.TRUNC.NTZ R3, R3 ;  /* 0x0000000300037305 */ /* 0x000e24000021f000 */
[----:B0-----:R0:W-:Y:S02]  /*3310*/  STG.E desc[UR36][R16.64], R3 ;  /* 0x0000000310007986 */ /* 0x0011e4000c101924 */
.L_x_8854:
[----:B------:R-:W-:-:S04]  /*3320*/  IMAD R18, R23, 0x200, R18 ;  /* 0x0000020017127824 */ /* 0x000fc800078e0212 */
[----:B------:R-:W-:-:S07]  /*3330*/  VIADD R19, R18, 0x80 ;  /* 0x0000008012137836 */ /* 0x000fce0000000000 */
.L_x_8814:
[----:B------:R-:W-:Y:S05]  /*3340*/  BSYNC B6 ;  /* 0x0000000000067941 */ /* 0x000fea0003800000 */
.L_x_8813:
        /* <DEDUP_REMOVED lines=307> */
.L_x_8885:
        /* <DEDUP_REMOVED lines=22> */
.L_x_8889:
[----:B------:R-:W2:Y:S02]  /*47e0*/  LDG.E.U8 R2, desc[UR36][R2.64] ;  /* 0x0000002402027981 */ /* 0x000ea4000c1e1100 */
[----:B--2---:R-:W-:-:S04]  /*47f0*/  I2FP.F32.U32 R0, R2 ;  /* 0x0000000200007245 */ /* 0x004fc80000201000 */
[----:B------:R-:W-:Y:S01]  /*4800*/  F2FP.BF16.F32.PACK_AB R0, RZ, R0 ;  /* 0x00000000ff00723e */ /* 0x000fe200000010ff */
[----:B------:R-:W-:Y:S06]  /*4810*/  BRA `(.L_x_8891) ;  /* 0x0000000c00907947 */ /* 0x000fec0003800000 */
.L_x_8888:
        /* <DEDUP_REMOVED lines=10> */
.L_x_8893:
[----:B------:R-:W2:Y:S02]  /*48c0*/  LDG.E R2, desc[UR36][R2.64] ;  /* 0x0000002402027981 */ /* 0x000ea4000c1e1900 */
[----:B--2---:R-:W-:-:S04]  /*48d0*/  I2FP.F32.S32 R0, R2 ;  /* 0x0000000200007245 */ /* 0x004fc80000201400 */
[----:B------:R-:W-:Y:S01]  /*48e0*/  F2FP.BF16.F32.PACK_AB R0, RZ, R0 ;  /* 0x00000000ff00723e */ /* 0x000fe200000010ff */
[----:B------:R-:W-:Y:S06]  /*48f0*/  BRA `(.L_x_8891) ;  /* 0x0000000c00587947 */ /* 0x000fec0003800000 */
.L_x_8892:
[----:B------:R-:W2:Y:S02]  /*4900*/  LDG.E.U16 R2, desc[UR36][R2.64] ;  /* 0x0000002402027981 */ /* 0x000ea4000c1e1500 */
[----:B--2---:R-:W0:Y:S02]  /*4910*/  I2F.S16 R0, R2 ;  /* 0x0000000200007306 */ /* 0x004e240000101400 */
[----:B0-----:R-:W-:Y:S01]  /*4920*/  F2FP.BF16.F32.PACK_AB R0, RZ, R0 ;  /* 0x00000000ff00723e */ /* 0x001fe200000010ff */
[----:B------:R-:W-:Y:S06]  /*4930*/  BRA `(.L_x_8891) ;  /* 0x0000000c00487947 */ /* 0x000fec0003800000 */
.L_x_8887:
        /* <DEDUP_REMOVED lines=9> */
.L_x_8895:
[----:B------:R-:W2:Y:S02]  /*49d0*/  LDG.E.U16 R0, desc[UR36][R2.64] ;  /* 0x0000002402007981 */ /* 0x000ea4000c1e1500 */
[----:B--2---:R-:W-:-:S05]  /*49e0*/  HADD2.F32 R0, -RZ, R0.H0_H0 ;  /* 0x20000000ff007230 */ /* 0x004fca0000004100 */
[----:B------:R-:W-:Y:S01]  /*49f0*/  F2FP.BF16.F32.PACK_AB R0, RZ, R0 ;  /* 0x00000000ff00723e */ /* 0x000fe200000010ff */
[----:B------:R-:W-:Y:S06]  /*4a00*/  BRA `(.L_x_8891) ;  /* 0x0000000c00147947 */ /* 0x000fec0003800000 */
.L_x_8894:
        /* <DEDUP_REMOVED lines=9> */
.L_x_8897:
[----:B------:R-:W2:Y:S02]  /*4aa0*/  LDG.E.U16 R2, desc[UR36][R2.64] ;  /* 0x0000002402027981 */ /* 0x000ea4000c1e1500 */
[----:B--2---:R-:W-:-:S05]  /*4ab0*/  HADD2.F32 R0, -RZ, R2.H0_H0 ;  /* 0x20000002ff007230 */ /* 0x004fca0000004100 */
[----:B------:R-:W-:Y:S01]  /*4ac0*/  F2FP.BF16.F32.PACK_AB R0, RZ, R0 ;  /* 0x00000000ff00723e */ /* 0x000fe200000010ff */
[----:B------:R-:W-:Y:S06]  /*4ad0*/  BRA `(.L_x_8891) ;  /* 0x0000000800e07947 */ /* 0x000fec0003800000 */
.L_x_8896:
        /* <DEDUP_REMOVED lines=8> */
.L_x_8886:
        /* <DEDUP_REMOVED lines=13> */
.L_x_8900:
        /* <DEDUP_REMOVED lines=8> */
.L_x_8899:
        /* <DEDUP_REMOVED lines=28> */
.L_x_8902:
        /* <DEDUP_REMOVED lines=15> */
.L_x_8901:
[----:B------:R0:W5:Y:S01]  /*4f60*/  LDG.E.U16 R0, desc[UR36][R2.64] ;  /* 0x0000002402007981 */ /* 0x000162000c1e1500 */
[----:B------:R-:W-:Y:S05]  /*4f70*/  BRA `(.L_x_8891) ;  /* 0x0000000400b87947 */ /* 0x000fea0003800000 */
.L_x_8898:
        /* <DEDUP_REMOVED lines=12> */
.L_x_8905:
        /* <DEDUP_REMOVED lines=21> */
.L_x_8909:
[----:B------:R-:W-:Y:S05]  /*5190*/  BSYNC B1 ;  /* 0x0000000000017941 */ /* 0x000fea0003800000 */
.L_x_8908:
[----:B------:R-:W-:Y:S01]  /*51a0*/  LEA R3, R0, 0x3b800000, 0x17 ;  /* 0x3b80000000037811 */ /* 0x000fe200078eb8ff */
[----:B------:R-:W-:-:S05]  /*51b0*/  IMAD.SHL.U32 R0, R2, 0x100000, RZ ;  /* 0x0010000002007824 */ /* 0x000fca00078e00ff */
[----:B------:R-:W-:-:S07]  /*51c0*/  LOP3.LUT R0, R3, R0, R4, 0xfe, !PT ;  /* 0x0000000003007212 */ /* 0x000fce00078efe04 */
.L_x_8907:
[----:B------:R-:W-:Y:S05]  /*51d0*/  BSYNC B0 ;  /* 0x0000000000007941 */ /* 0x000fea0003800000 */
.L_x_8906:
[----:B------:R-:W-:Y:S01]  /*51e0*/  F2FP.BF16.F32.PACK_AB R0, RZ, R0 ;  /* 0x00000000ff00723e */ /* 0x000fe200000010ff */
[----:B------:R-:W-:Y:S06]  /*51f0*/  BRA `(.L_x_8891) ;  /* 0x0000000400187947 */ /* 0x000fec0003800000 */
.L_x_8904:
        /* <DEDUP_REMOVED lines=21> */
.L_x_8913:
[----:B------:R-:W-:Y:S05]  /*5350*/  BSYNC B1 ;  /* 0x0000000000017941 */ /* 0x000fea0003800000 */
.L_x_8912:
[----:B------:R-:W-:Y:S01]  /*5360*/  LEA R3, R0, 0x37800000, 0x17 ;  /* 0x3780000000037811 */ /* 0x000fe200078eb8ff */
[----:B------:R-:W-:-:S05]  /*5370*/  IMAD.SHL.U32 R0, R2, 0x200000, RZ ;  /* 0x0020000002007824 */ /* 0x000fca00078e00ff */
[----:B------:R-:W-:-:S07]  /*5380*/  LOP3.LUT R0, R3, R0, R4, 0xfe, !PT ;  /* 0x0000000003007212 */ /* 0x000fce00078efe04 */
.L_x_8911:
[----:B------:R-:W-:Y:S05]  /*5390*/  BSYNC B0 ;  /* 0x0000000000007941 */ /* 0x000fea0003800000 */
.L_x_8910:
[----:B------:R-:W-:Y:S01]  /*53a0*/  F2FP.BF16.F32.PACK_AB R0, RZ, R0 ;  /* 0x00000000ff00723e */ /* 0x000fe200000010ff */
[----:B------:R-:W-:Y:S06]  /*53b0*/  BRA `(.L_x_8891) ;  /* 0x0000000000a87947 */ /* 0x000fec0003800000 */
.L_x_8903:
        /* <DEDUP_REMOVED lines=14> */
.L_x_8917:
[----:B------:R-:W-:Y:S05]  /*54a0*/  BSYNC B0 ;  /* 0x0000000000007941 */ /* 0x000fea0003800000 */
.L_x_8916:
[----:B------:R-:W-:Y:S01]  /*54b0*/  F2FP.BF16.F32.PACK_AB R0, RZ, R0 ;  /* 0x00000000ff00723e */ /* 0x000fe200000010ff */
[----:B------:R-:W-:Y:S06]  /*54c0*/  BRA `(.L_x_8891) ;  /* 0x0000000000647947 */ /* 0x000fec0003800000 */
.L_x_8890:
        /* <DEDUP_REMOVED lines=16> */
.L_x_8918:
[----:B------:R-:W-:Y:S01]  /*55d0*/  PRMT R0, RZ, 0x7610, R0 ;  /* 0x00007610ff007816 */ /* 0x000fe20000000000 */
[----:B------:R-:W-:Y:S06]  /*55e0*/  BRA `(.L_x_8891) ;  /* 0x00000000001c7947 */ /* 0x000fec0003800000 */
.L_x_8915:
[----:B------:R-:W2:Y:S02]  /*55f0*/  LDG.E.64 R2, desc[UR36][R2.64] ;  /* 0x0000002402027981 */ /* 0x000ea4000c1e1b00 */
[----:B--2---:R-:W0:Y:S02]  /*5600*/  I2F.U64 R0, R2 ;  /* 0x0000000200007312 */ /* 0x004e240000301000 */
[----:B0-----:R-:W-:Y:S01]  /*5610*/  F2FP.BF16.F32.PACK_AB R0, RZ, R0 ;  /* 0x00000000ff00723e */ /* 0x001fe200000010ff */
[----:B------:R-:W-:Y:S06]  /*5620*/  BRA `(.L_x_8891) ;  /* 0x00000000000c7947 */ /* 0x000fec0003800000 */
.L_x_8914:
[----:B------:R-:W2:Y:S02]  /*5630*/  LDG.E R2, desc[UR36][R2.64] ;  /* 0x0000002402027981 */ /* 0x000ea4000c1e1900 */
[----:B--2---:R-:W-:-:S04]  /*5640*/  I2FP.F32.U32 R0, R2 ;  /* 0x0000000200007245 */ /* 0x004fc80000201000 */
[----:B------:R-:W-:-:S07]  /*5650*/  F2FP.BF16.F32.PACK_AB R0, RZ, R0 ;  /* 0x00000000ff00723e */ /* 0x000fce00000010ff */
.L_x_8891:
        /* <DEDUP_REMOVED lines=21> */
.L_x_8922:
[----:B-1----:R-:W-:-:S06]  /*57b0*/  IMAD.U32 R3, R3, 0x10000, RZ ;  /* 0x0001000003037824 */ /* 0x002fcc00078e00ff */
[----:B------:R-:W0:Y:S02]  /*57c0*/  F2I.S64.TRUNC R2, R3 ;  /* 0x0000000300027311 */ /* 0x000e24000020d900 */
[----:B0-----:R0:W-:Y:S01]  /*57d0*/  STG.E.U8 desc[UR36][R16.64], R2 ;  /* 0x0000000210007986 */ /* 0x0011e2000c101124 */
[----:B------:R-:W-:Y:S05]  /*57e0*/  BRA `(.L_x_8924) ;  /* 0x0000000c00847947 */ /* 0x000fea0003800000 */
.L_x_8921:
        /* <DEDUP_REMOVED lines=10> */
.L_x_8926:
[----:B-1----:R-:W-:-:S06]  /*5890*/  IMAD.U32 R3, R3, 0x10000, RZ ;  /* 0x0001000003037824 */ /* 0x002fcc00078e00ff */
[----:B------:R-:W0:Y:S02]  /*58a0*/  F2I.FTZ.TRUNC.NTZ R3, R3 ;  /* 0x0000000300037305 */ /* 0x000e24000021f100 */
[----:B0-----:R0:W-:Y:S01]  /*58b0*/  STG.E desc[UR36][R16.64], R3 ;  /* 0x0000000310007986 */ /* 0x0011e2000c101924 */
[----:B------:R-:W-:Y:S05]  /*58c0*/  BRA `(.L_x_8924) ;  /* 0x0000000c004c7947 */ /* 0x000fea0003800000 */
.L_x_8925:
[----:B-1----:R-:W-:-:S06]  /*58d0*/  IMAD.U32 R3, R3, 0x10000, RZ ;  /* 0x0001000003037824 */ /* 0x002fcc00078e00ff */
[----:B------:R-:W0:Y:S02]  /*58e0*/  F2I.FTZ.TRUNC.NTZ R3, R3 ;  /* 0x0000000300037305 */ /* 0x000e24000021f100 */
[----:B0-----:R0:W-:Y:S01]  /*58f0*/  STG.E.U16 desc[UR36][R16.64], R3 ;  /* 0x0000000310007986 */ /* 0x0011e2000c101524 */
[----:B------:R-:W-:Y:S05]  /*5900*/  BRA `(.L_x_8924) ;  /* 0x0000000c003c7947 */ /* 0x000fea0003800000 */
.L_x_8920:
        /* <DEDUP_REMOVED lines=9> */
.L_x_8928:
[----:B-1----:R-:W-:-:S05]  /*59a0*/  IMAD.U32 R0, R3, 0x10000, RZ ;  /* 0x0001000003007824 */ /* 0x002fca00078e00ff */
[----:B------:R-:W-:-:S05]  /*59b0*/  F2FP.F16.F32.PACK_AB R0, RZ, R0 ;  /* 0x00000000ff00723e */ /* 0x000fca00000000ff */
[----:B------:R0:W-:Y:S01]  /*59c0*/  STG.E.U16 desc[UR36][R16.64], R0 ;  /* 0x0000000010007986 */ /* 0x0001e2000c101524 */
[----:B------:R-:W-:Y:S05]  /*59d0*/  BRA `(.L_x_8924) ;  /* 0x0000000c00087947 */ /* 0x000fea0003800000 */
.L_x_8927:
        /* <DEDUP_REMOVED lines=10> */
.L_x_8930:
[----:B-1----:R-:W-:-:S05]  /*5a80*/  IMAD.U32 R3, R3, 0x10000, RZ ;  /* 0x0001000003037824 */ /* 0x002fca00078e00ff */
[----:B------:R-:W-:-:S04]  /*5a90*/  F2FP.F16.F32.PACK_AB R3, RZ, R3 ;  /* 0x00000003ff03723e */ /* 0x000fc800000000ff */
[----:B------:R-:W-:-:S05]  /*5aa0*/  PRMT R3, R3, 0x5410, RZ ;  /* 0x0000541003037816 */ /* 0x000fca00000000ff */
[----:B------:R0:W-:Y:S01]  /*5ab0*/  STG.E desc[UR36][R16.64], R3 ;  /* 0x0000000310007986 */ /* 0x0001e2000c101924 */
[----:B------:R-:W-:Y:S05]  /*5ac0*/  BRA `(.L_x_8924) ;  /* 0x0000000800cc7947 */ /* 0x000fea0003800000 */
.L_x_8929:
[----:B-1----:R-:W-:-:S04]  /*5ad0*/  IMAD.U32 R2, R3, 0x10000, RZ ;  /* 0x0001000003027824 */ /* 0x002fc800078e00ff */
[----:B------:R-:W-:-:S06]  /*5ae0*/  FMUL.FTZ R2, R2, 1 ;  /* 0x3f80000002027820 */ /* 0x000fcc0000410000 */
[----:B------:R-:W0:Y:S02]  /*5af0*/  F2F.F64.F32 R2, R2 ;  /* 0x0000000200027310 */ /* 0x000e240000201800 */
[----:B0-----:R0:W-:Y:S01]  /*5b00*/  STG.E.64 desc[UR36][R16.64], R2 ;  /* 0x0000000210007986 */ /* 0x0011e2000c101b24 */
[----:B------:R-:W-:Y:S05]  /*5b10*/  BRA `(.L_x_8924) ;  /* 0x0000000800b87947 */ /* 0x000fea0003800000 */
.L_x_8919:
        /* <DEDUP_REMOVED lines=13> */
.L_x_8933:
[----:B-1----:R-:W-:Y:S01]  /*5bf0*/  IMAD.U32 R3, R3, 0x10000, RZ ;  /* 0x0001000003037824 */ /* 0x002fe200078e00ff */
[----:B------:R-:W-:-:S03]  /*5c00*/  CS2R R6, SRZ ;  /* 0x0000000000067805 */ /* 0x000fc6000001ff00 */
[----:B------:R-:W-:-:S04]  /*5c10*/  FMUL.FTZ R3, R3, 1 ;  /* 0x3f80000003037820 */ /* 0x000fc80000410000 */
[----:B------:R-:W0:Y:S02]  /*5c20*/  F2F.F64.F32 R4, R3 ;  /* 0x0000000300047310 */ /* 0x000e240000201800 */
[----:B0-----:R0:W-:Y:S01]  /*5c30*/  STG.E.128 desc[UR36][R16.64], R4 ;  /* 0x0000000410007986 */ /* 0x0011e2000c101d24 */
[----:B------:R-:W-:Y:S05]  /*5c40*/  BRA `(.L_x_8924) ;  /* 0x00000008006c7947 */ /* 0x000fea0003800000 */
.L_x_8932:
        /* <DEDUP_REMOVED lines=21> */
.L_x_8937:
[----:B------:R-:W-:Y:S05]  /*5da0*/  BSYNC B0 ;  /* 0x0000000000007941 */ /* 0x000fea0003800000 */
.L_x_8936:
[----:B------:R-:W-:-:S05]  /*5db0*/  LOP3.LUT R3, R0, R3, RZ, 0xfc, !PT ;  /* 0x0000000300037212 */ /* 0x000fca00078efcff */
[----:B------:R0:W-:Y:S01]  /*5dc0*/  STG.E.U8 desc[UR36][R16.64], R3 ;  /* 0x0000000310007986 */ /* 0x0001e2000c101124 */
[----:B------:R-:W-:Y:S05]  /*5dd0*/  BRA `(.L_x_8924) ;  /* 0x0000000800087947 */ /* 0x000fea0003800000 */
.L_x_8935:
        /* <DEDUP_REMOVED lines=13> */
.L_x_8939:
[----:B------:R-:W-:Y:S01]  /*5eb0*/  IMAD.MOV.U32 R0, RZ, RZ, 0x7f ;  /* 0x0000007fff007424 */ /* 0x000fe200078e00ff */
[----:B------:R-:W-:-:S04]  /*5ec0*/  ISETP.GT.U32.AND P0, PT, R2, 0x7f800000, PT ;  /* 0x7f8000000200780c */ /* 0x000fc80003f04070 */
[----:B------:R-:W-:-:S09]  /*5ed0*/  SEL R0, R0, 0x7c, P0 ;  /* 0x0000007c00007807 */ /* 0x000fd20000000000 */
.L_x_8940:
[----:B------:R-:W-:Y:S05]  /*5ee0*/  BSYNC B0 ;  /* 0x0000000000007941 */ /* 0x000fea0003800000 */
.L_x_8938:
[----:B------:R-:W-:-:S04]  /*5ef0*/  LOP3.LUT R2, R3, 0x80000000, RZ, 0xc0, !PT ;  /* 0x8000000003027812 */ /* 0x000fc800078ec0ff */
[----:B------:R-:W-:-:S04]  /*5f00*/  SHF.R.U32.HI R3, RZ, 0x18, R2 ;  /* 0x00000018ff037819 */ /* 0x000fc80000011602 */
[----:B------:R-:W-:-:S05]  /*5f10*/  LOP3.LUT R3, R0, R3, RZ, 0xfc, !PT ;  /* 0x0000000300037212 */ /* 0x000fca00078efcff */
[----:B------:R0:W-:Y:S01]  /*5f20*/  STG.E.U8 desc[UR36][R16.64], R3 ;  /* 0x0000000310007986 */ /* 0x0001e2000c101124 */
[----:B------:R-:W-:Y:S05]  /*5f30*/  BRA `(.L_x_8924) ;  /* 0x0000000400b07947 */ /* 0x000fea0003800000 */
.L_x_8934:
[----:B-1----:R0:W-:Y:S01]  /*5f40*/  STG.E.U16 desc[UR36][R16.64], R3 ;  /* 0x0000000310007986 */ /* 0x0021e2000c101524 */
[----:B------:R-:W-:Y:S05]  /*5f50*/  BRA `(.L_x_8924) ;  /* 0x0000000400a87947 */ /* 0x000fea0003800000 */
.L_x_8931:
        /* <DEDUP_REMOVED lines=12> */
.L_x_8943:
        /* <DEDUP_REMOVED lines=17> */
.L_x_8946:
[----:B------:R-:W-:-:S04]  /*6130*/  LOP3.LUT R2, R3, 0x80000000, RZ, 0xc0, !PT ;  /* 0x8000000003027812 */ /* 0x000fc800078ec0ff */
[----:B------:R-:W-:-:S04]  /*6140*/  SHF.R.U32.HI R3, RZ, 0x18, R2 ;  /* 0x00000018ff037819 */ /* 0x000fc80000011602 */
[----:B------:R-:W-:-:S04]  /*6150*/  LOP3.LUT R0, R0, R3, RZ, 0xfc, !PT ;  /* 0x0000000300007212 */ /* 0x000fc800078efcff */
[----:B------:R-:W-:-:S07]  /*6160*/  PRMT R8, R0, 0x7610, R8 ;  /* 0x0000761000087816 */ /* 0x000fce0000000008 */
.L_x_8945:
[----:B------:R-:W-:Y:S05]  /*6170*/  BSYNC B0 ;  /* 0x0000000000007941 */ /* 0x000fea0003800000 */
.L_x_8944:
[----:B------:R3:W-:Y:S01]  /*6180*/  STG.E.U8 desc[UR36][R16.64], R8 ;  /* 0x0000000810007986 */ /* 0x0007e2000c101124 */
[----:B------:R-:W-:Y:S05]  /*6190*/  BRA `(.L_x_8924) ;  /* 0x0000000400187947 */ /* 0x000fea0003800000 */
.L_x_8942:
        /* <DEDUP_REMOVED lines=17> */
.L_x_8949:
[----:B------:R-:W-:-:S04]  /*62b0*/  LOP3.LUT R2, R3, 0x80000000, RZ, 0xc0, !PT ;  /* 0x8000000003027812 */ /* 0x000fc800078ec0ff */
[----:B------:R-:W-:-:S04]  /*62c0*/  SHF.R.U32.HI R3, RZ, 0x18, R2 ;  /* 0x00000018ff037819 */ /* 0x000fc80000011602 */
[----:B------:R-:W-:-:S04]  /*62d0*/  LOP3.LUT R0, R0, R3, RZ, 0xfc, !PT ;  /* 0x0000000300007212 */ /* 0x000fc800078efcff */
[----:B------:R-:W-:-:S07]  /*62e0*/  PRMT R8, R0, 0x7610, R8 ;  /* 0x0000761000087816 */ /* 0x000fce0000000008 */
.L_x_8948:
[----:B------:R-:W-:Y:S05]  /*62f0*/  BSYNC B0 ;  /* 0x0000000000007941 */ /* 0x000fea0003800000 */
.L_x_8947:
[----:B------:R0:W-:Y:S01]  /*6300*/  STG.E.U8 desc[UR36][R16.64], R8 ;  /* 0x0000000810007986 */ /* 0x0001e2000c101124 */
[----:B------:R-:W-:Y:S05]  /*6310*/  BRA `(.L_x_8924) ;  /* 0x0000000000b87947 */ /* 0x000fea0003800000 */
.L_x_8941:
        /* <DEDUP_REMOVED lines=22> */
.L_x_8923:
[----:B------:R-:W-:Y:S01]  /*6480*/  MOV R0, 0x0 ;  /* 0x0000000000007802 */ /* 0x000fe20000000f00 */
[----:B------:R-:W-:Y:S01]  /*6490*/  ULDC.64 UR4, c[0x4][0x178] ;  /* 0x01005e0000047ab9 */ /* 0x000fe20000000a00 */
[----:B------:R-:W-:Y:S01]  /*64a0*/  ULDC.64 UR6, c[0x4][0x90] ;  /* 0x0100240000067ab9 */ /* 0x000fe20000000a00 */
[----:B------:R-:W-:Y:S01]  /*64b0*/  IMAD.U32 R4, RZ, RZ, UR4 ;  /* 0x00000004ff047e24 */ /* 0x000fe2000f8e00ff */
[----:B-1----:R0:W1:Y:S01]  /*64c0*/  LDC.64 R2, c[0x4][R0] ;  /* 0x0100000000027b82 */ /* 0x0020620000000a00 */
        /* <DEDUP_REMOVED lines=11> */
.L_x_8952:
[----:B------:R-:W-:Y:S05]  /*6580*/  BRA `(.L_x_8924) ;  /* 0x00000000001c7947 */ /* 0x000fea0003800000 */
.L_x_8951:
[----:B-1----:R-:W-:-:S06]  /*6590*/  IMAD.U32 R3, R3, 0x10000, RZ ;  /* 0x0001000003037824 */ /* 0x002fcc00078e00ff */
[----:B------:R-:W0:Y:S02]  /*65a0*/  F2I.U64.TRUNC R2, R3 ;  /* 0x0000000300027311 */ /* 0x000e24000020d800 */
[----:B0-----:R2:W-:Y:S01]  /*65b0*/  STG.E.64 desc[UR36][R16.64], R2 ;  /* 0x0000000210007986 */ /* 0x0015e2000c101b24 */
[----:B------:R-:W-:Y:S05]  /*65c0*/  BRA `(.L_x_8924) ;  /* 0x00000000000c7947 */ /* 0x000fea0003800000 */
.L_x_8950:
[----:B-1----:R-:W-:-:S06]  /*65d0*/  IMAD.U32 R3, R3, 0x10000, RZ ;  /* 0x0001000003037824 */ /* 0x002fcc00078e00ff */
[----:B------:R-:W0:Y:S02]  /*65e0*/  F2I.FTZ.U32.TRUNC.NTZ R3, R3 ;  /* 0x0000000300037305 */ /* 0x000e24000021f000 */
[----:B0-----:R0:W-:Y:S02]  /*65f0*/  STG.E desc[UR36][R16.64], R3 ;  /* 0x0000000310007986 */ /* 0x0011e4000c101924 */
.L_x_8924:
[----:B------:R-:W-:-:S07]  /*6600*/  VIADD R19, R19, 0x80 ;  /* 0x0000008013137836 */ /* 0x000fce0000000000 */
.L_x_8884:
[----:B------:R-:W-:Y:S05]  /*6610*/  BSYNC B6 ;  /* 0x0000000000067941 */ /* 0x000fea0003800000 */
.L_x_8883:
        /* <DEDUP_REMOVED lines=307> */
.L_x_8955:
        /* <DEDUP_REMOVED lines=22> */
.L_x_8959:
[----:B------:R-:W2:Y:S02]  /*7ab0*/  LDG.E.U8 R2, desc[UR36][R2.64] ;  /* 0x0000002402027981 */ /* 0x000ea4000c1e1100 */
[----:B--2---:R-:W-:-:S04]  /*7ac0*/  I2FP.F32.U32 R0, R2 ;  /* 0x0000000200007245 */ /* 0x004fc80000201000 */
[----:B------:R-:W-:Y:S01]  /*7ad0*/  F2FP.BF16.F32.PACK_AB R0, RZ, R0 ;  /* 0x00000000ff00723e */ /* 0x000fe200000010ff */
[----:B------:R-:W-:Y:S06]  /*7ae0*/  BRA `(.L_x_8961) ;  /* 0x0000000c00907947 */ /* 0x000fec0003800000 */
.L_x_8958:
        /* <DEDUP_REMOVED lines=10> */
.L_x_8963:
[----:B------:R-:W2:Y:S02]  /*7b90*/  LDG.E R2, desc[UR36][R2.64] ;  /* 0x0000002402027981 */ /* 0x000ea4000c1e1900 */
[----:B--2---:R-:W-:-:S04]  /*7ba0*/  I2FP.F32.S32 R0, R2 ;  /* 0x0000000200007245 */ /* 0x004fc80000201400 */
[----:B------:R-:W-:Y:S01]  /*7bb0*/  F2FP.BF16.F32.PACK_AB R0, RZ, R0 ;  /* 0x00000000ff00723e */ /* 0x000fe200000010ff */
[----:B------:R-:W-:Y:S06]  /*7bc0*/  BRA `(.L_x_8961) ;  /* 0x0000000c00587947 */ /* 0x000fec0003800000 */
.L_x_8962:
[----:B------:R-:W2:Y:S02]  /*7bd0*/  LDG.E.U16 R2, desc[UR36][R2.64] ;  /* 0x0000002402027981 */ /* 0x000ea4000c1e1500 */
[----:B--2---:R-:W0:Y:S02]  /*7be0*/  I2F.S16 R0, R2 ;  /* 0x0000000200007306 */ /* 0x004e240000101400 */
[----:B0-----:R-:W-:Y:S01]  /*7bf0*/  F2FP.BF16.F32.PACK_AB R0, RZ, R0 ;  /* 0x00000000ff00723e */ /* 0x001fe200000010ff */
[----:B------:R-:W-:Y:S06]  /*7c00*/  BRA `(.L_x_8961) ;  /* 0x0000000c00487947 */ /* 0x000fec0003800000 */
.L_x_8957:
        /* <DEDUP_REMOVED lines=9> */
.L_x_8965:
[----:B------:R-:W2:Y:S02]  /*7ca0*/  LDG.E.U16 R0, desc[UR36][R2.64] ;  /* 0x0000002402007981 */ /* 0x000ea4000c1e1500 */
[----:B--2---:R-:W-:-:S05]  /*7cb0*/  HADD2.F32 R0, -RZ, R0.H0_H0 ;  /* 0x20000000ff007230 */ /* 0x004fca0000004100 */
[----:B------:R-:W-:Y:S01]  /*7cc0*/  F2FP.BF16.F32.PACK_AB R0, RZ, R0 ;  /* 0x00000000ff00723e */ /* 0x000fe200000010ff */
[----:B------:R-:W-:Y:S06]  /*7cd0*/  BRA `(.L_x_8961) ;  /* 0x0000000c00147947 */ /* 0x000fec0003800000 */
.L_x_8964:
        /* <DEDUP_REMOVED lines=9> */
.L_x_8967:
[----:B------:R-:W2:Y:S02]  /*7d70*/  LDG.E.U16 R2, desc[UR36][R2.64] ;  /* 0x0000002402027981 */ /* 0x000ea4000c1e1500 */
[----:B--2---:R-:W-:-:S05]  /*7d80*/  HADD2.F32 R0, -RZ, R2.H0_H0 ;  /* 0x20000002ff007230 */ /* 0x004fca0000004100 */
[----:B------:R-:W-:Y:S01]  /*7d90*/  F2FP.BF16.F32.PACK_AB R0, RZ, R0 ;  /* 0x00000000ff00723e */ /* 0x000fe200000010ff */
[----:B------:R-:W-:Y:S06]  /*7da0*/  BRA `(.L_x_8961) ;  /* 0x0000000800e07947 */ /* 0x000fec0003800000 */
.L_x_8966:
        /* <DEDUP_REMOVED lines=8> */
.L_x_8956:
        /* <DEDUP_REMOVED lines=13> */
.L_x_8970:
        /* <DEDUP_REMOVED lines=8> */
.L_x_8969:
        /* <DEDUP_REMOVED lines=28> */
.L_x_8972:
        /* <DEDUP_REMOVED lines=15> */
.L_x_8971:
[----:B------:R0:W5:Y:S01]  /*8230*/  LDG.E.U16 R0, desc[UR36][R2.64] ;  /* 0x0000002402007981 */ /* 0x000162000c1e1500 */
[----:B------:R-:W-:Y:S05]  /*8240*/  BRA `(.L_x_8961) ;  /* 0x0000000400b87947 */ /* 0x000fea0003800000 */
.L_x_8968:
        /* <DEDUP_REMOVED lines=12> */
.L_x_8975:
        /* <DEDUP_REMOVED lines=21> */
.L_x_8979:
[----:B------:R-:W-:Y:S05]  /*8460*/  BSYNC B1 ;  /* 0x0000000000017941 */ /* 0x000fea0003800000 */
.L_x_8978:
[----:B------:R-:W-:Y:S01]  /*8470*/  LEA R3, R0, 0x3b800000, 0x17 ;  /* 0x3b80000000037811 */ /* 0x000fe200078eb8ff */
[----:B------:R-:W-:-:S05]  /*8480*/  IMAD.SHL.U32 R0, R2, 0x100000, RZ ;  /* 0x0010000002007824 */ /* 0x000fca00078e00ff */
[----:B------:R-:W-:-:S07]  /*8490*/  LOP3.LUT R0, R3, R0, R4, 0xfe, !PT ;  /* 0x0000000003007212 */ /* 0x000fce00078efe04 */
.L_x_8977:
[----:B------:R-:W-:Y:S05]  /*84a0*/  BSYNC B0 ;  /* 0x0000000000007941 */ /* 0x000fea0003800000 */
.L_x_8976:
[----:B------:R-:W-:Y:S01]  /*84b0*/  F2FP.BF16.F32.PACK_AB R0, RZ, R0 ;  /* 0x00000000ff00723e */ /* 0x000fe200000010ff */
[----:B------:R-:W-:Y:S06]  /*84c0*/  BRA `(.L_x_8961) ;  /* 0x0000000400187947 */ /* 0x000fec0003800000 */
.L_x_8974:
        /* <DEDUP_REMOVED lines=21> */
.L_x_8983:
[----:B------:R-:W-:Y:S05]  /*8620*/  BSYNC B1 ;  /* 0x0000000000017941 */ /* 0x000fea0003800000 */
.L_x_8982:
[----:B------:R-:W-:Y:S01]  /*8630*/  LEA R3, R0, 0x37800000, 0x17 ;  /* 0x3780000000037811 */ /* 0x000fe200078eb8ff */
[----:B------:R-:W-:-:S05]  /*8640*/  IMAD.SHL.U32 R0, R2, 0x200000, RZ ;  /* 0x0020000002007824 */ /* 0x000fca00078e00ff */
[----:B------:R-:W-:-:S07]  /*8650*/  LOP3.LUT R0, R3, R0, R4, 0xfe, !PT ;  /* 0x0000000003007212 */ /* 0x000fce00078efe04 */
.L_x_8981:
[----:B------:R-:W-:Y:S05]  /*8660*/  BSYNC B0 ;  /* 0x0000000000007941 */ /* 0x000fea0003800000 */
.L_x_8980:
[----:B------:R-:W-:Y:S01]  /*8670*/  F2FP.BF16.F32.PACK_AB R0, RZ, R0 ;  /* 0x00000000ff00723e */ /* 0x000fe200000010ff */
[----:B------:R-:W-:Y:S06]  /*8680*/  BRA `(.L_x_8961) ;  /* 0x0000000000a87947 */ /* 0x000fec0003800000 */
.L_x_8973:
        /* <DEDUP_REMOVED lines=14> */
.L_x_8987:
[----:B------:R-:W-:Y:S05]  /*8770*/  BSYNC B0 ;  /* 0x0000000000007941 */ /* 0x000fea0003800000 */
.L_x_8986:
[----:B------:R-:W-:Y:S01]  /*8780*/  F2FP.BF16.F32.PACK_AB R0, RZ, R0 ;  /* 0x00000000ff00723e */ /* 0x000fe200000010ff */
[----:B------:R-:W-:Y:S06]  /*8790*/  BRA `(.L_x_8961) ;  /* 0x0000000000647947 */ /* 0x000fec0003800000 */
.L_x_8960:
        /* <DEDUP_REMOVED lines=16> */
.L_x_8988:
[----:B------:R-:W-:Y:S01]  /*88a0*/  PRMT R0, RZ, 0x7610, R0 ;  /* 0x00007610ff007816 */ /* 0x000fe20000000000 */
[----:B------:R-:W-:Y:S06]  /*88b0*/  BRA `(.L_x_8961) ;  /* 0x00000000001c7947 */ /* 0x000fec0003800000 */
.L_x_8985:
[----:B------:R-:W2:Y:S02]  /*88c0*/  LDG.E.64 R2, desc[UR36][R2.64] ;  /* 0x0000002402027981 */ /* 0x000ea4000c1e1b00 */
[----:B--2---:R-:W0:Y:S02]  /*88d0*/  I2F.U64 R0, R2 ;  /* 0x0000000200007312 */ /* 0x004e240000301000 */
[----:B0-----:R-:W-:Y:S01]  /*88e0*/  F2FP.BF16.F32.PACK_AB R0, RZ, R0 ;  /* 0x00000000ff00723e */ /* 0x001fe200000010ff */
[----:B------:R-:W-:Y:S06]  /*88f0*/  BRA `(.L_x_8961) ;  /* 0x00000000000c7947 */ /* 0x000fec0003800000 */
.L_x_8984:
[----:B------:R-:W2:Y:S02]  /*8900*/  LDG.E R2, desc[UR36][R2.64] ;  /* 0x0000002402027981 */ /* 0x000ea4000c1e1900 */
[----:B--2---:R-:W-:-:S04]  /*8910*/  I2FP.F32.U32 R0, R2 ;  /* 0x0000000200007245 */ /* 0x004fc80000201000 */
[----:B------:R-:W-:-:S07]  /*8920*/  F2FP.BF16.F32.PACK_AB R0, RZ, R0 ;  /* 0x00000000ff00723e */ /* 0x000fce00000010ff */
.L_x_8961:
        /* <DEDUP_REMOVED lines=21> */
.L_x_8992:
[----:B-1----:R-:W-:-:S06]  /*8a80*/  IMAD.U32 R3, R3, 0x10000, RZ ;  /* 0x0001000003037824 */ /* 0x002fcc00078e00ff */
[----:B------:R-:W0:Y:S02]  /*8a90*/  F2I.S64.TRUNC R2, R3 ;  /* 0x0000000300027311 */ /* 0x000e24000020d900 */
[----:B0-----:R3:W-:Y:S01]  /*8aa0*/  STG.E.U8 desc[UR36][R16.64], R2 ;  /* 0x0000000210007986 */ /* 0x0017e2000c101124 */
[----:B------:R-:W-:Y:S05]  /*8ab0*/  BRA `(.L_x_8994) ;  /* 0x0000000c00847947 */ /* 0x000fea0003800000 */
.L_x_8991:
        /* <DEDUP_REMOVED lines=10> */
.L_x_8996:
[----:B-1----:R-:W-:-:S06]  /*8b60*/  IMAD.U32 R3, R3, 0x10000, RZ ;  /* 0x0001000003037824 */ /* 0x002fcc00078e00ff */
[----:B------:R-:W0:Y:S02]  /*8b70*/  F2I.FTZ.TRUNC.NTZ R3, R3 ;  /* 0x0000000300037305 */ /* 0x000e24000021f100 */
[----:B0-----:R2:W-:Y:S01]  /*8b80*/  STG.E desc[UR36][R16.64], R3 ;  /* 0x0000000310007986 */ /* 0x0015e2000c101924 */
[----:B------:R-:W-:Y:S05]  /*8b90*/  BRA `(.L_x_8994) ;  /* 0x0000000c004c7947 */ /* 0x000fea0003800000 */
.L_x_8995:
[----:B-1----:R-:W-:-:S06]  /*8ba0*/  IMAD.U32 R3, R3, 0x10000, RZ ;  /* 0x0001000003037824 */ /* 0x002fcc00078e00ff */
[----:B------:R-:W0:Y:S02]  /*8bb0*/  F2I.FTZ.TRUNC.NTZ R3, R3 ;  /* 0x0000000300037305 */ /* 0x000e24000021f100 */
[----:B0-----:R0:W-:Y:S01]  /*8bc0*/  STG.E.U16 desc[UR36][R16.64], R3 ;  /* 0x0000000310007986 */ /* 0x0011e2000c101524 */
[----:B------:R-:W-:Y:S05]  /*8bd0*/  BRA `(.L_x_8994) ;  /* 0x0000000c003c7947 */ /* 0x000fea0003800000 */
.L_x_8990:
        /* <DEDUP_REMOVED lines=9> */
.L_x_8998:
[----:B-1----:R-:W-:-:S05]  /*8c70*/  IMAD.U32 R0, R3, 0x10000, RZ ;  /* 0x0001000003007824 */ /* 0x002fca00078e00ff */
[----:B------:R-:W-:-:S05]  /*8c80*/  F2FP.F16.F32.PACK_AB R0, RZ, R0 ;  /* 0x00000000ff00723e */ /* 0x000fca00000000ff */
[----:B------:R0:W-:Y:S01]  /*8c90*/  STG.E.U16 desc[UR36][R16.64], R0 ;  /* 0x0000000010007986 */ /* 0x0001e2000c101524 */
[----:B------:R-:W-:Y:S05]  /*8ca0*/  BRA `(.L_x_8994) ;  /* 0x0000000c00087947 */ /* 0x000fea0003800000 */
.L_x_8997:
        /* <DEDUP_REMOVED lines=10> */
.L_x_9000:
[----:B-1----:R-:W-:-:S05]  /*8d50*/  IMAD.U32 R3, R3, 0x10000, RZ ;  /* 0x0001000003037824 */ /* 0x002fca00078e00ff */
[----:B------:R-:W-:-:S04]  /*8d60*/  F2FP.F16.F32.PACK_AB R3, RZ, R3 ;  /* 0x00000003ff03723e */ /* 0x000fc800000000ff */
[----:B------:R-:W-:-:S05]  /*8d70*/  PRMT R3, R3, 0x5410, RZ ;  /* 0x0000541003037816 */ /* 0x000fca00000000ff */
[----:B------:R0:W-:Y:S01]  /*8d80*/  STG.E desc[UR36][R16.64], R3 ;  /* 0x0000000310007986 */ /* 0x0001e2000c101924 */
[----:B------:R-:W-:Y:S05]  /*8d90*/  BRA `(.L_x_8994) ;  /* 0x0000000800cc7947 */ /* 0x000fea0003800000 */
.L_x_8999:
[----:B-1----:R-:W-:-:S04]  /*8da0*/  IMAD.U32 R2, R3, 0x10000, RZ ;  /* 0x0001000003027824 */ /* 0x002fc800078e00ff */
[----:B------:R-:W-:-:S06]  /*8db0*/  FMUL.FTZ R2, R2, 1 ;  /* 0x3f80000002027820 */ /* 0x000fcc0000410000 */
[----:B------:R-:W0:Y:S02]  /*8dc0*/  F2F.F64.F32 R2, R2 ;  /* 0x0000000200027310 */ /* 0x000e240000201800 */
[----:B0-----:R0:W-:Y:S01]  /*8dd0*/  STG.E.64 desc[UR36][R16.64], R2 ;  /* 0x0000000210007986 */ /* 0x0011e2000c101b24 */
[----:B------:R-:W-:Y:S05]  /*8de0*/  BRA `(.L_x_8994) ;  /* 0x0000000800b87947 */ /* 0x000fea0003800000 */
.L_x_8989:
        /* <DEDUP_REMOVED lines=13> */
.L_x_9003:
[----:B-1----:R-:W-:Y:S01]  /*8ec0*/  IMAD.U32 R3, R3, 0x10000, RZ ;  /* 0x0001000003037824 */ /* 0x002fe200078e00ff */
[----:B------:R-:W-:-:S03]  /*8ed0*/  CS2R R6, SRZ ;  /* 0x0000000000067805 */ /* 0x000fc6000001ff00 */
[----:B------:R-:W-:-:S04]  /*8ee0*/  FMUL.FTZ R3, R3, 1 ;  /* 0x3f80000003037820 */ /* 0x000fc80000410000 */
[----:B------:R-:W0:Y:S02]  /*8ef0*/  F2F.F64.F32 R4, R3 ;  /* 0x0000000300047310 */ /* 0x000e240000201800 */
[----:B0-----:R0:W-:Y:S01]  /*8f00*/  STG.E.128 desc[UR36][R16.64], R4 ;  /* 0x0000000410007986 */ /* 0x0011e2000c101d24 */
[----:B------:R-:W-:Y:S05]  /*8f10*/  BRA `(.L_x_8994) ;  /* 0x00000008006c7947 */ /* 0x000fea0003800000 */
.L_x_9002:
        /* <DEDUP_REMOVED lines=21> */
.L_x_9007:
[----:B------:R-:W-:Y:S05]  /*9070*/  BSYNC B0 ;  /* 0x0000000000007941 */ /* 0x000fea0003800000 */
.L_x_9006:
[----:B------:R-:W-:-:S05]  /*9080*/  LOP3.LUT R3, R0, R3, RZ, 0xfc, !PT ;  /* 0x0000000300037212 */ /* 0x000fca00078efcff */
[----:B------:R0:W-:Y:S01]  /*9090*/  STG.E.U8 desc[UR36][R16.64], R3 ;  /* 0x0000000310007986 */ /* 0x0001e2000c101124 */
[----:B------:R-:W-:Y:S05]  /*90a0*/  BRA `(.L_x_8994) ;  /* 0x0000000800087947 */ /* 0x000fea0003800000 */
.L_x_9005:
        /* <DEDUP_REMOVED lines=13> */
.L_x_9009:
[----:B------:R-:W-:Y:S01]  /*9180*/  IMAD.MOV.U32 R0, RZ, RZ, 0x7f ;  /* 0x0000007fff007424 */ /* 0x000fe200078e00ff */
[----:B------:R-:W-:-:S04]  /*9190*/  ISETP.GT.U32.AND P0, PT, R2, 0x7f800000, PT ;  /* 0x7f8000000200780c */ /* 0x000fc80003f04070 */
[----:B------:R-:W-:-:S09]  /*91a0*/  SEL R0, R0, 0x7c, P0 ;  /* 0x0000007c00007807 */ /* 0x000fd20000000000 */
.L_x_9010:
[----:B------:R-:W-:Y:S05]  /*91b0*/  BSYNC B0 ;  /* 0x0000000000007941 */ /* 0x000fea0003800000 */
.L_x_9008:
[----:B------:R-:W-:-:S04]  /*91c0*/  LOP3.LUT R2, R3, 0x80000000, RZ, 0xc0, !PT ;  /* 0x8000000003027812 */ /* 0x000fc800078ec0ff */
[----:B------:R-:W-:-:S04]  /*91d0*/  SHF.R.U32.HI R3, RZ, 0x18, R2 ;  /* 0x00000018ff037819 */ /* 0x000fc80000011602 */
[----:B------:R-:W-:-:S05]  /*91e0*/  LOP3.LUT R3, R0, R3, RZ, 0xfc, !PT ;  /* 0x0000000300037212 */ /* 0x000fca00078efcff */
[----:B------:R0:W-:Y:S01]  /*91f0*/  STG.E.U8 desc[UR36][R16.64], R3 ;  /* 0x0000000310007986 */ /* 0x0001e2000c101124 */
[----:B------:R-:W-:Y:S05]  /*9200*/  BRA `(.L_x_8994) ;  /* 0x0000000400b07947 */ /* 0x000fea0003800000 */
.L_x_9004:
[----:B-1----:R0:W-:Y:S01]  /*9210*/  STG.E.U16 desc[UR36][R16.64], R3 ;  /* 0x0000000310007986 */ /* 0x0021e2000c101524 */
[----:B------:R-:W-:Y:S05]  /*9220*/  BRA `(.L_x_8994) ;  /* 0x0000000400a87947 */ /* 0x000fea0003800000 */
.L_x_9001:
        /* <DEDUP_REMOVED lines=12> */
.L_x_9013:
        /* <DEDUP_REMOVED lines=17> */
.L_x_9016:
[----:B------:R-:W-:-:S04]  /*9400*/  LOP3.LUT R2, R3, 0x80000000, RZ, 0xc0, !PT ;  /* 0x8000000003027812 */ /* 0x000fc800078ec0ff */
[----:B------:R-:W-:-:S04]  /*9410*/  SHF.R.U32.HI R3, RZ, 0x18, R2 ;  /* 0x00000018ff037819 */ /* 0x000fc80000011602 */
[----:B------:R-:W-:-:S04]  /*9420*/  LOP3.LUT R0, R0, R3, RZ, 0xfc, !PT ;  /* 0x0000000300007212 */ /* 0x000fc800078efcff */
[----:B------:R-:W-:-:S07]  /*9430*/  PRMT R8, R0, 0x7610, R8 ;  /* 0x0000761000087816 */ /* 0x000fce0000000008 */
.L_x_9015:
[----:B------:R-:W-:Y:S05]  /*9440*/  BSYNC B0 ;  /* 0x0000000000007941 */ /* 0x000fea0003800000 */
.L_x_9014:
[----:B------:R0:W-:Y:S01]  /*9450*/  STG.E.U8 desc[UR36][R16.64], R8 ;  /* 0x0000000810007986 */ /* 0x0001e2000c101124 */
[----:B------:R-:W-:Y:S05]  /*9460*/  BRA `(.L_x_8994) ;  /* 0x0000000400187947 */ /* 0x000fea0003800000 */
.L_x_9012:
        /* <DEDUP_REMOVED lines=17> */
.L_x_9019:
[----:B------:R-:W-:-:S04]  /*9580*/  LOP3.LUT R2, R3, 0x80000000, RZ, 0xc0, !PT ;  /* 0x8000000003027812 */ /* 0x000fc800078ec0ff */
[----:B------:R-:W-:-:S04]  /*9590*/  SHF.R.U32.HI R3, RZ, 0x18, R2 ;  /* 0x00000018ff037819 */ /* 0x000fc80000011602 */
[----:B------:R-:W-:-:S04]  /*95a0*/  LOP3.LUT R0, R0, R3, RZ, 0xfc, !PT ;  /* 0x0000000300007212 */ /* 0x000fc800078efcff */
[----:B------:R-:W-:-:S07]  /*95b0*/  PRMT R8, R0, 0x7610, R8 ;  /* 0x0000761000087816 */ /* 0x000fce0000000008 */
.L_x_9018:
[----:B------:R-:W-:Y:S05]  /*95c0*/  BSYNC B0 ;  /* 0x0000000000007941 */ /* 0x000fea0003800000 */
.L_x_9017:
[----:B------:R0:W-:Y:S01]  /*95d0*/  STG.E.U8 desc[UR36][R16.64], R8 ;  /* 0x0000000810007986 */ /* 0x0001e2000c101124 */
[----:B------:R-:W-:Y:S05]  /*95e0*/  BRA `(.L_x_8994) ;  /* 0x0000000000b87947 */ /* 0x000fea0003800000 */
.L_x_9011:
        /* <DEDUP_REMOVED lines=22> */
.L_x_8993:
        /* <DEDUP_REMOVED lines=16> */
.L_x_9022:
[----:B------:R-:W-:Y:S05]  /*9850*/  BRA `(.L_x_8994) ;  /* 0x00000000001c7947 */ /* 0x000fea0003800000 */
.L_x_9021:
[----:B-1----:R-:W-:-:S06]  /*9860*/  IMAD.U32 R3, R3, 0x10000, RZ ;  /* 0x0001000003037824 */ /* 0x002fcc00078e00ff */
[----:B------:R-:W0:Y:S02]  /*9870*/  F2I.U64.TRUNC R2, R3 ;  /* 0x0000000300027311 */ /* 0x000e24000020d800 */
[----:B0-----:R0:W-:Y:S01]  /*9880*/  STG.E.64 desc[UR36][R16.64], R2 ;  /* 0x0000000210007986 */ /* 0x0011e2000c101b24 */
[----:B------:R-:W-:Y:S05]  /*9890*/  BRA `(.L_x_8994) ;  /* 0x00000000000c7947 */ /* 0x000fea0003800000 */
.L_x_9020:
[----:B-1----:R-:W-:-:S06]  /*98a0*/  IMAD.U32 R3, R3, 0x10000, RZ ;  /* 0x0001000003037824 */ /* 0x002fcc00078e00ff */
[----:B------:R-:W0:Y:S02]  /*98b0*/  F2I.FTZ.U32.TRUNC.NTZ R3, R3 ;  /* 0x0000000300037305 */ /* 0x000e24000021f000 */
[----:B0-----:R0:W-:Y:S02]  /*98c0*/  STG.E desc[UR36][R16.64], R3 ;  /* 0x0000000310007986 */ /* 0x0011e4000c101924 */
.L_x_8994:
[----:B------:R-:W-:-:S07]  /*98d0*/  VIADD R19, R19, 0x80 ;  /* 0x0000008013137836 */ /* 0x000fce0000000000 */
.L_x_8954:
[----:B------:R-:W-:Y:S05]  /*98e0*/  BSYNC B6 ;  /* 0x0000000000067941 */ /* 0x000fea0003800000 */
.L_x_8953:
        /* <DEDUP_REMOVED lines=306> */
.L_x_9023:
        /* <DEDUP_REMOVED lines=22> */
.L_x_9027:
[----:B------:R-:W2:Y:S02]  /*ad70*/  LDG.E.U8 R2, desc[UR36][R2.64] ;  /* 0x0000002402027981 */ /* 0x000ea4000c1e1100 */
[----:B--2---:R-:W-:-:S04]  /*ad80*/  I2FP.F32.U32 R0, R2 ;  /* 0x0000000200007245 */ /* 0x004fc80000201000 */
[----:B------:R-:W-:Y:S01]  /*ad90*/  F2FP.BF16.F32.PACK_AB R0, RZ, R0 ;  /* 0x00000000ff00723e */ /* 0x000fe200000010ff */
[----:B------:R-:W-:Y:S06]  /*ada0*/  BRA `(.L_x_9029) ;  /* 0x0000000c00907947 */ /* 0x000fec0003800000 */
.L_x_9026:
        /* <DEDUP_REMOVED lines=10> */
.L_x_9031:
[----:B------:R-:W2:Y:S02]  /*ae50*/  LDG.E R2, desc[UR36][R2.64] ;  /* 0x0000002402027981 */ /* 0x000ea4000c1e1900 */
[----:B--2---:R-:W-:-:S04]  /*ae60*/  I2FP.F32.S32 R0, R2 ;  /* 0x0000000200007245 */ /* 0x004fc80000201400 */
[----:B------:R-:W-:Y:S01]  /*ae70*/  F2FP.BF16.F32.PACK_AB R0, RZ, R0 ;  /* 0x00000000ff00723e */ /* 0x000fe200000010ff */
[----:B------:R-:W-:Y:S06]  /*ae80*/  BRA `(.L_x_9029) ;  /* 0x0000000c00587947 */ /* 0x000fec0003800000 */
.L_x_9030:
[----:B------:R-:W2:Y:S02]  /*ae90*/  LDG.E.U16 R2, desc[UR36][R2.64] ;  /* 0x0000002402027981 */ /* 0x000ea4000c1e1500 */
[----:B--2---:R-:W0:Y:S02]  /*aea0*/  I2F.S16 R0, R2 ;  /* 0x0000000200007306 */ /* 0x004e240000101400 */
[----:B0-----:R-:W-:Y:S01]  /*aeb0*/  F2FP.BF16.F32.PACK_AB R0, RZ, R0 ;  /* 0x00000000ff00723e */ /* 0x001fe200000010ff */
[----:B------:R-:W-:Y:S06]  /*aec0*/  BRA `(.L_x_9029) ;  /* 0x0000000c00487947 */ /* 0x000fec0003800000 */
.L_x_9025:
        /* <DEDUP_REMOVED lines=9> */
.L_x_9033:
[----:B------:R-:W2:Y:S02]  /*af60*/  LDG.E.U16 R0, desc[UR36][R2.64] ;  /* 0x0000002402007981 */ /* 0x000ea4000c1e1500 */
[----:B--2---:R-:W-:-:S05]  /*af70*/  HADD2.F32 R0, -RZ, R0.H0_H0 ;  /* 0x20000000ff007230 */ /* 0x004fca0000004100 */
[----:B------:R-:W-:Y:S01]  /*af80*/  F2FP.BF16.F32.PACK_AB R0, RZ, R0 ;  /* 0x00000000ff00723e */ /* 0x000fe200000010ff */
[----:B------:R-:W-:Y:S06]  /*af90*/  BRA `(.L_x_9029) ;  /* 0x0000000c00147947 */ /* 0x000fec0003800000 */
.L_x_9032:
        /* <DEDUP_REMOVED lines=9> */
.L_x_9035:
[----:B------:R-:W2:Y:S02]  /*b030*/  LDG.E.U16 R2, desc[UR36][R2.64] ;  /* 0x0000002402027981 */ /* 0x000ea4000c1e1500 */
[----:B--2---:R-:W-:-:S05]  /*b040*/  HADD2.F32 R0, -RZ, R2.H0_H0 ;  /* 0x20000002ff007230 */ /* 0x004fca0000004100 */
[----:B------:R-:W-:Y:S01]  /*b050*/  F2FP.BF16.F32.PACK_AB R0, RZ, R0 ;  /* 0x00000000ff00723e */ /* 0x000fe200000010ff */
[----:B------:R-:W-:Y:S06]  /*b060*/  BRA `(.L_x_9029) ;  /* 0x0000000800e07947 */ /* 0x000fec0003800000 */
.L_x_9034:
        /* <DEDUP_REMOVED lines=8> */
.L_x_9024:
        /* <DEDUP_REMOVED lines=13> */
.L_x_9038:
        /* <DEDUP_REMOVED lines=8> */
.L_x_9037:
        /* <DEDUP_REMOVED lines=28> */
.L_x_9040:
        /* <DEDUP_REMOVED lines=15> */
.L_x_9039:
[----:B------:R0:W5:Y:S01]  /*b4f0*/  LDG.E.U16 R0, desc[UR36][R2.64] ;  /* 0x0000002402007981 */ /* 0x000162000c1e1500 */
[----:B------:R-:W-:Y:S05]  /*b500*/  BRA `(.L_x_9029) ;  /* 0x0000000400b87947 */ /* 0x000fea0003800000 */
.L_x_9036:
        /* <DEDUP_REMOVED lines=12> */
.L_x_9043:
        /* <DEDUP_REMOVED lines=21> */
.L_x_9047:
[----:B------:R-:W-:Y:S05]  /*b720*/  BSYNC B1 ;  /* 0x0000000000017941 */ /* 0x000fea0003800000 */
.L_x_9046:
[----:B------:R-:W-:Y:S01]  /*b730*/  LEA R3, R0, 0x3b800000, 0x17 ;  /* 0x3b80000000037811 */ /* 0x000fe200078eb8ff */
[----:B------:R-:W-:-:S05]  /*b740*/  IMAD.SHL.U32 R0, R2, 0x100000, RZ ;  /* 0x0010000002007824 */ /* 0x000fca00078e00ff */
[----:B------:R-:W-:-:S07]  /*b750*/  LOP3.LUT R0, R3, R0, R4, 0xfe, !PT ;  /* 0x0000000003007212 */ /* 0x000fce00078efe04 */
.L_x_9045:
[----:B------:R-:W-:Y:S05]  /*b760*/  BSYNC B0 ;  /* 0x0000000000007941 */ /* 0x000fea0003800000 */
.L_x_9044:
[----:B------:R-:W-:Y:S01]  /*b770*/  F2FP.BF16.F32.PACK_AB R0, RZ, R0 ;  /* 0x00000000ff00723e */ /* 0x000fe200000010ff */
[----:B------:R-:W-:Y:S06]  /*b780*/  BRA `(.L_x_9029) ;  /* 0x0000000400187947 */ /* 0x000fec0003800000 */
.L_x_9042:
        /* <DEDUP_REMOVED lines=21> */
.L_x_9051:
[----:B------:R-:W-:Y:S05]  /*b8e0*/  BSYNC B1 ;  /* 0x0000000000017941 */ /* 0x000fea0003800000 */
.L_x_9050:
[----:B------:R-:W-:Y:S01]  /*b8f0*/  LEA R3, R0, 0x37800000, 0x17 ;  /* 0x3780000000037811 */ /* 0x000fe200078eb8ff */
[----:B------:R-:W-:-:S05]  /*b900*/  IMAD.SHL.U32 R0, R2, 0x200000, RZ ;  /* 0x0020000002007824 */ /* 0x000fca00078e00ff */
[----:B------:R-:W-:-:S07]  /*b910*/  LOP3.LUT R0, R3, R0, R4, 0xfe, !PT ;  /* 0x0000000003007212 */ /* 0x000fce00078efe04 */
.L_x_9049:
[----:B------:R-:W-:Y:S05]  /*b920*/  BSYNC B0 ;  /* 0x0000000000007941 */ /* 0x000fea0003800000 */
.L_x_9048:
[----:B------:R-:W-:Y:S01]  /*b930*/  F2FP.BF16.F32.PACK_AB R0, RZ, R0 ;  /* 0x00000000ff00723e */ /* 0x000fe200000010ff */
[----:B------:R-:W-:Y:S06]  /*b940*/  BRA `(.L_x_9029) ;  /* 0x0000000000a87947 */ /* 0x000fec0003800000 */
.L_x_9041:
        /* <DEDUP_REMOVED lines=14> */
.L_x_9055:
[----:B------:R-:W-:Y:S05]  /*ba30*/  BSYNC B0 ;  /* 0x0000000000007941 */ /* 0x000fea0003800000 */
.L_x_9054:
[----:B------:R-:W-:Y:S01]  /*ba40*/  F2FP.BF16.F32.PACK_AB R0, RZ, R0 ;  /* 0x00000000ff00723e */ /* 0x000fe200000010ff */
[----:B------:R-:W-:Y:S06]  /*ba50*/  BRA `(.L_x_9029) ;  /* 0x0000000000647947 */ /* 0x000fec0003800000 */
.L_x_9028:
        /* <DEDUP_REMOVED lines=16> */
.L_x_9056:
[----:B------:R-:W-:Y:S01]  /*bb60*/  PRMT R0, RZ, 0x7610, R0 ;  /* 0x00007610ff007816 */ /* 0x000fe20000000000 */
[----:B------:R-:W-:Y:S06]  /*bb70*/  BRA `(.L_x_9029) ;  /* 0x00000000001c7947 */ /* 0x000fec0003800000 */
.L_x_9053:
[----:B------:R-:W2:Y:S02]  /*bb80*/  LDG.E.64 R2, desc[UR36][R2.64] ;  /* 0x0000002402027981 */ /* 0x000ea4000c1e1b00 */
[----:B--2---:R-:W0:Y:S02]  /*bb90*/  I2F.U64 R0, R2 ;  /* 0x0000000200007312 */ /* 0x004e240000301000 */
[----:B0-----:R-:W-:Y:S01]  /*bba0*/  F2FP.BF16.F32.PACK_AB R0, RZ, R0 ;  /* 0x00000000ff00723e */ /* 0x001fe200000010ff */
[----:B------:R-:W-:Y:S06]  /*bbb0*/  BRA `(.L_x_9029) ;  /* 0x00000000000c7947 */ /* 0x000fec0003800000 */
.L_x_9052:
[----:B------:R-:W2:Y:S02]  /*bbc0*/  LDG.E R2, desc[UR36][R2.64] ;  /* 0x0000002402027981 */ /* 0x000ea4000c1e1900 */
[----:B--2---:R-:W-:-:S04]  /*bbd0*/  I2FP.F32.U32 R0, R2 ;  /* 0x0000000200007245 */ /* 0x004fc80000201000 */
[----:B------:R-:W-:-:S07]  /*bbe0*/  F2FP.BF16.F32.PACK_AB R0, RZ, R0 ;  /* 0x00000000ff00723e */ /* 0x000fce00000010ff */
.L_x_9029:
        /* <DEDUP_REMOVED lines=19> */
[----:B0-----:R-:W-:Y:S01]  /*bd20*/  STG.E.U8 desc[UR36][R16.64], R3 ;  /* 0x0000000310007986 */ /* 0x001fe2000c101124 */
[----:B------:R-:W-:Y:S05]  /*bd30*/  EXIT ;  /* 0x000000000000794d */ /* 0x000fea0003800000 */
.L_x_9060:
[----:B-1----:R-:W-:-:S06]  /*bd40*/  IMAD.U32 R3, R3, 0x10000, RZ ;  /* 0x0001000003037824 */ /* 0x002fcc00078e00ff */
[----:B------:R-:W0:Y:S02]  /*bd50*/  F2I.S64.TRUNC R2, R3 ;  /* 0x0000000300027311 */ /* 0x000e24000020d900 */
[----:B0-----:R-:W-:Y:S01]  /*bd60*/  STG.E.U8 desc[UR36][R16.64], R2 ;  /* 0x0000000210007986 */ /* 0x001fe2000c101124 */
[----:B------:R-:W-:Y:S05]  /*bd70*/  EXIT ;  /* 0x000000000000794d */ /* 0x000fea0003800000 */
.L_x_9059:
        /* <DEDUP_REMOVED lines=8> */
[----:B0-----:R-:W-:Y:S01]  /*be00*/  STG.E.64 desc[UR36][R16.64], R2 ;  /* 0x0000000210007986 */ /* 0x001fe2000c101b24 */
[----:B------:R-:W-:Y:S05]  /*be10*/  EXIT ;  /* 0x000000000000794d */ /* 0x000fea0003800000 */
.L_x_9063:
[----:B-1----:R-:W-:-:S06]  /*be20*/  IMAD.U32 R3, R3, 0x10000, RZ ;  /* 0x0001000003037824 */ /* 0x002fcc00078e00ff */
[----:B------:R-:W0:Y:S02]  /*be30*/  F2I.FTZ.TRUNC.NTZ R3, R3 ;  /* 0x0000000300037305 */ /* 0x000e24000021f100 */
[----:B0-----:R-:W-:Y:S01]  /*be40*/  STG.E desc[UR36][R16.64], R3 ;  /* 0x0000000310007986 */ /* 0x001fe2000c101924 */
[----:B------:R-:W-:Y:S05]  /*be50*/  EXIT ;  /* 0x000000000000794d */ /* 0x000fea0003800000 */
.L_x_9062:
[----:B-1----:R-:W-:-:S06]  /*be60*/  IMAD.U32 R3, R3, 0x10000, RZ ;  /* 0x0001000003037824 */ /* 0x002fcc00078e00ff */
[----:B------:R-:W0:Y:S02]  /*be70*/  F2I.FTZ.TRUNC.NTZ R3, R3 ;  /* 0x0000000300037305 */ /* 0x000e24000021f100 */
[----:B0-----:R-:W-:Y:S01]  /*be80*/  STG.E.U16 desc[UR36][R16.64], R3 ;  /* 0x0000000310007986 */ /* 0x001fe2000c101524 */
[----:B------:R-:W-:Y:S05]  /*be90*/  EXIT ;  /* 0x000000000000794d */ /* 0x000fea0003800000 */
.L_x_9058:
        /* <DEDUP_REMOVED lines=9> */
.L_x_9065:
[----:B-1----:R-:W-:-:S05]  /*bf30*/  IMAD.U32 R0, R3, 0x10000, RZ ;  /* 0x0001000003007824 */ /* 0x002fca00078e00ff */
[----:B------:R-:W-:-:S05]  /*bf40*/  F2FP.F16.F32.PACK_AB R0, RZ, R0 ;  /* 0x00000000ff00723e */ /* 0x000fca00000000ff */
[----:B------:R-:W-:Y:S01]  /*bf50*/  STG.E.U16 desc[UR36][R16.64], R0 ;  /* 0x0000000010007986 */ /* 0x000fe2000c101524 */
[----:B------:R-:W-:Y:S05]  /*bf60*/  EXIT ;  /* 0x000000000000794d */ /* 0x000fea0003800000 */
.L_x_9064:
        /* <DEDUP_REMOVED lines=8> */
[----:B------:R-:W-:Y:S01]  /*bff0*/  STG.E.64 desc[UR36][R16.64], R2 ;  /* 0x0000000210007986 */ /* 0x000fe2000c101b24 */
[----:B------:R-:W-:Y:S05]  /*c000*/  EXIT ;  /* 0x000000000000794d */ /* 0x000fea0003800000 */
.L_x_9067:
[----:B-1----:R-:W-:-:S05]  /*c010*/  IMAD.U32 R3, R3, 0x10000, RZ ;  /* 0x0001000003037824 */ /* 0x002fca00078e00ff */
[----:B------:R-:W-:-:S04]  /*c020*/  F2FP.F16.F32.PACK_AB R3, RZ, R3 ;  /* 0x00000003ff03723e */ /* 0x000fc800000000ff */
[----:B------:R-:W-:-:S05]  /*c030*/  PRMT R3, R3, 0x5410, RZ ;  /* 0x0000541003037816 */ /* 0x000fca00000000ff */
[----:B------:R-:W-:Y:S01]  /*c040*/  STG.E desc[UR36][R16.64], R3 ;  /* 0x0000000310007986 */ /* 0x000fe2000c101924 */
[----:B------:R-:W-:Y:S05]  /*c050*/  EXIT ;  /* 0x000000000000794d */ /* 0x000fea0003800000 */
.L_x_9066:
[----:B-1----:R-:W-:-:S04]  /*c060*/  IMAD.U32 R2, R3, 0x10000, RZ ;  /* 0x0001000003027824 */ /* 0x002fc800078e00ff */
[----:B------:R-:W-:-:S06]  /*c070*/  FMUL.FTZ R2, R2, 1 ;  /* 0x3f80000002027820 */ /* 0x000fcc0000410000 */
[----:B------:R-:W0:Y:S02]  /*c080*/  F2F.F64.F32 R2, R2 ;  /* 0x0000000200027310 */ /* 0x000e240000201800 */
[----:B0-----:R-:W-:Y:S01]  /*c090*/  STG.E.64 desc[UR36][R16.64], R2 ;  /* 0x0000000210007986 */ /* 0x001fe2000c101b24 */
[----:B------:R-:W-:Y:S05]  /*c0a0*/  EXIT ;  /* 0x000000000000794d */ /* 0x000fea0003800000 */
.L_x_9057:
        /* <DEDUP_REMOVED lines=13> */
.L_x_9070:
[----:B-1----:R-:W-:Y:S01]  /*c180*/  IMAD.U32 R3, R3, 0x10000, RZ ;  /* 0x0001000003037824 */ /* 0x002fe200078e00ff */
[----:B------:R-:W-:-:S03]  /*c190*/  CS2R R6, SRZ ;  /* 0x0000000000067805 */ /* 0x000fc6000001ff00 */
[----:B------:R-:W-:-:S04]  /*c1a0*/  FMUL.FTZ R3, R3, 1 ;  /* 0x3f80000003037820 */ /* 0x000fc80000410000 */
[----:B------:R-:W0:Y:S02]  /*c1b0*/  F2F.F64.F32 R4, R3 ;  /* 0x0000000300047310 */ /* 0x000e240000201800 */
[----:B0-----:R-:W-:Y:S01]  /*c1c0*/  STG.E.128 desc[UR36][R16.64], R4 ;  /* 0x0000000410007986 */ /* 0x001fe2000c101d24 */
[----:B------:R-:W-:Y:S05]  /*c1d0*/  EXIT ;  /* 0x000000000000794d */ /* 0x000fea0003800000 */
.L_x_9069:
        /* <DEDUP_REMOVED lines=21> */
.L_x_9074:
[----:B------:R-:W-:Y:S05]  /*c330*/  BSYNC B0 ;  /* 0x0000000000007941 */ /* 0x000fea0003800000 */
.L_x_9073:
[----:B------:R-:W-:-:S05]  /*c340*/  LOP3.LUT R3, R0, R3, RZ, 0xfc, !PT ;  /* 0x0000000300037212 */ /* 0x000fca00078efcff */
[----:B------:R-:W-:Y:S01]  /*c350*/  STG.E.U8 desc[UR36][R16.64], R3 ;  /* 0x0000000310007986 */ /* 0x000fe2000c101124 */
[----:B------:R-:W-:Y:S05]  /*c360*/  EXIT ;  /* 0x000000000000794d */ /* 0x000fea0003800000 */
.L_x_9072:
        /* <DEDUP_REMOVED lines=13> */
.L_x_9076:
[----:B------:R-:W-:Y:S01]  /*c440*/  IMAD.MOV.U32 R0, RZ, RZ, 0x7f ;  /* 0x0000007fff007424 */ /* 0x000fe200078e00ff */
[----:B------:R-:W-:-:S04]  /*c450*/  ISETP.GT.U32.AND P0, PT, R2, 0x7f800000, PT ;  /* 0x7f8000000200780c */ /* 0x000fc80003f04070 */
[----:B------:R-:W-:-:S09]  /*c460*/  SEL R0, R0, 0x7c, P0 ;  /* 0x0000007c00007807 */ /* 0x000fd20000000000 */
.L_x_9077:
[----:B------:R-:W-:Y:S05]  /*c470*/  BSYNC B0 ;  /* 0x0000000000007941 */ /* 0x000fea0003800000 */
.L_x_9075:
[----:B------:R-:W-:-:S04]  /*c480*/  LOP3.LUT R2, R3, 0x80000000, RZ, 0xc0, !PT ;  /* 0x8000000003027812 */ /* 0x000fc800078ec0ff */
[----:B------:R-:W-:-:S04]  /*c490*/  SHF.R.U32.HI R3, RZ, 0x18, R2 ;  /* 0x00000018ff037819 */ /* 0x000fc80000011602 */
[----:B------:R-:W-:-:S05]  /*c4a0*/  LOP3.LUT R3, R0, R3, RZ, 0xfc, !PT ;  /* 0x0000000300037212 */ /* 0x000fca00078efcff */
[----:B------:R-:W-:Y:S01]  /*c4b0*/  STG.E.U8 desc[UR36][R16.64], R3 ;  /* 0x0000000310007986 */ /* 0x000fe2000c101124 */
[----:B------:R-:W-:Y:S05]  /*c4c0*/  EXIT ;  /* 0x000000000000794d */ /* 0x000fea0003800000 */
.L_x_9071:
[----:B-1----:R-:W-:Y:S01]  /*c4d0*/  STG.E.U16 desc[UR36][R16.64], R3 ;  /* 0x0000000310007986 */ /* 0x002fe2000c101524 */
[----:B------:R-:W-:Y:S05]  /*c4e0*/  EXIT ;  /* 0x000000000000794d */ /* 0x000fea0003800000 */
.L_x_9068:
        /* <DEDUP_REMOVED lines=10> */
[----:B0-----:R-:W-:Y:S01]  /*c590*/  STG.E.U16 desc[UR36][R16.64], R3 ;  /* 0x0000000310007986 */ /* 0x001fe2000c101524 */
[----:B------:R-:W-:Y:S05]  /*c5a0*/  EXIT ;  /* 0x000000000000794d */ /* 0x000fea0003800000 */
.L_x_9080:
        /* <DEDUP_REMOVED lines=17> */
.L_x_9083:
[----:B------:R-:W-:-:S04]  /*c6c0*/  LOP3.LUT R2, R3, 0x80000000, RZ, 0xc0, !PT ;  /* 0x8000000003027812 */ /* 0x000fc800078ec0ff */
[----:B------:R-:W-:-:S04]  /*c6d0*/  SHF.R.U32.HI R3, RZ, 0x18, R2 ;  /* 0x00000018ff037819 */ /* 0x000fc80000011602 */
[----:B------:R-:W-:-:S04]  /*c6e0*/  LOP3.LUT R0, R0, R3, RZ, 0xfc, !PT ;  /* 0x0000000300007212 */ /* 0x000fc800078efcff */
[----:B------:R-:W-:-:S07]  /*c6f0*/  PRMT R8, R0, 0x7610, R8 ;  /* 0x0000761000087816 */ /* 0x000fce0000000008 */
.L_x_9082:
[----:B------:R-:W-:Y:S05]  /*c700*/  BSYNC B0 ;  /* 0x0000000000007941 */ /* 0x000fea0003800000 */
.L_x_9081:
[----:B------:R-:W-:Y:S01]  /*c710*/  STG.E.U8 desc[UR36][R16.64], R8 ;  /* 0x0000000810007986 */ /* 0x000fe2000c101124 */
[----:B------:R-:W-:Y:S05]  /*c720*/  EXIT ;  /* 0x000000000000794d */ /* 0x000fea0003800000 */
.L_x_9079:
        /* <DEDUP_REMOVED lines=17> */
.L_x_9086:
[----:B------:R-:W-:-:S04]  /*c840*/  LOP3.LUT R2, R3, 0x80000000, RZ, 0xc0, !PT ;  /* 0x8000000003027812 */ /* 0x000fc800078ec0ff */
[----:B------:R-:W-:-:S04]  /*c850*/  SHF.R.U32.HI R3, RZ, 0x18, R2 ;  /* 0x00000018ff037819 */ /* 0x000fc80000011602 */
[----:B------:R-:W-:-:S04]  /*c860*/  LOP3.LUT R0, R0, R3, RZ, 0xfc, !PT ;  /* 0x0000000300007212 */ /* 0x000fc800078efcff */
[----:B------:R-:W-:-:S07]  /*c870*/  PRMT R8, R0, 0x7610, R8 ;  /* 0x0000761000087816 */ /* 0x000fce0000000008 */
.L_x_9085:
[----:B------:R-:W-:Y:S05]  /*c880*/  BSYNC B0 ;  /* 0x0000000000007941 */ /* 0x000fea0003800000 */
.L_x_9084:
[----:B------:R-:W-:Y:S01]  /*c890*/  STG.E.U8 desc[UR36][R16.64], R8 ;  /* 0x0000000810007986 */ /* 0x000fe2000c101124 */
[----:B------:R-:W-:Y:S05]  /*c8a0*/  EXIT ;  /* 0x000000000000794d */ /* 0x000fea0003800000 */
.L_x_9078:
        /* <DEDUP_REMOVED lines=22> */
.L_x_9061:
        /* <DEDUP_REMOVED lines=16> */
.L_x_9089:
[----:B------:R-:W-:Y:S05]  /*cb10*/  EXIT ;  /* 0x000000000000794d */ /* 0x000fea0003800000 */
.L_x_9088:
[----:B-1----:R-:W-:-:S06]  /*cb20*/  IMAD.U32 R3, R3, 0x10000, RZ ;  /* 0x0001000003037824 */ /* 0x002fcc00078e00ff */
[----:B------:R-:W0:Y:S02]  /*cb30*/  F2I.U64.TRUNC R2, R3 ;  /* 0x0000000300027311 */ /* 0x000e24000020d800 */
[----:B0-----:R-:W-:Y:S01]  /*cb40*/  STG.E.64 desc[UR36][R16.64], R2 ;  /* 0x0000000210007986 */ /* 0x001fe2000c101b24 */
[----:B------:R-:W-:Y:S05]  /*cb50*/  EXIT ;  /* 0x000000000000794d */ /* 0x000fea0003800000 */
.L_x_9087:
[----:B-1----:R-:W-:-:S06]  /*cb60*/  IMAD.U32 R3, R3, 0x10000, RZ ;  /* 0x0001000003037824 */ /* 0x002fcc00078e00ff */
[----:B------:R-:W0:Y:S02]  /*cb70*/  F2I.FTZ.U32.TRUNC.NTZ R3, R3 ;  /* 0x0000000300037305 */ /* 0x000e24000021f000 */
[----:B0-----:R-:W-:Y:S01]  /*cb80*/  STG.E desc[UR36][R16.64], R3 ;  /* 0x0000000310007986 */ /* 0x001fe2000c101924 */
[----:B------:R-:W-:Y:S05]  /*cb90*/  EXIT ;  /* 0x000000000000794d */ /* 0x000fea0003800000 */
.L_x_9090:
        /* <DEDUP_REMOVED lines=14> */
.L_x_22844:


//--------------------- .text._ZN2at6native27unrolled_elementwise_kernelIZZZNS0_15binary_internal21div_trunc_kernel_cudaERNS_18TensorIteratorBaseEENKUlvE0_clEvENKUlvE2_clEvEUlN3c108BFloat16EE_St5arrayIPcLm2EELi4E23TrivialOffsetCalculatorILi1EjESE_NS0_6memory12LoadWithCastILi1EEENSF_13StoreWithCastILi1EEEEEviT_T0_T2_T3_T4_T5_ --------------------------
	.section	.text._ZN2at6native27unrolled_elementwise_kernelIZZZNS0_15binary_internal21div_trunc_kernel_cudaERNS_18TensorIteratorBaseEENKUlvE0_clEvENKUlvE2_clEvEUlN3c108BFloat16EE_St5arrayIPcLm2EELi4E23TrivialOffsetCalculatorILi1EjESE_NS0_6memory12LoadWithCastILi1EEENSF_13StoreWithCastILi1EEEEEviT_T0_T2_T3_T4_T5_,"ax",@progbits
	.align	128
        .global         _ZN2at6native27unrolled_elementwise_kernelIZZZNS0_15binary_internal21div_trunc_kernel_cudaERNS_18TensorIteratorBaseEENKUlvE0_clEvENKUlvE2_clEvEUlN3c108BFloat16EE_St5arrayIPcLm2EELi4E23TrivialOffsetCalculatorILi1EjESE_NS0_6memory12LoadWithCastILi1EEENSF_13StoreWithCastILi1EEEEEviT_T0_T2_T3_T4_T5_
        .type           _ZN2at6native27unrolled_elementwise_kernelIZZZNS0_15binary_internal21div_trunc_kernel_cudaERNS_18TensorIteratorBaseEENKUlvE0_clEvENKUlvE2_clEvEUlN3c108BFloat16EE_St5arrayIPcLm2EELi4E23TrivialOffsetCalculatorILi1EjESE_NS0_6memory12LoadWithCastILi1EEENSF_13StoreWithCastILi1EEEEEviT_T0_T2_T3_T4_T5_,@function
        .size           _ZN2at6native27unrolled_elementwise_kernelIZZZNS0_15binary_internal21div_trunc_kernel_cudaERNS_18TensorIteratorBaseEENKUlvE0_clEvENKUlvE2_clEvEUlN3c108BFloat16EE_St5arrayIPcLm2EELi4E23TrivialOffsetCalculatorILi1EjESE_NS0_6memory12LoadWithCastILi1EEENSF_13StoreWithCastILi1EEEEEviT_T0_T2_T3_T4_T5_,(.L_x_22845 - _ZN2at6native27unrolled_elementwise_kernelIZZZNS0_15binary_internal21div_trunc_kernel_cudaERNS_18TensorIteratorBaseEENKUlvE0_clEvENKUlvE2_clEvEUlN3c108BFloat16EE_St5arrayIPcLm2EELi4E23TrivialOffsetCalculatorILi1EjESE_NS0_6memory12LoadWithCastILi1EEENSF_13StoreWithCastILi1EEEEEviT_T0_T2_T3_T4_T5_)
        .other          _ZN2at6native27unrolled_elementwise_kernelIZZZNS0_15binary_internal21div_trunc_kernel_cudaERNS_18TensorIteratorBaseEENKUlvE0_clEvENKUlvE2_clEvEUlN3c108BFloat16EE_St5arrayIPcLm2EELi4E23TrivialOffsetCalculatorILi1EjESE_NS0_6memory12LoadWithCastILi1EEENSF_13StoreWithCastILi1EEEEEviT_T0_T2_T3_T4_T5_,@"STO_CUDA_ENTRY STV_DEFAULT"
_ZN2at6native27unrolled_elementwise_kernelIZZZNS0_15binary_internal21div_trunc_kernel_cudaERNS_18TensorIteratorBaseEENKUlvE0_clEvENKUlvE2_clEvEUlN3c108BFloat16EE_St5arrayIPcLm2EELi4E23TrivialOffsetCalculatorILi1EjESE_NS0_6memory12LoadWithCastILi1EEENSF_13StoreWithCastILi1EEEEEviT_T0_T2_T3_T4_T5_:
.text._ZN2at6native27unrolled_elementwise_kernelIZZZNS0_15binary_internal21div_trunc_kernel_cudaERNS_18TensorIteratorBaseEENKUlvE0_clEvENKUlvE2_clEvEUlN3c108BFloat16EE_St5arrayIPcLm2EELi4E23TrivialOffsetCalculatorILi1EjESE_NS0_6memory12LoadWithCastILi1EEENSF_13StoreWithCastILi1EEEEEviT_T0_T2_T3_T4_T5_:
        /* <DEDUP_REMOVED lines=34> */
.L_x_9096:
[----:B------:R-:W2:Y:S02]  /*0220*/  LDG.E.U8 R4, desc[UR36][R4.64] ;  /* 0x0000002404047981 */ /* 0x000ea4000c1e1100 */
[----:B--2---:R-:W-:-:S04]  /*0230*/  I2FP.F32.U32 R0, R4 ;  /* 0x0000000400007245 */ /* 0x004fc80000201000 */
[----:B------:R-:W-:-:S04]  /*0240*/  F2FP.BF16.F32.PACK_AB R0, RZ, R0 ;  /* 0x00000000ff00723e */ /* 0x000fc800000010ff */
[----:B------:R-:W-:Y:S01]  /*0250*/  PRMT R18, R0, 0x7610, R18 ;  /* 0x0000761000127816 */ /* 0x000fe20000000012 */
[----:B------:R-:W-:Y:S06]  /*0260*/  BRA `(.L_x_9098) ;  /* 0x0000000c00cc7947 */ /* 0x000fec0003800000 */
.L_x_9095:
        /* <DEDUP_REMOVED lines=11> */
.L_x_9100:
[----:B------:R-:W2:Y:S02]  /*0320*/  LDG.E R4, desc[UR36][R4.64] ;  /* 0x0000002404047981 */ /* 0x000ea4000c1e1900 */
[----:B--2---:R-:W-:-:S04]  /*0330*/  I2FP.F32.S32 R0, R4 ;  /* 0x0000000400007245 */ /* 0x004fc80000201400 */
[----:B------:R-:W-:-:S04]  /*0340*/  F2FP.BF16.F32.PACK_AB R0, RZ, R0 ;  /* 0x00000000ff00723e */ /* 0x000fc800000010ff */
[----:B------:R-:W-:Y:S01]  /*0350*/  PRMT R18, R0, 0x7610, R18 ;  /* 0x0000761000127816 */ /* 0x000fe20000000012 */
[----:B------:R-:W-:Y:S06]  /*0360*/  BRA `(.L_x_9098) ;  /* 0x0000000c008c7947 */ /* 0x000fec0003800000 */
.L_x_9099:
[----:B------:R-:W2:Y:S02]  /*0370*/  LDG.E.U16 R4, desc[UR36][R4.64] ;  /* 0x0000002404047981 */ /* 0x000ea4000c1e1500 */
[----:B--2---:R-:W0:Y:S02]  /*0380*/  I2F.S16 R0, R4 ;  /* 0x0000000400007306 */ /* 0x004e240000101400 */
[----:B0-----:R-:W-:-:S04]  /*0390*/  F2FP.BF16.F32.PACK_AB R0, RZ, R0 ;  /* 0x00000000ff00723e */ /* 0x001fc800000010ff */
[----:B------:R-:W-:Y:S01]  /*03a0*/  PRMT R18, R0, 0x7610, R18 ;  /* 0x0000761000127816 */ /* 0x000fe20000000012 */
[----:B------:R-:W-:Y:S06]  /*03b0*/  BRA `(.L_x_9098) ;  /* 0x0000000c00787947 */ /* 0x000fec0003800000 */
.L_x_9094:
        /* <DEDUP_REMOVED lines=9> */
.L_x_9102:
[----:B------:R-:W2:Y:S02]  /*0450*/  LDG.E.U16 R0, desc[UR36][R4.64] ;  /* 0x0000002404007981 */ /* 0x000ea4000c1e1500 */
[----:B--2---:R-:W-:-:S05]  /*0460*/  HADD2.F32 R0, -RZ, R0.H0_H0 ;  /* 0x20000000ff007230 */ /* 0x004fca0000004100 */
[----:B------:R-:W-:-:S04]  /*0470*/  F2FP.BF16.F32.PACK_AB R0, RZ, R0 ;  /* 0x00000000ff00723e */ /* 0x000fc800000010ff */
[----:B------:R-:W-:Y:S01]  /*0480*/  PRMT R18, R0, 0x7610, R18 ;  /* 0x0000761000127816 */ /* 0x000fe20000000012 */
[----:B------:R-:W-:Y:S06]  /*0490*/  BRA `(.L_x_9098) ;  /* 0x0000000c00407947 */ /* 0x000fec0003800000 */
.L_x_9101:
        /* <DEDUP_REMOVED lines=9> */
.L_x_9104:
[----:B------:R-:W2:Y:S02]  /*0530*/  LDG.E.U16 R4, desc[UR36][R4.64] ;  /* 0x0000002404047981 */ /* 0x000ea4000c1e1500 */
[----:B--2---:R-:W-:-:S05]  /*0540*/  HADD2.F32 R0, -RZ, R4.H0_H0 ;  /* 0x20000004ff007230 */ /* 0x004fca0000004100 */
[----:B------:R-:W-:-:S04]  /*0550*/  F2FP.BF16.F32.PACK_AB R0, RZ, R0 ;  /* 0x00000000ff00723e */ /* 0x000fc800000010ff */
[----:B------:R-:W-:Y:S01]  /*0560*/  PRMT R18, R0, 0x7610, R18 ;  /* 0x0000761000127816 */ /* 0x000fe20000000012 */
[----:B------:R-:W-:Y:S06]  /*0570*/  BRA `(.L_x_9098) ;  /* 0x0000000c00087947 */ /* 0x000fec0003800000 */
.L_x_9103:
        /* <DEDUP_REMOVED lines=9> */
.L_x_9093:
        /* <DEDUP_REMOVED lines=14> */
.L_x_9107:
        /* <DEDUP_REMOVED lines=9> */
.L_x_9106:
        /* <DEDUP_REMOVED lines=28> */
.L_x_9109:
        /* <DEDUP_REMOVED lines=16> */
.L_x_9108:
[----:B------:R0:W5:Y:S01]  /*0a40*/  LDG.E.U16 R18, desc[UR36][R4.64] ;  /* 0x0000002404127981 */ /* 0x000162000c1e1500 */
[----:B------:R-:W-:Y:S05]  /*0a50*/  BRA `(.L_x_9098) ;  /* 0x0000000400d07947 */ /* 0x000fea0003800000 */
.L_x_9105:
        /* <DEDUP_REMOVED lines=13> */
.L_x_9112:
        /* <DEDUP_REMOVED lines=21> */
.L_x_9116:
[----:B------:R-:W-:Y:S05]  /*0c80*/  BSYNC B1 ;  /* 0x0000000000017941 */ /* 0x000fea0003800000 */
.L_x_9115:
[----:B------:R-:W-:Y:S01]  /*0c90*/  LEA R5, R0, 0x3b800000, 0x17 ;  /* 0x3b80000000057811 */ /* 0x000fe200078eb8ff */
[----:B------:R-:W-:-:S05]  /*0ca0*/  IMAD.SHL.U32 R0, R3, 0x100000, RZ ;  /* 0x0010000003007824 */ /* 0x000fca00078e00ff */
[----:B------:R-:W-:-:S07]  /*0cb0*/  LOP3.LUT R0, R5, R0, R6, 0xfe, !PT ;  /* 0x0000000005007212 */ /* 0x000fce00078efe06 */
.L_x_9114:
[----:B------:R-:W-:Y:S05]  /*0cc0*/  BSYNC B0 ;  /* 0x0000000000007941 */ /* 0x000fea0003800000 */
.L_x_9113:
[----:B------:R-:W-:-:S04]  /*0cd0*/  F2FP.BF16.F32.PACK_AB R0, RZ, R0 ;  /* 0x00000000ff00723e */ /* 0x000fc800000010ff */
[----:B------:R-:W-:Y:S01]  /*0ce0*/  PRMT R18, R0, 0x7610, R18 ;  /* 0x0000761000127816 */ /* 0x000fe20000000012 */
[----:B------:R-:W-:Y:S06]  /*0cf0*/  BRA `(.L_x_9098) ;  /* 0x0000000400287947 */ /* 0x000fec0003800000 */
.L_x_9111:
        /* <DEDUP_REMOVED lines=21> */
.L_x_9120:
[----:B------:R-:W-:Y:S05]  /*0e50*/  BSYNC B1 ;  /* 0x0000000000017941 */ /* 0x000fea0003800000 */
.L_x_9119:
[----:B------:R-:W-:Y:S01]  /*0e60*/  LEA R5, R0, 0x37800000, 0x17 ;  /* 0x3780000000057811 */ /* 0x000fe200078eb8ff */
[----:B------:R-:W-:-:S05]  /*0e70*/  IMAD.SHL.U32 R0, R3, 0x200000, RZ ;  /* 0x0020000003007824 */ /* 0x000fca00078e00ff */
[----:B------:R-:W-:-:S07]  /*0e80*/  LOP3.LUT R0, R5, R0, R6, 0xfe, !PT ;  /* 0x0000000005007212 */ /* 0x000fce00078efe06 */
.L_x_9118:
[----:B------:R-:W-:Y:S05]  /*0e90*/  BSYNC B0 ;  /* 0x0000000000007941 */ /* 0x000fea0003800000 */
.L_x_9117:
[----:B------:R-:W-:-:S04]  /*0ea0*/  F2FP.BF16.F32.PACK_AB R0, RZ, R0 ;  /* 0x00000000ff00723e */ /* 0x000fc800000010ff */
[----:B------:R-:W-:Y:S01]  /*0eb0*/  PRMT R18, R0, 0x7610, R18 ;  /* 0x0000761000127816 */ /* 0x000fe20000000012 */
[----:B------:R-:W-:Y:S06]  /*0ec0*/  BRA `(.L_x_9098) ;  /* 0x0000000000b47947 */ /* 0x000fec0003800000 */
.L_x_9110:
        /* <DEDUP_REMOVED lines=14> */
.L_x_9124:
[----:B------:R-:W-:Y:S05]  /*0fb0*/  BSYNC B0 ;  /* 0x0000000000007941 */ /* 0x000fea0003800000 */
.L_x_9123:
[----:B------:R-:W-:-:S04]  /*0fc0*/  F2FP.BF16.F32.PACK_AB R0, RZ, R0 ;  /* 0x00000000ff00723e */ /* 0x000fc800000010ff */
[----:B------:R-:W-:Y:S01]  /*0fd0*/  PRMT R18, R0, 0x7610, R18 ;  /* 0x0000761000127816 */ /* 0x000fe20000000012 */
[----:B------:R-:W-:Y:S06]  /*0fe0*/  BRA `(.L_x_9098) ;  /* 0x00000000006c7947 */ /* 0x000fec0003800000 */
.L_x_9097:
        /* <DEDUP_REMOVED lines=16> */
.L_x_9125:
[----:B------:R-:W-:Y:S01]  /*10f0*/  PRMT R18, RZ, 0x7610, R18 ;  /* 0x00007610ff127816 */ /* 0x000fe20000000012 */
[----:B------:R-:W-:Y:S06]  /*1100*/  BRA `(.L_x_9098) ;  /* 0x0000000000247947 */ /* 0x000fec0003800000 */
.L_x_9122:
[----:B------:R-:W2:Y:S02]  /*1110*/  LDG.E.64 R4, desc[UR36][R4.64] ;  /* 0x0000002404047981 */ /* 0x000ea4000c1e1b00 */
[----:B--2---:R-:W0:Y:S02]  /*1120*/  I2F.U64 R0, R4 ;  /* 0x0000000400007312 */ /* 0x004e240000301000 */
[----:B0-----:R-:W-:-:S04]  /*1130*/  F2FP.BF16.F32.PACK_AB R0, RZ, R0 ;  /* 0x00000000ff00723e */ /* 0x001fc800000010ff */
[----:B------:R-:W-:Y:S01]  /*1140*/  PRMT R18, R0, 0x7610, R18 ;  /* 0x0000761000127816 */ /* 0x000fe20000000012 */
[----:B------:R-:W-:Y:S06]  /*1150*/  BRA `(.L_x_9098) ;  /* 0x0000000000107947 */ /* 0x000fec0003800000 */
.L_x_9121:
[----:B------:R-:W2:Y:S02]  /*1160*/  LDG.E R4, desc[UR36][R4.64] ;  /* 0x0000002404047981 */ /* 0x000ea4000c1e1900 */
[----:B--2---:R-:W-:-:S04]  /*1170*/  I2FP.F32.U32 R0, R4 ;  /* 0x0000000400007245 */ /* 0x004fc80000201000 */
[----:B------:R-:W-:-:S04]  /*1180*/  F2FP.BF16.F32.PACK_AB R0, RZ, R0 ;  /* 0x00000000ff00723e */ /* 0x000fc800000010ff */
[----:B------:R-:W-:-:S07]  /*1190*/  PRMT R18, R0, 0x7610, R18 ;  /* 0x0000761000127816 */ /* 0x000fce0000000012 */
.L_x_9098:
[----:B------:R-:W1:Y:S02]  /*11a0*/  S2R R23, SR_TID.X ;  /* 0x0000000000177919 */ /* 0x000e640000002100 */
[----:B-1----:R-:W-:-:S07]  /*11b0*/  VIADD R23, R23, 0x80 ;  /* 0x0000008017177836 */ /* 0x002fce0000000000 */
.L_x_9092:
[----:B------:R-:W-:Y:S05]  /*11c0*/  BSYNC B6 ;  /* 0x0000000000067941 */ /* 0x000fea0003800000 */
.L_x_9091:
        /* <DEDUP_REMOVED lines=26> */
.L_x_9131:
[----:B------:R-:W2:Y:S02]  /*1370*/  LDG.E.U8 R4, desc[UR36][R4.64] ;  /* 0x0000002404047981 */ /* 0x000ea4000c1e1100 */
[----:B--2---:R-:W-:-:S04]  /*1380*/  I2FP.F32.U32 R0, R4 ;  /* 0x0000000400007245 */ /* 0x004fc80000201000 */
[----:B------:R-:W-:-:S04]  /*1390*/  F2FP.BF16.F32.PACK_AB R0, RZ, R0 ;  /* 0x00000000ff00723e */ /* 0x000fc800000010ff */
[----:B------:R-:W-:Y:S01]  /*13a0*/  PRMT R17, R0, 0x7610, R17 ;  /* 0x0000761000117816 */ /* 0x000fe20000000011 */
[----:B------:R-:W-:Y:S06]  /*13b0*/  BRA `(.L_x_9133) ;  /* 0x0000000c00c87947 */ /* 0x000fec0003800000 */
.L_x_9130:
        /* <DEDUP_REMOVED lines=11> */
.L_x_9135:
[----:B------:R-:W2:Y:S02]  /*1470*/  LDG.E R4, desc[UR36][R4.64] ;  /* 0x0000002404047981 */ /* 0x000ea4000c1e1900 */
[----:B--2---:R-:W-:-:S04]  /*1480*/  I2FP.F32.S32 R0, R4 ;  /* 0x0000000400007245 */ /* 0x004fc80000201400 */
[----:B------:R-:W-:-:S04]  /*1490*/  F2FP.BF16.F32.PACK_AB R0, RZ, R0 ;  /* 0x00000000ff00723e */ /* 0x000fc800000010ff */
[----:B------:R-:W-:Y:S01]  /*14a0*/  PRMT R17, R0, 0x7610, R17 ;  /* 0x0000761000117816 */ /* 0x000fe20000000011 */
[----:B------:R-:W-:Y:S06]  /*14b0*/  BRA `(.L_x_9133) ;  /* 0x0000000c00887947 */ /* 0x000fec0003800000 */
.L_x_9134:
[----:B------:R-:W2:Y:S02]  /*14c0*/  LDG.E.U16 R4, desc[UR36][R4.64] ;  /* 0x0000002404047981 */ /* 0x000ea4000c1e1500 */
[----:B--2---:R-:W0:Y:S02]  /*14d0*/  I2F.S16 R0, R4 ;  /* 0x0000000400007306 */ /* 0x004e240000101400 */
[----:B0-----:R-:W-:-:S04]  /*14e0*/  F2FP.BF16.F32.PACK_AB R0, RZ, R0 ;  /* 0x00000000ff00723e */ /* 0x001fc800000010ff */
[----:B------:R-:W-:Y:S01]  /*14f0*/  PRMT R17, R0, 0x7610, R17 ;  /* 0x0000761000117816 */ /* 0x000fe20000000011 */
[----:B------:R-:W-:Y:S06]  /*1500*/  BRA `(.L_x_9133) ;  /* 0x0000000c00747947 */ /* 0x000fec0003800000 */
.L_x_9129:
        /* <DEDUP_REMOVED lines=9> */
.L_x_9137:
[----:B------:R-:W2:Y:S02]  /*15a0*/  LDG.E.U16 R0, desc[UR36][R4.64] ;  /* 0x0000002404007981 */ /* 0x000ea4000c1e1500 */
[----:B--2---:R-:W-:-:S05]  /*15b0*/  HADD2.F32 R0, -RZ, R0.H0_H0 ;  /* 0x20000000ff007230 */ /* 0x004fca0000004100 */
[----:B------:R-:W-:-:S04]  /*15c0*/  F2FP.BF16.F32.PACK_AB R0, RZ, R0 ;  /* 0x00000000ff00723e */ /* 0x000fc800000010ff */
[----:B------:R-:W-:Y:S01]  /*15d0*/  PRMT R17, R0, 0x7610, R17 ;  /* 0x0000761000117816 */ /* 0x000fe20000000011 */
[----:B------:R-:W-:Y:S06]  /*15e0*/  BRA `(.L_x_9133) ;  /* 0x0000000c003c7947 */ /* 0x000fec0003800000 */
.L_x_9136:
        /* <DEDUP_REMOVED lines=9> */
.L_x_9139:
[----:B------:R-:W2:Y:S02]  /*1680*/  LDG.E.U16 R4, desc[UR36][R4.64] ;  /* 0x0000002404047981 */ /* 0x000ea4000c1e1500 */
[----:B--2---:R-:W-:-:S05]  /*1690*/  HADD2.F32 R0, -RZ, R4.H0_H0 ;  /* 0x20000004ff007230 */ /* 0x004fca0000004100 */
[----:B------:R-:W-:-:S04]  /*16a0*/  F2FP.BF16.F32.PACK_AB R0, RZ, R0 ;  /* 0x00000000ff00723e */ /* 0x000fc800000010ff */
[----:B------:R-:W-:Y:S01]  /*16b0*/  PRMT R17, R0, 0x7610, R17 ;  /* 0x0000761000117816 */ /* 0x000fe20000000011 */
[----:B------:R-:W-:Y:S06]  /*16c0*/  BRA `(.L_x_9133) ;  /* 0x0000000c00047947 */ /* 0x000fec0003800000 */
.L_x_9138:
        /* <DEDUP_REMOVED lines=9> */
.L_x_9128:
        /* <DEDUP_REMOVED lines=14> */
.L_x_9142:
        /* <DEDUP_REMOVED lines=9> */
.L_x_9141:
        /* <DEDUP_REMOVED lines=28> */
.L_x_9144:
        /* <DEDUP_REMOVED lines=15> */
.L_x_9143:
[----:B------:R0:W5:Y:S01]  /*1b80*/  LDG.E.U16 R17, desc[UR36][R4.64] ;  /* 0x0000002404117981 */ /* 0x000162000c1e1500 */
[----:B------:R-:W-:Y:S05]  /*1b90*/  BRA `(.L_x_9133) ;  /* 0x0000000400d07947 */ /* 0x000fea0003800000 */
.L_x_9140:
        /* <DEDUP_REMOVED lines=13> */
.L_x_9147:
        /* <DEDUP_REMOVED lines=21> */
.L_x_9151:
[----:B------:R-:W-:Y:S05]  /*1dc0*/  BSYNC B1 ;  /* 0x0000000000017941 */ /* 0x000fea0003800000 */
.L_x_9150:
[----:B------:R-:W-:Y:S01]  /*1dd0*/  LEA R5, R0, 0x3b800000, 0x17 ;  /* 0x3b80000000057811 */ /* 0x000fe200078eb8ff */
[----:B------:R-:W-:-:S05]  /*1de0*/  IMAD.SHL.U32 R0, R3, 0x100000, RZ ;  /* 0x0010000003007824 */ /* 0x000fca00078e00ff */
[----:B------:R-:W-:-:S07]  /*1df0*/  LOP3.LUT R0, R5, R0, R6, 0xfe, !PT ;  /* 0x0000000005007212 */ /* 0x000fce00078efe06 */
.L_x_9149:
[----:B------:R-:W-:Y:S05]  /*1e00*/  BSYNC B0 ;  /* 0x0000000000007941 */ /* 0x000fea0003800000 */
.L_x_9148:
[----:B------:R-:W-:-:S04]  /*1e10*/  F2FP.BF16.F32.PACK_AB R0, RZ, R0 ;  /* 0x00000000ff00723e */ /* 0x000fc800000010ff */
[----:B------:R-:W-:Y:S01]  /*1e20*/  PRMT R17, R0, 0x7610, R17 ;  /* 0x0000761000117816 */ /* 0x000fe20000000011 */
[----:B------:R-:W-:Y:S06]  /*1e30*/  BRA `(.L_x_9133) ;  /* 0x0000000400287947 */ /* 0x000fec0003800000 */
.L_x_9146:
        /* <DEDUP_REMOVED lines=21> */
.L_x_9155:
[----:B------:R-:W-:Y:S05]  /*1f90*/  BSYNC B1 ;  /* 0x0000000000017941 */ /* 0x000fea0003800000 */
.L_x_9154:
[----:B------:R-:W-:Y:S01]  /*1fa0*/  LEA R5, R0, 0x37800000, 0x17 ;  /* 0x3780000000057811 */ /* 0x000fe200078eb8ff */
[----:B------:R-:W-:-:S05]  /*1fb0*/  IMAD.SHL.U32 R0, R3, 0x200000, RZ ;  /* 0x0020000003007824 */ /* 0x000fca00078e00ff */
[----:B------:R-:W-:-:S07]  /*1fc0*/  LOP3.LUT R0, R5, R0, R6, 0xfe, !PT ;  /* 0x0000000005007212 */ /* 0x000fce00078efe06 */
.L_x_9153:
[----:B------:R-:W-:Y:S05]  /*1fd0*/  BSYNC B0 ;  /* 0x0000000000007941 */ /* 0x000fea0003800000 */
.L_x_9152:
[----:B------:R-:W-:-:S04]  /*1fe0*/  F2FP.BF16.F32.PACK_AB R0, RZ, R0 ;  /* 0x00000000ff00723e */ /* 0x000fc800000010ff */
[----:B------:R-:W-:Y:S01]  /*1ff0*/  PRMT R17, R0, 0x7610, R17 ;  /* 0x0000761000117816 */ /* 0x000fe20000000011 */
[----:B------:R-:W-:Y:S06]  /*2000*/  BRA `(.L_x_9133) ;  /* 0x0000000000b47947 */ /* 0x000fec0003800000 */
.L_x_9145:
        /* <DEDUP_REMOVED lines=14> */
.L_x_9159:
[----:B------:R-:W-:Y:S05]  /*20f0*/  BSYNC B0 ;  /* 0x0000000000007941 */ /* 0x000fea0003800000 */
.L_x_9158:
[----:B------:R-:W-:-:S04]  /*2100*/  F2FP.BF16.F32.PACK_AB R0, RZ, R0 ;  /* 0x00000000ff00723e */ /* 0x000fc800000010ff */
[----:B------:R-:W-:Y:S01]  /*2110*/  PRMT R17, R0, 0x7610, R17 ;  /* 0x0000761000117816 */ /* 0x000fe20000000011 */
[----:B------:R-:W-:Y:S06]  /*2120*/  BRA `(.L_x_9133) ;  /* 0x00000000006c7947 */ /* 0x000fec0003800000 */
.L_x_9132:
        /* <DEDUP_REMOVED lines=16> */
.L_x_9160:
[----:B------:R-:W-:Y:S01]  /*2230*/  PRMT R17, RZ, 0x7610, R17 ;  /* 0x00007610ff117816 */ /* 0x000fe20000000011 */
[----:B------:R-:W-:Y:S06]  /*2240*/  BRA `(.L_x_9133) ;  /* 0x0000000000247947 */ /* 0x000fec0003800000 */
.L_x_9157:
[----:B------:R-:W2:Y:S02]  /*2250*/  LDG.E.64 R4, desc[UR36][R4.64] ;  /* 0x0000002404047981 */ /* 0x000ea4000c1e1b00 */
[----:B--2---:R-:W0:Y:S02]  /*2260*/  I2F.U64 R0, R4 ;  /* 0x0000000400007312 */ /* 0x004e240000301000 */
[----:B0-----:R-:W-:-:S04]  /*2270*/  F2FP.BF16.F32.PACK_AB R0, RZ, R0 ;  /* 0x00000000ff00723e */ /* 0x001fc800000010ff */
[----:B------:R-:W-:Y:S01]  /*2280*/  PRMT R17, R0, 0x7610, R17 ;  /* 0x0000761000117816 */ /* 0x000fe20000000011 */
[----:B------:R-:W-:Y:S06]  /*2290*/  BRA `(.L_x_9133) ;  /* 0x0000000000107947 */ /* 0x000fec0003800000 */
.L_x_9156:
[----:B------:R-:W2:Y:S02]  /*22a0*/  LDG.E R4, desc[UR36][R4.64] ;  /* 0x0000002404047981 */ /* 0x000ea4000c1e1900 */
[----:B--2---:R-:W-:-:S04]  /*22b0*/  I2FP.F32.U32 R0, R4 ;  /* 0x0000000400007245 */ /* 0x004fc80000201000 */
[----:B------:R-:W-:-:S04]  /*22c0*/  F2FP.BF16.F32.PACK_AB R0, RZ, R0 ;  /* 0x00000000ff00723e */ /* 0x000fc800000010ff */
[----:B------:R-:W-:-:S07]  /*22d0*/  PRMT R17, R0, 0x7610, R17 ;  /* 0x0000761000117816 */ /* 0x000fce0000000011 */
.L_x_9133:
[----:B------:R-:W-:-:S07]  /*22e0*/  VIADD R23, R23, 0x80 ;  /* 0x0000008017177836 */ /* 0x000fce0000000000 */
.L_x_9127:
[----:B------:R-:W-:Y:S05]  /*22f0*/  BSYNC B6 ;  /* 0x0000000000067941 */ /* 0x000fea0003800000 */
.L_x_9126:
        /* <DEDUP_REMOVED lines=28> */
.L_x_9166:
[----:B------:R-:W2:Y:S02]  /*24c0*/  LDG.E.U8 R4, desc[UR36][R4.64] ;  /* 0x0000002404047981 */ /* 0x000ea4000c1e1100 */
[----:B--2---:R-:W-:-:S04]  /*24d0*/  I2FP.F32.U32 R0, R4 ;  /* 0x0000000400007245 */ /* 0x004fc80000201000 */
[----:B------:R-:W-:-:S04]  /*24e0*/  F2FP.BF16.F32.PACK_AB R0, RZ, R0 ;  /* 0x00000000ff00723e */ /* 0x000fc800000010ff */
[----:B------:R-:W-:Y:S01]  /*24f0*/  PRMT R24, R0, 0x7610, R24 ;  /* 0x0000761000187816 */ /* 0x000fe20000000018 */
[----:B------:R-:W-:Y:S06]  /*2500*/  BRA `(.L_x_9168) ;  /* 0x0000000c00c87947 */ /* 0x000fec0003800000 */
.L_x_9165:
        /* <DEDUP_REMOVED lines=11> */
.L_x_9170:
[----:B------:R-:W2:Y:S02]  /*25c0*/  LDG.E R4, desc[UR36][R4.64] ;  /* 0x0000002404047981 */ /* 0x000ea4000c1e1900 */
[----:B--2---:R-:W-:-:S04]  /*25d0*/  I2FP.F32.S32 R0, R4 ;  /* 0x0000000400007245 */ /* 0x004fc80000201400 */
[----:B------:R-:W-:-:S04]  /*25e0*/  F2FP.BF16.F32.PACK_AB R0, RZ, R0 ;  /* 0x00000000ff00723e */ /* 0x000fc800000010ff */
[----:B------:R-:W-:Y:S01]  /*25f0*/  PRMT R24, R0, 0x7610, R24 ;  /* 0x0000761000187816 */ /* 0x000fe20000000018 */
[----:B------:R-:W-:Y:S06]  /*2600*/  BRA `(.L_x_9168) ;  /* 0x0000000c00887947 */ /* 0x000fec0003800000 */
.L_x_9169:
[----:B------:R-:W2:Y:S02]  /*2610*/  LDG.E.U16 R4, desc[UR36][R4.64] ;  /* 0x0000002404047981 */ /* 0x000ea4000c1e1500 */
[----:B--2---:R-:W0:Y:S02]  /*2620*/  I2F.S16 R0, R4 ;  /* 0x0000000400007306 */ /* 0x004e240000101400 */
[----:B0-----:R-:W-:-:S04]  /*2630*/  F2FP.BF16.F32.PACK_AB R0, RZ, R0 ;  /* 0x00000000ff00723e */ /* 0x001fc800000010ff */
[----:B------:R-:W-:Y:S01]  /*2640*/  PRMT R24, R0, 0x7610, R24 ;  /* 0x0000761000187816 */ /* 0x000fe20000000018 */
[----:B------:R-:W-:Y:S06]  /*2650*/  BRA `(.L_x_9168) ;  /* 0x0000000c00747947 */ /* 0x000fec0003800000 */
.L_x_9164:
        /* <DEDUP_REMOVED lines=9> */
.L_x_9172:
[----:B------:R-:W2:Y:S02]  /*26f0*/  LDG.E.U16 R0, desc[UR36][R4.64] ;  /* 0x0000002404007981 */ /* 0x000ea4000c1e1500 */
[----:B--2---:R-:W-:-:S05]  /*2700*/  HADD2.F32 R0, -RZ, R0.H0_H0 ;  /* 0x20000000ff007230 */ /* 0x004fca0000004100 */
[----:B------:R-:W-:-:S04]  /*2710*/  F2FP.BF16.F32.PACK_AB R0, RZ, R0 ;  /* 0x00000000ff00723e */ /* 0x000fc800000010ff */
[----:B------:R-:W-:Y:S01]  /*2720*/  PRMT R24, R0, 0x7610, R24 ;  /* 0x0000761000187816 */ /* 0x000fe20000000018 */
[----:B------:R-:W-:Y:S06]  /*2730*/  BRA `(.L_x_9168) ;  /* 0x0000000c003c7947 */ /* 0x000fec0003800000 */
.L_x_9171:
        /* <DEDUP_REMOVED lines=9> */
.L_x_9174:
[----:B------:R-:W2:Y:S02]  /*27d0*/  LDG.E.U16 R4, desc[UR36][R4.64] ;  /* 0x0000002404047981 */ /* 0x000ea4000c1e1500 */
[----:B--2---:R-:W-:-:S05]  /*27e0*/  HADD2.F32 R0, -RZ, R4.H0_H0 ;  /* 0x20000004ff007230 */ /* 0x004fca0000004100 */
[----:B------:R-:W-:-:S04]  /*27f0*/  F2FP.BF16.F32.PACK_AB R0, RZ, R0 ;  /* 0x00000000ff00723e */ /* 0x000fc800000010ff */
[----:B------:R-:W-:Y:S01]  /*2800*/  PRMT R24, R0, 0x7610, R24 ;  /* 0x0000761000187816 */ /* 0x000fe20000000018 */
[----:B------:R-:W-:Y:S06]  /*2810*/  BRA `(.L_x_9168) ;  /* 0x0000000c00047947 */ /* 0x000fec0003800000 */
.L_x_9173:
        /* <DEDUP_REMOVED lines=9> */
.L_x_9163:
        /* <DEDUP_REMOVED lines=14> */
.L_x_9177:
        /* <DEDUP_REMOVED lines=9> */
.L_x_9176:
        /* <DEDUP_REMOVED lines=28> */
.L_x_9179:
        /* <DEDUP_REMOVED lines=15> */
.L_x_9178:
[----:B------:R0:W5:Y:S01]  /*2cd0*/  LDG.E.U16 R24, desc[UR36][R4.64] ;  /* 0x0000002404187981 */ /* 0x000162000c1e1500 */
[----:B------:R-:W-:Y:S05]  /*2ce0*/  BRA `(.L_x_9168) ;  /* 0x0000000400d07947 */ /* 0x000fea0003800000 */
.L_x_9175:
        /* <DEDUP_REMOVED lines=13> */
.L_x_9182:
        /* <DEDUP_REMOVED lines=21> */
.L_x_9186:
[----:B------:R-:W-:Y:S05]  /*2f10*/  BSYNC B1 ;  /* 0x0000000000017941 */ /* 0x000fea0003800000 */
.L_x_9185:
[----:B------:R-:W-:Y:S01]  /*2f20*/  LEA R5, R0, 0x3b800000, 0x17 ;  /* 0x3b80000000057811 */ /* 0x000fe200078eb8ff */
[----:B------:R-:W-:-:S05]  /*2f30*/  IMAD.SHL.U32 R0, R3, 0x100000, RZ ;  /* 0x0010000003007824 */ /* 0x000fca00078e00ff */
[----:B------:R-:W-:-:S07]  /*2f40*/  LOP3.LUT R0, R5, R0, R6, 0xfe, !PT ;  /* 0x0000000005007212 */ /* 0x000fce00078efe06 */
.L_x_9184:
[----:B------:R-:W-:Y:S05]  /*2f50*/  BSYNC B0 ;  /* 0x0000000000007941 */ /* 0x000fea0003800000 */
.L_x_9183:
[----:B------:R-:W-:-:S04]  /*2f60*/  F2FP.BF16.F32.PACK_AB R0, RZ, R0 ;  /* 0x00000000ff00723e */ /* 0x000fc800000010ff */
[----:B------:R-:W-:Y:S01]  /*2f70*/  PRMT R24, R0, 0x7610, R24 ;  /* 0x0000761000187816 */ /* 0x000fe20000000018 */
[----:B------:R-:W-:Y:S06]  /*2f80*/  BRA `(.L_x_9168) ;  /* 0x0000000400287947 */ /* 0x000fec0003800000 */
.L_x_9181:
        /* <DEDUP_REMOVED lines=21> */
.L_x_9190:
[----:B------:R-:W-:Y:S05]  /*30e0*/  BSYNC B1 ;  /* 0x0000000000017941 */ /* 0x000fea0003800000 */
.L_x_9189:
[----:B------:R-:W-:Y:S01]  /*30f0*/  LEA R5, R0, 0x37800000, 0x17 ;  /* 0x3780000000057811 */ /* 0x000fe200078eb8ff */
[----:B------:R-:W-:-:S05]  /*3100*/  IMAD.SHL.U32 R0, R3, 0x200000, RZ ;  /* 0x0020000003007824 */ /* 0x000fca00078e00ff */
[----:B------:R-:W-:-:S07]  /*3110*/  LOP3.LUT R0, R5, R0, R6, 0xfe, !PT ;  /* 0x0000000005007212 */ /* 0x000fce00078efe06 */
.L_x_9188:
[----:B------:R-:W-:Y:S05]  /*3120*/  BSYNC B0 ;  /* 0x0000000000007941 */ /* 0x000fea0003800000 */
.L_x_9187:
[----:B------:R-:W-:-:S04]  /*3130*/  F2FP.BF16.F32.PACK_AB R0, RZ, R0 ;  /* 0x00000000ff00723e */ /* 0x000fc800000010ff */
[----:B------:R-:W-:Y:S01]  /*3140*/  PRMT R24, R0, 0x7610, R24 ;  /* 0x0000761000187816 */ /* 0x000fe20000000018 */
[----:B------:R-:W-:Y:S06]  /*3150*/  BRA `(.L_x_9168) ;  /* 0x0000000000b47947 */ /* 0x000fec0003800000 */
.L_x_9180:
        /* <DEDUP_REMOVED lines=14> */
.L_x_9194:
[----:B------:R-:W-:Y:S05]  /*3240*/  BSYNC B0 ;  /* 0x0000000000007941 */ /* 0x000fea0003800000 */
.L_x_9193:
[----:B------:R-:W-:-:S04]  /*3250*/  F2FP.BF16.F32.PACK_AB R0, RZ, R0 ;  /* 0x00000000ff00723e */ /* 0x000fc800000010ff */
[----:B------:R-:W-:Y:S01]  /*3260*/  PRMT R24, R0, 0x7610, R24 ;  /* 0x0000761000187816 */ /* 0x000fe20000000018 */
[----:B------:R-:W-:Y:S06]  /*3270*/  BRA `(.L_x_9168) ;  /* 0x00000000006c7947 */ /* 0x000fec0003800000 */
.L_x_9167:
        /* <DEDUP_REMOVED lines=16> */
.L_x_9195:
[----:B------:R-:W-:Y:S01]  /*3380*/  PRMT R24, RZ, 0x7610, R24 ;  /* 0x00007610ff187816 */ /* 0x000fe20000000018 */
[----:B------:R-:W-:Y:S06]  /*3390*/  BRA `(.L_x_9168) ;  /* 0x0000000000247947 */ /* 0x000fec0003800000 */
.L_x_9192:
[----:B------:R-:W2:Y:S02]  /*33a0*/  LDG.E.64 R4, desc[UR36][R4.64] ;  /* 0x0000002404047981 */ /* 0x000ea4000c1e1b00 */
[----:B--2---:R-:W0:Y:S02]  /*33b0*/  I2F.U64 R0, R4 ;  /* 0x0000000400007312 */ /* 0x004e240000301000 */
[----:B0-----:R-:W-:-:S04]  /*33c0*/  F2FP.BF16.F32.PACK_AB R0, RZ, R0 ;  /* 0x00000000ff00723e */ /* 0x001fc800000010ff */
[----:B------:R-:W-:Y:S01]  /*33d0*/  PRMT R24, R0, 0x7610, R24 ;  /* 0x0000761000187816 */ /* 0x000fe20000000018 */
[----:B------:R-:W-:Y:S06]  /*33e0*/  BRA `(.L_x_9168) ;  /* 0x0000000000107947 */ /* 0x000fec0003800000 */
.L_x_9191:
[----:B------:R-:W2:Y:S02]  /*33f0*/  LDG.E R4, desc[UR36][R4.64] ;  /* 0x0000002404047981 */ /* 0x000ea4000c1e1900 */
[----:B--2---:R-:W-:-:S04]  /*3400*/  I2FP.F32.U32 R0, R4 ;  /* 0x0000000400007245 */ /* 0x004fc80000201000 */
[----:B------:R-:W-:-:S04]  /*3410*/  F2FP.BF16.F32.PACK_AB R0, RZ, R0 ;  /* 0x00000000ff00723e */ /* 0x000fc800000010ff */
[----:B------:R-:W-:-:S07]  /*3420*/  PRMT R24, R0, 0x7610, R24 ;  /* 0x0000761000187816 */ /* 0x000fce0000000018 */
.L_x_9168:
[----:B------:R-:W-:-:S07]  /*3430*/  VIADD R23, R23, 0x80 ;  /* 0x0000008017177836 */ /* 0x000fce0000000000 */
.L_x_9162:
[----:B------:R-:W-:Y:S05]  /*3440*/  BSYNC B6 ;  /* 0x0000000000067941 */ /* 0x000fea0003800000 */
.L_x_9161:
        /* <DEDUP_REMOVED lines=25> */
.L_x_9201:
[----:B------:R-:W2:Y:S02]  /*35e0*/  LDG.E.U8 R4, desc[UR36][R4.64] ;  /* 0x0000002404047981 */ /* 0x000ea4000c1e1100 */
[----:B--2---:R-:W-:-:S04]  /*35f0*/  I2FP.F32.U32 R0, R4 ;  /* 0x0000000400007245 */ /* 0x004fc80000201000 */
[----:B------:R-:W-:-:S04]  /*3600*/  F2FP.BF16.F32.PACK_AB R0, RZ, R0 ;  /* 0x00000000ff00723e */ /* 0x000fc800000010ff */
[----:B------:R-:W-:Y:S01]  /*3610*/  PRMT R19, R0, 0x7610, R19 ;  /* 0x0000761000137816 */ /* 0x000fe20000000013 */
[----:B------:R-:W-:Y:S06]  /*3620*/  BRA `(.L_x_9197) ;  /* 0x0000000c00c87947 */ /* 0x000fec0003800000 */
.L_x_9200:
        /* <DEDUP_REMOVED lines=11> */
.L_x_9204:
[----:B------:R-:W2:Y:S02]  /*36e0*/  LDG.E R4, desc[UR36][R4.64] ;  /* 0x0000002404047981 */ /* 0x000ea4000c1e1900 */
[----:B--2---:R-:W-:-:S04]  /*36f0*/  I2FP.F32.S32 R0, R4 ;  /* 0x0000000400007245 */ /* 0x004fc80000201400 */
[----:B------:R-:W-:-:S04]  /*3700*/  F2FP.BF16.F32.PACK_AB R0, RZ, R0 ;  /* 0x00000000ff00723e */ /* 0x000fc800000010ff */
[----:B------:R-:W-:Y:S01]  /*3710*/  PRMT R19, R0, 0x7610, R19 ;  /* 0x0000761000137816 */ /* 0x000fe20000000013 */
[----:B------:R-:W-:Y:S06]  /*3720*/  BRA `(.L_x_9197) ;  /* 0x0000000c00887947 */ /* 0x000fec0003800000 */
.L_x_9203:
[----:B------:R-:W2:Y:S02]  /*3730*/  LDG.E.U16 R4, desc[UR36][R4.64] ;  /* 0x0000002404047981 */ /* 0x000ea4000c1e1500 */
[----:B--2---:R-:W0:Y:S02]  /*3740*/  I2F.S16 R0, R4 ;  /* 0x0000000400007306 */ /* 0x004e240000101400 */
[----:B0-----:R-:W-:-:S04]  /*3750*/  F2FP.BF16.F32.PACK_AB R0, RZ, R0 ;  /* 0x00000000ff00723e */ /* 0x001fc800000010ff */
[----:B------:R-:W-:Y:S01]  /*3760*/  PRMT R19, R0, 0x7610, R19 ;  /* 0x0000761000137816 */ /* 0x000fe20000000013 */
[----:B------:R-:W-:Y:S06]  /*3770*/  BRA `(.L_x_9197) ;  /* 0x0000000c00747947 */ /* 0x000fec0003800000 */
.L_x_9199:
        /* <DEDUP_REMOVED lines=9> */
.L_x_9206:
[----:B------:R-:W2:Y:S02]  /*3810*/  LDG.E.U16 R0, desc[UR36][R4.64] ;  /* 0x0000002404007981 */ /* 0x000ea4000c1e1500 */
[----:B--2---:R-:W-:-:S05]  /*3820*/  HADD2.F32 R0, -RZ, R0.H0_H0 ;  /* 0x20000000ff007230 */ /* 0x004fca0000004100 */
[----:B------:R-:W-:-:S04]  /*3830*/  F2FP.BF16.F32.PACK_AB R0, RZ, R0 ;  /* 0x00000000ff00723e */ /* 0x000fc800000010ff */
[----:B------:R-:W-:Y:S01]  /*3840*/  PRMT R19, R0, 0x7610, R19 ;  /* 0x0000761000137816 */ /* 0x000fe20000000013 */
[----:B------:R-:W-:Y:S06]  /*3850*/  BRA `(.L_x_9197) ;  /* 0x0000000c003c7947 */ /* 0x000fec0003800000 */
.L_x_9205:
        /* <DEDUP_REMOVED lines=9> */
.L_x_9208:
[----:B------:R-:W2:Y:S02]  /*38f0*/  LDG.E.U16 R4, desc[UR36][R4.64] ;  /* 0x0000002404047981 */ /* 0x000ea4000c1e1500 */
[----:B--2---:R-:W-:-:S05]  /*3900*/  HADD2.F32 R0, -RZ, R4.H0_H0 ;  /* 0x20000004ff007230 */ /* 0x004fca0000004100 */
[----:B------:R-:W-:-:S04]  /*3910*/  F2FP.BF16.F32.PACK_AB R0, RZ, R0 ;  /* 0x00000000ff00723e */ /* 0x000fc800000010ff */
[----:B------:R-:W-:Y:S01]  /*3920*/  PRMT R19, R0, 0x7610, R19 ;  /* 0x0000761000137816 */ /* 0x000fe20000000013 */
[----:B------:R-:W-:Y:S06]  /*3930*/  BRA `(.L_x_9197) ;  /* 0x0000000c00047947 */ /* 0x000fec0003800000 */
.L_x_9207:
        /* <DEDUP_REMOVED lines=9> */
.L_x_9198:
        /* <DEDUP_REMOVED lines=14> */
.L_x_9211:
        /* <DEDUP_REMOVED lines=9> */
.L_x_9210:
        /* <DEDUP_REMOVED lines=28> */
.L_x_9213:
        /* <DEDUP_REMOVED lines=15> */
.L_x_9212:
[----:B------:R1:W5:Y:S01]  /*3df0*/  LDG.E.U16 R19, desc[UR36][R4.64] ;  /* 0x0000002404137981 */ /* 0x000362000c1e1500 */
[----:B------:R-:W-:Y:S05]  /*3e00*/  BRA `(.L_x_9197) ;  /* 0x0000000400d07947 */ /* 0x000fea0003800000 */
.L_x_9209:
        /* <DEDUP_REMOVED lines=13> */
.L_x_9216:
        /* <DEDUP_REMOVED lines=21> */
.L_x_9220:
[----:B------:R-:W-:Y:S05]  /*4030*/  BSYNC B1 ;  /* 0x0000000000017941 */ /* 0x000fea0003800000 */
.L_x_9219:
[----:B------:R-:W-:Y:S01]  /*4040*/  LEA R5, R0, 0x3b800000, 0x17 ;  /* 0x3b80000000057811 */ /* 0x000fe200078eb8ff */
[----:B------:R-:W-:-:S05]  /*4050*/  IMAD.SHL.U32 R0, R3, 0x100000, RZ ;  /* 0x0010000003007824 */ /* 0x000fca00078e00ff */
[----:B------:R-:W-:-:S07]  /*4060*/  LOP3.LUT R0, R5, R0, R6, 0xfe, !PT ;  /* 0x0000000005007212 */ /* 0x000fce00078efe06 */
.L_x_9218:
[----:B------:R-:W-:Y:S05]  /*4070*/  BSYNC B0 ;  /* 0x0000000000007941 */ /* 0x000fea0003800000 */
.L_x_9217:
[----:B------:R-:W-:-:S04]  /*4080*/  F2FP.BF16.F32.PACK_AB R0, RZ, R0 ;  /* 0x00000000ff00723e */ /* 0x000fc800000010ff */
[----:B------:R-:W-:Y:S01]  /*4090*/  PRMT R19, R0, 0x7610, R19 ;  /* 0x0000761000137816 */ /* 0x000fe20000000013 */
[----:B------:R-:W-:Y:S06]  /*40a0*/  BRA `(.L_x_9197) ;  /* 0x0000000400287947 */ /* 0x000fec0003800000 */
.L_x_9215:
        /* <DEDUP_REMOVED lines=21> */
.L_x_9224:
[----:B------:R-:W-:Y:S05]  /*4200*/  BSYNC B1 ;  /* 0x0000000000017941 */ /* 0x000fea0003800000 */
.L_x_9223:
[----:B------:R-:W-:Y:S01]  /*4210*/  LEA R5, R0, 0x37800000, 0x17 ;  /* 0x3780000000057811 */ /* 0x000fe200078eb8ff */
[----:B------:R-:W-:-:S05]  /*4220*/  IMAD.SHL.U32 R0, R3, 0x200000, RZ ;  /* 0x0020000003007824 */ /* 0x000fca00078e00ff */
[----:B------:R-:W-:-:S07]  /*4230*/  LOP3.LUT R0, R5, R0, R6, 0xfe, !PT ;  /* 0x0000000005007212 */ /* 0x000fce00078efe06 */
.L_x_9222:
[----:B------:R-:W-:Y:S05]  /*4240*/  BSYNC B0 ;  /* 0x0000000000007941 */ /* 0x000fea0003800000 */
.L_x_9221:
[----:B------:R-:W-:-:S04]  /*4250*/  F2FP.BF16.F32.PACK_AB R0, RZ, R0 ;  /* 0x00000000ff00723e */ /* 0x000fc800000010ff */
[----:B------:R-:W-:Y:S01]  /*4260*/  PRMT R19, R0, 0x7610, R19 ;  /* 0x0000761000137816 */ /* 0x000fe20000000013 */
[----:B------:R-:W-:Y:S06]  /*4270*/  BRA `(.L_x_9197) ;  /* 0x0000000000b47947 */ /* 0x000fec0003800000 */
.L_x_9214:
        /* <DEDUP_REMOVED lines=14> */
.L_x_9228:
[----:B------:R-:W-:Y:S05]  /*4360*/  BSYNC B0 ;  /* 0x0000000000007941 */ /* 0x000fea0003800000 */
.L_x_9227:
[----:B------:R-:W-:-:S04]  /*4370*/  F2FP.BF16.F32.PACK_AB R0, RZ, R0 ;  /* 0x00000000ff00723e */ /* 0x000fc800000010ff */
[----:B------:R-:W-:Y:S01]  /*4380*/  PRMT R19, R0, 0x7610, R19 ;  /* 0x0000761000137816 */ /* 0x000fe20000000013 */
[----:B------:R-:W-:Y:S06]  /*4390*/  BRA `(.L_x_9197) ;  /* 0x00000000006c7947 */ /* 0x000fec0003800000 */
.L_x_9202:
        /* <DEDUP_REMOVED lines=16> */
.L_x_9229:
[----:B------:R-:W-:Y:S01]  /*44a0*/  PRMT R19, RZ, 0x7610, R19 ;  /* 0x00007610ff137816 */ /* 0x000fe20000000013 */
[----:B------:R-:W-:Y:S06]  /*44b0*/  BRA `(.L_x_9197) ;  /* 0x0000000000247947 */ /* 0x000fec0003800000 */
.L_x_9226:
[----:B------:R-:W2:Y:S02]  /*44c0*/  LDG.E.64 R4, desc[UR36][R4.64] ;  /* 0x0000002404047981 */ /* 0x000ea4000c1e1b00 */
[----:B--2---:R-:W0:Y:S02]  /*44d0*/  I2F.U64 R0, R4 ;  /* 0x0000000400007312 */ /* 0x004e240000301000 */
[----:B0-----:R-:W-:-:S04]  /*44e0*/  F2FP.BF16.F32.PACK_AB R0, RZ, R0 ;  /* 0x00000000ff00723e */ /* 0x001fc800000010ff */
[----:B------:R-:W-:Y:S01]  /*44f0*/  PRMT R19, R0, 0x7610, R19 ;  /* 0x0000761000137816 */ /* 0x000fe20000000013 */
[----:B------:R-:W-:Y:S06]  /*4500*/  BRA `(.L_x_9197) ;  /* 0x0000000000107947 */ /* 0x000fec0003800000 */
.L_x_9225:
[----:B------:R-:W2:Y:S02]  /*4510*/  LDG.E R4, desc[UR36][R4.64] ;  /* 0x0000002404047981 */ /* 0x000ea4000c1e1900 */
[----:B--2---:R-:W-:-:S04]  /*4520*/  I2FP.F32.U32 R0, R4 ;  /* 0x0000000400007245 */ /* 0x004fc80000201000 */
[----:B------:R-:W-:-:S04]  /*4530*/  F2FP.BF16.F32.PACK_AB R0, RZ, R0 ;  /* 0x00000000ff00723e */ /* 0x000fc800000010ff */
[----:B------:R-:W-:-:S07]  /*4540*/  PRMT R19, R0, 0x7610, R19 ;  /* 0x0000761000137816 */ /* 0x000fce0000000013 */
.L_x_9197:
[----:B------:R-:W-:Y:S05]  /*4550*/  BSYNC B6 ;  /* 0x0000000000067941 */ /* 0x000fea0003800000 */
.L_x_9196:
[----:B------:R-:W2:Y:S01]  /*4560*/  S2R R25, SR_TID.X ;  /* 0x0000000000197919 */ /* 0x000ea20000002100 */
        /* <DEDUP_REMOVED lines=8> */
[----:B------:R-:W0:Y:S01]  /*45f0*/  @!P3 LDC R7, c[0x0][0x218] ;  /* 0x00008600ff07bb82 */ /* 0x000e220000000800 */
[----:B-----5:R-:W-:-:S05]  /*4600*/  @!P3 IMAD.U32 R18, R18, 0x10000, RZ ;  /* 0x000100001212b824 */ /* 0x020fca00078e00ff */
[----:B------:R-:W-:Y:S02]  /*4610*/  @!P1 IMAD.U32 R24, R24, 0x10000, RZ ;  /* 0x0001000018189824 */ /* 0x000fe400078e00ff */
[----:B------:R-:W1:Y:S04]  /*4620*/  @!P1 LDC R5, c[0x0][0x218] ;  /* 0x00008600ff059b82 */ /* 0x000e680000000800 */
[----:B------:R-:W-:-:S04]  /*4630*/  @!P2 IMAD.U32 R4, R19, 0x10000, RZ ;  /* 0x000100001304a824 */ /* 0x000fc800078e00ff */
[----:B------:R-:W2:Y:S01]  /*4640*/  @!P2 LDC R9, c[0x0][0x218] ;  /* 0x00008600ff09ab82 */ /* 0x000ea20000000800 */
[----:B0-----:R-:W-:-:S07]  /*4650*/  @!P3 FMUL.FTZ R18, R18, R7 ;  /* 0x000000071212b220 */ /* 0x001fce0000410000 */
[----:B------:R-:W0:Y:S01]  /*4660*/  @!P0 LDC R7, c[0x0][0x218] ;  /* 0x00008600ff078b82 */ /* 0x000e220000000800 */
[----:B------:R3:W4:Y:S01]  /*4670*/  @!P3 FRND.TRUNC R0, R18 ;  /* 0x000000120000b307 */ /* 0x000722000020d000 */
[----:B-1----:R-:W-:-:S06]  /*4680*/  @!P1 FMUL.FTZ R24, R24, R5 ;  /* 0x0000000518189220 */ /* 0x002fcc0000410000 */
[----:B---3--:R-:W1:Y:S01]  /*4690*/  LDC.U8 R18, c[0x0][0x244] ;  /* 0x00009100ff127b82 */ /* 0x008e620000000000 */
[----:B------:R-:W3:Y:S01]  /*46a0*/  @!P1 FRND.TRUNC R24, R24 ;  /* 0x0000001800189307 */ /* 0x000ee2000020d000 */
[----:B--2---:R-:W-:Y:S01]  /*46b0*/  @!P2 FMUL.FTZ R5, R4, R9 ;  /* 0x000000090405a220 */ /* 0x004fe20000410000 */
[----:B------:R-:W-:-:S06]  /*46c0*/  @!P0 IMAD.U32 R4, R17, 0x10000, RZ ;  /* 0x0001000011048824 */ /* 0x000fcc00078e00ff */
[----:B------:R-:W2:Y:S01]  /*46d0*/  @!P2 FRND.TRUNC R5, R5 ;  /* 0x000000050005a307 */ /* 0x000ea2000020d000 */
[----:B0-----:R-:W-:-:S07]  /*46e0*/  @!P0 FMUL.FTZ R4, R4, R7 ;  /* 0x0000000704048220 */ /* 0x001fce0000410000 */
[----:B----4-:R-:W-:Y:S08]  /*46f0*/  @!P3 F2F.BF16.F32 R3, R0 ;  /* 0x000000000003b304 */ /* 0x010ff00000202000 */
[----:B------:R-:W0:Y:S08]  /*4700*/  @!P0 FRND.TRUNC R4, R4 ;  /* 0x0000000400048307 */ /* 0x000e30000020d000 */
[----:B---3--:R3:W4:Y:S08]  /*4710*/  @!P1 F2F.BF16.F32 R17, R24 ;  /* 0x0000001800119304 */ /* 0x0087300000202000 */
[----:B--2---:R3:W2:Y:S08]  /*4720*/  @!P2 F2F.BF16.F32 R19, R5 ;  /* 0x000000050013a304 */ /* 0x0046b00000202000 */
[----:B0-----:R3:W0:Y:S01]  /*4730*/  @!P0 F2F.BF16.F32 R22, R4 ;  /* 0x0000000400168304 */ /* 0x0016220000202000 */
[----:B-1--4-:R-:W-:Y:S05]  /*4740*/  @P3 BRA `(.L_x_9231) ;  /* 0x0000001000403947 */ /* 0x012fea0003800000 */
[----:B------:R-:W1:Y:S01]  /*4750*/  LDC.64 R8, c[0x0][0x228] ;  /* 0x00008a00ff087b82 */ /* 0x000e620000000a00 */
[----:B------:R-:W-:Y:S01]  /*4760*/  PRMT R0, R18, 0x9910, RZ ;  /* 0x0000991012007816 */ /* 0x000fe200000000ff */
[----:B------:R-:W-:Y:S01]  /*4770*/  IMAD R25, R2, 0x200, R25 ;  /* 0x0000020002197824 */ /* 0x000fe200078e0219 */
[----:B------:R-:W-:Y:S02]  /*4780*/  ULDC UR4, c[0x0][0x248] ;  /* 0x0000920000047ab9 */ /* 0x000fe40000000800 */
[----:B------:R-:W-:Y:S01]  /*4790*/  ISETP.GT.AND P0, PT, R0, 0x9, PT ;  /* 0x000000090000780c */ /* 0x000fe20003f04270 */
[----:B------:R-:W-:-:S05]  /*47a0*/  IMAD R25, R25, UR4, RZ ;  /* 0x0000000419197c24 */ /* 0x000fca000f8e02ff */
[----:B-1----:R-:W-:-:S05]  /*47b0*/  IADD3 R8, P1, R25, R8, RZ ;  /* 0x0000000819087210 */ /* 0x002fca0007f3e0ff */
        /* <DEDUP_REMOVED lines=12> */
[----:B------:R-:W1:Y:S02]  /*4880*/  F2I.FTZ.TRUNC.NTZ R3, R3 ;  /* 0x0000000300037305 */ /* 0x000e64000021f100 */
[----:B-1----:R1:W-:Y:S01]  /*4890*/  STG.E.U8 desc[UR36][R8.64], R3 ;  /* 0x0000000308007986 */ /* 0x0023e2000c101124 */
[----:B------:R-:W-:Y:S05]  /*48a0*/  BRA `(.L_x_9231) ;  /* 0x0000000c00e87947 */ /* 0x000fea0003800000 */
.L_x_9235:
[----:B---3--:R-:W-:Y:S02]  /*48b0*/  IMAD.U32 R5, R3, 0x10000, RZ ;  /* 0x0001000003057824 */ /* 0x008fe400078e00ff */
[----:B------:R-:W-:-:S04]  /*48c0*/  IMAD.MOV.U32 R25, RZ, RZ, R23 ;  /* 0x000000ffff197224 */ /* 0x000fc800078e0017 */
[----:B------:R-:W1:Y:S02]  /*48d0*/  F2I.S64.TRUNC R4, R5 ;  /* 0x0000000500047311 */ /* 0x000e64000020d900 */
[----:B-1----:R1:W-:Y:S01]  /*48e0*/  STG.E.U8 desc[UR36][R8.64], R4 ;  /* 0x0000000408007986 */ /* 0x0023e2000c101124 */
[----:B------:R-:W-:Y:S05]  /*48f0*/  BRA `(.L_x_9231) ;  /* 0x0000000c00d47947 */ /* 0x000fea0003800000 */
.L_x_9234:
[----:B------:R-:W-:-:S13]  /*4900*/  ISETP.NE.AND P0, PT, R0, 0x2, PT ;  /* 0x000000020000780c */ /* 0x000fda0003f05270 */
[----:B------:R-:W-:Y:S05]  /*4910*/  @!P0 BRA `(.L_x_9237) ;  /* 0x0000000000388947 */ /* 0x000fea0003800000 */
[----:B------:R-:W-:-:S13]  /*4920*/  ISETP.NE.AND P0, PT, R0, 0x3, PT ;  /* 0x000000030000780c */ /* 0x000fda0003f05270 */
[----:B------:R-:W-:Y:S05]  /*4930*/  @!P0 BRA `(.L_x_9238) ;  /* 0x00000000001c8947 */ /* 0x000fea0003800000 */
[----:B------:R-:W-:-:S13]  /*4940*/  ISETP.NE.AND P0, PT, R0, 0x4, PT ;  /* 0x000000040000780c */ /* 0x000fda0003f05270 */
[----:B------:R-:W-:Y:S05]  /*4950*/  @P0 BRA `(.L_x_9236) ;  /* 0x0000000c00500947 */ /* 0x000fea0003800000 */
[----:B---3--:R-:W-:Y:S02]  /*4960*/  IMAD.U32 R4, R3, 0x10000, RZ ;  /* 0x0001000003047824 */ /* 0x008fe400078e00ff */
[----:B------:R-:W-:-:S04]  /*4970*/  IMAD.MOV.U32 R25, RZ, RZ, R23 ;  /* 0x000000ffff197224 */ /* 0x000fc800078e0017 */
[----:B------:R-:W1:Y:S02]  /*4980*/  F2I.S64.TRUNC R4, R4 ;  /* 0x0000000400047311 */ /* 0x000e64000020d900 */
[----:B-1----:R1:W-:Y:S01]  /*4990*/  STG.E.64 desc[UR36][R8.64], R4 ;  /* 0x0000000408007986 */ /* 0x0023e2000c101b24 */
[----:B------:R-:W-:Y:S05]  /*49a0*/  BRA `(.L_x_9231) ;  /* 0x0000000c00a87947 */ /* 0x000fea0003800000 */
.L_x_9238:
[----:B------:R-:W-:Y:S02]  /*49b0*/  IMAD.U32 R3, R3, 0x10000, RZ ;  /* 0x0001000003037824 */ /* 0x000fe400078e00ff */
[----:B------:R-:W-:-:S04]  /*49c0*/  IMAD.MOV.U32 R25, RZ, RZ, R23 ;  /* 0x000000ffff197224 */ /* 0x000fc800078e0017 */
[----:B------:R-:W1:Y:S02]  /*49d0*/  F2I.FTZ.TRUNC.NTZ R3, R3 ;  /* 0x0000000300037305 */ /* 0x000e64000021f100 */
[----:B-1----:R1:W-:Y:S01]  /*49e0*/  STG.E desc[UR36][R8.64], R3 ;  /* 0x0000000308007986 */ /* 0x0023e2000c101924 */
[----:B------:R-:W-:Y:S05]  /*49f0*/  BRA `(.L_x_9231) ;  /* 0x0000000c00947947 */ /* 0x000fea0003800000 */
.L_x_9237:
[----:B------:R-:W-:Y:S02]  /*4a00*/  IMAD.U32 R3, R3, 0x10000, RZ ;  /* 0x0001000003037824 */ /* 0x000fe400078e00ff */
[----:B------:R-:W-:-:S04]  /*4a10*/  IMAD.MOV.U32 R25, RZ, RZ, R23 ;  /* 0x000000ffff197224 */ /* 0x000fc800078e0017 */
[----:B------:R-:W1:Y:S02]  /*4a20*/  F2I.FTZ.TRUNC.NTZ R3, R3 ;  /* 0x0000000300037305 */ /* 0x000e64000021f100 */
[----:B-1----:R1:W-:Y:S01]  /*4a30*/  STG.E.U16 desc[UR36][R8.64], R3 ;  /* 0x0000000308007986 */ /* 0x0023e2000c101524 */
[----:B------:R-:W-:Y:S05]  /*4a40*/  BRA `(.L_x_9231) ;  /* 0x0000000c00807947 */ /* 0x000fea0003800000 */
.L_x_9233:
        /* <DEDUP_REMOVED lines=10> */
.L_x_9240:
[----:B------:R-:W-:Y:S02]  /*4af0*/  IMAD.U32 R0, R3, 0x10000, RZ ;  /* 0x0001000003007824 */ /* 0x000fe400078e00ff */
[----:B------:R-:W-:-:S03]  /*4b00*/  IMAD.MOV.U32 R25, RZ, RZ, R23 ;  /* 0x000000ffff197224 */ /* 0x000fc600078e0017 */
[----:B------:R-:W-:-:S05]  /*4b10*/  F2FP.F16.F32.PACK_AB R0, RZ, R0 ;  /* 0x00000000ff00723e */ /* 0x000fca00000000ff */
[----:B------:R1:W-:Y:S01]  /*4b20*/  STG.E.U16 desc[UR36][R8.64], R0 ;  /* 0x0000000008007986 */ /* 0x0003e2000c101524 */
[----:B------:R-:W-:Y:S05]  /*4b30*/  BRA `(.L_x_9231) ;  /* 0x0000000c00447947 */ /* 0x000fea0003800000 */
.L_x_9239:
[----:B------:R-:W-:-:S13]  /*4b40*/  ISETP.NE.AND P0, PT, R0, 0x7, PT ;  /* 0x000000070000780c */ /* 0x000fda0003f05270 */
[----:B------:R-:W-:Y:S05]  /*4b50*/  @!P0 BRA `(.L_x_9241) ;  /* 0x00000000003c8947 */ /* 0x000fea0003800000 */
[----:B------:R-:W-:-:S13]  /*4b60*/  ISETP.NE.AND P0, PT, R0, 0x8, PT ;  /* 0x000000080000780c */ /* 0x000fda0003f05270 */
[----:B------:R-:W-:Y:S05]  /*4b70*/  @!P0 BRA `(.L_x_9242) ;  /* 0x00000000001c8947 */ /* 0x000fea0003800000 */
[----:B------:R-:W-:-:S13]  /*4b80*/  ISETP.NE.AND P0, PT, R0, 0x9, PT ;  /* 0x000000090000780c */ /* 0x000fda0003f05270 */
[----:B------:R-:W-:Y:S05]  /*4b90*/  @P0 BRA `(.L_x_9236) ;  /* 0x0000000800c00947 */ /* 0x000fea0003800000 */
[----:B---3--:R-:W-:Y:S02]  /*4ba0*/  IMAD.U32 R4, R3, 0x10000, RZ ;  /* 0x0001000003047824 */ /* 0x008fe400078e00ff */
[----:B------:R-:W-:Y:S02]  /*4bb0*/  IMAD.MOV.U32 R5, RZ, RZ, RZ ;  /* 0x000000ffff057224 */ /* 0x000fe400078e00ff */
[----:B------:R-:W-:-:S03]  /*4bc0*/  IMAD.MOV.U32 R25, RZ, RZ, R23 ;  /* 0x000000ffff197224 */ /* 0x000fc600078e0017 */
[----:B------:R1:W-:Y:S01]  /*4bd0*/  STG.E.64 desc[UR36][R8.64], R4 ;  /* 0x0000000408007986 */ /* 0x0003e2000c101b24 */
[----:B------:R-:W-:Y:S05]  /*4be0*/  BRA `(.L_x_9231) ;  /* 0x0000000c00187947 */ /* 0x000fea0003800000 */
.L_x_9242:
[----:B------:R-:W-:Y:S02]  /*4bf0*/  IMAD.U32 R3, R3, 0x10000, RZ ;  /* 0x0001000003037824 */ /* 0x000fe400078e00ff */
[----:B------:R-:W-:-:S03]  /*4c00*/  IMAD.MOV.U32 R25, RZ, RZ, R23 ;  /* 0x000000ffff197224 */ /* 0x000fc600078e0017 */
[----:B------:R-:W-:-:S04]  /*4c10*/  F2FP.F16.F32.PACK_AB R3, RZ, R3 ;  /* 0x00000003ff03723e */ /* 0x000fc800000000ff */
[----:B------:R-:W-:-:S05]  /*4c20*/  PRMT R3, R3, 0x5410, RZ ;  /* 0x0000541003037816 */ /* 0x000fca00000000ff */
[----:B------:R1:W-:Y:S01]  /*4c30*/  STG.E desc[UR36][R8.64], R3 ;  /* 0x0000000308007986 */ /* 0x0003e2000c101924 */
[----:B------:R-:W-:Y:S05]  /*4c40*/  BRA `(.L_x_9231) ;  /* 0x0000000c00007947 */ /* 0x000fea0003800000 */
.L_x_9241:
[----:B---3--:R-:W-:Y:S02]  /*4c50*/  IMAD.U32 R4, R3, 0x10000, RZ ;  /* 0x0001000003047824 */ /* 0x008fe400078e00ff */
[----:B------:R-:W-:Y:S02]  /*4c60*/  IMAD.MOV.U32 R25, RZ, RZ, R23 ;  /* 0x000000ffff197224 */ /* 0x000fe400078e0017 */
[----:B------:R-:W-:-:S06]  /*4c70*/  FMUL.FTZ R4, R4, 1 ;  /* 0x3f80000004047820 */ /* 0x000fcc0000410000 */
[----:B------:R-:W1:Y:S02]  /*4c80*/  F2F.F64.F32 R4, R4 ;  /* 0x0000000400047310 */ /* 0x000e640000201800 */
[----:B-1----:R1:W-:Y:S01]  /*4c90*/  STG.E.64 desc[UR36][R8.64], R4 ;  /* 0x0000000408007986 */ /* 0x0023e2000c101b24 */
[----:B------:R-:W-:Y:S05]  /*4ca0*/  BRA `(.L_x_9231) ;  /* 0x0000000800e87947 */ /* 0x000fea0003800000 */
.L_x_9232:
        /* <DEDUP_REMOVED lines=14> */
.L_x_9245:
[----:B------:R-:W-:Y:S01]  /*4d90*/  IMAD.U32 R3, R3, 0x10000, RZ ;  /* 0x0001000003037824 */ /* 0x000fe200078e00ff */
[----:B------:R-:W-:Y:S01]  /*4da0*/  CS2R R6, SRZ ;  /* 0x0000000000067805 */ /* 0x000fe2000001ff00 */
[----:B------:R-:W-:Y:S02]  /*4db0*/  IMAD.MOV.U32 R25, RZ, RZ, R23 ;  /* 0x000000ffff197224 */ /* 0x000fe400078e0017 */
[----:B------:R-:W-:-:S04]  /*4dc0*/  FMUL.FTZ R3, R3, 1 ;  /* 0x3f80000003037820 */ /* 0x000fc80000410000 */
[----:B---3--:R-:W1:Y:S02]  /*4dd0*/  F2F.F64.F32 R4, R3 ;  /* 0x0000000300047310 */ /* 0x008e640000201800 */
[----:B-1----:R1:W-:Y:S01]  /*4de0*/  STG.E.128 desc[UR36][R8.64], R4 ;  /* 0x0000000408007986 */ /* 0x0023e2000c101d24 */
[----:B------:R-:W-:Y:S05]  /*4df0*/  BRA `(.L_x_9231) ;  /* 0x0000000800947947 */ /* 0x000fea0003800000 */
.L_x_9244:
        /* <DEDUP_REMOVED lines=11> */
[----:B---3--:R-:W-:Y:S01]  /*4eb0*/  SHF.R.U32.HI R5, RZ, 0x18, R0 ;  /* 0x00000018ff057819 */ /* 0x008fe20000011600 */
        /* <DEDUP_REMOVED lines=9> */
.L_x_9249:
[----:B------:R-:W-:Y:S05]  /*4f50*/  BSYNC B0 ;  /* 0x0000000000007941 */ /* 0x000fea0003800000 */
.L_x_9248:
[----:B------:R-:W-:Y:S01]  /*4f60*/  LOP3.LUT R5, R0, R5, RZ, 0xfc, !PT ;  /* 0x0000000500057212 */ /* 0x000fe200078efcff */
[----:B------:R-:W-:-:S04]  /*4f70*/  IMAD.MOV.U32 R25, RZ, RZ, R23 ;  /* 0x000000ffff197224 */ /* 0x000fc800078e0017 */
[----:B------:R1:W-:Y:S01]  /*4f80*/  STG.E.U8 desc[UR36][R8.64], R5 ;  /* 0x0000000508007986 */ /* 0x0003e2000c101124 */
[----:B------:R-:W-:Y:S05]  /*4f90*/  BRA `(.L_x_9231) ;  /* 0x00000008002c7947 */ /* 0x000fea0003800000 */
.L_x_9247:
        /* <DEDUP_REMOVED lines=13> */
.L_x_9251:
[----:B------:R-:W-:Y:S01]  /*5070*/  IMAD.MOV.U32 R0, RZ, RZ, 0x7f ;  /* 0x0000007fff007424 */ /* 0x000fe200078e00ff */
[----:B------:R-:W-:-:S04]  /*5080*/  ISETP.GT.U32.AND P0, PT, R3, 0x7f800000, PT ;  /* 0x7f8000000300780c */ /* 0x000fc80003f04070 */
[----:B------:R-:W-:-:S09]  /*5090*/  SEL R0, R0, 0x7c, P0 ;  /* 0x0000007c00007807 */ /* 0x000fd20000000000 */
.L_x_9252:
[----:B------:R-:W-:Y:S05]  /*50a0*/  BSYNC B0 ;  /* 0x0000000000007941 */ /* 0x000fea0003800000 */
.L_x_9250:
[----:B------:R-:W-:Y:S01]  /*50b0*/  LOP3.LUT R3, R5, 0x80000000, RZ, 0xc0, !PT ;  /* 0x8000000005037812 */ /* 0x000fe200078ec0ff */
[----:B------:R-:W-:-:S03]  /*50c0*/  IMAD.MOV.U32 R25, RZ, RZ, R23 ;  /* 0x000000ffff197224 */ /* 0x000fc600078e0017 */
[----:B------:R-:W-:-:S04]  /*50d0*/  SHF.R.U32.HI R3, RZ, 0x18, R3 ;  /* 0x00000018ff037819 */ /* 0x000fc80000011603 */
[----:B------:R-:W-:-:S05]  /*50e0*/  LOP3.LUT R3, R0, R3, RZ, 0xfc, !PT ;  /* 0x0000000300037212 */ /* 0x000fca00078efcff */
[----:B------:R1:W-:Y:S01]  /*50f0*/  STG.E.U8 desc[UR36][R8.64], R3 ;  /* 0x0000000308007986 */ /* 0x0003e2000c101124 */
[----:B------:R-:W-:Y:S05]  /*5100*/  BRA `(.L_x_9231) ;  /* 0x0000000400d07947 */ /* 0x000fea0003800000 */
.L_x_9246:
[----:B------:R1:W-:Y:S01]  /*5110*/  STG.E.U16 desc[UR36][R8.64], R3 ;  /* 0x0000000308007986 */ /* 0x0003e2000c101524 */
[----:B------:R-:W-:Y:S01]  /*5120*/  IMAD.MOV.U32 R25, RZ, RZ, R23 ;  /* 0x000000ffff197224 */ /* 0x000fe200078e0017 */
[----:B------:R-:W-:Y:S06]  /*5130*/  BRA `(.L_x_9231) ;  /* 0x0000000400c47947 */ /* 0x000fec0003800000 */
.L_x_9243:
        /* <DEDUP_REMOVED lines=10> */
[----:B------:R-:W1:Y:S02]  /*51e0*/  F2I.FTZ.U32.TRUNC.NTZ R3, R3 ;  /* 0x0000000300037305 */ /* 0x000e64000021f000 */
[----:B-1----:R1:W-:Y:S01]  /*51f0*/  STG.E.U16 desc[UR36][R8.64], R3 ;  /* 0x0000000308007986 */ /* 0x0023e2000c101524 */
[----:B------:R-:W-:Y:S05]  /*5200*/  BRA `(.L_x_9231) ;  /* 0x0000000400907947 */ /* 0x000fea0003800000 */
.L_x_9255:
        /* <DEDUP_REMOVED lines=17> */
.L_x_9258:
[----:B------:R-:W-:-:S04]  /*5320*/  LOP3.LUT R3, R5, 0x80000000, RZ, 0xc0, !PT ;  /* 0x8000000005037812 */ /* 0x000fc800078ec0ff */
[----:B------:R-:W-:-:S04]  /*5330*/  SHF.R.U32.HI R3, RZ, 0x18, R3 ;  /* 0x00000018ff037819 */ /* 0x000fc80000011603 */
[----:B------:R-:W-:-:S04]  /*5340*/  LOP3.LUT R0, R0, R3, RZ, 0xfc, !PT ;  /* 0x0000000300007212 */ /* 0x000fc800078efcff */
[----:B------:R-:W-:-:S07]  /*5350*/  PRMT R4, R0, 0x7610, R4 ;  /* 0x0000761000047816 */ /* 0x000fce0000000004 */
.L_x_9257:
[----:B------:R-:W-:Y:S05]  /*5360*/  BSYNC B0 ;  /* 0x0000000000007941 */ /* 0x000fea0003800000 */
.L_x_9256:
[----:B------:R1:W-:Y:S01]  /*5370*/  STG.E.U8 desc[UR36][R8.64], R4 ;  /* 0x0000000408007986 */ /* 0x0003e2000c101124 */
[----:B------:R-:W-:Y:S01]  /*5380*/  IMAD.MOV.U32 R25, RZ, RZ, R23 ;  /* 0x000000ffff197224 */ /* 0x000fe200078e0017 */
[----:B------:R-:W-:Y:S06]  /*5390*/  BRA `(.L_x_9231) ;  /* 0x00000004002c7947 */ /* 0x000fec0003800000 */
.L_x_9254:
        /* <DEDUP_REMOVED lines=17> */
.L_x_9261:
[----:B------:R-:W-:-:S04]  /*54b0*/  LOP3.LUT R3, R5, 0x80000000, RZ, 0xc0, !PT ;  /* 0x8000000005037812 */ /* 0x000fc800078ec0ff */
[----:B------:R-:W-:-:S04]  /*54c0*/  SHF.R.U32.HI R3, RZ, 0x18, R3 ;  /* 0x00000018ff037819 */ /* 0x000fc80000011603 */
[----:B------:R-:W-:-:S04]  /*54d0*/  LOP3.LUT R0, R0, R3, RZ, 0xfc, !PT ;  /* 0x0000000300007212 */ /* 0x000fc800078efcff */
[----:B------:R-:W-:-:S07]  /*54e0*/  PRMT R4, R0, 0x7610, R4 ;  /* 0x0000761000047816 */ /* 0x000fce0000000004 */
.L_x_9260:
[----:B------:R-:W-:Y:S05]  /*54f0*/  BSYNC B0 ;  /* 0x0000000000007941 */ /* 0x000fea0003800000 */
.L_x_9259:
[----:B------:R1:W-:Y:S01]  /*5500*/  STG.E.U8 desc[UR36][R8.64], R4 ;  /* 0x0000000408007986 */ /* 0x0003e2000c101124 */
[----:B------:R-:W-:Y:S01]  /*5510*/  IMAD.MOV.U32 R25, RZ, RZ, R23 ;  /* 0x000000ffff197224 */ /* 0x000fe200078e0017 */
[----:B------:R-:W-:Y:S06]  /*5520*/  BRA `(.L_x_9231) ;  /* 0x0000000000c87947 */ /* 0x000fec0003800000 */
.L_x_9253:
[----:B------:R-:W-:-:S13]  /*5530*/  ISETP.NE.AND P0, PT, R0, 0x1c, PT ;  /* 0x0000001c0000780c */ /* 0x000fda0003f05270 */
[----:B------:R-:W-:Y:S05]  /*5540*/  @!P0 BRA `(.L_x_9262) ;  /* 0x0000000000b08947 */ /* 0x000fea0003800000 */
[----:B------:R-:W-:-:S13]  /*5550*/  ISETP.NE.AND P0, PT, R0, 0x1d, PT ;  /* 0x0000001d0000780c */ /* 0x000fda0003f05270 */
[----:B------:R-:W-:Y:S05]  /*5560*/  @!P0 BRA `(.L_x_9263) ;  /* 0x0000000000948947 */ /* 0x000fea0003800000 */
[----:B------:R-:W-:-:S13]  /*5570*/  ISETP.NE.AND P0, PT, R0, 0x2c, PT ;  /* 0x0000002c0000780c */ /* 0x000fda0003f05270 */
[----:B------:R-:W-:Y:S05]  /*5580*/  @P0 BRA `(.L_x_9236) ;  /* 0x0000000000440947 */ /* 0x000fea0003800000 */
[----:B---3--:R-:W-:Y:S02]  /*5590*/  IMAD.U32 R4, R3, 0x10000, RZ ;  /* 0x0001000003047824 */ /* 0x008fe400078e00ff */
        /* <DEDUP_REMOVED lines=16> */
.L_x_9236:
[----:B------:R-:W-:Y:S01]  /*56a0*/  MOV R14, 0x0 ;  /* 0x00000000000e7802 */ /* 0x000fe20000000f00 */
[----:B------:R-:W-:Y:S01]  /*56b0*/  ULDC.64 UR4, c[0x4][0x178] ;  /* 0x01005e0000047ab9 */ /* 0x000fe20000000a00 */
[----:B------:R-:W-:Y:S01]  /*56c0*/  ULDC.64 UR6, c[0x4][0x180] ;  /* 0x0100600000067ab9 */ /* 0x000fe20000000a00 */
[----:B---3--:R-:W-:Y:S02]  /*56d0*/  IMAD.U32 R4, RZ, RZ, UR4 ;  /* 0x00000004ff047e24 */ /* 0x008fe4000f8e00ff */
        /* <DEDUP_REMOVED lines=12> */
.L_x_9264:
[----:B------:R-:W-:Y:S01]  /*57a0*/  IMAD.MOV.U32 R25, RZ, RZ, R23 ;  /* 0x000000ffff197224 */ /* 0x000fe200078e0017 */
[----:B------:R-:W-:Y:S06]  /*57b0*/  BRA `(.L_x_9231) ;  /* 0x0000000000247947 */ /* 0x000fec0003800000 */
.L_x_9263:
[----:B---3--:R-:W-:Y:S02]  /*57c0*/  IMAD.U32 R4, R3, 0x10000, RZ ;  /* 0x0001000003047824 */ /* 0x008fe400078e00ff */
[----:B------:R-:W-:-:S04]  /*57d0*/  IMAD.MOV.U32 R25, RZ, RZ, R23 ;  /* 0x000000ffff197224 */ /* 0x000fc800078e0017 */
[----:B------:R-:W1:Y:S02]  /*57e0*/  F2I.U64.TRUNC R4, R4 ;  /* 0x0000000400047311 */ /* 0x000e64000020d800 */
[----:B-1----:R1:W-:Y:S01]  /*57f0*/  STG.E.64 desc[UR36][R8.64], R4 ;  /* 0x0000000408007986 */ /* 0x0023e2000c101b24 */
[----:B------:R-:W-:Y:S05]  /*5800*/  BRA `(.L_x_9231) ;  /* 0x0000000000107947 */ /* 0x000fea0003800000 */
.L_x_9262:
[----:B------:R-:W-:Y:S02]  /*5810*/  IMAD.U32 R3, R3, 0x10000, RZ ;  /* 0x0001000003037824 */ /* 0x000fe400078e00ff */
[----:B------:R-:W-:-:S04]  /*5820*/  IMAD.MOV.U32 R25, RZ, RZ, R23 ;  /* 0x000000ffff197224 */ /* 0x000fc800078e0017 */
[----:B------:R-:W1:Y:S02]  /*5830*/  F2I.FTZ.U32.TRUNC.NTZ R3, R3 ;  /* 0x0000000300037305 */ /* 0x000e64000021f000 */
[----:B-1----:R1:W-:Y:S02]  /*5840*/  STG.E desc[UR36][R8.64], R3 ;  /* 0x0000000308007986 */ /* 0x0023e4000c101924 */
.L_x_9231:
[----:B------:R-:W-:Y:S05]  /*5850*/  BSYNC B6 ;  /* 0x0000000000067941 */ /* 0x000fea0003800000 */
.L_x_9230:
[----:B------:R-:W-:Y:S01]  /*5860*/  ISETP.GE.AND P0, PT, R25, R16, PT ;  /* 0x000000101900720c */ /* 0x000fe20003f06270 */
[----:B------:R-:W-:-:S12]  /*5870*/  BSSY B6, `(.L_x_9265) ;  /* 0x00001fc000067945 */ /* 0x000fd80003800000 */
[----:B------:R-:W-:Y:S05]  /*5880*/  @P0 BRA `(.L_x_9266) ;  /* 0x0000001c00e80947 */ /* 0x000fea0003800000 */
[----:B-1--4-:R-:W1:Y:S01]  /*5890*/  LDC.64 R8, c[0x0][0x228] ;  /* 0x00008a00ff087b82 */ /* 0x012e620000000a00 */
[----:B------:R-:W-:Y:S01]  /*58a0*/  IMAD R0, R2, 0x200, R25 ;  /* 0x0000020002007824 */ /* 0x000fe200078e0219 */
[----:B---3--:R-:W-:Y:S01]  /*58b0*/  PRMT R4, R18, 0x9910, RZ ;  /* 0x0000991012047816 */ /* 0x008fe200000000ff */
[----:B------:R-:W-:Y:S02]  /*58c0*/  ULDC UR4, c[0x0][0x248] ;  /* 0x0000920000047ab9 */ /* 0x000fe40000000800 */
[----:B------:R-:W-:Y:S02]  /*58d0*/  IMAD R3, R0, UR4, RZ ;  /* 0x0000000400037c24 */ /* 0x000fe4000f8e02ff */
[----:B------:R-:W-:-:S05]  /*58e0*/  IMAD.MOV.U32 R0, RZ, RZ, R4 ;  /* 0x000000ffff007224 */ /* 0x000fca00078e0004 */
[----:B------:R-:W-:Y:S02]  /*58f0*/  ISETP.GT.AND P1, PT, R0, 0x9, PT ;  /* 0x000000090000780c */ /* 0x000fe40003f24270 */
[----:B-1----:R-:W-:-:S05]  /*5900*/  IADD3 R8, P0, R3, R8, RZ ;  /* 0x0000000803087210 */ /* 0x002fca0007f1e0ff */
        /* <DEDUP_REMOVED lines=10> */
[----:B0-----:R-:W-:-:S04]  /*59b0*/  IMAD.U32 R22, R22, 0x10000, RZ ;  /* 0x0001000016167824 */ /* 0x001fc800078e00ff */
[----:B------:R-:W0:Y:S02]  /*59c0*/  F2I.FTZ.TRUNC.NTZ R3, R22 ;  /* 0x0000001600037305 */ /* 0x000e24000021f100 */
[----:B0-----:R0:W-:Y:S01]  /*59d0*/  STG.E.U8 desc[UR36][R8.64], R3 ;  /* 0x0000000308007986 */ /* 0x0011e2000c101124 */
[----:B------:R-:W-:Y:S05]  /*59e0*/  BRA `(.L_x_9272) ;  /* 0x0000000c00947947 */ /* 0x000fea0003800000 */
.L_x_9270:
[----:B0-----:R-:W-:-:S06]  /*59f0*/  IMAD.U32 R5, R22, 0x10000, RZ ;  /* 0x0001000016057824 */ /* 0x001fcc00078e00ff */
[----:B------:R-:W0:Y:S02]  /*5a00*/  F2I.S64.TRUNC R4, R5 ;  /* 0x0000000500047311 */ /* 0x000e24000020d900 */
[----:B0-----:R0:W-:Y:S01]  /*5a10*/  STG.E.U8 desc[UR36][R8.64], R4 ;  /* 0x0000000408007986 */ /* 0x0011e2000c101124 */
[----:B------:R-:W-:Y:S05]  /*5a20*/  BRA `(.L_x_9272) ;  /* 0x0000000c00847947 */ /* 0x000fea0003800000 */
.L_x_9269:
[----:B------:R-:W-:-:S13]  /*5a30*/  ISETP.NE.AND P0, PT, R0, 0x2, PT ;  /* 0x000000020000780c */ /* 0x000fda0003f05270 */
[----:B------:R-:W-:Y:S05]  /*5a40*/  @!P0 BRA `(.L_x_9273) ;  /* 0x0000000000308947 */ /* 0x000fea0003800000 */
[----:B------:R-:W-:-:S13]  /*5a50*/  ISETP.NE.AND P0, PT, R0, 0x3, PT ;  /* 0x000000030000780c */ /* 0x000fda0003f05270 */
[----:B------:R-:W-:Y:S05]  /*5a60*/  @!P0 BRA `(.L_x_9274) ;  /* 0x0000000000188947 */ /* 0x000fea0003800000 */
[----:B------:R-:W-:-:S13]  /*5a70*/  ISETP.NE.AND P0, PT, R0, 0x4, PT ;  /* 0x000000040000780c */ /* 0x000fda0003f05270 */
[----:B------:R-:W-:Y:S05]  /*5a80*/  @P0 BRA `(.L_x_9271) ;  /* 0x0000000c000c0947 */ /* 0x000fea0003800000 */
[----:B0-----:R-:W-:-:S06]  /*5a90*/  IMAD.U32 R4, R22, 0x10000, RZ ;  /* 0x0001000016047824 */ /* 0x001fcc00078e00ff */
[----:B------:R-:W0:Y:S02]  /*5aa0*/  F2I.S64.TRUNC R4, R4 ;  /* 0x0000000400047311 */ /* 0x000e24000020d900 */
[----:B0-----:R0:W-:Y:S01]  /*5ab0*/  STG.E.64 desc[UR36][R8.64], R4 ;  /* 0x0000000408007986 */ /* 0x0011e2000c101b24 */
[----:B------:R-:W-:Y:S05]  /*5ac0*/  BRA `(.L_x_9272) ;  /* 0x0000000c005c7947 */ /* 0x000fea0003800000 */
.L_x_9274:
[----:B0-----:R-:W-:-:S04]  /*5ad0*/  IMAD.U32 R22, R22, 0x10000, RZ ;  /* 0x0001000016167824 */ /* 0x001fc800078e00ff */
[----:B------:R-:W0:Y:S02]  /*5ae0*/  F2I.FTZ.TRUNC.NTZ R3, R22 ;  /* 0x0000001600037305 */ /* 0x000e24000021f100 */
[----:B0-----:R0:W-:Y:S01]  /*5af0*/  STG.E desc[UR36][R8.64], R3 ;  /* 0x0000000308007986 */ /* 0x0011e2000c101924 */
[----:B------:R-:W-:Y:S05]  /*5b00*/  BRA `(.L_x_9272) ;  /* 0x0000000c004c7947 */ /* 0x000fea0003800000 */
.L_x_9273:
[----:B0-----:R-:W-:-:S04]  /*5b10*/  IMAD.U32 R22, R22, 0x10000, RZ ;  /* 0x0001000016167824 */ /* 0x001fc800078e00ff */
[----:B------:R-:W0:Y:S02]  /*5b20*/  F2I.FTZ.TRUNC.NTZ R3, R22 ;  /* 0x0000001600037305 */ /* 0x000e24000021f100 */
[----:B0-----:R0:W-:Y:S01]  /*5b30*/  STG.E.U16 desc[UR36][R8.64], R3 ;  /* 0x0000000308007986 */ /* 0x0011e2000c101524 */
[----:B------:R-:W-:Y:S05]  /*5b40*/  BRA `(.L_x_9272) ;  /* 0x0000000c003c7947 */ /* 0x000fea0003800000 */
.L_x_9268:
[----:B------:R-:W-:-:S13]  /*5b50*/  ISETP.GT.AND P0, PT, R0, 0x6, PT ;  /* 0x000000060000780c */ /* 0x000fda0003f04270 */
[----:B------:R-:W-:Y:S05]  /*5b60*/  @P0 BRA `(.L_x_9275) ;  /* 0x00000000002c0947 */ /* 0x000fea0003800000 */
[----:B------:R-:W-:-:S13]  /*5b70*/  ISETP.NE.AND P0, PT, R0, 0x5, PT ;  /* 0x000000050000780c */ /* 0x000fda0003f05270 */
[----:B------:R-:W-:Y:S05]  /*5b80*/  @!P0 BRA `(.L_x_9276) ;  /* 0x0000000000148947 */ /* 0x000fea0003800000 */
[----:B------:R-:W-:-:S13]  /*5b90*/  ISETP.NE.AND P0, PT, R0, 0x6, PT ;  /* 0x000000060000780c */ /* 0x000fda0003f05270 */
[----:B------:R-:W-:Y:S05]  /*5ba0*/  @P0 BRA `(.L_x_9271) ;  /* 0x0000000800c40947 */ /* 0x000fea0003800000 */
[----:B0-----:R-:W-:-:S05]  /*5bb0*/  IMAD.U32 R3, R22, 0x10000, RZ ;  /* 0x0001000016037824 */ /* 0x001fca00078e00ff */
[----:B------:R0:W-:Y:S01]  /*5bc0*/  STG.E desc[UR36][R8.64], R3 ;  /* 0x0000000308007986 */ /* 0x0001e2000c101924 */
[----:B------:R-:W-:Y:S05]  /*5bd0*/  BRA `(.L_x_9272) ;  /* 0x0000000c00187947 */ /* 0x000fea0003800000 */
.L_x_9276:
[----:B0-----:R-:W-:-:S05]  /*5be0*/  IMAD.U32 R0, R22, 0x10000, RZ ;  /* 0x0001000016007824 */ /* 0x001fca00078e00ff */
[----:B------:R-:W-:-:S05]  /*5bf0*/  F2FP.F16.F32.PACK_AB R0, RZ, R0 ;  /* 0x00000000ff00723e */ /* 0x000fca00000000ff */
[----:B------:R0:W-:Y:S01]  /*5c00*/  STG.E.U16 desc[UR36][R8.64], R0 ;  /* 0x0000000008007986 */ /* 0x0001e2000c101524 */
[----:B------:R-:W-:Y:S05]  /*5c10*/  BRA `(.L_x_9272) ;  /* 0x0000000c00087947 */ /* 0x000fea0003800000 */
.L_x_9275:
[----:B------:R-:W-:-:S13]  /*5c20*/  ISETP.NE.AND P0, PT, R0, 0x7, PT ;  /* 0x000000070000780c */ /* 0x000fda0003f05270 */
[----:B------:R-:W-:Y:S05]  /*5c30*/  @!P0 BRA `(.L_x_9277) ;  /* 0x0000000000348947 */ /* 0x000fea0003800000 */
[----:B------:R-:W-:-:S13]  /*5c40*/  ISETP.NE.AND P0, PT, R0, 0x8, PT ;  /* 0x000000080000780c */ /* 0x000fda0003f05270 */
[----:B------:R-:W-:Y:S05]  /*5c50*/  @!P0 BRA `(.L_x_9278) ;  /* 0x0000000000188947 */ /* 0x000fea0003800000 */
[----:B------:R-:W-:-:S13]  /*5c60*/  ISETP.NE.AND P0, PT, R0, 0x9, PT ;  /* 0x000000090000780c */ /* 0x000fda0003f05270 */
[----:B------:R-:W-:Y:S05]  /*5c70*/  @P0 BRA `(.L_x_9271) ;  /* 0x0000000800900947 */ /* 0x000fea0003800000 */
[----:B0-----:R-:W-:Y:S02]  /*5c80*/  IMAD.U32 R22, R22, 0x10000, RZ ;  /* 0x0001000016167824 */ /* 0x001fe400078e00ff */
[----:B------:R-:W-:-:S05]  /*5c90*/  IMAD.MOV.U32 R23, RZ, RZ, RZ ;  /* 0x000000ffff177224 */ /* 0x000fca00078e00ff */
[----:B------:R0:W-:Y:S01]  /*5ca0*/  STG.E.64 desc[UR36][R8.64], R22 ;  /* 0x0000001608007986 */ /* 0x0001e2000c101b24 */
[----:B------:R-:W-:Y:S05]  /*5cb0*/  BRA `(.L_x_9272) ;  /* 0x0000000800e07947 */ /* 0x000fea0003800000 */
.L_x_9278:
[----:B0-----:R-:W-:-:S05]  /*5cc0*/  IMAD.U32 R22, R22, 0x10000, RZ ;  /* 0x0001000016167824 */ /* 0x001fca00078e00ff */
[----:B------:R-:W-:-:S04]  /*5cd0*/  F2FP.F16.F32.PACK_AB R3, RZ, R22 ;  /* 0x00000016ff03723e */ /* 0x000fc800000000ff */
[----:B------:R-:W-:-:S05]  /*5ce0*/  PRMT R3, R3, 0x5410, RZ ;  /* 0x0000541003037816 */ /* 0x000fca00000000ff */
[----:B------:R0:W-:Y:S01]  /*5cf0*/  STG.E desc[UR36][R8.64], R3 ;  /* 0x0000000308007986 */ /* 0x0001e2000c101924 */
[----:B------:R-:W-:Y:S05]  /*5d00*/  BRA `(.L_x_9272) ;  /* 0x0000000800cc7947 */ /* 0x000fea0003800000 */
.L_x_9277:
[----:B0-----:R-:W-:-:S04]  /*5d10*/  IMAD.U32 R4, R22, 0x10000, RZ ;  /* 0x0001000016047824 */ /* 0x001fc800078e00ff */
[----:B------:R-:W-:-:S06]  /*5d20*/  FMUL.FTZ R4, R4, 1 ;  /* 0x3f80000004047820 */ /* 0x000fcc0000410000 */
[----:B------:R-:W0:Y:S02]  /*5d30*/  F2F.F64.F32 R4, R4 ;  /* 0x0000000400047310 */ /* 0x000e240000201800 */
[----:B0-----:R0:W-:Y:S01]  /*5d40*/  STG.E.64 desc[UR36][R8.64], R4 ;  /* 0x0000000408007986 */ /* 0x0011e2000c101b24 */
[----:B------:R-:W-:Y:S05]  /*5d50*/  BRA `(.L_x_9272) ;  /* 0x0000000800b87947 */ /* 0x000fea0003800000 */
.L_x_9267:
        /* <DEDUP_REMOVED lines=8> */
[----:B0-----:R-:W-:-:S05]  /*5de0*/  IMAD.U32 R22, R22, 0x10000, RZ ;  /* 0x0001000016167824 */ /* 0x001fca00078e00ff */
[----:B------:R-:W-:-:S04]  /*5df0*/  FSETP.NEU.FTZ.AND P0, PT, R22, RZ, PT ;  /* 0x000000ff1600720b */ /* 0x000fc80003f1d000 */
[----:B------:R-:W-:-:S05]  /*5e00*/  SEL R3, RZ, 0x1, !P0 ;  /* 0x00000001ff037807 */ /* 0x000fca0004000000 */
[----:B------:R0:W-:Y:S01]  /*5e10*/  STG.E.U8 desc[UR36][R8.64], R3 ;  /* 0x0000000308007986 */ /* 0x0001e2000c101124 */
[----:B------:R-:W-:Y:S05]  /*5e20*/  BRA `(.L_x_9272) ;  /* 0x0000000800847947 */ /* 0x000fea0003800000 */
.L_x_9281:
[----:B0-----:R-:W-:Y:S01]  /*5e30*/  IMAD.U32 R22, R22, 0x10000, RZ ;  /* 0x0001000016167824 */ /* 0x001fe200078e00ff */
[----:B------:R-:W-:-:S03]  /*5e40*/  CS2R R6, SRZ ;  /* 0x0000000000067805 */ /* 0x000fc6000001ff00 */
[----:B------:R-:W-:-:S06]  /*5e50*/  FMUL.FTZ R4, R22, 1 ;  /* 0x3f80000016047820 */ /* 0x000fcc0000410000 */
[----:B------:R-:W0:Y:S02]  /*5e60*/  F2F.F64.F32 R4, R4 ;  /* 0x0000000400047310 */ /* 0x000e240000201800 */
[----:B0-----:R0:W-:Y:S01]  /*5e70*/  STG.E.128 desc[UR36][R8.64], R4 ;  /* 0x0000000408007986 */ /* 0x0011e2000c101d24 */
[----:B------:R-:W-:Y:S05]  /*5e80*/  BRA `(.L_x_9272) ;  /* 0x00000008006c7947 */ /* 0x000fea0003800000 */
.L_x_9280:
[----:B------:R-:W-:-:S13]  /*5e90*/  ISETP.NE.AND P0, PT, R0, 0xf, PT ;  /* 0x0000000f0000780c */ /* 0x000fda0003f05270 */
[----:B------:R-:W-:Y:S05]  /*5ea0*/  @!P0 BRA `(.L_x_9282) ;  /* 0x0000000000b48947 */ /* 0x000fea0003800000 */
[----:B------:R-:W-:-:S13]  /*5eb0*/  ISETP.NE.AND P0, PT, R0, 0x17, PT ;  /* 0x000000170000780c */ /* 0x000fda0003f05270 */
[----:B------:R-:W-:Y:S05]  /*5ec0*/  @!P0 BRA `(.L_x_9283) ;  /* 0x0000000000548947 */ /* 0x000fea0003800000 */
[----:B------:R-:W-:-:S13]  /*5ed0*/  ISETP.NE.AND P0, PT, R0, 0x18, PT ;  /* 0x000000180000780c */ /* 0x000fda0003f05270 */
[----:B------:R-:W-:Y:S05]  /*5ee0*/  @P0 BRA `(.L_x_9271) ;  /* 0x0000000400f40947 */ /* 0x000fea0003800000 */
[----:B0-----:R-:W-:Y:S01]  /*5ef0*/  IMAD.U32 R7, R22, 0x10000, RZ ;  /* 0x0001000016077824 */ /* 0x001fe200078e00ff */
        /* <DEDUP_REMOVED lines=14> */
.L_x_9285:
[----:B------:R-:W-:Y:S05]  /*5fe0*/  BSYNC B0 ;  /* 0x0000000000007941 */ /* 0x000fea0003800000 */
.L_x_9284:
[----:B------:R-:W-:-:S05]  /*5ff0*/  LOP3.LUT R5, R0, R5, RZ, 0xfc, !PT ;  /* 0x0000000500057212 */ /* 0x000fca00078efcff */
[----:B------:R0:W-:Y:S01]  /*6000*/  STG.E.U8 desc[UR36][R8.64], R5 ;  /* 0x0000000508007986 */ /* 0x0001e2000c101124 */
[----:B------:R-:W-:Y:S05]  /*6010*/  BRA `(.L_x_9272) ;  /* 0x0000000800087947 */ /* 0x000fea0003800000 */
.L_x_9283:
[----:B0-----:R-:W-:Y:S01]  /*6020*/  IMAD.U32 R5, R22, 0x10000, RZ ;  /* 0x0001000016057824 */ /* 0x001fe200078e00ff */
        /* <DEDUP_REMOVED lines=12> */
.L_x_9287:
[----:B------:R-:W-:Y:S01]  /*60f0*/  IMAD.MOV.U32 R0, RZ, RZ, 0x7f ;  /* 0x0000007fff007424 */ /* 0x000fe200078e00ff */
[----:B------:R-:W-:-:S04]  /*6100*/  ISETP.GT.U32.AND P0, PT, R3, 0x7f800000, PT ;  /* 0x7f8000000300780c */ /* 0x000fc80003f04070 */
[----:B------:R-:W-:-:S09]  /*6110*/  SEL R0, R0, 0x7c, P0 ;  /* 0x0000007c00007807 */ /* 0x000fd20000000000 */
.L_x_9288:
[----:B------:R-:W-:Y:S05]  /*6120*/  BSYNC B0 ;  /* 0x0000000000007941 */ /* 0x000fea0003800000 */
.L_x_9286:
[----:B------:R-:W-:-:S04]  /*6130*/  LOP3.LUT R3, R5, 0x80000000, RZ, 0xc0, !PT ;  /* 0x8000000005037812 */ /* 0x000fc800078ec0ff */
[----:B------:R-:W-:-:S04]  /*6140*/  SHF.R.U32.HI R3, RZ, 0x18, R3 ;  /* 0x00000018ff037819 */ /* 0x000fc80000011603 */
[----:B------:R-:W-:-:S05]  /*6150*/  LOP3.LUT R3, R0, R3, RZ, 0xfc, !PT ;  /* 0x0000000300037212 */ /* 0x000fca00078efcff */
[----:B------:R0:W-:Y:S01]  /*6160*/  STG.E.U8 desc[UR36][R8.64], R3 ;  /* 0x0000000308007986 */ /* 0x0001e2000c101124 */
[----:B------:R-:W-:Y:S05]  /*6170*/  BRA `(.L_x_9272) ;  /* 0x0000000400b07947 */ /* 0x000fea0003800000 */
.L_x_9282:
[----:B0-----:R0:W-:Y:S01]  /*6180*/  STG.E.U16 desc[UR36][R8.64], R22 ;  /* 0x0000001608007986 */ /* 0x0011e2000c101524 */
[----:B------:R-:W-:Y:S05]  /*6190*/  BRA `(.L_x_9272) ;  /* 0x0000000400a87947 */ /* 0x000fea0003800000 */
.L_x_9279:
        /* <DEDUP_REMOVED lines=8> */
[----:B0-----:R-:W-:-:S06]  /*6220*/  IMAD.U32 R3, R22, 0x10000, RZ ;  /* 0x0001000016037824 */ /* 0x001fcc00078e00ff */
[----:B------:R-:W0:Y:S02]  /*6230*/  F2I.FTZ.U32.TRUNC.NTZ R3, R3 ;  /* 0x0000000300037305 */ /* 0x000e24000021f000 */
[----:B0-----:R0:W-:Y:S01]  /*6240*/  STG.E.U16 desc[UR36][R8.64], R3 ;  /* 0x0000000308007986 */ /* 0x0011e2000c101524 */
[----:B------:R-:W-:Y:S05]  /*6250*/  BRA `(.L_x_9272) ;  /* 0x0000000400787947 */ /* 0x000fea0003800000 */
.L_x_9291:
[----:B0-----:R-:W-:Y:S01]  /*6260*/  IMAD.U32 R5, R22, 0x10000, RZ ;  /* 0x0001000016057824 */ /* 0x001fe200078e00ff */
        /* <DEDUP_REMOVED lines=16> */
.L_x_9294:
[----:B------:R-:W-:-:S04]  /*6370*/  LOP3.LUT R3, R5, 0x80000000, RZ, 0xc0, !PT ;  /* 0x8000000005037812 */ /* 0x000fc800078ec0ff */
[----:B------:R-:W-:-:S04]  /*6380*/  SHF.R.U32.HI R3, RZ, 0x18, R3 ;  /* 0x00000018ff037819 */ /* 0x000fc80000011603 */
[----:B------:R-:W-:-:S04]  /*6390*/  LOP3.LUT R0, R0, R3, RZ, 0xfc, !PT ;  /* 0x0000000300007212 */ /* 0x000fc800078efcff */
[----:B------:R-:W-:-:S07]  /*63a0*/  PRMT R4, R0, 0x7610, R4 ;  /* 0x0000761000047816 */ /* 0x000fce0000000004 */
.L_x_9293:
[----:B------:R-:W-:Y:S05]  /*63b0*/  BSYNC B0 ;  /* 0x0000000000007941 */ /* 0x000fea0003800000 */
.L_x_9292:
[----:B------:R4:W-:Y:S01]  /*63c0*/  STG.E.U8 desc[UR36][R8.64], R4 ;  /* 0x0000000408007986 */ /* 0x0009e2000c101124 */
[----:B------:R-:W-:Y:S05]  /*63d0*/  BRA `(.L_x_9272) ;  /* 0x0000000400187947 */ /* 0x000fea0003800000 */
.L_x_9290:
        /* <DEDUP_REMOVED lines=17> */
.L_x_9297:
[----:B------:R-:W-:-:S04]  /*64f0*/  LOP3.LUT R3, R5, 0x80000000, RZ, 0xc0, !PT ;  /* 0x8000000005037812 */ /* 0x000fc800078ec0ff */
[----:B------:R-:W-:-:S04]  /*6500*/  SHF.R.U32.HI R3, RZ, 0x18, R3 ;  /* 0x00000018ff037819 */ /* 0x000fc80000011603 */
[----:B------:R-:W-:-:S04]  /*6510*/  LOP3.LUT R0, R0, R3, RZ, 0xfc, !PT ;  /* 0x0000000300007212 */ /* 0x000fc800078efcff */
[----:B------:R-:W-:-:S07]  /*6520*/  PRMT R4, R0, 0x7610, R4 ;  /* 0x0000761000047816 */ /* 0x000fce0000000004 */
.L_x_9296:
[----:B------:R-:W-:Y:S05]  /*6530*/  BSYNC B0 ;  /* 0x0000000000007941 */ /* 0x000fea0003800000 */
.L_x_9295:
[----:B------:R0:W-:Y:S01]  /*6540*/  STG.E.U8 desc[UR36][R8.64], R4 ;  /* 0x0000000408007986 */ /* 0x0001e2000c101124 */
[----:B------:R-:W-:Y:S05]  /*6550*/  BRA `(.L_x_9272) ;  /* 0x0000000000b87947 */ /* 0x000fea0003800000 */
.L_x_9289:
[----:B------:R-:W-:-:S13]  /*6560*/  ISETP.NE.AND P0, PT, R0, 0x1c, PT ;  /* 0x0000001c0000780c */ /* 0x000fda0003f05270 */
[----:B------:R-:W-:Y:S05]  /*6570*/  @!P0 BRA `(.L_x_9298) ;  /* 0x0000000000a48947 */ /* 0x000fea0003800000 */
[----:B------:R-:W-:-:S13]  /*6580*/  ISETP.NE.AND P0, PT, R0, 0x1d, PT ;  /* 0x0000001d0000780c */ /* 0x000fda0003f05270 */
[----:B------:R-:W-:Y:S05]  /*6590*/  @!P0 BRA `(.L_x_9299) ;  /* 0x00000000008c8947 */ /* 0x000fea0003800000 */
[----:B------:R-:W-:-:S13]  /*65a0*/  ISETP.NE.AND P0, PT, R0, 0x2c, PT ;  /* 0x0000002c0000780c */ /* 0x000fda0003f05270 */
[----:B------:R-:W-:Y:S05]  /*65b0*/  @P0 BRA `(.L_x_9271) ;  /* 0x0000000000400947 */ /* 0x000fea0003800000 */
[----:B0-----:R-:W-:-:S05]  /*65c0*/  IMAD.U32 R22, R22, 0x10000, RZ ;  /* 0x0001000016167824 */ /* 0x001fca00078e00ff */
        /* <DEDUP_REMOVED lines=15> */
.L_x_9271:
        /* <DEDUP_REMOVED lines=16> */
.L_x_9300:
[----:B------:R-:W-:Y:S05]  /*67c0*/  BRA `(.L_x_9272) ;  /* 0x00000000001c7947 */ /* 0x000fea0003800000 */
.L_x_9299:
[----:B0-----:R-:W-:-:S06]  /*67d0*/  IMAD.U32 R4, R22, 0x10000, RZ ;  /* 0x0001000016047824 */ /* 0x001fcc00078e00ff */
[----:B------:R-:W0:Y:S02]  /*67e0*/  F2I.U64.TRUNC R4, R4 ;  /* 0x0000000400047311 */ /* 0x000e24000020d800 */
[----:B0-----:R3:W-:Y:S01]  /*67f0*/  STG.E.64 desc[UR36][R8.64], R4 ;  /* 0x0000000408007986 */ /* 0x0017e2000c101b24 */
[----:B------:R-:W-:Y:S05]  /*6800*/  BRA `(.L_x_9272) ;  /* 0x00000000000c7947 */ /* 0x000fea0003800000 */
.L_x_9298:
[----:B0-----:R-:W-:-:S04]  /*6810*/  IMAD.U32 R22, R22, 0x10000, RZ ;  /* 0x0001000016167824 */ /* 0x001fc800078e00ff */
[----:B------:R-:W0:Y:S02]  /*6820*/  F2I.FTZ.U32.TRUNC.NTZ R3, R22 ;  /* 0x0000001600037305 */ /* 0x000e24000021f000 */
[----:B0-----:R0:W-:Y:S02]  /*6830*/  STG.E desc[UR36][R8.64], R3 ;  /* 0x0000000308007986 */ /* 0x0011e4000c101924 */
.L_x_9272:
        /* <DEDUP_REMOVED lines=25> */
.L_x_9304:
[----:B------:R-:W-:-:S06]  /*69d0*/  IMAD.U32 R5, R17, 0x10000, RZ ;  /* 0x0001000011057824 */ /* 0x000fcc00078e00ff */
[----:B------:R-:W0:Y:S02]  /*69e0*/  F2I.S64.TRUNC R4, R5 ;  /* 0x0000000500047311 */ /* 0x000e24000020d900 */
[----:B0-----:R4:W-:Y:S01]  /*69f0*/  STG.E.U8 desc[UR36][R8.64], R4 ;  /* 0x0000000408007986 */ /* 0x0019e2000c101124 */
[----:B------:R-:W-:Y:S05]  /*6a00*/  BRA `(.L_x_9306) ;  /* 0x0000000c00847947 */ /* 0x000fea0003800000 */
.L_x_9303:
        /* <DEDUP_REMOVED lines=10> */
.L_x_9308:
[----:B------:R-:W-:-:S06]  /*6ab0*/  IMAD.U32 R17, R17, 0x10000, RZ ;  /* 0x0001000011117824 */ /* 0x000fcc00078e00ff */
[----:B------:R-:W0:Y:S02]  /*6ac0*/  F2I.FTZ.TRUNC.NTZ R17, R17 ;  /* 0x0000001100117305 */ /* 0x000e24000021f100 */
[----:B0-----:R3:W-:Y:S01]  /*6ad0*/  STG.E desc[UR36][R8.64], R17 ;  /* 0x0000001108007986 */ /* 0x0017e2000c101924 */
[----:B------:R-:W-:Y:S05]  /*6ae0*/  BRA `(.L_x_9306) ;  /* 0x0000000c004c7947 */ /* 0x000fea0003800000 */
.L_x_9307:
[----:B------:R-:W-:-:S06]  /*6af0*/  IMAD.U32 R17, R17, 0x10000, RZ ;  /* 0x0001000011117824 */ /* 0x000fcc00078e00ff */
[----:B------:R-:W0:Y:S02]  /*6b00*/  F2I.FTZ.TRUNC.NTZ R17, R17 ;  /* 0x0000001100117305 */ /* 0x000e24000021f100 */
[----:B0-----:R0:W-:Y:S01]  /*6b10*/  STG.E.U16 desc[UR36][R8.64], R17 ;  /* 0x0000001108007986 */ /* 0x0011e2000c101524 */
[----:B------:R-:W-:Y:S05]  /*6b20*/  BRA `(.L_x_9306) ;  /* 0x0000000c003c7947 */ /* 0x000fea0003800000 */
.L_x_9302:
        /* <DEDUP_REMOVED lines=9> */
.L_x_9310:
[----:B------:R-:W-:-:S05]  /*6bc0*/  IMAD.U32 R0, R17, 0x10000, RZ ;  /* 0x0001000011007824 */ /* 0x000fca00078e00ff */
[----:B------:R-:W-:-:S05]  /*6bd0*/  F2FP.F16.F32.PACK_AB R0, RZ, R0 ;  /* 0x00000000ff00723e */ /* 0x000fca00000000ff */
[----:B------:R0:W-:Y:S01]  /*6be0*/  STG.E.U16 desc[UR36][R8.64], R0 ;  /* 0x0000000008007986 */ /* 0x0001e2000c101524 */
[----:B------:R-:W-:Y:S05]  /*6bf0*/  BRA `(.L_x_9306) ;  /* 0x0000000c00087947 */ /* 0x000fea0003800000 */
.L_x_9309:
        /* <DEDUP_REMOVED lines=10> */
.L_x_9312:
[----:B------:R-:W-:-:S05]  /*6ca0*/  IMAD.U32 R17, R17, 0x10000, RZ ;  /* 0x0001000011117824 */ /* 0x000fca00078e00ff */
[----:B------:R-:W-:-:S04]  /*6cb0*/  F2FP.F16.F32.PACK_AB R3, RZ, R17 ;  /* 0x00000011ff03723e */ /* 0x000fc800000000ff */
[----:B------:R-:W-:-:S05]  /*6cc0*/  PRMT R3, R3, 0x5410, RZ ;  /* 0x0000541003037816 */ /* 0x000fca00000000ff */
[----:B------:R0:W-:Y:S01]  /*6cd0*/  STG.E desc[UR36][R8.64], R3 ;  /* 0x0000000308007986 */ /* 0x0001e2000c101924 */
[----:B------:R-:W-:Y:S05]  /*6ce0*/  BRA `(.L_x_9306) ;  /* 0x0000000800cc7947 */ /* 0x000fea0003800000 */
.L_x_9311:
[----:B------:R-:W-:-:S04]  /*6cf0*/  IMAD.U32 R4, R17, 0x10000, RZ ;  /* 0x0001000011047824 */ /* 0x000fc800078e00ff */
[----:B------:R-:W-:-:S06]  /*6d00*/  FMUL.FTZ R4, R4, 1 ;  /* 0x3f80000004047820 */ /* 0x000fcc0000410000 */
[----:B------:R-:W0:Y:S02]  /*6d10*/  F2F.F64.F32 R4, R4 ;  /* 0x0000000400047310 */ /* 0x000e240000201800 */
[----:B0-----:R0:W-:Y:S01]  /*6d20*/  STG.E.64 desc[UR36][R8.64], R4 ;  /* 0x0000000408007986 */ /* 0x0011e2000c101b24 */
[----:B------:R-:W-:Y:S05]  /*6d30*/  BRA `(.L_x_9306) ;  /* 0x0000000800b87947 */ /* 0x000fea0003800000 */
.L_x_9301:
        /* <DEDUP_REMOVED lines=13> */
.L_x_9315:
[----:B------:R-:W-:Y:S01]  /*6e10*/  IMAD.U32 R17, R17, 0x10000, RZ ;  /* 0x0001000011117824 */ /* 0x000fe200078e00ff */
[----:B------:R-:W-:-:S03]  /*6e20*/  CS2R R6, SRZ ;  /* 0x0000000000067805 */ /* 0x000fc6000001ff00 */
[----:B------:R-:W-:-:S06]  /*6e30*/  FMUL.FTZ R4, R17, 1 ;  /* 0x3f80000011047820 */ /* 0x000fcc0000410000 */
[----:B------:R-:W0:Y:S02]  /*6e40*/  F2F.F64.F32 R4, R4 ;  /* 0x0000000400047310 */ /* 0x000e240000201800 */
[----:B0-----:R0:W-:Y:S01]  /*6e50*/  STG.E.128 desc[UR36][R8.64], R4 ;  /* 0x0000000408007986 */ /* 0x0011e2000c101d24 */
[----:B------:R-:W-:Y:S05]  /*6e60*/  BRA `(.L_x_9306) ;  /* 0x00000008006c7947 */ /* 0x000fea0003800000 */
.L_x_9314:
        /* <DEDUP_REMOVED lines=21> */
.L_x_9319:
[----:B------:R-:W-:Y:S05]  /*6fc0*/  BSYNC B0 ;  /* 0x0000000000007941 */ /* 0x000fea0003800000 */
.L_x_9318:
[----:B------:R-:W-:-:S05]  /*6fd0*/  LOP3.LUT R5, R0, R5, RZ, 0xfc, !PT ;  /* 0x0000000500057212 */ /* 0x000fca00078efcff */
[----:B------:R0:W-:Y:S01]  /*6fe0*/  STG.E.U8 desc[UR36][R8.64], R5 ;  /* 0x0000000508007986 */ /* 0x0001e2000c101124 */
[----:B------:R-:W-:Y:S05]  /*6ff0*/  BRA `(.L_x_9306) ;  /* 0x0000000800087947 */ /* 0x000fea0003800000 */
.L_x_9317:
        /* <DEDUP_REMOVED lines=13> */
.L_x_9321:
[----:B------:R-:W-:Y:S01]  /*70d0*/  IMAD.MOV.U32 R0, RZ, RZ, 0x7f ;  /* 0x0000007fff007424 */ /* 0x000fe200078e00ff */
[----:B------:R-:W-:-:S04]  /*70e0*/  ISETP.GT.U32.AND P0, PT, R3, 0x7f800000, PT ;  /* 0x7f8000000300780c */ /* 0x000fc80003f04070 */
[----:B------:R-:W-:-:S09]  /*70f0*/  SEL R0, R0, 0x7c, P0 ;  /* 0x0000007c00007807 */ /* 0x000fd20000000000 */
.L_x_9322:
[----:B------:R-:W-:Y:S05]  /*7100*/  BSYNC B0 ;  /* 0x0000000000007941 */ /* 0x000fea0003800000 */
.L_x_9320:
[----:B------:R-:W-:-:S04]  /*7110*/  LOP3.LUT R3, R17, 0x80000000, RZ, 0xc0, !PT ;  /* 0x8000000011037812 */ /* 0x000fc800078ec0ff */
[----:B------:R-:W-:-:S04]  /*7120*/  SHF.R.U32.HI R3, RZ, 0x18, R3 ;  /* 0x00000018ff037819 */ /* 0x000fc80000011603 */
[----:B------:R-:W-:-:S05]  /*7130*/  LOP3.LUT R3, R0, R3, RZ, 0xfc, !PT ;  /* 0x0000000300037212 */ /* 0x000fca00078efcff */
[----:B------:R0:W-:Y:S01]  /*7140*/  STG.E.U8 desc[UR36][R8.64], R3 ;  /* 0x0000000308007986 */ /* 0x0001e2000c101124 */
[----:B------:R-:W-:Y:S05]  /*7150*/  BRA `(.L_x_9306) ;  /* 0x0000000400b07947 */ /* 0x000fea0003800000 */
.L_x_9316:
[----:B------:R0:W-:Y:S01]  /*7160*/  STG.E.U16 desc[UR36][R8.64], R17 ;  /* 0x0000001108007986 */ /* 0x0001e2000c101524 */
[----:B------:R-:W-:Y:S05]  /*7170*/  BRA `(.L_x_9306) ;  /* 0x0000000400a87947 */ /* 0x000fea0003800000 */
.L_x_9313:
        /* <DEDUP_REMOVED lines=12> */
.L_x_9325:
        /* <DEDUP_REMOVED lines=17> */
.L_x_9328:
[----:B------:R-:W-:-:S04]  /*7350*/  LOP3.LUT R3, R17, 0x80000000, RZ, 0xc0, !PT ;  /* 0x8000000011037812 */ /* 0x000fc800078ec0ff */
[----:B------:R-:W-:-:S04]  /*7360*/  SHF.R.U32.HI R3, RZ, 0x18, R3 ;  /* 0x00000018ff037819 */ /* 0x000fc80000011603 */
[----:B------:R-:W-:-:S04]  /*7370*/  LOP3.LUT R0, R0, R3, RZ, 0xfc, !PT ;  /* 0x0000000300007212 */ /* 0x000fc800078efcff */
[----:B------:R-:W-:-:S07]  /*7380*/  PRMT R4, R0, 0x7610, R4 ;  /* 0x0000761000047816 */ /* 0x000fce0000000004 */
.L_x_9327:
[----:B------:R-:W-:Y:S05]  /*7390*/  BSYNC B0 ;  /* 0x0000000000007941 */ /* 0x000fea0003800000 */
.L_x_9326:
[----:B------:R0:W-:Y:S01]  /*73a0*/  STG.E.U8 desc[UR36][R8.64], R4 ;  /* 0x0000000408007986 */ /* 0x0001e2000c101124 */
[----:B------:R-:W-:Y:S05]  /*73b0*/  BRA `(.L_x_9306) ;  /* 0x0000000400187947 */ /* 0x000fea0003800000 */
.L_x_9324:
        /* <DEDUP_REMOVED lines=17> */
.L_x_9331:
[----:B------:R-:W-:-:S04]  /*74d0*/  LOP3.LUT R3, R17, 0x80000000, RZ, 0xc0, !PT ;  /* 0x8000000011037812 */ /* 0x000fc800078ec0ff */
[----:B------:R-:W-:-:S04]  /*74e0*/  SHF.R.U32.HI R3, RZ, 0x18, R3 ;  /* 0x00000018ff037819 */ /* 0x000fc80000011603 */
[----:B------:R-:W-:-:S04]  /*74f0*/  LOP3.LUT R0, R0, R3, RZ, 0xfc, !PT ;  /* 0x0000000300007212 */ /* 0x000fc800078efcff */
[----:B------:R-:W-:-:S07]  /*7500*/  PRMT R4, R0, 0x7610, R4 ;  /* 0x0000761000047816 */ /* 0x000fce0000000004 */
.L_x_9330:
[----:B------:R-:W-:Y:S05]  /*7510*/  BSYNC B0 ;  /* 0x0000000000007941 */ /* 0x000fea0003800000 */
.L_x_9329:
[----:B------:R0:W-:Y:S01]  /*7520*/  STG.E.U8 desc[UR36][R8.64], R4 ;  /* 0x0000000408007986 */ /* 0x0001e2000c101124 */
[----:B------:R-:W-:Y:S05]  /*7530*/  BRA `(.L_x_9306) ;  /* 0x0000000000b87947 */ /* 0x000fea0003800000 */
.L_x_9323:
        /* <DEDUP_REMOVED lines=22> */
.L_x_9305:
        /* <DEDUP_REMOVED lines=16> */
.L_x_9334:
[----:B------:R-:W-:Y:S05]  /*77a0*/  BRA `(.L_x_9306) ;  /* 0x00000000001c7947 */ /* 0x000fea0003800000 */
.L_x_9333:
[----:B------:R-:W-:-:S06]  /*77b0*/  IMAD.U32 R4, R17, 0x10000, RZ ;  /* 0x0001000011047824 */ /* 0x000fcc00078e00ff */
[----:B------:R-:W0:Y:S02]  /*77c0*/  F2I.U64.TRUNC R4, R4 ;  /* 0x0000000400047311 */ /* 0x000e24000020d800 */
[----:B0-----:R0:W-:Y:S01]  /*77d0*/  STG.E.64 desc[UR36][R8.64], R4 ;  /* 0x0000000408007986 */ /* 0x0011e2000c101b24 */
[----:B------:R-:W-:Y:S05]  /*77e0*/  BRA `(.L_x_9306) ;  /* 0x00000000000c7947 */ /* 0x000fea0003800000 */
.L_x_9332:
[----:B------:R-:W-:-:S06]  /*77f0*/  IMAD.U32 R17, R17, 0x10000, RZ ;  /* 0x0001000011117824 */ /* 0x000fcc00078e00ff */
[----:B------:R-:W0:Y:S02]  /*7800*/  F2I.FTZ.U32.TRUNC.NTZ R17, R17 ;  /* 0x0000001100117305 */ /* 0x000e24000021f000 */
[----:B0-----:R0:W-:Y:S02]  /*7810*/  STG.E desc[UR36][R8.64], R17 ;  /* 0x0000001108007986 */ /* 0x0011e4000c101924 */
.L_x_9306:
[----:B------:R-:W-:-:S07]  /*7820*/  VIADD R25, R25, 0x80 ;  /* 0x0000008019197836 */ /* 0x000fce0000000000 */
.L_x_9266:
[----:B------:R-:W-:Y:S05]  /*7830*/  BSYNC B6 ;  /* 0x0000000000067941 */ /* 0x000fea0003800000 */
.L_x_9265:
        /* <DEDUP_REMOVED lines=19> */
[----:B--2---:R-:W-:-:S06]  /*7970*/  IMAD.U32 R19, R19, 0x10000, RZ ;  /* 0x0001000013137824 */ /* 0x004fcc00078e00ff */
[----:B------:R-:W0:Y:S02]  /*7980*/  F2I.FTZ.TRUNC.NTZ R19, R19 ;  /* 0x0000001300137305 */ /* 0x000e24000021f100 */
[----:B0-----:R-:W-:Y:S01]  /*7990*/  STG.E.U8 desc[UR36][R2.64], R19 ;  /* 0x0000001302007986 */ /* 0x001fe2000c101124 */
[----:B------:R-:W-:Y:S05]  /*79a0*/  EXIT ;  /* 0x000000000000794d */ /* 0x000fea0003800000 */
.L_x_9338:
[----:B--2---:R-:W-:-:S06]  /*79b0*/  IMAD.U32 R5, R19, 0x10000, RZ ;  /* 0x0001000013057824 */ /* 0x004fcc00078e00ff */
[----:B------:R-:W0:Y:S02]  /*79c0*/  F2I.S64.TRUNC R4, R5 ;  /* 0x0000000500047311 */ /* 0x000e24000020d900 */
[----:B0-----:R-:W-:Y:S01]  /*79d0*/  STG.E.U8 desc[UR36][R2.64], R4 ;  /* 0x0000000402007986 */ /* 0x001fe2000c101124 */
[----:B------:R-:W-:Y:S05]  /*79e0*/  EXIT ;  /* 0x000000000000794d */ /* 0x000fea0003800000 */
.L_x_9337:
[----:B------:R-:W-:-:S13]  /*79f0*/  ISETP.NE.AND P0, PT, R0, 0x2, PT ;  /* 0x000000020000780c */ /* 0x000fda0003f05270 */
[----:B------:R-:W-:Y:S05]  /*7a00*/  @!P0 BRA `(.L_x_9340) ;  /* 0x0000000000308947 */ /* 0x000fea0003800000 */
[----:B------:R-:W-:-:S13]  /*7a10*/  ISETP.NE.AND P0, PT, R0, 0x3, PT ;  /* 0x000000030000780c */ /* 0x000fda0003f05270 */
[----:B------:R-:W-:Y:S05]  /*7a20*/  @!P0 BRA `(.L_x_9341) ;  /* 0x0000000000188947 */ /* 0x000fea0003800000 */
[----:B------:R-:W-:-:S13]  /*7a30*/  ISETP.NE.AND P0, PT, R0, 0x4, PT ;  /* 0x000000040000780c */ /* 0x000fda0003f05270 */
[----:B------:R-:W-:Y:S05]  /*7a40*/  @P0 BRA `(.L_x_9339) ;  /* 0x0000000c000c0947 */ /* 0x000fea0003800000 */
[----:B--2---:R-:W-:-:S06]  /*7a50*/  IMAD.U32 R4, R19, 0x10000, RZ ;  /* 0x0001000013047824 */ /* 0x004fcc00078e00ff */
[----:B------:R-:W0:Y:S02]  /*7a60*/  F2I.S64.TRUNC R4, R4 ;  /* 0x0000000400047311 */ /* 0x000e24000020d900 */
[----:B0-----:R-:W-:Y:S01]  /*7a70*/  STG.E.64 desc[UR36][R2.64], R4 ;  /* 0x0000000402007986 */ /* 0x001fe2000c101b24 */
[----:B------:R-:W-:Y:S05]  /*7a80*/  EXIT ;  /* 0x000000000000794d */ /* 0x000fea0003800000 */
.L_x_9341:
[----:B--2---:R-:W-:-:S06]  /*7a90*/  IMAD.U32 R19, R19, 0x10000, RZ ;  /* 0x0001000013137824 */ /* 0x004fcc00078e00ff */
[----:B------:R-:W0:Y:S02]  /*7aa0*/  F2I.FTZ.TRUNC.NTZ R19, R19 ;  /* 0x0000001300137305 */ /* 0x000e24000021f100 */
[----:B0-----:R-:W-:Y:S01]  /*7ab0*/  STG.E desc[UR36][R2.64], R19 ;  /* 0x0000001302007986 */ /* 0x001fe2000c101924 */
[----:B------:R-:W-:Y:S05]  /*7ac0*/  EXIT ;  /* 0x000000000000794d */ /* 0x000fea0003800000 */
.L_x_9340:
[----:B--2---:R-:W-:-:S06]  /*7ad0*/  IMAD.U32 R19, R19, 0x10000, RZ ;  /* 0x0001000013137824 */ /* 0x004fcc00078e00ff */
[----:B------:R-:W0:Y:S02]  /*7ae0*/  F2I.FTZ.TRUNC.NTZ R19, R19 ;  /* 0x0000001300137305 */ /* 0x000e24000021f100 */
[----:B0-----:R-:W-:Y:S01]  /*7af0*/  STG.E.U16 desc[UR36][R2.64], R19 ;  /* 0x0000001302007986 */ /* 0x001fe2000c101524 */
[----:B------:R-:W-:Y:S05]  /*7b00*/  EXIT ;  /* 0x000000000000794d */ /* 0x000fea0003800000 */
.L_x_9336:
[----:B------:R-:W-:-:S13]  /*7b10*/  ISETP.GT.AND P0, PT, R0, 0x6, PT ;  /* 0x000000060000780c */ /* 0x000fda0003f04270 */
[----:B------:R-:W-:Y:S05]  /*7b20*/  @P0 BRA `(.L_x_9342) ;  /* 0x00000000002c0947 */ /* 0x000fea0003800000 */
[----:B------:R-:W-:-:S13]  /*7b30*/  ISETP.NE.AND P0, PT, R0, 0x5, PT ;  /* 0x000000050000780c */ /* 0x000fda0003f05270 */
[----:B------:R-:W-:Y:S05]  /*7b40*/  @!P0 BRA `(.L_x_9343) ;  /* 0x0000000000148947 */ /* 0x000fea0003800000 */
[----:B------:R-:W-:-:S13]  /*7b50*/  ISETP.NE.AND P0, PT, R0, 0x6, PT ;  /* 0x000000060000780c */ /* 0x000fda0003f05270 */
[----:B------:R-:W-:Y:S05]  /*7b60*/  @P0 BRA `(.L_x_9339) ;  /* 0x0000000800c40947 */ /* 0x000fea0003800000 */
[----:B--2---:R-:W-:-:S05]  /*7b70*/  IMAD.U32 R19, R19, 0x10000, RZ ;  /* 0x0001000013137824 */ /* 0x004fca00078e00ff */
[----:B------:R-:W-:Y:S01]  /*7b80*/  STG.E desc[UR36][R2.64], R19 ;  /* 0x0000001302007986 */ /* 0x000fe2000c101924 */
[----:B------:R-:W-:Y:S05]  /*7b90*/  EXIT ;  /* 0x000000000000794d */ /* 0x000fea0003800000 */
.L_x_9343:
[----:B--2---:R-:W-:-:S05]  /*7ba0*/  IMAD.U32 R0, R19, 0x10000, RZ ;  /* 0x0001000013007824 */ /* 0x004fca00078e00ff */
[----:B------:R-:W-:-:S05]  /*7bb0*/  F2FP.F16.F32.PACK_AB R0, RZ, R0 ;  /* 0x00000000ff00723e */ /* 0x000fca00000000ff */
[----:B------:R-:W-:Y:S01]  /*7bc0*/  STG.E.U16 desc[UR36][R2.64], R0 ;  /* 0x0000000002007986 */ /* 0x000fe2000c101524 */
[----:B------:R-:W-:Y:S05]  /*7bd0*/  EXIT ;  /* 0x000000000000794d */ /* 0x000fea0003800000 */
.L_x_9342:
[----:B------:R-:W-:-:S13]  /*7be0*/  ISETP.NE.AND P0, PT, R0, 0x7, PT ;  /* 0x000000070000780c */ /* 0x000fda0003f05270 */
[----:B------:R-:W-:Y:S05]  /*7bf0*/  @!P0 BRA `(.L_x_9344) ;  /* 0x0000000000348947 */ /* 0x000fea0003800000 */
[----:B------:R-:W-:-:S13]  /*7c00*/  ISETP.NE.AND P0, PT, R0, 0x8, PT ;  /* 0x000000080000780c */ /* 0x000fda0003f05270 */
[----:B------:R-:W-:Y:S05]  /*7c10*/  @!P0 BRA `(.L_x_9345) ;  /* 0x0000000000188947 */ /* 0x000fea0003800000 */
[----:B------:R-:W-:-:S13]  /*7c20*/  ISETP.NE.AND P0, PT, R0, 0x9, PT ;  /* 0x000000090000780c */ /* 0x000fda0003f05270 */
[----:B------:R-:W-:Y:S05]  /*7c30*/  @P0 BRA `(.L_x_9339) ;  /* 0x0000000800900947 */ /* 0x000fea0003800000 */
[----:B--2---:R-:W-:Y:S02]  /*7c40*/  IMAD.U32 R4, R19, 0x10000, RZ ;  /* 0x0001000013047824 */ /* 0x004fe400078e00ff */
[----:B------:R-:W-:-:S05]  /*7c50*/  IMAD.MOV.U32 R5, RZ, RZ, RZ ;  /* 0x000000ffff057224 */ /* 0x000fca00078e00ff */
[----:B------:R-:W-:Y:S01]  /*7c60*/  STG.E.64 desc[UR36][R2.64], R4 ;  /* 0x0000000402007986 */ /* 0x000fe2000c101b24 */
[----:B------:R-:W-:Y:S05]  /*7c70*/  EXIT ;  /* 0x000000000000794d */ /* 0x000fea0003800000 */
.L_x_9345:
[----:B--2---:R-:W-:-:S05]  /*7c80*/  IMAD.U32 R19, R19, 0x10000, RZ ;  /* 0x0001000013137824 */ /* 0x004fca00078e00ff */
[----:B------:R-:W-:-:S04]  /*7c90*/  F2FP.F16.F32.PACK_AB R5, RZ, R19 ;  /* 0x00000013ff05723e */ /* 0x000fc800000000ff */
[----:B------:R-:W-:-:S05]  /*7ca0*/  PRMT R5, R5, 0x5410, RZ ;  /* 0x0000541005057816 */ /* 0x000fca00000000ff */
[----:B------:R-:W-:Y:S01]  /*7cb0*/  STG.E desc[UR36][R2.64], R5 ;  /* 0x0000000502007986 */ /* 0x000fe2000c101924 */
[----:B------:R-:W-:Y:S05]  /*7cc0*/  EXIT ;  /* 0x000000000000794d */ /* 0x000fea0003800000 */
.L_x_9344:
[----:B--2---:R-:W-:-:S04]  /*7cd0*/  IMAD.U32 R4, R19, 0x10000, RZ ;  /* 0x0001000013047824 */ /* 0x004fc800078e00ff */
[----:B------:R-:W-:-:S06]  /*7ce0*/  FMUL.FTZ R4, R4, 1 ;  /* 0x3f80000004047820 */ /* 0x000fcc0000410000 */
[----:B------:R-:W0:Y:S02]  /*7cf0*/  F2F.F64.F32 R4, R4 ;  /* 0x0000000400047310 */ /* 0x000e240000201800 */
[----:B0-----:R-:W-:Y:S01]  /*7d00*/  STG.E.64 desc[UR36][R2.64], R4 ;  /* 0x0000000402007986 */ /* 0x001fe2000c101b24 */
[----:B------:R-:W-:Y:S05]  /*7d10*/  EXIT ;  /* 0x000000000000794d */ /* 0x000fea0003800000 */
.L_x_9335:
        /* <DEDUP_REMOVED lines=8> */
[----:B--2---:R-:W-:-:S05]  /*7da0*/  IMAD.U32 R19, R19, 0x10000, RZ ;  /* 0x0001000013137824 */ /* 0x004fca00078e00ff */
[----:B------:R-:W-:-:S04]  /*7db0*/  FSETP.NEU.FTZ.AND P0, PT, R19, RZ, PT ;  /* 0x000000ff1300720b */ /* 0x000fc80003f1d000 */
[----:B------:R-:W-:-:S05]  /*7dc0*/  SEL R5, RZ, 0x1, !P0 ;  /* 0x00000001ff057807 */ /* 0x000fca0004000000 */
[----:B------:R-:W-:Y:S01]  /*7dd0*/  STG.E.U8 desc[UR36][R2.64], R5 ;  /* 0x0000000502007986 */ /* 0x000fe2000c101124 */
[----:B------:R-:W-:Y:S05]  /*7de0*/  EXIT ;  /* 0x000000000000794d */ /* 0x000fea0003800000 */
.L_x_9348:
[----:B--2---:R-:W-:Y:S01]  /*7df0*/  IMAD.U32 R19, R19, 0x10000, RZ ;  /* 0x0001000013137824 */ /* 0x004fe200078e00ff */
[----:B------:R-:W-:-:S03]  /*7e00*/  CS2R R6, SRZ ;  /* 0x0000000000067805 */ /* 0x000fc6000001ff00 */
[----:B------:R-:W-:-:S06]  /*7e10*/  FMUL.FTZ R4, R19, 1 ;  /* 0x3f80000013047820 */ /* 0x000fcc0000410000 */
[----:B------:R-:W0:Y:S02]  /*7e20*/  F2F.F64.F32 R4, R4 ;  /* 0x0000000400047310 */ /* 0x000e240000201800 */
[----:B0-----:R-:W-:Y:S01]  /*7e30*/  STG.E.128 desc[UR36][R2.64], R4 ;  /* 0x0000000402007986 */ /* 0x001fe2000c101d24 */
[----:B------:R-:W-:Y:S05]  /*7e40*/  EXIT ;  /* 0x000000000000794d */ /* 0x000fea0003800000 */
.L_x_9347:
[----:B------:R-:W-:-:S13]  /*7e50*/  ISETP.NE.AND P0, PT, R0, 0xf, PT ;  /* 0x0000000f0000780c */ /* 0x000fda0003f05270 */
[----:B------:R-:W-:Y:S05]  /*7e60*/  @!P0 BRA `(.L_x_9349) ;  /* 0x0000000000b48947 */ /* 0x000fea0003800000 */
[----:B------:R-:W-:-:S13]  /*7e70*/  ISETP.NE.AND P0, PT, R0, 0x17, PT ;  /* 0x000000170000780c */ /* 0x000fda0003f05270 */
[----:B------:R-:W-:Y:S05]  /*7e80*/  @!P0 BRA `(.L_x_9350) ;  /* 0x0000000000548947 */ /* 0x000fea0003800000 */
[----:B------:R-:W-:-:S13]  /*7e90*/  ISETP.NE.AND P0, PT, R0, 0x18, PT ;  /* 0x000000180000780c */ /* 0x000fda0003f05270 */
[----:B------:R-:W-:Y:S05]  /*7ea0*/  @P0 BRA `(.L_x_9339) ;  /* 0x0000000400f40947 */ /* 0x000fea0003800000 */
[----:B--2---:R-:W-:Y:S01]  /*7eb0*/  IMAD.U32 R19, R19, 0x10000, RZ ;  /* 0x0001000013137824 */ /* 0x004fe200078e00ff */
        /* <DEDUP_REMOVED lines=14> */
.L_x_9352:
[----:B------:R-:W-:Y:S05]  /*7fa0*/  BSYNC B0 ;  /* 0x0000000000007941 */ /* 0x000fea0003800000 */
.L_x_9351:
[----:B------:R-:W-:-:S05]  /*7fb0*/  LOP3.LUT R5, R0, R5, RZ, 0xfc, !PT ;  /* 0x0000000500057212 */ /* 0x000fca00078efcff */
[----:B------:R-:W-:Y:S01]  /*7fc0*/  STG.E.U8 desc[UR36][R2.64], R5 ;  /* 0x0000000502007986 */ /* 0x000fe2000c101124 */
[----:B------:R-:W-:Y:S05]  /*7fd0*/  EXIT ;  /* 0x000000000000794d */ /* 0x000fea0003800000 */
.L_x_9350:
[----:B--2---:R-:W-:Y:S01]  /*7fe0*/  IMAD.U32 R19, R19, 0x10000, RZ ;  /* 0x0001000013137824 */ /* 0x004fe200078e00ff */
        /* <DEDUP_REMOVED lines=12> */
.L_x_9354:
[----:B------:R-:W-:Y:S01]  /*80b0*/  IMAD.MOV.U32 R0, RZ, RZ, 0x7f ;  /* 0x0000007fff007424 */ /* 0x000fe200078e00ff */
[----:B------:R-:W-:-:S04]  /*80c0*/  ISETP.GT.U32.AND P0, PT, R4, 0x7f800000, PT ;  /* 0x7f8000000400780c */ /* 0x000fc80003f04070 */
[----:B------:R-:W-:-:S09]  /*80d0*/  SEL R0, R0, 0x7c, P0 ;  /* 0x0000007c00007807 */ /* 0x000fd20000000000 */
.L_x_9355:
[----:B------:R-:W-:Y:S05]  /*80e0*/  BSYNC B0 ;  /* 0x0000000000007941 */ /* 0x000fea0003800000 */
.L_x_9353:
[----:B------:R-:W-:-:S04]  /*80f0*/  LOP3.LUT R4, R19, 0x80000000, RZ, 0xc0, !PT ;  /* 0x8000000013047812 */ /* 0x000fc800078ec0ff */
[----:B------:R-:W-:-:S04]  /*8100*/  SHF.R.U32.HI R5, RZ, 0x18, R4 ;  /* 0x00000018ff057819 */ /* 0x000fc80000011604 */
[----:B------:R-:W-:-:S05]  /*8110*/  LOP3.LUT R5, R0, R5, RZ, 0xfc, !PT ;  /* 0x0000000500057212 */ /* 0x000fca00078efcff */
[----:B------:R-:W-:Y:S01]  /*8120*/  STG.E.U8 desc[UR36][R2.64], R5 ;  /* 0x0000000502007986 */ /* 0x000fe2000c101124 */
[----:B------:R-:W-:Y:S05]  /*8130*/  EXIT ;  /* 0x000000000000794d */ /* 0x000fea0003800000 */
.L_x_9349:
[----:B--2---:R-:W-:Y:S01]  /*8140*/  STG.E.U16 desc[UR36][R2.64], R19 ;  /* 0x0000001302007986 */ /* 0x004fe2000c101524 */
[----:B------:R-:W-:Y:S05]  /*8150*/  EXIT ;  /* 0x000000000000794d */ /* 0x000fea0003800000 */
.L_x_9346:
        /* <DEDUP_REMOVED lines=8> */
[----:B--2---:R-:W-:-:S06]  /*81e0*/  IMAD.U32 R5, R19, 0x10000, RZ ;  /* 0x0001000013057824 */ /* 0x004fcc00078e00ff */
[----:B------:R-:W0:Y:S02]  /*81f0*/  F2I.FTZ.U32.TRUNC.NTZ R5, R5 ;  /* 0x0000000500057305 */ /* 0x000e24000021f000 */
[----:B0-----:R-:W-:Y:S01]  /*8200*/  STG.E.U16 desc[UR36][R2.64], R5 ;  /* 0x0000000502007986 */ /* 0x001fe2000c101524 */
[----:B------:R-:W-:Y:S05]  /*8210*/  EXIT ;  /* 0x000000000000794d */ /* 0x000fea0003800000 */
.L_x_9358:
[----:B--2---:R-:W-:Y:S01]  /*8220*/  IMAD.U32 R19, R19, 0x10000, RZ ;  /* 0x0001000013137824 */ /* 0x004fe200078e00ff */
        /* <DEDUP_REMOVED lines=16> */
.L_x_9361:
[----:B------:R-:W-:-:S04]  /*8330*/  LOP3.LUT R0, R19, 0x80000000, RZ, 0xc0, !PT ;  /* 0x8000000013007812 */ /* 0x000fc800078ec0ff */
[----:B------:R-:W-:-:S04]  /*8340*/  SHF.R.U32.HI R5, RZ, 0x18, R0 ;  /* 0x00000018ff057819 */ /* 0x000fc80000011600 */
[----:B------:R-:W-:-:S04]  /*8350*/  LOP3.LUT R4, R4, R5, RZ, 0xfc, !PT ;  /* 0x0000000504047212 */ /* 0x000fc800078efcff */
[----:B------:R-:W-:-:S07]  /*8360*/  PRMT R0, R4, 0x7610, R0 ;  /* 0x0000761004007816 */ /* 0x000fce0000000000 */
.L_x_9360:
[----:B------:R-:W-:Y:S05]  /*8370*/  BSYNC B0 ;  /* 0x0000000000007941 */ /* 0x000fea0003800000 */
.L_x_9359:
[----:B------:R-:W-:Y:S01]  /*8380*/  STG.E.U8 desc[UR36][R2.64], R0 ;  /* 0x0000000002007986 */ /* 0x000fe2000c101124 */
[----:B------:R-:W-:Y:S05]  /*8390*/  EXIT ;  /* 0x000000000000794d */ /* 0x000fea0003800000 */
.L_x_9357:
        /* <DEDUP_REMOVED lines=17> */
.L_x_9364:
[----:B------:R-:W-:-:S04]  /*84b0*/  LOP3.LUT R0, R19, 0x80000000, RZ, 0xc0, !PT ;  /* 0x8000000013007812 */ /* 0x000fc800078ec0ff */
[----:B------:R-:W-:-:S04]  /*84c0*/  SHF.R.U32.HI R5, RZ, 0x18, R0 ;  /* 0x00000018ff057819 */ /* 0x000fc80000011600 */
[----:B------:R-:W-:-:S04]  /*84d0*/  LOP3.LUT R4, R4, R5, RZ, 0xfc, !PT ;  /* 0x0000000504047212 */ /* 0x000fc800078efcff */
[----:B------:R-:W-:-:S07]  /*84e0*/  PRMT R0, R4, 0x7610, R0 ;  /* 0x0000761004007816 */ /* 0x000fce0000000000 */
.L_x_9363:
[----:B------:R-:W-:Y:S05]  /*84f0*/  BSYNC B0 ;  /* 0x0000000000007941 */ /* 0x000fea0003800000 */
.L_x_9362:
[----:B------:R-:W-:Y:S01]  /*8500*/  STG.E.U8 desc[UR36][R2.64], R0 ;  /* 0x0000000002007986 */ /* 0x000fe2000c101124 */
[----:B------:R-:W-:Y:S05]  /*8510*/  EXIT ;  /* 0x000000000000794d */ /* 0x000fea0003800000 */
.L_x_9356:
[----:B------:R-:W-:-:S13]  /*8520*/  ISETP.NE.AND P0, PT, R0, 0x1c, PT ;  /* 0x0000001c0000780c */ /* 0x000fda0003f05270 */
[----:B------:R-:W-:Y:S05]  /*8530*/  @!P0 BRA `(.L_x_9365) ;  /* 0x0000000000a48947 */ /* 0x000fea0003800000 */
[----:B------:R-:W-:-:S13]  /*8540*/  ISETP.NE.AND P0, PT, R0, 0x1d, PT ;  /* 0x0000001d0000780c */ /* 0x000fda0003f05270 */
[----:B------:R-:W-:Y:S05]  /*8550*/  @!P0 BRA `(.L_x_9366) ;  /* 0x00000000008c8947 */ /* 0x000fea0003800000 */
[----:B------:R-:W-:-:S13]  /*8560*/  ISETP.NE.AND P0, PT, R0, 0x2c, PT ;  /* 0x0000002c0000780c */ /* 0x000fda0003f05270 */
[----:B------:R-:W-:Y:S05]  /*8570*/  @P0 BRA `(.L_x_9339) ;  /* 0x0000000000400947 */ /* 0x000fea0003800000 */
[----:B--2---:R-:W-:Y:S02]  /*8580*/  IMAD.U32 R19, R19, 0x10000, RZ ;  /* 0x0001000013137824 */ /* 0x004fe400078e00ff */
        /* <DEDUP_REMOVED lines=15> */
.L_x_9339:
        /* <DEDUP_REMOVED lines=16> */
.L_x_9367:
[----:B------:R-:W-:Y:S05]  /*8780*/  EXIT ;  /* 0x000000000000794d */ /* 0x000fea0003800000 */
.L_x_9366:
[----:B--2---:R-:W-:-:S06]  /*8790*/  IMAD.U32 R4, R19, 0x10000, RZ ;  /* 0x0001000013047824 */ /* 0x004fcc00078e00ff */
[----:B------:R-:W0:Y:S02]  /*87a0*/  F2I.U64.TRUNC R4, R4 ;  /* 0x0000000400047311 */ /* 0x000e24000020d800 */
[----:B0-----:R-:W-:Y:S01]  /*87b0*/  STG.E.64 desc[UR36][R2.64], R4 ;  /* 0x0000000402007986 */ /* 0x001fe2000c101b24 */
[----:B------:R-:W-:Y:S05]  /*87c0*/  EXIT ;  /* 0x000000000000794d */ /* 0x000fea0003800000 */
.L_x_9365:
[----:B--2---:R-:W-:-:S06]  /*87d0*/  IMAD.U32 R19, R19, 0x10000, RZ ;  /* 0x0001000013137824 */ /* 0x004fcc00078e00ff */
[----:B------:R-:W0:Y:S02]  /*87e0*/  F2I.FTZ.U32.TRUNC.NTZ R19, R19 ;  /* 0x0000001300137305 */ /* 0x000e24000021f000 */
[----:B0-----:R-:W-:Y:S01]  /*87f0*/  STG.E desc[UR36][R2.64], R19 ;  /* 0x0000001302007986 */ /* 0x001fe2000c101924 */
[----:B------:R-:W-:Y:S05]  /*8800*/  EXIT ;  /* 0x000000000000794d */ /* 0x000fea0003800000 */
.L_x_9368:
        /* <DEDUP_REMOVED lines=15> */
.L_x_22845:


//--------------------- .text._ZN2at6native18elementwise_kernelILi128ELi4EZNS0_22gpu_kernel_impl_nocastIZZZNS0_15binary_internal21div_trunc_kernel_cudaERNS_18TensorIteratorBaseEENKUlvE0_clEvENKUlvE2_clEvEUlN3c108BFloat16EE_EEvS5_RKT_EUliE_EEviT1_ --------------------------
	.section	.text._ZN2at6native18elementwise_kernelILi128ELi4EZNS0_22gpu_kernel_impl_nocastIZZZNS0_15binary_internal21div_trunc_kernel_cudaERNS_18TensorIteratorBaseEENKUlvE0_clEvENKUlvE2_clEvEUlN3c108BFloat16EE_EEvS5_RKT_EUliE_EEviT1_,"ax",@progbits
	.align	128
        .global         _ZN2at6native18elementwise_kernelILi128ELi4EZNS0_22gpu_kernel_impl_nocastIZZZNS0_15binary_internal21div_trunc_kernel_cudaERNS_18TensorIteratorBaseEENKUlvE0_clEvENKUlvE2_clEvEUlN3c108BFloat16EE_EEvS5_RKT_EUliE_EEviT1_
        .type           _ZN2at6native18elementwise_kernelILi128ELi4EZNS0_22gpu_kernel_impl_nocastIZZZNS0_15binary_internal21div_trunc_kernel_cudaERNS_18TensorIteratorBaseEENKUlvE0_clEvENKUlvE2_clEvEUlN3c108BFloat16EE_EEvS5_RKT_EUliE_EEviT1_,@function
        .size           _ZN2at6native18elementwise_kernelILi128ELi4EZNS0_22gpu_kernel_impl_nocastIZZZNS0_15binary_internal21div_trunc_kernel_cudaERNS_18TensorIteratorBaseEENKUlvE0_clEvENKUlvE2_clEvEUlN3c108BFloat16EE_EEvS5_RKT_EUliE_EEviT1_,(.L_x_22846 - _ZN2at6native18elementwise_kernelILi128ELi4EZNS0_22gpu_kernel_impl_nocastIZZZNS0_15binary_internal21div_trunc_kernel_cudaERNS_18TensorIteratorBaseEENKUlvE0_clEvENKUlvE2_clEvEUlN3c108BFloat16EE_EEvS5_RKT_EUliE_EEviT1_)
        .other          _ZN2at6native18elementwise_kernelILi128ELi4EZNS0_22gpu_kernel_impl_nocastIZZZNS0_15binary_internal21div_trunc_kernel_cudaERNS_18TensorIteratorBaseEENKUlvE0_clEvENKUlvE2_clEvEUlN3c108BFloat16EE_EEvS5_RKT_EUliE_EEviT1_,@"STO_CUDA_ENTRY STV_DEFAULT"
_ZN2at6native18elementwise_kernelILi128ELi4EZNS0_22gpu_kernel_impl_nocastIZZZNS0_15binary_internal21div_trunc_kernel_cudaERNS_18TensorIteratorBaseEENKUlvE0_clEvENKUlvE2_clEvEUlN3c108BFloat16EE_EEvS5_RKT_EUliE_EEviT1_:
.text._ZN2at6native18elementwise_kernelILi128ELi4EZNS0_22gpu_kernel_impl_nocastIZZZNS0_15binary_internal21div_trunc_kernel_cudaERNS_18TensorIteratorBaseEENKUlvE0_clEvENKUlvE2_clEvEUlN3c108BFloat16EE_EEvS5_RKT_EUliE_EEviT1_:
        /* <DEDUP_REMOVED lines=311> */
.L_x_9371:
[----:B------:R-:W-:Y:S01]  /*1370*/  ULDC.64 UR8, c[0x0][0x418] ;  /* 0x0001060000087ab9 */ /* 0x000fe20000000a00 */
[----:B------:R-:W-:Y:S01]  /*1380*/  ULDC UR7, c[0x0][0x420] ;  /* 0x0001080000077ab9 */ /* 0x000fe20000000800 */
[----:B------:R-:W-:-:S04]  /*1390*/  IADD3 R4, P0, R2, UR8, RZ ;  /* 0x0000000802047c10 */ /* 0x000fc8000ff1e0ff */
[----:B------:R-:W-:Y:S01]  /*13a0*/  IADD3.X R5, RZ, UR9, RZ, P0, !PT ;  /* 0x00000009ff057c10 */ /* 0x000fe200087fe4ff */
[----:B------:R-:W-:-:S04]  /*13b0*/  ULDC.64 UR8, c[0x0][0x410] ;  /* 0x0001040000087ab9 */ /* 0x000fc80000000a00 */
[----:B------:R-:W2:Y:S01]  /*13c0*/  LDG.E.U16 R4, desc[UR4][R4.64] ;  /* 0x0000000404047981 */ /* 0x000ea2000c1e1500 */
[----:B------:R-:W-:Y:S01]  /*13d0*/  VIADD R0, R0, 0x80 ;  /* 0x0000008000007836 */ /* 0x000fe20000000000 */
[----:B--2---:R-:W-:-:S05]  /*13e0*/  SHF.L.U32 R2, R4, 0x10, RZ ;  /* 0x0000001004027819 */ /* 0x004fca00000006ff */
[----:B------:R-:W-:Y:S01]  /*13f0*/  FMUL.FTZ R6, R2, UR7 ;  /* 0x0000000702067c20 */ /* 0x000fe20008410000 */
[----:B------:R-:W-:-:S04]  /*1400*/  IADD3 R2, P0, R3, UR8, RZ ;  /* 0x0000000803027c10 */ /* 0x000fc8000ff1e0ff */
[----:B------:R-:W-:Y:S01]  /*1410*/  IADD3.X R3, RZ, UR9, RZ, P0, !PT ;  /* 0x00000009ff037c10 */ /* 0x000fe200087fe4ff */
[----:B------:R-:W0:Y:S02]  /*1420*/  FRND.TRUNC R6, R6 ;  /* 0x0000000600067307 */ /* 0x000e24000020d000 */
[----:B0-----:R-:W-:-:S05]  /*1430*/  F2FP.BF16.F32.PACK_AB R5, RZ, R6 ;  /* 0x00000006ff05723e */ /* 0x001fca00000010ff */
[----:B------:R0:W-:Y:S02]  /*1440*/  STG.E.U16 desc[UR4][R2.64], R5 ;  /* 0x0000000502007986 */ /* 0x0001e4000c101504 */
.L_x_9370:
[----:B------:R-:W-:Y:S05]  /*1450*/  BSYNC B0 ;  /* 0x0000000000007941 */ /* 0x000fea0003800000 */
.L_x_9369:
        /* <DEDUP_REMOVED lines=305> */
.L_x_9374:
[----:B------:R-:W-:Y:S01]  /*2770*/  ULDC.64 UR8, c[0x0][0x418] ;  /* 0x0001060000087ab9 */ /* 0x000fe20000000a00 */
[----:B------:R-:W-:Y:S01]  /*2780*/  ULDC UR7, c[0x0][0x420] ;  /* 0x0001080000077ab9 */ /* 0x000fe20000000800 */
[----:B------:R-:W-:-:S04]  /*2790*/  IADD3 R4, P0, R2, UR8, RZ ;  /* 0x0000000802047c10 */ /* 0x000fc8000ff1e0ff */
[----:B------:R-:W-:Y:S01]  /*27a0*/  IADD3.X R5, RZ, UR9, RZ, P0, !PT ;  /* 0x00000009ff057c10 */ /* 0x000fe200087fe4ff */
[----:B------:R-:W-:-:S04]  /*27b0*/  ULDC.64 UR8, c[0x0][0x410] ;  /* 0x0001040000087ab9 */ /* 0x000fc80000000a00 */
[----:B------:R-:W2:Y:S01]  /*27c0*/  LDG.E.U16 R4, desc[UR4][R4.64] ;  /* 0x0000000404047981 */ /* 0x000ea2000c1e1500 */
[----:B------:R-:W-:Y:S02]  /*27d0*/  IADD3 R0, R0, 0x80, RZ ;  /* 0x0000008000007810 */ /* 0x000fe40007ffe0ff */
[----:B--2---:R-:W-:-:S05]  /*27e0*/  SHF.L.U32 R2, R4, 0x10, RZ ;  /* 0x0000001004027819 */ /* 0x004fca00000006ff */
[----:B------:R-:W-:Y:S01]  /*27f0*/  FMUL.FTZ R6, R2, UR7 ;  /* 0x0000000702067c20 */ /* 0x000fe20008410000 */
[----:B------:R-:W-:-:S04]  /*2800*/  IADD3 R2, P0, R3, UR8, RZ ;  /* 0x0000000803027c10 */ /* 0x000fc8000ff1e0ff */
[----:B------:R-:W-:Y:S01]  /*2810*/  IADD3.X R3, RZ, UR9, RZ, P0, !PT ;  /* 0x00000009ff037c10 */ /* 0x000fe200087fe4ff */
[----:B------:R-:W0:Y:S01]  /*2820*/  FRND.TRUNC R6, R6 ;  /* 0x0000000600067307 */ /* 0x000e22000020d000 */
[----:B------:R-:W-:Y:S02]  /*2830*/  ISETP.GE.AND P0, PT, R0, UR6, PT ;  /* 0x0000000600007c0c */ /* 0x000fe4000bf06270 */
[----:B0-----:R-:W-:-:S05]  /*2840*/  F2FP.BF16.F32.PACK_AB R5, RZ, R6 ;  /* 0x00000006ff05723e */ /* 0x001fca00000010ff */
[----:B------:R1:W-:Y:S06]  /*2850*/  STG.E.U16 desc[UR4][R2.64], R5 ;  /* 0x0000000502007986 */ /* 0x0003ec000c101504 */
        /* <DEDUP_REMOVED lines=289> */
[----:B------:R-:W-:-:S03]  /*3a70*/  @P0 MOV R8, RZ ;  /* 0x000000ff00080202 */ /* 0x000fc60000000f00 */
[----:B------:R-:W1:Y:S01]  /*3a80*/  @P0 LDC R15, c[0x0][0x33c] ;  /* 0x0000cf00ff0f0b82 */ /* 0x000e620000000800 */
[----:B------:R-:W-:-:S07]  /*3a90*/  IMAD.MOV R11, RZ, RZ, -R9 ;  /* 0x000000ffff0b7224 */ /* 0x000fce00078e0a09 */
        /* <DEDUP_REMOVED lines=11> */
.L_x_9375:
        /* <DEDUP_REMOVED lines=11> */
[----:B------:R-:W0:Y:S02]  /*3c00*/  FRND.TRUNC R6, R6 ;  /* 0x0000000600067307 */ /* 0x000e24000020d000 */
[----:B0-----:R-:W-:-:S05]  /*3c10*/  F2FP.BF16.F32.PACK_AB R5, RZ, R6 ;  /* 0x00000006ff05723e */ /* 0x001fca00000010ff */
[----:B------:R2:W-:Y:S02]  /*3c20*/  STG.E.U16 desc[UR4][R2.64], R5 ;  /* 0x0000000502007986 */ /* 0x0005e4000c101504 */
.L_x_9373:
[----:B------:R-:W-:Y:S05]  /*3c30*/  BSYNC B0 ;  /* 0x0000000000007941 */ /* 0x000fea0003800000 */
.L_x_9372:
        /* <DEDUP_REMOVED lines=304> */
.L_x_9376:
[----:B------:R-:W-:Y:S02]  /*4f40*/  ULDC.64 UR6, c[0x0][0x418] ;  /* 0x0001060000067ab9 */ /* 0x000fe40000000a00 */
[----:B------:R-:W-:Y:S01]  /*4f50*/  IADD3 R4, P0, R2, UR6, RZ ;  /* 0x0000000602047c10 */ /* 0x000fe2000ff1e0ff */
[----:B------:R-:W-:-:S03]  /*4f60*/  ULDC UR6, c[0x0][0x420] ;  /* 0x0001080000067ab9 */ /* 0x000fc60000000800 */
[----:B------:R-:W-:-:S05]  /*4f70*/  IADD3.X R5, RZ, UR7, RZ, P0, !PT ;  /* 0x00000007ff057c10 */ /* 0x000fca00087fe4ff */
[----:B------:R-:W2:Y:S02]  /*4f80*/  LDG.E.U16 R4, desc[UR4][R4.64] ;  /* 0x0000000404047981 */ /* 0x000ea4000c1e1500 */
[----:B--2---:R-:W-:-:S05]  /*4f90*/  SHF.L.U32 R0, R4, 0x10, RZ ;  /* 0x0000001004007819 */ /* 0x004fca00000006ff */
[----:B------:R-:W-:Y:S01]  /*4fa0*/  FMUL.FTZ R0, R0, UR6 ;  /* 0x0000000600007c20 */ /* 0x000fe20008410000 */
[----:B------:R-:W-:Y:S02]  /*4fb0*/  ULDC.64 UR6, c[0x0][0x410] ;  /* 0x0001040000067ab9 */ /* 0x000fe40000000a00 */
[----:B------:R-:W-:-:S03]  /*4fc0*/  IADD3 R2, P0, R3, UR6, RZ ;  /* 0x0000000603027c10 */ /* 0x000fc6000ff1e0ff */
[----:B------:R-:W0:Y:S01]  /*4fd0*/  FRND.TRUNC R0, R0 ;  /* 0x0000000000007307 */ /* 0x000e22000020d000 */
[----:B------:R-:W-:Y:S02]  /*4fe0*/  IADD3.X R3, RZ, UR7, RZ, P0, !PT ;  /* 0x00000007ff037c10 */ /* 0x000fe400087fe4ff */
[----:B0-----:R-:W-:-:S05]  /*4ff0*/  F2FP.BF16.F32.PACK_AB R5, RZ, R0 ;  /* 0x00000000ff05723e */ /* 0x001fca00000010ff */
[----:B------:R-:W-:Y:S01]  /*5000*/  STG.E.U16 desc[UR4][R2.64], R5 ;  /* 0x0000000502007986 */ /* 0x000fe2000c101504 */
[----:B------:R-:W-:Y:S05]  /*5010*/  EXIT ;  /* 0x000000000000794d */ /* 0x000fea0003800000 */
.L_x_9377:
        /* <DEDUP_REMOVED lines=14> */
.L_x_22846:


//--------------------- .text._ZN2at6native27unrolled_elementwise_kernelIZZZNS0_15binary_internal21div_trunc_kernel_cudaERNS_18TensorIteratorBaseEENKUlvE0_clEvENKUlvE2_clEvEUlN3c108BFloat16EE_St5arrayIPcLm2EELi4E23TrivialOffsetCalculatorILi1EjESE_NS0_6memory15LoadWithoutCastENSF_16StoreWithoutCastEEEviT_T0_T2_T3_T4_T5_ --------------------------
	.section	.text._ZN2at6native27unrolled_elementwise_kernelIZZZNS0_15binary_internal21div_trunc_kernel_cudaERNS_18TensorIteratorBaseEENKUlvE0_clEvENKUlvE2_clEvEUlN3c108BFloat16EE_St5arrayIPcLm2EELi4E23TrivialOffsetCalculatorILi1EjESE_NS0_6memory15LoadWithoutCastENSF_16StoreWithoutCastEEEviT_T0_T2_T3_T4_T5_,"ax",@progbits
	.align	128
        .global         _ZN2at6native27unrolled_elementwise_kernelIZZZNS0_15binary_internal21div_trunc_kernel_cudaERNS_18TensorIteratorBaseEENKUlvE0_clEvENKUlvE2_clEvEUlN3c108BFloat16EE_St5arrayIPcLm2EELi4E23TrivialOffsetCalculatorILi1EjESE_NS0_6memory15LoadWithoutCastENSF_16StoreWithoutCastEEEviT_T0_T2_T3_T4_T5_
        .type           _ZN2at6native27unrolled_elementwise_kernelIZZZNS0_15binary_internal21div_trunc_kernel_cudaERNS_18TensorIteratorBaseEENKUlvE0_clEvENKUlvE2_clEvEUlN3c108BFloat16EE_St5arrayIPcLm2EELi4E23TrivialOffsetCalculatorILi1EjESE_NS0_6memory15LoadWithoutCastENSF_16StoreWithoutCastEEEviT_T0_T2_T3_T4_T5_,@function
        .size           _ZN2at6native27unrolled_elementwise_kernelIZZZNS0_15binary_internal21div_trunc_kernel_cudaERNS_18TensorIteratorBaseEENKUlvE0_clEvENKUlvE2_clEvEUlN3c108BFloat16EE_St5arrayIPcLm2EELi4E23TrivialOffsetCalculatorILi1EjESE_NS0_6memory15LoadWithoutCastENSF_16StoreWithoutCastEEEviT_T0_T2_T3_T4_T5_,(.L_x_22847 - _ZN2at6native27unrolled_elementwise_kernelIZZZNS0_15binary_internal21div_trunc_kernel_cudaERNS_18TensorIteratorBaseEENKUlvE0_clEvENKUlvE2_clEvEUlN3c108BFloat16EE_St5arrayIPcLm2EELi4E23TrivialOffsetCalculatorILi1EjESE_NS0_6memory15LoadWithoutCastENSF_16StoreWithoutCastEEEviT_T0_T2_T3_T4_T5_)
        .other          _ZN2at6native27unrolled_elementwise_kernelIZZZNS0_15binary_internal21div_trunc_kernel_cudaERNS_18TensorIteratorBaseEENKUlvE0_clEvENKUlvE2_clEvEUlN3c108BFloat16EE_St5arrayIPcLm2EELi4E23TrivialOffsetCalculatorILi1EjESE_NS0_6memory15LoadWithoutCastENSF_16StoreWithoutCastEEEviT_T0_T2_T3_T4_T5_,@"STO_CUDA_ENTRY STV_DEFAULT"
_ZN2at6native27unrolled_elementwise_kernelIZZZNS0_15binary_internal21div_trunc_kernel_cudaERNS_18TensorIteratorBaseEENKUlvE0_clEvENKUlvE2_clEvEUlN3c108BFloat16EE_St5arrayIPcLm2EELi4E23TrivialOffsetCalculatorILi1EjESE_NS0_6memory15LoadWithoutCastENSF_16StoreWithoutCastEEEviT_T0_T2_T3_T4_T5_:
.text._ZN2at6native27unrolled_elementwise_kernelIZZZNS0_15binary_internal21div_trunc_kernel_cudaERNS_18TensorIteratorBaseEENKUlvE0_clEvENKUlvE2_clEvEUlN3c108BFloat16EE_St5arrayIPcLm2EELi4E23TrivialOffsetCalculatorILi1EjESE_NS0_6memory15LoadWithoutCastENSF_16StoreWithoutCastEEEviT_T0_T2_T3_T4_T5_:
[----:B------:R-:W-:Y:S01]  /*0000*/  LDC R1, c[0x0][0x28] ;  /* 0x00000a00ff017b82 */ /* 0x000fe20000000800 */
[----:B------:R-:W0:Y:S07]  /*0010*/  S2R R0, SR_CTAID.X ;  /* 0x0000000000007919 */ /* 0x000e2e0000002500 */
[----:B------:R-:W0:Y:S01]  /*0020*/  LDC R9, c[0x0][0x210] ;  /* 0x00008400ff097b82 */ /* 0x000e220000000800 */
        /* <DEDUP_REMOVED lines=13> */
[----:B0-----:R-:W-:Y:S01]  /*0100*/  @!P0 IMAD.WIDE.U32 R14, R11, 0x2, R14 ;  /* 0x000000020b0e8825 */ /* 0x001fe200078e000e */
[----:B------:R-:W-:-:S06]  /*0110*/  PRMT R11, RZ, 0x7610, R11 ;  /* 0x00007610ff0b7816 */ /* 0x000fcc000000000b */
[----:B------:R0:W2:Y:S05]  /*0120*/  @!P0 LDG.E.U16 R11, desc[UR4][R14.64] ;  /* 0x000000040e0b8981 */ /* 0x0000aa000c1e1500 */
[----:B------:R-:W3:Y:S01]  /*0130*/  @!P3 LDC.64 R8, c[0x0][0x230] ;  /* 0x00008c00ff08bb82 */ /* 0x000ee20000000a00 */
[----:B------:R-:W-:Y:S01]  /*0140*/  PRMT R10, RZ, 0x7610, R10 ;  /* 0x00007610ff0a7816 */ /* 0x000fe2000000000a */
[----:B-1----:R-:W-:Y:S01]  /*0150*/  @!P1 IMAD.WIDE.U32 R16, R17, 0x2, R12 ;  /* 0x0000000211109825 */ /* 0x002fe200078e000c */
[----:B------:R-:W-:Y:S02]  /*0160*/  @!P3 LEA R19, R0, R21, 0x9 ;  /* 0x000000150013b211 */ /* 0x000fe400078e48ff */
[----:B------:R-:W-:-:S03]  /*0170*/  PRMT R12, RZ, 0x7610, R12 ;  /* 0x00007610ff0c7816 */ /* 0x000fc6000000000c */
[----:B0-----:R-:W0:Y:S01]  /*0180*/  @!P0 LDC R14, c[0x0][0x218] ;  /* 0x00008600ff0e8b82 */ /* 0x001e220000000800 */
[----:B------:R-:W4:Y:S01]  /*0190*/  @!P1 LDG.E.U16 R10, desc[UR4][R16.64] ;  /* 0x00000004100a9981 */ /* 0x000f22000c1e1500 */
[----:B---3--:R-:W-:-:S05]  /*01a0*/  @!P3 IMAD.WIDE.U32 R18, R19, 0x2, R8 ;  /* 0x000000021312b825 */ /* 0x008fca00078e0008 */
[----:B------:R-:W3:Y:S01]  /*01b0*/  @!P3 LDG.E.U16 R12, desc[UR4][R18.64] ;  /* 0x00000004120cb981 */ /* 0x000ee2000c1e1500 */
[----:B------:R-:W-:-:S05]  /*01c0*/  @!P3 VIADD R21, R21, 0x80 ;  /* 0x000000801515b836 */ /* 0x000fca0000000000 */
[----:B------:R-:W-:-:S13]  /*01d0*/  ISETP.GE.AND P2, PT, R21, R2, PT ;  /* 0x000000021500720c */ /* 0x000fda0003f46270 */
[----:B------:R-:W1:Y:S01]  /*01e0*/  @!P2 LDC.64 R8, c[0x0][0x230] ;  /* 0x00008c00ff08ab82 */ /* 0x000e620000000a00 */
[----:B------:R-:W-:Y:S01]  /*01f0*/  @!P2 IMAD R13, R0, 0x200, R21 ;  /* 0x00000200000da824 */ /* 0x000fe200078e0215 */
[----:B------:R-:W-:-:S03]  /*0200*/  PRMT R6, RZ, 0x7610, R6 ;  /* 0x00007610ff067816 */ /* 0x000fc60000000006 */
[----:B-1----:R-:W-:Y:S01]  /*0210*/  @!P2 IMAD.WIDE.U32 R8, R13, 0x2, R8 ;  /* 0x000000020d08a825 */ /* 0x002fe200078e0008 */
[----:B------:R-:W-:-:S04]  /*0220*/  IADD3 R13, R7, 0x80, RZ ;  /* 0x00000080070d7810 */ /* 0x000fc80007ffe0ff */
[----:B------:R1:W5:Y:S01]  /*0230*/  @!P2 LDG.E.U16 R6, desc[UR4][R8.64] ;  /* 0x000000040806a981 */ /* 0x000362000c1e1500 */
[----:B------:R-:W-:Y:S01]  /*0240*/  ISETP.GE.AND P2, PT, R13, R2, PT ;  /* 0x000000020d00720c */ /* 0x000fe20003f46270 */
[----:B------:R-:W-:-:S05]  /*0250*/  VIADD R13, R7, 0x100 ;  /* 0x00000100070d7836 */ /* 0x000fca0000000000 */
[----:B------:R-:W-:Y:S01]  /*0260*/  ISETP.GE.AND P3, PT, R13, R2, PT ;  /* 0x000000020d00720c */ /* 0x000fe20003f66270 */
[----:B-1----:R-:W1:Y:S08]  /*0270*/  @!P0 LDC.64 R8, c[0x0][0x228] ;  /* 0x00008a00ff088b82 */ /* 0x002e700000000a00 */
[----:B------:R-:W1:Y:S01]  /*0280*/  @!P2 LDC R15, c[0x0][0x218] ;  /* 0x00008600ff0fab82 */ /* 0x000e620000000800 */
[----:B------:R-:W-:-:S07]  /*0290*/  VIADD R13, R7, 0x180 ;  /* 0x00000180070d7836 */ /* 0x000fce0000000000 */
[----:B------:R-:W3:Y:S01]  /*02a0*/  @!P3 LDC R17, c[0x0][0x218] ;  /* 0x00008600ff11bb82 */ /* 0x000ee20000000800 */
[----:B------:R-:W-:Y:S01]  /*02b0*/  ISETP.GE.AND P1, PT, R13, R2, PT ;  /* 0x000000020d00720c */ /* 0x000fe20003f26270 */
[----:B------:R-:W-:Y:S01]  /*02c0*/  BSSY B0, `(.L_x_9378) ;  /* 0x000001f000007945 */ /* 0x000fe20003800000 */
[----:B--2---:R-:W-:-:S05]  /*02d0*/  @!P0 SHF.L.U32 R11, R11, 0x10, RZ ;  /* 0x000000100b0b8819 */ /* 0x004fca00000006ff */
[----:B0-----:R-:W-:-:S06]  /*02e0*/  @!P0 FMUL.FTZ R11, R11, R14 ;  /* 0x0000000e0b0b8220 */ /* 0x001fcc0000410000 */
[----:B------:R-:W0:Y:S01]  /*02f0*/  @!P0 FRND.TRUNC R11, R11 ;  /* 0x0000000b000b8307 */ /* 0x000e22000020d000 */
[----:B----4-:R-:W-:-:S04]  /*0300*/  @!P2 IMAD.U32 R10, R10, 0x10000, RZ ;  /* 0x000100000a0aa824 */ /* 0x010fc800078e00ff */
[----:B-1----:R-:W-:Y:S01]  /*0310*/  @!P2 FMUL.FTZ R13, R10, R15 ;  /* 0x0000000f0a0da220 */ /* 0x002fe20000410000 */
[----:B------:R-:W-:Y:S01]  /*0320*/  @!P0 IMAD R15, R0, 0x200, R7 ;  /* 0x00000200000f8824 */ /* 0x000fe200078e0207 */
[----:B------:R-:W1:Y:S03]  /*0330*/  @!P1 LDC R10, c[0x0][0x218] ;  /* 0x00008600ff0a9b82 */ /* 0x000e660000000800 */
[----:B------:R-:W-:Y:S01]  /*0340*/  @!P0 IMAD.WIDE.U32 R8, R15, 0x2, R8 ;  /* 0x000000020f088825 */ /* 0x000fe200078e0008 */
[----:B0-----:R-:W-:Y:S02]  /*0350*/  @!P0 F2FP.BF16.F32.PACK_AB R4, RZ, R11 ;  /* 0x0000000bff04823e */ /* 0x001fe400000010ff */
[----:B---3--:R-:W-:-:S03]  /*0360*/  @!P3 SHF.L.U32 R12, R12, 0x10, RZ ;  /* 0x000000100c0cb819 */ /* 0x008fc600000006ff */
[----:B------:R0:W-:Y:S01]  /*0370*/  @!P0 STG.E.U16 desc[UR4][R8.64], R4 ;  /* 0x0000000408008986 */ /* 0x0001e2000c101504 */
[----:B------:R-:W-:Y:S01]  /*0380*/  @!P0 IADD3 R7, R7, 0x80, RZ ;  /* 0x0000008007078810 */ /* 0x000fe20007ffe0ff */
[----:B------:R-:W-:Y:S01]  /*0390*/  @!P3 FMUL.FTZ R12, R12, R17 ;  /* 0x000000110c0cb220 */ /* 0x000fe20000410000 */
[----:B------:R-:W2:Y:S02]  /*03a0*/  @!P2 FRND.TRUNC R13, R13 ;  /* 0x0000000d000da307 */ /* 0x000ea4000020d000 */
[----:B------:R-:W-:-:S06]  /*03b0*/  ISETP.GE.AND P4, PT, R7, R2, PT ;  /* 0x000000020700720c */ /* 0x000fcc0003f86270 */
[----:B------:R-:W3:Y:S01]  /*03c0*/  @!P3 FRND.TRUNC R12, R12 ;  /* 0x0000000c000cb307 */ /* 0x000ee2000020d000 */
[----:B--2---:R-:W-:Y:S02]  /*03d0*/  @!P2 F2FP.BF16.F32.PACK_AB R5, RZ, R13 ;  /* 0x0000000dff05a23e */ /* 0x004fe400000010ff */
[----:B---3--:R-:W-:-:S04]  /*03e0*/  @!P3 F2FP.BF16.F32.PACK_AB R3, RZ, R12 ;  /* 0x0000000cff03b23e */ /* 0x008fc800000010ff */
[----:B01----:R-:W-:Y:S05]  /*03f0*/  @P4 BRA `(.L_x_9379) ;  /* 0x00000000002c4947 */ /* 0x003fea0003800000 */
        /* <DEDUP_REMOVED lines=11> */
.L_x_9379:
[----:B------:R-:W-:Y:S05]  /*04b0*/  BSYNC B0 ;  /* 0x0000000000007941 */ /* 0x000fea0003800000 */
.L_x_9378:
[----:B------:R-:W-:Y:S01]  /*04c0*/  ISETP.GE.AND P0, PT, R7, R2, PT ;  /* 0x000000020700720c */ /* 0x000fe20003f06270 */
[----:B0----5:R-:W-:-:S04]  /*04d0*/  @!P1 IMAD.U32 R3, R6, 0x10000, RZ ;  /* 0x0001000006039824 */ /* 0x021fc800078e00ff */
[----:B------:R-:W-:-:S08]  /*04e0*/  @!P1 FMUL.FTZ R10, R3, R10 ;  /* 0x0000000a030a9220 */ /* 0x000fd00000410000 */
[----:B------:R-:W-:Y:S05]  /*04f0*/  @P0 EXIT ;  /* 0x000000000000094d */ /* 0x000fea0003800000 */
[----:B------:R-:W0:Y:S01]  /*0500*/  LDC.64 R2, c[0x0][0x228] ;  /* 0x00008a00ff027b82 */ /* 0x000e220000000a00 */
[----:B------:R-:W1:Y:S01]  /*0510*/  @!P1 FRND.TRUNC R10, R10 ;  /* 0x0000000a000a9307 */ /* 0x000e62000020d000 */
[----:B------:R-:W-:Y:S02]  /*0520*/  LEA R7, R0, R7, 0x9 ;  /* 0x0000000700077211 */ /* 0x000fe400078e48ff */
[----:B-1----:R-:W-:-:S03]  /*0530*/  @!P1 F2FP.BF16.F32.PACK_AB R4, RZ, R10 ;  /* 0x0000000aff04923e */ /* 0x002fc600000010ff */
[----:B0-----:R-:W-:-:S05]  /*0540*/  IMAD.WIDE.U32 R2, R7, 0x2, R2 ;  /* 0x0000000207027825 */ /* 0x001fca00078e0002 */
[----:B------:R-:W-:Y:S01]  /*0550*/  STG.E.U16 desc[UR4][R2.64], R4 ;  /* 0x0000000402007986 */ /* 0x000fe2000c101504 */
[----:B------:R-:W-:Y:S05]  /*0560*/  EXIT ;  /* 0x000000000000794d */ /* 0x000fea0003800000 */
.L_x_9380:
        /* <DEDUP_REMOVED lines=9> */
.L_x_22847:


//--------------------- .text._ZN2at6native29vectorized_elementwise_kernelILi2EZZZNS0_15binary_internal21div_trunc_kernel_cudaERNS_18TensorIteratorBaseEENKUlvE0_clEvENKUlvE2_clEvEUlN3c108BFloat16EE_St5arrayIPcLm2EEEEviT0_T1_ --------------------------
	.section	.text._ZN2at6native29vectorized_elementwise_kernelILi2EZZZNS0_15binary_internal21div_trunc_kernel_cudaERNS_18TensorIteratorBaseEENKUlvE0_clEvENKUlvE2_clEvEUlN3c108BFloat16EE_St5arrayIPcLm2EEEEviT0_T1_,"ax",@progbits
	.align	128
        .global         _ZN2at6native29vectorized_elementwise_kernelILi2EZZZNS0_15binary_internal21div_trunc_kernel_cudaERNS_18TensorIteratorBaseEENKUlvE0_clEvENKUlvE2_clEvEUlN3c108BFloat16EE_St5arrayIPcLm2EEEEviT0_T1_
        .type           _ZN2at6native29vectorized_elementwise_kernelILi2EZZZNS0_15binary_internal21div_trunc_kernel_cudaERNS_18TensorIteratorBaseEENKUlvE0_clEvENKUlvE2_clEvEUlN3c108BFloat16EE_St5arrayIPcLm2EEEEviT0_T1_,@function
        .size           _ZN2at6native29vectorized_elementwise_kernelILi2EZZZNS0_15binary_internal21div_trunc_kernel_cudaERNS_18TensorIteratorBaseEENKUlvE0_clEvENKUlvE2_clEvEUlN3c108BFloat16EE_St5arrayIPcLm2EEEEviT0_T1_,(.L_x_22848 - _ZN2at6native29vectorized_elementwise_kernelILi2EZZZNS0_15binary_internal21div_trunc_kernel_cudaERNS_18TensorIteratorBaseEENKUlvE0_clEvENKUlvE2_clEvEUlN3c108BFloat16EE_St5arrayIPcLm2EEEEviT0_T1_)
        .other          _ZN2at6native29vectorized_elementwise_kernelILi2EZZZNS0_15binary_internal21div_trunc_kernel_cudaERNS_18TensorIteratorBaseEENKUlvE0_clEvENKUlvE2_clEvEUlN3c108BFloat16EE_St5arrayIPcLm2EEEEviT0_T1_,@"STO_CUDA_ENTRY STV_DEFAULT"
_ZN2at6native29vectorized_elementwise_kernelILi2EZZZNS0_15binary_internal21div_trunc_kernel_cudaERNS_18TensorIteratorBaseEENKUlvE0_clEvENKUlvE2_clEvEUlN3c108BFloat16EE_St5arrayIPcLm2EEEEviT0_T1_:
.text._ZN2at6native29vectorized_elementwise_kernelILi2EZZZNS0_15binary_internal21div_trunc_kernel_cudaERNS_18TensorIteratorBaseEENKUlvE0_clEvENKUlvE2_clEvEUlN3c108BFloat16EE_St5arrayIPcLm2EEEEviT0_T1_:
        /* <DEDUP_REMOVED lines=13> */
[----:B------:R-:W2:Y:S04]  /*00d0*/  LDG.E R9, desc[UR4][R2.64] ;  /* 0x0000000402097981 */ /* 0x000ea8000c1e1900 */
[----:B------:R-:W3:Y:S04]  /*00e0*/  LDG.E R10, desc[UR4][R2.64+0x200] ;  /* 0x00020004020a7981 */ /* 0x000ee8000c1e1900 */
[----:B------:R-:W4:Y:S04]  /*00f0*/  LDG.E R14, desc[UR4][R2.64+0x400] ;  /* 0x00040004020e7981 */ /* 0x000f28000c1e1900 */
[----:B------:R2:W5:Y:S02]  /*0100*/  LDG.E R15, desc[UR4][R2.64+0x600] ;  /* 0x00060004020f7981 */ /* 0x000564000c1e1900 */
[C---:B--2---:R-:W-:Y:S01]  /*0110*/  PRMT R2, R9.reuse, 0x7632, R2 ;  /* 0x0000763209027816 */ /* 0x044fe20000000002 */
[----:B------:R-:W-:-:S03]  /*0120*/  IMAD.U32 R5, R9, 0x10000, RZ ;  /* 0x0001000009057824 */ /* 0x000fc600078e00ff */
[----:B------:R-:W-:Y:S01]  /*0130*/  SHF.L.U32 R2, R2, 0x10, RZ ;  /* 0x0000001002027819 */ /* 0x000fe200000006ff */
[----:B------:R-:W-:Y:S01]  /*0140*/  FMUL.FTZ R5, R5, UR6 ;  /* 0x0000000605057c20 */ /* 0x000fe20008410000 */
[C---:B---3--:R-:W-:Y:S02]  /*0150*/  PRMT R9, R10.reuse, 0x7632, R9 ;  /* 0x000076320a097816 */ /* 0x048fe40000000009 */
[----:B------:R-:W-:Y:S01]  /*0160*/  SHF.L.U32 R6, R10, 0x10, RZ ;  /* 0x000000100a067819 */ /* 0x000fe200000006ff */
[----:B------:R-:W-:Y:S01]  /*0170*/  FMUL.FTZ R11, R2, UR6 ;  /* 0x00000006020b7c20 */ /* 0x000fe20008410000 */
[C---:B----4-:R-:W-:Y:S01]  /*0180*/  IMAD.U32 R7, R14.reuse, 0x10000, RZ ;  /* 0x000100000e077824 */ /* 0x050fe200078e00ff */
[----:B------:R-:W0:Y:S01]  /*0190*/  LDC.64 R2, c[0x0][0x228] ;  /* 0x00008a00ff027b82 */ /* 0x000e220000000a00 */
[----:B------:R-:W-:Y:S01]  /*01a0*/  IMAD.U32 R13, R9, 0x10000, RZ ;  /* 0x00010000090d7824 */ /* 0x000fe200078e00ff */
[----:B------:R-:W-:Y:S01]  /*01b0*/  PRMT R9, R14, 0x7632, R9 ;  /* 0x000076320e097816 */ /* 0x000fe20000000009 */
[C---:B-----5:R-:W-:Y:S01]  /*01c0*/  IMAD.U32 R8, R15.reuse, 0x10000, RZ ;  /* 0x000100000f087824 */ /* 0x060fe200078e00ff */
[----:B------:R-:W-:Y:S01]  /*01d0*/  PRMT R10, R15, 0x7632, R10 ;  /* 0x000076320f0a7816 */ /* 0x000fe2000000000a */
[----:B------:R-:W-:Y:S01]  /*01e0*/  FMUL.FTZ R6, R6, UR6 ;  /* 0x0000000606067c20 */ /* 0x000fe20008410000 */
[----:B------:R-:W-:Y:S01]  /*01f0*/  FMUL.FTZ R7, R7, UR6 ;  /* 0x0000000607077c20 */ /* 0x000fe20008410000 */
[----:B------:R-:W-:Y:S01]  /*0200*/  IMAD.U32 R9, R9, 0x10000, RZ ;  /* 0x0001000009097824 */ /* 0x000fe200078e00ff */
[----:B------:R-:W-:Y:S01]  /*0210*/  SHF.L.U32 R14, R10, 0x10, RZ ;  /* 0x000000100a0e7819 */ /* 0x000fe200000006ff */
[----:B------:R-:W-:Y:S01]  /*0220*/  FMUL.FTZ R8, R8, UR6 ;  /* 0x0000000608087c20 */ /* 0x000fe20008410000 */
[----:B------:R-:W-:Y:S01]  /*0230*/  FMUL.FTZ R13, R13, UR6 ;  /* 0x000000060d0d7c20 */ /* 0x000fe20008410000 */
[----:B------:R-:W-:Y:S01]  /*0240*/  FMUL.FTZ R9, R9, UR6 ;  /* 0x0000000609097c20 */ /* 0x000fe20008410000 */
[----:B------:R-:W-:Y:S01]  /*0250*/  FRND.TRUNC R5, R5 ;  /* 0x0000000500057307 */ /* 0x000fe2000020d000 */
[----:B------:R-:W-:-:S07]  /*0260*/  FMUL.FTZ R14, R14, UR6 ;  /* 0x000000060e0e7c20 */ /* 0x000fce0008410000 */
[----:B------:R-:W-:Y:S01]  /*0270*/  FRND.TRUNC R6, R6 ;  /* 0x0000000600067307 */ /* 0x000fe2000020d000 */
[----:B0-----:R-:W-:-:S07]  /*0280*/  IMAD.WIDE.U32 R2, R0, 0x2, R2 ;  /* 0x0000000200027825 */ /* 0x001fce00078e0002 */
[----:B------:R-:W-:Y:S01]  /*0290*/  FRND.TRUNC R7, R7 ;  /* 0x0000000700077307 */ /* 0x000fe2000020d000 */
[----:B------:R-:W-:-:S07]  /*02a0*/  IMAD.WIDE R2, R4, 0x4, R2 ;  /* 0x0000000404027825 */ /* 0x000fce00078e0202 */
        /* <DEDUP_REMOVED lines=14> */
.L_x_9381:
        /* <DEDUP_REMOVED lines=9> */
[----:B------:R-:W1:Y:S01]  /*0420*/  @!P5 LDC.64 R18, c[0x0][0x230] ;  /* 0x00008c00ff12db82 */ /* 0x000e620000000a00 */
[----:B------:R-:W-:-:S05]  /*0430*/  @!P5 VIADD R21, R21, 0x80 ;  /* 0x000000801515d836 */ /* 0x000fca0000000000 */
[----:B------:R-:W-:-:S13]  /*0440*/  ISETP.GE.AND P1, PT, R21, R2, PT ;  /* 0x000000021500720c */ /* 0x000fda0003f26270 */
[----:B------:R-:W-:Y:S01]  /*0450*/  @!P1 IADD3 R14, R0, R21, RZ ;  /* 0x00000015000e9210 */ /* 0x000fe20007ffe0ff */
[----:B------:R-:W-:Y:S02]  /*0460*/  @!P1 VIADD R21, R21, 0x80 ;  /* 0x0000008015159836 */ /* 0x000fe40000000000 */
[----:B-1----:R-:W-:-:S03]  /*0470*/  @!P5 IMAD.WIDE.U32 R18, R13, 0x2, R18 ;  /* 0x000000020d12d825 */ /* 0x002fc600078e0012 */
[CC--:B------:R-:W-:Y:S01]  /*0480*/  ISETP.GE.AND P4, PT, R21.reuse, R2.reuse, PT ;  /* 0x000000021500720c */ /* 0x0c0fe20003f86270 */
[----:B------:R-:W1:Y:S01]  /*0490*/  @!P1 LDC.64 R12, c[0x0][0x230] ;  /* 0x00008c00ff0c9b82 */ /* 0x000e620000000a00 */
[----:B------:R2:W3:Y:S11]  /*04a0*/  @!P5 LDG.E.U16 R23, desc[UR4][R18.64] ;  /* 0x000000041217d981 */ /* 0x0004f6000c1e1500 */
[----:B------:R-:W-:Y:S01]  /*04b0*/  @!P4 IMAD.IADD R15, R0, 0x1, R21 ;  /* 0x00000001000fc824 */ /* 0x000fe200078e0215 */
[----:B------:R-:W-:Y:S01]  /*04c0*/  @!P4 IADD3 R21, R21, 0x80, RZ ;  /* 0x000000801515c810 */ /* 0x000fe20007ffe0ff */
[----:B------:R-:W4:Y:S03]  /*04d0*/  @!P4 LDC.64 R28, c[0x0][0x230] ;  /* 0x00008c00ff1ccb82 */ /* 0x000f260000000a00 */
[----:B------:R-:W-:-:S13]  /*04e0*/  ISETP.GE.AND P3, PT, R21, R2, PT ;  /* 0x000000021500720c */ /* 0x000fda0003f66270 */
[----:B------:R-:W-:Y:S01]  /*04f0*/  @!P3 IMAD.IADD R26, R0, 0x1, R21 ;  /* 0x00000001001ab824 */ /* 0x000fe200078e0215 */
[----:B------:R-:W-:Y:S01]  /*0500*/  PRMT R20, RZ, 0x7610, R20 ;  /* 0x00007610ff147816 */ /* 0x000fe20000000014 */
[----:B------:R-:W-:Y:S01]  /*0510*/  @!P3 VIADD R21, R21, 0x80 ;  /* 0x000000801515b836 */ /* 0x000fe20000000000 */
[----:B------:R-:W-:Y:S01]  /*0520*/  PRMT R22, RZ, 0x7610, R22 ;  /* 0x00007610ff167816 */ /* 0x000fe20000000016 */
[----:B0-----:R-:W-:Y:S01]  /*0530*/  @!P0 IMAD.WIDE.U32 R16, R25, 0x2, R16 ;  /* 0x0000000219108825 */ /* 0x001fe200078e0010 */
[----:B--2---:R-:W0:Y:S02]  /*0540*/  @!P3 LDC.64 R18, c[0x0][0x230] ;  /* 0x00008c00ff12bb82 */ /* 0x004e240000000a00 */
[-C--:B------:R-:W-:Y:S01]  /*0550*/  ISETP.GE.AND P2, PT, R21, R2.reuse, PT ;  /* 0x000000021500720c */ /* 0x080fe20003f46270 */
[----:B-1----:R-:W-:Y:S01]  /*0560*/  @!P1 IMAD.WIDE.U32 R12, R14, 0x2, R12 ;  /* 0x000000020e0c9825 */ /* 0x002fe200078e000c */
[----:B------:R1:W2:Y:S03]  /*0570*/  @!P0 LDG.E.U16 R22, desc[UR4][R16.64] ;  /* 0x0000000410168981 */ /* 0x0002a6000c1e1500 */
[----:B----4-:R-:W-:Y:S01]  /*0580*/  @!P4 IMAD.WIDE.U32 R28, R15, 0x2, R28 ;  /* 0x000000020f1cc825 */ /* 0x010fe200078e001c */
[----:B------:R4:W5:Y:S07]  /*0590*/  @!P1 LDG.E.U16 R20, desc[UR4][R12.64] ;  /* 0x000000040c149981 */ /* 0x00096e000c1e1500 */
[----:B------:R-:W-:Y:S01]  /*05a0*/  @!P2 IADD3 R27, R0, R21, RZ ;  /* 0x00000015001ba210 */ /* 0x000fe20007ffe0ff */
[----:B------:R-:W-:Y:S01]  /*05b0*/  @!P2 VIADD R21, R21, 0x80 ;  /* 0x000000801515a836 */ /* 0x000fe20000000000 */
[----:B-1----:R-:W1:Y:S04]  /*05c0*/  @!P2 LDC.64 R16, c[0x0][0x230] ;  /* 0x00008c00ff10ab82 */ /* 0x002e680000000a00 */
[----:B------:R-:W-:-:S13]  /*05d0*/  ISETP.GE.AND P6, PT, R21, R2, PT ;  /* 0x000000021500720c */ /* 0x000fda0003fc6270 */
[----:B------:R-:W-:Y:S01]  /*05e0*/  @!P6 IMAD.IADD R25, R0, 0x1, R21 ;  /* 0x000000010019e824 */ /* 0x000fe200078e0215 */
[----:B------:R-:W-:Y:S01]  /*05f0*/  @!P6 IADD3 R21, R21, 0x80, RZ ;  /* 0x000000801515e810 */ /* 0x000fe20007ffe0ff */
[----:B----4-:R-:W4:Y:S03]  /*0600*/  @!P6 LDC.64 R12, c[0x0][0x230] ;  /* 0x00008c00ff0ceb82 */ /* 0x010f260000000a00 */
[----:B------:R-:W-:-:S13]  /*0610*/  ISETP.GE.AND P5, PT, R21, R2, PT ;  /* 0x000000021500720c */ /* 0x000fda0003fa6270 */
[----:B------:R-:W4:Y:S01]  /*0620*/  @!P5 LDC.64 R14, c[0x0][0x230] ;  /* 0x00008c00ff0edb82 */ /* 0x000f220000000a00 */
[----:B0-----:R-:W-:Y:S01]  /*0630*/  @!P3 IMAD.WIDE.U32 R18, R26, 0x2, R18 ;  /* 0x000000021a12b825 */ /* 0x001fe200078e0012 */
[----:B------:R-:W-:-:S03]  /*0640*/  PRMT R26, RZ, 0x7610, R26 ;  /* 0x00007610ff1a7816 */ /* 0x000fc6000000001a */
[----:B------:R-:W-:Y:S01]  /*0650*/  @!P5 IMAD.IADD R21, R0, 0x1, R21 ;  /* 0x000000010015d824 */ /* 0x000fe200078e0215 */
[----:B------:R-:W-:Y:S01]  /*0660*/  PRMT R24, RZ, 0x7610, R24 ;  /* 0x00007610ff187816 */ /* 0x000fe20000000018 */
[----:B-1----:R-:W-:Y:S01]  /*0670*/  @!P2 IMAD.WIDE.U32 R16, R27, 0x2, R16 ;  /* 0x000000021b10a825 */ /* 0x002fe200078e0010 */
[----:B------:R0:W5:Y:S01]  /*0680*/  @!P3 LDG.E.U16 R26, desc[UR4][R18.64] ;  /* 0x00000004121ab981 */ /* 0x000162000c1e1500 */
[----:B------:R-:W-:Y:S02]  /*0690*/  PRMT R27, RZ, 0x7610, R27 ;  /* 0x00007610ff1b7816 */ /* 0x000fe4000000001b */
[----:B----4-:R-:W-:Y:S01]  /*06a0*/  @!P6 IMAD.WIDE.U32 R12, R25, 0x2, R12 ;  /* 0x00000002190ce825 */ /* 0x010fe200078e000c */
[----:B------:R-:W-:Y:S01]  /*06b0*/  PRMT R25, RZ, 0x7610, R25 ;  /* 0x00007610ff197816 */ /* 0x000fe20000000019 */
[----:B------:R-:W4:Y:S04]  /*06c0*/  @!P4 LDG.E.U16 R24, desc[UR4][R28.64] ;  /* 0x000000041c18c981 */ /* 0x000f28000c1e1500 */
[----:B------:R1:W4:Y:S04]  /*06d0*/  @!P2 LDG.E.U16 R27, desc[UR4][R16.64] ;  /* 0x00000004101ba981 */ /* 0x000328000c1e1500 */
[----:B------:R1:W4:Y:S01]  /*06e0*/  @!P6 LDG.E.U16 R25, desc[UR4][R12.64] ;  /* 0x000000040c19e981 */ /* 0x000322000c1e1500 */
[----:B------:R-:W-:Y:S01]  /*06f0*/  @!P5 IMAD.WIDE.U32 R14, R21, 0x2, R14 ;  /* 0x00000002150ed825 */ /* 0x000fe200078e000e */
[----:B------:R-:W-:-:S06]  /*0700*/  PRMT R21, RZ, 0x7610, R21 ;  /* 0x00007610ff157816 */ /* 0x000fcc0000000015 */
[----:B------:R1:W4:Y:S01]  /*0710*/  @!P5 LDG.E.U16 R21, desc[UR4][R14.64] ;  /* 0x000000040e15d981 */ /* 0x000322000c1e1500 */
[C---:B0-----:R-:W-:Y:S01]  /*0720*/  VIADD R19, R11.reuse, 0x80 ;  /* 0x000000800b137836 */ /* 0x041fe20000000000 */
[----:B-1----:R-:W-:Y:S01]  /*0730*/  IADD3 R17, R11, 0x100, RZ ;  /* 0x000001000b117810 */ /* 0x002fe20007ffe0ff */
[----:B------:R-:W0:Y:S03]  /*0740*/  @!P0 LDC R13, c[0x0][0x218] ;  /* 0x00008600ff0d8b82 */ /* 0x000e260000000800 */
[----:B------:R-:W-:-:S13]  /*0750*/  ISETP.GE.AND P5, PT, R19, R2, PT ;  /* 0x000000021300720c */ /* 0x000fda0003fa6270 */
[----:B------:R-:W1:Y:S01]  /*0760*/  @!P5 LDC R16, c[0x0][0x218] ;  /* 0x00008600ff10db82 */ /* 0x000e620000000800 */
[----:B------:R-:W-:Y:S01]  /*0770*/  ISETP.GE.AND P1, PT, R17, R2, PT ;  /* 0x000000021100720c */ /* 0x000fe20003f26270 */
[----:B------:R-:W-:-:S05]  /*0780*/  VIADD R15, R11, 0x200 ;  /* 0x000002000b0f7836 */ /* 0x000fca0000000000 */
[----:B------:R-:W-:Y:S02]  /*0790*/  ISETP.GE.AND P3, PT, R15, R2, PT ;  /* 0x000000020f00720c */ /* 0x000fe40003f66270 */
[----:B------:R-:W-:-:S04]  /*07a0*/  IADD3 R15, R11, 0x280, RZ ;  /* 0x000002800b0f7810 */ /* 0x000fc80007ffe0ff */
[----:B------:R-:W-:Y:S01]  /*07b0*/  ISETP.GE.AND P4, PT, R15, R2, PT ;  /* 0x000000020f00720c */ /* 0x000fe20003f86270 */
[----:B------:R-:W5:Y:S01]  /*07c0*/  @!P1 LDC R12, c[0x0][0x218] ;  /* 0x00008600ff0c9b82 */ /* 0x000f620000000800 */
[C---:B------:R-:W-:Y:S01]  /*07d0*/  VIADD R15, R11.reuse, 0x300 ;  /* 0x000003000b0f7836 */ /* 0x040fe20000000000 */
[----:B------:R-:W-:-:S04]  /*07e0*/  IADD3 R17, R11, 0x180, RZ ;  /* 0x000001800b117810 */ /* 0x000fc80007ffe0ff */
[-C--:B------:R-:W-:Y:S01]  /*07f0*/  ISETP.GE.AND P6, PT, R15, R2.reuse, PT ;  /* 0x000000020f00720c */ /* 0x080fe20003fc6270 */
[----:B------:R-:W-:Y:S01]  /*0800*/  VIADD R15, R11, 0x380 ;  /* 0x000003800b0f7836 */ /* 0x000fe20000000000 */
[----:B------:R-:W-:Y:S01]  /*0810*/  ISETP.GE.AND P2, PT, R17, R2, PT ;  /* 0x000000021100720c */ /* 0x000fe20003f46270 */
[----:B------:R-:W5:Y:S08]  /*0820*/  @!P3 LDC R14, c[0x0][0x218] ;  /* 0x00008600ff0ebb82 */ /* 0x000f700000000800 */
[----:B------:R-:W4:Y:S08]  /*0830*/  @!P4 LDC R18, c[0x0][0x218] ;  /* 0x00008600ff12cb82 */ /* 0x000f300000000800 */
[----:B------:R-:W4:Y:S08]  /*0840*/  @!P2 LDC R17, c[0x0][0x218] ;  /* 0x00008600ff11ab82 */ /* 0x000f300000000800 */
[----:B------:R-:W4:Y:S01]  /*0850*/  @!P6 LDC R19, c[0x0][0x218] ;  /* 0x00008600ff13eb82 */ /* 0x000f220000000800 */
[----:B------:R-:W-:Y:S04]  /*0860*/  BSSY B0, `(.L_x_9382) ;  /* 0x0000054000007945 */ /* 0x000fe80003800000 */
[----:B------:R-:W-:Y:S01]  /*0870*/  BSSY B1, `(.L_x_9383) ;  /* 0x000004c000017945 */ /* 0x000fe20003800000 */
[----:B---3--:R-:W-:-:S04]  /*0880*/  @!P5 IMAD.U32 R23, R23, 0x10000, RZ ;  /* 0x000100001717d824 */ /* 0x008fc800078e00ff */
[----:B-1----:R-:W-:-:S06]  /*0890*/  @!P5 FMUL.FTZ R23, R23, R16 ;  /* 0x000000101717d220 */ /* 0x002fcc0000410000 */
[----:B------:R-:W1:Y:S02]  /*08a0*/  @!P5 FRND.TRUNC R23, R23 ;  /* 0x000000170017d307 */ /* 0x000e64000020d000 */
[----:B-1----:R-:W-:Y:S02]  /*08b0*/  @!P5 F2FP.BF16.F32.PACK_AB R3, RZ, R23 ;  /* 0x00000017ff03d23e */ /* 0x002fe400000010ff */
[----:B------:R-:W-:Y:S02]  /*08c0*/  ISETP.GE.AND P5, PT, R15, R2, PT ;  /* 0x000000020f00720c */ /* 0x000fe40003fa6270 */
[----:B--2---:R-:W-:-:S05]  /*08d0*/  @!P0 SHF.L.U32 R22, R22, 0x10, RZ ;  /* 0x0000001016168819 */ /* 0x004fca00000006ff */
[----:B0-----:R-:W-:Y:S01]  /*08e0*/  @!P0 FMUL.FTZ R16, R22, R13 ;  /* 0x0000000d16108220 */ /* 0x001fe20000410000 */
[----:B-----5:R-:W-:-:S05]  /*08f0*/  @!P1 SHF.L.U32 R13, R20, 0x10, RZ ;  /* 0x00000010140d9819 */ /* 0x020fca00000006ff */
[----:B------:R-:W0:Y:S01]  /*0900*/  @!P5 LDC R20, c[0x0][0x218] ;  /* 0x00008600ff14db82 */ /* 0x000e220000000800 */
[----:B------:R-:W-:-:S07]  /*0910*/  @!P1 FMUL.FTZ R15, R13, R12 ;  /* 0x0000000c0d0f9220 */ /* 0x000fce0000410000 */
[----:B------:R-:W1:Y:S01]  /*0920*/  @!P0 LDC.64 R12, c[0x0][0x228] ;  /* 0x00008a00ff0c8b82 */ /* 0x000e620000000a00 */
[----:B------:R-:W2:Y:S08]  /*0930*/  @!P0 FRND.TRUNC R16, R16 ;  /* 0x0000001000108307 */ /* 0x000eb0000020d000 */
[----:B------:R-:W3:Y:S01]  /*0940*/  @!P1 FRND.TRUNC R15, R15 ;  /* 0x0000000f000f9307 */ /* 0x000ee2000020d000 */
[----:B--2---:R-:W-:-:S02]  /*0950*/  @!P0 F2FP.BF16.F32.PACK_AB R10, RZ, R16 ;  /* 0x00000010ff0a823e */ /* 0x004fc400000010ff */
[----:B------:R-:W-:-:S05]  /*0960*/  @!P3 SHF.L.U32 R23, R26, 0x10, RZ ;  /* 0x000000101a17b819 */ /* 0x000fca00000006ff */
[----:B------:R-:W-:Y:S01]  /*0970*/  @!P3 FMUL.FTZ R14, R23, R14 ;  /* 0x0000000e170eb220 */ /* 0x000fe20000410000 */
[----:B----4-:R-:W-:Y:S02]  /*0980*/  @!P2 IMAD.U32 R24, R24, 0x10000, RZ ;  /* 0x000100001818a824 */ /* 0x010fe400078e00ff */
[----:B------:R-:W-:Y:S02]  /*0990*/  @!P0 IMAD.IADD R23, R0, 0x1, R11 ;  /* 0x0000000100178824 */ /* 0x000fe400078e020b */
[----:B------:R-:W-:Y:S01]  /*09a0*/  @!P4 IMAD.U32 R27, R27, 0x10000, RZ ;  /* 0x000100001b1bc824 */ /* 0x000fe200078e00ff */
[----:B------:R-:W-:Y:S01]  /*09b0*/  @!P6 SHF.L.U32 R22, R25, 0x10, RZ ;  /* 0x000000101916e819 */ /* 0x000fe200000006ff */
[----:B------:R-:W-:Y:S02]  /*09c0*/  @!P2 FMUL.FTZ R17, R24, R17 ;  /* 0x000000111811a220 */ /* 0x000fe40000410000 */
[----:B------:R-:W-:Y:S01]  /*09d0*/  @!P4 FMUL.FTZ R18, R27, R18 ;  /* 0x000000121b12c220 */ /* 0x000fe20000410000 */
[----:B-1----:R-:W-:-:S04]  /*09e0*/  @!P0 IMAD.WIDE.U32 R12, R23, 0x2, R12 ;  /* 0x00000002170c8825 */ /* 0x002fc800078e000c */
[----:B------:R-:W-:Y:S01]  /*09f0*/  @!P6 FMUL.FTZ R19, R22, R19 ;  /* 0x000000131613e220 */ /* 0x000fe20000410000 */
[----:B------:R-:W-:Y:S01]  /*0a00*/  @!P5 SHF.L.U32 R21, R21, 0x10, RZ ;  /* 0x000000101515d819 */ /* 0x000fe200000006ff */
[----:B------:R-:W-:-:S04]  /*0a10*/  @!P0 VIADD R11, R11, 0x80 ;  /* 0x000000800b0b8836 */ /* 0x000fc80000000000 */
[----:B0-----:R-:W-:Y:S01]  /*0a20*/  @!P5 FMUL.FTZ R20, R21, R20 ;  /* 0x000000141514d220 */ /* 0x001fe20000410000 */
[----:B------:R0:W-:Y:S01]  /*0a30*/  @!P0 STG.E.U16 desc[UR4][R12.64], R10 ;  /* 0x0000000a0c008986 */ /* 0x0001e2000c101504 */
[----:B------:R-:W1:Y:S01]  /*0a40*/  @!P2 FRND.TRUNC R17, R17 ;  /* 0x000000110011a307 */ /* 0x000e62000020d000 */
[----:B------:R-:W-:-:S07]  /*0a50*/  ISETP.GE.AND P0, PT, R11, R2, PT ;  /* 0x000000020b00720c */ /* 0x000fce0003f06270 */
[----:B------:R-:W2:Y:S08]  /*0a60*/  @!P3 FRND.TRUNC R14, R14 ;  /* 0x0000000e000eb307 */ /* 0x000eb0000020d000 */
[----:B------:R-:W4:Y:S08]  /*0a70*/  @!P4 FRND.TRUNC R18, R18 ;  /* 0x000000120012c307 */ /* 0x000f30000020d000 */
[----:B------:R-:W5:Y:S08]  /*0a80*/  @!P6 FRND.TRUNC R19, R19 ;  /* 0x000000130013e307 */ /* 0x000f70000020d000 */
[----:B------:R-:W0:Y:S01]  /*0a90*/  @!P5 FRND.TRUNC R20, R20 ;  /* 0x000000140014d307 */ /* 0x000e22000020d000 */
[----:B---3--:R-:W-:-:S02]  /*0aa0*/  @!P1 F2FP.BF16.F32.PACK_AB R4, RZ, R15 ;  /* 0x0000000fff04923e */ /* 0x008fc400000010ff */
[----:B-1----:R-:W-:Y:S02]  /*0ab0*/  @!P2 F2FP.BF16.F32.PACK_AB R5, RZ, R17 ;  /* 0x00000011ff05a23e */ /* 0x002fe400000010ff */
[----:B--2---:R-:W-:Y:S02]  /*0ac0*/  @!P3 F2FP.BF16.F32.PACK_AB R6, RZ, R14 ;  /* 0x0000000eff06b23e */ /* 0x004fe400000010ff */
        /* <DEDUP_REMOVED lines=16> */
.L_x_9384:
[----:B------:R-:W-:-:S13]  /*0bd0*/  ISETP.GE.AND P0, PT, R11, R2, PT ;  /* 0x000000020b00720c */ /* 0x000fda0003f06270 */
[----:B------:R-:W-:Y:S05]  /*0be0*/  @P0 BRA `(.L_x_9386) ;  /* 0x0000000000300947 */ /* 0x000fea0003800000 */
[----:B0-----:R-:W0:Y:S01]  /*0bf0*/  LDC.64 R12, c[0x0][0x228] ;  /* 0x00008a00ff0c7b82 */ /* 0x001e220000000a00 */
[----:B------:R-:W-:Y:S01]  /*0c00*/  IADD3 R3, R0, R11, RZ ;  /* 0x0000000b00037210 */ /* 0x000fe20007ffe0ff */
[----:B------:R-:W-:-:S04]  /*0c10*/  VIADD R11, R11, 0x80 ;  /* 0x000000800b0b7836 */ /* 0x000fc80000000000 */
[----:B0-----:R-:W-:-:S05]  /*0c20*/  IMAD.WIDE.U32 R12, R3, 0x2, R12 ;  /* 0x00000002030c7825 */ /* 0x001fca00078e000c */
[----:B------:R1:W-:Y:S02]  /*0c30*/  STG.E.U16 desc[UR4][R12.64], R5 ;  /* 0x000000050c007986 */ /* 0x0003e4000c101504 */
.L_x_9385:
[----:B------:R-:W-:-:S13]  /*0c40*/  ISETP.GE.AND P0, PT, R11, R2, PT ;  /* 0x000000020b00720c */ /* 0x000fda0003f06270 */
[----:B------:R-:W-:Y:S05]  /*0c50*/  @P0 BRA `(.L_x_9387) ;  /* 0x0000000000340947 */ /* 0x000fea0003800000 */
[----:B-1----:R-:W1:Y:S01]  /*0c60*/  LDC.64 R4, c[0x0][0x228] ;  /* 0x00008a00ff047b82 */ /* 0x002e620000000a00 */
[----:B0-----:R-:W-:Y:S01]  /*0c70*/  IADD3 R3, R0, R11, RZ ;  /* 0x0000000b00037210 */ /* 0x001fe20007ffe0ff */
[----:B------:R-:W-:-:S04]  /*0c80*/  VIADD R11, R11, 0x80 ;  /* 0x000000800b0b7836 */ /* 0x000fc80000000000 */
[----:B-1----:R-:W-:-:S05]  /*0c90*/  IMAD.WIDE.U32 R4, R3, 0x2, R4 ;  /* 0x0000000203047825 */ /* 0x002fca00078e0004 */
[----:B------:R1:W-:Y:S02]  /*0ca0*/  STG.E.U16 desc[UR4][R4.64], R6 ;  /* 0x0000000604007986 */ /* 0x0003e4000c101504 */
.L_x_9386:
        /* <DEDUP_REMOVED lines=8> */
.L_x_9387:
[----:B------:R-:W-:Y:S05]  /*0d30*/  BSYNC B1 ;  /* 0x0000000000017941 */ /* 0x000fea0003800000 */
.L_x_9383:
[----:B------:R-:W-:-:S13]  /*0d40*/  ISETP.GE.AND P0, PT, R11, R2, PT ;  /* 0x000000020b00720c */ /* 0x000fda0003f06270 */
[----:B-12---:R-:W1:Y:S01]  /*0d50*/  @!P0 LDC.64 R4, c[0x0][0x228] ;  /* 0x00008a00ff048b82 */ /* 0x006e620000000a00 */
[----:B0-----:R-:W-:Y:S01]  /*0d60*/  @!P0 IADD3 R3, R0, R11, RZ ;  /* 0x0000000b00038210 */ /* 0x001fe20007ffe0ff */
[----:B------:R-:W-:-:S04]  /*0d70*/  @!P0 VIADD R11, R11, 0x80 ;  /* 0x000000800b0b8836 */ /* 0x000fc80000000000 */
[----:B-1----:R-:W-:-:S05]  /*0d80*/  @!P0 IMAD.WIDE.U32 R4, R3, 0x2, R4 ;  /* 0x0000000203048825 */ /* 0x002fca00078e0004 */
[----:B------:R2:W-:Y:S02]  /*0d90*/  @!P0 STG.E.U16 desc[UR4][R4.64], R8 ;  /* 0x0000000804008986 */ /* 0x0005e4000c101504 */
.L_x_9388:
[----:B------:R-:W-:Y:S05]  /*0da0*/  BSYNC B0 ;  /* 0x0000000000007941 */ /* 0x000fea0003800000 */
.L_x_9382:
        /* <DEDUP_REMOVED lines=8> */
.L_x_9389:
        /* <DEDUP_REMOVED lines=13> */
.L_x_22848:


//--------------------- .text._ZN2at6native29vectorized_elementwise_kernelILi4EZZZNS0_15binary_internal21div_trunc_kernel_cudaERNS_18TensorIteratorBaseEENKUlvE0_clEvENKUlvE2_clEvEUlN3c108BFloat16EE_St5arrayIPcLm2EEEEviT0_T1_ --------------------------
	.section	.text._ZN2at6native29vectorized_elementwise_kernelILi4EZZZNS0_15binary_internal21div_trunc_kernel_cudaERNS_18TensorIteratorBaseEENKUlvE0_clEvENKUlvE2_clEvEUlN3c108BFloat16EE_St5arrayIPcLm2EEEEviT0_T1_,"ax",@progbits
	.align	128
        .global         _ZN2at6native29vectorized_elementwise_kernelILi4EZZZNS0_15binary_internal21div_trunc_kernel_cudaERNS_18TensorIteratorBaseEENKUlvE0_clEvENKUlvE2_clEvEUlN3c108BFloat16EE_St5arrayIPcLm2EEEEviT0_T1_
        .type           _ZN2at6native29vectorized_elementwise_kernelILi4EZZZNS0_15binary_internal21div_trunc_kernel_cudaERNS_18TensorIteratorBaseEENKUlvE0_clEvENKUlvE2_clEvEUlN3c108BFloat16EE_St5arrayIPcLm2EEEEviT0_T1_,@function
        .size           _ZN2at6native29vectorized_elementwise_kernelILi4EZZZNS0_15binary_internal21div_trunc_kernel_cudaERNS_18TensorIteratorBaseEENKUlvE0_clEvENKUlvE2_clEvEUlN3c108BFloat16EE_St5arrayIPcLm2EEEEviT0_T1_,(.L_x_22849 - _ZN2at6native29vectorized_elementwise_kernelILi4EZZZNS0_15binary_internal21div_trunc_kernel_cudaERNS_18TensorIteratorBaseEENKUlvE0_clEvENKUlvE2_clEvEUlN3c108BFloat16EE_St5arrayIPcLm2EEEEviT0_T1_)
        .other          _ZN2at6native29vectorized_elementwise_kernelILi4EZZZNS0_15binary_internal21div_trunc_kernel_cudaERNS_18TensorIteratorBaseEENKUlvE0_clEvENKUlvE2_clEvEUlN3c108BFloat16EE_St5arrayIPcLm2EEEEviT0_T1_,@"STO_CUDA_ENTRY STV_DEFAULT"
_ZN2at6native29vectorized_elementwise_kernelILi4EZZZNS0_15binary_internal21div_trunc_kernel_cudaERNS_18TensorIteratorBaseEENKUlvE0_clEvENKUlvE2_clEvEUlN3c108BFloat16EE_St5arrayIPcLm2EEEEviT0_T1_:
.text._ZN2at6native29vectorized_elementwise_kernelILi4EZZZNS0_15binary_internal21div_trunc_kernel_cudaERNS_18TensorIteratorBaseEENKUlvE0_clEvENKUlvE2_clEvEUlN3c108BFloat16EE_St5arrayIPcLm2EEEEviT0_T1_:
        /* <DEDUP_REMOVED lines=14> */
[----:B------:R-:W3:Y:S01]  /*00e0*/  LDG.E.64 R4, desc[UR4][R10.64+0x400] ;  /* 0x000400040a047981 */ /* 0x000ee2000c1e1b00 */
[C---:B--2---:R-:W-:Y:S01]  /*00f0*/  IMAD.U32 R3, R6.reuse, 0x10000, RZ ;  /* 0x0001000006037824 */ /* 0x044fe200078e00ff */
[----:B------:R-:W-:Y:S02]  /*0100*/  PRMT R6, R6, 0x7632, R6 ;  /* 0x0000763206067816 */ /* 0x000fe40000000006 */
[----:B------:R-:W-:Y:S01]  /*0110*/  SHF.L.U32 R8, R7, 0x10, RZ ;  /* 0x0000001007087819 */ /* 0x000fe200000006ff */
[----:B---3--:R-:W-:Y:S01]  /*0120*/  IMAD.U32 R9, R4, 0x10000, RZ ;  /* 0x0001000004097824 */ /* 0x008fe200078e00ff */
[----:B------:R-:W-:Y:S01]  /*0130*/  SHF.L.U32 R6, R6, 0x10, RZ ;  /* 0x0000001006067819 */ /* 0x000fe200000006ff */
[----:B------:R-:W-:Y:S01]  /*0140*/  IMAD.U32 R12, R5, 0x10000, RZ ;  /* 0x00010000050c7824 */ /* 0x000fe200078e00ff */
[----:B------:R-:W-:Y:S01]  /*0150*/  PRMT R4, R7, 0x7632, R4 ;  /* 0x0000763207047816 */ /* 0x000fe20000000004 */
[----:B------:R-:W-:Y:S01]  /*0160*/  FMUL.FTZ R3, R3, UR6 ;  /* 0x0000000603037c20 */ /* 0x000fe20008410000 */
[----:B------:R-:W-:Y:S01]  /*0170*/  PRMT R5, R5, 0x7632, R5 ;  /* 0x0000763205057816 */ /* 0x000fe20000000005 */
[----:B------:R-:W-:Y:S01]  /*0180*/  FMUL.FTZ R11, R6, UR6 ;  /* 0x00000006060b7c20 */ /* 0x000fe20008410000 */
[----:B------:R-:W-:Y:S01]  /*0190*/  FMUL.FTZ R8, R8, UR6 ;  /* 0x0000000608087c20 */ /* 0x000fe20008410000 */
[----:B------:R-:W0:Y:S01]  /*01a0*/  LDC.64 R6, c[0x0][0x228] ;  /* 0x00008a00ff067b82 */ /* 0x000e220000000a00 */
[C---:B------:R-:W-:Y:S01]  /*01b0*/  IMAD.U32 R13, R4.reuse, 0x10000, RZ ;  /* 0x00010000040d7824 */ /* 0x040fe200078e00ff */
[----:B------:R-:W-:Y:S01]  /*01c0*/  PRMT R4, R4, 0x7632, R4 ;  /* 0x0000763204047816 */ /* 0x000fe20000000004 */
[----:B------:R-:W-:Y:S01]  /*01d0*/  FMUL.FTZ R9, R9, UR6 ;  /* 0x0000000609097c20 */ /* 0x000fe20008410000 */
[----:B------:R-:W-:Y:S01]  /*01e0*/  SHF.L.U32 R5, R5, 0x10, RZ ;  /* 0x0000001005057819 */ /* 0x000fe200000006ff */
[----:B------:R-:W-:Y:S01]  /*01f0*/  FMUL.FTZ R13, R13, UR6 ;  /* 0x000000060d0d7c20 */ /* 0x000fe20008410000 */
[----:B------:R-:W-:Y:S01]  /*0200*/  FMUL.FTZ R10, R12, UR6 ;  /* 0x000000060c0a7c20 */ /* 0x000fe20008410000 */
[----:B------:R-:W-:Y:S01]  /*0210*/  IMAD.U32 R4, R4, 0x10000, RZ ;  /* 0x0001000004047824 */ /* 0x000fe200078e00ff */
[----:B------:R-:W-:Y:S01]  /*0220*/  FRND.TRUNC R3, R3 ;  /* 0x0000000300037307 */ /* 0x000fe2000020d000 */
[----:B------:R-:W-:-:S02]  /*0230*/  FMUL.FTZ R5, R5, UR6 ;  /* 0x0000000605057c20 */ /* 0x000fc40008410000 */
[----:B------:R-:W-:-:S05]  /*0240*/  FMUL.FTZ R4, R4, UR6 ;  /* 0x0000000604047c20 */ /* 0x000fca0008410000 */
[----:B------:R-:W1:Y:S08]  /*0250*/  FRND.TRUNC R12, R11 ;  /* 0x0000000b000c7307 */ /* 0x000e70000020d000 */
[----:B------:R-:W-:Y:S01]  /*0260*/  FRND.TRUNC R8, R8 ;  /* 0x0000000800087307 */ /* 0x000fe2000020d000 */
[----:B0-----:R-:W-:-:S04]  /*0270*/  IMAD.WIDE.U32 R6, R0, 0x2, R6 ;  /* 0x0000000200067825 */ /* 0x001fc800078e0006 */
[----:B------:R-:W-:-:S03]  /*0280*/  IMAD.WIDE R6, R2, 0x8, R6 ;  /* 0x0000000802067825 */ /* 0x000fc600078e0206 */
[----:B------:R-:W0:Y:S01]  /*0290*/  FRND.TRUNC R13, R13 ;  /* 0x0000000d000d7307 */ /* 0x000e22000020d000 */
[----:B-1----:R-:W-:-:S07]  /*02a0*/  F2FP.BF16.F32.PACK_AB R2, R12, R3 ;  /* 0x000000030c02723e */ /* 0x002fce00000010ff */
[----:B------:R-:W-:Y:S01]  /*02b0*/  FRND.TRUNC R9, R9 ;  /* 0x0000000900097307 */ /* 0x000fe2000020d000 */
[----:B0-----:R-:W-:-:S07]  /*02c0*/  F2FP.BF16.F32.PACK_AB R3, R13, R8 ;  /* 0x000000080d03723e */ /* 0x001fce00000010ff */
[----:B------:R-:W0:Y:S01]  /*02d0*/  FRND.TRUNC R4, R4 ;  /* 0x0000000400047307 */ /* 0x000e22000020d000 */
[----:B------:R-:W-:Y:S07]  /*02e0*/  STG.E.64 desc[UR4][R6.64], R2 ;  /* 0x0000000206007986 */ /* 0x000fee000c101b04 */
[----:B------:R-:W-:Y:S01]  /*02f0*/  FRND.TRUNC R10, R10 ;  /* 0x0000000a000a7307 */ /* 0x000fe2000020d000 */
[----:B0-----:R-:W-:-:S07]  /*0300*/  F2FP.BF16.F32.PACK_AB R8, R4, R9 ;  /* 0x000000090408723e */ /* 0x001fce00000010ff */
[----:B------:R-:W0:Y:S02]  /*0310*/  FRND.TRUNC R5, R5 ;  /* 0x0000000500057307 */ /* 0x000e24000020d000 */
[----:B0-----:R-:W-:-:S05]  /*0320*/  F2FP.BF16.F32.PACK_AB R9, R5, R10 ;  /* 0x0000000a0509723e */ /* 0x001fca00000010ff */
[----:B------:R-:W-:Y:S01]  /*0330*/  STG.E.64 desc[UR4][R6.64+0x400], R8 ;  /* 0x0004000806007986 */ /* 0x000fe2000c101b04 */
[----:B------:R-:W-:Y:S05]  /*0340*/  EXIT ;  /* 0x000000000000794d */ /* 0x000fea0003800000 */
.L_x_9390:
        /* <DEDUP_REMOVED lines=132> */
.L_x_9393:
[----:B------:R-:W-:-:S13]  /*0b90*/  ISETP.GE.AND P0, PT, R11, R2, PT ;  /* 0x000000020b00720c */ /* 0x000fda0003f06270 */
[----:B------:R-:W-:Y:S05]  /*0ba0*/  @P0 BRA `(.L_x_9395) ;  /* 0x0000000000300947 */ /* 0x000fea0003800000 */
[----:B0-----:R-:W0:Y:S01]  /*0bb0*/  LDC.64 R12, c[0x0][0x228] ;  /* 0x00008a00ff0c7b82 */ /* 0x001e220000000a00 */
[----:B------:R-:W-:Y:S01]  /*0bc0*/  IADD3 R3, R0, R11, RZ ;  /* 0x0000000b00037210 */ /* 0x000fe20007ffe0ff */
[----:B------:R-:W-:-:S04]  /*0bd0*/  VIADD R11, R11, 0x80 ;  /* 0x000000800b0b7836 */ /* 0x000fc80000000000 */
[----:B0-----:R-:W-:-:S05]  /*0be0*/  IMAD.WIDE.U32 R12, R3, 0x2, R12 ;  /* 0x00000002030c7825 */ /* 0x001fca00078e000c */
[----:B------:R1:W-:Y:S02]  /*0bf0*/  STG.E.U16 desc[UR4][R12.64], R5 ;  /* 0x000000050c007986 */ /* 0x0003e4000c101504 */
.L_x_9394:
[----:B------:R-:W-:-:S13]  /*0c00*/  ISETP.GE.AND P0, PT, R11, R2, PT ;  /* 0x000000020b00720c */ /* 0x000fda0003f06270 */
[----:B------:R-:W-:Y:S05]  /*0c10*/  @P0 BRA `(.L_x_9396) ;  /* 0x0000000000340947 */ /* 0x000fea0003800000 */
[----:B-1----:R-:W1:Y:S01]  /*0c20*/  LDC.64 R4, c[0x0][0x228] ;  /* 0x00008a00ff047b82 */ /* 0x002e620000000a00 */
[----:B0-----:R-:W-:Y:S01]  /*0c30*/  IADD3 R3, R0, R11, RZ ;  /* 0x0000000b00037210 */ /* 0x001fe20007ffe0ff */
[----:B------:R-:W-:-:S04]  /*0c40*/  VIADD R11, R11, 0x80 ;  /* 0x000000800b0b7836 */ /* 0x000fc80000000000 */
[----:B-1----:R-:W-:-:S05]  /*0c50*/  IMAD.WIDE.U32 R4, R3, 0x2, R4 ;  /* 0x0000000203047825 */ /* 0x002fca00078e0004 */
[----:B------:R1:W-:Y:S02]  /*0c60*/  STG.E.U16 desc[UR4][R4.64], R6 ;  /* 0x0000000604007986 */ /* 0x0003e4000c101504 */
.L_x_9395:
        /* <DEDUP_REMOVED lines=8> */
.L_x_9396:
[----:B------:R-:W-:Y:S05]  /*0cf0*/  BSYNC B1 ;  /* 0x0000000000017941 */ /* 0x000fea0003800000 */
.L_x_9392:
[----:B------:R-:W-:-:S13]  /*0d00*/  ISETP.GE.AND P0, PT, R11, R2, PT ;  /* 0x000000020b00720c */ /* 0x000fda0003f06270 */
[----:B-12---:R-:W1:Y:S01]  /*0d10*/  @!P0 LDC.64 R4, c[0x0][0x228] ;  /* 0x00008a00ff048b82 */ /* 0x006e620000000a00 */
[----:B0-----:R-:W-:Y:S01]  /*0d20*/  @!P0 IADD3 R3, R0, R11, RZ ;  /* 0x0000000b00038210 */ /* 0x001fe20007ffe0ff */
[----:B------:R-:W-:-:S04]  /*0d30*/  @!P0 VIADD R11, R11, 0x80 ;  /* 0x000000800b0b8836 */ /* 0x000fc80000000000 */
[----:B-1----:R-:W-:-:S05]  /*0d40*/  @!P0 IMAD.WIDE.U32 R4, R3, 0x2, R4 ;  /* 0x0000000203048825 */ /* 0x002fca00078e0004 */
[----:B------:R2:W-:Y:S02]  /*0d50*/  @!P0 STG.E.U16 desc[UR4][R4.64], R8 ;  /* 0x0000000804008986 */ /* 0x0005e4000c101504 */
.L_x_9397:
[----:B------:R-:W-:Y:S05]  /*0d60*/  BSYNC B0 ;  /* 0x0000000000007941 */ /* 0x000fea0003800000 */
.L_x_9391:
        /* <DEDUP_REMOVED lines=8> */
.L_x_9398:
        /* <DEDUP_REMOVED lines=9> */
.L_x_22849:


//--------------------- .text._ZN2at6native29vectorized_elementwise_kernelILi8EZZZNS0_15binary_internal21div_trunc_kernel_cudaERNS_18TensorIteratorBaseEENKUlvE0_clEvENKUlvE2_clEvEUlN3c108BFloat16EE_St5arrayIPcLm2EEEEviT0_T1_ --------------------------
	.section	.text._ZN2at6native29vectorized_elementwise_kernelILi8EZZZNS0_15binary_internal21div_trunc_kernel_cudaERNS_18TensorIteratorBaseEENKUlvE0_clEvENKUlvE2_clEvEUlN3c108BFloat16EE_St5arrayIPcLm2EEEEviT0_T1_,"ax",@progbits
	.align	128
        .global         _ZN2at6native29vectorized_elementwise_kernelILi8EZZZNS0_15binary_internal21div_trunc_kernel_cudaERNS_18TensorIteratorBaseEENKUlvE0_clEvENKUlvE2_clEvEUlN3c108BFloat16EE_St5arrayIPcLm2EEEEviT0_T1_
        .type           _ZN2at6native29vectorized_elementwise_kernelILi8EZZZNS0_15binary_internal21div_trunc_kernel_cudaERNS_18TensorIteratorBaseEENKUlvE0_clEvENKUlvE2_clEvEUlN3c108BFloat16EE_St5arrayIPcLm2EEEEviT0_T1_,@function
        .size           _ZN2at6native29vectorized_elementwise_kernelILi8EZZZNS0_15binary_internal21div_trunc_kernel_cudaERNS_18TensorIteratorBaseEENKUlvE0_clEvENKUlvE2_clEvEUlN3c108BFloat16EE_St5arrayIPcLm2EEEEviT0_T1_,(.L_x_22850 - _ZN2at6native29vectorized_elementwise_kernelILi8EZZZNS0_15binary_internal21div_trunc_kernel_cudaERNS_18TensorIteratorBaseEENKUlvE0_clEvENKUlvE2_clEvEUlN3c108BFloat16EE_St5arrayIPcLm2EEEEviT0_T1_)
        .other          _ZN2at6native29vectorized_elementwise_kernelILi8EZZZNS0_15binary_internal21div_trunc_kernel_cudaERNS_18TensorIteratorBaseEENKUlvE0_clEvENKUlvE2_clEvEUlN3c108BFloat16EE_St5arrayIPcLm2EEEEviT0_T1_,@"STO_CUDA_ENTRY STV_DEFAULT"
_ZN2at6native29vectorized_elementwise_kernelILi8EZZZNS0_15binary_internal21div_trunc_kernel_cudaERNS_18TensorIteratorBaseEENKUlvE0_clEvENKUlvE2_clEvEUlN3c108BFloat16EE_St5arrayIPcLm2EEEEviT0_T1_:
.text._ZN2at6native29vectorized_elementwise_kernelILi8EZZZNS0_15binary_internal21div_trunc_kernel_cudaERNS_18TensorIteratorBaseEENKUlvE0_clEvENKUlvE2_clEvEUlN3c108BFloat16EE_St5arrayIPcLm2EEEEviT0_T1_:
        /* <DEDUP_REMOVED lines=12> */
[----:B0-----:R-:W-:-:S06]  /*00c0*/  IMAD.WIDE.U32 R4, R2, 0x10, R4 ;  /* 0x0000001002047825 */ /* 0x001fcc00078e0004 */
[----:B------:R-:W2:Y:S02]  /*00d0*/  LDG.E.128 R4, desc[UR4][R4.64] ;  /* 0x0000000404047981 */ /* 0x000ea4000c1e1d00 */
[C---:B--2---:R-:W-:Y:S01]  /*00e0*/  IMAD.U32 R3, R4.reuse, 0x10000, RZ ;  /* 0x0001000004037824 */ /* 0x044fe200078e00ff */
[----:B------:R-:W-:Y:S01]  /*00f0*/  PRMT R4, R4, 0x7632, R4 ;  /* 0x0000763204047816 */ /* 0x000fe20000000004 */
[----:B------:R-:W-:Y:S01]  /*0100*/  IMAD.U32 R9, R6, 0x10000, RZ ;  /* 0x0001000006097824 */ /* 0x000fe200078e00ff */
[----:B------:R-:W-:Y:S01]  /*0110*/  PRMT R6, R5, 0x7632, R6 ;  /* 0x0000763205067816 */ /* 0x000fe20000000006 */
[----:B------:R-:W-:Y:S01]  /*0120*/  IMAD.U32 R10, R7, 0x10000, RZ ;  /* 0x00010000070a7824 */ /* 0x000fe200078e00ff */
[----:B------:R-:W-:Y:S01]  /*0130*/  SHF.L.U32 R4, R4, 0x10, RZ ;  /* 0x0000001004047819 */ /* 0x000fe200000006ff */
[----:B------:R-:W-:Y:S01]  /*0140*/  FMUL.FTZ R3, R3, UR6 ;  /* 0x0000000603037c20 */ /* 0x000fe20008410000 */
[----:B------:R-:W-:Y:S01]  /*0150*/  SHF.L.U32 R8, R5, 0x10, RZ ;  /* 0x0000001005087819 */ /* 0x000fe200000006ff */
[C---:B------:R-:W-:Y:S01]  /*0160*/  IMAD.U32 R12, R6.reuse, 0x10000, RZ ;  /* 0x00010000060c7824 */ /* 0x040fe200078e00ff */
[----:B------:R-:W-:Y:S01]  /*0170*/  PRMT R6, R6, 0x7632, R6 ;  /* 0x0000763206067816 */ /* 0x000fe20000000006 */
[----:B------:R-:W-:Y:S01]  /*0180*/  FMUL.FTZ R11, R4, UR6 ;  /* 0x00000006040b7c20 */ /* 0x000fe20008410000 */
[----:B------:R-:W-:Y:S01]  /*0190*/  PRMT R7, R7, 0x7632, R7 ;  /* 0x0000763207077816 */ /* 0x000fe20000000007 */
[----:B------:R-:W0:Y:S01]  /*01a0*/  LDC.64 R4, c[0x0][0x228] ;  /* 0x00008a00ff047b82 */ /* 0x000e220000000a00 */
[----:B------:R-:W-:Y:S01]  /*01b0*/  FMUL.FTZ R8, R8, UR6 ;  /* 0x0000000608087c20 */ /* 0x000fe20008410000 */
[----:B------:R-:W-:Y:S01]  /*01c0*/  IMAD.U32 R6, R6, 0x10000, RZ ;  /* 0x0001000006067824 */ /* 0x000fe200078e00ff */
[----:B------:R-:W-:Y:S01]  /*01d0*/  SHF.L.U32 R7, R7, 0x10, RZ ;  /* 0x0000001007077819 */ /* 0x000fe200000006ff */
[----:B------:R-:W-:Y:S01]  /*01e0*/  FMUL.FTZ R9, R9, UR6 ;  /* 0x0000000609097c20 */ /* 0x000fe20008410000 */
[----:B------:R-:W-:Y:S01]  /*01f0*/  FMUL.FTZ R10, R10, UR6 ;  /* 0x000000060a0a7c20 */ /* 0x000fe20008410000 */
[----:B------:R-:W-:Y:S01]  /*0200*/  FMUL.FTZ R15, R12, UR6 ;  /* 0x000000060c0f7c20 */ /* 0x000fe20008410000 */
[----:B------:R-:W-:Y:S01]  /*0210*/  FMUL.FTZ R16, R6, UR6 ;  /* 0x0000000606107c20 */ /* 0x000fe20008410000 */
[----:B------:R-:W-:Y:S01]  /*0220*/  FMUL.FTZ R17, R7, UR6 ;  /* 0x0000000607117c20 */ /* 0x000fe20008410000 */
[----:B------:R-:W-:Y:S08]  /*0230*/  FRND.TRUNC R3, R3 ;  /* 0x0000000300037307 */ /* 0x000ff0000020d000 */
        /* <DEDUP_REMOVED lines=9> */
[----:B-1----:R-:W-:-:S07]  /*02d0*/  F2FP.BF16.F32.PACK_AB R5, R15, R8 ;  /* 0x000000080f05723e */ /* 0x002fce00000010ff */
[----:B------:R-:W1:Y:S01]  /*02e0*/  FRND.TRUNC R7, R17 ;  /* 0x0000001100077307 */ /* 0x000e62000020d000 */
[----:B0-----:R-:W-:Y:S02]  /*02f0*/  F2FP.BF16.F32.PACK_AB R6, R6, R9 ;  /* 0x000000090606723e */ /* 0x001fe400000010ff */
[----:B-1----:R-:W-:-:S05]  /*0300*/  F2FP.BF16.F32.PACK_AB R7, R7, R10 ;  /* 0x0000000a0707723e */ /* 0x002fca00000010ff */
[----:B------:R-:W-:Y:S01]  /*0310*/  STG.E.128 desc[UR4][R12.64], R4 ;  /* 0x000000040c007986 */ /* 0x000fe2000c101d04 */
[----:B------:R-:W-:Y:S05]  /*0320*/  EXIT ;  /* 0x000000000000794d */ /* 0x000fea0003800000 */
.L_x_9399:
        /* <DEDUP_REMOVED lines=132> */
.L_x_9402:
[----:B------:R-:W-:-:S13]  /*0b70*/  ISETP.GE.AND P0, PT, R11, R2, PT ;  /* 0x000000020b00720c */ /* 0x000fda0003f06270 */
[----:B------:R-:W-:Y:S05]  /*0b80*/  @P0 BRA `(.L_x_9404) ;  /* 0x0000000000300947 */ /* 0x000fea0003800000 */
[----:B0-----:R-:W0:Y:S01]  /*0b90*/  LDC.64 R12, c[0x0][0x228] ;  /* 0x00008a00ff0c7b82 */ /* 0x001e220000000a00 */
[----:B------:R-:W-:Y:S01]  /*0ba0*/  IADD3 R3, R0, R11, RZ ;  /* 0x0000000b00037210 */ /* 0x000fe20007ffe0ff */
[----:B------:R-:W-:-:S04]  /*0bb0*/  VIADD R11, R11, 0x80 ;  /* 0x000000800b0b7836 */ /* 0x000fc80000000000 */
[----:B0-----:R-:W-:-:S05]  /*0bc0*/  IMAD.WIDE.U32 R12, R3, 0x2, R12 ;  /* 0x00000002030c7825 */ /* 0x001fca00078e000c */
[----:B------:R1:W-:Y:S02]  /*0bd0*/  STG.E.U16 desc[UR4][R12.64], R5 ;  /* 0x000000050c007986 */ /* 0x0003e4000c101504 */
.L_x_9403:
[----:B------:R-:W-:-:S13]  /*0be0*/  ISETP.GE.AND P0, PT, R11, R2, PT ;  /* 0x000000020b00720c */ /* 0x000fda0003f06270 */
[----:B------:R-:W-:Y:S05]  /*0bf0*/  @P0 BRA `(.L_x_9405) ;  /* 0x0000000000340947 */ /* 0x000fea0003800000 */
[----:B-1----:R-:W1:Y:S01]  /*0c00*/  LDC.64 R4, c[0x0][0x228] ;  /* 0x00008a00ff047b82 */ /* 0x002e620000000a00 */
[----:B0-----:R-:W-:Y:S01]  /*0c10*/  IADD3 R3, R0, R11, RZ ;  /* 0x0000000b00037210 */ /* 0x001fe20007ffe0ff */
[----:B------:R-:W-:-:S04]  /*0c20*/  VIADD R11, R11, 0x80 ;  /* 0x000000800b0b7836 */ /* 0x000fc80000000000 */
[----:B-1----:R-:W-:-:S05]  /*0c30*/  IMAD.WIDE.U32 R4, R3, 0x2, R4 ;  /* 0x0000000203047825 */ /* 0x002fca00078e0004 */
[----:B------:R1:W-:Y:S02]  /*0c40*/  STG.E.U16 desc[UR4][R4.64], R6 ;  /* 0x0000000604007986 */ /* 0x0003e4000c101504 */
.L_x_9404:
        /* <DEDUP_REMOVED lines=8> */
.L_x_9405:
[----:B------:R-:W-:Y:S05]  /*0cd0*/  BSYNC B1 ;  /* 0x0000000000017941 */ /* 0x000fea0003800000 */
.L_x_9401:
[----:B------:R-:W-:-:S13]  /*0ce0*/  ISETP.GE.AND P0, PT, R11, R2, PT ;  /* 0x000000020b00720c */ /* 0x000fda0003f06270 */
[----:B-12---:R-:W1:Y:S01]  /*0cf0*/  @!P0 LDC.64 R4, c[0x0][0x228] ;  /* 0x00008a00ff048b82 */ /* 0x006e620000000a00 */
[----:B0-----:R-:W-:Y:S01]  /*0d00*/  @!P0 IADD3 R3, R0, R11, RZ ;  /* 0x0000000b00038210 */ /* 0x001fe20007ffe0ff */
[----:B------:R-:W-:-:S04]  /*0d10*/  @!P0 VIADD R11, R11, 0x80 ;  /* 0x000000800b0b8836 */ /* 0x000fc80000000000 */
[----:B-1----:R-:W-:-:S05]  /*0d20*/  @!P0 IMAD.WIDE.U32 R4, R3, 0x2, R4 ;  /* 0x0000000203048825 */ /* 0x002fca00078e0004 */
[----:B------:R2:W-:Y:S02]  /*0d30*/  @!P0 STG.E.U16 desc[UR4][R4.64], R8 ;  /* 0x0000000804008986 */ /* 0x0005e4000c101504 */
.L_x_9406:
[----:B------:R-:W-:Y:S05]  /*0d40*/  BSYNC B0 ;  /* 0x0000000000007941 */ /* 0x000fea0003800000 */
.L_x_9400:
        /* <DEDUP_REMOVED lines=8> */
.L_x_9407:
        /* <DEDUP_REMOVED lines=11> */
.L_x_22850:


//--------------------- .text._ZN2at6native18elementwise_kernelILi128ELi4EZNS0_15gpu_kernel_implIZZZNS0_15binary_internal21div_trunc_kernel_cudaERNS_18TensorIteratorBaseEENKUlvE0_clEvENKUlvE1_clEvEUlN3c104HalfEE_EEvS5_RKT_EUliE_EEviT1_ --------------------------
	.section	.text._ZN2at6native18elementwise_kernelILi128ELi4EZNS0_15gpu_kernel_implIZZZNS0_15binary_internal21div_trunc_kernel_cudaERNS_18TensorIteratorBaseEENKUlvE0_clEvENKUlvE1_clEvEUlN3c104HalfEE_EEvS5_RKT_EUliE_EEviT1_,"ax",@progbits
	.align	128
        .global         _ZN2at6native18elementwise_kernelILi128ELi4EZNS0_15gpu_kernel_implIZZZNS0_15binary_internal21div_trunc_kernel_cudaERNS_18TensorIteratorBaseEENKUlvE0_clEvENKUlvE1_clEvEUlN3c104HalfEE_EEvS5_RKT_EUliE_EEviT1_
        .type           _ZN2at6native18elementwise_kernelILi128ELi4EZNS0_15gpu_kernel_implIZZZNS0_15binary_internal21div_trunc_kernel_cudaERNS_18TensorIteratorBaseEENKUlvE0_clEvENKUlvE1_clEvEUlN3c104HalfEE_EEvS5_RKT_EUliE_EEviT1_,@function
        .size           _ZN2at6native18elementwise_kernelILi128ELi4EZNS0_15gpu_kernel_implIZZZNS0_15binary_internal21div_trunc_kernel_cudaERNS_18TensorIteratorBaseEENKUlvE0_clEvENKUlvE1_clEvEUlN3c104HalfEE_EEvS5_RKT_EUliE_EEviT1_,(.L_x_22851 - _ZN2at6native18elementwise_kernelILi128ELi4EZNS0_15gpu_kernel_implIZZZNS0_15binary_internal21div_trunc_kernel_cudaERNS_18TensorIteratorBaseEENKUlvE0_clEvENKUlvE1_clEvEUlN3c104HalfEE_EEvS5_RKT_EUliE_EEviT1_)
        .other          _ZN2at6native18elementwise_kernelILi128ELi4EZNS0_15gpu_kernel_implIZZZNS0_15binary_internal21div_trunc_kernel_cudaERNS_18TensorIteratorBaseEENKUlvE0_clEvENKUlvE1_clEvEUlN3c104HalfEE_EEvS5_RKT_EUliE_EEviT1_,@"STO_CUDA_ENTRY STV_DEFAULT"
_ZN2at6native18elementwise_kernelILi128ELi4EZNS0_15gpu_kernel_implIZZZNS0_15binary_internal21div_trunc_kernel_cudaERNS_18TensorIteratorBaseEENKUlvE0_clEvENKUlvE1_clEvEUlN3c104HalfEE_EEvS5_RKT_EUliE_EEviT1_:
.text._ZN2at6native18elementwise_kernelILi128ELi4EZNS0_15gpu_kernel_implIZZZNS0_15binary_internal21div_trunc_kernel_cudaERNS_18TensorIteratorBaseEENKUlvE0_clEvENKUlvE1_clEvEUlN3c104HalfEE_EEvS5_RKT_EUliE_EEviT1_:
        /* <DEDUP_REMOVED lines=314> */
.L_x_9410:
        /* <DEDUP_REMOVED lines=22> */
.L_x_9414:
[----:B------:R-:W2:Y:S02]  /*1500*/  LDG.E.U8 R2, desc[UR36][R2.64] ;  /* 0x0000002402027981 */ /* 0x000ea4000c1e1100 */
[----:B--2---:R-:W-:-:S04]  /*1510*/  I2FP.F32.U32 R0, R2 ;  /* 0x0000000200007245 */ /* 0x004fc80000201000 */
[----:B------:R-:W-:Y:S01]  /*1520*/  F2FP.F16.F32.PACK_AB R0, RZ, R0 ;  /* 0x00000000ff00723e */ /* 0x000fe200000000ff */
[----:B------:R-:W-:Y:S06]  /*1530*/  BRA `(.L_x_9416) ;  /* 0x0000000c00887947 */ /* 0x000fec0003800000 */
.L_x_9413:
        /* <DEDUP_REMOVED lines=10> */
.L_x_9418:
[----:B------:R-:W2:Y:S02]  /*15e0*/  LDG.E R2, desc[UR36][R2.64] ;  /* 0x0000002402027981 */ /* 0x000ea4000c1e1900 */
[----:B--2---:R-:W-:-:S04]  /*15f0*/  I2FP.F32.S32 R0, R2 ;  /* 0x0000000200007245 */ /* 0x004fc80000201400 */
[----:B------:R-:W-:Y:S01]  /*1600*/  F2FP.F16.F32.PACK_AB R0, RZ, R0 ;  /* 0x00000000ff00723e */ /* 0x000fe200000000ff */
[----:B------:R-:W-:Y:S06]  /*1610*/  BRA `(.L_x_9416) ;  /* 0x0000000c00507947 */ /* 0x000fec0003800000 */
.L_x_9417:
[----:B------:R-:W2:Y:S02]  /*1620*/  LDG.E.U16 R2, desc[UR36][R2.64] ;  /* 0x0000002402027981 */ /* 0x000ea4000c1e1500 */
[----:B--2---:R-:W0:Y:S02]  /*1630*/  I2F.S16 R0, R2 ;  /* 0x0000000200007306 */ /* 0x004e240000101400 */
[----:B0-----:R-:W-:Y:S01]  /*1640*/  F2FP.F16.F32.PACK_AB R0, RZ, R0 ;  /* 0x00000000ff00723e */ /* 0x001fe200000000ff */
[----:B------:R-:W-:Y:S06]  /*1650*/  BRA `(.L_x_9416) ;  /* 0x0000000c00407947 */ /* 0x000fec0003800000 */
.L_x_9412:
        /* <DEDUP_REMOVED lines=9> */
.L_x_9420:
[----:B------:R0:W5:Y:S01]  /*16f0*/  LDG.E.U16 R0, desc[UR36][R2.64] ;  /* 0x0000002402007981 */ /* 0x000162000c1e1500 */
[----:B------:R-:W-:Y:S05]  /*1700*/  BRA `(.L_x_9416) ;  /* 0x0000000c00147947 */ /* 0x000fea0003800000 */
.L_x_9419:
        /* <DEDUP_REMOVED lines=9> */
.L_x_9422:
[----:B------:R1:W5:Y:S01]  /*17a0*/  LDG.E.U16 R0, desc[UR36][R2.64] ;  /* 0x0000002402007981 */ /* 0x000362000c1e1500 */
[----:B------:R-:W-:Y:S05]  /*17b0*/  BRA `(.L_x_9416) ;  /* 0x0000000800e87947 */ /* 0x000fea0003800000 */
.L_x_9421:
        /* <DEDUP_REMOVED lines=8> */
.L_x_9411:
        /* <DEDUP_REMOVED lines=13> */
.L_x_9425:
        /* <DEDUP_REMOVED lines=8> */
.L_x_9424:
        /* <DEDUP_REMOVED lines=28> */
.L_x_9427:
        /* <DEDUP_REMOVED lines=15> */
.L_x_9426:
[----:B------:R-:W2:Y:S02]  /*1c40*/  LDG.E.U16 R0, desc[UR36][R2.64] ;  /* 0x0000002402007981 */ /* 0x000ea4000c1e1500 */
[----:B--2---:R-:W-:-:S05]  /*1c50*/  IMAD.U32 R0, R0, 0x10000, RZ ;  /* 0x0001000000007824 */ /* 0x004fca00078e00ff */
[----:B------:R-:W-:Y:S01]  /*1c60*/  F2FP.F16.F32.PACK_AB R0, RZ, R0 ;  /* 0x00000000ff00723e */ /* 0x000fe200000000ff */
[----:B------:R-:W-:Y:S06]  /*1c70*/  BRA `(.L_x_9416) ;  /* 0x0000000400b87947 */ /* 0x000fec0003800000 */
.L_x_9423:
        /* <DEDUP_REMOVED lines=12> */
.L_x_9430:
        /* <DEDUP_REMOVED lines=21> */
.L_x_9434:
[----:B------:R-:W-:Y:S05]  /*1e90*/  BSYNC B1 ;  /* 0x0000000000017941 */ /* 0x000fea0003800000 */
.L_x_9433:
[----:B------:R-:W-:Y:S01]  /*1ea0*/  LEA R3, R0, 0x3b800000, 0x17 ;  /* 0x3b80000000037811 */ /* 0x000fe200078eb8ff */
[----:B------:R-:W-:-:S05]  /*1eb0*/  IMAD.SHL.U32 R0, R2, 0x100000, RZ ;  /* 0x0010000002007824 */ /* 0x000fca00078e00ff */
[----:B------:R-:W-:-:S07]  /*1ec0*/  LOP3.LUT R0, R3, R0, R4, 0xfe, !PT ;  /* 0x0000000003007212 */ /* 0x000fce00078efe04 */
.L_x_9432:
[----:B------:R-:W-:Y:S05]  /*1ed0*/  BSYNC B0 ;  /* 0x0000000000007941 */ /* 0x000fea0003800000 */
.L_x_9431:
[----:B------:R-:W-:Y:S01]  /*1ee0*/  F2FP.F16.F32.PACK_AB R0, RZ, R0 ;  /* 0x00000000ff00723e */ /* 0x000fe200000000ff */
[----:B------:R-:W-:Y:S06]  /*1ef0*/  BRA `(.L_x_9416) ;  /* 0x0000000400187947 */ /* 0x000fec0003800000 */
.L_x_9429:
        /* <DEDUP_REMOVED lines=21> */
.L_x_9438:
[----:B------:R-:W-:Y:S05]  /*2050*/  BSYNC B1 ;  /* 0x0000000000017941 */ /* 0x000fea0003800000 */
.L_x_9437:
[----:B------:R-:W-:Y:S01]  /*2060*/  LEA R3, R0, 0x37800000, 0x17 ;  /* 0x3780000000037811 */ /* 0x000fe200078eb8ff */
[----:B------:R-:W-:-:S05]  /*2070*/  IMAD.SHL.U32 R0, R2, 0x200000, RZ ;  /* 0x0020000002007824 */ /* 0x000fca00078e00ff */
[----:B------:R-:W-:-:S07]  /*2080*/  LOP3.LUT R0, R3, R0, R4, 0xfe, !PT ;  /* 0x0000000003007212 */ /* 0x000fce00078efe04 */
.L_x_9436:
[----:B------:R-:W-:Y:S05]  /*2090*/  BSYNC B0 ;  /* 0x0000000000007941 */ /* 0x000fea0003800000 */
.L_x_9435:
[----:B------:R-:W-:Y:S01]  /*20a0*/  F2FP.F16.F32.PACK_AB R0, RZ, R0 ;  /* 0x00000000ff00723e */ /* 0x000fe200000000ff */
[----:B------:R-:W-:Y:S06]  /*20b0*/  BRA `(.L_x_9416) ;  /* 0x0000000000a87947 */ /* 0x000fec0003800000 */
.L_x_9428:
        /* <DEDUP_REMOVED lines=14> */
.L_x_9442:
[----:B------:R-:W-:Y:S05]  /*21a0*/  BSYNC B0 ;  /* 0x0000000000007941 */ /* 0x000fea0003800000 */
.L_x_9441:
[----:B------:R-:W-:Y:S01]  /*21b0*/  F2FP.F16.F32.PACK_AB R0, RZ, R0 ;  /* 0x00000000ff00723e */ /* 0x000fe200000000ff */
[----:B------:R-:W-:Y:S06]  /*21c0*/  BRA `(.L_x_9416) ;  /* 0x0000000000647947 */ /* 0x000fec0003800000 */
.L_x_9415:
        /* <DEDUP_REMOVED lines=16> */
.L_x_9443:
[----:B------:R-:W-:Y:S01]  /*22d0*/  PRMT R0, RZ, 0x7610, R0 ;  /* 0x00007610ff007816 */ /* 0x000fe20000000000 */
[----:B------:R-:W-:Y:S06]  /*22e0*/  BRA `(.L_x_9416) ;  /* 0x00000000001c7947 */ /* 0x000fec0003800000 */
.L_x_9440:
[----:B------:R-:W2:Y:S02]  /*22f0*/  LDG.E.64 R2, desc[UR36][R2.64] ;  /* 0x0000002402027981 */ /* 0x000ea4000c1e1b00 */
[----:B--2---:R-:W0:Y:S02]  /*2300*/  I2F.U64 R0, R2 ;  /* 0x0000000200007312 */ /* 0x004e240000301000 */
[----:B0-----:R-:W-:Y:S01]  /*2310*/  F2FP.F16.F32.PACK_AB R0, RZ, R0 ;  /* 0x00000000ff00723e */ /* 0x001fe200000000ff */
[----:B------:R-:W-:Y:S06]  /*2320*/  BRA `(.L_x_9416) ;  /* 0x00000000000c7947 */ /* 0x000fec0003800000 */
.L_x_9439:
[----:B------:R-:W2:Y:S02]  /*2330*/  LDG.E R2, desc[UR36][R2.64] ;  /* 0x0000002402027981 */ /* 0x000ea4000c1e1900 */
[----:B--2---:R-:W-:-:S04]  /*2340*/  I2FP.F32.U32 R0, R2 ;  /* 0x0000000200007245 */ /* 0x004fc80000201000 */
[----:B------:R-:W-:-:S07]  /*2350*/  F2FP.F16.F32.PACK_AB R0, RZ, R0 ;  /* 0x00000000ff00723e */ /* 0x000fce00000000ff */
.L_x_9416:
[----:B------:R-:W0:Y:S01]  /*2360*/  LDC.U8 R4, c[0x0][0x430] ;  /* 0x00010c00ff047b82 */ /* 0x000e220000000000 */
[----:B-----5:R-:W-:Y:S01]  /*2370*/  HADD2.F32 R0, -RZ, R0.H0_H0 ;  /* 0x20000000ff007230 */ /* 0x020fe20000004100 */
[----:B------:R-:W-:-:S04]  /*2380*/  ULDC UR4, c[0x0][0x420] ;  /* 0x0001080000047ab9 */ /* 0x000fc80000000800 */
[----:B------:R-:W-:-:S06]  /*2390*/  FMUL.FTZ R0, R0, UR4 ;  /* 0x0000000400007c20 */ /* 0x000fcc0008410000 */
[----:B------:R-:W2:Y:S01]  /*23a0*/  FRND.TRUNC R0, R0 ;  /* 0x0000000000007307 */ /* 0x000ea2000020d000 */
[----:B01----:R-:W-:Y:S02]  /*23b0*/  PRMT R2, R4, 0x9910, RZ ;  /* 0x0000991004027816 */ /* 0x003fe400000000ff */
[----:B--2---:R-:W-:Y:S02]  /*23c0*/  F2FP.F16.F32.PACK_AB R3, RZ, R0 ;  /* 0x00000000ff03723e */ /* 0x004fe400000000ff */
        /* <DEDUP_REMOVED lines=14> */
.L_x_9447:
[----:B------:R-:W-:-:S06]  /*24b0*/  HADD2.F32 R3, -RZ, R3.H0_H0 ;  /* 0x20000003ff037230 */ /* 0x000fcc0000004100 */
[----:B------:R-:W0:Y:S02]  /*24c0*/  F2I.S64.TRUNC R2, R3 ;  /* 0x0000000300027311 */ /* 0x000e24000020d900 */
[----:B0-----:R3:W-:Y:S01]  /*24d0*/  STG.E.U8 desc[UR36][R16.64], R2 ;  /* 0x0000000210007986 */ /* 0x0017e2000c101124 */
[----:B------:R-:W-:Y:S05]  /*24e0*/  BRA `(.L_x_9449) ;  /* 0x0000000c00847947 */ /* 0x000fea0003800000 */
.L_x_9446:
        /* <DEDUP_REMOVED lines=10> */
.L_x_9451:
[----:B------:R-:W-:-:S06]  /*2590*/  HADD2.F32 R3, -RZ, R3.H0_H0 ;  /* 0x20000003ff037230 */ /* 0x000fcc0000004100 */
[----:B------:R-:W0:Y:S02]  /*25a0*/  F2I.FTZ.TRUNC.NTZ R3, R3 ;  /* 0x0000000300037305 */ /* 0x000e24000021f100 */
[----:B0-----:R1:W-:Y:S01]  /*25b0*/  STG.E desc[UR36][R16.64], R3 ;  /* 0x0000000310007986 */ /* 0x0013e2000c101924 */
[----:B------:R-:W-:Y:S05]  /*25c0*/  BRA `(.L_x_9449) ;  /* 0x0000000c004c7947 */ /* 0x000fea0003800000 */
.L_x_9450:
[----:B------:R-:W-:-:S06]  /*25d0*/  HADD2.F32 R3, -RZ, R3.H0_H0 ;  /* 0x20000003ff037230 */ /* 0x000fcc0000004100 */
[----:B------:R-:W0:Y:S02]  /*25e0*/  F2I.FTZ.TRUNC.NTZ R3, R3 ;  /* 0x0000000300037305 */ /* 0x000e24000021f100 */
[----:B0-----:R2:W-:Y:S01]  /*25f0*/  STG.E.U16 desc[UR36][R16.64], R3 ;  /* 0x0000000310007986 */ /* 0x0015e2000c101524 */
[----:B------:R-:W-:Y:S05]  /*2600*/  BRA `(.L_x_9449) ;  /* 0x0000000c003c7947 */ /* 0x000fea0003800000 */
.L_x_9445:
        /* <DEDUP_REMOVED lines=9> */
.L_x_9453:
[----:B------:R0:W-:Y:S01]  /*26a0*/  STG.E.U16 desc[UR36][R16.64], R3 ;  /* 0x0000000310007986 */ /* 0x0001e2000c101524 */
[----:B------:R-:W-:Y:S05]  /*26b0*/  BRA `(.L_x_9449) ;  /* 0x0000000c00107947 */ /* 0x000fea0003800000 */
.L_x_9452:
        /* <DEDUP_REMOVED lines=10> */
.L_x_9455:
[----:B------:R-:W-:-:S05]  /*2760*/  HADD2.F32 R0, -RZ, R3.H0_H0 ;  /* 0x20000003ff007230 */ /* 0x000fca0000004100 */
[----:B------:R-:W-:-:S04]  /*2770*/  F2FP.F16.F32.PACK_AB R0, RZ, R0 ;  /* 0x00000000ff00723e */ /* 0x000fc800000000ff */
[----:B------:R-:W-:-:S05]  /*2780*/  PRMT R0, R0, 0x5410, RZ ;  /* 0x0000541000007816 */ /* 0x000fca00000000ff */
[----:B------:R0:W-:Y:S01]  /*2790*/  STG.E desc[UR36][R16.64], R0 ;  /* 0x0000000010007986 */ /* 0x0001e2000c101924 */
[----:B------:R-:W-:Y:S05]  /*27a0*/  BRA `(.L_x_9449) ;  /* 0x0000000800d47947 */ /* 0x000fea0003800000 */
.L_x_9454:
[----:B------:R-:W-:-:S05]  /*27b0*/  HADD2.F32 R2, -RZ, R3.H0_H0 ;  /* 0x20000003ff027230 */ /* 0x000fca0000004100 */
[----:B------:R-:W-:-:S06]  /*27c0*/  FMUL.FTZ R2, R2, 1 ;  /* 0x3f80000002027820 */ /* 0x000fcc0000410000 */
[----:B------:R-:W0:Y:S02]  /*27d0*/  F2F.F64.F32 R2, R2 ;  /* 0x0000000200027310 */ /* 0x000e240000201800 */
[----:B0-----:R0:W-:Y:S01]  /*27e0*/  STG.E.64 desc[UR36][R16.64], R2 ;  /* 0x0000000210007986 */ /* 0x0011e2000c101b24 */
[----:B------:R-:W-:Y:S05]  /*27f0*/  BRA `(.L_x_9449) ;  /* 0x0000000800c07947 */ /* 0x000fea0003800000 */
.L_x_9444:
        /* <DEDUP_REMOVED lines=13> */
.L_x_9458:
[----:B------:R-:W-:Y:S01]  /*28d0*/  HADD2.F32 R3, -RZ, R3.H0_H0 ;  /* 0x20000003ff037230 */ /* 0x000fe20000004100 */
[----:B------:R-:W-:-:S04]  /*28e0*/  CS2R R6, SRZ ;  /* 0x0000000000067805 */ /* 0x000fc8000001ff00 */
[----:B------:R-:W-:-:S04]  /*28f0*/  FMUL.FTZ R3, R3, 1 ;  /* 0x3f80000003037820 */ /* 0x000fc80000410000 */
[----:B------:R-:W0:Y:S02]  /*2900*/  F2F.F64.F32 R4, R3 ;  /* 0x0000000300047310 */ /* 0x000e240000201800 */
[----:B0-----:R0:W-:Y:S01]  /*2910*/  STG.E.128 desc[UR36][R16.64], R4 ;  /* 0x0000000410007986 */ /* 0x0011e2000c101d24 */
[----:B------:R-:W-:Y:S05]  /*2920*/  BRA `(.L_x_9449) ;  /* 0x0000000800747947 */ /* 0x000fea0003800000 */
.L_x_9457:
        /* <DEDUP_REMOVED lines=21> */
.L_x_9462:
[----:B------:R-:W-:Y:S05]  /*2a80*/  BSYNC B0 ;  /* 0x0000000000007941 */ /* 0x000fea0003800000 */
.L_x_9461:
[----:B------:R-:W-:-:S05]  /*2a90*/  LOP3.LUT R3, R0, R3, RZ, 0xfc, !PT ;  /* 0x0000000300037212 */ /* 0x000fca00078efcff */
[----:B------:R0:W-:Y:S01]  /*2aa0*/  STG.E.U8 desc[UR36][R16.64], R3 ;  /* 0x0000000310007986 */ /* 0x0001e2000c101124 */
[----:B------:R-:W-:Y:S05]  /*2ab0*/  BRA `(.L_x_9449) ;  /* 0x0000000800107947 */ /* 0x000fea0003800000 */
.L_x_9460:
        /* <DEDUP_REMOVED lines=13> */
.L_x_9464:
[----:B------:R-:W-:Y:S01]  /*2b90*/  IMAD.MOV.U32 R0, RZ, RZ, 0x7f ;  /* 0x0000007fff007424 */ /* 0x000fe200078e00ff */
[----:B------:R-:W-:-:S04]  /*2ba0*/  ISETP.GT.U32.AND P0, PT, R2, 0x7f800000, PT ;  /* 0x7f8000000200780c */ /* 0x000fc80003f04070 */
[----:B------:R-:W-:-:S09]  /*2bb0*/  SEL R0, R0, 0x7c, P0 ;  /* 0x0000007c00007807 */ /* 0x000fd20000000000 */
.L_x_9465:
[----:B------:R-:W-:Y:S05]  /*2bc0*/  BSYNC B0 ;  /* 0x0000000000007941 */ /* 0x000fea0003800000 */
.L_x_9463:
[----:B------:R-:W-:-:S04]  /*2bd0*/  LOP3.LUT R2, R3, 0x80000000, RZ, 0xc0, !PT ;  /* 0x8000000003027812 */ /* 0x000fc800078ec0ff */
[----:B------:R-:W-:-:S04]  /*2be0*/  SHF.R.U32.HI R3, RZ, 0x18, R2 ;  /* 0x00000018ff037819 */ /* 0x000fc80000011602 */
[----:B------:R-:W-:-:S05]  /*2bf0*/  LOP3.LUT R3, R0, R3, RZ, 0xfc, !PT ;  /* 0x0000000300037212 */ /* 0x000fca00078efcff */
[----:B------:R0:W-:Y:S01]  /*2c00*/  STG.E.U8 desc[UR36][R16.64], R3 ;  /* 0x0000000310007986 */ /* 0x0001e2000c101124 */
[----:B------:R-:W-:Y:S05]  /*2c10*/  BRA `(.L_x_9449) ;  /* 0x0000000400b87947 */ /* 0x000fea0003800000 */
.L_x_9459:
[----:B------:R-:W-:-:S05]  /*2c20*/  HADD2.F32 R0, -RZ, R3.H0_H0 ;  /* 0x20000003ff007230 */ /* 0x000fca0000004100 */
[----:B------:R-:W-:-:S05]  /*2c30*/  F2FP.BF16.F32.PACK_AB R0, RZ, R0 ;  /* 0x00000000ff00723e */ /* 0x000fca00000010ff */
[----:B------:R0:W-:Y:S01]  /*2c40*/  STG.E.U16 desc[UR36][R16.64], R0 ;  /* 0x0000000010007986 */ /* 0x0001e2000c101524 */
[----:B------:R-:W-:Y:S05]  /*2c50*/  BRA `(.L_x_9449) ;  /* 0x0000000400a87947 */ /* 0x000fea0003800000 */
.L_x_9456:
        /* <DEDUP_REMOVED lines=12> */
.L_x_9468:
        /* <DEDUP_REMOVED lines=17> */
.L_x_9471:
[----:B------:R-:W-:-:S04]  /*2e30*/  LOP3.LUT R2, R3, 0x80000000, RZ, 0xc0, !PT ;  /* 0x8000000003027812 */ /* 0x000fc800078ec0ff */
[----:B------:R-:W-:-:S04]  /*2e40*/  SHF.R.U32.HI R3, RZ, 0x18, R2 ;  /* 0x00000018ff037819 */ /* 0x000fc80000011602 */
[----:B------:R-:W-:-:S04]  /*2e50*/  LOP3.LUT R0, R0, R3, RZ, 0xfc, !PT ;  /* 0x0000000300007212 */ /* 0x000fc800078efcff */
[----:B------:R-:W-:-:S07]  /*2e60*/  PRMT R8, R0, 0x7610, R8 ;  /* 0x0000761000087816 */ /* 0x000fce0000000008 */
.L_x_9470:
[----:B------:R-:W-:Y:S05]  /*2e70*/  BSYNC B0 ;  /* 0x0000000000007941 */ /* 0x000fea0003800000 */
.L_x_9469:
[----:B------:R0:W-:Y:S01]  /*2e80*/  STG.E.U8 desc[UR36][R16.64], R8 ;  /* 0x0000000810007986 */ /* 0x0001e2000c101124 */
[----:B------:R-:W-:Y:S05]  /*2e90*/  BRA `(.L_x_9449) ;  /* 0x0000000400187947 */ /* 0x000fea0003800000 */
.L_x_9467:
        /* <DEDUP_REMOVED lines=17> */
.L_x_9474:
[----:B------:R-:W-:-:S04]  /*2fb0*/  LOP3.LUT R2, R3, 0x80000000, RZ, 0xc0, !PT ;  /* 0x8000000003027812 */ /* 0x000fc800078ec0ff */
[----:B------:R-:W-:-:S04]  /*2fc0*/  SHF.R.U32.HI R3, RZ, 0x18, R2 ;  /* 0x00000018ff037819 */ /* 0x000fc80000011602 */
[----:B------:R-:W-:-:S04]  /*2fd0*/  LOP3.LUT R0, R0, R3, RZ, 0xfc, !PT ;  /* 0x0000000300007212 */ /* 0x000fc800078efcff */
[----:B------:R-:W-:-:S07]  /*2fe0*/  PRMT R8, R0, 0x7610, R8 ;  /* 0x0000761000087816 */ /* 0x000fce0000000008 */
.L_x_9473:
[----:B------:R-:W-:Y:S05]  /*2ff0*/  BSYNC B0 ;  /* 0x0000000000007941 */ /* 0x000fea0003800000 */
.L_x_9472:
[----:B------:R0:W-:Y:S01]  /*3000*/  STG.E.U8 desc[UR36][R16.64], R8 ;  /* 0x0000000810007986 */ /* 0x0001e2000c101124 */
[----:B------:R-:W-:Y:S05]  /*3010*/  BRA `(.L_x_9449) ;  /* 0x0000000000b87947 */ /* 0x000fea0003800000 */
.L_x_9466:
        /* <DEDUP_REMOVED lines=22> */
.L_x_9448:
        /* <DEDUP_REMOVED lines=16> */
.L_x_9477:
[----:B------:R-:W-:Y:S05]  /*3280*/  BRA `(.L_x_9449) ;  /* 0x00000000001c7947 */ /* 0x000fea0003800000 */
.L_x_9476:
[----:B------:R-:W-:-:S06]  /*3290*/  HADD2.F32 R3, -RZ, R3.H0_H0 ;  /* 0x20000003ff037230 */ /* 0x000fcc0000004100 */
[----:B------:R-:W0:Y:S02]  /*32a0*/  F2I.U64.TRUNC R2, R3 ;  /* 0x0000000300027311 */ /* 0x000e24000020d800 */
[----:B0-----:R0:W-:Y:S01]  /*32b0*/  STG.E.64 desc[UR36][R16.64], R2 ;  /* 0x0000000210007986 */ /* 0x0011e2000c101b24 */
[----:B------:R-:W-:Y:S05]  /*32c0*/  BRA `(.L_x_9449) ;  /* 0x00000000000c7947 */ /* 0x000fea0003800000 */
.L_x_9475:
[----:B------:R-:W-:-:S06]  /*32d0*/  HADD2.F32 R3, -RZ, R3.H0_H0 ;  /* 0x20000003ff037230 */ /* 0x000fcc0000004100 */
[----:B------:R-:W0:Y:S02]  /*32e0*/  F2I.FTZ.U32.TRUNC.NTZ R3, R3 ;  /* 0x0000000300037305 */ /* 0x000e24000021f000 */
[----:B0-----:R0:W-:Y:S02]  /*32f0*/  STG.E desc[UR36][R16.64], R3 ;  /* 0x0000000310007986 */ /* 0x0011e4000c101924 */
.L_x_9449:
[----:B------:R-:W-:-:S04]  /*3300*/  IMAD R18, R23, 0x200, R18 ;  /* 0x0000020017127824 */ /* 0x000fc800078e0212 */
[----:B------:R-:W-:-:S07]  /*3310*/  VIADD R19, R18, 0x80 ;  /* 0x0000008012137836 */ /* 0x000fce0000000000 */
.L_x_9409:
[----:B------:R-:W-:Y:S05]  /*3320*/  BSYNC B6 ;  /* 0x0000000000067941 */ /* 0x000fea0003800000 */
.L_x_9408:
        /* <DEDUP_REMOVED lines=307> */
.L_x_9480:
        /* <DEDUP_REMOVED lines=22> */
.L_x_9484:
[----:B------:R-:W2:Y:S02]  /*47c0*/  LDG.E.U8 R2, desc[UR36][R2.64] ;  /* 0x0000002402027981 */ /* 0x000ea4000c1e1100 */
[----:B--2---:R-:W-:-:S04]  /*47d0*/  I2FP.F32.U32 R0, R2 ;  /* 0x0000000200007245 */ /* 0x004fc80000201000 */
[----:B------:R-:W-:Y:S01]  /*47e0*/  F2FP.F16.F32.PACK_AB R0, RZ, R0 ;  /* 0x00000000ff00723e */ /* 0x000fe200000000ff */
[----:B------:R-:W-:Y:S06]  /*47f0*/  BRA `(.L_x_9486) ;  /* 0x0000000c00887947 */ /* 0x000fec0003800000 */
.L_x_9483:
        /* <DEDUP_REMOVED lines=10> */
.L_x_9488:
[----:B------:R-:W2:Y:S02]  /*48a0*/  LDG.E R2, desc[UR36][R2.64] ;  /* 0x0000002402027981 */ /* 0x000ea4000c1e1900 */
[----:B--2---:R-:W-:-:S04]  /*48b0*/  I2FP.F32.S32 R0, R2 ;  /* 0x0000000200007245 */ /* 0x004fc80000201400 */
[----:B------:R-:W-:Y:S01]  /*48c0*/  F2FP.F16.F32.PACK_AB R0, RZ, R0 ;  /* 0x00000000ff00723e */ /* 0x000fe200000000ff */
[----:B------:R-:W-:Y:S06]  /*48d0*/  BRA `(.L_x_9486) ;  /* 0x0000000c00507947 */ /* 0x000fec0003800000 */
.L_x_9487:
[----:B------:R-:W2:Y:S02]  /*48e0*/  LDG.E.U16 R2, desc[UR36][R2.64] ;  /* 0x0000002402027981 */ /* 0x000ea4000c1e1500 */
[----:B--2---:R-:W0:Y:S02]  /*48f0*/  I2F.S16 R0, R2 ;  /* 0x0000000200007306 */ /* 0x004e240000101400 */
[----:B0-----:R-:W-:Y:S01]  /*4900*/  F2FP.F16.F32.PACK_AB R0, RZ, R0 ;  /* 0x00000000ff00723e */ /* 0x001fe200000000ff */
[----:B------:R-:W-:Y:S06]  /*4910*/  BRA `(.L_x_9486) ;  /* 0x0000000c00407947 */ /* 0x000fec0003800000 */
.L_x_9482:
        /* <DEDUP_REMOVED lines=9> */
.L_x_9490:
[----:B------:R0:W5:Y:S01]  /*49b0*/  LDG.E.U16 R0, desc[UR36][R2.64] ;  /* 0x0000002402007981 */ /* 0x000162000c1e1500 */
[----:B------:R-:W-:Y:S05]  /*49c0*/  BRA `(.L_x_9486) ;  /* 0x0000000c00147947 */ /* 0x000fea0003800000 */
.L_x_9489:
        /* <DEDUP_REMOVED lines=9> */
.L_x_9492:
[----:B------:R1:W5:Y:S01]  /*4a60*/  LDG.E.U16 R0, desc[UR36][R2.64] ;  /* 0x0000002402007981 */ /* 0x000362000c1e1500 */
[----:B------:R-:W-:Y:S05]  /*4a70*/  BRA `(.L_x_9486) ;  /* 0x0000000800e87947 */ /* 0x000fea0003800000 */
.L_x_9491:
        /* <DEDUP_REMOVED lines=8> */
.L_x_9481:
        /* <DEDUP_REMOVED lines=13> */
.L_x_9495:
        /* <DEDUP_REMOVED lines=8> */
.L_x_9494:
        /* <DEDUP_REMOVED lines=28> */
.L_x_9497:
        /* <DEDUP_REMOVED lines=15> */
.L_x_9496:
[----:B------:R-:W2:Y:S02]  /*4f00*/  LDG.E.U16 R0, desc[UR36][R2.64] ;  /* 0x0000002402007981 */ /* 0x000ea4000c1e1500 */
[----:B--2---:R-:W-:-:S05]  /*4f10*/  IMAD.U32 R0, R0, 0x10000, RZ ;  /* 0x0001000000007824 */ /* 0x004fca00078e00ff */
[----:B------:R-:W-:Y:S01]  /*4f20*/  F2FP.F16.F32.PACK_AB R0, RZ, R0 ;  /* 0x00000000ff00723e */ /* 0x000fe200000000ff */
[----:B------:R-:W-:Y:S06]  /*4f30*/  BRA `(.L_x_9486) ;  /* 0x0000000400b87947 */ /* 0x000fec0003800000 */
.L_x_9493:
        /* <DEDUP_REMOVED lines=12> */
.L_x_9500:
        /* <DEDUP_REMOVED lines=21> */
.L_x_9504:
[----:B------:R-:W-:Y:S05]  /*5150*/  BSYNC B1 ;  /* 0x0000000000017941 */ /* 0x000fea0003800000 */
.L_x_9503:
[----:B------:R-:W-:Y:S01]  /*5160*/  LEA R3, R0, 0x3b800000, 0x17 ;  /* 0x3b80000000037811 */ /* 0x000fe200078eb8ff */
[----:B------:R-:W-:-:S05]  /*5170*/  IMAD.SHL.U32 R0, R2, 0x100000, RZ ;  /* 0x0010000002007824 */ /* 0x000fca00078e00ff */
[----:B------:R-:W-:-:S07]  /*5180*/  LOP3.LUT R0, R3, R0, R4, 0xfe, !PT ;  /* 0x0000000003007212 */ /* 0x000fce00078efe04 */
.L_x_9502:
[----:B------:R-:W-:Y:S05]  /*5190*/  BSYNC B0 ;  /* 0x0000000000007941 */ /* 0x000fea0003800000 */
.L_x_9501:
[----:B------:R-:W-:Y:S01]  /*51a0*/  F2FP.F16.F32.PACK_AB R0, RZ, R0 ;  /* 0x00000000ff00723e */ /* 0x000fe200000000ff */
[----:B------:R-:W-:Y:S06]  /*51b0*/  BRA `(.L_x_9486) ;  /* 0x0000000400187947 */ /* 0x000fec0003800000 */
.L_x_9499:
        /* <DEDUP_REMOVED lines=21> */
.L_x_9508:
[----:B------:R-:W-:Y:S05]  /*5310*/  BSYNC B1 ;  /* 0x0000000000017941 */ /* 0x000fea0003800000 */
.L_x_9507:
[----:B------:R-:W-:Y:S01]  /*5320*/  LEA R3, R0, 0x37800000, 0x17 ;  /* 0x3780000000037811 */ /* 0x000fe200078eb8ff */
[----:B------:R-:W-:-:S05]  /*5330*/  IMAD.SHL.U32 R0, R2, 0x200000, RZ ;  /* 0x0020000002007824 */ /* 0x000fca00078e00ff */
[----:B------:R-:W-:-:S07]  /*5340*/  LOP3.LUT R0, R3, R0, R4, 0xfe, !PT ;  /* 0x0000000003007212 */ /* 0x000fce00078efe04 */
.L_x_9506:
[----:B------:R-:W-:Y:S05]  /*5350*/  BSYNC B0 ;  /* 0x0000000000007941 */ /* 0x000fea0003800000 */
.L_x_9505:
[----:B------:R-:W-:Y:S01]  /*5360*/  F2FP.F16.F32.PACK_AB R0, RZ, R0 ;  /* 0x00000000ff00723e */ /* 0x000fe200000000ff */
[----:B------:R-:W-:Y:S06]  /*5370*/  BRA `(.L_x_9486) ;  /* 0x0000000000a87947 */ /* 0x000fec0003800000 */
.L_x_9498:
        /* <DEDUP_REMOVED lines=14> */
.L_x_9512:
[----:B------:R-:W-:Y:S05]  /*5460*/  BSYNC B0 ;  /* 0x0000000000007941 */ /* 0x000fea0003800000 */
.L_x_9511:
[----:B------:R-:W-:Y:S01]  /*5470*/  F2FP.F16.F32.PACK_AB R0, RZ, R0 ;  /* 0x00000000ff00723e */ /* 0x000fe200000000ff */
[----:B------:R-:W-:Y:S06]  /*5480*/  BRA `(.L_x_9486) ;  /* 0x0000000000647947 */ /* 0x000fec0003800000 */
.L_x_9485:
        /* <DEDUP_REMOVED lines=16> */
.L_x_9513:
[----:B------:R-:W-:Y:S01]  /*5590*/  PRMT R0, RZ, 0x7610, R0 ;  /* 0x00007610ff007816 */ /* 0x000fe20000000000 */
[----:B------:R-:W-:Y:S06]  /*55a0*/  BRA `(.L_x_9486) ;  /* 0x00000000001c7947 */ /* 0x000fec0003800000 */
.L_x_9510:
[----:B------:R-:W2:Y:S02]  /*55b0*/  LDG.E.64 R2, desc[UR36][R2.64] ;  /* 0x0000002402027981 */ /* 0x000ea4000c1e1b00 */
[----:B--2---:R-:W0:Y:S02]  /*55c0*/  I2F.U64 R0, R2 ;  /* 0x0000000200007312 */ /* 0x004e240000301000 */
[----:B0-----:R-:W-:Y:S01]  /*55d0*/  F2FP.F16.F32.PACK_AB R0, RZ, R0 ;  /* 0x00000000ff00723e */ /* 0x001fe200000000ff */
[----:B------:R-:W-:Y:S06]  /*55e0*/  BRA `(.L_x_9486) ;  /* 0x00000000000c7947 */ /* 0x000fec0003800000 */
.L_x_9509:
[----:B------:R-:W2:Y:S02]  /*55f0*/  LDG.E R2, desc[UR36][R2.64] ;  /* 0x0000002402027981 */ /* 0x000ea4000c1e1900 */
[----:B--2---:R-:W-:-:S04]  /*5600*/  I2FP.F32.U32 R0, R2 ;  /* 0x0000000200007245 */ /* 0x004fc80000201000 */
[----:B------:R-:W-:-:S07]  /*5610*/  F2FP.F16.F32.PACK_AB R0, RZ, R0 ;  /* 0x00000000ff00723e */ /* 0x000fce00000000ff */
.L_x_9486:
        /* <DEDUP_REMOVED lines=21> */
.L_x_9517:
[----:B------:R-:W-:-:S06]  /*5770*/  HADD2.F32 R3, -RZ, R2.H0_H0 ;  /* 0x20000002ff037230 */ /* 0x000fcc0000004100 */
[----:B------:R-:W0:Y:S02]  /*5780*/  F2I.S64.TRUNC R2, R3 ;  /* 0x0000000300027311 */ /* 0x000e24000020d900 */
[----:B0-----:R0:W-:Y:S01]  /*5790*/  STG.E.U8 desc[UR36][R16.64], R2 ;  /* 0x0000000210007986 */ /* 0x0011e2000c101124 */
[----:B------:R-:W-:Y:S05]  /*57a0*/  BRA `(.L_x_9519) ;  /* 0x0000000c00847947 */ /* 0x000fea0003800000 */
.L_x_9516:
        /* <DEDUP_REMOVED lines=10> */
.L_x_9521:
[----:B------:R-:W-:-:S04]  /*5850*/  HADD2.F32 R2, -RZ, R2.H0_H0 ;  /* 0x20000002ff027230 */ /* 0x000fc80000004100 */
[----:B------:R-:W0:Y:S02]  /*5860*/  F2I.FTZ.TRUNC.NTZ R3, R2 ;  /* 0x0000000200037305 */ /* 0x000e24000021f100 */
[----:B0-----:R0:W-:Y:S01]  /*5870*/  STG.E desc[UR36][R16.64], R3 ;  /* 0x0000000310007986 */ /* 0x0011e2000c101924 */
[----:B------:R-:W-:Y:S05]  /*5880*/  BRA `(.L_x_9519) ;  /* 0x0000000c004c7947 */ /* 0x000fea0003800000 */
.L_x_9520:
[----:B------:R-:W-:-:S04]  /*5890*/  HADD2.F32 R2, -RZ, R2.H0_H0 ;  /* 0x20000002ff027230 */ /* 0x000fc80000004100 */
[----:B------:R-:W0:Y:S02]  /*58a0*/  F2I.FTZ.TRUNC.NTZ R3, R2 ;  /* 0x0000000200037305 */ /* 0x000e24000021f100 */
[----:B0-----:R0:W-:Y:S01]  /*58b0*/  STG.E.U16 desc[UR36][R16.64], R3 ;  /* 0x0000000310007986 */ /* 0x0011e2000c101524 */
[----:B------:R-:W-:Y:S05]  /*58c0*/  BRA `(.L_x_9519) ;  /* 0x0000000c003c7947 */ /* 0x000fea0003800000 */
.L_x_9515:
        /* <DEDUP_REMOVED lines=9> */
.L_x_9523:
[----:B------:R0:W-:Y:S01]  /*5960*/  STG.E.U16 desc[UR36][R16.64], R2 ;  /* 0x0000000210007986 */ /* 0x0001e2000c101524 */
[----:B------:R-:W-:Y:S05]  /*5970*/  BRA `(.L_x_9519) ;  /* 0x0000000c00107947 */ /* 0x000fea0003800000 */
.L_x_9522:
        /* <DEDUP_REMOVED lines=10> */
.L_x_9525:
[----:B------:R-:W-:-:S05]  /*5a20*/  HADD2.F32 R0, -RZ, R2.H0_H0 ;  /* 0x20000002ff007230 */ /* 0x000fca0000004100 */
[----:B------:R-:W-:-:S04]  /*5a30*/  F2FP.F16.F32.PACK_AB R0, RZ, R0 ;  /* 0x00000000ff00723e */ /* 0x000fc800000000ff */
[----:B------:R-:W-:-:S05]  /*5a40*/  PRMT R0, R0, 0x5410, RZ ;  /* 0x0000541000007816 */ /* 0x000fca00000000ff */
[----:B------:R0:W-:Y:S01]  /*5a50*/  STG.E desc[UR36][R16.64], R0 ;  /* 0x0000000010007986 */ /* 0x0001e2000c101924 */
[----:B------:R-:W-:Y:S05]  /*5a60*/  BRA `(.L_x_9519) ;  /* 0x0000000800d47947 */ /* 0x000fea0003800000 */
.L_x_9524:
[----:B------:R-:W-:-:S05]  /*5a70*/  HADD2.F32 R2, -RZ, R2.H0_H0 ;  /* 0x20000002ff027230 */ /* 0x000fca0000004100 */
[----:B------:R-:W-:-:S06]  /*5a80*/  FMUL.FTZ R2, R2, 1 ;  /* 0x3f80000002027820 */ /* 0x000fcc0000410000 */
[----:B------:R-:W0:Y:S02]  /*5a90*/  F2F.F64.F32 R2, R2 ;  /* 0x0000000200027310 */ /* 0x000e240000201800 */
[----:B0-----:R0:W-:Y:S01]  /*5aa0*/  STG.E.64 desc[UR36][R16.64], R2 ;  /* 0x0000000210007986 */ /* 0x0011e2000c101b24 */
[----:B------:R-:W-:Y:S05]  /*5ab0*/  BRA `(.L_x_9519) ;  /* 0x0000000800c07947 */ /* 0x000fea0003800000 */
.L_x_9514:
        /* <DEDUP_REMOVED lines=13> */
.L_x_9528:
[----:B------:R-:W-:Y:S01]  /*5b90*/  HADD2.F32 R2, -RZ, R2.H0_H0 ;  /* 0x20000002ff027230 */ /* 0x000fe20000004100 */
[----:B------:R-:W-:-:S04]  /*5ba0*/  CS2R R6, SRZ ;  /* 0x0000000000067805 */ /* 0x000fc8000001ff00 */
[----:B------:R-:W-:-:S04]  /*5bb0*/  FMUL.FTZ R2, R2, 1 ;  /* 0x3f80000002027820 */ /* 0x000fc80000410000 */
[----:B------:R-:W0:Y:S02]  /*5bc0*/  F2F.F64.F32 R4, R2 ;  /* 0x0000000200047310 */ /* 0x000e240000201800 */
[----:B0-----:R0:W-:Y:S01]  /*5bd0*/  STG.E.128 desc[UR36][R16.64], R4 ;  /* 0x0000000410007986 */ /* 0x0011e2000c101d24 */
[----:B------:R-:W-:Y:S05]  /*5be0*/  BRA `(.L_x_9519) ;  /* 0x0000000800747947 */ /* 0x000fea0003800000 */
.L_x_9527:
        /* <DEDUP_REMOVED lines=21> */
.L_x_9532:
[----:B------:R-:W-:Y:S05]  /*5d40*/  BSYNC B0 ;  /* 0x0000000000007941 */ /* 0x000fea0003800000 */
.L_x_9531:
[----:B------:R-:W-:-:S05]  /*5d50*/  LOP3.LUT R3, R0, R3, RZ, 0xfc, !PT ;  /* 0x0000000300037212 */ /* 0x000fca00078efcff */
[----:B------:R0:W-:Y:S01]  /*5d60*/  STG.E.U8 desc[UR36][R16.64], R3 ;  /* 0x0000000310007986 */ /* 0x0001e2000c101124 */
[----:B------:R-:W-:Y:S05]  /*5d70*/  BRA `(.L_x_9519) ;  /* 0x0000000800107947 */ /* 0x000fea0003800000 */
.L_x_9530:
        /* <DEDUP_REMOVED lines=13> */
.L_x_9534:
[----:B------:R-:W-:Y:S01]  /*5e50*/  IMAD.MOV.U32 R0, RZ, RZ, 0x7f ;  /* 0x0000007fff007424 */ /* 0x000fe200078e00ff */
[----:B------:R-:W-:-:S04]  /*5e60*/  ISETP.GT.U32.AND P0, PT, R2, 0x7f800000, PT ;  /* 0x7f8000000200780c */ /* 0x000fc80003f04070 */
[----:B------:R-:W-:-:S09]  /*5e70*/  SEL R0, R0, 0x7c, P0 ;  /* 0x0000007c00007807 */ /* 0x000fd20000000000 */
.L_x_9535:
[----:B------:R-:W-:Y:S05]  /*5e80*/  BSYNC B0 ;  /* 0x0000000000007941 */ /* 0x000fea0003800000 */
.L_x_9533:
[----:B------:R-:W-:-:S04]  /*5e90*/  LOP3.LUT R2, R3, 0x80000000, RZ, 0xc0, !PT ;  /* 0x8000000003027812 */ /* 0x000fc800078ec0ff */
[----:B------:R-:W-:-:S04]  /*5ea0*/  SHF.R.U32.HI R3, RZ, 0x18, R2 ;  /* 0x00000018ff037819 */ /* 0x000fc80000011602 */
[----:B------:R-:W-:-:S05]  /*5eb0*/  LOP3.LUT R3, R0, R3, RZ, 0xfc, !PT ;  /* 0x0000000300037212 */ /* 0x000fca00078efcff */
[----:B------:R0:W-:Y:S01]  /*5ec0*/  STG.E.U8 desc[UR36][R16.64], R3 ;  /* 0x0000000310007986 */ /* 0x0001e2000c101124 */
[----:B------:R-:W-:Y:S05]  /*5ed0*/  BRA `(.L_x_9519) ;  /* 0x0000000400b87947 */ /* 0x000fea0003800000 */
.L_x_9529:
[----:B------:R-:W-:-:S05]  /*5ee0*/  HADD2.F32 R0, -RZ, R2.H0_H0 ;  /* 0x20000002ff007230 */ /* 0x000fca0000004100 */
[----:B------:R-:W-:-:S05]  /*5ef0*/  F2FP.BF16.F32.PACK_AB R0, RZ, R0 ;  /* 0x00000000ff00723e */ /* 0x000fca00000010ff */
[----:B------:R0:W-:Y:S01]  /*5f00*/  STG.E.U16 desc[UR36][R16.64], R0 ;  /* 0x0000000010007986 */ /* 0x0001e2000c101524 */
[----:B------:R-:W-:Y:S05]  /*5f10*/  BRA `(.L_x_9519) ;  /* 0x0000000400a87947 */ /* 0x000fea0003800000 */
.L_x_9526:
        /* <DEDUP_REMOVED lines=12> */
.L_x_9538:
        /* <DEDUP_REMOVED lines=17> */
.L_x_9541:
[----:B------:R-:W-:-:S04]  /*60f0*/  LOP3.LUT R2, R3, 0x80000000, RZ, 0xc0, !PT ;  /* 0x8000000003027812 */ /* 0x000fc800078ec0ff */
[----:B------:R-:W-:-:S04]  /*6100*/  SHF.R.U32.HI R3, RZ, 0x18, R2 ;  /* 0x00000018ff037819 */ /* 0x000fc80000011602 */
[----:B------:R-:W-:-:S04]  /*6110*/  LOP3.LUT R0, R0, R3, RZ, 0xfc, !PT ;  /* 0x0000000300007212 */ /* 0x000fc800078efcff */
[----:B------:R-:W-:-:S07]  /*6120*/  PRMT R8, R0, 0x7610, R8 ;  /* 0x0000761000087816 */ /* 0x000fce0000000008 */
.L_x_9540:
[----:B------:R-:W-:Y:S05]  /*6130*/  BSYNC B0 ;  /* 0x0000000000007941 */ /* 0x000fea0003800000 */
.L_x_9539:
[----:B------:R3:W-:Y:S01]  /*6140*/  STG.E.U8 desc[UR36][R16.64], R8 ;  /* 0x0000000810007986 */ /* 0x0007e2000c101124 */
[----:B------:R-:W-:Y:S05]  /*6150*/  BRA `(.L_x_9519) ;  /* 0x0000000400187947 */ /* 0x000fea0003800000 */
.L_x_9537:
        /* <DEDUP_REMOVED lines=17> */
.L_x_9544:
[----:B------:R-:W-:-:S04]  /*6270*/  LOP3.LUT R2, R3, 0x80000000, RZ, 0xc0, !PT ;  /* 0x8000000003027812 */ /* 0x000fc800078ec0ff */
[----:B------:R-:W-:-:S04]  /*6280*/  SHF.R.U32.HI R3, RZ, 0x18, R2 ;  /* 0x00000018ff037819 */ /* 0x000fc80000011602 */
[----:B------:R-:W-:-:S04]  /*6290*/  LOP3.LUT R0, R0, R3, RZ, 0xfc, !PT ;  /* 0x0000000300007212 */ /* 0x000fc800078efcff */
[----:B------:R-:W-:-:S07]  /*62a0*/  PRMT R8, R0, 0x7610, R8 ;  /* 0x0000761000087816 */ /* 0x000fce0000000008 */
.L_x_9543:
[----:B------:R-:W-:Y:S05]  /*62b0*/  BSYNC B0 ;  /* 0x0000000000007941 */ /* 0x000fea0003800000 */
.L_x_9542:
[----:B------:R0:W-:Y:S01]  /*62c0*/  STG.E.U8 desc[UR36][R16.64], R8 ;  /* 0x0000000810007986 */ /* 0x0001e2000c101124 */
[----:B------:R-:W-:Y:S05]  /*62d0*/  BRA `(.L_x_9519) ;  /* 0x0000000000b87947 */ /* 0x000fea0003800000 */
.L_x_9536:
        /* <DEDUP_REMOVED lines=22> */
.L_x_9518:
        /* <DEDUP_REMOVED lines=16> */
.L_x_9547:
[----:B------:R-:W-:Y:S05]  /*6540*/  BRA `(.L_x_9519) ;  /* 0x00000000001c7947 */ /* 0x000fea0003800000 */
.L_x_9546:
[----:B------:R-:W-:-:S06]  /*6550*/  HADD2.F32 R2, -RZ, R2.H0_H0 ;  /* 0x20000002ff027230 */ /* 0x000fcc0000004100 */
[----:B------:R-:W0:Y:S02]  /*6560*/  F2I.U64.TRUNC R2, R2 ;  /* 0x0000000200027311 */ /* 0x000e24000020d800 */
[----:B0-----:R2:W-:Y:S01]  /*6570*/  STG.E.64 desc[UR36][R16.64], R2 ;  /* 0x0000000210007986 */ /* 0x0015e2000c101b24 */
[----:B------:R-:W-:Y:S05]  /*6580*/  BRA `(.L_x_9519) ;  /* 0x00000000000c7947 */ /* 0x000fea0003800000 */
.L_x_9545:
[----:B------:R-:W-:-:S04]  /*6590*/  HADD2.F32 R2, -RZ, R2.H0_H0 ;  /* 0x20000002ff027230 */ /* 0x000fc80000004100 */
[----:B------:R-:W0:Y:S02]  /*65a0*/  F2I.FTZ.U32.TRUNC.NTZ R3, R2 ;  /* 0x0000000200037305 */ /* 0x000e24000021f000 */
[----:B0-----:R0:W-:Y:S02]  /*65b0*/  STG.E desc[UR36][R16.64], R3 ;  /* 0x0000000310007986 */ /* 0x0011e4000c101924 */
.L_x_9519:
[----:B------:R-:W-:-:S07]  /*65c0*/  VIADD R19, R19, 0x80 ;  /* 0x0000008013137836 */ /* 0x000fce0000000000 */
.L_x_9479:
[----:B------:R-:W-:Y:S05]  /*65d0*/  BSYNC B6 ;  /* 0x0000000000067941 */ /* 0x000fea0003800000 */
.L_x_9478:
        /* <DEDUP_REMOVED lines=307> */
.L_x_9550:
        /* <DEDUP_REMOVED lines=22> */
.L_x_9554:
[----:B------:R-:W2:Y:S02]  /*7a70*/  LDG.E.U8 R2, desc[UR36][R2.64] ;  /* 0x0000002402027981 */ /* 0x000ea4000c1e1100 */
[----:B--2---:R-:W-:-:S04]  /*7a80*/  I2FP.F32.U32 R0, R2 ;  /* 0x0000000200007245 */ /* 0x004fc80000201000 */
[----:B------:R-:W-:Y:S01]  /*7a90*/  F2FP.F16.F32.PACK_AB R0, RZ, R0 ;  /* 0x00000000ff00723e */ /* 0x000fe200000000ff */
[----:B------:R-:W-:Y:S06]  /*7aa0*/  BRA `(.L_x_9556) ;  /* 0x0000000c00887947 */ /* 0x000fec0003800000 */
.L_x_9553:
        /* <DEDUP_REMOVED lines=10> */
.L_x_9558:
[----:B------:R-:W2:Y:S02]  /*7b50*/  LDG.E R2, desc[UR36][R2.64] ;  /* 0x0000002402027981 */ /* 0x000ea4000c1e1900 */
[----:B--2---:R-:W-:-:S04]  /*7b60*/  I2FP.F32.S32 R0, R2 ;  /* 0x0000000200007245 */ /* 0x004fc80000201400 */
[----:B------:R-:W-:Y:S01]  /*7b70*/  F2FP.F16.F32.PACK_AB R0, RZ, R0 ;  /* 0x00000000ff00723e */ /* 0x000fe200000000ff */
[----:B------:R-:W-:Y:S06]  /*7b80*/  BRA `(.L_x_9556) ;  /* 0x0000000c00507947 */ /* 0x000fec0003800000 */
.L_x_9557:
[----:B------:R-:W2:Y:S02]  /*7b90*/  LDG.E.U16 R2, desc[UR36][R2.64] ;  /* 0x0000002402027981 */ /* 0x000ea4000c1e1500 */
[----:B--2---:R-:W0:Y:S02]  /*7ba0*/  I2F.S16 R0, R2 ;  /* 0x0000000200007306 */ /* 0x004e240000101400 */
[----:B0-----:R-:W-:Y:S01]  /*7bb0*/  F2FP.F16.F32.PACK_AB R0, RZ, R0 ;  /* 0x00000000ff00723e */ /* 0x001fe200000000ff */
[----:B------:R-:W-:Y:S06]  /*7bc0*/  BRA `(.L_x_9556) ;  /* 0x0000000c00407947 */ /* 0x000fec0003800000 */
.L_x_9552:
        /* <DEDUP_REMOVED lines=9> */
.L_x_9560:
[----:B------:R1:W5:Y:S01]  /*7c60*/  LDG.E.U16 R0, desc[UR36][R2.64] ;  /* 0x0000002402007981 */ /* 0x000362000c1e1500 */
[----:B------:R-:W-:Y:S05]  /*7c70*/  BRA `(.L_x_9556) ;  /* 0x0000000c00147947 */ /* 0x000fea0003800000 */
.L_x_9559:
        /* <DEDUP_REMOVED lines=9> */
.L_x_9562:
[----:B------:R0:W5:Y:S01]  /*7d10*/  LDG.E.U16 R0, desc[UR36][R2.64] ;  /* 0x0000002402007981 */ /* 0x000162000c1e1500 */
[----:B------:R-:W-:Y:S05]  /*7d20*/  BRA `(.L_x_9556) ;  /* 0x0000000800e87947 */ /* 0x000fea0003800000 */
.L_x_9561:
        /* <DEDUP_REMOVED lines=8> */
.L_x_9551:
        /* <DEDUP_REMOVED lines=13> */
.L_x_9565:
        /* <DEDUP_REMOVED lines=8> */
.L_x_9564:
        /* <DEDUP_REMOVED lines=28> */
.L_x_9567:
        /* <DEDUP_REMOVED lines=15> */
.L_x_9566:
[----:B------:R-:W2:Y:S02]  /*81b0*/  LDG.E.U16 R0, desc[UR36][R2.64] ;  /* 0x0000002402007981 */ /* 0x000ea4000c1e1500 */
[----:B--2---:R-:W-:-:S05]  /*81c0*/  IMAD.U32 R0, R0, 0x10000, RZ ;  /* 0x0001000000007824 */ /* 0x004fca00078e00ff */
[----:B------:R-:W-:Y:S01]  /*81d0*/  F2FP.F16.F32.PACK_AB R0, RZ, R0 ;  /* 0x00000000ff00723e */ /* 0x000fe200000000ff */
[----:B------:R-:W-:Y:S06]  /*81e0*/  BRA `(.L_x_9556) ;  /* 0x0000000400b87947 */ /* 0x000fec0003800000 */
.L_x_9563:
        /* <DEDUP_REMOVED lines=12> */
.L_x_9570:
        /* <DEDUP_REMOVED lines=21> */
.L_x_9574:
[----:B------:R-:W-:Y:S05]  /*8400*/  BSYNC B1 ;  /* 0x0000000000017941 */ /* 0x000fea0003800000 */
.L_x_9573:
[----:B------:R-:W-:Y:S01]  /*8410*/  LEA R3, R0, 0x3b800000, 0x17 ;  /* 0x3b80000000037811 */ /* 0x000fe200078eb8ff */
[----:B------:R-:W-:-:S05]  /*8420*/  IMAD.SHL.U32 R0, R2, 0x100000, RZ ;  /* 0x0010000002007824 */ /* 0x000fca00078e00ff */
[----:B------:R-:W-:-:S07]  /*8430*/  LOP3.LUT R0, R3, R0, R4, 0xfe, !PT ;  /* 0x0000000003007212 */ /* 0x000fce00078efe04 */
.L_x_9572:
[----:B------:R-:W-:Y:S05]  /*8440*/  BSYNC B0 ;  /* 0x0000000000007941 */ /* 0x000fea0003800000 */
.L_x_9571:
[----:B------:R-:W-:Y:S01]  /*8450*/  F2FP.F16.F32.PACK_AB R0, RZ, R0 ;  /* 0x00000000ff00723e */ /* 0x000fe200000000ff */
[----:B------:R-:W-:Y:S06]  /*8460*/  BRA `(.L_x_9556) ;  /* 0x0000000400187947 */ /* 0x000fec0003800000 */
.L_x_9569:
        /* <DEDUP_REMOVED lines=21> */
.L_x_9578:
[----:B------:R-:W-:Y:S05]  /*85c0*/  BSYNC B1 ;  /* 0x0000000000017941 */ /* 0x000fea0003800000 */
.L_x_9577:
[----:B------:R-:W-:Y:S01]  /*85d0*/  LEA R3, R0, 0x37800000, 0x17 ;  /* 0x3780000000037811 */ /* 0x000fe200078eb8ff */
[----:B------:R-:W-:-:S05]  /*85e0*/  IMAD.SHL.U32 R0, R2, 0x200000, RZ ;  /* 0x0020000002007824 */ /* 0x000fca00078e00ff */
[----:B------:R-:W-:-:S07]  /*85f0*/  LOP3.LUT R0, R3, R0, R4, 0xfe, !PT ;  /* 0x0000000003007212 */ /* 0x000fce00078efe04 */
.L_x_9576:
[----:B------:R-:W-:Y:S05]  /*8600*/  BSYNC B0 ;  /* 0x0000000000007941 */ /* 0x000fea0003800000 */
.L_x_9575:
[----:B------:R-:W-:Y:S01]  /*8610*/  F2FP.F16.F32.PACK_AB R0, RZ, R0 ;  /* 0x00000000ff00723e */ /* 0x000fe200000000ff */
[----:B------:R-:W-:Y:S06]  /*8620*/  BRA `(.L_x_9556) ;  /* 0x0000000000a87947 */ /* 0x000fec0003800000 */
.L_x_9568:
        /* <DEDUP_REMOVED lines=14> */
.L_x_9582:
[----:B------:R-:W-:Y:S05]  /*8710*/  BSYNC B0 ;  /* 0x0000000000007941 */ /* 0x000fea0003800000 */
.L_x_9581:
[----:B------:R-:W-:Y:S01]  /*8720*/  F2FP.F16.F32.PACK_AB R0, RZ, R0 ;  /* 0x00000000ff00723e */ /* 0x000fe200000000ff */
[----:B------:R-:W-:Y:S06]  /*8730*/  BRA `(.L_x_9556) ;  /* 0x0000000000647947 */ /* 0x000fec0003800000 */
.L_x_9555:
        /* <DEDUP_REMOVED lines=16> */
.L_x_9583:
[----:B------:R-:W-:Y:S01]  /*8840*/  PRMT R0, RZ, 0x7610, R0 ;  /* 0x00007610ff007816 */ /* 0x000fe20000000000 */
[----:B------:R-:W-:Y:S06]  /*8850*/  BRA `(.L_x_9556) ;  /* 0x00000000001c7947 */ /* 0x000fec0003800000 */
.L_x_9580:
[----:B------:R-:W2:Y:S02]  /*8860*/  LDG.E.64 R2, desc[UR36][R2.64] ;  /* 0x0000002402027981 */ /* 0x000ea4000c1e1b00 */
[----:B--2---:R-:W0:Y:S02]  /*8870*/  I2F.U64 R0, R2 ;  /* 0x0000000200007312 */ /* 0x004e240000301000 */
[----:B0-----:R-:W-:Y:S01]  /*8880*/  F2FP.F16.F32.PACK_AB R0, RZ, R0 ;  /* 0x00000000ff00723e */ /* 0x001fe200000000ff */
[----:B------:R-:W-:Y:S06]  /*8890*/  BRA `(.L_x_9556) ;  /* 0x00000000000c7947 */ /* 0x000fec0003800000 */
.L_x_9579:
[----:B------:R-:W2:Y:S02]  /*88a0*/  LDG.E R2, desc[UR36][R2.64] ;  /* 0x0000002402027981 */ /* 0x000ea4000c1e1900 */
[----:B--2---:R-:W-:-:S04]  /*88b0*/  I2FP.F32.U32 R0, R2 ;  /* 0x0000000200007245 */ /* 0x004fc80000201000 */
[----:B------:R-:W-:-:S07]  /*88c0*/  F2FP.F16.F32.PACK_AB R0, RZ, R0 ;  /* 0x00000000ff00723e */ /* 0x000fce00000000ff */
.L_x_9556:
        /* <DEDUP_REMOVED lines=21> */
.L_x_9587:
[----:B------:R-:W-:-:S06]  /*8a20*/  HADD2.F32 R3, -RZ, R2.H0_H0 ;  /* 0x20000002ff037230 */ /* 0x000fcc0000004100 */
[----:B------:R-:W0:Y:S02]  /*8a30*/  F2I.S64.TRUNC R2, R3 ;  /* 0x0000000300027311 */ /* 0x000e24000020d900 */
[----:B0-----:R3:W-:Y:S01]  /*8a40*/  STG.E.U8 desc[UR36][R16.64], R2 ;  /* 0x0000000210007986 */ /* 0x0017e2000c101124 */
[----:B------:R-:W-:Y:S05]  /*8a50*/  BRA `(.L_x_9589) ;  /* 0x0000000c00847947 */ /* 0x000fea0003800000 */
.L_x_9586:
        /* <DEDUP_REMOVED lines=10> */
.L_x_9591:
[----:B------:R-:W-:-:S04]  /*8b00*/  HADD2.F32 R2, -RZ, R2.H0_H0 ;  /* 0x20000002ff027230 */ /* 0x000fc80000004100 */
[----:B------:R-:W0:Y:S02]  /*8b10*/  F2I.FTZ.TRUNC.NTZ R3, R2 ;  /* 0x0000000200037305 */ /* 0x000e24000021f100 */
[----:B0-----:R2:W-:Y:S01]  /*8b20*/  STG.E desc[UR36][R16.64], R3 ;  /* 0x0000000310007986 */ /* 0x0015e2000c101924 */
[----:B------:R-:W-:Y:S05]  /*8b30*/  BRA `(.L_x_9589) ;  /* 0x0000000c004c7947 */ /* 0x000fea0003800000 */
.L_x_9590:
[----:B------:R-:W-:-:S04]  /*8b40*/  HADD2.F32 R2, -RZ, R2.H0_H0 ;  /* 0x20000002ff027230 */ /* 0x000fc80000004100 */
[----:B------:R-:W0:Y:S02]  /*8b50*/  F2I.FTZ.TRUNC.NTZ R3, R2 ;  /* 0x0000000200037305 */ /* 0x000e24000021f100 */
[----:B0-----:R0:W-:Y:S01]  /*8b60*/  STG.E.U16 desc[UR36][R16.64], R3 ;  /* 0x0000000310007986 */ /* 0x0011e2000c101524 */
[----:B------:R-:W-:Y:S05]  /*8b70*/  BRA `(.L_x_9589) ;  /* 0x0000000c003c7947 */ /* 0x000fea0003800000 */
.L_x_9585:
        /* <DEDUP_REMOVED lines=9> */
.L_x_9593:
[----:B------:R0:W-:Y:S01]  /*8c10*/  STG.E.U16 desc[UR36][R16.64], R2 ;  /* 0x0000000210007986 */ /* 0x0001e2000c101524 */
[----:B------:R-:W-:Y:S05]  /*8c20*/  BRA `(.L_x_9589) ;  /* 0x0000000c00107947 */ /* 0x000fea0003800000 */
.L_x_9592:
        /* <DEDUP_REMOVED lines=10> */
.L_x_9595:
[----:B------:R-:W-:-:S05]  /*8cd0*/  HADD2.F32 R0, -RZ, R2.H0_H0 ;  /* 0x20000002ff007230 */ /* 0x000fca0000004100 */
[----:B------:R-:W-:-:S04]  /*8ce0*/  F2FP.F16.F32.PACK_AB R0, RZ, R0 ;  /* 0x00000000ff00723e */ /* 0x000fc800000000ff */
[----:B------:R-:W-:-:S05]  /*8cf0*/  PRMT R0, R0, 0x5410, RZ ;  /* 0x0000541000007816 */ /* 0x000fca00000000ff */
[----:B------:R0:W-:Y:S01]  /*8d00*/  STG.E desc[UR36][R16.64], R0 ;  /* 0x0000000010007986 */ /* 0x0001e2000c101924 */
[----:B------:R-:W-:Y:S05]  /*8d10*/  BRA `(.L_x_9589) ;  /* 0x0000000800d47947 */ /* 0x000fea0003800000 */
.L_x_9594:
[----:B------:R-:W-:-:S05]  /*8d20*/  HADD2.F32 R2, -RZ, R2.H0_H0 ;  /* 0x20000002ff027230 */ /* 0x000fca0000004100 */
[----:B------:R-:W-:-:S06]  /*8d30*/  FMUL.FTZ R2, R2, 1 ;  /* 0x3f80000002027820 */ /* 0x000fcc0000410000 */
[----:B------:R-:W0:Y:S02]  /*8d40*/  F2F.F64.F32 R2, R2 ;  /* 0x0000000200027310 */ /* 0x000e240000201800 */
[----:B0-----:R0:W-:Y:S01]  /*8d50*/  STG.E.64 desc[UR36][R16.64], R2 ;  /* 0x0000000210007986 */ /* 0x0011e2000c101b24 */
[----:B------:R-:W-:Y:S05]  /*8d60*/  BRA `(.L_x_9589) ;  /* 0x0000000800c07947 */ /* 0x000fea0003800000 */
.L_x_9584:
        /* <DEDUP_REMOVED lines=13> */
.L_x_9598:
[----:B------:R-:W-:Y:S01]  /*8e40*/  HADD2.F32 R2, -RZ, R2.H0_H0 ;  /* 0x20000002ff027230 */ /* 0x000fe20000004100 */
[----:B------:R-:W-:-:S04]  /*8e50*/  CS2R R6, SRZ ;  /* 0x0000000000067805 */ /* 0x000fc8000001ff00 */
[----:B------:R-:W-:-:S04]  /*8e60*/  FMUL.FTZ R2, R2, 1 ;  /* 0x3f80000002027820 */ /* 0x000fc80000410000 */
[----:B------:R-:W0:Y:S02]  /*8e70*/  F2F.F64.F32 R4, R2 ;  /* 0x0000000200047310 */ /* 0x000e240000201800 */
[----:B0-----:R0:W-:Y:S01]  /*8e80*/  STG.E.128 desc[UR36][R16.64], R4 ;  /* 0x0000000410007986 */ /* 0x0011e2000c101d24 */
[----:B------:R-:W-:Y:S05]  /*8e90*/  BRA `(.L_x_9589) ;  /* 0x0000000800747947 */ /* 0x000fea0003800000 */
.L_x_9597:
        /* <DEDUP_REMOVED lines=21> */
.L_x_9602:
[----:B------:R-:W-:Y:S05]  /*8ff0*/  BSYNC B0 ;  /* 0x0000000000007941 */ /* 0x000fea0003800000 */
.L_x_9601:
[----:B------:R-:W-:-:S05]  /*9000*/  LOP3.LUT R3, R0, R3, RZ, 0xfc, !PT ;  /* 0x0000000300037212 */ /* 0x000fca00078efcff */
[----:B------:R0:W-:Y:S01]  /*9010*/  STG.E.U8 desc[UR36][R16.64], R3 ;  /* 0x0000000310007986 */ /* 0x0001e2000c101124 */
[----:B------:R-:W-:Y:S05]  /*9020*/  BRA `(.L_x_9589) ;  /* 0x0000000800107947 */ /* 0x000fea0003800000 */
.L_x_9600:
        /* <DEDUP_REMOVED lines=13> */
.L_x_9604:
[----:B------:R-:W-:Y:S01]  /*9100*/  IMAD.MOV.U32 R0, RZ, RZ, 0x7f ;  /* 0x0000007fff007424 */ /* 0x000fe200078e00ff */
[----:B------:R-:W-:-:S04]  /*9110*/  ISETP.GT.U32.AND P0, PT, R2, 0x7f800000, PT ;  /* 0x7f8000000200780c */ /* 0x000fc80003f04070 */
[----:B------:R-:W-:-:S09]  /*9120*/  SEL R0, R0, 0x7c, P0 ;  /* 0x0000007c00007807 */ /* 0x000fd20000000000 */
.L_x_9605:
[----:B------:R-:W-:Y:S05]  /*9130*/  BSYNC B0 ;  /* 0x0000000000007941 */ /* 0x000fea0003800000 */
.L_x_9603:
[----:B------:R-:W-:-:S04]  /*9140*/  LOP3.LUT R2, R3, 0x80000000, RZ, 0xc0, !PT ;  /* 0x8000000003027812 */ /* 0x000fc800078ec0ff */
[----:B------:R-:W-:-:S04]  /*9150*/  SHF.R.U32.HI R3, RZ, 0x18, R2 ;  /* 0x00000018ff037819 */ /* 0x000fc80000011602 */
[----:B------:R-:W-:-:S05]  /*9160*/  LOP3.LUT R3, R0, R3, RZ, 0xfc, !PT ;  /* 0x0000000300037212 */ /* 0x000fca00078efcff */
[----:B------:R0:W-:Y:S01]  /*9170*/  STG.E.U8 desc[UR36][R16.64], R3 ;  /* 0x0000000310007986 */ /* 0x0001e2000c101124 */
[----:B------:R-:W-:Y:S05]  /*9180*/  BRA `(.L_x_9589) ;  /* 0x0000000400b87947 */ /* 0x000fea0003800000 */
.L_x_9599:
[----:B------:R-:W-:-:S05]  /*9190*/  HADD2.F32 R0, -RZ, R2.H0_H0 ;  /* 0x20000002ff007230 */ /* 0x000fca0000004100 */
[----:B------:R-:W-:-:S05]  /*91a0*/  F2FP.BF16.F32.PACK_AB R0, RZ, R0 ;  /* 0x00000000ff00723e */ /* 0x000fca00000010ff */
[----:B------:R0:W-:Y:S01]  /*91b0*/  STG.E.U16 desc[UR36][R16.64], R0 ;  /* 0x0000000010007986 */ /* 0x0001e2000c101524 */
[----:B------:R-:W-:Y:S05]  /*91c0*/  BRA `(.L_x_9589) ;  /* 0x0000000400a87947 */ /* 0x000fea0003800000 */
.L_x_9596:
        /* <DEDUP_REMOVED lines=12> */
.L_x_9608:
        /* <DEDUP_REMOVED lines=17> */
.L_x_9611:
[----:B------:R-:W-:-:S04]  /*93a0*/  LOP3.LUT R2, R3, 0x80000000, RZ, 0xc0, !PT ;  /* 0x8000000003027812 */ /* 0x000fc800078ec0ff */
[----:B------:R-:W-:-:S04]  /*93b0*/  SHF.R.U32.HI R3, RZ, 0x18, R2 ;  /* 0x00000018ff037819 */ /* 0x000fc80000011602 */
[----:B------:R-:W-:-:S04]  /*93c0*/  LOP3.LUT R0, R0, R3, RZ, 0xfc, !PT ;  /* 0x0000000300007212 */ /* 0x000fc800078efcff */
[----:B------:R-:W-:-:S07]  /*93d0*/  PRMT R8, R0, 0x7610, R8 ;  /* 0x0000761000087816 */ /* 0x000fce0000000008 */
.L_x_9610:
[----:B------:R-:W-:Y:S05]  /*93e0*/  BSYNC B0 ;  /* 0x0000000000007941 */ /* 0x000fea0003800000 */
.L_x_9609:
[----:B------:R0:W-:Y:S01]  /*93f0*/  STG.E.U8 desc[UR36][R16.64], R8 ;  /* 0x0000000810007986 */ /* 0x0001e2000c101124 */
[----:B------:R-:W-:Y:S05]  /*9400*/  BRA `(.L_x_9589) ;  /* 0x0000000400187947 */ /* 0x000fea0003800000 */
.L_x_9607:
        /* <DEDUP_REMOVED lines=17> */
.L_x_9614:
[----:B------:R-:W-:-:S04]  /*9520*/  LOP3.LUT R2, R3, 0x80000000, RZ, 0xc0, !PT ;  /* 0x8000000003027812 */ /* 0x000fc800078ec0ff */
[----:B------:R-:W-:-:S04]  /*9530*/  SHF.R.U32.HI R3, RZ, 0x18, R2 ;  /* 0x00000018ff037819 */ /* 0x000fc80000011602 */
[----:B------:R-:W-:-:S04]  /*9540*/  LOP3.LUT R0, R0, R3, RZ, 0xfc, !PT ;  /* 0x0000000300007212 */ /* 0x000fc800078efcff */
[----:B------:R-:W-:-:S07]  /*9550*/  PRMT R8, R0, 0x7610, R8 ;  /* 0x0000761000087816 */ /* 0x000fce0000000008 */
.L_x_9613:
[----:B------:R-:W-:Y:S05]  /*9560*/  BSYNC B0 ;  /* 0x0000000000007941 */ /* 0x000fea0003800000 */
.L_x_9612:
[----:B------:R0:W-:Y:S01]  /*9570*/  STG.E.U8 desc[UR36][R16.64], R8 ;  /* 0x0000000810007986 */ /* 0x0001e2000c101124 */
[----:B------:R-:W-:Y:S05]  /*9580*/  BRA `(.L_x_9589) ;  /* 0x0000000000b87947 */ /* 0x000fea0003800000 */
.L_x_9606:
        /* <DEDUP_REMOVED lines=22> */
.L_x_9588:
        /* <DEDUP_REMOVED lines=16> */
.L_x_9617:
[----:B------:R-:W-:Y:S05]  /*97f0*/  BRA `(.L_x_9589) ;  /* 0x00000000001c7947 */ /* 0x000fea0003800000 */
.L_x_9616:
[----:B------:R-:W-:-:S06]  /*9800*/  HADD2.F32 R2, -RZ, R2.H0_H0 ;  /* 0x20000002ff027230 */ /* 0x000fcc0000004100 */
[----:B------:R-:W0:Y:S02]  /*9810*/  F2I.U64.TRUNC R2, R2 ;  /* 0x0000000200027311 */ /* 0x000e24000020d800 */
[----:B0-----:R0:W-:Y:S01]  /*9820*/  STG.E.64 desc[UR36][R16.64], R2 ;  /* 0x0000000210007986 */ /* 0x0011e2000c101b24 */
[----:B------:R-:W-:Y:S05]  /*9830*/  BRA `(.L_x_9589) ;  /* 0x00000000000c7947 */ /* 0x000fea0003800000 */
.L_x_9615:
[----:B------:R-:W-:-:S04]  /*9840*/  HADD2.F32 R2, -RZ, R2.H0_H0 ;  /* 0x20000002ff027230 */ /* 0x000fc80000004100 */
[----:B------:R-:W0:Y:S02]  /*9850*/  F2I.FTZ.U32.TRUNC.NTZ R3, R2 ;  /* 0x0000000200037305 */ /* 0x000e24000021f000 */
[----:B0-----:R0:W-:Y:S02]  /*9860*/  STG.E desc[UR36][R16.64], R3 ;  /* 0x0000000310007986 */ /* 0x0011e4000c101924 */
.L_x_9589:
[----:B------:R-:W-:-:S07]  /*9870*/  VIADD R19, R19, 0x80 ;  /* 0x0000008013137836 */ /* 0x000fce0000000000 */
.L_x_9549:
[----:B------:R-:W-:Y:S05]  /*9880*/  BSYNC B6 ;  /* 0x0000000000067941 */ /* 0x000fea0003800000 */
.L_x_9548:
        /* <DEDUP_REMOVED lines=306> */
.L_x_9618:
        /* <DEDUP_REMOVED lines=22> */
.L_x_9622:
[----:B------:R-:W2:Y:S02]  /*ad10*/  LDG.E.U8 R2, desc[UR36][R2.64] ;  /* 0x0000002402027981 */ /* 0x000ea4000c1e1100 */
[----:B--2---:R-:W-:-:S04]  /*ad20*/  I2FP.F32.U32 R0, R2 ;  /* 0x0000000200007245 */ /* 0x004fc80000201000 */
[----:B------:R-:W-:Y:S01]  /*ad30*/  F2FP.F16.F32.PACK_AB R0, RZ, R0 ;  /* 0x00000000ff00723e */ /* 0x000fe200000000ff */
[----:B------:R-:W-:Y:S06]  /*ad40*/  BRA `(.L_x_9624) ;  /* 0x0000000c00887947 */ /* 0x000fec0003800000 */
.L_x_9621:
        /* <DEDUP_REMOVED lines=10> */
.L_x_9626:
[----:B------:R-:W2:Y:S02]  /*adf0*/  LDG.E R2, desc[UR36][R2.64] ;  /* 0x0000002402027981 */ /* 0x000ea4000c1e1900 */
[----:B--2---:R-:W-:-:S04]  /*ae00*/  I2FP.F32.S32 R0, R2 ;  /* 0x0000000200007245 */ /* 0x004fc80000201400 */
[----:B------:R-:W-:Y:S01]  /*ae10*/  F2FP.F16.F32.PACK_AB R0, RZ, R0 ;  /* 0x00000000ff00723e */ /* 0x000fe200000000ff */
[----:B------:R-:W-:Y:S06]  /*ae20*/  BRA `(.L_x_9624) ;  /* 0x0000000c00507947 */ /* 0x000fec0003800000 */
.L_x_9625:
[----:B------:R-:W2:Y:S02]  /*ae30*/  LDG.E.U16 R2, desc[UR36][R2.64] ;  /* 0x0000002402027981 */ /* 0x000ea4000c1e1500 */
[----:B--2---:R-:W0:Y:S02]  /*ae40*/  I2F.S16 R0, R2 ;  /* 0x0000000200007306 */ /* 0x004e240000101400 */
[----:B0-----:R-:W-:Y:S01]  /*ae50*/  F2FP.F16.F32.PACK_AB R0, RZ, R0 ;  /* 0x00000000ff00723e */ /* 0x001fe200000000ff */
[----:B------:R-:W-:Y:S06]  /*ae60*/  BRA `(.L_x_9624) ;  /* 0x0000000c00407947 */ /* 0x000fec0003800000 */
.L_x_9620:
        /* <DEDUP_REMOVED lines=9> */
.L_x_9628:
[----:B------:R1:W5:Y:S01]  /*af00*/  LDG.E.U16 R0, desc[UR36][R2.64] ;  /* 0x0000002402007981 */ /* 0x000362000c1e1500 */
[----:B------:R-:W-:Y:S05]  /*af10*/  BRA `(.L_x_9624) ;  /* 0x0000000c00147947 */ /* 0x000fea0003800000 */
.L_x_9627:
        /* <DEDUP_REMOVED lines=9> */
.L_x_9630:
[----:B------:R0:W5:Y:S01]  /*afb0*/  LDG.E.U16 R0, desc[UR36][R2.64] ;  /* 0x0000002402007981 */ /* 0x000162000c1e1500 */
[----:B------:R-:W-:Y:S05]  /*afc0*/  BRA `(.L_x_9624) ;  /* 0x0000000800e87947 */ /* 0x000fea0003800000 */
.L_x_9629:
        /* <DEDUP_REMOVED lines=8> */
.L_x_9619:
        /* <DEDUP_REMOVED lines=13> */
.L_x_9633:
        /* <DEDUP_REMOVED lines=8> */
.L_x_9632:
        /* <DEDUP_REMOVED lines=28> */
.L_x_9635:
        /* <DEDUP_REMOVED lines=15> */
.L_x_9634:
[----:B------:R-:W2:Y:S02]  /*b450*/  LDG.E.U16 R0, desc[UR36][R2.64] ;  /* 0x0000002402007981 */ /* 0x000ea4000c1e1500 */
[----:B--2---:R-:W-:-:S05]  /*b460*/  IMAD.U32 R0, R0, 0x10000, RZ ;  /* 0x0001000000007824 */ /* 0x004fca00078e00ff */
[----:B------:R-:W-:Y:S01]  /*b470*/  F2FP.F16.F32.PACK_AB R0, RZ, R0 ;  /* 0x00000000ff00723e */ /* 0x000fe200000000ff */
[----:B------:R-:W-:Y:S06]  /*b480*/  BRA `(.L_x_9624) ;  /* 0x0000000400b87947 */ /* 0x000fec0003800000 */
.L_x_9631:
        /* <DEDUP_REMOVED lines=12> */
.L_x_9638:
        /* <DEDUP_REMOVED lines=21> */
.L_x_9642:
[----:B------:R-:W-:Y:S05]  /*b6a0*/  BSYNC B1 ;  /* 0x0000000000017941 */ /* 0x000fea0003800000 */
.L_x_9641:
[----:B------:R-:W-:Y:S01]  /*b6b0*/  LEA R3, R0, 0x3b800000, 0x17 ;  /* 0x3b80000000037811 */ /* 0x000fe200078eb8ff */
[----:B------:R-:W-:-:S05]  /*b6c0*/  IMAD.SHL.U32 R0, R2, 0x100000, RZ ;  /* 0x0010000002007824 */ /* 0x000fca00078e00ff */
[----:B------:R-:W-:-:S07]  /*b6d0*/  LOP3.LUT R0, R3, R0, R4, 0xfe, !PT ;  /* 0x0000000003007212 */ /* 0x000fce00078efe04 */
.L_x_9640:
[----:B------:R-:W-:Y:S05]  /*b6e0*/  BSYNC B0 ;  /* 0x0000000000007941 */ /* 0x000fea0003800000 */
.L_x_9639:
[----:B------:R-:W-:Y:S01]  /*b6f0*/  F2FP.F16.F32.PACK_AB R0, RZ, R0 ;  /* 0x00000000ff00723e */ /* 0x000fe200000000ff */
[----:B------:R-:W-:Y:S06]  /*b700*/  BRA `(.L_x_9624) ;  /* 0x0000000400187947 */ /* 0x000fec0003800000 */
.L_x_9637:
        /* <DEDUP_REMOVED lines=21> */
.L_x_9646:
[----:B------:R-:W-:Y:S05]  /*b860*/  BSYNC B1 ;  /* 0x0000000000017941 */ /* 0x000fea0003800000 */
.L_x_9645:
[----:B------:R-:W-:Y:S01]  /*b870*/  LEA R3, R0, 0x37800000, 0x17 ;  /* 0x3780000000037811 */ /* 0x000fe200078eb8ff */
[----:B------:R-:W-:-:S05]  /*b880*/  IMAD.SHL.U32 R0, R2, 0x200000, RZ ;  /* 0x0020000002007824 */ /* 0x000fca00078e00ff */
[----:B------:R-:W-:-:S07]  /*b890*/  LOP3.LUT R0, R3, R0, R4, 0xfe, !PT ;  /* 0x0000000003007212 */ /* 0x000fce00078efe04 */
.L_x_9644:
[----:B------:R-:W-:Y:S05]  /*b8a0*/  BSYNC B0 ;  /* 0x0000000000007941 */ /* 0x000fea0003800000 */
.L_x_9643:
[----:B------:R-:W-:Y:S01]  /*b8b0*/  F2FP.F16.F32.PACK_AB R0, RZ, R0 ;  /* 0x00000000ff00723e */ /* 0x000fe200000000ff */
[----:B------:R-:W-:Y:S06]  /*b8c0*/  BRA `(.L_x_9624) ;  /* 0x0000000000a87947 */ /* 0x000fec0003800000 */
.L_x_9636:
        /* <DEDUP_REMOVED lines=14> */
.L_x_9650:
[----:B------:R-:W-:Y:S05]  /*b9b0*/  BSYNC B0 ;  /* 0x0000000000007941 */ /* 0x000fea0003800000 */
.L_x_9649:
[----:B------:R-:W-:Y:S01]  /*b9c0*/  F2FP.F16.F32.PACK_AB R0, RZ, R0 ;  /* 0x00000000ff00723e */ /* 0x000fe200000000ff */
[----:B------:R-:W-:Y:S06]  /*b9d0*/  BRA `(.L_x_9624) ;  /* 0x0000000000647947 */ /* 0x000fec0003800000 */
.L_x_9623:
        /* <DEDUP_REMOVED lines=16> */
.L_x_9651:
[----:B------:R-:W-:Y:S01]  /*bae0*/  PRMT R0, RZ, 0x7610, R0 ;  /* 0x00007610ff007816 */ /* 0x000fe20000000000 */
[----:B------:R-:W-:Y:S06]  /*baf0*/  BRA `(.L_x_9624) ;  /* 0x00000000001c7947 */ /* 0x000fec0003800000 */
.L_x_9648:
[----:B------:R-:W2:Y:S02]  /*bb00*/  LDG.E.64 R2, desc[UR36][R2.64] ;  /* 0x0000002402027981 */ /* 0x000ea4000c1e1b00 */
[----:B--2---:R-:W0:Y:S02]  /*bb10*/  I2F.U64 R0, R2 ;  /* 0x0000000200007312 */ /* 0x004e240000301000 */
[----:B0-----:R-:W-:Y:S01]  /*bb20*/  F2FP.F16.F32.PACK_AB R0, RZ, R0 ;  /* 0x00000000ff00723e */ /* 0x001fe200000000ff */
[----:B------:R-:W-:Y:S06]  /*bb30*/  BRA `(.L_x_9624) ;  /* 0x00000000000c7947 */ /* 0x000fec0003800000 */
.L_x_9647:
[----:B------:R-:W2:Y:S02]  /*bb40*/  LDG.E R2, desc[UR36][R2.64] ;  /* 0x0000002402027981 */ /* 0x000ea4000c1e1900 */
[----:B--2---:R-:W-:-:S04]  /*bb50*/  I2FP.F32.U32 R0, R2 ;  /* 0x0000000200007245 */ /* 0x004fc80000201000 */
[----:B------:R-:W-:-:S07]  /*bb60*/  F2FP.F16.F32.PACK_AB R0, RZ, R0 ;  /* 0x00000000ff00723e */ /* 0x000fce00000000ff */
.L_x_9624:
        /* <DEDUP_REMOVED lines=21> */
.L_x_9655:
[----:B------:R-:W-:-:S06]  /*bcc0*/  HADD2.F32 R3, -RZ, R2.H0_H0 ;  /* 0x20000002ff037230 */ /* 0x000fcc0000004100 */
[----:B------:R-:W0:Y:S02]  /*bcd0*/  F2I.S64.TRUNC R2, R3 ;  /* 0x0000000300027311 */ /* 0x000e24000020d900 */
[----:B0-----:R-:W-:Y:S01]  /*bce0*/  STG.E.U8 desc[UR36][R16.64], R2 ;  /* 0x0000000210007986 */ /* 0x001fe2000c101124 */
[----:B------:R-:W-:Y:S05]  /*bcf0*/  EXIT ;  /* 0x000000000000794d */ /* 0x000fea0003800000 */
.L_x_9654:
        /* <DEDUP_REMOVED lines=10> */
.L_x_9658:
[----:B------:R-:W-:-:S04]  /*bda0*/  HADD2.F32 R2, -RZ, R2.H0_H0 ;  /* 0x20000002ff027230 */ /* 0x000fc80000004100 */
[----:B------:R-:W0:Y:S02]  /*bdb0*/  F2I.FTZ.TRUNC.NTZ R3, R2 ;  /* 0x0000000200037305 */ /* 0x000e24000021f100 */
[----:B0-----:R-:W-:Y:S01]  /*bdc0*/  STG.E desc[UR36][R16.64], R3 ;  /* 0x0000000310007986 */ /* 0x001fe2000c101924 */
[----:B------:R-:W-:Y:S05]  /*bdd0*/  EXIT ;  /* 0x000000000000794d */ /* 0x000fea0003800000 */
.L_x_9657:
[----:B------:R-:W-:-:S04]  /*bde0*/  HADD2.F32 R2, -RZ, R2.H0_H0 ;  /* 0x20000002ff027230 */ /* 0x000fc80000004100 */
[----:B------:R-:W0:Y:S02]  /*bdf0*/  F2I.FTZ.TRUNC.NTZ R3, R2 ;  /* 0x0000000200037305 */ /* 0x000e24000021f100 */
[----:B0-----:R-:W-:Y:S01]  /*be00*/  STG.E.U16 desc[UR36][R16.64], R3 ;  /* 0x0000000310007986 */ /* 0x001fe2000c101524 */
[----:B------:R-:W-:Y:S05]  /*be10*/  EXIT ;  /* 0x000000000000794d */ /* 0x000fea0003800000 */
.L_x_9653:
        /* <DEDUP_REMOVED lines=9> */
.L_x_9660:
[----:B------:R-:W-:Y:S01]  /*beb0*/  STG.E.U16 desc[UR36][R16.64], R2 ;  /* 0x0000000210007986 */ /* 0x000fe2000c101524 */
[----:B------:R-:W-:Y:S05]  /*bec0*/  EXIT ;  /* 0x000000000000794d */ /* 0x000fea0003800000 */
.L_x_9659:
        /* <DEDUP_REMOVED lines=10> */
.L_x_9662:
[----:B------:R-:W-:-:S05]  /*bf70*/  HADD2.F32 R0, -RZ, R2.H0_H0 ;  /* 0x20000002ff007230 */ /* 0x000fca0000004100 */
[----:B------:R-:W-:-:S04]  /*bf80*/  F2FP.F16.F32.PACK_AB R0, RZ, R0 ;  /* 0x00000000ff00723e */ /* 0x000fc800000000ff */
[----:B------:R-:W-:-:S05]  /*bf90*/  PRMT R0, R0, 0x5410, RZ ;  /* 0x0000541000007816 */ /* 0x000fca00000000ff */
[----:B------:R-:W-:Y:S01]  /*bfa0*/  STG.E desc[UR36][R16.64], R0 ;  /* 0x0000000010007986 */ /* 0x000fe2000c101924 */
[----:B------:R-:W-:Y:S05]  /*bfb0*/  EXIT ;  /* 0x000000000000794d */ /* 0x000fea0003800000 */
.L_x_9661:
[----:B------:R-:W-:-:S05]  /*bfc0*/  HADD2.F32 R2, -RZ, R2.H0_H0 ;  /* 0x20000002ff027230 */ /* 0x000fca0000004100 */
[----:B------:R-:W-:-:S06]  /*bfd0*/  FMUL.FTZ R2, R2, 1 ;  /* 0x3f80000002027820 */ /* 0x000fcc0000410000 */
[----:B------:R-:W0:Y:S02]  /*bfe0*/  F2F.F64.F32 R2, R2 ;  /* 0x0000000200027310 */ /* 0x000e240000201800 */
[----:B0-----:R-:W-:Y:S01]  /*bff0*/  STG.E.64 desc[UR36][R16.64], R2 ;  /* 0x0000000210007986 */ /* 0x001fe2000c101b24 */
[----:B------:R-:W-:Y:S05]  /*c000*/  EXIT ;  /* 0x000000000000794d */ /* 0x000fea0003800000 */
.L_x_9652:
        /* <DEDUP_REMOVED lines=13> */
.L_x_9665:
[----:B------:R-:W-:Y:S01]  /*c0e0*/  HADD2.F32 R2, -RZ, R2.H0_H0 ;  /* 0x20000002ff027230 */ /* 0x000fe20000004100 */
[----:B------:R-:W-:-:S04]  /*c0f0*/  CS2R R6, SRZ ;  /* 0x0000000000067805 */ /* 0x000fc8000001ff00 */
[----:B------:R-:W-:-:S04]  /*c100*/  FMUL.FTZ R2, R2, 1 ;  /* 0x3f80000002027820 */ /* 0x000fc80000410000 */
[----:B------:R-:W0:Y:S02]  /*c110*/  F2F.F64.F32 R4, R2 ;  /* 0x0000000200047310 */ /* 0x000e240000201800 */
[----:B0-----:R-:W-:Y:S01]  /*c120*/  STG.E.128 desc[UR36][R16.64], R4 ;  /* 0x0000000410007986 */ /* 0x001fe2000c101d24 */
[----:B------:R-:W-:Y:S05]  /*c130*/  EXIT ;  /* 0x000000000000794d */ /* 0x000fea0003800000 */
.L_x_9664:
        /* <DEDUP_REMOVED lines=21> */
.L_x_9669:
[----:B------:R-:W-:Y:S05]  /*c290*/  BSYNC B0 ;  /* 0x0000000000007941 */ /* 0x000fea0003800000 */
.L_x_9668:
[----:B------:R-:W-:-:S05]  /*c2a0*/  LOP3.LUT R3, R0, R3, RZ, 0xfc, !PT ;  /* 0x0000000300037212 */ /* 0x000fca00078efcff */
[----:B------:R-:W-:Y:S01]  /*c2b0*/  STG.E.U8 desc[UR36][R16.64], R3 ;  /* 0x0000000310007986 */ /* 0x000fe2000c101124 */
[----:B------:R-:W-:Y:S05]  /*c2c0*/  EXIT ;  /* 0x000000000000794d */ /* 0x000fea0003800000 */
.L_x_9667:
        /* <DEDUP_REMOVED lines=13> */
.L_x_9671:
[----:B------:R-:W-:Y:S01]  /*c3a0*/  IMAD.MOV.U32 R0, RZ, RZ, 0x7f ;  /* 0x0000007fff007424 */ /* 0x000fe200078e00ff */
[----:B------:R-:W-:-:S04]  /*c3b0*/  ISETP.GT.U32.AND P0, PT, R2, 0x7f800000, PT ;  /* 0x7f8000000200780c */ /* 0x000fc80003f04070 */
[----:B------:R-:W-:-:S09]  /*c3c0*/  SEL R0, R0, 0x7c, P0 ;  /* 0x0000007c00007807 */ /* 0x000fd20000000000 */
.L_x_9672:
[----:B------:R-:W-:Y:S05]  /*c3d0*/  BSYNC B0 ;  /* 0x0000000000007941 */ /* 0x000fea0003800000 */
.L_x_9670:
[----:B------:R-:W-:-:S04]  /*c3e0*/  LOP3.LUT R2, R3, 0x80000000, RZ, 0xc0, !PT ;  /* 0x8000000003027812 */ /* 0x000fc800078ec0ff */
[----:B------:R-:W-:-:S04]  /*c3f0*/  SHF.R.U32.HI R3, RZ, 0x18, R2 ;  /* 0x00000018ff037819 */ /* 0x000fc80000011602 */
[----:B------:R-:W-:-:S05]  /*c400*/  LOP3.LUT R3, R0, R3, RZ, 0xfc, !PT ;  /* 0x0000000300037212 */ /* 0x000fca00078efcff */
[----:B------:R-:W-:Y:S01]  /*c410*/  STG.E.U8 desc[UR36][R16.64], R3 ;  /* 0x0000000310007986 */ /* 0x000fe2000c101124 */
[----:B------:R-:W-:Y:S05]  /*c420*/  EXIT ;  /* 0x000000000000794d */ /* 0x000fea0003800000 */
.L_x_9666:
[----:B------:R-:W-:-:S05]  /*c430*/  HADD2.F32 R0, -RZ, R2.H0_H0 ;  /* 0x20000002ff007230 */ /* 0x000fca0000004100 */
[----:B------:R-:W-:-:S05]  /*c440*/  F2FP.BF16.F32.PACK_AB R0, RZ, R0 ;  /* 0x00000000ff00723e */ /* 0x000fca00000010ff */
[----:B------:R-:W-:Y:S01]  /*c450*/  STG.E.U16 desc[UR36][R16.64], R0 ;  /* 0x0000000010007986 */ /* 0x000fe2000c101524 */
[----:B------:R-:W-:Y:S05]  /*c460*/  EXIT ;  /* 0x000000000000794d */ /* 0x000fea0003800000 */
.L_x_9663:
        /* <DEDUP_REMOVED lines=12> */
.L_x_9675:
        /* <DEDUP_REMOVED lines=17> */
.L_x_9678:
[----:B------:R-:W-:-:S04]  /*c640*/  LOP3.LUT R2, R3, 0x80000000, RZ, 0xc0, !PT ;  /* 0x8000000003027812 */ /* 0x000fc800078ec0ff */
[----:B------:R-:W-:-:S04]  /*c650*/  SHF.R.U32.HI R3, RZ, 0x18, R2 ;  /* 0x00000018ff037819 */ /* 0x000fc80000011602 */
[----:B------:R-:W-:-:S04]  /*c660*/  LOP3.LUT R0, R0, R3, RZ, 0xfc, !PT ;  /* 0x0000000300007212 */ /* 0x000fc800078efcff */
[----:B------:R-:W-:-:S07]  /*c670*/  PRMT R8, R0, 0x7610, R8 ;  /* 0x0000761000087816 */ /* 0x000fce0000000008 */
.L_x_9677:
[----:B------:R-:W-:Y:S05]  /*c680*/  BSYNC B0 ;  /* 0x0000000000007941 */ /* 0x000fea0003800000 */
.L_x_9676:
[----:B------:R-:W-:Y:S01]  /*c690*/  STG.E.U8 desc[UR36][R16.64], R8 ;  /* 0x0000000810007986 */ /* 0x000fe2000c101124 */
[----:B------:R-:W-:Y:S05]  /*c6a0*/  EXIT ;  /* 0x000000000000794d */ /* 0x000fea0003800000 */
.L_x_9674:
        /* <DEDUP_REMOVED lines=17> */
.L_x_9681:
[----:B------:R-:W-:-:S04]  /*c7c0*/  LOP3.LUT R2, R3, 0x80000000, RZ, 0xc0, !PT ;  /* 0x8000000003027812 */ /* 0x000fc800078ec0ff */
[----:B------:R-:W-:-:S04]  /*c7d0*/  SHF.R.U32.HI R3, RZ, 0x18, R2 ;  /* 0x00000018ff037819 */ /* 0x000fc80000011602 */
[----:B------:R-:W-:-:S04]  /*c7e0*/  LOP3.LUT R0, R0, R3, RZ, 0xfc, !PT ;  /* 0x0000000300007212 */ /* 0x000fc800078efcff */
[----:B------:R-:W-:-:S07]  /*c7f0*/  PRMT R8, R0, 0x7610, R8 ;  /* 0x0000761000087816 */ /* 0x000fce0000000008 */
.L_x_9680:
[----:B------:R-:W-:Y:S05]  /*c800*/  BSYNC B0 ;  /* 0x0000000000007941 */ /* 0x000fea0003800000 */
.L_x_9679:
[----:B------:R-:W-:Y:S01]  /*c810*/  STG.E.U8 desc[UR36][R16.64], R8 ;  /* 0x0000000810007986 */ /* 0x000fe2000c101124 */
[----:B------:R-:W-:Y:S05]  /*c820*/  EXIT ;  /* 0x000000000000794d */ /* 0x000fea0003800000 */
.L_x_9673:
        /* <DEDUP_REMOVED lines=22> */
.L_x_9656:
        /* <DEDUP_REMOVED lines=16> */
.L_x_9684:
[----:B------:R-:W-:Y:S05]  /*ca90*/  EXIT ;  /* 0x000000000000794d */ /* 0x000fea0003800000 */
.L_x_9683:
[----:B------:R-:W-:-:S06]  /*caa0*/  HADD2.F32 R2, -RZ, R2.H0_H0 ;  /* 0x20000002ff027230 */ /* 0x000fcc0000004100 */
[----:B------:R-:W0:Y:S02]  /*cab0*/  F2I.U64.TRUNC R2, R2 ;  /* 0x0000000200027311 */ /* 0x000e24000020d800 */
[----:B0-----:R-:W-:Y:S01]  /*cac0*/  STG.E.64 desc[UR36][R16.64], R2 ;  /* 0x0000000210007986 */ /* 0x001fe2000c101b24 */
[----:B------:R-:W-:Y:S05]  /*cad0*/  EXIT ;  /* 0x000000000000794d */ /* 0x000fea0003800000 */
.L_x_9682:
[----:B------:R-:W-:-:S04]  /*cae0*/  HADD2.F32 R2, -RZ, R2.H0_H0 ;  /* 0x20000002ff027230 */ /* 0x000fc80000004100 */
[----:B------:R-:W0:Y:S02]  /*caf0*/  F2I.FTZ.U32.TRUNC.NTZ R3, R2 ;  /* 0x0000000200037305 */ /* 0x000e24000021f000 */
[----:B0-----:R-:W-:Y:S01]  /*cb00*/  STG.E desc[UR36][R16.64], R3 ;  /* 0x0000000310007986 */ /* 0x001fe2000c101924 */
[----:B------:R-:W-:Y:S05]  /*cb10*/  EXIT ;  /* 0x000000000000794d */ /* 0x000fea0003800000 */
.L_x_9685:
        /* <DEDUP_REMOVED lines=14> */
.L_x_22851:


//--------------------- .text._ZN2at6native27unrolled_elementwise_kernelIZZZNS0_15binary_internal21div_trunc_kernel_cudaERNS_18TensorIteratorBaseEENKUlvE0_clEvENKUlvE1_clEvEUlN3c104HalfEE_St5arrayIPcLm2EELi4E23TrivialOffsetCalculatorILi1EjESE_NS0_6memory12LoadWithCastILi1EEENSF_13StoreWithCastILi1EEEEEviT_T0_T2_T3_T4_T5_ --------------------------
	.section	.text._ZN2at6native27unrolled_elementwise_kernelIZZZNS0_15binary_internal21div_trunc_kernel_cudaERNS_18TensorIteratorBaseEENKUlvE0_clEvENKUlvE1_clEvEUlN3c104HalfEE_St5arrayIPcLm2EELi4E23TrivialOffsetCalculatorILi1EjESE_NS0_6memory12LoadWithCastILi1EEENSF_13StoreWithCastILi1EEEEEviT_T0_T2_T3_T4_T5_,"ax",@progbits
	.align	128
        .global         _ZN2at6native27unrolled_elementwise_kernelIZZZNS0_15binary_internal21div_trunc_kernel_cudaERNS_18TensorIteratorBaseEENKUlvE0_clEvENKUlvE1_clEvEUlN3c104HalfEE_St5arrayIPcLm2EELi4E23TrivialOffsetCalculatorILi1EjESE_NS0_6memory12LoadWithCastILi1EEENSF_13StoreWithCastILi1EEEEEviT_T0_T2_T3_T4_T5_
        .type           _ZN2at6native27unrolled_elementwise_kernelIZZZNS0_15binary_internal21div_trunc_kernel_cudaERNS_18TensorIteratorBaseEENKUlvE0_clEvENKUlvE1_clEvEUlN3c104HalfEE_St5arrayIPcLm2EELi4E23TrivialOffsetCalculatorILi1EjESE_NS0_6memory12LoadWithCastILi1EEENSF_13StoreWithCastILi1EEEEEviT_T0_T2_T3_T4_T5_,@function
        .size           _ZN2at6native27unrolled_elementwise_kernelIZZZNS0_15binary_internal21div_trunc_kernel_cudaERNS_18TensorIteratorBaseEENKUlvE0_clEvENKUlvE1_clEvEUlN3c104HalfEE_St5arrayIPcLm2EELi4E23TrivialOffsetCalculatorILi1EjESE_NS0_6memory12LoadWithCastILi1EEENSF_13StoreWithCastILi1EEEEEviT_T0_T2_T3_T4_T5_,(.L_x_22852 - _ZN2at6native27unrolled_elementwise_kernelIZZZNS0_15binary_internal21div_trunc_kernel_cudaERNS_18TensorIteratorBaseEENKUlvE0_clEvENKUlvE1_clEvEUlN3c104HalfEE_St5arrayIPcLm2EELi4E23TrivialOffsetCalculatorILi1EjESE_NS0_6memory12LoadWithCastILi1EEENSF_13StoreWithCastILi1EEEEEviT_T0_T2_T3_T4_T5_)
        .other          _ZN2at6native27unrolled_elementwise_kernelIZZZNS0_15binary_internal21div_trunc_kernel_cudaERNS_18TensorIteratorBaseEENKUlvE0_clEvENKUlvE1_clEvEUlN3c104HalfEE_St5arrayIPcLm2EELi4E23TrivialOffsetCalculatorILi1EjESE_NS0_6memory12LoadWithCastILi1EEENSF_13StoreWithCastILi1EEEEEviT_T0_T2_T3_T4_T5_,@"STO_CUDA_ENTRY STV_DEFAULT"
_ZN2at6native27unrolled_elementwise_kernelIZZZNS0_15binary_internal21div_trunc_kernel_cudaERNS_18TensorIteratorBaseEENKUlvE0_clEvENKUlvE1_clEvEUlN3c104HalfEE_St5arrayIPcLm2EELi4E23TrivialOffsetCalculatorILi1EjESE_NS0_6memory12LoadWithCastILi1EEENSF_13StoreWithCastILi1EEEEEviT_T0_T2_T3_T4_T5_:
.text._ZN2at6native27unrolled_elementwise_kernelIZZZNS0_15binary_internal21div_trunc_kernel_cudaERNS_18TensorIteratorBaseEENKUlvE0_clEvENKUlvE1_clEvEUlN3c104HalfEE_St5arrayIPcLm2EELi4E23TrivialOffsetCalculatorILi1EjESE_NS0_6memory12LoadWithCastILi1EEENSF_13StoreWithCastILi1EEEEEviT_T0_T2_T3_T4_T5_:
        /* <DEDUP_REMOVED lines=34> */
.L_x_9691:
[----:B------:R-:W2:Y:S02]  /*0220*/  LDG.E.U8 R2, desc[UR36][R2.64] ;  /* 0x0000002402027981 */ /* 0x000ea4000c1e1100 */
[----:B--2---:R-:W-:-:S04]  /*0230*/  I2FP.F32.U32 R0, R2 ;  /* 0x0000000200007245 */ /* 0x004fc80000201000 */
[----:B------:R-:W-:-:S04]  /*0240*/  F2FP.F16.F32.PACK_AB R0, RZ, R0 ;  /* 0x00000000ff00723e */ /* 0x000fc800000000ff */
[----:B------:R-:W-:Y:S01]  /*0250*/  PRMT R22, R0, 0x7610, R22 ;  /* 0x0000761000167816 */ /* 0x000fe20000000016 */
[----:B------:R-:W-:Y:S06]  /*0260*/  BRA `(.L_x_9693) ;  /* 0x0000000c00c07947 */ /* 0x000fec0003800000 */
.L_x_9690:
        /* <DEDUP_REMOVED lines=11> */
.L_x_9695:
[----:B------:R-:W2:Y:S02]  /*0320*/  LDG.E R2, desc[UR36][R2.64] ;  /* 0x0000002402027981 */ /* 0x000ea4000c1e1900 */
[----:B--2---:R-:W-:-:S04]  /*0330*/  I2FP.F32.S32 R0, R2 ;  /* 0x0000000200007245 */ /* 0x004fc80000201400 */
[----:B------:R-:W-:-:S04]  /*0340*/  F2FP.F16.F32.PACK_AB R0, RZ, R0 ;  /* 0x00000000ff00723e */ /* 0x000fc800000000ff */
[----:B------:R-:W-:Y:S01]  /*0350*/  PRMT R22, R0, 0x7610, R22 ;  /* 0x0000761000167816 */ /* 0x000fe20000000016 */
[----:B------:R-:W-:Y:S06]  /*0360*/  BRA `(.L_x_9693) ;  /* 0x0000000c00807947 */ /* 0x000fec0003800000 */
.L_x_9694:
[----:B------:R-:W2:Y:S02]  /*0370*/  LDG.E.U16 R2, desc[UR36][R2.64] ;  /* 0x0000002402027981 */ /* 0x000ea4000c1e1500 */
[----:B--2---:R-:W0:Y:S02]  /*0380*/  I2F.S16 R0, R2 ;  /* 0x0000000200007306 */ /* 0x004e240000101400 */
[----:B0-----:R-:W-:-:S04]  /*0390*/  F2FP.F16.F32.PACK_AB R0, RZ, R0 ;  /* 0x00000000ff00723e */ /* 0x001fc800000000ff */
[----:B------:R-:W-:Y:S01]  /*03a0*/  PRMT R22, R0, 0x7610, R22 ;  /* 0x0000761000167816 */ /* 0x000fe20000000016 */
[----:B------:R-:W-:Y:S06]  /*03b0*/  BRA `(.L_x_9693) ;  /* 0x0000000c006c7947 */ /* 0x000fec0003800000 */
.L_x_9689:
        /* <DEDUP_REMOVED lines=9> */
.L_x_9697:
[----:B------:R1:W5:Y:S01]  /*0450*/  LDG.E.U16 R22, desc[UR36][R2.64] ;  /* 0x0000002402167981 */ /* 0x000362000c1e1500 */
[----:B------:R-:W-:Y:S05]  /*0460*/  BRA `(.L_x_9693) ;  /* 0x0000000c00407947 */ /* 0x000fea0003800000 */
.L_x_9696:
        /* <DEDUP_REMOVED lines=9> */
.L_x_9699:
[----:B------:R0:W5:Y:S01]  /*0500*/  LDG.E.U16 R22, desc[UR36][R2.64] ;  /* 0x0000002402167981 */ /* 0x000162000c1e1500 */
[----:B------:R-:W-:Y:S05]  /*0510*/  BRA `(.L_x_9693) ;  /* 0x0000000c00147947 */ /* 0x000fea0003800000 */
.L_x_9698:
        /* <DEDUP_REMOVED lines=9> */
.L_x_9688:
        /* <DEDUP_REMOVED lines=14> */
.L_x_9702:
        /* <DEDUP_REMOVED lines=9> */
.L_x_9701:
        /* <DEDUP_REMOVED lines=28> */
.L_x_9704:
        /* <DEDUP_REMOVED lines=16> */
.L_x_9703:
[----:B------:R-:W2:Y:S02]  /*09e0*/  LDG.E.U16 R0, desc[UR36][R2.64] ;  /* 0x0000002402007981 */ /* 0x000ea4000c1e1500 */
[----:B--2---:R-:W-:-:S05]  /*09f0*/  IMAD.U32 R0, R0, 0x10000, RZ ;  /* 0x0001000000007824 */ /* 0x004fca00078e00ff */
[----:B------:R-:W-:-:S04]  /*0a00*/  F2FP.F16.F32.PACK_AB R0, RZ, R0 ;  /* 0x00000000ff00723e */ /* 0x000fc800000000ff */
[----:B------:R-:W-:Y:S01]  /*0a10*/  PRMT R22, R0, 0x7610, R22 ;  /* 0x0000761000167816 */ /* 0x000fe20000000016 */
[----:B------:R-:W-:Y:S06]  /*0a20*/  BRA `(.L_x_9693) ;  /* 0x0000000400d07947 */ /* 0x000fec0003800000 */
.L_x_9700:
        /* <DEDUP_REMOVED lines=13> */
.L_x_9707:
        /* <DEDUP_REMOVED lines=21> */
.L_x_9711:
[----:B------:R-:W-:Y:S05]  /*0c50*/  BSYNC B1 ;  /* 0x0000000000017941 */ /* 0x000fea0003800000 */
.L_x_9710:
[----:B------:R-:W-:Y:S01]  /*0c60*/  LEA R3, R0, 0x3b800000, 0x17 ;  /* 0x3b80000000037811 */ /* 0x000fe200078eb8ff */
[----:B------:R-:W-:-:S05]  /*0c70*/  IMAD.SHL.U32 R0, R2, 0x100000, RZ ;  /* 0x0010000002007824 */ /* 0x000fca00078e00ff */
[----:B------:R-:W-:-:S07]  /*0c80*/  LOP3.LUT R0, R3, R0, R4, 0xfe, !PT ;  /* 0x0000000003007212 */ /* 0x000fce00078efe04 */
.L_x_9709:
[----:B------:R-:W-:Y:S05]  /*0c90*/  BSYNC B0 ;  /* 0x0000000000007941 */ /* 0x000fea0003800000 */
.L_x_9708:
[----:B------:R-:W-:-:S04]  /*0ca0*/  F2FP.F16.F32.PACK_AB R0, RZ, R0 ;  /* 0x00000000ff00723e */ /* 0x000fc800000000ff */
[----:B------:R-:W-:Y:S01]  /*0cb0*/  PRMT R22, R0, 0x7610, R22 ;  /* 0x0000761000167816 */ /* 0x000fe20000000016 */
[----:B------:R-:W-:Y:S06]  /*0cc0*/  BRA `(.L_x_9693) ;  /* 0x0000000400287947 */ /* 0x000fec0003800000 */
.L_x_9706:
        /* <DEDUP_REMOVED lines=21> */
.L_x_9715:
[----:B------:R-:W-:Y:S05]  /*0e20*/  BSYNC B1 ;  /* 0x0000000000017941 */ /* 0x000fea0003800000 */
.L_x_9714:
[----:B------:R-:W-:Y:S01]  /*0e30*/  LEA R3, R0, 0x37800000, 0x17 ;  /* 0x3780000000037811 */ /* 0x000fe200078eb8ff */
[----:B------:R-:W-:-:S05]  /*0e40*/  IMAD.SHL.U32 R0, R2, 0x200000, RZ ;  /* 0x0020000002007824 */ /* 0x000fca00078e00ff */
[----:B------:R-:W-:-:S07]  /*0e50*/  LOP3.LUT R0, R3, R0, R4, 0xfe, !PT ;  /* 0x0000000003007212 */ /* 0x000fce00078efe04 */
.L_x_9713:
[----:B------:R-:W-:Y:S05]  /*0e60*/  BSYNC B0 ;  /* 0x0000000000007941 */ /* 0x000fea0003800000 */
.L_x_9712:
[----:B------:R-:W-:-:S04]  /*0e70*/  F2FP.F16.F32.PACK_AB R0, RZ, R0 ;  /* 0x00000000ff00723e */ /* 0x000fc800000000ff */
[----:B------:R-:W-:Y:S01]  /*0e80*/  PRMT R22, R0, 0x7610, R22 ;  /* 0x0000761000167816 */ /* 0x000fe20000000016 */
[----:B------:R-:W-:Y:S06]  /*0e90*/  BRA `(.L_x_9693) ;  /* 0x0000000000b47947 */ /* 0x000fec0003800000 */
.L_x_9705:
        /* <DEDUP_REMOVED lines=14> */
.L_x_9719:
[----:B------:R-:W-:Y:S05]  /*0f80*/  BSYNC B0 ;  /* 0x0000000000007941 */ /* 0x000fea0003800000 */
.L_x_9718:
[----:B------:R-:W-:-:S04]  /*0f90*/  F2FP.F16.F32.PACK_AB R0, RZ, R0 ;  /* 0x00000000ff00723e */ /* 0x000fc800000000ff */
[----:B------:R-:W-:Y:S01]  /*0fa0*/  PRMT R22, R0, 0x7610, R22 ;  /* 0x0000761000167816 */ /* 0x000fe20000000016 */
[----:B------:R-:W-:Y:S06]  /*0fb0*/  BRA `(.L_x_9693) ;  /* 0x00000000006c7947 */ /* 0x000fec0003800000 */
.L_x_9692:
        /* <DEDUP_REMOVED lines=16> */
.L_x_9720:
[----:B------:R-:W-:Y:S01]  /*10c0*/  PRMT R22, RZ, 0x7610, R22 ;  /* 0x00007610ff167816 */ /* 0x000fe20000000016 */
[----:B------:R-:W-:Y:S06]  /*10d0*/  BRA `(.L_x_9693) ;  /* 0x0000000000247947 */ /* 0x000fec0003800000 */
.L_x_9717:
[----:B------:R-:W2:Y:S02]  /*10e0*/  LDG.E.64 R2, desc[UR36][R2.64] ;  /* 0x0000002402027981 */ /* 0x000ea4000c1e1b00 */
[----:B--2---:R-:W0:Y:S02]  /*10f0*/  I2F.U64 R0, R2 ;  /* 0x0000000200007312 */ /* 0x004e240000301000 */
[----:B0-----:R-:W-:-:S04]  /*1100*/  F2FP.F16.F32.PACK_AB R0, RZ, R0 ;  /* 0x00000000ff00723e */ /* 0x001fc800000000ff */
[----:B------:R-:W-:Y:S01]  /*1110*/  PRMT R22, R0, 0x7610, R22 ;  /* 0x0000761000167816 */ /* 0x000fe20000000016 */
[----:B------:R-:W-:Y:S06]  /*1120*/  BRA `(.L_x_9693) ;  /* 0x0000000000107947 */ /* 0x000fec0003800000 */
.L_x_9716:
[----:B------:R-:W2:Y:S02]  /*1130*/  LDG.E R2, desc[UR36][R2.64] ;  /* 0x0000002402027981 */ /* 0x000ea4000c1e1900 */
[----:B--2---:R-:W-:-:S04]  /*1140*/  I2FP.F32.U32 R0, R2 ;  /* 0x0000000200007245 */ /* 0x004fc80000201000 */
[----:B------:R-:W-:-:S04]  /*1150*/  F2FP.F16.F32.PACK_AB R0, RZ, R0 ;  /* 0x00000000ff00723e */ /* 0x000fc800000000ff */
[----:B------:R-:W-:-:S07]  /*1160*/  PRMT R22, R0, 0x7610, R22 ;  /* 0x0000761000167816 */ /* 0x000fce0000000016 */
.L_x_9693:
[----:B------:R-:W2:Y:S02]  /*1170*/  S2R R19, SR_TID.X ;  /* 0x0000000000137919 */ /* 0x000ea40000002100 */
[----:B--2---:R-:W-:-:S07]  /*1180*/  VIADD R19, R19, 0x80 ;  /* 0x0000008013137836 */ /* 0x004fce0000000000 */
.L_x_9687:
[----:B------:R-:W-:Y:S05]  /*1190*/  BSYNC B6 ;  /* 0x0000000000067941 */ /* 0x000fea0003800000 */
.L_x_9686:
        /* <DEDUP_REMOVED lines=26> */
.L_x_9726:
[----:B------:R-:W2:Y:S02]  /*1340*/  LDG.E.U8 R2, desc[UR36][R2.64] ;  /* 0x0000002402027981 */ /* 0x000ea4000c1e1100 */
[----:B--2---:R-:W-:-:S04]  /*1350*/  I2FP.F32.U32 R0, R2 ;  /* 0x0000000200007245 */ /* 0x004fc80000201000 */
[----:B------:R-:W-:-:S04]  /*1360*/  F2FP.F16.F32.PACK_AB R0, RZ, R0 ;  /* 0x00000000ff00723e */ /* 0x000fc800000000ff */
[----:B------:R-:W-:Y:S01]  /*1370*/  PRMT R23, R0, 0x7610, R23 ;  /* 0x0000761000177816 */ /* 0x000fe20000000017 */
[----:B------:R-:W-:Y:S06]  /*1380*/  BRA `(.L_x_9728) ;  /* 0x0000000c00bc7947 */ /* 0x000fec0003800000 */
.L_x_9725:
        /* <DEDUP_REMOVED lines=11> */
.L_x_9730:
[----:B------:R-:W2:Y:S02]  /*1440*/  LDG.E R2, desc[UR36][R2.64] ;  /* 0x0000002402027981 */ /* 0x000ea4000c1e1900 */
[----:B--2---:R-:W-:-:S04]  /*1450*/  I2FP.F32.S32 R0, R2 ;  /* 0x0000000200007245 */ /* 0x004fc80000201400 */
[----:B------:R-:W-:-:S04]  /*1460*/  F2FP.F16.F32.PACK_AB R0, RZ, R0 ;  /* 0x00000000ff00723e */ /* 0x000fc800000000ff */
[----:B------:R-:W-:Y:S01]  /*1470*/  PRMT R23, R0, 0x7610, R23 ;  /* 0x0000761000177816 */ /* 0x000fe20000000017 */
[----:B------:R-:W-:Y:S06]  /*1480*/  BRA `(.L_x_9728) ;  /* 0x0000000c007c7947 */ /* 0x000fec0003800000 */
.L_x_9729:
[----:B------:R-:W2:Y:S02]  /*1490*/  LDG.E.U16 R2, desc[UR36][R2.64] ;  /* 0x0000002402027981 */ /* 0x000ea4000c1e1500 */
[----:B--2---:R-:W0:Y:S02]  /*14a0*/  I2F.S16 R0, R2 ;  /* 0x0000000200007306 */ /* 0x004e240000101400 */
[----:B0-----:R-:W-:-:S04]  /*14b0*/  F2FP.F16.F32.PACK_AB R0, RZ, R0 ;  /* 0x00000000ff00723e */ /* 0x001fc800000000ff */
[----:B------:R-:W-:Y:S01]  /*14c0*/  PRMT R23, R0, 0x7610, R23 ;  /* 0x0000761000177816 */ /* 0x000fe20000000017 */
[----:B------:R-:W-:Y:S06]  /*14d0*/  BRA `(.L_x_9728) ;  /* 0x0000000c00687947 */ /* 0x000fec0003800000 */
.L_x_9724:
        /* <DEDUP_REMOVED lines=9> */
.L_x_9732:
[----:B------:R0:W5:Y:S01]  /*1570*/  LDG.E.U16 R23, desc[UR36][R2.64] ;  /* 0x0000002402177981 */ /* 0x000162000c1e1500 */
[----:B------:R-:W-:Y:S05]  /*1580*/  BRA `(.L_x_9728) ;  /* 0x0000000c003c7947 */ /* 0x000fea0003800000 */
.L_x_9731:
        /* <DEDUP_REMOVED lines=9> */
.L_x_9734:
[----:B------:R1:W5:Y:S01]  /*1620*/  LDG.E.U16 R23, desc[UR36][R2.64] ;  /* 0x0000002402177981 */ /* 0x000362000c1e1500 */
[----:B------:R-:W-:Y:S05]  /*1630*/  BRA `(.L_x_9728) ;  /* 0x0000000c00107947 */ /* 0x000fea0003800000 */
.L_x_9733:
        /* <DEDUP_REMOVED lines=9> */
.L_x_9723:
        /* <DEDUP_REMOVED lines=14> */
.L_x_9737:
        /* <DEDUP_REMOVED lines=9> */
.L_x_9736:
        /* <DEDUP_REMOVED lines=28> */
.L_x_9739:
        /* <DEDUP_REMOVED lines=15> */
.L_x_9738:
[----:B------:R-:W2:Y:S02]  /*1af0*/  LDG.E.U16 R0, desc[UR36][R2.64] ;  /* 0x0000002402007981 */ /* 0x000ea4000c1e1500 */
[----:B--2---:R-:W-:-:S05]  /*1b00*/  IMAD.U32 R0, R0, 0x10000, RZ ;  /* 0x0001000000007824 */ /* 0x004fca00078e00ff */
[----:B------:R-:W-:-:S04]  /*1b10*/  F2FP.F16.F32.PACK_AB R0, RZ, R0 ;  /* 0x00000000ff00723e */ /* 0x000fc800000000ff */
[----:B------:R-:W-:Y:S01]  /*1b20*/  PRMT R23, R0, 0x7610, R23 ;  /* 0x0000761000177816 */ /* 0x000fe20000000017 */
[----:B------:R-:W-:Y:S06]  /*1b30*/  BRA `(.L_x_9728) ;  /* 0x0000000400d07947 */ /* 0x000fec0003800000 */
.L_x_9735:
        /* <DEDUP_REMOVED lines=13> */
.L_x_9742:
        /* <DEDUP_REMOVED lines=21> */
.L_x_9746:
[----:B------:R-:W-:Y:S05]  /*1d60*/  BSYNC B1 ;  /* 0x0000000000017941 */ /* 0x000fea0003800000 */
.L_x_9745:
[----:B------:R-:W-:Y:S01]  /*1d70*/  LEA R3, R0, 0x3b800000, 0x17 ;  /* 0x3b80000000037811 */ /* 0x000fe200078eb8ff */
[----:B------:R-:W-:-:S05]  /*1d80*/  IMAD.SHL.U32 R0, R2, 0x100000, RZ ;  /* 0x0010000002007824 */ /* 0x000fca00078e00ff */
[----:B------:R-:W-:-:S07]  /*1d90*/  LOP3.LUT R0, R3, R0, R4, 0xfe, !PT ;  /* 0x0000000003007212 */ /* 0x000fce00078efe04 */
.L_x_9744:
[----:B------:R-:W-:Y:S05]  /*1da0*/  BSYNC B0 ;  /* 0x0000000000007941 */ /* 0x000fea0003800000 */
.L_x_9743:
[----:B------:R-:W-:-:S04]  /*1db0*/  F2FP.F16.F32.PACK_AB R0, RZ, R0 ;  /* 0x00000000ff00723e */ /* 0x000fc800000000ff */
[----:B------:R-:W-:Y:S01]  /*1dc0*/  PRMT R23, R0, 0x7610, R23 ;  /* 0x0000761000177816 */ /* 0x000fe20000000017 */
[----:B------:R-:W-:Y:S06]  /*1dd0*/  BRA `(.L_x_9728) ;  /* 0x0000000400287947 */ /* 0x000fec0003800000 */
.L_x_9741:
        /* <DEDUP_REMOVED lines=21> */
.L_x_9750:
[----:B------:R-:W-:Y:S05]  /*1f30*/  BSYNC B1 ;  /* 0x0000000000017941 */ /* 0x000fea0003800000 */
.L_x_9749:
[----:B------:R-:W-:Y:S01]  /*1f40*/  LEA R3, R0, 0x37800000, 0x17 ;  /* 0x3780000000037811 */ /* 0x000fe200078eb8ff */
[----:B------:R-:W-:-:S05]  /*1f50*/  IMAD.SHL.U32 R0, R2, 0x200000, RZ ;  /* 0x0020000002007824 */ /* 0x000fca00078e00ff */
[----:B------:R-:W-:-:S07]  /*1f60*/  LOP3.LUT R0, R3, R0, R4, 0xfe, !PT ;  /* 0x0000000003007212 */ /* 0x000fce00078efe04 */
.L_x_9748:
[----:B------:R-:W-:Y:S05]  /*1f70*/  BSYNC B0 ;  /* 0x0000000000007941 */ /* 0x000fea0003800000 */
.L_x_9747:
[----:B------:R-:W-:-:S04]  /*1f80*/  F2FP.F16.F32.PACK_AB R0, RZ, R0 ;  /* 0x00000000ff00723e */ /* 0x000fc800000000ff */
[----:B------:R-:W-:Y:S01]  /*1f90*/  PRMT R23, R0, 0x7610, R23 ;  /* 0x0000761000177816 */ /* 0x000fe20000000017 */
[----:B------:R-:W-:Y:S06]  /*1fa0*/  BRA `(.L_x_9728) ;  /* 0x0000000000b47947 */ /* 0x000fec0003800000 */
.L_x_9740:
        /* <DEDUP_REMOVED lines=14> */
.L_x_9754:
[----:B------:R-:W-:Y:S05]  /*2090*/  BSYNC B0 ;  /* 0x0000000000007941 */ /* 0x000fea0003800000 */
.L_x_9753:
[----:B------:R-:W-:-:S04]  /*20a0*/  F2FP.F16.F32.PACK_AB R0, RZ, R0 ;  /* 0x00000000ff00723e */ /* 0x000fc800000000ff */
[----:B------:R-:W-:Y:S01]  /*20b0*/  PRMT R23, R0, 0x7610, R23 ;  /* 0x0000761000177816 */ /* 0x000fe20000000017 */
[----:B------:R-:W-:Y:S06]  /*20c0*/  BRA `(.L_x_9728) ;  /* 0x00000000006c7947 */ /* 0x000fec0003800000 */
.L_x_9727:
        /* <DEDUP_REMOVED lines=16> */
.L_x_9755:
[----:B------:R-:W-:Y:S01]  /*21d0*/  PRMT R23, RZ, 0x7610, R23 ;  /* 0x00007610ff177816 */ /* 0x000fe20000000017 */
[----:B------:R-:W-:Y:S06]  /*21e0*/  BRA `(.L_x_9728) ;  /* 0x0000000000247947 */ /* 0x000fec0003800000 */
.L_x_9752:
[----:B------:R-:W2:Y:S02]  /*21f0*/  LDG.E.64 R2, desc[UR36][R2.64] ;  /* 0x0000002402027981 */ /* 0x000ea4000c1e1b00 */
[----:B--2---:R-:W0:Y:S02]  /*2200*/  I2F.U64 R0, R2 ;  /* 0x0000000200007312 */ /* 0x004e240000301000 */
[----:B0-----:R-:W-:-:S04]  /*2210*/  F2FP.F16.F32.PACK_AB R0, RZ, R0 ;  /* 0x00000000ff00723e */ /* 0x001fc800000000ff */
[----:B------:R-:W-:Y:S01]  /*2220*/  PRMT R23, R0, 0x7610, R23 ;  /* 0x0000761000177816 */ /* 0x000fe20000000017 */
[----:B------:R-:W-:Y:S06]  /*2230*/  BRA `(.L_x_9728) ;  /* 0x0000000000107947 */ /* 0x000fec0003800000 */
.L_x_9751:
[----:B------:R-:W2:Y:S02]  /*2240*/  LDG.E R2, desc[UR36][R2.64] ;  /* 0x0000002402027981 */ /* 0x000ea4000c1e1900 */
[----:B--2---:R-:W-:-:S04]  /*2250*/  I2FP.F32.U32 R0, R2 ;  /* 0x0000000200007245 */ /* 0x004fc80000201000 */
[----:B------:R-:W-:-:S04]  /*2260*/  F2FP.F16.F32.PACK_AB R0, RZ, R0 ;  /* 0x00000000ff00723e */ /* 0x000fc800000000ff */
[----:B------:R-:W-:-:S07]  /*2270*/  PRMT R23, R0, 0x7610, R23 ;  /* 0x0000761000177816 */ /* 0x000fce0000000017 */
.L_x_9728:
[----:B------:R-:W-:-:S07]  /*2280*/  VIADD R19, R19, 0x80 ;  /* 0x0000008013137836 */ /* 0x000fce0000000000 */
.L_x_9722:
[----:B------:R-:W-:Y:S05]  /*2290*/  BSYNC B6 ;  /* 0x0000000000067941 */ /* 0x000fea0003800000 */
.L_x_9721:
[----:B------:R-:W-:Y:S01]  /*22a0*/  ISETP.GE.AND P0, PT, R19, R16, PT ;  /* 0x000000101300720c */ /* 0x000fe20003f06270 */
[----:B------:R-:W-:Y:S01]  /*22b0*/  BSSY B6, `(.L_x_9756) ;  /* 0x0000110000067945 */ /* 0x000fe20003800000 */
[----:B------:R-:W-:Y:S02]  /*22c0*/  PRMT R24, RZ, 0x7610, R24 ;  /* 0x00007610ff187816 */ /* 0x000fe40000000018 */
[----:B------:R-:W-:-:S09]  /*22d0*/  PRMT R25, RZ, 0x7610, R25 ;  /* 0x00007610ff197816 */ /* 0x000fd20000000019 */
        /* <DEDUP_REMOVED lines=24> */
.L_x_9761:
[----:B------:R-:W2:Y:S02]  /*2460*/  LDG.E.U8 R2, desc[UR36][R2.64] ;  /* 0x0000002402027981 */ /* 0x000ea4000c1e1100 */
[----:B--2---:R-:W-:-:S04]  /*2470*/  I2FP.F32.U32 R0, R2 ;  /* 0x0000000200007245 */ /* 0x004fc80000201000 */
[----:B------:R-:W-:-:S04]  /*2480*/  F2FP.F16.F32.PACK_AB R0, RZ, R0 ;  /* 0x00000000ff00723e */ /* 0x000fc800000000ff */
[----:B------:R-:W-:Y:S01]  /*2490*/  PRMT R25, R0, 0x7610, R25 ;  /* 0x0000761000197816 */ /* 0x000fe20000000019 */
[----:B------:R-:W-:Y:S06]  /*24a0*/  BRA `(.L_x_9763) ;  /* 0x0000000c00bc7947 */ /* 0x000fec0003800000 */
.L_x_9760:
        /* <DEDUP_REMOVED lines=11> */
.L_x_9765:
[----:B------:R-:W2:Y:S02]  /*2560*/  LDG.E R2, desc[UR36][R2.64] ;  /* 0x0000002402027981 */ /* 0x000ea4000c1e1900 */
[----:B--2---:R-:W-:-:S04]  /*2570*/  I2FP.F32.S32 R0, R2 ;  /* 0x0000000200007245 */ /* 0x004fc80000201400 */
[----:B------:R-:W-:-:S04]  /*2580*/  F2FP.F16.F32.PACK_AB R0, RZ, R0 ;  /* 0x00000000ff00723e */ /* 0x000fc800000000ff */
[----:B------:R-:W-:Y:S01]  /*2590*/  PRMT R25, R0, 0x7610, R25 ;  /* 0x0000761000197816 */ /* 0x000fe20000000019 */
[----:B------:R-:W-:Y:S06]  /*25a0*/  BRA `(.L_x_9763) ;  /* 0x0000000c007c7947 */ /* 0x000fec0003800000 */
.L_x_9764:
[----:B------:R-:W2:Y:S02]  /*25b0*/  LDG.E.U16 R2, desc[UR36][R2.64] ;  /* 0x0000002402027981 */ /* 0x000ea4000c1e1500 */
[----:B--2---:R-:W0:Y:S02]  /*25c0*/  I2F.S16 R0, R2 ;  /* 0x0000000200007306 */ /* 0x004e240000101400 */
[----:B0-----:R-:W-:-:S04]  /*25d0*/  F2FP.F16.F32.PACK_AB R0, RZ, R0 ;  /* 0x00000000ff00723e */ /* 0x001fc800000000ff */
[----:B------:R-:W-:Y:S01]  /*25e0*/  PRMT R25, R0, 0x7610, R25 ;  /* 0x0000761000197816 */ /* 0x000fe20000000019 */
[----:B------:R-:W-:Y:S06]  /*25f0*/  BRA `(.L_x_9763) ;  /* 0x0000000c00687947 */ /* 0x000fec0003800000 */
.L_x_9759:
        /* <DEDUP_REMOVED lines=9> */
.L_x_9767:
[----:B------:R0:W5:Y:S01]  /*2690*/  LDG.E.U16 R25, desc[UR36][R2.64] ;  /* 0x0000002402197981 */ /* 0x000162000c1e1500 */
[----:B------:R-:W-:Y:S05]  /*26a0*/  BRA `(.L_x_9763) ;  /* 0x0000000c003c7947 */ /* 0x000fea0003800000 */
.L_x_9766:
        /* <DEDUP_REMOVED lines=9> */
.L_x_9769:
[----:B------:R1:W5:Y:S01]  /*2740*/  LDG.E.U16 R25, desc[UR36][R2.64] ;  /* 0x0000002402197981 */ /* 0x000362000c1e1500 */
[----:B------:R-:W-:Y:S05]  /*2750*/  BRA `(.L_x_9763) ;  /* 0x0000000c00107947 */ /* 0x000fea0003800000 */
.L_x_9768:
        /* <DEDUP_REMOVED lines=9> */
.L_x_9758:
        /* <DEDUP_REMOVED lines=14> */
.L_x_9772:
        /* <DEDUP_REMOVED lines=9> */
.L_x_9771:
        /* <DEDUP_REMOVED lines=28> */
.L_x_9774:
        /* <DEDUP_REMOVED lines=15> */
.L_x_9773:
[----:B------:R-:W2:Y:S02]  /*2c10*/  LDG.E.U16 R0, desc[UR36][R2.64] ;  /* 0x0000002402007981 */ /* 0x000ea4000c1e1500 */
[----:B--2---:R-:W-:-:S05]  /*2c20*/  IMAD.U32 R0, R0, 0x10000, RZ ;  /* 0x0001000000007824 */ /* 0x004fca00078e00ff */
[----:B------:R-:W-:-:S04]  /*2c30*/  F2FP.F16.F32.PACK_AB R0, RZ, R0 ;  /* 0x00000000ff00723e */ /* 0x000fc800000000ff */
[----:B------:R-:W-:Y:S01]  /*2c40*/  PRMT R25, R0, 0x7610, R25 ;  /* 0x0000761000197816 */ /* 0x000fe20000000019 */
[----:B------:R-:W-:Y:S06]  /*2c50*/  BRA `(.L_x_9763) ;  /* 0x0000000400d07947 */ /* 0x000fec0003800000 */
.L_x_9770:
        /* <DEDUP_REMOVED lines=13> */
.L_x_9777:
        /* <DEDUP_REMOVED lines=21> */
.L_x_9781:
[----:B------:R-:W-:Y:S05]  /*2e80*/  BSYNC B1 ;  /* 0x0000000000017941 */ /* 0x000fea0003800000 */
.L_x_9780:
[----:B------:R-:W-:Y:S01]  /*2e90*/  LEA R3, R0, 0x3b800000, 0x17 ;  /* 0x3b80000000037811 */ /* 0x000fe200078eb8ff */
[----:B------:R-:W-:-:S05]  /*2ea0*/  IMAD.SHL.U32 R0, R2, 0x100000, RZ ;  /* 0x0010000002007824 */ /* 0x000fca00078e00ff */
[----:B------:R-:W-:-:S07]  /*2eb0*/  LOP3.LUT R0, R3, R0, R4, 0xfe, !PT ;  /* 0x0000000003007212 */ /* 0x000fce00078efe04 */
.L_x_9779:
[----:B------:R-:W-:Y:S05]  /*2ec0*/  BSYNC B0 ;  /* 0x0000000000007941 */ /* 0x000fea0003800000 */
.L_x_9778:
[----:B------:R-:W-:-:S04]  /*2ed0*/  F2FP.F16.F32.PACK_AB R0, RZ, R0 ;  /* 0x00000000ff00723e */ /* 0x000fc800000000ff */
[----:B------:R-:W-:Y:S01]  /*2ee0*/  PRMT R25, R0, 0x7610, R25 ;  /* 0x0000761000197816 */ /* 0x000fe20000000019 */
[----:B------:R-:W-:Y:S06]  /*2ef0*/  BRA `(.L_x_9763) ;  /* 0x0000000400287947 */ /* 0x000fec0003800000 */
.L_x_9776:
        /* <DEDUP_REMOVED lines=21> */
.L_x_9785:
[----:B------:R-:W-:Y:S05]  /*3050*/  BSYNC B1 ;  /* 0x0000000000017941 */ /* 0x000fea0003800000 */
.L_x_9784:
[----:B------:R-:W-:Y:S01]  /*3060*/  LEA R3, R0, 0x37800000, 0x17 ;  /* 0x3780000000037811 */ /* 0x000fe200078eb8ff */
[----:B------:R-:W-:-:S05]  /*3070*/  IMAD.SHL.U32 R0, R2, 0x200000, RZ ;  /* 0x0020000002007824 */ /* 0x000fca00078e00ff */
[----:B------:R-:W-:-:S07]  /*3080*/  LOP3.LUT R0, R3, R0, R4, 0xfe, !PT ;  /* 0x0000000003007212 */ /* 0x000fce00078efe04 */
.L_x_9783:
[----:B------:R-:W-:Y:S05]  /*3090*/  BSYNC B0 ;  /* 0x0000000000007941 */ /* 0x000fea0003800000 */
.L_x_9782:
[----:B------:R-:W-:-:S04]  /*30a0*/  F2FP.F16.F32.PACK_AB R0, RZ, R0 ;  /* 0x00000000ff00723e */ /* 0x000fc800000000ff */
[----:B------:R-:W-:Y:S01]  /*30b0*/  PRMT R25, R0, 0x7610, R25 ;  /* 0x0000761000197816 */ /* 0x000fe20000000019 */
[----:B------:R-:W-:Y:S06]  /*30c0*/  BRA `(.L_x_9763) ;  /* 0x0000000000b47947 */ /* 0x000fec0003800000 */
.L_x_9775:
        /* <DEDUP_REMOVED lines=14> */
.L_x_9789:
[----:B------:R-:W-:Y:S05]  /*31b0*/  BSYNC B0 ;  /* 0x0000000000007941 */ /* 0x000fea0003800000 */
.L_x_9788:
[----:B------:R-:W-:-:S04]  /*31c0*/  F2FP.F16.F32.PACK_AB R0, RZ, R0 ;  /* 0x00000000ff00723e */ /* 0x000fc800000000ff */
[----:B------:R-:W-:Y:S01]  /*31d0*/  PRMT R25, R0, 0x7610, R25 ;  /* 0x0000761000197816 */ /* 0x000fe20000000019 */
[----:B------:R-:W-:Y:S06]  /*31e0*/  BRA `(.L_x_9763) ;  /* 0x00000000006c7947 */ /* 0x000fec0003800000 */
.L_x_9762:
        /* <DEDUP_REMOVED lines=16> */
.L_x_9790:
[----:B------:R-:W-:Y:S01]  /*32f0*/  PRMT R25, RZ, 0x7610, R25 ;  /* 0x00007610ff197816 */ /* 0x000fe20000000019 */
[----:B------:R-:W-:Y:S06]  /*3300*/  BRA `(.L_x_9763) ;  /* 0x0000000000247947 */ /* 0x000fec0003800000 */
.L_x_9787:
[----:B------:R-:W2:Y:S02]  /*3310*/  LDG.E.64 R2, desc[UR36][R2.64] ;  /* 0x0000002402027981 */ /* 0x000ea4000c1e1b00 */
[----:B--2---:R-:W0:Y:S02]  /*3320*/  I2F.U64 R0, R2 ;  /* 0x0000000200007312 */ /* 0x004e240000301000 */
[----:B0-----:R-:W-:-:S04]  /*3330*/  F2FP.F16.F32.PACK_AB R0, RZ, R0 ;  /* 0x00000000ff00723e */ /* 0x001fc800000000ff */
[----:B------:R-:W-:Y:S01]  /*3340*/  PRMT R25, R0, 0x7610, R25 ;  /* 0x0000761000197816 */ /* 0x000fe20000000019 */
[----:B------:R-:W-:Y:S06]  /*3350*/  BRA `(.L_x_9763) ;  /* 0x0000000000107947 */ /* 0x000fec0003800000 */
.L_x_9786:
[----:B------:R-:W2:Y:S02]  /*3360*/  LDG.E R2, desc[UR36][R2.64] ;  /* 0x0000002402027981 */ /* 0x000ea4000c1e1900 */
[----:B--2---:R-:W-:-:S04]  /*3370*/  I2FP.F32.U32 R0, R2 ;  /* 0x0000000200007245 */ /* 0x004fc80000201000 */
[----:B------:R-:W-:-:S04]  /*3380*/  F2FP.F16.F32.PACK_AB R0, RZ, R0 ;  /* 0x00000000ff00723e */ /* 0x000fc800000000ff */
[----:B------:R-:W-:-:S07]  /*3390*/  PRMT R25, R0, 0x7610, R25 ;  /* 0x0000761000197816 */ /* 0x000fce0000000019 */
.L_x_9763:
[----:B------:R-:W-:-:S07]  /*33a0*/  VIADD R19, R19, 0x80 ;  /* 0x0000008013137836 */ /* 0x000fce0000000000 */
.L_x_9757:
[----:B------:R-:W-:Y:S05]  /*33b0*/  BSYNC B6 ;  /* 0x0000000000067941 */ /* 0x000fea0003800000 */
.L_x_9756:
        /* <DEDUP_REMOVED lines=25> */
.L_x_9796:
[----:B------:R-:W2:Y:S02]  /*3550*/  LDG.E.U8 R2, desc[UR36][R2.64] ;  /* 0x0000002402027981 */ /* 0x000ea4000c1e1100 */
[----:B--2---:R-:W-:-:S04]  /*3560*/  I2FP.F32.U32 R0, R2 ;  /* 0x0000000200007245 */ /* 0x004fc80000201000 */
[----:B------:R-:W-:-:S04]  /*3570*/  F2FP.F16.F32.PACK_AB R0, RZ, R0 ;  /* 0x00000000ff00723e */ /* 0x000fc800000000ff */
[----:B------:R-:W-:Y:S01]  /*3580*/  PRMT R24, R0, 0x7610, R24 ;  /* 0x0000761000187816 */ /* 0x000fe20000000018 */
[----:B------:R-:W-:Y:S06]  /*3590*/  BRA `(.L_x_9792) ;  /* 0x0000000c00bc7947 */ /* 0x000fec0003800000 */
.L_x_9795:
        /* <DEDUP_REMOVED lines=11> */
.L_x_9799:
[----:B------:R-:W2:Y:S02]  /*3650*/  LDG.E R2, desc[UR36][R2.64] ;  /* 0x0000002402027981 */ /* 0x000ea4000c1e1900 */
[----:B--2---:R-:W-:-:S04]  /*3660*/  I2FP.F32.S32 R0, R2 ;  /* 0x0000000200007245 */ /* 0x004fc80000201400 */
[----:B------:R-:W-:-:S04]  /*3670*/  F2FP.F16.F32.PACK_AB R0, RZ, R0 ;  /* 0x00000000ff00723e */ /* 0x000fc800000000ff */
[----:B------:R-:W-:Y:S01]  /*3680*/  PRMT R24, R0, 0x7610, R24 ;  /* 0x0000761000187816 */ /* 0x000fe20000000018 */
[----:B------:R-:W-:Y:S06]  /*3690*/  BRA `(.L_x_9792) ;  /* 0x0000000c007c7947 */ /* 0x000fec0003800000 */
.L_x_9798:
[----:B------:R-:W2:Y:S02]  /*36a0*/  LDG.E.U16 R2, desc[UR36][R2.64] ;  /* 0x0000002402027981 */ /* 0x000ea4000c1e1500 */
[----:B--2---:R-:W0:Y:S02]  /*36b0*/  I2F.S16 R0, R2 ;  /* 0x0000000200007306 */ /* 0x004e240000101400 */
[----:B0-----:R-:W-:-:S04]  /*36c0*/  F2FP.F16.F32.PACK_AB R0, RZ, R0 ;  /* 0x00000000ff00723e */ /* 0x001fc800000000ff */
[----:B------:R-:W-:Y:S01]  /*36d0*/  PRMT R24, R0, 0x7610, R24 ;  /* 0x0000761000187816 */ /* 0x000fe20000000018 */
[----:B------:R-:W-:Y:S06]  /*36e0*/  BRA `(.L_x_9792) ;  /* 0x0000000c00687947 */ /* 0x000fec0003800000 */
.L_x_9794:
        /* <DEDUP_REMOVED lines=9> */
.L_x_9801:
[----:B------:R2:W5:Y:S01]  /*3780*/  LDG.E.U16 R24, desc[UR36][R2.64] ;  /* 0x0000002402187981 */ /* 0x000562000c1e1500 */
[----:B------:R-:W-:Y:S05]  /*3790*/  BRA `(.L_x_9792) ;  /* 0x0000000c003c7947 */ /* 0x000fea0003800000 */
.L_x_9800:
        /* <DEDUP_REMOVED lines=9> */
.L_x_9803:
[----:B------:R3:W5:Y:S01]  /*3830*/  LDG.E.U16 R24, desc[UR36][R2.64] ;  /* 0x0000002402187981 */ /* 0x000762000c1e1500 */
[----:B------:R-:W-:Y:S05]  /*3840*/  BRA `(.L_x_9792) ;  /* 0x0000000c00107947 */ /* 0x000fea0003800000 */
.L_x_9802:
        /* <DEDUP_REMOVED lines=9> */
.L_x_9793:
        /* <DEDUP_REMOVED lines=14> */
.L_x_9806:
        /* <DEDUP_REMOVED lines=9> */
.L_x_9805:
        /* <DEDUP_REMOVED lines=28> */
.L_x_9808:
        /* <DEDUP_REMOVED lines=15> */
.L_x_9807:
[----:B------:R-:W2:Y:S02]  /*3d00*/  LDG.E.U16 R0, desc[UR36][R2.64] ;  /* 0x0000002402007981 */ /* 0x000ea4000c1e1500 */
[----:B--2---:R-:W-:-:S05]  /*3d10*/  IMAD.U32 R0, R0, 0x10000, RZ ;  /* 0x0001000000007824 */ /* 0x004fca00078e00ff */
[----:B------:R-:W-:-:S04]  /*3d20*/  F2FP.F16.F32.PACK_AB R0, RZ, R0 ;  /* 0x00000000ff00723e */ /* 0x000fc800000000ff */
[----:B------:R-:W-:Y:S01]  /*3d30*/  PRMT R24, R0, 0x7610, R24 ;  /* 0x0000761000187816 */ /* 0x000fe20000000018 */
[----:B------:R-:W-:Y:S06]  /*3d40*/  BRA `(.L_x_9792) ;  /* 0x0000000400d07947 */ /* 0x000fec0003800000 */
.L_x_9804:
        /* <DEDUP_REMOVED lines=13> */
.L_x_9811:
        /* <DEDUP_REMOVED lines=21> */
.L_x_9815:
[----:B------:R-:W-:Y:S05]  /*3f70*/  BSYNC B1 ;  /* 0x0000000000017941 */ /* 0x000fea0003800000 */
.L_x_9814:
[----:B------:R-:W-:Y:S01]  /*3f80*/  LEA R3, R0, 0x3b800000, 0x17 ;  /* 0x3b80000000037811 */ /* 0x000fe200078eb8ff */
[----:B------:R-:W-:-:S05]  /*3f90*/  IMAD.SHL.U32 R0, R2, 0x100000, RZ ;  /* 0x0010000002007824 */ /* 0x000fca00078e00ff */
[----:B------:R-:W-:-:S07]  /*3fa0*/  LOP3.LUT R0, R3, R0, R4, 0xfe, !PT ;  /* 0x0000000003007212 */ /* 0x000fce00078efe04 */
.L_x_9813:
[----:B------:R-:W-:Y:S05]  /*3fb0*/  BSYNC B0 ;  /* 0x0000000000007941 */ /* 0x000fea0003800000 */
.L_x_9812:
[----:B------:R-:W-:-:S04]  /*3fc0*/  F2FP.F16.F32.PACK_AB R0, RZ, R0 ;  /* 0x00000000ff00723e */ /* 0x000fc800000000ff */
[----:B------:R-:W-:Y:S01]  /*3fd0*/  PRMT R24, R0, 0x7610, R24 ;  /* 0x0000761000187816 */ /* 0x000fe20000000018 */
[----:B------:R-:W-:Y:S06]  /*3fe0*/  BRA `(.L_x_9792) ;  /* 0x0000000400287947 */ /* 0x000fec0003800000 */
.L_x_9810:
        /* <DEDUP_REMOVED lines=21> */
.L_x_9819:
[----:B------:R-:W-:Y:S05]  /*4140*/  BSYNC B1 ;  /* 0x0000000000017941 */ /* 0x000fea0003800000 */
.L_x_9818:
[----:B------:R-:W-:Y:S01]  /*4150*/  LEA R3, R0, 0x37800000, 0x17 ;  /* 0x3780000000037811 */ /* 0x000fe200078eb8ff */
[----:B------:R-:W-:-:S05]  /*4160*/  IMAD.SHL.U32 R0, R2, 0x200000, RZ ;  /* 0x0020000002007824 */ /* 0x000fca00078e00ff */
[----:B------:R-:W-:-:S07]  /*4170*/  LOP3.LUT R0, R3, R0, R4, 0xfe, !PT ;  /* 0x0000000003007212 */ /* 0x000fce00078efe04 */
.L_x_9817:
[----:B------:R-:W-:Y:S05]  /*4180*/  BSYNC B0 ;  /* 0x0000000000007941 */ /* 0x000fea0003800000 */
.L_x_9816:
[----:B------:R-:W-:-:S04]  /*4190*/  F2FP.F16.F32.PACK_AB R0, RZ, R0 ;  /* 0x00000000ff00723e */ /* 0x000fc800000000ff */
[----:B------:R-:W-:Y:S01]  /*41a0*/  PRMT R24, R0, 0x7610, R24 ;  /* 0x0000761000187816 */ /* 0x000fe20000000018 */
[----:B------:R-:W-:Y:S06]  /*41b0*/  BRA `(.L_x_9792) ;  /* 0x0000000000b47947 */ /* 0x000fec0003800000 */
.L_x_9809:
        /* <DEDUP_REMOVED lines=14> */
.L_x_9823:
[----:B------:R-:W-:Y:S05]  /*42a0*/  BSYNC B0 ;  /* 0x0000000000007941 */ /* 0x000fea0003800000 */
.L_x_9822:
[----:B------:R-:W-:-:S04]  /*42b0*/  F2FP.F16.F32.PACK_AB R0, RZ, R0 ;  /* 0x00000000ff00723e */ /* 0x000fc800000000ff */
[----:B------:R-:W-:Y:S01]  /*42c0*/  PRMT R24, R0, 0x7610, R24 ;  /* 0x0000761000187816 */ /* 0x000fe20000000018 */
[----:B------:R-:W-:Y:S06]  /*42d0*/  BRA `(.L_x_9792) ;  /* 0x00000000006c7947 */ /* 0x000fec0003800000 */
.L_x_9797:
        /* <DEDUP_REMOVED lines=16> */
.L_x_9824:
[----:B------:R-:W-:Y:S01]  /*43e0*/  PRMT R24, RZ, 0x7610, R24 ;  /* 0x00007610ff187816 */ /* 0x000fe20000000018 */
[----:B------:R-:W-:Y:S06]  /*43f0*/  BRA `(.L_x_9792) ;  /* 0x0000000000247947 */ /* 0x000fec0003800000 */
.L_x_9821:
[----:B------:R-:W2:Y:S02]  /*4400*/  LDG.E.64 R2, desc[UR36][R2.64] ;  /* 0x0000002402027981 */ /* 0x000ea4000c1e1b00 */
[----:B--2---:R-:W0:Y:S02]  /*4410*/  I2F.U64 R0, R2 ;  /* 0x0000000200007312 */ /* 0x004e240000301000 */
[----:B0-----:R-:W-:-:S04]  /*4420*/  F2FP.F16.F32.PACK_AB R0, RZ, R0 ;  /* 0x00000000ff00723e */ /* 0x001fc800000000ff */
[----:B------:R-:W-:Y:S01]  /*4430*/  PRMT R24, R0, 0x7610, R24 ;  /* 0x0000761000187816 */ /* 0x000fe20000000018 */
[----:B------:R-:W-:Y:S06]  /*4440*/  BRA `(.L_x_9792) ;  /* 0x0000000000107947 */ /* 0x000fec0003800000 */
.L_x_9820:
[----:B------:R-:W2:Y:S02]  /*4450*/  LDG.E R2, desc[UR36][R2.64] ;  /* 0x0000002402027981 */ /* 0x000ea4000c1e1900 */
[----:B--2---:R-:W-:-:S04]  /*4460*/  I2FP.F32.U32 R0, R2 ;  /* 0x0000000200007245 */ /* 0x004fc80000201000 */
[----:B------:R-:W-:-:S04]  /*4470*/  F2FP.F16.F32.PACK_AB R0, RZ, R0 ;  /* 0x00000000ff00723e */ /* 0x000fc800000000ff */
[----:B------:R-:W-:-:S07]  /*4480*/  PRMT R24, R0, 0x7610, R24 ;  /* 0x0000761000187816 */ /* 0x000fce0000000018 */
.L_x_9792:
[----:B------:R-:W-:Y:S05]  /*4490*/  BSYNC B6 ;  /* 0x0000000000067941 */ /* 0x000fea0003800000 */
.L_x_9791:
[----:B------:R-:W0:Y:S01]  /*44a0*/  S2R R17, SR_TID.X ;  /* 0x0000000000117919 */ /* 0x000e220000002100 */
[----:B------:R-:W4:Y:S01]  /*44b0*/  LDC.U8 R19, c[0x0][0x244] ;  /* 0x00009100ff137b82 */ /* 0x000f220000000000 */
[----:B------:R-:W-:Y:S01]  /*44c0*/  BSSY B6, `(.L_x_9825) ;  /* 0x000012d000067945 */ /* 0x000fe20003800000 */
[C---:B0123--:R-:W-:Y:S01]  /*44d0*/  VIADD R3, R17.reuse, 0x100 ;  /* 0x0000010011037836 */ /* 0x04ffe20000000000 */
[C---:B------:R-:W-:Y:S01]  /*44e0*/  ISETP.GE.AND P3, PT, R17.reuse, R16, PT ;  /* 0x000000101100720c */ /* 0x040fe20003f66270 */
[----:B------:R-:W-:-:S03]  /*44f0*/  VIADD R27, R17, 0x80 ;  /* 0x00000080111b7836 */ /* 0x000fc60000000000 */
[-C--:B------:R-:W-:Y:S01]  /*4500*/  ISETP.GE.AND P1, PT, R3, R16.reuse, PT ;  /* 0x000000100300720c */ /* 0x080fe20003f26270 */
[----:B------:R-:W-:Y:S01]  /*4510*/  VIADD R3, R17, 0x180 ;  /* 0x0000018011037836 */ /* 0x000fe20000000000 */
[----:B------:R-:W-:-:S04]  /*4520*/  ISETP.GE.AND P0, PT, R27, R16, PT ;  /* 0x000000101b00720c */ /* 0x000fc80003f06270 */
[----:B------:R-:W-:-:S03]  /*4530*/  ISETP.GE.AND P2, PT, R3, R16, PT ;  /* 0x000000100300720c */ /* 0x000fc60003f46270 */
[----:B------:R-:W0:Y:S01]  /*4540*/  @!P3 LDC R3, c[0x0][0x218] ;  /* 0x00008600ff03bb82 */ /* 0x000e220000000800 */
[----:B-----5:R-:W-:-:S03]  /*4550*/  @!P3 HADD2.F32 R2, -RZ, R22.H0_H0 ;  /* 0x20000016ff02b230 */ /* 0x020fc60000004100 */
[----:B------:R-:W-:-:S04]  /*4560*/  @!P1 HADD2.F32 R25, -RZ, R25.H0_H0 ;  /* 0x20000019ff199230 */ /* 0x000fc80000004100 */
[----:B------:R-:W1:Y:S08]  /*4570*/  @!P1 LDC R4, c[0x0][0x218] ;  /* 0x00008600ff049b82 */ /* 0x000e700000000800 */
[----:B------:R-:W2:Y:S08]  /*4580*/  @!P2 LDC R8, c[0x0][0x218] ;  /* 0x00008600ff08ab82 */ /* 0x000eb00000000800 */
[----:B------:R-:W3:Y:S01]  /*4590*/  @!P0 LDC R6, c[0x0][0x218] ;  /* 0x00008600ff068b82 */ /* 0x000ee20000000800 */
[----:B0-----:R-:W-:Y:S01]  /*45a0*/  @!P3 FMUL.FTZ R2, R2, R3 ;  /* 0x000000030202b220 */ /* 0x001fe20000410000 */
[----:B------:R-:W-:-:S05]  /*45b0*/  @!P2 HADD2.F32 R3, -RZ, R24.H0_H0 ;  /* 0x20000018ff03a230 */ /* 0x000fca0000004100 */
[----:B------:R-:W0:Y:S01]  /*45c0*/  @!P3 FRND.TRUNC R2, R2 ;  /* 0x000000020002b307 */ /* 0x000e22000020d000 */
[----:B-1----:R-:W-:-:S07]  /*45d0*/  @!P1 FMUL.FTZ R25, R25, R4 ;  /* 0x0000000419199220 */ /* 0x002fce0000410000 */
[----:B------:R-:W1:Y:S01]  /*45e0*/  @!P1 FRND.TRUNC R25, R25 ;  /* 0x0000001900199307 */ /* 0x000e62000020d000 */
[----:B--2---:R-:W-:Y:S01]  /*45f0*/  @!P2 FMUL.FTZ R4, R3, R8 ;  /* 0x000000080304a220 */ /* 0x004fe20000410000 */
[----:B------:R-:W-:Y:S01]  /*4600*/  @!P0 HADD2.F32 R3, -RZ, R23.H0_H0 ;  /* 0x20000017ff038230 */ /* 0x000fe20000004100 */
[----:B0-----:R-:W-:-:S05]  /*4610*/  @!P3 F2FP.F16.F32.PACK_AB R0, RZ, R2 ;  /* 0x00000002ff00b23e */ /* 0x001fca00000000ff */
[----:B------:R-:W0:Y:S01]  /*4620*/  @!P2 FRND.TRUNC R4, R4 ;  /* 0x000000040004a307 */ /* 0x000e22000020d000 */
[----:B---3--:R-:W-:Y:S01]  /*4630*/  @!P0 FMUL.FTZ R3, R3, R6 ;  /* 0x0000000603038220 */ /* 0x008fe20000410000 */
[----:B-1----:R-:W-:-:S06]  /*4640*/  @!P1 F2FP.F16.F32.PACK_AB R23, RZ, R25 ;  /* 0x00000019ff17923e */ /* 0x002fcc00000000ff */
[----:B------:R-:W1:Y:S01]  /*4650*/  @!P0 FRND.TRUNC R3, R3 ;  /* 0x0000000300038307 */ /* 0x000e62000020d000 */
[----:B0-----:R-:W-:Y:S02]  /*4660*/  @!P2 F2FP.F16.F32.PACK_AB R22, RZ, R4 ;  /* 0x00000004ff16a23e */ /* 0x001fe400000000ff */
[----:B-1----:R-:W-:Y:S01]  /*4670*/  @!P0 F2FP.F16.F32.PACK_AB R24, RZ, R3 ;  /* 0x00000003ff18823e */ /* 0x002fe200000000ff */
[----:B----4-:R-:W-:Y:S06]  /*4680*/  @P3 BRA `(.L_x_9826) ;  /* 0x0000001000403947 */ /* 0x010fec0003800000 */
        /* <DEDUP_REMOVED lines=22> */
.L_x_9830:
[----:B------:R-:W-:Y:S02]  /*47f0*/  HADD2.F32 R5, -RZ, R0.H0_H0 ;  /* 0x20000000ff057230 */ /* 0x000fe40000004100 */
[----:B------:R-:W-:-:S04]  /*4800*/  IMAD.MOV.U32 R17, RZ, RZ, R27 ;  /* 0x000000ffff117224 */ /* 0x000fc800078e001b */
[----:B------:R-:W0:Y:S02]  /*4810*/  F2I.S64.TRUNC R4, R5 ;  /* 0x0000000500047311 */ /* 0x000e24000020d900 */
[----:B0-----:R0:W-:Y:S01]  /*4820*/  STG.E.U8 desc[UR36][R2.64], R4 ;  /* 0x0000000402007986 */ /* 0x0011e2000c101124 */
[----:B------:R-:W-:Y:S05]  /*4830*/  BRA `(.L_x_9826) ;  /* 0x0000000c00d47947 */ /* 0x000fea0003800000 */
.L_x_9829:
        /* <DEDUP_REMOVED lines=11> */
.L_x_9833:
[----:B------:R-:W-:Y:S02]  /*48f0*/  HADD2.F32 R0, -RZ, R0.H0_H0 ;  /* 0x20000000ff007230 */ /* 0x000fe40000004100 */
[----:B------:R-:W-:Y:S02]  /*4900*/  IMAD.MOV.U32 R17, RZ, RZ, R27 ;  /* 0x000000ffff117224 */ /* 0x000fe400078e001b */
[----:B------:R-:W0:Y:S02]  /*4910*/  F2I.FTZ.TRUNC.NTZ R5, R0 ;  /* 0x0000000000057305 */ /* 0x000e24000021f100 */
[----:B0-----:R0:W-:Y:S01]  /*4920*/  STG.E desc[UR36][R2.64], R5 ;  /* 0x0000000502007986 */ /* 0x0011e2000c101924 */
[----:B------:R-:W-:Y:S05]  /*4930*/  BRA `(.L_x_9826) ;  /* 0x0000000c00947947 */ /* 0x000fea0003800000 */
.L_x_9832:
[----:B------:R-:W-:Y:S02]  /*4940*/  HADD2.F32 R0, -RZ, R0.H0_H0 ;  /* 0x20000000ff007230 */ /* 0x000fe40000004100 */
[----:B------:R-:W-:Y:S02]  /*4950*/  IMAD.MOV.U32 R17, RZ, RZ, R27 ;  /* 0x000000ffff117224 */ /* 0x000fe400078e001b */
[----:B------:R-:W0:Y:S02]  /*4960*/  F2I.FTZ.TRUNC.NTZ R5, R0 ;  /* 0x0000000000057305 */ /* 0x000e24000021f100 */
[----:B0-----:R0:W-:Y:S01]  /*4970*/  STG.E.U16 desc[UR36][R2.64], R5 ;  /* 0x0000000502007986 */ /* 0x0011e2000c101524 */
[----:B------:R-:W-:Y:S05]  /*4980*/  BRA `(.L_x_9826) ;  /* 0x0000000c00807947 */ /* 0x000fea0003800000 */
.L_x_9828:
        /* <DEDUP_REMOVED lines=10> */
.L_x_9835:
[----:B------:R0:W-:Y:S01]  /*4a30*/  STG.E.U16 desc[UR36][R2.64], R0 ;  /* 0x0000000002007986 */ /* 0x0001e2000c101524 */
[----:B------:R-:W-:Y:S01]  /*4a40*/  IMAD.MOV.U32 R17, RZ, RZ, R27 ;  /* 0x000000ffff117224 */ /* 0x000fe200078e001b */
[----:B------:R-:W-:Y:S06]  /*4a50*/  BRA `(.L_x_9826) ;  /* 0x0000000c004c7947 */ /* 0x000fec0003800000 */
.L_x_9834:
        /* <DEDUP_REMOVED lines=11> */
.L_x_9837:
[----:B------:R-:W-:Y:S02]  /*4b10*/  HADD2.F32 R0, -RZ, R0.H0_H0 ;  /* 0x20000000ff007230 */ /* 0x000fe40000004100 */
[----:B------:R-:W-:-:S03]  /*4b20*/  IMAD.MOV.U32 R17, RZ, RZ, R27 ;  /* 0x000000ffff117224 */ /* 0x000fc600078e001b */
[----:B------:R-:W-:-:S04]  /*4b30*/  F2FP.F16.F32.PACK_AB R0, RZ, R0 ;  /* 0x00000000ff00723e */ /* 0x000fc800000000ff */
[----:B------:R-:W-:-:S05]  /*4b40*/  PRMT R0, R0, 0x5410, RZ ;  /* 0x0000541000007816 */ /* 0x000fca00000000ff */
[----:B------:R0:W-:Y:S01]  /*4b50*/  STG.E desc[UR36][R2.64], R0 ;  /* 0x0000000002007986 */ /* 0x0001e2000c101924 */
[----:B------:R-:W-:Y:S05]  /*4b60*/  BRA `(.L_x_9826) ;  /* 0x0000000c00087947 */ /* 0x000fea0003800000 */
.L_x_9836:
[----:B------:R-:W-:Y:S02]  /*4b70*/  HADD2.F32 R4, -RZ, R0.H0_H0 ;  /* 0x20000000ff047230 */ /* 0x000fe40000004100 */
[----:B------:R-:W-:-:S03]  /*4b80*/  IMAD.MOV.U32 R17, RZ, RZ, R27 ;  /* 0x000000ffff117224 */ /* 0x000fc600078e001b */
[----:B------:R-:W-:-:S06]  /*4b90*/  FMUL.FTZ R4, R4, 1 ;  /* 0x3f80000004047820 */ /* 0x000fcc0000410000 */
[----:B------:R-:W0:Y:S02]  /*4ba0*/  F2F.F64.F32 R4, R4 ;  /* 0x0000000400047310 */ /* 0x000e240000201800 */
[----:B0-----:R0:W-:Y:S01]  /*4bb0*/  STG.E.64 desc[UR36][R2.64], R4 ;  /* 0x0000000402007986 */ /* 0x0011e2000c101b24 */
[----:B------:R-:W-:Y:S05]  /*4bc0*/  BRA `(.L_x_9826) ;  /* 0x0000000800f07947 */ /* 0x000fea0003800000 */
.L_x_9827:
        /* <DEDUP_REMOVED lines=14> */
.L_x_9840:
[----:B------:R-:W-:Y:S01]  /*4cb0*/  HADD2.F32 R0, -RZ, R0.H0_H0 ;  /* 0x20000000ff007230 */ /* 0x000fe20000004100 */
[----:B------:R-:W-:Y:S01]  /*4cc0*/  CS2R R6, SRZ ;  /* 0x0000000000067805 */ /* 0x000fe2000001ff00 */
[----:B------:R-:W-:-:S03]  /*4cd0*/  IMAD.MOV.U32 R17, RZ, RZ, R27 ;  /* 0x000000ffff117224 */ /* 0x000fc600078e001b */
[----:B------:R-:W-:-:S04]  /*4ce0*/  FMUL.FTZ R0, R0, 1 ;  /* 0x3f80000000007820 */ /* 0x000fc80000410000 */
[----:B------:R-:W0:Y:S02]  /*4cf0*/  F2F.F64.F32 R4, R0 ;  /* 0x0000000000047310 */ /* 0x000e240000201800 */
[----:B0-----:R0:W-:Y:S01]  /*4d00*/  STG.E.128 desc[UR36][R2.64], R4 ;  /* 0x0000000402007986 */ /* 0x0011e2000c101d24 */
[----:B------:R-:W-:Y:S05]  /*4d10*/  BRA `(.L_x_9826) ;  /* 0x00000008009c7947 */ /* 0x000fea0003800000 */
.L_x_9839:
        /* <DEDUP_REMOVED lines=21> */
.L_x_9844:
[----:B------:R-:W-:Y:S05]  /*4e70*/  BSYNC B0 ;  /* 0x0000000000007941 */ /* 0x000fea0003800000 */
.L_x_9843:
[----:B------:R-:W-:Y:S01]  /*4e80*/  LOP3.LUT R5, R0, R5, RZ, 0xfc, !PT ;  /* 0x0000000500057212 */ /* 0x000fe200078efcff */
[----:B------:R-:W-:-:S04]  /*4e90*/  IMAD.MOV.U32 R17, RZ, RZ, R27 ;  /* 0x000000ffff117224 */ /* 0x000fc800078e001b */
[----:B------:R0:W-:Y:S01]  /*4ea0*/  STG.E.U8 desc[UR36][R2.64], R5 ;  /* 0x0000000502007986 */ /* 0x0001e2000c101124 */
[----:B------:R-:W-:Y:S05]  /*4eb0*/  BRA `(.L_x_9826) ;  /* 0x0000000800347947 */ /* 0x000fea0003800000 */
.L_x_9842:
        /* <DEDUP_REMOVED lines=13> */
.L_x_9846:
[----:B------:R-:W-:Y:S01]  /*4f90*/  IMAD.MOV.U32 R0, RZ, RZ, 0x7f ;  /* 0x0000007fff007424 */ /* 0x000fe200078e00ff */
[----:B------:R-:W-:-:S04]  /*4fa0*/  ISETP.GT.U32.AND P0, PT, R4, 0x7f800000, PT ;  /* 0x7f8000000400780c */ /* 0x000fc80003f04070 */
[----:B------:R-:W-:-:S09]  /*4fb0*/  SEL R0, R0, 0x7c, P0 ;  /* 0x0000007c00007807 */ /* 0x000fd20000000000 */
.L_x_9847:
[----:B------:R-:W-:Y:S05]  /*4fc0*/  BSYNC B0 ;  /* 0x0000000000007941 */ /* 0x000fea0003800000 */
.L_x_9845:
[----:B------:R-:W-:Y:S01]  /*4fd0*/  LOP3.LUT R4, R5, 0x80000000, RZ, 0xc0, !PT ;  /* 0x8000000005047812 */ /* 0x000fe200078ec0ff */
[----:B------:R-:W-:-:S03]  /*4fe0*/  IMAD.MOV.U32 R17, RZ, RZ, R27 ;  /* 0x000000ffff117224 */ /* 0x000fc600078e001b */
[----:B------:R-:W-:-:S04]  /*4ff0*/  SHF.R.U32.HI R5, RZ, 0x18, R4 ;  /* 0x00000018ff057819 */ /* 0x000fc80000011604 */
[----:B------:R-:W-:-:S05]  /*5000*/  LOP3.LUT R5, R0, R5, RZ, 0xfc, !PT ;  /* 0x0000000500057212 */ /* 0x000fca00078efcff */
[----:B------:R0:W-:Y:S01]  /*5010*/  STG.E.U8 desc[UR36][R2.64], R5 ;  /* 0x0000000502007986 */ /* 0x0001e2000c101124 */
[----:B------:R-:W-:Y:S05]  /*5020*/  BRA `(.L_x_9826) ;  /* 0x0000000400d87947 */ /* 0x000fea0003800000 */
.L_x_9841:
[----:B------:R-:W-:Y:S02]  /*5030*/  HADD2.F32 R0, -RZ, R0.H0_H0 ;  /* 0x20000000ff007230 */ /* 0x000fe40000004100 */
[----:B------:R-:W-:-:S03]  /*5040*/  IMAD.MOV.U32 R17, RZ, RZ, R27 ;  /* 0x000000ffff117224 */ /* 0x000fc600078e001b */
[----:B------:R-:W-:-:S05]  /*5050*/  F2FP.BF16.F32.PACK_AB R0, RZ, R0 ;  /* 0x00000000ff00723e */ /* 0x000fca00000010ff */
[----:B------:R0:W-:Y:S01]  /*5060*/  STG.E.U16 desc[UR36][R2.64], R0 ;  /* 0x0000000002007986 */ /* 0x0001e2000c101524 */
[----:B------:R-:W-:Y:S05]  /*5070*/  BRA `(.L_x_9826) ;  /* 0x0000000400c47947 */ /* 0x000fea0003800000 */
.L_x_9838:
        /* <DEDUP_REMOVED lines=13> */
.L_x_9850:
        /* <DEDUP_REMOVED lines=17> */
.L_x_9853:
[----:B------:R-:W-:-:S04]  /*5260*/  LOP3.LUT R0, R7, 0x80000000, RZ, 0xc0, !PT ;  /* 0x8000000007007812 */ /* 0x000fc800078ec0ff */
[----:B------:R-:W-:-:S04]  /*5270*/  SHF.R.U32.HI R5, RZ, 0x18, R0 ;  /* 0x00000018ff057819 */ /* 0x000fc80000011600 */
[----:B------:R-:W-:-:S04]  /*5280*/  LOP3.LUT R4, R4, R5, RZ, 0xfc, !PT ;  /* 0x0000000504047212 */ /* 0x000fc800078efcff */
[----:B------:R-:W-:-:S07]  /*5290*/  PRMT R0, R4, 0x7610, R0 ;  /* 0x0000761004007816 */ /* 0x000fce0000000000 */
.L_x_9852:
[----:B------:R-:W-:Y:S05]  /*52a0*/  BSYNC B0 ;  /* 0x0000000000007941 */ /* 0x000fea0003800000 */
.L_x_9851:
[----:B------:R3:W-:Y:S01]  /*52b0*/  STG.E.U8 desc[UR36][R2.64], R0 ;  /* 0x0000000002007986 */ /* 0x0007e2000c101124 */
[----:B------:R-:W-:Y:S01]  /*52c0*/  IMAD.MOV.U32 R17, RZ, RZ, R27 ;  /* 0x000000ffff117224 */ /* 0x000fe200078e001b */
[----:B------:R-:W-:Y:S06]  /*52d0*/  BRA `(.L_x_9826) ;  /* 0x00000004002c7947 */ /* 0x000fec0003800000 */
.L_x_9849:
        /* <DEDUP_REMOVED lines=17> */
.L_x_9856:
[----:B------:R-:W-:-:S04]  /*53f0*/  LOP3.LUT R0, R7, 0x80000000, RZ, 0xc0, !PT ;  /* 0x8000000007007812 */ /* 0x000fc800078ec0ff */
[----:B------:R-:W-:-:S04]  /*5400*/  SHF.R.U32.HI R5, RZ, 0x18, R0 ;  /* 0x00000018ff057819 */ /* 0x000fc80000011600 */
[----:B------:R-:W-:-:S04]  /*5410*/  LOP3.LUT R4, R4, R5, RZ, 0xfc, !PT ;  /* 0x0000000504047212 */ /* 0x000fc800078efcff */
[----:B------:R-:W-:-:S07]  /*5420*/  PRMT R0, R4, 0x7610, R0 ;  /* 0x0000761004007816 */ /* 0x000fce0000000000 */
.L_x_9855:
[----:B------:R-:W-:Y:S05]  /*5430*/  BSYNC B0 ;  /* 0x0000000000007941 */ /* 0x000fea0003800000 */
.L_x_9854:
[----:B------:R0:W-:Y:S01]  /*5440*/  STG.E.U8 desc[UR36][R2.64], R0 ;  /* 0x0000000002007986 */ /* 0x0001e2000c101124 */
[----:B------:R-:W-:Y:S01]  /*5450*/  IMAD.MOV.U32 R17, RZ, RZ, R27 ;  /* 0x000000ffff117224 */ /* 0x000fe200078e001b */
[----:B------:R-:W-:Y:S06]  /*5460*/  BRA `(.L_x_9826) ;  /* 0x0000000000c87947 */ /* 0x000fec0003800000 */
.L_x_9848:
        /* <DEDUP_REMOVED lines=23> */
.L_x_9831:
        /* <DEDUP_REMOVED lines=16> */
.L_x_9859:
[----:B------:R-:W-:Y:S01]  /*56e0*/  IMAD.MOV.U32 R17, RZ, RZ, R27 ;  /* 0x000000ffff117224 */ /* 0x000fe200078e001b */
[----:B------:R-:W-:Y:S06]  /*56f0*/  BRA `(.L_x_9826) ;  /* 0x0000000000247947 */ /* 0x000fec0003800000 */
.L_x_9858:
[----:B------:R-:W-:Y:S02]  /*5700*/  HADD2.F32 R4, -RZ, R0.H0_H0 ;  /* 0x20000000ff047230 */ /* 0x000fe40000004100 */
[----:B------:R-:W-:-:S04]  /*5710*/  IMAD.MOV.U32 R17, RZ, RZ, R27 ;  /* 0x000000ffff117224 */ /* 0x000fc800078e001b */
[----:B------:R-:W0:Y:S02]  /*5720*/  F2I.U64.TRUNC R4, R4 ;  /* 0x0000000400047311 */ /* 0x000e24000020d800 */
[----:B0-----:R2:W-:Y:S01]  /*5730*/  STG.E.64 desc[UR36][R2.64], R4 ;  /* 0x0000000402007986 */ /* 0x0015e2000c101b24 */
[----:B------:R-:W-:Y:S05]  /*5740*/  BRA `(.L_x_9826) ;  /* 0x0000000000107947 */ /* 0x000fea0003800000 */
.L_x_9857:
[----:B------:R-:W-:Y:S02]  /*5750*/  HADD2.F32 R0, -RZ, R0.H0_H0 ;  /* 0x20000000ff007230 */ /* 0x000fe40000004100 */
[----:B------:R-:W-:Y:S02]  /*5760*/  IMAD.MOV.U32 R17, RZ, RZ, R27 ;  /* 0x000000ffff117224 */ /* 0x000fe400078e001b */
[----:B------:R-:W0:Y:S02]  /*5770*/  F2I.FTZ.U32.TRUNC.NTZ R5, R0 ;  /* 0x0000000000057305 */ /* 0x000e24000021f000 */
[----:B0-----:R0:W-:Y:S03]  /*5780*/  STG.E desc[UR36][R2.64], R5 ;  /* 0x0000000502007986 */ /* 0x0011e6000c101924 */
.L_x_9826:
[----:B------:R-:W-:Y:S05]  /*5790*/  BSYNC B6 ;  /* 0x0000000000067941 */ /* 0x000fea0003800000 */
.L_x_9825:
[----:B------:R-:W-:Y:S01]  /*57a0*/  ISETP.GE.AND P0, PT, R17, R16, PT ;  /* 0x000000101100720c */ /* 0x000fe20003f06270 */
[----:B------:R-:W-:-:S12]  /*57b0*/  BSSY B6, `(.L_x_9860) ;  /* 0x00001fc000067945 */ /* 0x000fd80003800000 */
        /* <DEDUP_REMOVED lines=23> */
.L_x_9865:
[----:B------:R-:W-:-:S06]  /*5930*/  HADD2.F32 R5, -RZ, R24.H0_H0 ;  /* 0x20000018ff057230 */ /* 0x000fcc0000004100 */
[----:B------:R-:W0:Y:S02]  /*5940*/  F2I.S64.TRUNC R4, R5 ;  /* 0x0000000500047311 */ /* 0x000e24000020d900 */
[----:B0-----:R0:W-:Y:S01]  /*5950*/  STG.E.U8 desc[UR36][R2.64], R4 ;  /* 0x0000000402007986 */ /* 0x0011e2000c101124 */
[----:B------:R-:W-:Y:S05]  /*5960*/  BRA `(.L_x_9867) ;  /* 0x0000000c00847947 */ /* 0x000fea0003800000 */
.L_x_9864:
        /* <DEDUP_REMOVED lines=10> */
.L_x_9869:
[----:B------:R-:W-:-:S04]  /*5a10*/  HADD2.F32 R24, -RZ, R24.H0_H0 ;  /* 0x20000018ff187230 */ /* 0x000fc80000004100 */
[----:B------:R-:W0:Y:S02]  /*5a20*/  F2I.FTZ.TRUNC.NTZ R5, R24 ;  /* 0x0000001800057305 */ /* 0x000e24000021f100 */
[----:B0-----:R0:W-:Y:S01]  /*5a30*/  STG.E desc[UR36][R2.64], R5 ;  /* 0x0000000502007986 */ /* 0x0011e2000c101924 */
[----:B------:R-:W-:Y:S05]  /*5a40*/  BRA `(.L_x_9867) ;  /* 0x0000000c004c7947 */ /* 0x000fea0003800000 */
.L_x_9868:
[----:B------:R-:W-:-:S04]  /*5a50*/  HADD2.F32 R24, -RZ, R24.H0_H0 ;  /* 0x20000018ff187230 */ /* 0x000fc80000004100 */
[----:B------:R-:W0:Y:S02]  /*5a60*/  F2I.FTZ.TRUNC.NTZ R5, R24 ;  /* 0x0000001800057305 */ /* 0x000e24000021f100 */
[----:B0-----:R0:W-:Y:S01]  /*5a70*/  STG.E.U16 desc[UR36][R2.64], R5 ;  /* 0x0000000502007986 */ /* 0x0011e2000c101524 */
[----:B------:R-:W-:Y:S05]  /*5a80*/  BRA `(.L_x_9867) ;  /* 0x0000000c003c7947 */ /* 0x000fea0003800000 */
.L_x_9863:
        /* <DEDUP_REMOVED lines=9> */
.L_x_9871:
[----:B------:R0:W-:Y:S01]  /*5b20*/  STG.E.U16 desc[UR36][R2.64], R24 ;  /* 0x0000001802007986 */ /* 0x0001e2000c101524 */
[----:B------:R-:W-:Y:S05]  /*5b30*/  BRA `(.L_x_9867) ;  /* 0x0000000c00107947 */ /* 0x000fea0003800000 */
.L_x_9870:
        /* <DEDUP_REMOVED lines=10> */
.L_x_9873:
[----:B------:R-:W-:-:S05]  /*5be0*/  HADD2.F32 R0, -RZ, R24.H0_H0 ;  /* 0x20000018ff007230 */ /* 0x000fca0000004100 */
[----:B------:R-:W-:-:S04]  /*5bf0*/  F2FP.F16.F32.PACK_AB R0, RZ, R0 ;  /* 0x00000000ff00723e */ /* 0x000fc800000000ff */
[----:B------:R-:W-:-:S05]  /*5c00*/  PRMT R0, R0, 0x5410, RZ ;  /* 0x0000541000007816 */ /* 0x000fca00000000ff */
[----:B------:R0:W-:Y:S01]  /*5c10*/  STG.E desc[UR36][R2.64], R0 ;  /* 0x0000000002007986 */ /* 0x0001e2000c101924 */
[----:B------:R-:W-:Y:S05]  /*5c20*/  BRA `(.L_x_9867) ;  /* 0x0000000800d47947 */ /* 0x000fea0003800000 */
.L_x_9872:
[----:B------:R-:W-:-:S05]  /*5c30*/  HADD2.F32 R4, -RZ, R24.H0_H0 ;  /* 0x20000018ff047230 */ /* 0x000fca0000004100 */
[----:B------:R-:W-:-:S06]  /*5c40*/  FMUL.FTZ R4, R4, 1 ;  /* 0x3f80000004047820 */ /* 0x000fcc0000410000 */
[----:B------:R-:W0:Y:S02]  /*5c50*/  F2F.F64.F32 R4, R4 ;  /* 0x0000000400047310 */ /* 0x000e240000201800 */
[----:B0-----:R0:W-:Y:S01]  /*5c60*/  STG.E.64 desc[UR36][R2.64], R4 ;  /* 0x0000000402007986 */ /* 0x0011e2000c101b24 */
[----:B------:R-:W-:Y:S05]  /*5c70*/  BRA `(.L_x_9867) ;  /* 0x0000000800c07947 */ /* 0x000fea0003800000 */
.L_x_9862:
        /* <DEDUP_REMOVED lines=13> */
.L_x_9876:
[----:B------:R-:W-:Y:S01]  /*5d50*/  HADD2.F32 R24, -RZ, R24.H0_H0 ;  /* 0x20000018ff187230 */ /* 0x000fe20000004100 */
[----:B------:R-:W-:-:S04]  /*5d60*/  CS2R R6, SRZ ;  /* 0x0000000000067805 */ /* 0x000fc8000001ff00 */
[----:B------:R-:W-:-:S06]  /*5d70*/  FMUL.FTZ R4, R24, 1 ;  /* 0x3f80000018047820 */ /* 0x000fcc0000410000 */
[----:B------:R-:W0:Y:S02]  /*5d80*/  F2F.F64.F32 R4, R4 ;  /* 0x0000000400047310 */ /* 0x000e240000201800 */
[----:B0-----:R0:W-:Y:S01]  /*5d90*/  STG.E.128 desc[UR36][R2.64], R4 ;  /* 0x0000000402007986 */ /* 0x0011e2000c101d24 */
[----:B------:R-:W-:Y:S05]  /*5da0*/  BRA `(.L_x_9867) ;  /* 0x0000000800747947 */ /* 0x000fea0003800000 */
.L_x_9875:
        /* <DEDUP_REMOVED lines=21> */
.L_x_9880:
[----:B------:R-:W-:Y:S05]  /*5f00*/  BSYNC B0 ;  /* 0x0000000000007941 */ /* 0x000fea0003800000 */
.L_x_9879:
[----:B------:R-:W-:-:S05]  /*5f10*/  LOP3.LUT R5, R0, R5, RZ, 0xfc, !PT ;  /* 0x0000000500057212 */ /* 0x000fca00078efcff */
[----:B------:R0:W-:Y:S01]  /*5f20*/  STG.E.U8 desc[UR36][R2.64], R5 ;  /* 0x0000000502007986 */ /* 0x0001e2000c101124 */
[----:B------:R-:W-:Y:S05]  /*5f30*/  BRA `(.L_x_9867) ;  /* 0x0000000800107947 */ /* 0x000fea0003800000 */
.L_x_9878:
        /* <DEDUP_REMOVED lines=13> */
.L_x_9882:
[----:B------:R-:W-:Y:S01]  /*6010*/  IMAD.MOV.U32 R0, RZ, RZ, 0x7f ;  /* 0x0000007fff007424 */ /* 0x000fe200078e00ff */
[----:B------:R-:W-:-:S04]  /*6020*/  ISETP.GT.U32.AND P0, PT, R4, 0x7f800000, PT ;  /* 0x7f8000000400780c */ /* 0x000fc80003f04070 */
[----:B------:R-:W-:-:S09]  /*6030*/  SEL R0, R0, 0x7c, P0 ;  /* 0x0000007c00007807 */ /* 0x000fd20000000000 */
.L_x_9883:
[----:B------:R-:W-:Y:S05]  /*6040*/  BSYNC B0 ;  /* 0x0000000000007941 */ /* 0x000fea0003800000 */
.L_x_9881:
[----:B------:R-:W-:-:S04]  /*6050*/  LOP3.LUT R4, R5, 0x80000000, RZ, 0xc0, !PT ;  /* 0x8000000005047812 */ /* 0x000fc800078ec0ff */
[----:B------:R-:W-:-:S04]  /*6060*/  SHF.R.U32.HI R5, RZ, 0x18, R4 ;  /* 0x00000018ff057819 */ /* 0x000fc80000011604 */
[----:B------:R-:W-:-:S05]  /*6070*/  LOP3.LUT R5, R0, R5, RZ, 0xfc, !PT ;  /* 0x0000000500057212 */ /* 0x000fca00078efcff */
[----:B------:R0:W-:Y:S01]  /*6080*/  STG.E.U8 desc[UR36][R2.64], R5 ;  /* 0x0000000502007986 */ /* 0x0001e2000c101124 */
[----:B------:R-:W-:Y:S05]  /*6090*/  BRA `(.L_x_9867) ;  /* 0x0000000400b87947 */ /* 0x000fea0003800000 */
.L_x_9877:
[----:B------:R-:W-:-:S05]  /*60a0*/  HADD2.F32 R0, -RZ, R24.H0_H0 ;  /* 0x20000018ff007230 */ /* 0x000fca0000004100 */
[----:B------:R-:W-:-:S05]  /*60b0*/  F2FP.BF16.F32.PACK_AB R0, RZ, R0 ;  /* 0x00000000ff00723e */ /* 0x000fca00000010ff */
[----:B------:R0:W-:Y:S01]  /*60c0*/  STG.E.U16 desc[UR36][R2.64], R0 ;  /* 0x0000000002007986 */ /* 0x0001e2000c101524 */
[----:B------:R-:W-:Y:S05]  /*60d0*/  BRA `(.L_x_9867) ;  /* 0x0000000400a87947 */ /* 0x000fea0003800000 */
.L_x_9874:
        /* <DEDUP_REMOVED lines=12> */
.L_x_9886:
        /* <DEDUP_REMOVED lines=17> */
.L_x_9889:
[----:B------:R-:W-:-:S04]  /*62b0*/  LOP3.LUT R0, R7, 0x80000000, RZ, 0xc0, !PT ;  /* 0x8000000007007812 */ /* 0x000fc800078ec0ff */
[----:B------:R-:W-:-:S04]  /*62c0*/  SHF.R.U32.HI R5, RZ, 0x18, R0 ;  /* 0x00000018ff057819 */ /* 0x000fc80000011600 */
[----:B------:R-:W-:-:S04]  /*62d0*/  LOP3.LUT R4, R4, R5, RZ, 0xfc, !PT ;  /* 0x0000000504047212 */ /* 0x000fc800078efcff */
[----:B------:R-:W-:-:S07]  /*62e0*/  PRMT R0, R4, 0x7610, R0 ;  /* 0x0000761004007816 */ /* 0x000fce0000000000 */
.L_x_9888:
[----:B------:R-:W-:Y:S05]  /*62f0*/  BSYNC B0 ;  /* 0x0000000000007941 */ /* 0x000fea0003800000 */
.L_x_9887:
[----:B------:R3:W-:Y:S01]  /*6300*/  STG.E.U8 desc[UR36][R2.64], R0 ;  /* 0x0000000002007986 */ /* 0x0007e2000c101124 */
[----:B------:R-:W-:Y:S05]  /*6310*/  BRA `(.L_x_9867) ;  /* 0x0000000400187947 */ /* 0x000fea0003800000 */
.L_x_9885:
        /* <DEDUP_REMOVED lines=17> */
.L_x_9892:
[----:B------:R-:W-:-:S04]  /*6430*/  LOP3.LUT R0, R7, 0x80000000, RZ, 0xc0, !PT ;  /* 0x8000000007007812 */ /* 0x000fc800078ec0ff */
[----:B------:R-:W-:-:S04]  /*6440*/  SHF.R.U32.HI R5, RZ, 0x18, R0 ;  /* 0x00000018ff057819 */ /* 0x000fc80000011600 */
[----:B------:R-:W-:-:S04]  /*6450*/  LOP3.LUT R4, R4, R5, RZ, 0xfc, !PT ;  /* 0x0000000504047212 */ /* 0x000fc800078efcff */
[----:B------:R-:W-:-:S07]  /*6460*/  PRMT R0, R4, 0x7610, R0 ;  /* 0x0000761004007816 */ /* 0x000fce0000000000 */
.L_x_9891:
[----:B------:R-:W-:Y:S05]  /*6470*/  BSYNC B0 ;  /* 0x0000000000007941 */ /* 0x000fea0003800000 */
.L_x_9890:
[----:B------:R0:W-:Y:S01]  /*6480*/  STG.E.U8 desc[UR36][R2.64], R0 ;  /* 0x0000000002007986 */ /* 0x0001e2000c101124 */
[----:B------:R-:W-:Y:S05]  /*6490*/  BRA `(.L_x_9867) ;  /* 0x0000000000b87947 */ /* 0x000fea0003800000 */
.L_x_9884:
        /* <DEDUP_REMOVED lines=22> */
.L_x_9866:
        /* <DEDUP_REMOVED lines=16> */
.L_x_9895:
[----:B------:R-:W-:Y:S05]  /*6700*/  BRA `(.L_x_9867) ;  /* 0x00000000001c7947 */ /* 0x000fea0003800000 */
.L_x_9894:
[----:B------:R-:W-:-:S06]  /*6710*/  HADD2.F32 R4, -RZ, R24.H0_H0 ;  /* 0x20000018ff047230 */ /* 0x000fcc0000004100 */
[----:B------:R-:W0:Y:S02]  /*6720*/  F2I.U64.TRUNC R4, R4 ;  /* 0x0000000400047311 */ /* 0x000e24000020d800 */
[----:B0-----:R2:W-:Y:S01]  /*6730*/  STG.E.64 desc[UR36][R2.64], R4 ;  /* 0x0000000402007986 */ /* 0x0015e2000c101b24 */
[----:B------:R-:W-:Y:S05]  /*6740*/  BRA `(.L_x_9867) ;  /* 0x00000000000c7947 */ /* 0x000fea0003800000 */
.L_x_9893:
[----:B------:R-:W-:-:S04]  /*6750*/  HADD2.F32 R24, -RZ, R24.H0_H0 ;  /* 0x20000018ff187230 */ /* 0x000fc80000004100 */
[----:B------:R-:W0:Y:S02]  /*6760*/  F2I.FTZ.U32.TRUNC.NTZ R5, R24 ;  /* 0x0000001800057305 */ /* 0x000e24000021f000 */
[----:B0-----:R0:W-:Y:S02]  /*6770*/  STG.E desc[UR36][R2.64], R5 ;  /* 0x0000000502007986 */ /* 0x0011e4000c101924 */
.L_x_9867:
        /* <DEDUP_REMOVED lines=25> */
.L_x_9899:
[----:B------:R-:W-:-:S06]  /*6910*/  HADD2.F32 R5, -RZ, R23.H0_H0 ;  /* 0x20000017ff057230 */ /* 0x000fcc0000004100 */
[----:B------:R-:W0:Y:S02]  /*6920*/  F2I.S64.TRUNC R4, R5 ;  /* 0x0000000500047311 */ /* 0x000e24000020d900 */
[----:B0-----:R3:W-:Y:S01]  /*6930*/  STG.E.U8 desc[UR36][R2.64], R4 ;  /* 0x0000000402007986 */ /* 0x0017e2000c101124 */
[----:B------:R-:W-:Y:S05]  /*6940*/  BRA `(.L_x_9901) ;  /* 0x0000000c00847947 */ /* 0x000fea0003800000 */
.L_x_9898:
        /* <DEDUP_REMOVED lines=10> */
.L_x_9903:
[----:B------:R-:W-:-:S06]  /*69f0*/  HADD2.F32 R23, -RZ, R23.H0_H0 ;  /* 0x20000017ff177230 */ /* 0x000fcc0000004100 */
[----:B------:R-:W0:Y:S02]  /*6a00*/  F2I.FTZ.TRUNC.NTZ R23, R23 ;  /* 0x0000001700177305 */ /* 0x000e24000021f100 */
[----:B0-----:R2:W-:Y:S01]  /*6a10*/  STG.E desc[UR36][R2.64], R23 ;  /* 0x0000001702007986 */ /* 0x0015e2000c101924 */
[----:B------:R-:W-:Y:S05]  /*6a20*/  BRA `(.L_x_9901) ;  /* 0x0000000c004c7947 */ /* 0x000fea0003800000 */
.L_x_9902:
[----:B------:R-:W-:-:S06]  /*6a30*/  HADD2.F32 R23, -RZ, R23.H0_H0 ;  /* 0x20000017ff177230 */ /* 0x000fcc0000004100 */
[----:B------:R-:W0:Y:S02]  /*6a40*/  F2I.FTZ.TRUNC.NTZ R23, R23 ;  /* 0x0000001700177305 */ /* 0x000e24000021f100 */
[----:B0-----:R0:W-:Y:S01]  /*6a50*/  STG.E.U16 desc[UR36][R2.64], R23 ;  /* 0x0000001702007986 */ /* 0x0011e2000c101524 */
[----:B------:R-:W-:Y:S05]  /*6a60*/  BRA `(.L_x_9901) ;  /* 0x0000000c003c7947 */ /* 0x000fea0003800000 */
.L_x_9897:
        /* <DEDUP_REMOVED lines=9> */
.L_x_9905:
[----:B------:R0:W-:Y:S01]  /*6b00*/  STG.E.U16 desc[UR36][R2.64], R23 ;  /* 0x0000001702007986 */ /* 0x0001e2000c101524 */
[----:B------:R-:W-:Y:S05]  /*6b10*/  BRA `(.L_x_9901) ;  /* 0x0000000c00107947 */ /* 0x000fea0003800000 */
.L_x_9904:
        /* <DEDUP_REMOVED lines=10> */
.L_x_9907:
[----:B------:R-:W-:-:S05]  /*6bc0*/  HADD2.F32 R0, -RZ, R23.H0_H0 ;  /* 0x20000017ff007230 */ /* 0x000fca0000004100 */
[----:B------:R-:W-:-:S04]  /*6bd0*/  F2FP.F16.F32.PACK_AB R0, RZ, R0 ;  /* 0x00000000ff00723e */ /* 0x000fc800000000ff */
[----:B------:R-:W-:-:S05]  /*6be0*/  PRMT R0, R0, 0x5410, RZ ;  /* 0x0000541000007816 */ /* 0x000fca00000000ff */
[----:B------:R0:W-:Y:S01]  /*6bf0*/  STG.E desc[UR36][R2.64], R0 ;  /* 0x0000000002007986 */ /* 0x0001e2000c101924 */
[----:B------:R-:W-:Y:S05]  /*6c00*/  BRA `(.L_x_9901) ;  /* 0x0000000800d47947 */ /* 0x000fea0003800000 */
.L_x_9906:
[----:B------:R-:W-:-:S05]  /*6c10*/  HADD2.F32 R4, -RZ, R23.H0_H0 ;  /* 0x20000017ff047230 */ /* 0x000fca0000004100 */
[----:B------:R-:W-:-:S06]  /*6c20*/  FMUL.FTZ R4, R4, 1 ;  /* 0x3f80000004047820 */ /* 0x000fcc0000410000 */
[----:B------:R-:W0:Y:S02]  /*6c30*/  F2F.F64.F32 R4, R4 ;  /* 0x0000000400047310 */ /* 0x000e240000201800 */
[----:B0-----:R0:W-:Y:S01]  /*6c40*/  STG.E.64 desc[UR36][R2.64], R4 ;  /* 0x0000000402007986 */ /* 0x0011e2000c101b24 */
[----:B------:R-:W-:Y:S05]  /*6c50*/  BRA `(.L_x_9901) ;  /* 0x0000000800c07947 */ /* 0x000fea0003800000 */
.L_x_9896:
        /* <DEDUP_REMOVED lines=13> */
.L_x_9910:
[----:B------:R-:W-:Y:S01]  /*6d30*/  HADD2.F32 R23, -RZ, R23.H0_H0 ;  /* 0x20000017ff177230 */ /* 0x000fe20000004100 */
[----:B------:R-:W-:-:S04]  /*6d40*/  CS2R R6, SRZ ;  /* 0x0000000000067805 */ /* 0x000fc8000001ff00 */
[----:B------:R-:W-:-:S06]  /*6d50*/  FMUL.FTZ R4, R23, 1 ;  /* 0x3f80000017047820 */ /* 0x000fcc0000410000 */
[----:B------:R-:W0:Y:S02]  /*6d60*/  F2F.F64.F32 R4, R4 ;  /* 0x0000000400047310 */ /* 0x000e240000201800 */
[----:B0-----:R0:W-:Y:S01]  /*6d70*/  STG.E.128 desc[UR36][R2.64], R4 ;  /* 0x0000000402007986 */ /* 0x0011e2000c101d24 */
[----:B------:R-:W-:Y:S05]  /*6d80*/  BRA `(.L_x_9901) ;  /* 0x0000000800747947 */ /* 0x000fea0003800000 */
.L_x_9909:
        /* <DEDUP_REMOVED lines=21> */
.L_x_9914:
[----:B------:R-:W-:Y:S05]  /*6ee0*/  BSYNC B0 ;  /* 0x0000000000007941 */ /* 0x000fea0003800000 */
.L_x_9913:
[----:B------:R-:W-:-:S05]  /*6ef0*/  LOP3.LUT R5, R0, R5, RZ, 0xfc, !PT ;  /* 0x0000000500057212 */ /* 0x000fca00078efcff */
[----:B------:R0:W-:Y:S01]  /*6f00*/  STG.E.U8 desc[UR36][R2.64], R5 ;  /* 0x0000000502007986 */ /* 0x0001e2000c101124 */
[----:B------:R-:W-:Y:S05]  /*6f10*/  BRA `(.L_x_9901) ;  /* 0x0000000800107947 */ /* 0x000fea0003800000 */
.L_x_9912:
        /* <DEDUP_REMOVED lines=13> */
.L_x_9916:
[----:B------:R-:W-:Y:S01]  /*6ff0*/  IMAD.MOV.U32 R0, RZ, RZ, 0x7f ;  /* 0x0000007fff007424 */ /* 0x000fe200078e00ff */
[----:B------:R-:W-:-:S04]  /*7000*/  ISETP.GT.U32.AND P0, PT, R4, 0x7f800000, PT ;  /* 0x7f8000000400780c */ /* 0x000fc80003f04070 */
[----:B------:R-:W-:-:S09]  /*7010*/  SEL R0, R0, 0x7c, P0 ;  /* 0x0000007c00007807 */ /* 0x000fd20000000000 */
.L_x_9917:
[----:B------:R-:W-:Y:S05]  /*7020*/  BSYNC B0 ;  /* 0x0000000000007941 */ /* 0x000fea0003800000 */
.L_x_9915:
[----:B------:R-:W-:-:S04]  /*7030*/  LOP3.LUT R4, R23, 0x80000000, RZ, 0xc0, !PT ;  /* 0x8000000017047812 */ /* 0x000fc800078ec0ff */
[----:B------:R-:W-:-:S04]  /*7040*/  SHF.R.U32.HI R5, RZ, 0x18, R4 ;  /* 0x00000018ff057819 */ /* 0x000fc80000011604 */
[----:B------:R-:W-:-:S05]  /*7050*/  LOP3.LUT R5, R0, R5, RZ, 0xfc, !PT ;  /* 0x0000000500057212 */ /* 0x000fca00078efcff */
[----:B------:R0:W-:Y:S01]  /*7060*/  STG.E.U8 desc[UR36][R2.64], R5 ;  /* 0x0000000502007986 */ /* 0x0001e2000c101124 */
[----:B------:R-:W-:Y:S05]  /*7070*/  BRA `(.L_x_9901) ;  /* 0x0000000400b87947 */ /* 0x000fea0003800000 */
.L_x_9911:
[----:B------:R-:W-:-:S05]  /*7080*/  HADD2.F32 R0, -RZ, R23.H0_H0 ;  /* 0x20000017ff007230 */ /* 0x000fca0000004100 */
[----:B------:R-:W-:-:S05]  /*7090*/  F2FP.BF16.F32.PACK_AB R0, RZ, R0 ;  /* 0x00000000ff00723e */ /* 0x000fca00000010ff */
[----:B------:R0:W-:Y:S01]  /*70a0*/  STG.E.U16 desc[UR36][R2.64], R0 ;  /* 0x0000000002007986 */ /* 0x0001e2000c101524 */
[----:B------:R-:W-:Y:S05]  /*70b0*/  BRA `(.L_x_9901) ;  /* 0x0000000400a87947 */ /* 0x000fea0003800000 */
.L_x_9908:
        /* <DEDUP_REMOVED lines=12> */
.L_x_9920:
        /* <DEDUP_REMOVED lines=17> */
.L_x_9923:
[----:B------:R-:W-:-:S04]  /*7290*/  LOP3.LUT R0, R23, 0x80000000, RZ, 0xc0, !PT ;  /* 0x8000000017007812 */ /* 0x000fc800078ec0ff */
[----:B------:R-:W-:-:S04]  /*72a0*/  SHF.R.U32.HI R5, RZ, 0x18, R0 ;  /* 0x00000018ff057819 */ /* 0x000fc80000011600 */
[----:B------:R-:W-:-:S04]  /*72b0*/  LOP3.LUT R4, R4, R5, RZ, 0xfc, !PT ;  /* 0x0000000504047212 */ /* 0x000fc800078efcff */
[----:B------:R-:W-:-:S07]  /*72c0*/  PRMT R0, R4, 0x7610, R0 ;  /* 0x0000761004007816 */ /* 0x000fce0000000000 */
.L_x_9922:
[----:B------:R-:W-:Y:S05]  /*72d0*/  BSYNC B0 ;  /* 0x0000000000007941 */ /* 0x000fea0003800000 */
.L_x_9921:
[----:B------:R0:W-:Y:S01]  /*72e0*/  STG.E.U8 desc[UR36][R2.64], R0 ;  /* 0x0000000002007986 */ /* 0x0001e2000c101124 */
[----:B------:R-:W-:Y:S05]  /*72f0*/  BRA `(.L_x_9901) ;  /* 0x0000000400187947 */ /* 0x000fea0003800000 */
.L_x_9919:
        /* <DEDUP_REMOVED lines=17> */
.L_x_9926:
[----:B------:R-:W-:-:S04]  /*7410*/  LOP3.LUT R0, R23, 0x80000000, RZ, 0xc0, !PT ;  /* 0x8000000017007812 */ /* 0x000fc800078ec0ff */
[----:B------:R-:W-:-:S04]  /*7420*/  SHF.R.U32.HI R5, RZ, 0x18, R0 ;  /* 0x00000018ff057819 */ /* 0x000fc80000011600 */
[----:B------:R-:W-:-:S04]  /*7430*/  LOP3.LUT R4, R4, R5, RZ, 0xfc, !PT ;  /* 0x0000000504047212 */ /* 0x000fc800078efcff */
[----:B------:R-:W-:-:S07]  /*7440*/  PRMT R0, R4, 0x7610, R0 ;  /* 0x0000761004007816 */ /* 0x000fce0000000000 */
.L_x_9925:
[----:B------:R-:W-:Y:S05]  /*7450*/  BSYNC B0 ;  /* 0x0000000000007941 */ /* 0x000fea0003800000 */
.L_x_9924:
[----:B------:R0:W-:Y:S01]  /*7460*/  STG.E.U8 desc[UR36][R2.64], R0 ;  /* 0x0000000002007986 */ /* 0x0001e2000c101124 */
[----:B------:R-:W-:Y:S05]  /*7470*/  BRA `(.L_x_9901) ;  /* 0x0000000000b87947 */ /* 0x000fea0003800000 */
.L_x_9918:
        /* <DEDUP_REMOVED lines=22> */
.L_x_9900:
        /* <DEDUP_REMOVED lines=16> */
.L_x_9929:
[----:B------:R-:W-:Y:S05]  /*76e0*/  BRA `(.L_x_9901) ;  /* 0x00000000001c7947 */ /* 0x000fea0003800000 */
.L_x_9928:
[----:B------:R-:W-:-:S06]  /*76f0*/  HADD2.F32 R4, -RZ, R23.H0_H0 ;  /* 0x20000017ff047230 */ /* 0x000fcc0000004100 */
[----:B------:R-:W0:Y:S02]  /*7700*/  F2I.U64.TRUNC R4, R4 ;  /* 0x0000000400047311 */ /* 0x000e24000020d800 */
[----:B0-----:R0:W-:Y:S01]  /*7710*/  STG.E.64 desc[UR36][R2.64], R4 ;  /* 0x0000000402007986 */ /* 0x0011e2000c101b24 */
[----:B------:R-:W-:Y:S05]  /*7720*/  BRA `(.L_x_9901) ;  /* 0x00000000000c7947 */ /* 0x000fea0003800000 */
.L_x_9927:
[----:B------:R-:W-:-:S06]  /*7730*/  HADD2.F32 R23, -RZ, R23.H0_H0 ;  /* 0x20000017ff177230 */ /* 0x000fcc0000004100 */
[----:B------:R-:W0:Y:S02]  /*7740*/  F2I.FTZ.U32.TRUNC.NTZ R23, R23 ;  /* 0x0000001700177305 */ /* 0x000e24000021f000 */
[----:B0-----:R0:W-:Y:S02]  /*7750*/  STG.E desc[UR36][R2.64], R23 ;  /* 0x0000001702007986 */ /* 0x0011e4000c101924 */
.L_x_9901:
[----:B------:R-:W-:-:S07]  /*7760*/  VIADD R17, R17, 0x80 ;  /* 0x0000008011117836 */ /* 0x000fce0000000000 */
.L_x_9861:
[----:B------:R-:W-:Y:S05]  /*7770*/  BSYNC B6 ;  /* 0x0000000000067941 */ /* 0x000fea0003800000 */
.L_x_9860:
        /* <DEDUP_REMOVED lines=23> */
.L_x_9933:
[----:B------:R-:W-:-:S06]  /*78f0*/  HADD2.F32 R5, -RZ, R22.H0_H0 ;  /* 0x20000016ff057230 */ /* 0x000fcc0000004100 */
[----:B------:R-:W0:Y:S02]  /*7900*/  F2I.S64.TRUNC R4, R5 ;  /* 0x0000000500047311 */ /* 0x000e24000020d900 */
[----:B0-----:R-:W-:Y:S01]  /*7910*/  STG.E.U8 desc[UR36][R2.64], R4 ;  /* 0x0000000402007986 */ /* 0x001fe2000c101124 */
[----:B------:R-:W-:Y:S05]  /*7920*/  EXIT ;  /* 0x000000000000794d */ /* 0x000fea0003800000 */
.L_x_9932:
        /* <DEDUP_REMOVED lines=10> */
.L_x_9936:
[----:B------:R-:W-:-:S04]  /*79d0*/  HADD2.F32 R22, -RZ, R22.H0_H0 ;  /* 0x20000016ff167230 */ /* 0x000fc80000004100 */
[----:B------:R-:W0:Y:S02]  /*79e0*/  F2I.FTZ.TRUNC.NTZ R5, R22 ;  /* 0x0000001600057305 */ /* 0x000e24000021f100 */
[----:B0-----:R-:W-:Y:S01]  /*79f0*/  STG.E desc[UR36][R2.64], R5 ;  /* 0x0000000502007986 */ /* 0x001fe2000c101924 */
[----:B------:R-:W-:Y:S05]  /*7a00*/  EXIT ;  /* 0x000000000000794d */ /* 0x000fea0003800000 */
.L_x_9935:
[----:B------:R-:W-:-:S04]  /*7a10*/  HADD2.F32 R22, -RZ, R22.H0_H0 ;  /* 0x20000016ff167230 */ /* 0x000fc80000004100 */
[----:B------:R-:W0:Y:S02]  /*7a20*/  F2I.FTZ.TRUNC.NTZ R5, R22 ;  /* 0x0000001600057305 */ /* 0x000e24000021f100 */
[----:B0-----:R-:W-:Y:S01]  /*7a30*/  STG.E.U16 desc[UR36][R2.64], R5 ;  /* 0x0000000502007986 */ /* 0x001fe2000c101524 */
[----:B------:R-:W-:Y:S05]  /*7a40*/  EXIT ;  /* 0x000000000000794d */ /* 0x000fea0003800000 */
.L_x_9931:
        /* <DEDUP_REMOVED lines=9> */
.L_x_9938:
[----:B------:R-:W-:Y:S01]  /*7ae0*/  STG.E.U16 desc[UR36][R2.64], R22 ;  /* 0x0000001602007986 */ /* 0x000fe2000c101524 */
[----:B------:R-:W-:Y:S05]  /*7af0*/  EXIT ;  /* 0x000000000000794d */ /* 0x000fea0003800000 */
.L_x_9937:
        /* <DEDUP_REMOVED lines=10> */
.L_x_9940:
[----:B------:R-:W-:-:S05]  /*7ba0*/  HADD2.F32 R0, -RZ, R22.H0_H0 ;  /* 0x20000016ff007230 */ /* 0x000fca0000004100 */
[----:B------:R-:W-:-:S04]  /*7bb0*/  F2FP.F16.F32.PACK_AB R0, RZ, R0 ;  /* 0x00000000ff00723e */ /* 0x000fc800000000ff */
[----:B------:R-:W-:-:S05]  /*7bc0*/  PRMT R0, R0, 0x5410, RZ ;  /* 0x0000541000007816 */ /* 0x000fca00000000ff */
[----:B------:R-:W-:Y:S01]  /*7bd0*/  STG.E desc[UR36][R2.64], R0 ;  /* 0x0000000002007986 */ /* 0x000fe2000c101924 */
[----:B------:R-:W-:Y:S05]  /*7be0*/  EXIT ;  /* 0x000000000000794d */ /* 0x000fea0003800000 */
.L_x_9939:
[----:B------:R-:W-:-:S05]  /*7bf0*/  HADD2.F32 R4, -RZ, R22.H0_H0 ;  /* 0x20000016ff047230 */ /* 0x000fca0000004100 */
[----:B------:R-:W-:-:S06]  /*7c00*/  FMUL.FTZ R4, R4, 1 ;  /* 0x3f80000004047820 */ /* 0x000fcc0000410000 */
[----:B------:R-:W0:Y:S02]  /*7c10*/  F2F.F64.F32 R4, R4 ;  /* 0x0000000400047310 */ /* 0x000e240000201800 */
[----:B0-----:R-:W-:Y:S01]  /*7c20*/  STG.E.64 desc[UR36][R2.64], R4 ;  /* 0x0000000402007986 */ /* 0x001fe2000c101b24 */
[----:B------:R-:W-:Y:S05]  /*7c30*/  EXIT ;  /* 0x000000000000794d */ /* 0x000fea0003800000 */
.L_x_9930:
        /* <DEDUP_REMOVED lines=13> */
.L_x_9943:
[----:B------:R-:W-:Y:S01]  /*7d10*/  HADD2.F32 R22, -RZ, R22.H0_H0 ;  /* 0x20000016ff167230 */ /* 0x000fe20000004100 */
[----:B------:R-:W-:-:S04]  /*7d20*/  CS2R R6, SRZ ;  /* 0x0000000000067805 */ /* 0x000fc8000001ff00 */
[----:B------:R-:W-:-:S06]  /*7d30*/  FMUL.FTZ R4, R22, 1 ;  /* 0x3f80000016047820 */ /* 0x000fcc0000410000 */
[----:B------:R-:W0:Y:S02]  /*7d40*/  F2F.F64.F32 R4, R4 ;  /* 0x0000000400047310 */ /* 0x000e240000201800 */
[----:B0-----:R-:W-:Y:S01]  /*7d50*/  STG.E.128 desc[UR36][R2.64], R4 ;  /* 0x0000000402007986 */ /* 0x001fe2000c101d24 */
[----:B------:R-:W-:Y:S05]  /*7d60*/  EXIT ;  /* 0x000000000000794d */ /* 0x000fea0003800000 */
.L_x_9942:
        /* <DEDUP_REMOVED lines=21> */
.L_x_9947:
[----:B------:R-:W-:Y:S05]  /*7ec0*/  BSYNC B0 ;  /* 0x0000000000007941 */ /* 0x000fea0003800000 */
.L_x_9946:
[----:B------:R-:W-:-:S05]  /*7ed0*/  LOP3.LUT R5, R0, R5, RZ, 0xfc, !PT ;  /* 0x0000000500057212 */ /* 0x000fca00078efcff */
[----:B------:R-:W-:Y:S01]  /*7ee0*/  STG.E.U8 desc[UR36][R2.64], R5 ;  /* 0x0000000502007986 */ /* 0x000fe2000c101124 */
[----:B------:R-:W-:Y:S05]  /*7ef0*/  EXIT ;  /* 0x000000000000794d */ /* 0x000fea0003800000 */
.L_x_9945:
        /* <DEDUP_REMOVED lines=13> */
.L_x_9949:
[----:B------:R-:W-:Y:S01]  /*7fd0*/  IMAD.MOV.U32 R0, RZ, RZ, 0x7f ;  /* 0x0000007fff007424 */ /* 0x000fe200078e00ff */
[----:B------:R-:W-:-:S04]  /*7fe0*/  ISETP.GT.U32.AND P0, PT, R4, 0x7f800000, PT ;  /* 0x7f8000000400780c */ /* 0x000fc80003f04070 */
[----:B------:R-:W-:-:S09]  /*7ff0*/  SEL R0, R0, 0x7c, P0 ;  /* 0x0000007c00007807 */ /* 0x000fd20000000000 */
.L_x_9950:
[----:B------:R-:W-:Y:S05]  /*8000*/  BSYNC B0 ;  /* 0x0000000000007941 */ /* 0x000fea0003800000 */
.L_x_9948:
[----:B------:R-:W-:-:S04]  /*8010*/  LOP3.LUT R4, R5, 0x80000000, RZ, 0xc0, !PT ;  /* 0x8000000005047812 */ /* 0x000fc800078ec0ff */
[----:B------:R-:W-:-:S04]  /*8020*/  SHF.R.U32.HI R5, RZ, 0x18, R4 ;  /* 0x00000018ff057819 */ /* 0x000fc80000011604 */
[----:B------:R-:W-:-:S05]  /*8030*/  LOP3.LUT R5, R0, R5, RZ, 0xfc, !PT ;  /* 0x0000000500057212 */ /* 0x000fca00078efcff */
[----:B------:R-:W-:Y:S01]  /*8040*/  STG.E.U8 desc[UR36][R2.64], R5 ;  /* 0x0000000502007986 */ /* 0x000fe2000c101124 */
[----:B------:R-:W-:Y:S05]  /*8050*/  EXIT ;  /* 0x000000000000794d */ /* 0x000fea0003800000 */
.L_x_9944:
[----:B------:R-:W-:-:S05]  /*8060*/  HADD2.F32 R0, -RZ, R22.H0_H0 ;  /* 0x20000016ff007230 */ /* 0x000fca0000004100 */
[----:B------:R-:W-:-:S05]  /*8070*/  F2FP.BF16.F32.PACK_AB R0, RZ, R0 ;  /* 0x00000000ff00723e */ /* 0x000fca00000010ff */
[----:B------:R-:W-:Y:S01]  /*8080*/  STG.E.U16 desc[UR36][R2.64], R0 ;  /* 0x0000000002007986 */ /* 0x000fe2000c101524 */
[----:B------:R-:W-:Y:S05]  /*8090*/  EXIT ;  /* 0x000000000000794d */ /* 0x000fea0003800000 */
.L_x_9941:
        /* <DEDUP_REMOVED lines=12> */
.L_x_9953:
        /* <DEDUP_REMOVED lines=17> */
.L_x_9956:
[----:B------:R-:W-:-:S04]  /*8270*/  LOP3.LUT R0, R7, 0x80000000, RZ, 0xc0, !PT ;  /* 0x8000000007007812 */ /* 0x000fc800078ec0ff */
[----:B------:R-:W-:-:S04]  /*8280*/  SHF.R.U32.HI R5, RZ, 0x18, R0 ;  /* 0x00000018ff057819 */ /* 0x000fc80000011600 */
[----:B------:R-:W-:-:S04]  /*8290*/  LOP3.LUT R4, R4, R5, RZ, 0xfc, !PT ;  /* 0x0000000504047212 */ /* 0x000fc800078efcff */
[----:B------:R-:W-:-:S07]  /*82a0*/  PRMT R0, R4, 0x7610, R0 ;  /* 0x0000761004007816 */ /* 0x000fce0000000000 */
.L_x_9955:
[----:B------:R-:W-:Y:S05]  /*82b0*/  BSYNC B0 ;  /* 0x0000000000007941 */ /* 0x000fea0003800000 */
.L_x_9954:
[----:B------:R-:W-:Y:S01]  /*82c0*/  STG.E.U8 desc[UR36][R2.64], R0 ;  /* 0x0000000002007986 */ /* 0x000fe2000c101124 */
[----:B------:R-:W-:Y:S05]  /*82d0*/  EXIT ;  /* 0x000000000000794d */ /* 0x000fea0003800000 */
.L_x_9952:
        /* <DEDUP_REMOVED lines=17> */
.L_x_9959:
[----:B------:R-:W-:-:S04]  /*83f0*/  LOP3.LUT R0, R7, 0x80000000, RZ, 0xc0, !PT ;  /* 0x8000000007007812 */ /* 0x000fc800078ec0ff */
[----:B------:R-:W-:-:S04]  /*8400*/  SHF.R.U32.HI R5, RZ, 0x18, R0 ;  /* 0x00000018ff057819 */ /* 0x000fc80000011600 */
[----:B------:R-:W-:-:S04]  /*8410*/  LOP3.LUT R4, R4, R5, RZ, 0xfc, !PT ;  /* 0x0000000504047212 */ /* 0x000fc800078efcff */
[----:B------:R-:W-:-:S07]  /*8420*/  PRMT R0, R4, 0x7610, R0 ;  /* 0x0000761004007816 */ /* 0x000fce0000000000 */
.L_x_9958:
[----:B------:R-:W-:Y:S05]  /*8430*/  BSYNC B0 ;  /* 0x0000000000007941 */ /* 0x000fea0003800000 */
.L_x_9957:
[----:B------:R-:W-:Y:S01]  /*8440*/  STG.E.U8 desc[UR36][R2.64], R0 ;  /* 0x0000000002007986 */ /* 0x000fe2000c101124 */
[----:B------:R-:W-:Y:S05]  /*8450*/  EXIT ;  /* 0x000000000000794d */ /* 0x000fea0003800000 */
.L_x_9951:
        /* <DEDUP_REMOVED lines=22> */
.L_x_9934:
        /* <DEDUP_REMOVED lines=16> */
.L_x_9962:
[----:B------:R-:W-:Y:S05]  /*86c0*/  EXIT ;  /* 0x000000000000794d */ /* 0x000fea0003800000 */
.L_x_9961:
[----:B------:R-:W-:-:S06]  /*86d0*/  HADD2.F32 R4, -RZ, R22.H0_H0 ;  /* 0x20000016ff047230 */ /* 0x000fcc0000004100 */
[----:B------:R-:W0:Y:S02]  /*86e0*/  F2I.U64.TRUNC R4, R4 ;  /* 0x0000000400047311 */ /* 0x000e24000020d800 */
[----:B0-----:R-:W-:Y:S01]  /*86f0*/  STG.E.64 desc[UR36][R2.64], R4 ;  /* 0x0000000402007986 */ /* 0x001fe2000c101b24 */
[----:B------:R-:W-:Y:S05]  /*8700*/  EXIT ;  /* 0x000000000000794d */ /* 0x000fea0003800000 */
.L_x_9960:
[----:B------:R-:W-:-:S04]  /*8710*/  HADD2.F32 R22, -RZ, R22.H0_H0 ;  /* 0x20000016ff167230 */ /* 0x000fc80000004100 */
[----:B------:R-:W0:Y:S02]  /*8720*/  F2I.FTZ.U32.TRUNC.NTZ R5, R22 ;  /* 0x0000001600057305 */ /* 0x000e24000021f000 */
[----:B0-----:R-:W-:Y:S01]  /*8730*/  STG.E desc[UR36][R2.64], R5 ;  /* 0x0000000502007986 */ /* 0x001fe2000c101924 */
[----:B------:R-:W-:Y:S05]  /*8740*/  EXIT ;  /* 0x000000000000794d */ /* 0x000fea0003800000 */
.L_x_9963:
        /* <DEDUP_REMOVED lines=11> */
.L_x_22852:


//--------------------- .text._ZN2at6native18elementwise_kernelILi128ELi4EZNS0_22gpu_kernel_impl_nocastIZZZNS0_15binary_internal21div_trunc_kernel_cudaERNS_18TensorIteratorBaseEENKUlvE0_clEvENKUlvE1_clEvEUlN3c104HalfEE_EEvS5_RKT_EUliE_EEviT1_ --------------------------
	.section	.text._ZN2at6native18elementwise_kernelILi128ELi4EZNS0_22gpu_kernel_impl_nocastIZZZNS0_15binary_internal21div_trunc_kernel_cudaERNS_18TensorIteratorBaseEENKUlvE0_clEvENKUlvE1_clEvEUlN3c104HalfEE_EEvS5_RKT_EUliE_EEviT1_,"ax",@progbits
	.align	128
        .global         _ZN2at6native18elementwise_kernelILi128ELi4EZNS0_22gpu_kernel_impl_nocastIZZZNS0_15binary_internal21div_trunc_kernel_cudaERNS_18TensorIteratorBaseEENKUlvE0_clEvENKUlvE1_clEvEUlN3c104HalfEE_EEvS5_RKT_EUliE_EEviT1_
        .type           _ZN2at6native18elementwise_kernelILi128ELi4EZNS0_22gpu_kernel_impl_nocastIZZZNS0_15binary_internal21div_trunc_kernel_cudaERNS_18TensorIteratorBaseEENKUlvE0_clEvENKUlvE1_clEvEUlN3c104HalfEE_EEvS5_RKT_EUliE_EEviT1_,@function
        .size           _ZN2at6native18elementwise_kernelILi128ELi4EZNS0_22gpu_kernel_impl_nocastIZZZNS0_15binary_internal21div_trunc_kernel_cudaERNS_18TensorIteratorBaseEENKUlvE0_clEvENKUlvE1_clEvEUlN3c104HalfEE_EEvS5_RKT_EUliE_EEviT1_,(.L_x_22853 - _ZN2at6native18elementwise_kernelILi128ELi4EZNS0_22gpu_kernel_impl_nocastIZZZNS0_15binary_internal21div_trunc_kernel_cudaERNS_18TensorIteratorBaseEENKUlvE0_clEvENKUlvE1_clEvEUlN3c104HalfEE_EEvS5_RKT_EUliE_EEviT1_)
        .other          _ZN2at6native18elementwise_kernelILi128ELi4EZNS0_22gpu_kernel_impl_nocastIZZZNS0_15binary_internal21div_trunc_kernel_cudaERNS_18TensorIteratorBaseEENKUlvE0_clEvENKUlvE1_clEvEUlN3c104HalfEE_EEvS5_RKT_EUliE_EEviT1_,@"STO_CUDA_ENTRY STV_DEFAULT"
_ZN2at6native18elementwise_kernelILi128ELi4EZNS0_22gpu_kernel_impl_nocastIZZZNS0_15binary_internal21div_trunc_kernel_cudaERNS_18TensorIteratorBaseEENKUlvE0_clEvENKUlvE1_clEvEUlN3c104HalfEE_EEvS5_RKT_EUliE_EEviT1_:
.text._ZN2at6native18elementwise_kernelILi128ELi4EZNS0_22gpu_kernel_impl_nocastIZZZNS0_15binary_internal21div_trunc_kernel_cudaERNS_18TensorIteratorBaseEENKUlvE0_clEvENKUlvE1_clEvEUlN3c104HalfEE_EEvS5_RKT_EUliE_EEviT1_:
        /* <DEDUP_REMOVED lines=311> */
.L_x_9966:
[----:B------:R-:W-:Y:S01]  /*1370*/  ULDC.64 UR8, c[0x0][0x418] ;  /* 0x0001060000087ab9 */ /* 0x000fe20000000a00 */
[----:B------:R-:W-:Y:S01]  /*1380*/  ULDC UR7, c[0x0][0x420] ;  /* 0x0001080000077ab9 */ /* 0x000fe20000000800 */
[----:B------:R-:W-:-:S04]  /*1390*/  IADD3 R4, P0, R2, UR8, RZ ;  /* 0x0000000802047c10 */ /* 0x000fc8000ff1e0ff */
[----:B------:R-:W-:Y:S01]  /*13a0*/  IADD3.X R5, RZ, UR9, RZ, P0, !PT ;  /* 0x00000009ff057c10 */ /* 0x000fe200087fe4ff */
[----:B------:R-:W-:-:S04]  /*13b0*/  ULDC.64 UR8, c[0x0][0x410] ;  /* 0x0001040000087ab9 */ /* 0x000fc80000000a00 */
[----:B------:R-:W2:Y:S01]  /*13c0*/  LDG.E.U16 R4, desc[UR4][R4.64] ;  /* 0x0000000404047981 */ /* 0x000ea2000c1e1500 */
[----:B------:R-:W-:Y:S01]  /*13d0*/  IADD3 R0, R0, 0x80, RZ ;  /* 0x0000008000007810 */ /* 0x000fe20007ffe0ff */
[----:B--2---:R-:W-:-:S05]  /*13e0*/  HADD2.F32 R2, -RZ, R4.H0_H0 ;  /* 0x20000004ff027230 */ /* 0x004fca0000004100 */
[----:B------:R-:W-:Y:S01]  /*13f0*/  FMUL.FTZ R6, R2, UR7 ;  /* 0x0000000702067c20 */ /* 0x000fe20008410000 */
[----:B------:R-:W-:-:S04]  /*1400*/  IADD3 R2, P0, R3, UR8, RZ ;  /* 0x0000000803027c10 */ /* 0x000fc8000ff1e0ff */
[----:B------:R-:W-:Y:S01]  /*1410*/  IADD3.X R3, RZ, UR9, RZ, P0, !PT ;  /* 0x00000009ff037c10 */ /* 0x000fe200087fe4ff */
[----:B------:R-:W0:Y:S02]  /*1420*/  FRND.TRUNC R6, R6 ;  /* 0x0000000600067307 */ /* 0x000e24000020d000 */
[----:B0-----:R-:W-:-:S05]  /*1430*/  F2FP.F16.F32.PACK_AB R5, RZ, R6 ;  /* 0x00000006ff05723e */ /* 0x001fca00000000ff */
[----:B------:R0:W-:Y:S02]  /*1440*/  STG.E.U16 desc[UR4][R2.64], R5 ;  /* 0x0000000502007986 */ /* 0x0001e4000c101504 */
.L_x_9965:
[----:B------:R-:W-:Y:S05]  /*1450*/  BSYNC B0 ;  /* 0x0000000000007941 */ /* 0x000fea0003800000 */
.L_x_9964:
        /* <DEDUP_REMOVED lines=8> */
[----:B------:R-:W-:Y:S01]  /*14e0*/  IMAD.MOV.U32 R3, RZ, RZ, R0 ;  /* 0x000000ffff037224 */ /* 0x000fe200078e0000 */
        /* <DEDUP_REMOVED lines=296> */
.L_x_9969:
        /* <DEDUP_REMOVED lines=318> */
.L_x_9970:
        /* <DEDUP_REMOVED lines=14> */
.L_x_9968:
[----:B------:R-:W-:Y:S05]  /*3c30*/  BSYNC B0 ;  /* 0x0000000000007941 */ /* 0x000fea0003800000 */
.L_x_9967:
        /* <DEDUP_REMOVED lines=293> */
[----:B------:R-:W1:Y:S01]  /*4e90*/  @P0 LDC R11, c[0x0][0x33c] ;  /* 0x0000cf00ff0b0b82 */ /* 0x000e620000000800 */
[----:B------:R-:W-:-:S04]  /*4ea0*/  IMAD R4, R4, UR8, R5 ;  /* 0x0000000804047c24 */ /* 0x000fc8000f8e0205 */
[C---:B------:R-:W-:Y:S02]  /*4eb0*/  IMAD R3, R4.reuse, UR6, R3 ;  /* 0x0000000604037c24 */ /* 0x040fe4000f8e0203 */
[----:B------:R-:W-:Y:S01]  /*4ec0*/  IMAD R2, R4, UR7, R2 ;  /* 0x0000000704027c24 */ /* 0x000fe2000f8e0202 */
[----:B------:R-:W2:Y:S01]  /*4ed0*/  @P0 LDC.64 R12, c[0x0][0x408] ;  /* 0x00010200ff0c0b82 */ /* 0x000ea20000000a00 */
[----:B0-----:R-:W-:-:S05]  /*4ee0*/  @P0 IMAD.HI.U32 R0, R7, R8, R6 ;  /* 0x0000000807000227 */ /* 0x001fca00078e0006 */
[----:B------:R-:W-:-:S04]  /*4ef0*/  @P0 SHF.R.U32.HI R0, RZ, R9, R0 ;  /* 0x00000009ff000219 */ /* 0x000fc80000011600 */
[----:B------:R-:W-:-:S05]  /*4f00*/  @P0 IADD3 R6, -R0, RZ, RZ ;  /* 0x000000ff00060210 */ /* 0x000fca0007ffe1ff */
[----:B-1----:R-:W-:-:S04]  /*4f10*/  @P0 IMAD R6, R11, R6, R7 ;  /* 0x000000060b060224 */ /* 0x002fc800078e0207 */
[C---:B--2---:R-:W-:Y:S02]  /*4f20*/  @P0 IMAD R3, R6.reuse, R12, R3 ;  /* 0x0000000c06030224 */ /* 0x044fe400078e0203 */
[----:B------:R-:W-:-:S07]  /*4f30*/  @P0 IMAD R2, R6, R13, R2 ;  /* 0x0000000d06020224 */ /* 0x000fce00078e0202 */
.L_x_9971:
[----:B------:R-:W-:Y:S02]  /*4f40*/  ULDC.64 UR6, c[0x0][0x418] ;  /* 0x0001060000067ab9 */ /* 0x000fe40000000a00 */
[----:B------:R-:W-:Y:S01]  /*4f50*/  IADD3 R4, P0, R2, UR6, RZ ;  /* 0x0000000602047c10 */ /* 0x000fe2000ff1e0ff */
[----:B------:R-:W-:-:S03]  /*4f60*/  ULDC UR6, c[0x0][0x420] ;  /* 0x0001080000067ab9 */ /* 0x000fc60000000800 */
[----:B------:R-:W-:-:S05]  /*4f70*/  IADD3.X R5, RZ, UR7, RZ, P0, !PT ;  /* 0x00000007ff057c10 */ /* 0x000fca00087fe4ff */
[----:B------:R-:W2:Y:S02]  /*4f80*/  LDG.E.U16 R4, desc[UR4][R4.64] ;  /* 0x0000000404047981 */ /* 0x000ea4000c1e1500 */
[----:B--2---:R-:W-:-:S05]  /*4f90*/  HADD2.F32 R0, -RZ, R4.H0_H0 ;  /* 0x20000004ff007230 */ /* 0x004fca0000004100 */
[----:B------:R-:W-:Y:S01]  /*4fa0*/  FMUL.FTZ R0, R0, UR6 ;  /* 0x0000000600007c20 */ /* 0x000fe20008410000 */
[----:B------:R-:W-:Y:S02]  /*4fb0*/  ULDC.64 UR6, c[0x0][0x410] ;  /* 0x0001040000067ab9 */ /* 0x000fe40000000a00 */
[----:B------:R-:W-:-:S03]  /*4fc0*/  IADD3 R2, P0, R3, UR6, RZ ;  /* 0x0000000603027c10 */ /* 0x000fc6000ff1e0ff */
[----:B------:R-:W0:Y:S01]  /*4fd0*/  FRND.TRUNC R0, R0 ;  /* 0x0000000000007307 */ /* 0x000e22000020d000 */
[----:B------:R-:W-:Y:S02]  /*4fe0*/  IADD3.X R3, RZ, UR7, RZ, P0, !PT ;  /* 0x00000007ff037c10 */ /* 0x000fe400087fe4ff */
[----:B0-----:R-:W-:-:S05]  /*4ff0*/  F2FP.F16.F32.PACK_AB R5, RZ, R0 ;  /* 0x00000000ff05723e */ /* 0x001fca00000000ff */
[----:B------:R-:W-:Y:S01]  /*5000*/  STG.E.U16 desc[UR4][R2.64], R5 ;  /* 0x0000000502007986 */ /* 0x000fe2000c101504 */
[----:B------:R-:W-:Y:S05]  /*5010*/  EXIT ;  /* 0x000000000000794d */ /* 0x000fea0003800000 */
.L_x_9972:
        /* <DEDUP_REMOVED lines=14> */
.L_x_22853:


//--------------------- .text._ZN2at6native27unrolled_elementwise_kernelIZZZNS0_15binary_internal21div_trunc_kernel_cudaERNS_18TensorIteratorBaseEENKUlvE0_clEvENKUlvE1_clEvEUlN3c104HalfEE_St5arrayIPcLm2EELi4E23TrivialOffsetCalculatorILi1EjESE_NS0_6memory15LoadWithoutCastENSF_16StoreWithoutCastEEEviT_T0_T2_T3_T4_T5_ --------------------------
	.section	.text._ZN2at6native27unrolled_elementwise_kernelIZZZNS0_15binary_internal21div_trunc_kernel_cudaERNS_18TensorIteratorBaseEENKUlvE0_clEvENKUlvE1_clEvEUlN3c104HalfEE_St5arrayIPcLm2EELi4E23TrivialOffsetCalculatorILi1EjESE_NS0_6memory15LoadWithoutCastENSF_16StoreWithoutCastEEEviT_T0_T2_T3_T4_T5_,"ax",@progbits
	.align	128
        .global         _ZN2at6native27unrolled_elementwise_kernelIZZZNS0_15binary_internal21div_trunc_kernel_cudaERNS_18TensorIteratorBaseEENKUlvE0_clEvENKUlvE1_clEvEUlN3c104HalfEE_St5arrayIPcLm2EELi4E23TrivialOffsetCalculatorILi1EjESE_NS0_6memory15LoadWithoutCastENSF_16StoreWithoutCastEEEviT_T0_T2_T3_T4_T5_
        .type           _ZN2at6native27unrolled_elementwise_kernelIZZZNS0_15binary_internal21div_trunc_kernel_cudaERNS_18TensorIteratorBaseEENKUlvE0_clEvENKUlvE1_clEvEUlN3c104HalfEE_St5arrayIPcLm2EELi4E23TrivialOffsetCalculatorILi1EjESE_NS0_6memory15LoadWithoutCastENSF_16StoreWithoutCastEEEviT_T0_T2_T3_T4_T5_,@function
        .size           _ZN2at6native27unrolled_elementwise_kernelIZZZNS0_15binary_internal21div_trunc_kernel_cudaERNS_18TensorIteratorBaseEENKUlvE0_clEvENKUlvE1_clEvEUlN3c104HalfEE_St5arrayIPcLm2EELi4E23TrivialOffsetCalculatorILi1EjESE_NS0_6memory15LoadWithoutCastENSF_16StoreWithoutCastEEEviT_T0_T2_T3_T4_T5_,(.L_x_22854 - _ZN2at6native27unrolled_elementwise_kernelIZZZNS0_15binary_internal21div_trunc_kernel_cudaERNS_18TensorIteratorBaseEENKUlvE0_clEvENKUlvE1_clEvEUlN3c104HalfEE_St5arrayIPcLm2EELi4E23TrivialOffsetCalculatorILi1EjESE_NS0_6memory15LoadWithoutCastENSF_16StoreWithoutCastEEEviT_T0_T2_T3_T4_T5_)
        .other          _ZN2at6native27unrolled_elementwise_kernelIZZZNS0_15binary_internal21div_trunc_kernel_cudaERNS_18TensorIteratorBaseEENKUlvE0_clEvENKUlvE1_clEvEUlN3c104HalfEE_St5arrayIPcLm2EELi4E23TrivialOffsetCalculatorILi1EjESE_NS0_6memory15LoadWithoutCastENSF_16StoreWithoutCastEEEviT_T0_T2_T3_T4_T5_,@"STO_CUDA_ENTRY STV_DEFAULT"
_ZN2at6native27unrolled_elementwise_kernelIZZZNS0_15binary_internal21div_trunc_kernel_cudaERNS_18TensorIteratorBaseEENKUlvE0_clEvENKUlvE1_clEvEUlN3c104HalfEE_St5arrayIPcLm2EELi4E23TrivialOffsetCalculatorILi1EjESE_NS0_6memory15LoadWithoutCastENSF_16StoreWithoutCastEEEviT_T0_T2_T3_T4_T5_:
.text._ZN2at6native27unrolled_elementwise_kernelIZZZNS0_15binary_internal21div_trunc_kernel_cudaERNS_18TensorIteratorBaseEENKUlvE0_clEvENKUlvE1_clEvEUlN3c104HalfEE_St5arrayIPcLm2EELi4E23TrivialOffsetCalculatorILi1EjESE_NS0_6memory15LoadWithoutCastENSF_16StoreWithoutCastEEEviT_T0_T2_T3_T4_T5_:
        /* <DEDUP_REMOVED lines=16> */
[----:B0-----:R-:W-:Y:S01]  /*0100*/  @!P0 IMAD.WIDE.U32 R14, R11, 0x2, R14 ;  /* 0x000000020b0e8825 */ /* 0x001fe200078e000e */
[----:B------:R-:W-:-:S06]  /*0110*/  PRMT R11, RZ, 0x7610, R11 ;  /* 0x00007610ff0b7816 */ /* 0x000fcc000000000b */
[----:B------:R0:W2:Y:S05]  /*0120*/  @!P0 LDG.E.U16 R11, desc[UR4][R14.64] ;  /* 0x000000040e0b8981 */ /* 0x0000aa000c1e1500 */
[----:B------:R-:W3:Y:S01]  /*0130*/  @!P3 LDC.64 R8, c[0x0][0x230] ;  /* 0x00008c00ff08bb82 */ /* 0x000ee20000000a00 */
[----:B------:R-:W-:Y:S01]  /*0140*/  PRMT R10, RZ, 0x7610, R10 ;  /* 0x00007610ff0a7816 */ /* 0x000fe2000000000a */
[----:B------:R-:W-:Y:S02]  /*0150*/  @!P3 IMAD R19, R0, 0x200, R21 ;  /* 0x000002000013b824 */ /* 0x000fe400078e0215 */
[----:B-1----:R-:W-:Y:S01]  /*0160*/  @!P1 IMAD.WIDE.U32 R16, R17, 0x2, R12 ;  /* 0x0000000211109825 */ /* 0x002fe200078e000c */
[----:B------:R-:W-:-:S03]  /*0170*/  PRMT R12, RZ, 0x7610, R12 ;  /* 0x00007610ff0c7816 */ /* 0x000fc6000000000c */
[----:B0-----:R-:W0:Y:S01]  /*0180*/  @!P0 LDC R14, c[0x0][0x218] ;  /* 0x00008600ff0e8b82 */ /* 0x001e220000000800 */
[----:B------:R-:W4:Y:S01]  /*0190*/  @!P1 LDG.E.U16 R10, desc[UR4][R16.64] ;  /* 0x00000004100a9981 */ /* 0x000f22000c1e1500 */
[----:B---3--:R-:W-:-:S05]  /*01a0*/  @!P3 IMAD.WIDE.U32 R18, R19, 0x2, R8 ;  /* 0x000000021312b825 */ /* 0x008fca00078e0008 */
[----:B------:R-:W3:Y:S01]  /*01b0*/  @!P3 LDG.E.U16 R12, desc[UR4][R18.64] ;  /* 0x00000004120cb981 */ /* 0x000ee2000c1e1500 */
[----:B------:R-:W-:-:S04]  /*01c0*/  @!P3 IADD3 R21, R21, 0x80, RZ ;  /* 0x000000801515b810 */ /* 0x000fc80007ffe0ff */
        /* <DEDUP_REMOVED lines=11> */
[----:B------:R-:W1:Y:S08]  /*0280*/  @!P2 LDC R15, c[0x0][0x218] ;  /* 0x00008600ff0fab82 */ /* 0x000e700000000800 */
[----:B------:R-:W3:Y:S01]  /*0290*/  @!P3 LDC R17, c[0x0][0x218] ;  /* 0x00008600ff11bb82 */ /* 0x000ee20000000800 */
[----:B------:R-:W-:-:S04]  /*02a0*/  IADD3 R13, R7, 0x180, RZ ;  /* 0x00000180070d7810 */ /* 0x000fc80007ffe0ff */
[----:B------:R-:W-:Y:S01]  /*02b0*/  ISETP.GE.AND P1, PT, R13, R2, PT ;  /* 0x000000020d00720c */ /* 0x000fe20003f26270 */
[----:B------:R-:W-:Y:S01]  /*02c0*/  BSSY B0, `(.L_x_9973) ;  /* 0x000001f000007945 */ /* 0x000fe20003800000 */
[----:B--2---:R-:W-:-:S05]  /*02d0*/  @!P0 HADD2.F32 R11, -RZ, R11.H0_H0 ;  /* 0x2000000bff0b8230 */ /* 0x004fca0000004100 */
[----:B0-----:R-:W-:-:S06]  /*02e0*/  @!P0 FMUL.FTZ R11, R11, R14 ;  /* 0x0000000e0b0b8220 */ /* 0x001fcc0000410000 */
[----:B------:R-:W0:Y:S01]  /*02f0*/  @!P0 FRND.TRUNC R11, R11 ;  /* 0x0000000b000b8307 */ /* 0x000e22000020d000 */
[----:B----4-:R-:W-:-:S05]  /*0300*/  @!P2 HADD2.F32 R10, -RZ, R10.H0_H0 ;  /* 0x2000000aff0aa230 */ /* 0x010fca0000004100 */
[----:B-1----:R-:W-:Y:S01]  /*0310*/  @!P2 FMUL.FTZ R13, R10, R15 ;  /* 0x0000000f0a0da220 */ /* 0x002fe20000410000 */
[----:B------:R-:W-:Y:S01]  /*0320*/  @!P0 IMAD R15, R0, 0x200, R7 ;  /* 0x00000200000f8824 */ /* 0x000fe200078e0207 */
[----:B------:R-:W1:Y:S01]  /*0330*/  @!P1 LDC R10, c[0x0][0x218] ;  /* 0x00008600ff0a9b82 */ /* 0x000e620000000800 */
[----:B0-----:R-:W-:Y:S02]  /*0340*/  @!P0 F2FP.F16.F32.PACK_AB R4, RZ, R11 ;  /* 0x0000000bff04823e */ /* 0x001fe400000000ff */
[----:B------:R-:W-:-:S04]  /*0350*/  @!P0 IMAD.WIDE.U32 R8, R15, 0x2, R8 ;  /* 0x000000020f088825 */ /* 0x000fc800078e0008 */
[----:B---3--:R-:W-:Y:S01]  /*0360*/  @!P3 HADD2.F32 R12, -RZ, R12.H0_H0 ;  /* 0x2000000cff0cb230 */ /* 0x008fe20000004100 */
[----:B------:R0:W-:Y:S01]  /*0370*/  @!P0 STG.E.U16 desc[UR4][R8.64], R4 ;  /* 0x0000000408008986 */ /* 0x0001e2000c101504 */
[----:B------:R-:W-:-:S03]  /*0380*/  @!P0 IADD3 R7, R7, 0x80, RZ ;  /* 0x0000008007078810 */ /* 0x000fc60007ffe0ff */
[----:B------:R-:W-:Y:S01]  /*0390*/  @!P3 FMUL.FTZ R12, R12, R17 ;  /* 0x000000110c0cb220 */ /* 0x000fe20000410000 */
[----:B------:R-:W2:Y:S01]  /*03a0*/  @!P2 FRND.TRUNC R13, R13 ;  /* 0x0000000d000da307 */ /* 0x000ea2000020d000 */
[----:B------:R-:W-:-:S07]  /*03b0*/  ISETP.GE.AND P4, PT, R7, R2, PT ;  /* 0x000000020700720c */ /* 0x000fce0003f86270 */
[----:B------:R-:W3:Y:S01]  /*03c0*/  @!P3 FRND.TRUNC R12, R12 ;  /* 0x0000000c000cb307 */ /* 0x000ee2000020d000 */
[----:B--2---:R-:W-:Y:S02]  /*03d0*/  @!P2 F2FP.F16.F32.PACK_AB R5, RZ, R13 ;  /* 0x0000000dff05a23e */ /* 0x004fe400000000ff */
[----:B---3--:R-:W-:-:S03]  /*03e0*/  @!P3 F2FP.F16.F32.PACK_AB R3, RZ, R12 ;  /* 0x0000000cff03b23e */ /* 0x008fc600000000ff */
        /* <DEDUP_REMOVED lines=12> */
.L_x_9974:
[----:B------:R-:W-:Y:S05]  /*04b0*/  BSYNC B0 ;  /* 0x0000000000007941 */ /* 0x000fea0003800000 */
.L_x_9973:
[----:B------:R-:W-:Y:S01]  /*04c0*/  ISETP.GE.AND P0, PT, R7, R2, PT ;  /* 0x000000020700720c */ /* 0x000fe20003f06270 */
[----:B0----5:R-:W-:-:S05]  /*04d0*/  @!P1 HADD2.F32 R3, -RZ, R6.H0_H0 ;  /* 0x20000006ff039230 */ /* 0x021fca0000004100 */
[----:B------:R-:W-:-:S07]  /*04e0*/  @!P1 FMUL.FTZ R10, R3, R10 ;  /* 0x0000000a030a9220 */ /* 0x000fce0000410000 */
[----:B------:R-:W-:Y:S05]  /*04f0*/  @P0 EXIT ;  /* 0x000000000000094d */ /* 0x000fea0003800000 */
[----:B------:R-:W0:Y:S01]  /*0500*/  LDC.64 R2, c[0x0][0x228] ;  /* 0x00008a00ff027b82 */ /* 0x000e220000000a00 */
[----:B------:R-:W1:Y:S01]  /*0510*/  @!P1 FRND.TRUNC R10, R10 ;  /* 0x0000000a000a9307 */ /* 0x000e62000020d000 */
[----:B------:R-:W-:Y:S01]  /*0520*/  IMAD R7, R0, 0x200, R7 ;  /* 0x0000020000077824 */ /* 0x000fe200078e0207 */
[----:B-1----:R-:W-:-:S03]  /*0530*/  @!P1 F2FP.F16.F32.PACK_AB R4, RZ, R10 ;  /* 0x0000000aff04923e */ /* 0x002fc600000000ff */
[----:B0-----:R-:W-:-:S05]  /*0540*/  IMAD.WIDE.U32 R2, R7, 0x2, R2 ;  /* 0x0000000207027825 */ /* 0x001fca00078e0002 */
[----:B------:R-:W-:Y:S01]  /*0550*/  STG.E.U16 desc[UR4][R2.64], R4 ;  /* 0x0000000402007986 */ /* 0x000fe2000c101504 */
[----:B------:R-:W-:Y:S05]  /*0560*/  EXIT ;  /* 0x000000000000794d */ /* 0x000fea0003800000 */
.L_x_9975:
        /* <DEDUP_REMOVED lines=9> */
.L_x_22854:


//--------------------- .text._ZN2at6native29vectorized_elementwise_kernelILi2EZZZNS0_15binary_internal21div_trunc_kernel_cudaERNS_18TensorIteratorBaseEENKUlvE0_clEvENKUlvE1_clEvEUlN3c104HalfEE_St5arrayIPcLm2EEEEviT0_T1_ --------------------------
	.section	.text._ZN2at6native29vectorized_elementwise_kernelILi2EZZZNS0_15binary_internal21div_trunc_kernel_cudaERNS_18TensorIteratorBaseEENKUlvE0_clEvENKUlvE1_clEvEUlN3c104HalfEE_St5arrayIPcLm2EEEEviT0_T1_,"ax",@progbits
	.align	128
        .global         _ZN2at6native29vectorized_elementwise_kernelILi2EZZZNS0_15binary_internal21div_trunc_kernel_cudaERNS_18TensorIteratorBaseEENKUlvE0_clEvENKUlvE1_clEvEUlN3c104HalfEE_St5arrayIPcLm2EEEEviT0_T1_
        .type           _ZN2at6native29vectorized_elementwise_kernelILi2EZZZNS0_15binary_internal21div_trunc_kernel_cudaERNS_18TensorIteratorBaseEENKUlvE0_clEvENKUlvE1_clEvEUlN3c104HalfEE_St5arrayIPcLm2EEEEviT0_T1_,@function
        .size           _ZN2at6native29vectorized_elementwise_kernelILi2EZZZNS0_15binary_internal21div_trunc_kernel_cudaERNS_18TensorIteratorBaseEENKUlvE0_clEvENKUlvE1_clEvEUlN3c104HalfEE_St5arrayIPcLm2EEEEviT0_T1_,(.L_x_22855 - _ZN2at6native29vectorized_elementwise_kernelILi2EZZZNS0_15binary_internal21div_trunc_kernel_cudaERNS_18TensorIteratorBaseEENKUlvE0_clEvENKUlvE1_clEvEUlN3c104HalfEE_St5arrayIPcLm2EEEEviT0_T1_)
        .other          _ZN2at6native29vectorized_elementwise_kernelILi2EZZZNS0_15binary_internal21div_trunc_kernel_cudaERNS_18TensorIteratorBaseEENKUlvE0_clEvENKUlvE1_clEvEUlN3c104HalfEE_St5arrayIPcLm2EEEEviT0_T1_,@"STO_CUDA_ENTRY STV_DEFAULT"
_ZN2at6native29vectorized_elementwise_kernelILi2EZZZNS0_15binary_internal21div_trunc_kernel_cudaERNS_18TensorIteratorBaseEENKUlvE0_clEvENKUlvE1_clEvEUlN3c104HalfEE_St5arrayIPcLm2EEEEviT0_T1_:
.text._ZN2at6native29vectorized_elementwise_kernelILi2EZZZNS0_15binary_internal21div_trunc_kernel_cudaERNS_18TensorIteratorBaseEENKUlvE0_clEvENKUlvE1_clEvEUlN3c104HalfEE_St5arrayIPcLm2EEEEviT0_T1_:
        /* <DEDUP_REMOVED lines=17> */
[----:B--2---:R-:W-:-:S05]  /*0110*/  HADD2.F32 R4, -RZ, R10.H0_H0 ;  /* 0x2000000aff047230 */ /* 0x004fca0000004100 */
[----:B------:R-:W-:Y:S02]  /*0120*/  FMUL.FTZ R9, R4, UR6 ;  /* 0x0000000604097c20 */ /* 0x000fe40008410000 */
[----:B------:R-:W0:Y:S01]  /*0130*/  LDC.64 R4, c[0x0][0x228] ;  /* 0x00008a00ff047b82 */ /* 0x000e220000000a00 */
[----:B---3--:R-:W-:Y:S02]  /*0140*/  HADD2.F32 R3, -RZ, R6.H0_H0 ;  /* 0x20000006ff037230 */ /* 0x008fe40000004100 */
[----:B----4-:R-:W-:Y:S02]  /*0150*/  HADD2.F32 R7, -RZ, R8.H0_H0 ;  /* 0x20000008ff077230 */ /* 0x010fe40000004100 */
[----:B-----5:R-:W-:Y:S02]  /*0160*/  HADD2.F32 R11, -RZ, R12.H0_H0 ;  /* 0x2000000cff0b7230 */ /* 0x020fe40000004100 */
[----:B------:R-:W-:Y:S02]  /*0170*/  HADD2.F32 R6, -RZ, R6.H1_H1 ;  /* 0x30000006ff067230 */ /* 0x000fe40000004100 */
[----:B------:R-:W-:-:S02]  /*0180*/  HADD2.F32 R8, -RZ, R8.H1_H1 ;  /* 0x30000008ff087230 */ /* 0x000fc40000004100 */
[----:B------:R-:W-:Y:S02]  /*0190*/  HADD2.F32 R10, -RZ, R10.H1_H1 ;  /* 0x3000000aff0a7230 */ /* 0x000fe40000004100 */
[----:B------:R-:W-:Y:S02]  /*01a0*/  HADD2.F32 R12, -RZ, R12.H1_H1 ;  /* 0x3000000cff0c7230 */ /* 0x000fe40000004100 */
[----:B------:R-:W-:Y:S01]  /*01b0*/  FMUL.FTZ R3, R3, UR6 ;  /* 0x0000000603037c20 */ /* 0x000fe20008410000 */
[----:B------:R-:W-:Y:S01]  /*01c0*/  FMUL.FTZ R6, R6, UR6 ;  /* 0x0000000606067c20 */ /* 0x000fe20008410000 */
[----:B------:R-:W-:Y:S01]  /*01d0*/  FMUL.FTZ R7, R7, UR6 ;  /* 0x0000000607077c20 */ /* 0x000fe20008410000 */
[----:B------:R-:W-:Y:S01]  /*01e0*/  FMUL.FTZ R8, R8, UR6 ;  /* 0x0000000608087c20 */ /* 0x000fe20008410000 */
[----:B------:R-:W-:Y:S01]  /*01f0*/  FMUL.FTZ R10, R10, UR6 ;  /* 0x000000060a0a7c20 */ /* 0x000fe20008410000 */
[----:B------:R-:W-:Y:S01]  /*0200*/  FMUL.FTZ R11, R11, UR6 ;  /* 0x000000060b0b7c20 */ /* 0x000fe20008410000 */
[----:B------:R-:W-:Y:S01]  /*0210*/  FMUL.FTZ R12, R12, UR6 ;  /* 0x000000060c0c7c20 */ /* 0x000fe20008410000 */
        /* <DEDUP_REMOVED lines=19> */
.L_x_9976:
[----:B------:R-:W0:Y:S01]  /*0350*/  S2R R11, SR_TID.X ;  /* 0x00000000000b7919 */ /* 0x000e220000002100 */
[----:B------:R-:W-:Y:S02]  /*0360*/  PRMT R23, RZ, 0x7610, R23 ;  /* 0x00007610ff177816 */ /* 0x000fe40000000017 */
        /* <DEDUP_REMOVED lines=11> */
[----:B------:R-:W-:-:S05]  /*0420*/  @!P1 VIADD R21, R21, 0x80 ;  /* 0x0000008015159836 */ /* 0x000fca0000000000 */
[-C--:B------:R-:W-:Y:S01]  /*0430*/  ISETP.GE.AND P4, PT, R21, R2.reuse, PT ;  /* 0x000000021500720c */ /* 0x080fe20003f86270 */
[----:B-1----:R-:W-:Y:S02]  /*0440*/  @!P5 IMAD.WIDE.U32 R18, R13, 0x2, R18 ;  /* 0x000000020d12d825 */ /* 0x002fe400078e0012 */
[----:B------:R-:W1:Y:S03]  /*0450*/  @!P1 LDC.64 R12, c[0x0][0x230] ;  /* 0x00008c00ff0c9b82 */ /* 0x000e660000000a00 */
[----:B------:R2:W3:Y:S07]  /*0460*/  @!P5 LDG.E.U16 R23, desc[UR4][R18.64] ;  /* 0x000000041217d981 */ /* 0x0004ee000c1e1500 */
[----:B------:R-:W-:Y:S01]  /*0470*/  @!P4 IADD3 R15, R0, R21, RZ ;  /* 0x00000015000fc210 */ /* 0x000fe20007ffe0ff */
[----:B------:R-:W-:Y:S01]  /*0480*/  @!P4 VIADD R21, R21, 0x80 ;  /* 0x000000801515c836 */ /* 0x000fe20000000000 */
[----:B------:R-:W4:Y:S04]  /*0490*/  @!P4 LDC.64 R28, c[0x0][0x230] ;  /* 0x00008c00ff1ccb82 */ /* 0x000f280000000a00 */
[----:B------:R-:W-:-:S13]  /*04a0*/  ISETP.GE.AND P3, PT, R21, R2, PT ;  /* 0x000000021500720c */ /* 0x000fda0003f66270 */
[----:B------:R-:W-:Y:S01]  /*04b0*/  @!P3 IADD3 R26, R0, R21, RZ ;  /* 0x00000015001ab210 */ /* 0x000fe20007ffe0ff */
[----:B------:R-:W-:Y:S01]  /*04c0*/  @!P3 VIADD R21, R21, 0x80 ;  /* 0x000000801515b836 */ /* 0x000fe20000000000 */
[----:B------:R-:W-:Y:S01]  /*04d0*/  PRMT R22, RZ, 0x7610, R22 ;  /* 0x00007610ff167816 */ /* 0x000fe20000000016 */
[----:B0-----:R-:W-:Y:S01]  /*04e0*/  @!P0 IMAD.WIDE.U32 R16, R25, 0x2, R16 ;  /* 0x0000000219108825 */ /* 0x001fe200078e0010 */
[----:B------:R-:W-:Y:S01]  /*04f0*/  PRMT R20, RZ, 0x7610, R20 ;  /* 0x00007610ff147816 */ /* 0x000fe20000000014 */
[----:B--2---:R-:W0:Y:S01]  /*0500*/  @!P3 LDC.64 R18, c[0x0][0x230] ;  /* 0x00008c00ff12bb82 */ /* 0x004e220000000a00 */
        /* <DEDUP_REMOVED lines=9> */
[----:B------:R-:W-:Y:S01]  /*05a0*/  @!P6 IADD3 R25, R0, R21, RZ ;  /* 0x000000150019e210 */ /* 0x000fe20007ffe0ff */
[----:B------:R-:W-:Y:S01]  /*05b0*/  @!P6 VIADD R21, R21, 0x80 ;  /* 0x000000801515e836 */ /* 0x000fe20000000000 */
[----:B----4-:R-:W4:Y:S04]  /*05c0*/  @!P6 LDC.64 R12, c[0x0][0x230] ;  /* 0x00008c00ff0ceb82 */ /* 0x010f280000000a00 */
[----:B------:R-:W-:-:S13]  /*05d0*/  ISETP.GE.AND P5, PT, R21, R2, PT ;  /* 0x000000021500720c */ /* 0x000fda0003fa6270 */
[----:B------:R-:W4:Y:S01]  /*05e0*/  @!P5 LDC.64 R14, c[0x0][0x230] ;  /* 0x00008c00ff0edb82 */ /* 0x000f220000000a00 */
[----:B0-----:R-:W-:Y:S01]  /*05f0*/  @!P3 IMAD.WIDE.U32 R18, R26, 0x2, R18 ;  /* 0x000000021a12b825 */ /* 0x001fe200078e0012 */
[----:B------:R-:W-:Y:S02]  /*0600*/  @!P5 IADD3 R21, R0, R21, RZ ;  /* 0x000000150015d210 */ /* 0x000fe40007ffe0ff */
[----:B------:R-:W-:Y:S01]  /*0610*/  PRMT R26, RZ, 0x7610, R26 ;  /* 0x00007610ff1a7816 */ /* 0x000fe2000000001a */
[----:B-1----:R-:W-:Y:S01]  /*0620*/  @!P2 IMAD.WIDE.U32 R16, R27, 0x2, R16 ;  /* 0x000000021b10a825 */ /* 0x002fe200078e0010 */
[----:B------:R-:W-:Y:S02]  /*0630*/  PRMT R24, RZ, 0x7610, R24 ;  /* 0x00007610ff187816 */ /* 0x000fe40000000018 */
[----:B------:R-:W-:Y:S01]  /*0640*/  PRMT R27, RZ, 0x7610, R27 ;  /* 0x00007610ff1b7816 */ /* 0x000fe2000000001b */
[----:B----4-:R-:W-:Y:S01]  /*0650*/  @!P6 IMAD.WIDE.U32 R12, R25, 0x2, R12 ;  /* 0x00000002190ce825 */ /* 0x010fe200078e000c */
[----:B------:R-:W-:Y:S01]  /*0660*/  PRMT R25, RZ, 0x7610, R25 ;  /* 0x00007610ff197816 */ /* 0x000fe20000000019 */
[----:B------:R0:W4:Y:S04]  /*0670*/  @!P3 LDG.E.U16 R26, desc[UR4][R18.64] ;  /* 0x00000004121ab981 */ /* 0x000128000c1e1500 */
[----:B------:R-:W4:Y:S04]  /*0680*/  @!P4 LDG.E.U16 R24, desc[UR4][R28.64] ;  /* 0x000000041c18c981 */ /* 0x000f28000c1e1500 */
[----:B------:R1:W4:Y:S04]  /*0690*/  @!P2 LDG.E.U16 R27, desc[UR4][R16.64] ;  /* 0x00000004101ba981 */ /* 0x000328000c1e1500 */
[----:B------:R1:W4:Y:S01]  /*06a0*/  @!P6 LDG.E.U16 R25, desc[UR4][R12.64] ;  /* 0x000000040c19e981 */ /* 0x000322000c1e1500 */
[----:B------:R-:W-:Y:S01]  /*06b0*/  @!P5 IMAD.WIDE.U32 R14, R21, 0x2, R14 ;  /* 0x00000002150ed825 */ /* 0x000fe200078e000e */
[----:B------:R-:W-:-:S06]  /*06c0*/  PRMT R21, RZ, 0x7610, R21 ;  /* 0x00007610ff157816 */ /* 0x000fcc0000000015 */
[----:B------:R1:W4:Y:S01]  /*06d0*/  @!P5 LDG.E.U16 R21, desc[UR4][R14.64] ;  /* 0x000000040e15d981 */ /* 0x000322000c1e1500 */
[C---:B0-----:R-:W-:Y:S01]  /*06e0*/  IADD3 R19, R11.reuse, 0x80, RZ ;  /* 0x000000800b137810 */ /* 0x041fe20007ffe0ff */
[----:B-1----:R-:W-:Y:S01]  /*06f0*/  VIADD R17, R11, 0x100 ;  /* 0x000001000b117836 */ /* 0x002fe20000000000 */
[----:B------:R-:W0:Y:S02]  /*0700*/  @!P0 LDC R13, c[0x0][0x218] ;  /* 0x00008600ff0d8b82 */ /* 0x000e240000000800 */
[----:B------:R-:W-:-:S13]  /*0710*/  ISETP.GE.AND P5, PT, R19, R2, PT ;  /* 0x000000021300720c */ /* 0x000fda0003fa6270 */
[----:B------:R-:W1:Y:S01]  /*0720*/  @!P5 LDC R16, c[0x0][0x218] ;  /* 0x00008600ff10db82 */ /* 0x000e620000000800 */
[----:B------:R-:W-:Y:S02]  /*0730*/  ISETP.GE.AND P1, PT, R17, R2, PT ;  /* 0x000000021100720c */ /* 0x000fe40003f26270 */
[----:B------:R-:W-:-:S04]  /*0740*/  IADD3 R15, R11, 0x200, RZ ;  /* 0x000002000b0f7810 */ /* 0x000fc80007ffe0ff */
[----:B------:R-:W-:Y:S01]  /*0750*/  ISETP.GE.AND P3, PT, R15, R2, PT ;  /* 0x000000020f00720c */ /* 0x000fe20003f66270 */
[----:B------:R-:W-:-:S06]  /*0760*/  VIADD R15, R11, 0x280 ;  /* 0x000002800b0f7836 */ /* 0x000fcc0000000000 */
[----:B------:R-:W5:Y:S01]  /*0770*/  @!P1 LDC R12, c[0x0][0x218] ;  /* 0x00008600ff0c9b82 */ /* 0x000f620000000800 */
[-C--:B------:R-:W-:Y:S02]  /*0780*/  ISETP.GE.AND P4, PT, R15, R2.reuse, PT ;  /* 0x000000020f00720c */ /* 0x080fe40003f86270 */
[C---:B------:R-:W-:Y:S02]  /*0790*/  IADD3 R15, R11.reuse, 0x300, RZ ;  /* 0x000003000b0f7810 */ /* 0x040fe40007ffe0ff */
[----:B------:R-:W-:Y:S02]  /*07a0*/  IADD3 R17, R11, 0x180, RZ ;  /* 0x000001800b117810 */ /* 0x000fe40007ffe0ff */
[-C--:B------:R-:W-:Y:S01]  /*07b0*/  ISETP.GE.AND P6, PT, R15, R2.reuse, PT ;  /* 0x000000020f00720c */ /* 0x080fe20003fc6270 */
[----:B------:R-:W4:Y:S01]  /*07c0*/  @!P3 LDC R14, c[0x0][0x218] ;  /* 0x00008600ff0ebb82 */ /* 0x000f220000000800 */
[----:B------:R-:W-:Y:S02]  /*07d0*/  IADD3 R15, R11, 0x380, RZ ;  /* 0x000003800b0f7810 */ /* 0x000fe40007ffe0ff */
[----:B------:R-:W-:-:S05]  /*07e0*/  ISETP.GE.AND P2, PT, R17, R2, PT ;  /* 0x000000021100720c */ /* 0x000fca0003f46270 */
[----:B------:R-:W4:Y:S08]  /*07f0*/  @!P4 LDC R18, c[0x0][0x218] ;  /* 0x00008600ff12cb82 */ /* 0x000f300000000800 */
[----:B------:R-:W4:Y:S08]  /*0800*/  @!P2 LDC R17, c[0x0][0x218] ;  /* 0x00008600ff11ab82 */ /* 0x000f300000000800 */
[----:B------:R-:W4:Y:S01]  /*0810*/  @!P6 LDC R19, c[0x0][0x218] ;  /* 0x00008600ff13eb82 */ /* 0x000f220000000800 */
[----:B------:R-:W-:Y:S04]  /*0820*/  BSSY B0, `(.L_x_9977) ;  /* 0x0000054000007945 */ /* 0x000fe80003800000 */
[----:B------:R-:W-:Y:S01]  /*0830*/  BSSY B1, `(.L_x_9978) ;  /* 0x000004c000017945 */ /* 0x000fe20003800000 */
[----:B---3--:R-:W-:-:S05]  /*0840*/  @!P5 HADD2.F32 R23, -RZ, R23.H0_H0 ;  /* 0x20000017ff17d230 */ /* 0x008fca0000004100 */
[----:B-1----:R-:W-:-:S06]  /*0850*/  @!P5 FMUL.FTZ R23, R23, R16 ;  /* 0x000000101717d220 */ /* 0x002fcc0000410000 */
[----:B------:R-:W1:Y:S02]  /*0860*/  @!P5 FRND.TRUNC R23, R23 ;  /* 0x000000170017d307 */ /* 0x000e64000020d000 */
[----:B-1----:R-:W-:Y:S02]  /*0870*/  @!P5 F2FP.F16.F32.PACK_AB R3, RZ, R23 ;  /* 0x00000017ff03d23e */ /* 0x002fe400000000ff */
[----:B------:R-:W-:Y:S01]  /*0880*/  ISETP.GE.AND P5, PT, R15, R2, PT ;  /* 0x000000020f00720c */ /* 0x000fe20003fa6270 */
[----:B--2---:R-:W-:-:S05]  /*0890*/  @!P0 HADD2.F32 R22, -RZ, R22.H0_H0 ;  /* 0x20000016ff168230 */ /* 0x004fca0000004100 */
[----:B0-----:R-:W-:Y:S01]  /*08a0*/  @!P0 FMUL.FTZ R16, R22, R13 ;  /* 0x0000000d16108220 */ /* 0x001fe20000410000 */
[----:B-----5:R-:W-:-:S06]  /*08b0*/  @!P1 HADD2.F32 R13, -RZ, R20.H0_H0 ;  /* 0x20000014ff0d9230 */ /* 0x020fcc0000004100 */
[----:B------:R-:W0:Y:S01]  /*08c0*/  @!P5 LDC R20, c[0x0][0x218] ;  /* 0x00008600ff14db82 */ /* 0x000e220000000800 */
[----:B------:R-:W-:-:S07]  /*08d0*/  @!P1 FMUL.FTZ R15, R13, R12 ;  /* 0x0000000c0d0f9220 */ /* 0x000fce0000410000 */
[----:B------:R-:W1:Y:S01]  /*08e0*/  @!P0 LDC.64 R12, c[0x0][0x228] ;  /* 0x00008a00ff0c8b82 */ /* 0x000e620000000a00 */
[----:B------:R-:W2:Y:S08]  /*08f0*/  @!P0 FRND.TRUNC R16, R16 ;  /* 0x0000001000108307 */ /* 0x000eb0000020d000 */
[----:B------:R-:W3:Y:S01]  /*0900*/  @!P1 FRND.TRUNC R15, R15 ;  /* 0x0000000f000f9307 */ /* 0x000ee2000020d000 */
[----:B--2---:R-:W-:Y:S01]  /*0910*/  @!P0 F2FP.F16.F32.PACK_AB R10, RZ, R16 ;  /* 0x00000010ff0a823e */ /* 0x004fe200000000ff */
[----:B----4-:R-:W-:-:S02]  /*0920*/  @!P3 HADD2.F32 R23, -RZ, R26.H0_H0 ;  /* 0x2000001aff17b230 */ /* 0x010fc40000004100 */
[----:B------:R-:W-:-:S03]  /*0930*/  @!P2 HADD2.F32 R24, -RZ, R24.H0_H0 ;  /* 0x20000018ff18a230 */ /* 0x000fc60000004100 */
[----:B------:R-:W-:Y:S01]  /*0940*/  @!P3 FMUL.FTZ R14, R23, R14 ;  /* 0x0000000e170eb220 */ /* 0x000fe20000410000 */
[----:B------:R-:W-:Y:S02]  /*0950*/  @!P0 IMAD.IADD R23, R0, 0x1, R11 ;  /* 0x0000000100178824 */ /* 0x000fe400078e020b */
[----:B------:R-:W-:Y:S02]  /*0960*/  @!P4 HADD2.F32 R27, -RZ, R27.H0_H0 ;  /* 0x2000001bff1bc230 */ /* 0x000fe40000004100 */
[----:B------:R-:W-:Y:S02]  /*0970*/  @!P6 HADD2.F32 R22, -RZ, R25.H0_H0 ;  /* 0x20000019ff16e230 */ /* 0x000fe40000004100 */
[----:B------:R-:W-:Y:S01]  /*0980*/  @!P2 FMUL.FTZ R17, R24, R17 ;  /* 0x000000111811a220 */ /* 0x000fe20000410000 */
[----:B------:R-:W-:Y:S01]  /*0990*/  @!P4 FMUL.FTZ R18, R27, R18 ;  /* 0x000000121b12c220 */ /* 0x000fe20000410000 */
[----:B-1----:R-:W-:-:S04]  /*09a0*/  @!P0 IMAD.WIDE.U32 R12, R23, 0x2, R12 ;  /* 0x00000002170c8825 */ /* 0x002fc800078e000c */
[----:B------:R-:W-:Y:S02]  /*09b0*/  @!P5 HADD2.F32 R21, -RZ, R21.H0_H0 ;  /* 0x20000015ff15d230 */ /* 0x000fe40000004100 */
[----:B------:R-:W-:Y:S01]  /*09c0*/  @!P6 FMUL.FTZ R19, R22, R19 ;  /* 0x000000131613e220 */ /* 0x000fe20000410000 */
[----:B------:R-:W-:Y:S02]  /*09d0*/  @!P0 IADD3 R11, R11, 0x80, RZ ;  /* 0x000000800b0b8810 */ /* 0x000fe40007ffe0ff */
        /* <DEDUP_REMOVED lines=8> */
[----:B---3--:R-:W-:-:S02]  /*0a60*/  @!P1 F2FP.F16.F32.PACK_AB R4, RZ, R15 ;  /* 0x0000000fff04923e */ /* 0x008fc400000000ff */
[----:B-1----:R-:W-:Y:S02]  /*0a70*/  @!P2 F2FP.F16.F32.PACK_AB R5, RZ, R17 ;  /* 0x00000011ff05a23e */ /* 0x002fe400000000ff */
[----:B--2---:R-:W-:Y:S02]  /*0a80*/  @!P3 F2FP.F16.F32.PACK_AB R6, RZ, R14 ;  /* 0x0000000eff06b23e */ /* 0x004fe400000000ff */
        /* <DEDUP_REMOVED lines=16> */
.L_x_9979:
[----:B------:R-:W-:-:S13]  /*0b90*/  ISETP.GE.AND P0, PT, R11, R2, PT ;  /* 0x000000020b00720c */ /* 0x000fda0003f06270 */
[----:B------:R-:W-:Y:S05]  /*0ba0*/  @P0 BRA `(.L_x_9981) ;  /* 0x0000000000300947 */ /* 0x000fea0003800000 */
[----:B0-----:R-:W0:Y:S01]  /*0bb0*/  LDC.64 R12, c[0x0][0x228] ;  /* 0x00008a00ff0c7b82 */ /* 0x001e220000000a00 */
[----:B------:R-:W-:Y:S01]  /*0bc0*/  IMAD.IADD R3, R0, 0x1, R11 ;  /* 0x0000000100037824 */ /* 0x000fe200078e020b */
[----:B------:R-:W-:-:S03]  /*0bd0*/  IADD3 R11, R11, 0x80, RZ ;  /* 0x000000800b0b7810 */ /* 0x000fc60007ffe0ff */
[----:B0-----:R-:W-:-:S05]  /*0be0*/  IMAD.WIDE.U32 R12, R3, 0x2, R12 ;  /* 0x00000002030c7825 */ /* 0x001fca00078e000c */
[----:B------:R1:W-:Y:S02]  /*0bf0*/  STG.E.U16 desc[UR4][R12.64], R5 ;  /* 0x000000050c007986 */ /* 0x0003e4000c101504 */
.L_x_9980:
[----:B------:R-:W-:-:S13]  /*0c00*/  ISETP.GE.AND P0, PT, R11, R2, PT ;  /* 0x000000020b00720c */ /* 0x000fda0003f06270 */
[----:B------:R-:W-:Y:S05]  /*0c10*/  @P0 BRA `(.L_x_9982) ;  /* 0x0000000000340947 */ /* 0x000fea0003800000 */
[----:B-1----:R-:W1:Y:S01]  /*0c20*/  LDC.64 R4, c[0x0][0x228] ;  /* 0x00008a00ff047b82 */ /* 0x002e620000000a00 */
[----:B0-----:R-:W-:Y:S01]  /*0c30*/  IADD3 R3, R0, R11, RZ ;  /* 0x0000000b00037210 */ /* 0x001fe20007ffe0ff */
[----:B------:R-:W-:-:S04]  /*0c40*/  VIADD R11, R11, 0x80 ;  /* 0x000000800b0b7836 */ /* 0x000fc80000000000 */
[----:B-1----:R-:W-:-:S05]  /*0c50*/  IMAD.WIDE.U32 R4, R3, 0x2, R4 ;  /* 0x0000000203047825 */ /* 0x002fca00078e0004 */
[----:B------:R1:W-:Y:S02]  /*0c60*/  STG.E.U16 desc[UR4][R4.64], R6 ;  /* 0x0000000604007986 */ /* 0x0003e4000c101504 */
.L_x_9981:
        /* <DEDUP_REMOVED lines=8> */
.L_x_9982:
[----:B------:R-:W-:Y:S05]  /*0cf0*/  BSYNC B1 ;  /* 0x0000000000017941 */ /* 0x000fea0003800000 */
.L_x_9978:
[----:B------:R-:W-:-:S13]  /*0d00*/  ISETP.GE.AND P0, PT, R11, R2, PT ;  /* 0x000000020b00720c */ /* 0x000fda0003f06270 */
[----:B-12---:R-:W1:Y:S01]  /*0d10*/  @!P0 LDC.64 R4, c[0x0][0x228] ;  /* 0x00008a00ff048b82 */ /* 0x006e620000000a00 */
[----:B0-----:R-:W-:Y:S01]  /*0d20*/  @!P0 IMAD.IADD R3, R0, 0x1, R11 ;  /* 0x0000000100038824 */ /* 0x001fe200078e020b */
[----:B------:R-:W-:-:S03]  /*0d30*/  @!P0 IADD3 R11, R11, 0x80, RZ ;  /* 0x000000800b0b8810 */ /* 0x000fc60007ffe0ff */
[----:B-1----:R-:W-:-:S05]  /*0d40*/  @!P0 IMAD.WIDE.U32 R4, R3, 0x2, R4 ;  /* 0x0000000203048825 */ /* 0x002fca00078e0004 */
[----:B------:R2:W-:Y:S02]  /*0d50*/  @!P0 STG.E.U16 desc[UR4][R4.64], R8 ;  /* 0x0000000804008986 */ /* 0x0005e4000c101504 */
.L_x_9983:
[----:B------:R-:W-:Y:S05]  /*0d60*/  BSYNC B0 ;  /* 0x0000000000007941 */ /* 0x000fea0003800000 */
.L_x_9977:
        /* <DEDUP_REMOVED lines=8> */
.L_x_9984:
        /* <DEDUP_REMOVED lines=9> */
.L_x_22855:


//--------------------- .text._ZN2at6native29vectorized_elementwise_kernelILi4EZZZNS0_15binary_internal21div_trunc_kernel_cudaERNS_18TensorIteratorBaseEENKUlvE0_clEvENKUlvE1_clEvEUlN3c104HalfEE_St5arrayIPcLm2EEEEviT0_T1_ --------------------------
	.section	.text._ZN2at6native29vectorized_elementwise_kernelILi4EZZZNS0_15binary_internal21div_trunc_kernel_cudaERNS_18TensorIteratorBaseEENKUlvE0_clEvENKUlvE1_clEvEUlN3c104HalfEE_St5arrayIPcLm2EEEEviT0_T1_,"ax",@progbits
	.align	128
        .global         _ZN2at6native29vectorized_elementwise_kernelILi4EZZZNS0_15binary_internal21div_trunc_kernel_cudaERNS_18TensorIteratorBaseEENKUlvE0_clEvENKUlvE1_clEvEUlN3c104HalfEE_St5arrayIPcLm2EEEEviT0_T1_
        .type           _ZN2at6native29vectorized_elementwise_kernelILi4EZZZNS0_15binary_internal21div_trunc_kernel_cudaERNS_18TensorIteratorBaseEENKUlvE0_clEvENKUlvE1_clEvEUlN3c104HalfEE_St5arrayIPcLm2EEEEviT0_T1_,@function
        .size           _ZN2at6native29vectorized_elementwise_kernelILi4EZZZNS0_15binary_internal21div_trunc_kernel_cudaERNS_18TensorIteratorBaseEENKUlvE0_clEvENKUlvE1_clEvEUlN3c104HalfEE_St5arrayIPcLm2EEEEviT0_T1_,(.L_x_22856 - _ZN2at6native29vectorized_elementwise_kernelILi4EZZZNS0_15binary_internal21div_trunc_kernel_cudaERNS_18TensorIteratorBaseEENKUlvE0_clEvENKUlvE1_clEvEUlN3c104HalfEE_St5arrayIPcLm2EEEEviT0_T1_)
        .other          _ZN2at6native29vectorized_elementwise_kernelILi4EZZZNS0_15binary_internal21div_trunc_kernel_cudaERNS_18TensorIteratorBaseEENKUlvE0_clEvENKUlvE1_clEvEUlN3c104HalfEE_St5arrayIPcLm2EEEEviT0_T1_,@"STO_CUDA_ENTRY STV_DEFAULT"
_ZN2at6native29vectorized_elementwise_kernelILi4EZZZNS0_15binary_internal21div_trunc_kernel_cudaERNS_18TensorIteratorBaseEENKUlvE0_clEvENKUlvE1_clEvEUlN3c104HalfEE_St5arrayIPcLm2EEEEviT0_T1_:
.text._ZN2at6native29vectorized_elementwise_kernelILi4EZZZNS0_15binary_internal21div_trunc_kernel_cudaERNS_18TensorIteratorBaseEENKUlvE0_clEvENKUlvE1_clEvEUlN3c104HalfEE_St5arrayIPcLm2EEEEviT0_T1_:
        /* <DEDUP_REMOVED lines=14> */
[----:B------:R2:W3:Y:S02]  /*00e0*/  LDG.E.64 R10, desc[UR4][R6.64] ;  /* 0x00000004060a7981 */ /* 0x0004e4000c1e1b00 */
[----:B--2---:R-:W-:Y:S02]  /*00f0*/  HADD2.F32 R6, -RZ, R2.H0_H0 ;  /* 0x20000002ff067230 */ /* 0x004fe40000004100 */
[--C-:B---3--:R-:W-:Y:S02]  /*0100*/  HADD2.F32 R5, -RZ, R10.reuse.H0_H0 ;  /* 0x2000000aff057230 */ /* 0x108fe40000004100 */
[----:B------:R-:W-:-:S02]  /*0110*/  HADD2.F32 R8, -RZ, R10.H1_H1 ;  /* 0x3000000aff087230 */ /* 0x000fc40000004100 */
[--C-:B------:R-:W-:Y:S02]  /*0120*/  HADD2.F32 R9, -RZ, R11.reuse.H0_H0 ;  /* 0x2000000bff097230 */ /* 0x100fe40000004100 */
[----:B------:R-:W-:Y:S02]  /*0130*/  HADD2.F32 R10, -RZ, R11.H1_H1 ;  /* 0x3000000bff0a7230 */ /* 0x000fe40000004100 */
[----:B------:R-:W-:Y:S02]  /*0140*/  HADD2.F32 R11, -RZ, R2.H1_H1 ;  /* 0x30000002ff0b7230 */ /* 0x000fe40000004100 */
[----:B------:R-:W-:Y:S02]  /*0150*/  FMUL.FTZ R2, R6, UR6 ;  /* 0x0000000606027c20 */ /* 0x000fe40008410000 */
[----:B------:R-:W0:Y:S01]  /*0160*/  LDC.64 R6, c[0x0][0x228] ;  /* 0x00008a00ff067b82 */ /* 0x000e220000000a00 */
[--C-:B------:R-:W-:Y:S02]  /*0170*/  HADD2.F32 R12, -RZ, R3.reuse.H0_H0 ;  /* 0x20000003ff0c7230 */ /* 0x100fe40000004100 */
[----:B------:R-:W-:-:S02]  /*0180*/  HADD2.F32 R3, -RZ, R3.H1_H1 ;  /* 0x30000003ff037230 */ /* 0x000fc40000004100 */
        /* <DEDUP_REMOVED lines=17> */
[----:B--2---:R-:W-:Y:S01]  /*02a0*/  F2FP.F16.F32.PACK_AB R9, R10, R9 ;  /* 0x000000090a09723e */ /* 0x004fe200000000ff */
[----:B------:R-:W-:Y:S01]  /*02b0*/  IMAD.WIDE R6, R4, 0x8, R6 ;  /* 0x0000000804067825 */ /* 0x000fe200078e0206 */
[----:B---3--:R-:W-:Y:S02]  /*02c0*/  F2FP.F16.F32.PACK_AB R4, R11, R2 ;  /* 0x000000020b04723e */ /* 0x008fe400000000ff */
[----:B----4-:R-:W-:Y:S02]  /*02d0*/  F2FP.F16.F32.PACK_AB R5, R3, R12 ;  /* 0x0000000c0305723e */ /* 0x010fe400000000ff */
[----:B------:R-:W-:Y:S04]  /*02e0*/  STG.E.64 desc[UR4][R6.64], R8 ;  /* 0x0000000806007986 */ /* 0x000fe8000c101b04 */
[----:B------:R-:W-:Y:S01]  /*02f0*/  STG.E.64 desc[UR4][R6.64+0x400], R4 ;  /* 0x0004000406007986 */ /* 0x000fe2000c101b04 */
[----:B------:R-:W-:Y:S05]  /*0300*/  EXIT ;  /* 0x000000000000794d */ /* 0x000fea0003800000 */
.L_x_9985:
        /* <DEDUP_REMOVED lines=132> */
.L_x_9988:
[----:B------:R-:W-:-:S13]  /*0b50*/  ISETP.GE.AND P0, PT, R11, R2, PT ;  /* 0x000000020b00720c */ /* 0x000fda0003f06270 */
[----:B------:R-:W-:Y:S05]  /*0b60*/  @P0 BRA `(.L_x_9990) ;  /* 0x0000000000300947 */ /* 0x000fea0003800000 */
[----:B0-----:R-:W0:Y:S01]  /*0b70*/  LDC.64 R12, c[0x0][0x228] ;  /* 0x00008a00ff0c7b82 */ /* 0x001e220000000a00 */
[----:B------:R-:W-:Y:S01]  /*0b80*/  IMAD.IADD R3, R0, 0x1, R11 ;  /* 0x0000000100037824 */ /* 0x000fe200078e020b */
[----:B------:R-:W-:-:S03]  /*0b90*/  IADD3 R11, R11, 0x80, RZ ;  /* 0x000000800b0b7810 */ /* 0x000fc60007ffe0ff */
[----:B0-----:R-:W-:-:S05]  /*0ba0*/  IMAD.WIDE.U32 R12, R3, 0x2, R12 ;  /* 0x00000002030c7825 */ /* 0x001fca00078e000c */
[----:B------:R1:W-:Y:S02]  /*0bb0*/  STG.E.U16 desc[UR4][R12.64], R5 ;  /* 0x000000050c007986 */ /* 0x0003e4000c101504 */
.L_x_9989:
[----:B------:R-:W-:-:S13]  /*0bc0*/  ISETP.GE.AND P0, PT, R11, R2, PT ;  /* 0x000000020b00720c */ /* 0x000fda0003f06270 */
[----:B------:R-:W-:Y:S05]  /*0bd0*/  @P0 BRA `(.L_x_9991) ;  /* 0x0000000000340947 */ /* 0x000fea0003800000 */
[----:B-1----:R-:W1:Y:S01]  /*0be0*/  LDC.64 R4, c[0x0][0x228] ;  /* 0x00008a00ff047b82 */ /* 0x002e620000000a00 */
[----:B0-----:R-:W-:Y:S01]  /*0bf0*/  IADD3 R3, R0, R11, RZ ;  /* 0x0000000b00037210 */ /* 0x001fe20007ffe0ff */
[----:B------:R-:W-:-:S04]  /*0c00*/  VIADD R11, R11, 0x80 ;  /* 0x000000800b0b7836 */ /* 0x000fc80000000000 */
[----:B-1----:R-:W-:-:S05]  /*0c10*/  IMAD.WIDE.U32 R4, R3, 0x2, R4 ;  /* 0x0000000203047825 */ /* 0x002fca00078e0004 */
[----:B------:R1:W-:Y:S02]  /*0c20*/  STG.E.U16 desc[UR4][R4.64], R6 ;  /* 0x0000000604007986 */ /* 0x0003e4000c101504 */
.L_x_9990:
        /* <DEDUP_REMOVED lines=8> */
.L_x_9991:
[----:B------:R-:W-:Y:S05]  /*0cb0*/  BSYNC B1 ;  /* 0x0000000000017941 */ /* 0x000fea0003800000 */
.L_x_9987:
[----:B------:R-:W-:-:S13]  /*0cc0*/  ISETP.GE.AND P0, PT, R11, R2, PT ;  /* 0x000000020b00720c */ /* 0x000fda0003f06270 */
[----:B-12---:R-:W1:Y:S01]  /*0cd0*/  @!P0 LDC.64 R4, c[0x0][0x228] ;  /* 0x00008a00ff048b82 */ /* 0x006e620000000a00 */
[----:B0-----:R-:W-:Y:S01]  /*0ce0*/  @!P0 IMAD.IADD R3, R0, 0x1, R11 ;  /* 0x0000000100038824 */ /* 0x001fe200078e020b */
[----:B------:R-:W-:-:S03]  /*0cf0*/  @!P0 IADD3 R11, R11, 0x80, RZ ;  /* 0x000000800b0b8810 */ /* 0x000fc60007ffe0ff */
[----:B-1----:R-:W-:-:S05]  /*0d00*/  @!P0 IMAD.WIDE.U32 R4, R3, 0x2, R4 ;  /* 0x0000000203048825 */ /* 0x002fca00078e0004 */
[----:B------:R2:W-:Y:S02]  /*0d10*/  @!P0 STG.E.U16 desc[UR4][R4.64], R8 ;  /* 0x0000000804008986 */ /* 0x0005e4000c101504 */
.L_x_9992:
[----:B------:R-:W-:Y:S05]  /*0d20*/  BSYNC B0 ;  /* 0x0000000000007941 */ /* 0x000fea0003800000 */
.L_x_9986:
        /* <DEDUP_REMOVED lines=8> */
.L_x_9993:
        /* <DEDUP_REMOVED lines=13> */
.L_x_22856:


//--------------------- .text._ZN2at6native29vectorized_elementwise_kernelILi8EZZZNS0_15binary_internal21div_trunc_kernel_cudaERNS_18TensorIteratorBaseEENKUlvE0_clEvENKUlvE1_clEvEUlN3c104HalfEE_St5arrayIPcLm2EEEEviT0_T1_ --------------------------
	.section	.text._ZN2at6native29vectorized_elementwise_kernelILi8EZZZNS0_15binary_internal21div_trunc_kernel_cudaERNS_18TensorIteratorBaseEENKUlvE0_clEvENKUlvE1_clEvEUlN3c104HalfEE_St5arrayIPcLm2EEEEviT0_T1_,"ax",@progbits
	.align	128
        .global         _ZN2at6native29vectorized_elementwise_kernelILi8EZZZNS0_15binary_internal21div_trunc_kernel_cudaERNS_18TensorIteratorBaseEENKUlvE0_clEvENKUlvE1_clEvEUlN3c104HalfEE_St5arrayIPcLm2EEEEviT0_T1_
        .type           _ZN2at6native29vectorized_elementwise_kernelILi8EZZZNS0_15binary_internal21div_trunc_kernel_cudaERNS_18TensorIteratorBaseEENKUlvE0_clEvENKUlvE1_clEvEUlN3c104HalfEE_St5arrayIPcLm2EEEEviT0_T1_,@function
        .size           _ZN2at6native29vectorized_elementwise_kernelILi8EZZZNS0_15binary_internal21div_trunc_kernel_cudaERNS_18TensorIteratorBaseEENKUlvE0_clEvENKUlvE1_clEvEUlN3c104HalfEE_St5arrayIPcLm2EEEEviT0_T1_,(.L_x_22857 - _ZN2at6native29vectorized_elementwise_kernelILi8EZZZNS0_15binary_internal21div_trunc_kernel_cudaERNS_18TensorIteratorBaseEENKUlvE0_clEvENKUlvE1_clEvEUlN3c104HalfEE_St5arrayIPcLm2EEEEviT0_T1_)
        .other          _ZN2at6native29vectorized_elementwise_kernelILi8EZZZNS0_15binary_internal21div_trunc_kernel_cudaERNS_18TensorIteratorBaseEENKUlvE0_clEvENKUlvE1_clEvEUlN3c104HalfEE_St5arrayIPcLm2EEEEviT0_T1_,@"STO_CUDA_ENTRY STV_DEFAULT"
_ZN2at6native29vectorized_elementwise_kernelILi8EZZZNS0_15binary_internal21div_trunc_kernel_cudaERNS_18TensorIteratorBaseEENKUlvE0_clEvENKUlvE1_clEvEUlN3c104HalfEE_St5arrayIPcLm2EEEEviT0_T1_:
.text._ZN2at6native29vectorized_elementwise_kernelILi8EZZZNS0_15binary_internal21div_trunc_kernel_cudaERNS_18TensorIteratorBaseEENKUlvE0_clEvENKUlvE1_clEvEUlN3c104HalfEE_St5arrayIPcLm2EEEEviT0_T1_:
        /* <DEDUP_REMOVED lines=14> */
[--C-:B--2---:R-:W-:Y:S02]  /*00e0*/  HADD2.F32 R3, -RZ, R4.reuse.H0_H0 ;  /* 0x20000004ff037230 */ /* 0x104fe40000004100 */
[----:B------:R-:W-:Y:S02]  /*00f0*/  HADD2.F32 R8, -RZ, R4.H1_H1 ;  /* 0x30000004ff087230 */ /* 0x000fe40000004100 */
[--C-:B------:R-:W-:Y:S02]  /*0100*/  HADD2.F32 R4, -RZ, R6.reuse.H0_H0 ;  /* 0x20000006ff047230 */ /* 0x100fe40000004100 */
[----:B------:R-:W-:Y:S01]  /*0110*/  FMUL.FTZ R3, R3, UR6 ;  /* 0x0000000603037c20 */ /* 0x000fe20008410000 */
[----:B------:R-:W-:Y:S02]  /*0120*/  HADD2.F32 R11, -RZ, R6.H1_H1 ;  /* 0x30000006ff0b7230 */ /* 0x000fe40000004100 */
[----:B------:R-:W-:Y:S01]  /*0130*/  FMUL.FTZ R8, R8, UR6 ;  /* 0x0000000608087c20 */ /* 0x000fe20008410000 */
[----:B------:R-:W-:-:S02]  /*0140*/  HADD2.F32 R9, -RZ, R5.H0_H0 ;  /* 0x20000005ff097230 */ /* 0x000fc40000004100 */
[----:B------:R-:W-:Y:S01]  /*0150*/  FMUL.FTZ R6, R4, UR6 ;  /* 0x0000000604067c20 */ /* 0x000fe20008410000 */
[----:B------:R-:W-:Y:S02]  /*0160*/  HADD2.F32 R10, -RZ, R5.H1_H1 ;  /* 0x30000005ff0a7230 */ /* 0x000fe40000004100 */
[----:B------:R-:W-:Y:S01]  /*0170*/  FMUL.FTZ R13, R11, UR6 ;  /* 0x000000060b0d7c20 */ /* 0x000fe20008410000 */
[----:B------:R-:W0:Y:S01]  /*0180*/  LDC.64 R4, c[0x0][0x228] ;  /* 0x00008a00ff047b82 */ /* 0x000e220000000a00 */
[--C-:B------:R-:W-:Y:S02]  /*0190*/  HADD2.F32 R11, -RZ, R7.reuse.H0_H0 ;  /* 0x20000007ff0b7230 */ /* 0x100fe40000004100 */
[----:B------:R-:W-:Y:S01]  /*01a0*/  FMUL.FTZ R9, R9, UR6 ;  /* 0x0000000609097c20 */ /* 0x000fe20008410000 */
[----:B------:R-:W-:Y:S02]  /*01b0*/  HADD2.F32 R15, -RZ, R7.H1_H1 ;  /* 0x30000007ff0f7230 */ /* 0x000fe40000004100 */
[----:B------:R-:W-:Y:S01]  /*01c0*/  FMUL.FTZ R10, R10, UR6 ;  /* 0x000000060a0a7c20 */ /* 0x000fe20008410000 */
[----:B------:R-:W-:Y:S01]  /*01d0*/  FRND.TRUNC R3, R3 ;  /* 0x0000000300037307 */ /* 0x000fe2000020d000 */
[----:B------:R-:W-:Y:S01]  /*01e0*/  FMUL.FTZ R14, R11, UR6 ;  /* 0x000000060b0e7c20 */ /* 0x000fe20008410000 */
[----:B------:R-:W-:-:S06]  /*01f0*/  FMUL.FTZ R15, R15, UR6 ;  /* 0x000000060f0f7c20 */ /* 0x000fcc0008410000 */
[----:B------:R-:W1:Y:S08]  /*0200*/  FRND.TRUNC R8, R8 ;  /* 0x0000000800087307 */ /* 0x000e70000020d000 */
[----:B------:R-:W-:Y:S01]  /*0210*/  FRND.TRUNC R9, R9 ;  /* 0x0000000900097307 */ /* 0x000fe2000020d000 */
[----:B0-----:R-:W-:-:S07]  /*0220*/  IMAD.WIDE.U32 R4, R0, 0x2, R4 ;  /* 0x0000000200047825 */ /* 0x001fce00078e0004 */
[----:B------:R0:W2:Y:S08]  /*0230*/  FRND.TRUNC R12, R10 ;  /* 0x0000000a000c7307 */ /* 0x0000b0000020d000 */
[----:B------:R-:W-:Y:S01]  /*0240*/  FRND.TRUNC R6, R6 ;  /* 0x0000000600067307 */ /* 0x000fe2000020d000 */
[----:B0-----:R-:W-:Y:S01]  /*0250*/  IMAD.WIDE R10, R2, 0x10, R4 ;  /* 0x00000010020a7825 */ /* 0x001fe200078e0204 */
[----:B-1----:R-:W-:-:S02]  /*0260*/  F2FP.F16.F32.PACK_AB R4, R8, R3 ;  /* 0x000000030804723e */ /* 0x002fc400000000ff */
[----:B--2---:R-:W-:-:S04]  /*0270*/  F2FP.F16.F32.PACK_AB R5, R12, R9 ;  /* 0x000000090c05723e */ /* 0x004fc800000000ff */
[----:B------:R-:W0:Y:S08]  /*0280*/  FRND.TRUNC R13, R13 ;  /* 0x0000000d000d7307 */ /* 0x000e30000020d000 */
[----:B------:R-:W-:Y:S01]  /*0290*/  FRND.TRUNC R7, R14 ;  /* 0x0000000e00077307 */ /* 0x000fe2000020d000 */
[----:B0-----:R-:W-:-:S07]  /*02a0*/  F2FP.F16.F32.PACK_AB R6, R13, R6 ;  /* 0x000000060d06723e */ /* 0x001fce00000000ff */
[----:B------:R-:W0:Y:S02]  /*02b0*/  FRND.TRUNC R16, R15 ;  /* 0x0000000f00107307 */ /* 0x000e24000020d000 */
[----:B0-----:R-:W-:-:S05]  /*02c0*/  F2FP.F16.F32.PACK_AB R7, R16, R7 ;  /* 0x000000071007723e */ /* 0x001fca00000000ff */
[----:B------:R-:W-:Y:S01]  /*02d0*/  STG.E.128 desc[UR4][R10.64], R4 ;  /* 0x000000040a007986 */ /* 0x000fe2000c101d04 */
[----:B------:R-:W-:Y:S05]  /*02e0*/  EXIT ;  /* 0x000000000000794d */ /* 0x000fea0003800000 */
.L_x_9994:
        /* <DEDUP_REMOVED lines=132> */
.L_x_9997:
[----:B------:R-:W-:-:S13]  /*0b30*/  ISETP.GE.AND P0, PT, R11, R2, PT ;  /* 0x000000020b00720c */ /* 0x000fda0003f06270 */
[----:B------:R-:W-:Y:S05]  /*0b40*/  @P0 BRA `(.L_x_9999) ;  /* 0x0000000000300947 */ /* 0x000fea0003800000 */
[----:B0-----:R-:W0:Y:S01]  /*0b50*/  LDC.64 R12, c[0x0][0x228] ;  /* 0x00008a00ff0c7b82 */ /* 0x001e220000000a00 */
[----:B------:R-:W-:Y:S01]  /*0b60*/  IMAD.IADD R3, R0, 0x1, R11 ;  /* 0x0000000100037824 */ /* 0x000fe200078e020b */
[----:B------:R-:W-:-:S03]  /*0b70*/  IADD3 R11, R11, 0x80, RZ ;  /* 0x000000800b0b7810 */ /* 0x000fc60007ffe0ff */
[----:B0-----:R-:W-:-:S05]  /*0b80*/  IMAD.WIDE.U32 R12, R3, 0x2, R12 ;  /* 0x00000002030c7825 */ /* 0x001fca00078e000c */
[----:B------:R1:W-:Y:S02]  /*0b90*/  STG.E.U16 desc[UR4][R12.64], R5 ;  /* 0x000000050c007986 */ /* 0x0003e4000c101504 */
.L_x_9998:
[----:B------:R-:W-:-:S13]  /*0ba0*/  ISETP.GE.AND P0, PT, R11, R2, PT ;  /* 0x000000020b00720c */ /* 0x000fda0003f06270 */
[----:B------:R-:W-:Y:S05]  /*0bb0*/  @P0 BRA `(.L_x_10000) ;  /* 0x0000000000340947 */ /* 0x000fea0003800000 */
[----:B-1----:R-:W1:Y:S01]  /*0bc0*/  LDC.64 R4, c[0x0][0x228] ;  /* 0x00008a00ff047b82 */ /* 0x002e620000000a00 */
[----:B0-----:R-:W-:Y:S01]  /*0bd0*/  IADD3 R3, R0, R11, RZ ;  /* 0x0000000b00037210 */ /* 0x001fe20007ffe0ff */
[----:B------:R-:W-:-:S04]  /*0be0*/  VIADD R11, R11, 0x80 ;  /* 0x000000800b0b7836 */ /* 0x000fc80000000000 */
[----:B-1----:R-:W-:-:S05]  /*0bf0*/  IMAD.WIDE.U32 R4, R3, 0x2, R4 ;  /* 0x0000000203047825 */ /* 0x002fca00078e0004 */
[----:B------:R1:W-:Y:S02]  /*0c00*/  STG.E.U16 desc[UR4][R4.64], R6 ;  /* 0x0000000604007986 */ /* 0x0003e4000c101504 */
.L_x_9999:
        /* <DEDUP_REMOVED lines=8> */
.L_x_10000:
[----:B------:R-:W-:Y:S05]  /*0c90*/  BSYNC B1 ;  /* 0x0000000000017941 */ /* 0x000fea0003800000 */
.L_x_9996:
[----:B------:R-:W-:-:S13]  /*0ca0*/  ISETP.GE.AND P0, PT, R11, R2, PT ;  /* 0x000000020b00720c */ /* 0x000fda0003f06270 */
[----:B-12---:R-:W1:Y:S01]  /*0cb0*/  @!P0 LDC.64 R4, c[0x0][0x228] ;  /* 0x00008a00ff048b82 */ /* 0x006e620000000a00 */
[----:B0-----:R-:W-:Y:S01]  /*0cc0*/  @!P0 IMAD.IADD R3, R0, 0x1, R11 ;  /* 0x0000000100038824 */ /* 0x001fe200078e020b */
[----:B------:R-:W-:-:S03]  /*0cd0*/  @!P0 IADD3 R11, R11, 0x80, RZ ;  /* 0x000000800b0b8810 */ /* 0x000fc60007ffe0ff */
[----:B-1----:R-:W-:-:S05]  /*0ce0*/  @!P0 IMAD.WIDE.U32 R4, R3, 0x2, R4 ;  /* 0x0000000203048825 */ /* 0x002fca00078e0004 */
[----:B------:R2:W-:Y:S02]  /*0cf0*/  @!P0 STG.E.U16 desc[UR4][R4.64], R8 ;  /* 0x0000000804008986 */ /* 0x0005e4000c101504 */
.L_x_10001:
[----:B------:R-:W-:Y:S05]  /*0d00*/  BSYNC B0 ;  /* 0x0000000000007941 */ /* 0x000fea0003800000 */
.L_x_9995:
        /* <DEDUP_REMOVED lines=8> */
.L_x_10002:
        /* <DEDUP_REMOVED lines=15> */
.L_x_22857:


//--------------------- .text._ZN2at6native18elementwise_kernelILi128ELi4EZNS0_15gpu_kernel_implIZZZNS0_15binary_internal21div_trunc_kernel_cudaERNS_18TensorIteratorBaseEENKUlvE0_clEvENKUlvE0_clEvEUlfE_EEvS5_RKT_EUliE_EEviT1_ --------------------------
	.section	.text._ZN2at6native18elementwise_kernelILi128ELi4EZNS0_15gpu_kernel_implIZZZNS0_15binary_internal21div_trunc_kernel_cudaERNS_18TensorIteratorBaseEENKUlvE0_clEvENKUlvE0_clEvEUlfE_EEvS5_RKT_EUliE_EEviT1_,"ax",@progbits
	.align	128
        .global         _ZN2at6native18elementwise_kernelILi128ELi4EZNS0_15gpu_kernel_implIZZZNS0_15binary_internal21div_trunc_kernel_cudaERNS_18TensorIteratorBaseEENKUlvE0_clEvENKUlvE0_clEvEUlfE_EEvS5_RKT_EUliE_EEviT1_
        .type           _ZN2at6native18elementwise_kernelILi128ELi4EZNS0_15gpu_kernel_implIZZZNS0_15binary_internal21div_trunc_kernel_cudaERNS_18TensorIteratorBaseEENKUlvE0_clEvENKUlvE0_clEvEUlfE_EEvS5_RKT_EUliE_EEviT1_,@function
        .size           _ZN2at6native18elementwise_kernelILi128ELi4EZNS0_15gpu_kernel_implIZZZNS0_15binary_internal21div_trunc_kernel_cudaERNS_18TensorIteratorBaseEENKUlvE0_clEvENKUlvE0_clEvEUlfE_EEvS5_RKT_EUliE_EEviT1_,(.L_x_22858 - _ZN2at6native18elementwise_kernelILi128ELi4EZNS0_15gpu_kernel_implIZZZNS0_15binary_internal21div_trunc_kernel_cudaERNS_18TensorIteratorBaseEENKUlvE0_clEvENKUlvE0_clEvEUlfE_EEvS5_RKT_EUliE_EEviT1_)
        .other          _ZN2at6native18elementwise_kernelILi128ELi4EZNS0_15gpu_kernel_implIZZZNS0_15binary_internal21div_trunc_kernel_cudaERNS_18TensorIteratorBaseEENKUlvE0_clEvENKUlvE0_clEvEUlfE_EEvS5_RKT_EUliE_EEviT1_,@"STO_CUDA_ENTRY STV_DEFAULT"
_ZN2at6native18elementwise_kernelILi128ELi4EZNS0_15gpu_kernel_implIZZZNS0_15binary_internal21div_trunc_kernel_cudaERNS_18TensorIteratorBaseEENKUlvE0_clEvENKUlvE0_clEvEUlfE_EEvS5_RKT_EUliE_EEviT1_:
.text._ZN2at6native18elementwise_kernelILi128ELi4EZNS0_15gpu_kernel_implIZZZNS0_15binary_internal21div_trunc_kernel_cudaERNS_18TensorIteratorBaseEENKUlvE0_clEvENKUlvE0_clEvEUlfE_EEvS5_RKT_EUliE_EEviT1_:
        /* <DEDUP_REMOVED lines=314> */
.L_x_10005:
        /* <DEDUP_REMOVED lines=22> */
.L_x_10010:
[----:B------:R-:W2:Y:S02]  /*1500*/  LDG.E.U8 R0, desc[UR36][R2.64] ;  /* 0x0000002402007981 */ /* 0x000ea4000c1e1100 */
[----:B--2---:R-:W-:Y:S01]  /*1510*/  I2FP.F32.U32 R0, R0 ;  /* 0x0000000000007245 */ /* 0x004fe20000201000 */
[----:B------:R-:W-:Y:S06]  /*1520*/  BRA `(.L_x_10012) ;  /* 0x0000000c002c7947 */ /* 0x000fec0003800000 */
.L_x_10009:
        /* <DEDUP_REMOVED lines=9> */
.L_x_10014:
[----:B------:R-:W2:Y:S02]  /*15c0*/  LDG.E R0, desc[UR36][R2.64] ;  /* 0x0000002402007981 */ /* 0x000ea4000c1e1900 */
[----:B--2---:R-:W-:Y:S01]  /*15d0*/  I2FP.F32.S32 R0, R0 ;  /* 0x0000000000007245 */ /* 0x004fe20000201400 */
[----:B------:R-:W-:Y:S06]  /*15e0*/  BRA `(.L_x_10012) ;  /* 0x0000000800fc7947 */ /* 0x000fec0003800000 */
.L_x_10013:
[----:B------:R-:W2:Y:S02]  /*15f0*/  LDG.E.U16 R0, desc[UR36][R2.64] ;  /* 0x0000002402007981 */ /* 0x000ea4000c1e1500 */
[----:B--2---:R-:W0:Y:S01]  /*1600*/  I2F.S16 R0, R0 ;  /* 0x0000000000007306 */ /* 0x004e220000101400 */
[----:B------:R-:W-:Y:S05]  /*1610*/  BRA `(.L_x_10012) ;  /* 0x0000000800f07947 */ /* 0x000fea0003800000 */
.L_x_10008:
        /* <DEDUP_REMOVED lines=8> */
.L_x_10016:
[----:B------:R-:W2:Y:S02]  /*16a0*/  LDG.E.U16 R0, desc[UR36][R2.64] ;  /* 0x0000002402007981 */ /* 0x000ea4000c1e1500 */
[----:B--2---:R-:W-:Y:S01]  /*16b0*/  HADD2.F32 R0, -RZ, R0.H0_H0 ;  /* 0x20000000ff007230 */ /* 0x004fe20000004100 */
[----:B------:R-:W-:Y:S06]  /*16c0*/  BRA `(.L_x_10012) ;  /* 0x0000000800c47947 */ /* 0x000fec0003800000 */
.L_x_10015:
        /* <DEDUP_REMOVED lines=8> */
.L_x_10018:
[----:B------:R-:W2:Y:S02]  /*1750*/  LDG.E.U16 R0, desc[UR36][R2.64] ;  /* 0x0000002402007981 */ /* 0x000ea4000c1e1500 */
[----:B--2---:R-:W-:Y:S01]  /*1760*/  HADD2.F32 R0, -RZ, R0.H0_H0 ;  /* 0x20000000ff007230 */ /* 0x004fe20000004100 */
[----:B------:R-:W-:Y:S06]  /*1770*/  BRA `(.L_x_10012) ;  /* 0x0000000800987947 */ /* 0x000fec0003800000 */
.L_x_10017:
[----:B------:R-:W2:Y:S01]  /*1780*/  LDG.E.64 R2, desc[UR36][R2.64] ;  /* 0x0000002402027981 */ /* 0x000ea2000c1e1b00 */
[----:B------:R-:W-:Y:S01]  /*1790*/  UMOV UR4, 0xf0000000 ;  /* 0xf000000000047882 */ /* 0x000fe20000000000 */
[----:B------:R-:W-:Y:S01]  /*17a0*/  UMOV UR5, 0x380fffff ;  /* 0x380fffff00057882 */ /* 0x000fe20000000000 */
[----:B--2---:R-:W0:Y:S01]  /*17b0*/  F2F.F32.F64 R0, R2 ;  /* 0x0000000200007310 */ /* 0x004e220000301000 */
[----:B------:R-:W-:-:S14]  /*17c0*/  DSETP.GEU.AND P0, PT, |R2|, UR4, PT ;  /* 0x0000000402007e2a */ /* 0x000fdc000bf0e200 */
[----:B0-----:R-:W-:Y:S01]  /*17d0*/  @!P0 FMUL R0, R0, 1.175494350822287508e-38 ;  /* 0x0080000000008820 */ /* 0x001fe20000400000 */
[----:B------:R-:W-:Y:S06]  /*17e0*/  BRA `(.L_x_10012) ;  /* 0x00000008007c7947 */ /* 0x000fec0003800000 */
.L_x_10007:
        /* <DEDUP_REMOVED lines=12> */
.L_x_10021:
[----:B------:R-:W2:Y:S01]  /*18b0*/  LDG.E.64 R2, desc[UR36][R2.64] ;  /* 0x0000002402027981 */ /* 0x000ea2000c1e1b00 */
[----:B------:R-:W-:Y:S01]  /*18c0*/  UMOV UR4, 0xf0000000 ;  /* 0xf000000000047882 */ /* 0x000fe20000000000 */
[----:B------:R-:W-:Y:S01]  /*18d0*/  UMOV UR5, 0x380fffff ;  /* 0x380fffff00057882 */ /* 0x000fe20000000000 */
[----:B--2---:R-:W0:Y:S01]  /*18e0*/  F2F.F32.F64 R0, R2 ;  /* 0x0000000200007310 */ /* 0x004e220000301000 */
[----:B------:R-:W-:-:S14]  /*18f0*/  DSETP.GEU.AND P0, PT, |R2|, UR4, PT ;  /* 0x0000000402007e2a */ /* 0x000fdc000bf0e200 */
[----:B0-----:R-:W-:Y:S01]  /*1900*/  @!P0 FMUL R0, R0, 1.175494350822287508e-38 ;  /* 0x0080000000008820 */ /* 0x001fe20000400000 */
[----:B------:R-:W-:Y:S06]  /*1910*/  BRA `(.L_x_10012) ;  /* 0x0000000800307947 */ /* 0x000fec0003800000 */
.L_x_10020:
        /* <DEDUP_REMOVED lines=26> */
.L_x_10023:
        /* <DEDUP_REMOVED lines=13> */
.L_x_10022:
[----:B------:R-:W2:Y:S02]  /*1b90*/  LDG.E.U16 R0, desc[UR36][R2.64] ;  /* 0x0000002402007981 */ /* 0x000ea4000c1e1500 */
[----:B--2---:R-:W-:Y:S01]  /*1ba0*/  IMAD.U32 R0, R0, 0x10000, RZ ;  /* 0x0001000000007824 */ /* 0x004fe200078e00ff */
[----:B------:R-:W-:Y:S06]  /*1bb0*/  BRA `(.L_x_10012) ;  /* 0x0000000400887947 */ /* 0x000fec0003800000 */
.L_x_10019:
        /* <DEDUP_REMOVED lines=11> */
.L_x_10026:
        /* <DEDUP_REMOVED lines=20> */
.L_x_10028:
[----:B------:R-:W-:Y:S05]  /*1db0*/  BSYNC B0 ;  /* 0x0000000000007941 */ /* 0x000fea0003800000 */
.L_x_10027:
[----:B------:R-:W-:Y:S01]  /*1dc0*/  LEA R3, R0, 0x3b800000, 0x17 ;  /* 0x3b80000000037811 */ /* 0x000fe200078eb8ff */
[----:B------:R-:W-:-:S05]  /*1dd0*/  IMAD.SHL.U32 R0, R2, 0x100000, RZ ;  /* 0x0010000002007824 */ /* 0x000fca00078e00ff */
[----:B------:R-:W-:Y:S01]  /*1de0*/  LOP3.LUT R0, R3, R0, R4, 0xfe, !PT ;  /* 0x0000000003007212 */ /* 0x000fe200078efe04 */
[----:B------:R-:W-:Y:S06]  /*1df0*/  BRA `(.L_x_10012) ;  /* 0x0000000000f87947 */ /* 0x000fec0003800000 */
.L_x_10025:
        /* <DEDUP_REMOVED lines=20> */
.L_x_10030:
[----:B------:R-:W-:Y:S05]  /*1f40*/  BSYNC B0 ;  /* 0x0000000000007941 */ /* 0x000fea0003800000 */
.L_x_10029:
[----:B------:R-:W-:Y:S01]  /*1f50*/  LEA R3, R0, 0x37800000, 0x17 ;  /* 0x3780000000037811 */ /* 0x000fe200078eb8ff */
[----:B------:R-:W-:-:S05]  /*1f60*/  IMAD.SHL.U32 R0, R2, 0x200000, RZ ;  /* 0x0020000002007824 */ /* 0x000fca00078e00ff */
[----:B------:R-:W-:Y:S01]  /*1f70*/  LOP3.LUT R0, R3, R0, R4, 0xfe, !PT ;  /* 0x0000000003007212 */ /* 0x000fe200078efe04 */
[----:B------:R-:W-:Y:S06]  /*1f80*/  BRA `(.L_x_10012) ;  /* 0x0000000000947947 */ /* 0x000fec0003800000 */
.L_x_10024:
        /* <DEDUP_REMOVED lines=14> */
.L_x_10011:
        /* <DEDUP_REMOVED lines=16> */
.L_x_10033:
[----:B------:R-:W-:Y:S01]  /*2170*/  IMAD.MOV.U32 R0, RZ, RZ, RZ ;  /* 0x000000ffff007224 */ /* 0x000fe200078e00ff */
[----:B------:R-:W-:Y:S06]  /*2180*/  BRA `(.L_x_10012) ;  /* 0x0000000000147947 */ /* 0x000fec0003800000 */
.L_x_10032:
[----:B------:R-:W2:Y:S02]  /*2190*/  LDG.E.64 R2, desc[UR36][R2.64] ;  /* 0x0000002402027981 */ /* 0x000ea4000c1e1b00 */
[----:B--2---:R0:W1:Y:S01]  /*21a0*/  I2F.U64 R0, R2 ;  /* 0x0000000200007312 */ /* 0x0040620000301000 */
[----:B------:R-:W-:Y:S05]  /*21b0*/  BRA `(.L_x_10012) ;  /* 0x0000000000087947 */ /* 0x000fea0003800000 */
.L_x_10031:
[----:B------:R-:W2:Y:S02]  /*21c0*/  LDG.E R0, desc[UR36][R2.64] ;  /* 0x0000002402007981 */ /* 0x000ea4000c1e1900 */
[----:B--2---:R-:W-:-:S07]  /*21d0*/  I2FP.F32.U32 R0, R0 ;  /* 0x0000000000007245 */ /* 0x004fce0000201000 */
.L_x_10012:
[----:B------:R-:W-:Y:S05]  /*21e0*/  BSYNC B6 ;  /* 0x0000000000067941 */ /* 0x000fea0003800000 */
.L_x_10006:
[----:B------:R-:W0:Y:S01]  /*21f0*/  LDC.U8 R4, c[0x0][0x430] ;  /* 0x00010c00ff047b82 */ /* 0x000e220000000000 */
[----:B------:R-:W-:Y:S02]  /*2200*/  ULDC UR4, c[0x0][0x420] ;  /* 0x0001080000047ab9 */ /* 0x000fe40000000800 */
[----:B012345:R-:W-:Y:S01]  /*2210*/  FMUL.FTZ R3, R0, UR4 ;  /* 0x0000000400037c20 */ /* 0x03ffe20008410000 */
        /* <DEDUP_REMOVED lines=16> */
.L_x_10037:
[----:B------:R-:W0:Y:S02]  /*2320*/  F2I.S64.TRUNC R2, R3 ;  /* 0x0000000300027311 */ /* 0x000e24000020d900 */
[----:B0-----:R0:W-:Y:S01]  /*2330*/  STG.E.U8 desc[UR36][R16.64], R2 ;  /* 0x0000000210007986 */ /* 0x0011e2000c101124 */
[----:B------:R-:W-:Y:S05]  /*2340*/  BRA `(.L_x_10039) ;  /* 0x0000000c00407947 */ /* 0x000fea0003800000 */
.L_x_10036:
        /* <DEDUP_REMOVED lines=9> */
.L_x_10041:
[----:B------:R-:W0:Y:S02]  /*23e0*/  F2I.TRUNC.NTZ R3, R3 ;  /* 0x0000000300037305 */ /* 0x000e24000020f100 */
[----:B0-----:R0:W-:Y:S01]  /*23f0*/  STG.E desc[UR36][R16.64], R3 ;  /* 0x0000000310007986 */ /* 0x0011e2000c101924 */
[----:B------:R-:W-:Y:S05]  /*2400*/  BRA `(.L_x_10039) ;  /* 0x0000000c00107947 */ /* 0x000fea0003800000 */
.L_x_10040:
[----:B------:R-:W0:Y:S02]  /*2410*/  F2I.TRUNC.NTZ R3, R3 ;  /* 0x0000000300037305 */ /* 0x000e24000020f100 */
[----:B0-----:R0:W-:Y:S01]  /*2420*/  STG.E.U16 desc[UR36][R16.64], R3 ;  /* 0x0000000310007986 */ /* 0x0011e2000c101524 */
[----:B------:R-:W-:Y:S05]  /*2430*/  BRA `(.L_x_10039) ;  /* 0x0000000c00047947 */ /* 0x000fea0003800000 */
.L_x_10035:
        /* <DEDUP_REMOVED lines=8> */
.L_x_10043:
[----:B------:R-:W-:-:S05]  /*24c0*/  F2FP.F16.F32.PACK_AB R2, RZ, R2 ;  /* 0x00000002ff02723e */ /* 0x000fca00000000ff */
[----:B------:R0:W-:Y:S01]  /*24d0*/  STG.E.U16 desc[UR36][R16.64], R2 ;  /* 0x0000000210007986 */ /* 0x0001e2000c101524 */
[----:B------:R-:W-:Y:S05]  /*24e0*/  BRA `(.L_x_10039) ;  /* 0x0000000800d87947 */ /* 0x000fea0003800000 */
.L_x_10042:
        /* <DEDUP_REMOVED lines=9> */
.L_x_10045:
[----:B------:R-:W-:-:S04]  /*2580*/  F2FP.F16.F32.PACK_AB R3, RZ, R2 ;  /* 0x00000002ff03723e */ /* 0x000fc800000000ff */
[----:B------:R-:W-:-:S05]  /*2590*/  PRMT R3, R3, 0x5410, RZ ;  /* 0x0000541003037816 */ /* 0x000fca00000000ff */
[----:B------:R0:W-:Y:S01]  /*25a0*/  STG.E desc[UR36][R16.64], R3 ;  /* 0x0000000310007986 */ /* 0x0001e2000c101924 */
[----:B------:R-:W-:Y:S05]  /*25b0*/  BRA `(.L_x_10039) ;  /* 0x0000000800a47947 */ /* 0x000fea0003800000 */
.L_x_10044:
[----:B------:R-:W-:-:S06]  /*25c0*/  FMUL.FTZ R2, R2, 1 ;  /* 0x3f80000002027820 */ /* 0x000fcc0000410000 */
[----:B------:R-:W0:Y:S02]  /*25d0*/  F2F.F64.F32 R2, R2 ;  /* 0x0000000200027310 */ /* 0x000e240000201800 */
[----:B0-----:R0:W-:Y:S01]  /*25e0*/  STG.E.64 desc[UR36][R16.64], R2 ;  /* 0x0000000210007986 */ /* 0x0011e2000c101b24 */
[----:B------:R-:W-:Y:S05]  /*25f0*/  BRA `(.L_x_10039) ;  /* 0x0000000800947947 */ /* 0x000fea0003800000 */
.L_x_10034:
        /* <DEDUP_REMOVED lines=12> */
.L_x_10048:
[----:B------:R-:W-:Y:S01]  /*26c0*/  FMUL.FTZ R4, R2, 1 ;  /* 0x3f80000002047820 */ /* 0x000fe20000410000 */
[----:B------:R-:W-:-:S05]  /*26d0*/  CS2R R6, SRZ ;  /* 0x0000000000067805 */ /* 0x000fca000001ff00 */
[----:B------:R-:W0:Y:S02]  /*26e0*/  F2F.F64.F32 R4, R4 ;  /* 0x0000000400047310 */ /* 0x000e240000201800 */
[----:B0-----:R0:W-:Y:S01]  /*26f0*/  STG.E.128 desc[UR36][R16.64], R4 ;  /* 0x0000000410007986 */ /* 0x0011e2000c101d24 */
[----:B------:R-:W-:Y:S05]  /*2700*/  BRA `(.L_x_10039) ;  /* 0x0000000800507947 */ /* 0x000fea0003800000 */
.L_x_10047:
        /* <DEDUP_REMOVED lines=20> */
.L_x_10052:
[----:B------:R-:W-:Y:S05]  /*2850*/  BSYNC B0 ;  /* 0x0000000000007941 */ /* 0x000fea0003800000 */
.L_x_10051:
[----:B------:R-:W-:-:S05]  /*2860*/  LOP3.LUT R5, R0, R5, RZ, 0xfc, !PT ;  /* 0x0000000500057212 */ /* 0x000fca00078efcff */
[----:B------:R0:W-:Y:S01]  /*2870*/  STG.E.U8 desc[UR36][R16.64], R5 ;  /* 0x0000000510007986 */ /* 0x0001e2000c101124 */
[----:B------:R-:W-:Y:S05]  /*2880*/  BRA `(.L_x_10039) ;  /* 0x0000000400f07947 */ /* 0x000fea0003800000 */
.L_x_10050:
        /* <DEDUP_REMOVED lines=12> */
.L_x_10054:
[----:B------:R-:W-:Y:S01]  /*2950*/  IMAD.MOV.U32 R0, RZ, RZ, 0x7f ;  /* 0x0000007fff007424 */ /* 0x000fe200078e00ff */
[----:B------:R-:W-:-:S04]  /*2960*/  ISETP.GT.U32.AND P0, PT, R4, 0x7f800000, PT ;  /* 0x7f8000000400780c */ /* 0x000fc80003f04070 */
[----:B------:R-:W-:-:S09]  /*2970*/  SEL R0, R0, 0x7c, P0 ;  /* 0x0000007c00007807 */ /* 0x000fd20000000000 */
.L_x_10055:
[----:B------:R-:W-:Y:S05]  /*2980*/  BSYNC B0 ;  /* 0x0000000000007941 */ /* 0x000fea0003800000 */
.L_x_10053:
[----:B------:R-:W-:-:S04]  /*2990*/  LOP3.LUT R2, R2, 0x80000000, RZ, 0xc0, !PT ;  /* 0x8000000002027812 */ /* 0x000fc800078ec0ff */
[----:B------:R-:W-:-:S04]  /*29a0*/  SHF.R.U32.HI R3, RZ, 0x18, R2 ;  /* 0x00000018ff037819 */ /* 0x000fc80000011602 */
[----:B------:R-:W-:-:S05]  /*29b0*/  LOP3.LUT R3, R0, R3, RZ, 0xfc, !PT ;  /* 0x0000000300037212 */ /* 0x000fca00078efcff */
[----:B------:R0:W-:Y:S01]  /*29c0*/  STG.E.U8 desc[UR36][R16.64], R3 ;  /* 0x0000000310007986 */ /* 0x0001e2000c101124 */
[----:B------:R-:W-:Y:S05]  /*29d0*/  BRA `(.L_x_10039) ;  /* 0x00000004009c7947 */ /* 0x000fea0003800000 */
.L_x_10049:
[----:B------:R-:W-:-:S05]  /*29e0*/  F2FP.BF16.F32.PACK_AB R2, RZ, R2 ;  /* 0x00000002ff02723e */ /* 0x000fca00000010ff */
[----:B------:R0:W-:Y:S01]  /*29f0*/  STG.E.U16 desc[UR36][R16.64], R2 ;  /* 0x0000000210007986 */ /* 0x0001e2000c101524 */
[----:B------:R-:W-:Y:S05]  /*2a00*/  BRA `(.L_x_10039) ;  /* 0x0000000400907947 */ /* 0x000fea0003800000 */
.L_x_10046:
        /* <DEDUP_REMOVED lines=11> */
.L_x_10058:
        /* <DEDUP_REMOVED lines=16> */
.L_x_10061:
[----:B------:R-:W-:-:S04]  /*2bc0*/  LOP3.LUT R2, R2, 0x80000000, RZ, 0xc0, !PT ;  /* 0x8000000002027812 */ /* 0x000fc800078ec0ff */
[----:B------:R-:W-:-:S04]  /*2bd0*/  SHF.R.U32.HI R3, RZ, 0x18, R2 ;  /* 0x00000018ff037819 */ /* 0x000fc80000011602 */
[----:B------:R-:W-:-:S04]  /*2be0*/  LOP3.LUT R0, R0, R3, RZ, 0xfc, !PT ;  /* 0x0000000300007212 */ /* 0x000fc800078efcff */
[----:B------:R-:W-:-:S07]  /*2bf0*/  PRMT R8, R0, 0x7610, R8 ;  /* 0x0000761000087816 */ /* 0x000fce0000000008 */
.L_x_10060:
[----:B------:R-:W-:Y:S05]  /*2c00*/  BSYNC B0 ;  /* 0x0000000000007941 */ /* 0x000fea0003800000 */
.L_x_10059:
[----:B------:R0:W-:Y:S01]  /*2c10*/  STG.E.U8 desc[UR36][R16.64], R8 ;  /* 0x0000000810007986 */ /* 0x0001e2000c101124 */
[----:B------:R-:W-:Y:S05]  /*2c20*/  BRA `(.L_x_10039) ;  /* 0x0000000400087947 */ /* 0x000fea0003800000 */
.L_x_10057:
        /* <DEDUP_REMOVED lines=16> */
.L_x_10064:
[----:B------:R-:W-:-:S04]  /*2d30*/  LOP3.LUT R2, R2, 0x80000000, RZ, 0xc0, !PT ;  /* 0x8000000002027812 */ /* 0x000fc800078ec0ff */
[----:B------:R-:W-:-:S04]  /*2d40*/  SHF.R.U32.HI R3, RZ, 0x18, R2 ;  /* 0x00000018ff037819 */ /* 0x000fc80000011602 */
[----:B------:R-:W-:-:S04]  /*2d50*/  LOP3.LUT R0, R0, R3, RZ, 0xfc, !PT ;  /* 0x0000000300007212 */ /* 0x000fc800078efcff */
[----:B------:R-:W-:-:S07]  /*2d60*/  PRMT R8, R0, 0x7610, R8 ;  /* 0x0000761000087816 */ /* 0x000fce0000000008 */
.L_x_10063:
[----:B------:R-:W-:Y:S05]  /*2d70*/  BSYNC B0 ;  /* 0x0000000000007941 */ /* 0x000fea0003800000 */
.L_x_10062:
[----:B------:R3:W-:Y:S01]  /*2d80*/  STG.E.U8 desc[UR36][R16.64], R8 ;  /* 0x0000000810007986 */ /* 0x0007e2000c101124 */
[----:B------:R-:W-:Y:S05]  /*2d90*/  BRA `(.L_x_10039) ;  /* 0x0000000000ac7947 */ /* 0x000fea0003800000 */
.L_x_10056:
        /* <DEDUP_REMOVED lines=21> */
.L_x_10038:
        /* <DEDUP_REMOVED lines=16> */
.L_x_10067:
[----:B------:R-:W-:Y:S05]  /*2ff0*/  BRA `(.L_x_10039) ;  /* 0x0000000000147947 */ /* 0x000fea0003800000 */
.L_x_10066:
[----:B------:R-:W0:Y:S02]  /*3000*/  F2I.U64.TRUNC R2, R3 ;  /* 0x0000000300027311 */ /* 0x000e24000020d800 */
[----:B0-----:R2:W-:Y:S01]  /*3010*/  STG.E.64 desc[UR36][R16.64], R2 ;  /* 0x0000000210007986 */ /* 0x0015e2000c101b24 */
[----:B------:R-:W-:Y:S05]  /*3020*/  BRA `(.L_x_10039) ;  /* 0x0000000000087947 */ /* 0x000fea0003800000 */
.L_x_10065:
[----:B------:R-:W0:Y:S02]  /*3030*/  F2I.U32.TRUNC.NTZ R3, R3 ;  /* 0x0000000300037305 */ /* 0x000e24000020f000 */
[----:B0-----:R0:W-:Y:S02]  /*3040*/  STG.E desc[UR36][R16.64], R3 ;  /* 0x0000000310007986 */ /* 0x0011e4000c101924 */
.L_x_10039:
[----:B------:R-:W-:-:S04]  /*3050*/  IMAD R18, R23, 0x200, R18 ;  /* 0x0000020017127824 */ /* 0x000fc800078e0212 */
[----:B------:R-:W-:-:S07]  /*3060*/  VIADD R19, R18, 0x80 ;  /* 0x0000008012137836 */ /* 0x000fce0000000000 */
.L_x_10004:
[----:B------:R-:W-:Y:S05]  /*3070*/  BSYNC B7 ;  /* 0x0000000000077941 */ /* 0x000fea0003800000 */
.L_x_10003:
        /* <DEDUP_REMOVED lines=307> */
.L_x_10070:
        /* <DEDUP_REMOVED lines=22> */
.L_x_10075:
[----:B------:R-:W2:Y:S02]  /*4510*/  LDG.E.U8 R0, desc[UR36][R2.64] ;  /* 0x0000002402007981 */ /* 0x000ea4000c1e1100 */
[----:B--2---:R-:W-:Y:S01]  /*4520*/  I2FP.F32.U32 R0, R0 ;  /* 0x0000000000007245 */ /* 0x004fe20000201000 */
[----:B------:R-:W-:Y:S06]  /*4530*/  BRA `(.L_x_10077) ;  /* 0x0000000c002c7947 */ /* 0x000fec0003800000 */
.L_x_10074:
        /* <DEDUP_REMOVED lines=9> */
.L_x_10079:
[----:B------:R-:W2:Y:S02]  /*45d0*/  LDG.E R0, desc[UR36][R2.64] ;  /* 0x0000002402007981 */ /* 0x000ea4000c1e1900 */
[----:B--2---:R-:W-:Y:S01]  /*45e0*/  I2FP.F32.S32 R0, R0 ;  /* 0x0000000000007245 */ /* 0x004fe20000201400 */
[----:B------:R-:W-:Y:S06]  /*45f0*/  BRA `(.L_x_10077) ;  /* 0x0000000800fc7947 */ /* 0x000fec0003800000 */
.L_x_10078:
[----:B------:R-:W2:Y:S02]  /*4600*/  LDG.E.U16 R0, desc[UR36][R2.64] ;  /* 0x0000002402007981 */ /* 0x000ea4000c1e1500 */
[----:B--2---:R-:W1:Y:S01]  /*4610*/  I2F.S16 R0, R0 ;  /* 0x0000000000007306 */ /* 0x004e620000101400 */
[----:B------:R-:W-:Y:S05]  /*4620*/  BRA `(.L_x_10077) ;  /* 0x0000000800f07947 */ /* 0x000fea0003800000 */
.L_x_10073:
        /* <DEDUP_REMOVED lines=8> */
.L_x_10081:
[----:B------:R-:W2:Y:S02]  /*46b0*/  LDG.E.U16 R0, desc[UR36][R2.64] ;  /* 0x0000002402007981 */ /* 0x000ea4000c1e1500 */
[----:B--2---:R-:W-:Y:S01]  /*46c0*/  HADD2.F32 R0, -RZ, R0.H0_H0 ;  /* 0x20000000ff007230 */ /* 0x004fe20000004100 */
[----:B------:R-:W-:Y:S06]  /*46d0*/  BRA `(.L_x_10077) ;  /* 0x0000000800c47947 */ /* 0x000fec0003800000 */
.L_x_10080:
        /* <DEDUP_REMOVED lines=8> */
.L_x_10083:
[----:B------:R-:W2:Y:S02]  /*4760*/  LDG.E.U16 R0, desc[UR36][R2.64] ;  /* 0x0000002402007981 */ /* 0x000ea4000c1e1500 */
[----:B--2---:R-:W-:Y:S01]  /*4770*/  HADD2.F32 R0, -RZ, R0.H0_H0 ;  /* 0x20000000ff007230 */ /* 0x004fe20000004100 */
[----:B------:R-:W-:Y:S06]  /*4780*/  BRA `(.L_x_10077) ;  /* 0x0000000800987947 */ /* 0x000fec0003800000 */
.L_x_10082:
[----:B------:R-:W2:Y:S01]  /*4790*/  LDG.E.64 R2, desc[UR36][R2.64] ;  /* 0x0000002402027981 */ /* 0x000ea2000c1e1b00 */
[----:B------:R-:W-:Y:S01]  /*47a0*/  UMOV UR4, 0xf0000000 ;  /* 0xf000000000047882 */ /* 0x000fe20000000000 */
[----:B------:R-:W-:Y:S01]  /*47b0*/  UMOV UR5, 0x380fffff ;  /* 0x380fffff00057882 */ /* 0x000fe20000000000 */
[----:B--2---:R-:W0:Y:S01]  /*47c0*/  F2F.F32.F64 R0, R2 ;  /* 0x0000000200007310 */ /* 0x004e220000301000 */
[----:B------:R-:W-:-:S14]  /*47d0*/  DSETP.GEU.AND P0, PT, |R2|, UR4, PT ;  /* 0x0000000402007e2a */ /* 0x000fdc000bf0e200 */
[----:B0-----:R-:W-:Y:S01]  /*47e0*/  @!P0 FMUL R0, R0, 1.175494350822287508e-38 ;  /* 0x0080000000008820 */ /* 0x001fe20000400000 */
[----:B------:R-:W-:Y:S06]  /*47f0*/  BRA `(.L_x_10077) ;  /* 0x00000008007c7947 */ /* 0x000fec0003800000 */
.L_x_10072:
        /* <DEDUP_REMOVED lines=12> */
.L_x_10086:
[----:B------:R-:W2:Y:S01]  /*48c0*/  LDG.E.64 R2, desc[UR36][R2.64] ;  /* 0x0000002402027981 */ /* 0x000ea2000c1e1b00 */
[----:B------:R-:W-:Y:S01]  /*48d0*/  UMOV UR4, 0xf0000000 ;  /* 0xf000000000047882 */ /* 0x000fe20000000000 */
[----:B------:R-:W-:Y:S01]  /*48e0*/  UMOV UR5, 0x380fffff ;  /* 0x380fffff00057882 */ /* 0x000fe20000000000 */
[----:B--2---:R-:W0:Y:S01]  /*48f0*/  F2F.F32.F64 R0, R2 ;  /* 0x0000000200007310 */ /* 0x004e220000301000 */
[----:B------:R-:W-:-:S14]  /*4900*/  DSETP.GEU.AND P0, PT, |R2|, UR4, PT ;  /* 0x0000000402007e2a */ /* 0x000fdc000bf0e200 */
[----:B0-----:R-:W-:Y:S01]  /*4910*/  @!P0 FMUL R0, R0, 1.175494350822287508e-38 ;  /* 0x0080000000008820 */ /* 0x001fe20000400000 */
[----:B------:R-:W-:Y:S06]  /*4920*/  BRA `(.L_x_10077) ;  /* 0x0000000800307947 */ /* 0x000fec0003800000 */
.L_x_10085:
        /* <DEDUP_REMOVED lines=26> */
.L_x_10088:
        /* <DEDUP_REMOVED lines=13> */
.L_x_10087:
[----:B------:R-:W2:Y:S02]  /*4ba0*/  LDG.E.U16 R0, desc[UR36][R2.64] ;  /* 0x0000002402007981 */ /* 0x000ea4000c1e1500 */
[----:B--2---:R-:W-:Y:S01]  /*4bb0*/  IMAD.U32 R0, R0, 0x10000, RZ ;  /* 0x0001000000007824 */ /* 0x004fe200078e00ff */
[----:B------:R-:W-:Y:S06]  /*4bc0*/  BRA `(.L_x_10077) ;  /* 0x0000000400887947 */ /* 0x000fec0003800000 */
.L_x_10084:
        /* <DEDUP_REMOVED lines=11> */
.L_x_10091:
        /* <DEDUP_REMOVED lines=20> */
.L_x_10093:
[----:B------:R-:W-:Y:S05]  /*4dc0*/  BSYNC B0 ;  /* 0x0000000000007941 */ /* 0x000fea0003800000 */
.L_x_10092:
[----:B------:R-:W-:Y:S01]  /*4dd0*/  LEA R3, R0, 0x3b800000, 0x17 ;  /* 0x3b80000000037811 */ /* 0x000fe200078eb8ff */
[----:B------:R-:W-:-:S05]  /*4de0*/  IMAD.SHL.U32 R0, R2, 0x100000, RZ ;  /* 0x0010000002007824 */ /* 0x000fca00078e00ff */
[----:B------:R-:W-:Y:S01]  /*4df0*/  LOP3.LUT R0, R3, R0, R4, 0xfe, !PT ;  /* 0x0000000003007212 */ /* 0x000fe200078efe04 */
[----:B------:R-:W-:Y:S06]  /*4e00*/  BRA `(.L_x_10077) ;  /* 0x0000000000f87947 */ /* 0x000fec0003800000 */
.L_x_10090:
        /* <DEDUP_REMOVED lines=20> */
.L_x_10095:
[----:B------:R-:W-:Y:S05]  /*4f50*/  BSYNC B0 ;  /* 0x0000000000007941 */ /* 0x000fea0003800000 */
.L_x_10094:
[----:B------:R-:W-:Y:S01]  /*4f60*/  LEA R3, R0, 0x37800000, 0x17 ;  /* 0x3780000000037811 */ /* 0x000fe200078eb8ff */
[----:B------:R-:W-:-:S05]  /*4f70*/  IMAD.SHL.U32 R0, R2, 0x200000, RZ ;  /* 0x0020000002007824 */ /* 0x000fca00078e00ff */
[----:B------:R-:W-:Y:S01]  /*4f80*/  LOP3.LUT R0, R3, R0, R4, 0xfe, !PT ;  /* 0x0000000003007212 */ /* 0x000fe200078efe04 */
[----:B------:R-:W-:Y:S06]  /*4f90*/  BRA `(.L_x_10077) ;  /* 0x0000000000947947 */ /* 0x000fec0003800000 */
.L_x_10089:
        /* <DEDUP_REMOVED lines=14> */
.L_x_10076:
        /* <DEDUP_REMOVED lines=16> */
.L_x_10098:
[----:B------:R-:W-:Y:S01]  /*5180*/  IMAD.MOV.U32 R0, RZ, RZ, RZ ;  /* 0x000000ffff007224 */ /* 0x000fe200078e00ff */
[----:B------:R-:W-:Y:S06]  /*5190*/  BRA `(.L_x_10077) ;  /* 0x0000000000147947 */ /* 0x000fec0003800000 */
.L_x_10097:
[----:B------:R-:W2:Y:S02]  /*51a0*/  LDG.E.64 R2, desc[UR36][R2.64] ;  /* 0x0000002402027981 */ /* 0x000ea4000c1e1b00 */
[----:B--2---:R0:W1:Y:S01]  /*51b0*/  I2F.U64 R0, R2 ;  /* 0x0000000200007312 */ /* 0x0040620000301000 */
[----:B------:R-:W-:Y:S05]  /*51c0*/  BRA `(.L_x_10077) ;  /* 0x0000000000087947 */ /* 0x000fea0003800000 */
.L_x_10096:
[----:B------:R-:W2:Y:S02]  /*51d0*/  LDG.E R0, desc[UR36][R2.64] ;  /* 0x0000002402007981 */ /* 0x000ea4000c1e1900 */
[----:B--2---:R-:W-:-:S07]  /*51e0*/  I2FP.F32.U32 R0, R0 ;  /* 0x0000000000007245 */ /* 0x004fce0000201000 */
.L_x_10077:
[----:B------:R-:W-:Y:S05]  /*51f0*/  BSYNC B6 ;  /* 0x0000000000067941 */ /* 0x000fea0003800000 */
.L_x_10071:
        /* <DEDUP_REMOVED lines=19> */
.L_x_10102:
[----:B------:R-:W0:Y:S02]  /*5330*/  F2I.S64.TRUNC R2, R3 ;  /* 0x0000000300027311 */ /* 0x000e24000020d900 */
[----:B0-----:R4:W-:Y:S01]  /*5340*/  STG.E.U8 desc[UR36][R16.64], R2 ;  /* 0x0000000210007986 */ /* 0x0019e2000c101124 */
[----:B------:R-:W-:Y:S05]  /*5350*/  BRA `(.L_x_10104) ;  /* 0x0000000c00407947 */ /* 0x000fea0003800000 */
.L_x_10101:
        /* <DEDUP_REMOVED lines=9> */
.L_x_10106:
[----:B------:R-:W0:Y:S02]  /*53f0*/  F2I.TRUNC.NTZ R3, R3 ;  /* 0x0000000300037305 */ /* 0x000e24000020f100 */
[----:B0-----:R2:W-:Y:S01]  /*5400*/  STG.E desc[UR36][R16.64], R3 ;  /* 0x0000000310007986 */ /* 0x0015e2000c101924 */
[----:B------:R-:W-:Y:S05]  /*5410*/  BRA `(.L_x_10104) ;  /* 0x0000000c00107947 */ /* 0x000fea0003800000 */
.L_x_10105:
[----:B------:R-:W0:Y:S02]  /*5420*/  F2I.TRUNC.NTZ R3, R3 ;  /* 0x0000000300037305 */ /* 0x000e24000020f100 */
[----:B0-----:R0:W-:Y:S01]  /*5430*/  STG.E.U16 desc[UR36][R16.64], R3 ;  /* 0x0000000310007986 */ /* 0x0011e2000c101524 */
[----:B------:R-:W-:Y:S05]  /*5440*/  BRA `(.L_x_10104) ;  /* 0x0000000c00047947 */ /* 0x000fea0003800000 */
.L_x_10100:
        /* <DEDUP_REMOVED lines=8> */
.L_x_10108:
[----:B------:R-:W-:-:S05]  /*54d0*/  F2FP.F16.F32.PACK_AB R2, RZ, R2 ;  /* 0x00000002ff02723e */ /* 0x000fca00000000ff */
[----:B------:R0:W-:Y:S01]  /*54e0*/  STG.E.U16 desc[UR36][R16.64], R2 ;  /* 0x0000000210007986 */ /* 0x0001e2000c101524 */
[----:B------:R-:W-:Y:S05]  /*54f0*/  BRA `(.L_x_10104) ;  /* 0x0000000800d87947 */ /* 0x000fea0003800000 */
.L_x_10107:
        /* <DEDUP_REMOVED lines=9> */
.L_x_10110:
[----:B------:R-:W-:-:S04]  /*5590*/  F2FP.F16.F32.PACK_AB R3, RZ, R2 ;  /* 0x00000002ff03723e */ /* 0x000fc800000000ff */
[----:B------:R-:W-:-:S05]  /*55a0*/  PRMT R3, R3, 0x5410, RZ ;  /* 0x0000541003037816 */ /* 0x000fca00000000ff */
[----:B------:R0:W-:Y:S01]  /*55b0*/  STG.E desc[UR36][R16.64], R3 ;  /* 0x0000000310007986 */ /* 0x0001e2000c101924 */
[----:B------:R-:W-:Y:S05]  /*55c0*/  BRA `(.L_x_10104) ;  /* 0x0000000800a47947 */ /* 0x000fea0003800000 */
.L_x_10109:
[----:B------:R-:W-:-:S06]  /*55d0*/  FMUL.FTZ R2, R2, 1 ;  /* 0x3f80000002027820 */ /* 0x000fcc0000410000 */
[----:B------:R-:W0:Y:S02]  /*55e0*/  F2F.F64.F32 R2, R2 ;  /* 0x0000000200027310 */ /* 0x000e240000201800 */
[----:B0-----:R0:W-:Y:S01]  /*55f0*/  STG.E.64 desc[UR36][R16.64], R2 ;  /* 0x0000000210007986 */ /* 0x0011e2000c101b24 */
[----:B------:R-:W-:Y:S05]  /*5600*/  BRA `(.L_x_10104) ;  /* 0x0000000800947947 */ /* 0x000fea0003800000 */
.L_x_10099:
        /* <DEDUP_REMOVED lines=12> */
.L_x_10113:
[----:B------:R-:W-:Y:S01]  /*56d0*/  FMUL.FTZ R4, R2, 1 ;  /* 0x3f80000002047820 */ /* 0x000fe20000410000 */
[----:B------:R-:W-:-:S05]  /*56e0*/  CS2R R6, SRZ ;  /* 0x0000000000067805 */ /* 0x000fca000001ff00 */
[----:B------:R-:W0:Y:S02]  /*56f0*/  F2F.F64.F32 R4, R4 ;  /* 0x0000000400047310 */ /* 0x000e240000201800 */
[----:B0-----:R0:W-:Y:S01]  /*5700*/  STG.E.128 desc[UR36][R16.64], R4 ;  /* 0x0000000410007986 */ /* 0x0011e2000c101d24 */
[----:B------:R-:W-:Y:S05]  /*5710*/  BRA `(.L_x_10104) ;  /* 0x0000000800507947 */ /* 0x000fea0003800000 */
.L_x_10112:
        /* <DEDUP_REMOVED lines=20> */
.L_x_10117:
[----:B------:R-:W-:Y:S05]  /*5860*/  BSYNC B0 ;  /* 0x0000000000007941 */ /* 0x000fea0003800000 */
.L_x_10116:
[----:B------:R-:W-:-:S05]  /*5870*/  LOP3.LUT R5, R0, R5, RZ, 0xfc, !PT ;  /* 0x0000000500057212 */ /* 0x000fca00078efcff */
[----:B------:R0:W-:Y:S01]  /*5880*/  STG.E.U8 desc[UR36][R16.64], R5 ;  /* 0x0000000510007986 */ /* 0x0001e2000c101124 */
[----:B------:R-:W-:Y:S05]  /*5890*/  BRA `(.L_x_10104) ;  /* 0x0000000400f07947 */ /* 0x000fea0003800000 */
.L_x_10115:
        /* <DEDUP_REMOVED lines=12> */
.L_x_10119:
[----:B------:R-:W-:Y:S01]  /*5960*/  IMAD.MOV.U32 R0, RZ, RZ, 0x7f ;  /* 0x0000007fff007424 */ /* 0x000fe200078e00ff */
[----:B------:R-:W-:-:S04]  /*5970*/  ISETP.GT.U32.AND P0, PT, R4, 0x7f800000, PT ;  /* 0x7f8000000400780c */ /* 0x000fc80003f04070 */
[----:B------:R-:W-:-:S09]  /*5980*/  SEL R0, R0, 0x7c, P0 ;  /* 0x0000007c00007807 */ /* 0x000fd20000000000 */
.L_x_10120:
[----:B------:R-:W-:Y:S05]  /*5990*/  BSYNC B0 ;  /* 0x0000000000007941 */ /* 0x000fea0003800000 */
.L_x_10118:
[----:B------:R-:W-:-:S04]  /*59a0*/  LOP3.LUT R2, R2, 0x80000000, RZ, 0xc0, !PT ;  /* 0x8000000002027812 */ /* 0x000fc800078ec0ff */
[----:B------:R-:W-:-:S04]  /*59b0*/  SHF.R.U32.HI R3, RZ, 0x18, R2 ;  /* 0x00000018ff037819 */ /* 0x000fc80000011602 */
[----:B------:R-:W-:-:S05]  /*59c0*/  LOP3.LUT R3, R0, R3, RZ, 0xfc, !PT ;  /* 0x0000000300037212 */ /* 0x000fca00078efcff */
[----:B------:R0:W-:Y:S01]  /*59d0*/  STG.E.U8 desc[UR36][R16.64], R3 ;  /* 0x0000000310007986 */ /* 0x0001e2000c101124 */
[----:B------:R-:W-:Y:S05]  /*59e0*/  BRA `(.L_x_10104) ;  /* 0x00000004009c7947 */ /* 0x000fea0003800000 */
.L_x_10114:
[----:B------:R-:W-:-:S05]  /*59f0*/  F2FP.BF16.F32.PACK_AB R2, RZ, R2 ;  /* 0x00000002ff02723e */ /* 0x000fca00000010ff */
[----:B------:R0:W-:Y:S01]  /*5a00*/  STG.E.U16 desc[UR36][R16.64], R2 ;  /* 0x0000000210007986 */ /* 0x0001e2000c101524 */
[----:B------:R-:W-:Y:S05]  /*5a10*/  BRA `(.L_x_10104) ;  /* 0x0000000400907947 */ /* 0x000fea0003800000 */
.L_x_10111:
        /* <DEDUP_REMOVED lines=11> */
.L_x_10123:
        /* <DEDUP_REMOVED lines=16> */
.L_x_10126:
[----:B------:R-:W-:-:S04]  /*5bd0*/  LOP3.LUT R2, R2, 0x80000000, RZ, 0xc0, !PT ;  /* 0x8000000002027812 */ /* 0x000fc800078ec0ff */
[----:B------:R-:W-:-:S04]  /*5be0*/  SHF.R.U32.HI R3, RZ, 0x18, R2 ;  /* 0x00000018ff037819 */ /* 0x000fc80000011602 */
[----:B------:R-:W-:-:S04]  /*5bf0*/  LOP3.LUT R0, R0, R3, RZ, 0xfc, !PT ;  /* 0x0000000300007212 */ /* 0x000fc800078efcff */
[----:B------:R-:W-:-:S07]  /*5c00*/  PRMT R8, R0, 0x7610, R8 ;  /* 0x0000761000087816 */ /* 0x000fce0000000008 */
.L_x_10125:
[----:B------:R-:W-:Y:S05]  /*5c10*/  BSYNC B0 ;  /* 0x0000000000007941 */ /* 0x000fea0003800000 */
.L_x_10124:
[----:B------:R0:W-:Y:S01]  /*5c20*/  STG.E.U8 desc[UR36][R16.64], R8 ;  /* 0x0000000810007986 */ /* 0x0001e2000c101124 */
[----:B------:R-:W-:Y:S05]  /*5c30*/  BRA `(.L_x_10104) ;  /* 0x0000000400087947 */ /* 0x000fea0003800000 */
.L_x_10122:
        /* <DEDUP_REMOVED lines=16> */
.L_x_10129:
[----:B------:R-:W-:-:S04]  /*5d40*/  LOP3.LUT R2, R2, 0x80000000, RZ, 0xc0, !PT ;  /* 0x8000000002027812 */ /* 0x000fc800078ec0ff */
[----:B------:R-:W-:-:S04]  /*5d50*/  SHF.R.U32.HI R3, RZ, 0x18, R2 ;  /* 0x00000018ff037819 */ /* 0x000fc80000011602 */
[----:B------:R-:W-:-:S04]  /*5d60*/  LOP3.LUT R0, R0, R3, RZ, 0xfc, !PT ;  /* 0x0000000300007212 */ /* 0x000fc800078efcff */
[----:B------:R-:W-:-:S07]  /*5d70*/  PRMT R8, R0, 0x7610, R8 ;  /* 0x0000761000087816 */ /* 0x000fce0000000008 */
.L_x_10128:
[----:B------:R-:W-:Y:S05]  /*5d80*/  BSYNC B0 ;  /* 0x0000000000007941 */ /* 0x000fea0003800000 */
.L_x_10127:
[----:B------:R0:W-:Y:S01]  /*5d90*/  STG.E.U8 desc[UR36][R16.64], R8 ;  /* 0x0000000810007986 */ /* 0x0001e2000c101124 */
[----:B------:R-:W-:Y:S05]  /*5da0*/  BRA `(.L_x_10104) ;  /* 0x0000000000ac7947 */ /* 0x000fea0003800000 */
.L_x_10121:
        /* <DEDUP_REMOVED lines=21> */
.L_x_10103:
        /* <DEDUP_REMOVED lines=16> */
.L_x_10132:
[----:B------:R-:W-:Y:S05]  /*6000*/  BRA `(.L_x_10104) ;  /* 0x0000000000147947 */ /* 0x000fea0003800000 */
.L_x_10131:
[----:B------:R-:W0:Y:S02]  /*6010*/  F2I.U64.TRUNC R2, R3 ;  /* 0x0000000300027311 */ /* 0x000e24000020d800 */
[----:B0-----:R0:W-:Y:S01]  /*6020*/  STG.E.64 desc[UR36][R16.64], R2 ;  /* 0x0000000210007986 */ /* 0x0011e2000c101b24 */
[----:B------:R-:W-:Y:S05]  /*6030*/  BRA `(.L_x_10104) ;  /* 0x0000000000087947 */ /* 0x000fea0003800000 */
.L_x_10130:
[----:B------:R-:W0:Y:S02]  /*6040*/  F2I.U32.TRUNC.NTZ R3, R3 ;  /* 0x0000000300037305 */ /* 0x000e24000020f000 */
[----:B0-----:R0:W-:Y:S02]  /*6050*/  STG.E desc[UR36][R16.64], R3 ;  /* 0x0000000310007986 */ /* 0x0011e4000c101924 */
.L_x_10104:
[----:B------:R-:W-:-:S07]  /*6060*/  VIADD R19, R19, 0x80 ;  /* 0x0000008013137836 */ /* 0x000fce0000000000 */
.L_x_10069:
[----:B------:R-:W-:Y:S05]  /*6070*/  BSYNC B7 ;  /* 0x0000000000077941 */ /* 0x000fea0003800000 */
.L_x_10068:
        /* <DEDUP_REMOVED lines=307> */
.L_x_10135:
        /* <DEDUP_REMOVED lines=22> */
.L_x_10140:
[----:B------:R-:W2:Y:S02]  /*7510*/  LDG.E.U8 R0, desc[UR36][R2.64] ;  /* 0x0000002402007981 */ /* 0x000ea4000c1e1100 */
[----:B--2---:R-:W-:Y:S01]  /*7520*/  I2FP.F32.U32 R0, R0 ;  /* 0x0000000000007245 */ /* 0x004fe20000201000 */
[----:B------:R-:W-:Y:S06]  /*7530*/  BRA `(.L_x_10142) ;  /* 0x0000000c002c7947 */ /* 0x000fec0003800000 */
.L_x_10139:
        /* <DEDUP_REMOVED lines=9> */
.L_x_10144:
[----:B------:R-:W2:Y:S02]  /*75d0*/  LDG.E R0, desc[UR36][R2.64] ;  /* 0x0000002402007981 */ /* 0x000ea4000c1e1900 */
[----:B--2---:R-:W-:Y:S01]  /*75e0*/  I2FP.F32.S32 R0, R0 ;  /* 0x0000000000007245 */ /* 0x004fe20000201400 */
[----:B------:R-:W-:Y:S06]  /*75f0*/  BRA `(.L_x_10142) ;  /* 0x0000000800fc7947 */ /* 0x000fec0003800000 */
.L_x_10143:
[----:B------:R-:W2:Y:S02]  /*7600*/  LDG.E.U16 R0, desc[UR36][R2.64] ;  /* 0x0000002402007981 */ /* 0x000ea4000c1e1500 */
[----:B--2---:R-:W0:Y:S01]  /*7610*/  I2F.S16 R0, R0 ;  /* 0x0000000000007306 */ /* 0x004e220000101400 */
[----:B------:R-:W-:Y:S05]  /*7620*/  BRA `(.L_x_10142) ;  /* 0x0000000800f07947 */ /* 0x000fea0003800000 */
.L_x_10138:
        /* <DEDUP_REMOVED lines=8> */
.L_x_10146:
[----:B------:R-:W2:Y:S02]  /*76b0*/  LDG.E.U16 R0, desc[UR36][R2.64] ;  /* 0x0000002402007981 */ /* 0x000ea4000c1e1500 */
[----:B--2---:R-:W-:Y:S01]  /*76c0*/  HADD2.F32 R0, -RZ, R0.H0_H0 ;  /* 0x20000000ff007230 */ /* 0x004fe20000004100 */
[----:B------:R-:W-:Y:S06]  /*76d0*/  BRA `(.L_x_10142) ;  /* 0x0000000800c47947 */ /* 0x000fec0003800000 */
.L_x_10145:
        /* <DEDUP_REMOVED lines=8> */
.L_x_10148:
[----:B------:R-:W2:Y:S02]  /*7760*/  LDG.E.U16 R0, desc[UR36][R2.64] ;  /* 0x0000002402007981 */ /* 0x000ea4000c1e1500 */
[----:B--2---:R-:W-:Y:S01]  /*7770*/  HADD2.F32 R0, -RZ, R0.H0_H0 ;  /* 0x20000000ff007230 */ /* 0x004fe20000004100 */
[----:B------:R-:W-:Y:S06]  /*7780*/  BRA `(.L_x_10142) ;  /* 0x0000000800987947 */ /* 0x000fec0003800000 */
.L_x_10147:
[----:B------:R-:W2:Y:S01]  /*7790*/  LDG.E.64 R2, desc[UR36][R2.64] ;  /* 0x0000002402027981 */ /* 0x000ea2000c1e1b00 */
[----:B------:R-:W-:Y:S01]  /*77a0*/  UMOV UR4, 0xf0000000 ;  /* 0xf000000000047882 */ /* 0x000fe20000000000 */
[----:B------:R-:W-:Y:S01]  /*77b0*/  UMOV UR5, 0x380fffff ;  /* 0x380fffff00057882 */ /* 0x000fe20000000000 */
[----:B--2---:R-:W0:Y:S01]  /*77c0*/  F2F.F32.F64 R0, R2 ;  /* 0x0000000200007310 */ /* 0x004e220000301000 */
[----:B------:R-:W-:-:S14]  /*77d0*/  DSETP.GEU.AND P0, PT, |R2|, UR4, PT ;  /* 0x0000000402007e2a */ /* 0x000fdc000bf0e200 */
[----:B0-----:R-:W-:Y:S01]  /*77e0*/  @!P0 FMUL R0, R0, 1.175494350822287508e-38 ;  /* 0x0080000000008820 */ /* 0x001fe20000400000 */
[----:B------:R-:W-:Y:S06]  /*77f0*/  BRA `(.L_x_10142) ;  /* 0x00000008007c7947 */ /* 0x000fec0003800000 */
.L_x_10137:
        /* <DEDUP_REMOVED lines=12> */
.L_x_10151:
[----:B------:R-:W2:Y:S01]  /*78c0*/  LDG.E.64 R2, desc[UR36][R2.64] ;  /* 0x0000002402027981 */ /* 0x000ea2000c1e1b00 */
[----:B------:R-:W-:Y:S01]  /*78d0*/  UMOV UR4, 0xf0000000 ;  /* 0xf000000000047882 */ /* 0x000fe20000000000 */
[----:B------:R-:W-:Y:S01]  /*78e0*/  UMOV UR5, 0x380fffff ;  /* 0x380fffff00057882 */ /* 0x000fe20000000000 */
[----:B--2---:R-:W0:Y:S01]  /*78f0*/  F2F.F32.F64 R0, R2 ;  /* 0x0000000200007310 */ /* 0x004e220000301000 */
[----:B------:R-:W-:-:S14]  /*7900*/  DSETP.GEU.AND P0, PT, |R2|, UR4, PT ;  /* 0x0000000402007e2a */ /* 0x000fdc000bf0e200 */
[----:B0-----:R-:W-:Y:S01]  /*7910*/  @!P0 FMUL R0, R0, 1.175494350822287508e-38 ;  /* 0x0080000000008820 */ /* 0x001fe20000400000 */
[----:B------:R-:W-:Y:S06]  /*7920*/  BRA `(.L_x_10142) ;  /* 0x0000000800307947 */ /* 0x000fec0003800000 */
.L_x_10150:
        /* <DEDUP_REMOVED lines=26> */
.L_x_10153:
        /* <DEDUP_REMOVED lines=13> */
.L_x_10152:
[----:B------:R-:W2:Y:S02]  /*7ba0*/  LDG.E.U16 R0, desc[UR36][R2.64] ;  /* 0x0000002402007981 */ /* 0x000ea4000c1e1500 */
[----:B--2---:R-:W-:Y:S01]  /*7bb0*/  IMAD.U32 R0, R0, 0x10000, RZ ;  /* 0x0001000000007824 */ /* 0x004fe200078e00ff */
[----:B------:R-:W-:Y:S06]  /*7bc0*/  BRA `(.L_x_10142) ;  /* 0x0000000400887947 */ /* 0x000fec0003800000 */
.L_x_10149:
        /* <DEDUP_REMOVED lines=11> */
.L_x_10156:
        /* <DEDUP_REMOVED lines=20> */
.L_x_10158:
[----:B------:R-:W-:Y:S05]  /*7dc0*/  BSYNC B0 ;  /* 0x0000000000007941 */ /* 0x000fea0003800000 */
.L_x_10157:
[----:B------:R-:W-:Y:S01]  /*7dd0*/  LEA R3, R0, 0x3b800000, 0x17 ;  /* 0x3b80000000037811 */ /* 0x000fe200078eb8ff */
[----:B------:R-:W-:-:S05]  /*7de0*/  IMAD.SHL.U32 R0, R2, 0x100000, RZ ;  /* 0x0010000002007824 */ /* 0x000fca00078e00ff */
[----:B------:R-:W-:Y:S01]  /*7df0*/  LOP3.LUT R0, R3, R0, R4, 0xfe, !PT ;  /* 0x0000000003007212 */ /* 0x000fe200078efe04 */
[----:B------:R-:W-:Y:S06]  /*7e00*/  BRA `(.L_x_10142) ;  /* 0x0000000000f87947 */ /* 0x000fec0003800000 */
.L_x_10155:
        /* <DEDUP_REMOVED lines=20> */
.L_x_10160:
[----:B------:R-:W-:Y:S05]  /*7f50*/  BSYNC B0 ;  /* 0x0000000000007941 */ /* 0x000fea0003800000 */
.L_x_10159:
[----:B------:R-:W-:Y:S01]  /*7f60*/  LEA R3, R0, 0x37800000, 0x17 ;  /* 0x3780000000037811 */ /* 0x000fe200078eb8ff */
[----:B------:R-:W-:-:S05]  /*7f70*/  IMAD.SHL.U32 R0, R2, 0x200000, RZ ;  /* 0x0020000002007824 */ /* 0x000fca00078e00ff */
[----:B------:R-:W-:Y:S01]  /*7f80*/  LOP3.LUT R0, R3, R0, R4, 0xfe, !PT ;  /* 0x0000000003007212 */ /* 0x000fe200078efe04 */
[----:B------:R-:W-:Y:S06]  /*7f90*/  BRA `(.L_x_10142) ;  /* 0x0000000000947947 */ /* 0x000fec0003800000 */
.L_x_10154:
        /* <DEDUP_REMOVED lines=14> */
.L_x_10141:
        /* <DEDUP_REMOVED lines=16> */
.L_x_10163:
[----:B------:R-:W-:Y:S01]  /*8180*/  IMAD.MOV.U32 R0, RZ, RZ, RZ ;  /* 0x000000ffff007224 */ /* 0x000fe200078e00ff */
[----:B------:R-:W-:Y:S06]  /*8190*/  BRA `(.L_x_10142) ;  /* 0x0000000000147947 */ /* 0x000fec0003800000 */
.L_x_10162:
[----:B------:R-:W2:Y:S02]  /*81a0*/  LDG.E.64 R2, desc[UR36][R2.64] ;  /* 0x0000002402027981 */ /* 0x000ea4000c1e1b00 */
[----:B--2---:R0:W1:Y:S01]  /*81b0*/  I2F.U64 R0, R2 ;  /* 0x0000000200007312 */ /* 0x0040620000301000 */
[----:B------:R-:W-:Y:S05]  /*81c0*/  BRA `(.L_x_10142) ;  /* 0x0000000000087947 */ /* 0x000fea0003800000 */
.L_x_10161:
[----:B------:R-:W2:Y:S02]  /*81d0*/  LDG.E R0, desc[UR36][R2.64] ;  /* 0x0000002402007981 */ /* 0x000ea4000c1e1900 */
[----:B--2---:R-:W-:-:S07]  /*81e0*/  I2FP.F32.U32 R0, R0 ;  /* 0x0000000000007245 */ /* 0x004fce0000201000 */
.L_x_10142:
[----:B------:R-:W-:Y:S05]  /*81f0*/  BSYNC B6 ;  /* 0x0000000000067941 */ /* 0x000fea0003800000 */
.L_x_10136:
        /* <DEDUP_REMOVED lines=19> */
.L_x_10167:
[----:B------:R-:W0:Y:S02]  /*8330*/  F2I.S64.TRUNC R2, R3 ;  /* 0x0000000300027311 */ /* 0x000e24000020d900 */
[----:B0-----:R0:W-:Y:S01]  /*8340*/  STG.E.U8 desc[UR36][R16.64], R2 ;  /* 0x0000000210007986 */ /* 0x0011e2000c101124 */
[----:B------:R-:W-:Y:S05]  /*8350*/  BRA `(.L_x_10169) ;  /* 0x0000000c00407947 */ /* 0x000fea0003800000 */
.L_x_10166:
        /* <DEDUP_REMOVED lines=9> */
.L_x_10171:
[----:B------:R-:W0:Y:S02]  /*83f0*/  F2I.TRUNC.NTZ R3, R3 ;  /* 0x0000000300037305 */ /* 0x000e24000020f100 */
[----:B0-----:R0:W-:Y:S01]  /*8400*/  STG.E desc[UR36][R16.64], R3 ;  /* 0x0000000310007986 */ /* 0x0011e2000c101924 */
[----:B------:R-:W-:Y:S05]  /*8410*/  BRA `(.L_x_10169) ;  /* 0x0000000c00107947 */ /* 0x000fea0003800000 */
.L_x_10170:
[----:B------:R-:W0:Y:S02]  /*8420*/  F2I.TRUNC.NTZ R3, R3 ;  /* 0x0000000300037305 */ /* 0x000e24000020f100 */
[----:B0-----:R0:W-:Y:S01]  /*8430*/  STG.E.U16 desc[UR36][R16.64], R3 ;  /* 0x0000000310007986 */ /* 0x0011e2000c101524 */
[----:B------:R-:W-:Y:S05]  /*8440*/  BRA `(.L_x_10169) ;  /* 0x0000000c00047947 */ /* 0x000fea0003800000 */
.L_x_10165:
        /* <DEDUP_REMOVED lines=8> */
.L_x_10173:
[----:B------:R-:W-:-:S05]  /*84d0*/  F2FP.F16.F32.PACK_AB R2, RZ, R2 ;  /* 0x00000002ff02723e */ /* 0x000fca00000000ff */
[----:B------:R0:W-:Y:S01]  /*84e0*/  STG.E.U16 desc[UR36][R16.64], R2 ;  /* 0x0000000210007986 */ /* 0x0001e2000c101524 */
[----:B------:R-:W-:Y:S05]  /*84f0*/  BRA `(.L_x_10169) ;  /* 0x0000000800d87947 */ /* 0x000fea0003800000 */
.L_x_10172:
        /* <DEDUP_REMOVED lines=9> */
.L_x_10175:
[----:B------:R-:W-:-:S04]  /*8590*/  F2FP.F16.F32.PACK_AB R3, RZ, R2 ;  /* 0x00000002ff03723e */ /* 0x000fc800000000ff */
[----:B------:R-:W-:-:S05]  /*85a0*/  PRMT R3, R3, 0x5410, RZ ;  /* 0x0000541003037816 */ /* 0x000fca00000000ff */
[----:B------:R0:W-:Y:S01]  /*85b0*/  STG.E desc[UR36][R16.64], R3 ;  /* 0x0000000310007986 */ /* 0x0001e2000c101924 */
[----:B------:R-:W-:Y:S05]  /*85c0*/  BRA `(.L_x_10169) ;  /* 0x0000000800a47947 */ /* 0x000fea0003800000 */
.L_x_10174:
[----:B------:R-:W-:-:S06]  /*85d0*/  FMUL.FTZ R2, R2, 1 ;  /* 0x3f80000002027820 */ /* 0x000fcc0000410000 */
[----:B------:R-:W0:Y:S02]  /*85e0*/  F2F.F64.F32 R2, R2 ;  /* 0x0000000200027310 */ /* 0x000e240000201800 */
[----:B0-----:R0:W-:Y:S01]  /*85f0*/  STG.E.64 desc[UR36][R16.64], R2 ;  /* 0x0000000210007986 */ /* 0x0011e2000c101b24 */
[----:B------:R-:W-:Y:S05]  /*8600*/  BRA `(.L_x_10169) ;  /* 0x0000000800947947 */ /* 0x000fea0003800000 */
.L_x_10164:
        /* <DEDUP_REMOVED lines=12> */
.L_x_10178:
[----:B------:R-:W-:Y:S01]  /*86d0*/  FMUL.FTZ R4, R2, 1 ;  /* 0x3f80000002047820 */ /* 0x000fe20000410000 */
[----:B------:R-:W-:-:S05]  /*86e0*/  CS2R R6, SRZ ;  /* 0x0000000000067805 */ /* 0x000fca000001ff00 */
[----:B------:R-:W0:Y:S02]  /*86f0*/  F2F.F64.F32 R4, R4 ;  /* 0x0000000400047310 */ /* 0x000e240000201800 */
[----:B0-----:R0:W-:Y:S01]  /*8700*/  STG.E.128 desc[UR36][R16.64], R4 ;  /* 0x0000000410007986 */ /* 0x0011e2000c101d24 */
[----:B------:R-:W-:Y:S05]  /*8710*/  BRA `(.L_x_10169) ;  /* 0x0000000800507947 */ /* 0x000fea0003800000 */
.L_x_10177:
        /* <DEDUP_REMOVED lines=20> */
.L_x_10182:
[----:B------:R-:W-:Y:S05]  /*8860*/  BSYNC B0 ;  /* 0x0000000000007941 */ /* 0x000fea0003800000 */
.L_x_10181:
[----:B------:R-:W-:-:S05]  /*8870*/  LOP3.LUT R5, R0, R5, RZ, 0xfc, !PT ;  /* 0x0000000500057212 */ /* 0x000fca00078efcff */
[----:B------:R0:W-:Y:S01]  /*8880*/  STG.E.U8 desc[UR36][R16.64], R5 ;  /* 0x0000000510007986 */ /* 0x0001e2000c101124 */
[----:B------:R-:W-:Y:S05]  /*8890*/  BRA `(.L_x_10169) ;  /* 0x0000000400f07947 */ /* 0x000fea0003800000 */
.L_x_10180:
        /* <DEDUP_REMOVED lines=12> */
.L_x_10184:
[----:B------:R-:W-:Y:S01]  /*8960*/  IMAD.MOV.U32 R0, RZ, RZ, 0x7f ;  /* 0x0000007fff007424 */ /* 0x000fe200078e00ff */
[----:B------:R-:W-:-:S04]  /*8970*/  ISETP.GT.U32.AND P0, PT, R4, 0x7f800000, PT ;  /* 0x7f8000000400780c */ /* 0x000fc80003f04070 */
[----:B------:R-:W-:-:S09]  /*8980*/  SEL R0, R0, 0x7c, P0 ;  /* 0x0000007c00007807 */ /* 0x000fd20000000000 */
.L_x_10185:
[----:B------:R-:W-:Y:S05]  /*8990*/  BSYNC B0 ;  /* 0x0000000000007941 */ /* 0x000fea0003800000 */
.L_x_10183:
[----:B------:R-:W-:-:S04]  /*89a0*/  LOP3.LUT R2, R2, 0x80000000, RZ, 0xc0, !PT ;  /* 0x8000000002027812 */ /* 0x000fc800078ec0ff */
[----:B------:R-:W-:-:S04]  /*89b0*/  SHF.R.U32.HI R3, RZ, 0x18, R2 ;  /* 0x00000018ff037819 */ /* 0x000fc80000011602 */
[----:B------:R-:W-:-:S05]  /*89c0*/  LOP3.LUT R3, R0, R3, RZ, 0xfc, !PT ;  /* 0x0000000300037212 */ /* 0x000fca00078efcff */
[----:B------:R0:W-:Y:S01]  /*89d0*/  STG.E.U8 desc[UR36][R16.64], R3 ;  /* 0x0000000310007986 */ /* 0x0001e2000c101124 */
[----:B------:R-:W-:Y:S05]  /*89e0*/  BRA `(.L_x_10169) ;  /* 0x00000004009c7947 */ /* 0x000fea0003800000 */
.L_x_10179:
[----:B------:R-:W-:-:S05]  /*89f0*/  F2FP.BF16.F32.PACK_AB R2, RZ, R2 ;  /* 0x00000002ff02723e */ /* 0x000fca00000010ff */
[----:B------:R0:W-:Y:S01]  /*8a00*/  STG.E.U16 desc[UR36][R16.64], R2 ;  /* 0x0000000210007986 */ /* 0x0001e2000c101524 */
[----:B------:R-:W-:Y:S05]  /*8a10*/  BRA `(.L_x_10169) ;  /* 0x0000000400907947 */ /* 0x000fea0003800000 */
.L_x_10176:
        /* <DEDUP_REMOVED lines=11> */
.L_x_10188:
        /* <DEDUP_REMOVED lines=16> */
.L_x_10191:
[----:B------:R-:W-:-:S04]  /*8bd0*/  LOP3.LUT R2, R2, 0x80000000, RZ, 0xc0, !PT ;  /* 0x8000000002027812 */ /* 0x000fc800078ec0ff */
[----:B------:R-:W-:-:S04]  /*8be0*/  SHF.R.U32.HI R3, RZ, 0x18, R2 ;  /* 0x00000018ff037819 */ /* 0x000fc80000011602 */
[----:B------:R-:W-:-:S04]  /*8bf0*/  LOP3.LUT R0, R0, R3, RZ, 0xfc, !PT ;  /* 0x0000000300007212 */ /* 0x000fc800078efcff */
[----:B------:R-:W-:-:S07]  /*8c00*/  PRMT R8, R0, 0x7610, R8 ;  /* 0x0000761000087816 */ /* 0x000fce0000000008 */
.L_x_10190:
[----:B------:R-:W-:Y:S05]  /*8c10*/  BSYNC B0 ;  /* 0x0000000000007941 */ /* 0x000fea0003800000 */
.L_x_10189:
[----:B------:R3:W-:Y:S01]  /*8c20*/  STG.E.U8 desc[UR36][R16.64], R8 ;  /* 0x0000000810007986 */ /* 0x0007e2000c101124 */
[----:B------:R-:W-:Y:S05]  /*8c30*/  BRA `(.L_x_10169) ;  /* 0x0000000400087947 */ /* 0x000fea0003800000 */
.L_x_10187:
        /* <DEDUP_REMOVED lines=16> */
.L_x_10194:
[----:B------:R-:W-:-:S04]  /*8d40*/  LOP3.LUT R2, R2, 0x80000000, RZ, 0xc0, !PT ;  /* 0x8000000002027812 */ /* 0x000fc800078ec0ff */
[----:B------:R-:W-:-:S04]  /*8d50*/  SHF.R.U32.HI R3, RZ, 0x18, R2 ;  /* 0x00000018ff037819 */ /* 0x000fc80000011602 */
[----:B------:R-:W-:-:S04]  /*8d60*/  LOP3.LUT R0, R0, R3, RZ, 0xfc, !PT ;  /* 0x0000000300007212 */ /* 0x000fc800078efcff */
[----:B------:R-:W-:-:S07]  /*8d70*/  PRMT R8, R0, 0x7610, R8 ;  /* 0x0000761000087816 */ /* 0x000fce0000000008 */
.L_x_10193:
[----:B------:R-:W-:Y:S05]  /*8d80*/  BSYNC B0 ;  /* 0x0000000000007941 */ /* 0x000fea0003800000 */
.L_x_10192:
[----:B------:R0:W-:Y:S01]  /*8d90*/  STG.E.U8 desc[UR36][R16.64], R8 ;  /* 0x0000000810007986 */ /* 0x0001e2000c101124 */
[----:B------:R-:W-:Y:S05]  /*8da0*/  BRA `(.L_x_10169) ;  /* 0x0000000000ac7947 */ /* 0x000fea0003800000 */
.L_x_10186:
        /* <DEDUP_REMOVED lines=21> */
.L_x_10168:
        /* <DEDUP_REMOVED lines=16> */
.L_x_10197:
[----:B------:R-:W-:Y:S05]  /*9000*/  BRA `(.L_x_10169) ;  /* 0x0000000000147947 */ /* 0x000fea0003800000 */
.L_x_10196:
[----:B------:R-:W0:Y:S02]  /*9010*/  F2I.U64.TRUNC R2, R3 ;  /* 0x0000000300027311 */ /* 0x000e24000020d800 */
[----:B0-----:R2:W-:Y:S01]  /*9020*/  STG.E.64 desc[UR36][R16.64], R2 ;  /* 0x0000000210007986 */ /* 0x0015e2000c101b24 */
[----:B------:R-:W-:Y:S05]  /*9030*/  BRA `(.L_x_10169) ;  /* 0x0000000000087947 */ /* 0x000fea0003800000 */
.L_x_10195:
[----:B------:R-:W0:Y:S02]  /*9040*/  F2I.U32.TRUNC.NTZ R3, R3 ;  /* 0x0000000300037305 */ /* 0x000e24000020f000 */
[----:B0-----:R0:W-:Y:S02]  /*9050*/  STG.E desc[UR36][R16.64], R3 ;  /* 0x0000000310007986 */ /* 0x0011e4000c101924 */
.L_x_10169:
[----:B------:R-:W-:-:S07]  /*9060*/  VIADD R19, R19, 0x80 ;  /* 0x0000008013137836 */ /* 0x000fce0000000000 */
.L_x_10134:
[----:B------:R-:W-:Y:S05]  /*9070*/  BSYNC B7 ;  /* 0x0000000000077941 */ /* 0x000fea0003800000 */
.L_x_10133:
        /* <DEDUP_REMOVED lines=306> */
.L_x_10198:
        /* <DEDUP_REMOVED lines=22> */
.L_x_10203:
[----:B------:R-:W2:Y:S02]  /*a500*/  LDG.E.U8 R0, desc[UR36][R2.64] ;  /* 0x0000002402007981 */ /* 0x000ea4000c1e1100 */
[----:B--2---:R-:W-:Y:S01]  /*a510*/  I2FP.F32.U32 R0, R0 ;  /* 0x0000000000007245 */ /* 0x004fe20000201000 */
[----:B------:R-:W-:Y:S06]  /*a520*/  BRA `(.L_x_10205) ;  /* 0x0000000c002c7947 */ /* 0x000fec0003800000 */
.L_x_10202:
        /* <DEDUP_REMOVED lines=9> */
.L_x_10207:
[----:B------:R-:W2:Y:S02]  /*a5c0*/  LDG.E R0, desc[UR36][R2.64] ;  /* 0x0000002402007981 */ /* 0x000ea4000c1e1900 */
[----:B--2---:R-:W-:Y:S01]  /*a5d0*/  I2FP.F32.S32 R0, R0 ;  /* 0x0000000000007245 */ /* 0x004fe20000201400 */
[----:B------:R-:W-:Y:S06]  /*a5e0*/  BRA `(.L_x_10205) ;  /* 0x0000000800fc7947 */ /* 0x000fec0003800000 */
.L_x_10206:
[----:B------:R-:W2:Y:S02]  /*a5f0*/  LDG.E.U16 R0, desc[UR36][R2.64] ;  /* 0x0000002402007981 */ /* 0x000ea4000c1e1500 */
[----:B--2---:R-:W0:Y:S01]  /*a600*/  I2F.S16 R0, R0 ;  /* 0x0000000000007306 */ /* 0x004e220000101400 */
[----:B------:R-:W-:Y:S05]  /*a610*/  BRA `(.L_x_10205) ;  /* 0x0000000800f07947 */ /* 0x000fea0003800000 */
.L_x_10201:
        /* <DEDUP_REMOVED lines=8> */
.L_x_10209:
[----:B------:R-:W2:Y:S02]  /*a6a0*/  LDG.E.U16 R0, desc[UR36][R2.64] ;  /* 0x0000002402007981 */ /* 0x000ea4000c1e1500 */
[----:B--2---:R-:W-:Y:S01]  /*a6b0*/  HADD2.F32 R0, -RZ, R0.H0_H0 ;  /* 0x20000000ff007230 */ /* 0x004fe20000004100 */
[----:B------:R-:W-:Y:S06]  /*a6c0*/  BRA `(.L_x_10205) ;  /* 0x0000000800c47947 */ /* 0x000fec0003800000 */
.L_x_10208:
        /* <DEDUP_REMOVED lines=8> */
.L_x_10211:
[----:B------:R-:W2:Y:S02]  /*a750*/  LDG.E.U16 R0, desc[UR36][R2.64] ;  /* 0x0000002402007981 */ /* 0x000ea4000c1e1500 */
[----:B--2---:R-:W-:Y:S01]  /*a760*/  HADD2.F32 R0, -RZ, R0.H0_H0 ;  /* 0x20000000ff007230 */ /* 0x004fe20000004100 */
[----:B------:R-:W-:Y:S06]  /*a770*/  BRA `(.L_x_10205) ;  /* 0x0000000800987947 */ /* 0x000fec0003800000 */
.L_x_10210:
[----:B------:R-:W2:Y:S01]  /*a780*/  LDG.E.64 R2, desc[UR36][R2.64] ;  /* 0x0000002402027981 */ /* 0x000ea2000c1e1b00 */
[----:B------:R-:W-:Y:S01]  /*a790*/  UMOV UR4, 0xf0000000 ;  /* 0xf000000000047882 */ /* 0x000fe20000000000 */
[----:B------:R-:W-:Y:S01]  /*a7a0*/  UMOV UR5, 0x380fffff ;  /* 0x380fffff00057882 */ /* 0x000fe20000000000 */
[----:B--2---:R-:W0:Y:S01]  /*a7b0*/  F2F.F32.F64 R0, R2 ;  /* 0x0000000200007310 */ /* 0x004e220000301000 */
[----:B------:R-:W-:-:S14]  /*a7c0*/  DSETP.GEU.AND P0, PT, |R2|, UR4, PT ;  /* 0x0000000402007e2a */ /* 0x000fdc000bf0e200 */
[----:B0-----:R-:W-:Y:S01]  /*a7d0*/  @!P0 FMUL R0, R0, 1.175494350822287508e-38 ;  /* 0x0080000000008820 */ /* 0x001fe20000400000 */
[----:B------:R-:W-:Y:S06]  /*a7e0*/  BRA `(.L_x_10205) ;  /* 0x00000008007c7947 */ /* 0x000fec0003800000 */
.L_x_10200:
        /* <DEDUP_REMOVED lines=12> */
.L_x_10214:
[----:B------:R-:W2:Y:S01]  /*a8b0*/  LDG.E.64 R2, desc[UR36][R2.64] ;  /* 0x0000002402027981 */ /* 0x000ea2000c1e1b00 */
[----:B------:R-:W-:Y:S01]  /*a8c0*/  UMOV UR4, 0xf0000000 ;  /* 0xf000000000047882 */ /* 0x000fe20000000000 */
[----:B------:R-:W-:Y:S01]  /*a8d0*/  UMOV UR5, 0x380fffff ;  /* 0x380fffff00057882 */ /* 0x000fe20000000000 */
[----:B--2---:R-:W0:Y:S01]  /*a8e0*/  F2F.F32.F64 R0, R2 ;  /* 0x0000000200007310 */ /* 0x004e220000301000 */
[----:B------:R-:W-:-:S14]  /*a8f0*/  DSETP.GEU.AND P0, PT, |R2|, UR4, PT ;  /* 0x0000000402007e2a */ /* 0x000fdc000bf0e200 */
[----:B0-----:R-:W-:Y:S01]  /*a900*/  @!P0 FMUL R0, R0, 1.175494350822287508e-38 ;  /* 0x0080000000008820 */ /* 0x001fe20000400000 */
[----:B------:R-:W-:Y:S06]  /*a910*/  BRA `(.L_x_10205) ;  /* 0x0000000800307947 */ /* 0x000fec0003800000 */
.L_x_10213:
        /* <DEDUP_REMOVED lines=26> */
.L_x_10216:
        /* <DEDUP_REMOVED lines=13> */
.L_x_10215:
[----:B------:R-:W2:Y:S02]  /*ab90*/  LDG.E.U16 R0, desc[UR36][R2.64] ;  /* 0x0000002402007981 */ /* 0x000ea4000c1e1500 */
[----:B--2---:R-:W-:Y:S01]  /*aba0*/  IMAD.U32 R0, R0, 0x10000, RZ ;  /* 0x0001000000007824 */ /* 0x004fe200078e00ff */
[----:B------:R-:W-:Y:S06]  /*abb0*/  BRA `(.L_x_10205) ;  /* 0x0000000400887947 */ /* 0x000fec0003800000 */
.L_x_10212:
        /* <DEDUP_REMOVED lines=11> */
.L_x_10219:
        /* <DEDUP_REMOVED lines=20> */
.L_x_10221:
[----:B------:R-:W-:Y:S05]  /*adb0*/  BSYNC B0 ;  /* 0x0000000000007941 */ /* 0x000fea0003800000 */
.L_x_10220:
[----:B------:R-:W-:Y:S01]  /*adc0*/  LEA R3, R0, 0x3b800000, 0x17 ;  /* 0x3b80000000037811 */ /* 0x000fe200078eb8ff */
[----:B------:R-:W-:-:S05]  /*add0*/  IMAD.SHL.U32 R0, R2, 0x100000, RZ ;  /* 0x0010000002007824 */ /* 0x000fca00078e00ff */
[----:B------:R-:W-:Y:S01]  /*ade0*/  LOP3.LUT R0, R3, R0, R4, 0xfe, !PT ;  /* 0x0000000003007212 */ /* 0x000fe200078efe04 */
[----:B------:R-:W-:Y:S06]  /*adf0*/  BRA `(.L_x_10205) ;  /* 0x0000000000f87947 */ /* 0x000fec0003800000 */
.L_x_10218:
        /* <DEDUP_REMOVED lines=20> */
.L_x_10223:
[----:B------:R-:W-:Y:S05]  /*af40*/  BSYNC B0 ;  /* 0x0000000000007941 */ /* 0x000fea0003800000 */
.L_x_10222:
[----:B------:R-:W-:Y:S01]  /*af50*/  LEA R3, R0, 0x37800000, 0x17 ;  /* 0x3780000000037811 */ /* 0x000fe200078eb8ff */
[----:B------:R-:W-:-:S05]  /*af60*/  IMAD.SHL.U32 R0, R2, 0x200000, RZ ;  /* 0x0020000002007824 */ /* 0x000fca00078e00ff */
[----:B------:R-:W-:Y:S01]  /*af70*/  LOP3.LUT R0, R3, R0, R4, 0xfe, !PT ;  /* 0x0000000003007212 */ /* 0x000fe200078efe04 */
[----:B------:R-:W-:Y:S06]  /*af80*/  BRA `(.L_x_10205) ;  /* 0x0000000000947947 */ /* 0x000fec0003800000 */
.L_x_10217:
        /* <DEDUP_REMOVED lines=14> */
.L_x_10204:
        /* <DEDUP_REMOVED lines=16> */
.L_x_10226:
[----:B------:R-:W-:Y:S01]  /*b170*/  IMAD.MOV.U32 R0, RZ, RZ, RZ ;  /* 0x000000ffff007224 */ /* 0x000fe200078e00ff */
[----:B------:R-:W-:Y:S06]  /*b180*/  BRA `(.L_x_10205) ;  /* 0x0000000000147947 */ /* 0x000fec0003800000 */
.L_x_10225:
[----:B------:R-:W2:Y:S02]  /*b190*/  LDG.E.64 R2, desc[UR36][R2.64] ;  /* 0x0000002402027981 */ /* 0x000ea4000c1e1b00 */
[----:B--2---:R0:W1:Y:S01]  /*b1a0*/  I2F.U64 R0, R2 ;  /* 0x0000000200007312 */ /* 0x0040620000301000 */
[----:B------:R-:W-:Y:S05]  /*b1b0*/  BRA `(.L_x_10205) ;  /* 0x0000000000087947 */ /* 0x000fea0003800000 */
.L_x_10224:
[----:B------:R-:W2:Y:S02]  /*b1c0*/  LDG.E R0, desc[UR36][R2.64] ;  /* 0x0000002402007981 */ /* 0x000ea4000c1e1900 */
[----:B--2---:R-:W-:-:S07]  /*b1d0*/  I2FP.F32.U32 R0, R0 ;  /* 0x0000000000007245 */ /* 0x004fce0000201000 */
.L_x_10205:
[----:B------:R-:W-:Y:S05]  /*b1e0*/  BSYNC B6 ;  /* 0x0000000000067941 */ /* 0x000fea0003800000 */
.L_x_10199:
        /* <DEDUP_REMOVED lines=19> */
.L_x_10230:
[----:B------:R-:W0:Y:S02]  /*b320*/  F2I.S64.TRUNC R2, R3 ;  /* 0x0000000300027311 */ /* 0x000e24000020d900 */
[----:B0-----:R-:W-:Y:S01]  /*b330*/  STG.E.U8 desc[UR36][R16.64], R2 ;  /* 0x0000000210007986 */ /* 0x001fe2000c101124 */
[----:B------:R-:W-:Y:S05]  /*b340*/  EXIT ;  /* 0x000000000000794d */ /* 0x000fea0003800000 */
.L_x_10229:
        /* <DEDUP_REMOVED lines=9> */
.L_x_10233:
[----:B------:R-:W0:Y:S02]  /*b3e0*/  F2I.TRUNC.NTZ R3, R3 ;  /* 0x0000000300037305 */ /* 0x000e24000020f100 */
[----:B0-----:R-:W-:Y:S01]  /*b3f0*/  STG.E desc[UR36][R16.64], R3 ;  /* 0x0000000310007986 */ /* 0x001fe2000c101924 */
[----:B------:R-:W-:Y:S05]  /*b400*/  EXIT ;  /* 0x000000000000794d */ /* 0x000fea0003800000 */
.L_x_10232:
[----:B------:R-:W0:Y:S02]  /*b410*/  F2I.TRUNC.NTZ R3, R3 ;  /* 0x0000000300037305 */ /* 0x000e24000020f100 */
[----:B0-----:R-:W-:Y:S01]  /*b420*/  STG.E.U16 desc[UR36][R16.64], R3 ;  /* 0x0000000310007986 */ /* 0x001fe2000c101524 */
[----:B------:R-:W-:Y:S05]  /*b430*/  EXIT ;  /* 0x000000000000794d */ /* 0x000fea0003800000 */
.L_x_10228:
        /* <DEDUP_REMOVED lines=8> */
.L_x_10235:
[----:B------:R-:W-:-:S05]  /*b4c0*/  F2FP.F16.F32.PACK_AB R2, RZ, R2 ;  /* 0x00000002ff02723e */ /* 0x000fca00000000ff */
[----:B------:R-:W-:Y:S01]  /*b4d0*/  STG.E.U16 desc[UR36][R16.64], R2 ;  /* 0x0000000210007986 */ /* 0x000fe2000c101524 */
[----:B------:R-:W-:Y:S05]  /*b4e0*/  EXIT ;  /* 0x000000000000794d */ /* 0x000fea0003800000 */
.L_x_10234:
        /* <DEDUP_REMOVED lines=9> */
.L_x_10237:
[----:B------:R-:W-:-:S04]  /*b580*/  F2FP.F16.F32.PACK_AB R3, RZ, R2 ;  /* 0x00000002ff03723e */ /* 0x000fc800000000ff */
[----:B------:R-:W-:-:S05]  /*b590*/  PRMT R3, R3, 0x5410, RZ ;  /* 0x0000541003037816 */ /* 0x000fca00000000ff */
[----:B------:R-:W-:Y:S01]  /*b5a0*/  STG.E desc[UR36][R16.64], R3 ;  /* 0x0000000310007986 */ /* 0x000fe2000c101924 */
[----:B------:R-:W-:Y:S05]  /*b5b0*/  EXIT ;  /* 0x000000000000794d */ /* 0x000fea0003800000 */
.L_x_10236:
[----:B------:R-:W-:-:S06]  /*b5c0*/  FMUL.FTZ R2, R2, 1 ;  /* 0x3f80000002027820 */ /* 0x000fcc0000410000 */
[----:B------:R-:W0:Y:S02]  /*b5d0*/  F2F.F64.F32 R2, R2 ;  /* 0x0000000200027310 */ /* 0x000e240000201800 */
[----:B0-----:R-:W-:Y:S01]  /*b5e0*/  STG.E.64 desc[UR36][R16.64], R2 ;  /* 0x0000000210007986 */ /* 0x001fe2000c101b24 */
[----:B------:R-:W-:Y:S05]  /*b5f0*/  EXIT ;  /* 0x000000000000794d */ /* 0x000fea0003800000 */
.L_x_10227:
        /* <DEDUP_REMOVED lines=12> */
.L_x_10240:
[----:B------:R-:W-:Y:S01]  /*b6c0*/  FMUL.FTZ R4, R2, 1 ;  /* 0x3f80000002047820 */ /* 0x000fe20000410000 */
[----:B------:R-:W-:-:S05]  /*b6d0*/  CS2R R6, SRZ ;  /* 0x0000000000067805 */ /* 0x000fca000001ff00 */
[----:B------:R-:W0:Y:S02]  /*b6e0*/  F2F.F64.F32 R4, R4 ;  /* 0x0000000400047310 */ /* 0x000e240000201800 */
[----:B0-----:R-:W-:Y:S01]  /*b6f0*/  STG.E.128 desc[UR36][R16.64], R4 ;  /* 0x0000000410007986 */ /* 0x001fe2000c101d24 */
[----:B------:R-:W-:Y:S05]  /*b700*/  EXIT ;  /* 0x000000000000794d */ /* 0x000fea0003800000 */
.L_x_10239:
        /* <DEDUP_REMOVED lines=20> */
.L_x_10244:
[----:B------:R-:W-:Y:S05]  /*b850*/  BSYNC B0 ;  /* 0x0000000000007941 */ /* 0x000fea0003800000 */
.L_x_10243:
[----:B------:R-:W-:-:S05]  /*b860*/  LOP3.LUT R5, R0, R5, RZ, 0xfc, !PT ;  /* 0x0000000500057212 */ /* 0x000fca00078efcff */
[----:B------:R-:W-:Y:S01]  /*b870*/  STG.E.U8 desc[UR36][R16.64], R5 ;  /* 0x0000000510007986 */ /* 0x000fe2000c101124 */
[----:B------:R-:W-:Y:S05]  /*b880*/  EXIT ;  /* 0x000000000000794d */ /* 0x000fea0003800000 */
.L_x_10242:
        /* <DEDUP_REMOVED lines=12> */
.L_x_10246:
[----:B------:R-:W-:Y:S01]  /*b950*/  IMAD.MOV.U32 R0, RZ, RZ, 0x7f ;  /* 0x0000007fff007424 */ /* 0x000fe200078e00ff */
[----:B------:R-:W-:-:S04]  /*b960*/  ISETP.GT.U32.AND P0, PT, R4, 0x7f800000, PT ;  /* 0x7f8000000400780c */ /* 0x000fc80003f04070 */
[----:B------:R-:W-:-:S09]  /*b970*/  SEL R0, R0, 0x7c, P0 ;  /* 0x0000007c00007807 */ /* 0x000fd20000000000 */
.L_x_10247:
[----:B------:R-:W-:Y:S05]  /*b980*/  BSYNC B0 ;  /* 0x0000000000007941 */ /* 0x000fea0003800000 */
.L_x_10245:
[----:B------:R-:W-:-:S04]  /*b990*/  LOP3.LUT R2, R2, 0x80000000, RZ, 0xc0, !PT ;  /* 0x8000000002027812 */ /* 0x000fc800078ec0ff */
[----:B------:R-:W-:-:S04]  /*b9a0*/  SHF.R.U32.HI R3, RZ, 0x18, R2 ;  /* 0x00000018ff037819 */ /* 0x000fc80000011602 */
[----:B------:R-:W-:-:S05]  /*b9b0*/  LOP3.LUT R3, R0, R3, RZ, 0xfc, !PT ;  /* 0x0000000300037212 */ /* 0x000fca00078efcff */
[----:B------:R-:W-:Y:S01]  /*b9c0*/  STG.E.U8 desc[UR36][R16.64], R3 ;  /* 0x0000000310007986 */ /* 0x000fe2000c101124 */
[----:B------:R-:W-:Y:S05]  /*b9d0*/  EXIT ;  /* 0x000000000000794d */ /* 0x000fea0003800000 */
.L_x_10241:
[----:B------:R-:W-:-:S05]  /*b9e0*/  F2FP.BF16.F32.PACK_AB R2, RZ, R2 ;  /* 0x00000002ff02723e */ /* 0x000fca00000010ff */
[----:B------:R-:W-:Y:S01]  /*b9f0*/  STG.E.U16 desc[UR36][R16.64], R2 ;  /* 0x0000000210007986 */ /* 0x000fe2000c101524 */
[----:B------:R-:W-:Y:S05]  /*ba00*/  EXIT ;  /* 0x000000000000794d */ /* 0x000fea0003800000 */
.L_x_10238:
        /* <DEDUP_REMOVED lines=11> */
.L_x_10250:
        /* <DEDUP_REMOVED lines=16> */
.L_x_10253:
[----:B------:R-:W-:-:S04]  /*bbc0*/  LOP3.LUT R2, R2, 0x80000000, RZ, 0xc0, !PT ;  /* 0x8000000002027812 */ /* 0x000fc800078ec0ff */
[----:B------:R-:W-:-:S04]  /*bbd0*/  SHF.R.U32.HI R3, RZ, 0x18, R2 ;  /* 0x00000018ff037819 */ /* 0x000fc80000011602 */
[----:B------:R-:W-:-:S04]  /*bbe0*/  LOP3.LUT R0, R0, R3, RZ, 0xfc, !PT ;  /* 0x0000000300007212 */ /* 0x000fc800078efcff */
[----:B------:R-:W-:-:S07]  /*bbf0*/  PRMT R8, R0, 0x7610, R8 ;  /* 0x0000761000087816 */ /* 0x000fce0000000008 */
.L_x_10252:
[----:B------:R-:W-:Y:S05]  /*bc00*/  BSYNC B0 ;  /* 0x0000000000007941 */ /* 0x000fea0003800000 */
.L_x_10251:
[----:B------:R-:W-:Y:S01]  /*bc10*/  STG.E.U8 desc[UR36][R16.64], R8 ;  /* 0x0000000810007986 */ /* 0x000fe2000c101124 */
[----:B------:R-:W-:Y:S05]  /*bc20*/  EXIT ;  /* 0x000000000000794d */ /* 0x000fea0003800000 */
.L_x_10249:
        /* <DEDUP_REMOVED lines=16> */
.L_x_10256:
[----:B------:R-:W-:-:S04]  /*bd30*/  LOP3.LUT R2, R2, 0x80000000, RZ, 0xc0, !PT ;  /* 0x8000000002027812 */ /* 0x000fc800078ec0ff */
[----:B------:R-:W-:-:S04]  /*bd40*/  SHF.R.U32.HI R3, RZ, 0x18, R2 ;  /* 0x00000018ff037819 */ /* 0x000fc80000011602 */
[----:B------:R-:W-:-:S04]  /*bd50*/  LOP3.LUT R0, R0, R3, RZ, 0xfc, !PT ;  /* 0x0000000300007212 */ /* 0x000fc800078efcff */
[----:B------:R-:W-:-:S07]  /*bd60*/  PRMT R8, R0, 0x7610, R8 ;  /* 0x0000761000087816 */ /* 0x000fce0000000008 */
.L_x_10255:
[----:B------:R-:W-:Y:S05]  /*bd70*/  BSYNC B0 ;  /* 0x0000000000007941 */ /* 0x000fea0003800000 */
.L_x_10254:
[----:B------:R-:W-:Y:S01]  /*bd80*/  STG.E.U8 desc[UR36][R16.64], R8 ;  /* 0x0000000810007986 */ /* 0x000fe2000c101124 */
[----:B------:R-:W-:Y:S05]  /*bd90*/  EXIT ;  /* 0x000000000000794d */ /* 0x000fea0003800000 */
.L_x_10248:
        /* <DEDUP_REMOVED lines=21> */
.L_x_10231:
        /* <DEDUP_REMOVED lines=16> */
.L_x_10259:
[----:B------:R-:W-:Y:S05]  /*bff0*/  EXIT ;  /* 0x000000000000794d */ /* 0x000fea0003800000 */
.L_x_10258:
[----:B------:R-:W0:Y:S02]  /*c000*/  F2I.U64.TRUNC R2, R3 ;  /* 0x0000000300027311 */ /* 0x000e24000020d800 */
[----:B0-----:R-:W-:Y:S01]  /*c010*/  STG.E.64 desc[UR36][R16.64], R2 ;  /* 0x0000000210007986 */ /* 0x001fe2000c101b24 */
[----:B------:R-:W-:Y:S05]  /*c020*/  EXIT ;  /* 0x000000000000794d */ /* 0x000fea0003800000 */
.L_x_10257:
[----:B------:R-:W0:Y:S02]  /*c030*/  F2I.U32.TRUNC.NTZ R3, R3 ;  /* 0x0000000300037305 */ /* 0x000e24000020f000 */
[----:B0-----:R-:W-:Y:S01]  /*c040*/  STG.E desc[UR36][R16.64], R3 ;  /* 0x0000000310007986 */ /* 0x001fe2000c101924 */
[----:B------:R-:W-:Y:S05]  /*c050*/  EXIT ;  /* 0x000000000000794d */ /* 0x000fea0003800000 */
.L_x_10260:
        /* <DEDUP_REMOVED lines=10> */
.L_x_22858:


//--------------------- .text._ZN2at6native27unrolled_elementwise_kernelIZZZNS0_15binary_internal21div_trunc_kernel_cudaERNS_18TensorIteratorBaseEENKUlvE0_clEvENKUlvE0_clEvEUlfE_St5arrayIPcLm2EELi4E23TrivialOffsetCalculatorILi1EjESC_NS0_6memory12LoadWithCastILi1EEENSD_13StoreWithCastILi1EEEEEviT_T0_T2_T3_T4_T5_ --------------------------
	.section	.text._ZN2at6native27unrolled_elementwise_kernelIZZZNS0_15binary_internal21div_trunc_kernel_cudaERNS_18TensorIteratorBaseEENKUlvE0_clEvENKUlvE0_clEvEUlfE_St5arrayIPcLm2EELi4E23TrivialOffsetCalculatorILi1EjESC_NS0_6memory12LoadWithCastILi1EEENSD_13StoreWithCastILi1EEEEEviT_T0_T2_T3_T4_T5_,"ax",@progbits
	.align	128
        .global         _ZN2at6native27unrolled_elementwise_kernelIZZZNS0_15binary_internal21div_trunc_kernel_cudaERNS_18TensorIteratorBaseEENKUlvE0_clEvENKUlvE0_clEvEUlfE_St5arrayIPcLm2EELi4E23TrivialOffsetCalculatorILi1EjESC_NS0_6memory12LoadWithCastILi1EEENSD_13StoreWithCastILi1EEEEEviT_T0_T2_T3_T4_T5_
        .type           _ZN2at6native27unrolled_elementwise_kernelIZZZNS0_15binary_internal21div_trunc_kernel_cudaERNS_18TensorIteratorBaseEENKUlvE0_clEvENKUlvE0_clEvEUlfE_St5arrayIPcLm2EELi4E23TrivialOffsetCalculatorILi1EjESC_NS0_6memory12LoadWithCastILi1EEENSD_13StoreWithCastILi1EEEEEviT_T0_T2_T3_T4_T5_,@function
        .size           _ZN2at6native27unrolled_elementwise_kernelIZZZNS0_15binary_internal21div_trunc_kernel_cudaERNS_18TensorIteratorBaseEENKUlvE0_clEvENKUlvE0_clEvEUlfE_St5arrayIPcLm2EELi4E23TrivialOffsetCalculatorILi1EjESC_NS0_6memory12LoadWithCastILi1EEENSD_13StoreWithCastILi1EEEEEviT_T0_T2_T3_T4_T5_,(.L_x_22859 - _ZN2at6native27unrolled_elementwise_kernelIZZZNS0_15binary_internal21div_trunc_kernel_cudaERNS_18TensorIteratorBaseEENKUlvE0_clEvENKUlvE0_clEvEUlfE_St5arrayIPcLm2EELi4E23TrivialOffsetCalculatorILi1EjESC_NS0_6memory12LoadWithCastILi1EEENSD_13StoreWithCastILi1EEEEEviT_T0_T2_T3_T4_T5_)
        .other          _ZN2at6native27unrolled_elementwise_kernelIZZZNS0_15binary_internal21div_trunc_kernel_cudaERNS_18TensorIteratorBaseEENKUlvE0_clEvENKUlvE0_clEvEUlfE_St5arrayIPcLm2EELi4E23TrivialOffsetCalculatorILi1EjESC_NS0_6memory12LoadWithCastILi1EEENSD_13StoreWithCastILi1EEEEEviT_T0_T2_T3_T4_T5_,@"STO_CUDA_ENTRY STV_DEFAULT"
_ZN2at6native27unrolled_elementwise_kernelIZZZNS0_15binary_internal21div_trunc_kernel_cudaERNS_18TensorIteratorBaseEENKUlvE0_clEvENKUlvE0_clEvEUlfE_St5arrayIPcLm2EELi4E23TrivialOffsetCalculatorILi1EjESC_NS0_6memory12LoadWithCastILi1EEENSD_13StoreWithCastILi1EEEEEviT_T0_T2_T3_T4_T5_:
.text._ZN2at6native27unrolled_elementwise_kernelIZZZNS0_15binary_internal21div_trunc_kernel_cudaERNS_18TensorIteratorBaseEENKUlvE0_clEvENKUlvE0_clEvEUlfE_St5arrayIPcLm2EELi4E23TrivialOffsetCalculatorILi1EjESC_NS0_6memory12LoadWithCastILi1EEENSD_13StoreWithCastILi1EEEEEviT_T0_T2_T3_T4_T5_:
        /* <DEDUP_REMOVED lines=33> */
.L_x_10267:
[----:B------:R-:W2:Y:S02]  /*0210*/  LDG.E.U8 R4, desc[UR36][R4.64] ;  /* 0x0000002404047981 */ /* 0x000ea4000c1e1100 */
[----:B--2---:R-:W-:Y:S01]  /*0220*/  I2FP.F32.U32 R17, R4 ;  /* 0x0000000400117245 */ /* 0x004fe20000201000 */
[----:B------:R-:W-:Y:S06]  /*0230*/  BRA `(.L_x_10269) ;  /* 0x0000000c00307947 */ /* 0x000fec0003800000 */
.L_x_10266:
        /* <DEDUP_REMOVED lines=9> */
.L_x_10271:
[----:B------:R-:W2:Y:S02]  /*02d0*/  LDG.E R4, desc[UR36][R4.64] ;  /* 0x0000002404047981 */ /* 0x000ea4000c1e1900 */
[----:B--2---:R-:W-:Y:S01]  /*02e0*/  I2FP.F32.S32 R17, R4 ;  /* 0x0000000400117245 */ /* 0x004fe20000201400 */
[----:B------:R-:W-:Y:S06]  /*02f0*/  BRA `(.L_x_10269) ;  /* 0x0000000c00007947 */ /* 0x000fec0003800000 */
.L_x_10270:
[----:B------:R-:W2:Y:S02]  /*0300*/  LDG.E.U16 R4, desc[UR36][R4.64] ;  /* 0x0000002404047981 */ /* 0x000ea4000c1e1500 */
[----:B--2---:R2:W3:Y:S01]  /*0310*/  I2F.S16 R17, R4 ;  /* 0x0000000400117306 */ /* 0x0044e20000101400 */
[----:B------:R-:W-:Y:S05]  /*0320*/  BRA `(.L_x_10269) ;  /* 0x0000000800f47947 */ /* 0x000fea0003800000 */
.L_x_10265:
        /* <DEDUP_REMOVED lines=8> */
.L_x_10273:
[----:B------:R-:W2:Y:S02]  /*03b0*/  LDG.E.U16 R4, desc[UR36][R4.64] ;  /* 0x0000002404047981 */ /* 0x000ea4000c1e1500 */
[----:B--2---:R-:W-:Y:S01]  /*03c0*/  HADD2.F32 R17, -RZ, R4.H0_H0 ;  /* 0x20000004ff117230 */ /* 0x004fe20000004100 */
[----:B------:R-:W-:Y:S06]  /*03d0*/  BRA `(.L_x_10269) ;  /* 0x0000000800c87947 */ /* 0x000fec0003800000 */
.L_x_10272:
        /* <DEDUP_REMOVED lines=8> */
.L_x_10275:
[----:B------:R-:W2:Y:S02]  /*0460*/  LDG.E.U16 R4, desc[UR36][R4.64] ;  /* 0x0000002404047981 */ /* 0x000ea4000c1e1500 */
[----:B--2---:R-:W-:Y:S01]  /*0470*/  HADD2.F32 R17, -RZ, R4.H0_H0 ;  /* 0x20000004ff117230 */ /* 0x004fe20000004100 */
[----:B------:R-:W-:Y:S06]  /*0480*/  BRA `(.L_x_10269) ;  /* 0x00000008009c7947 */ /* 0x000fec0003800000 */
.L_x_10274:
[----:B------:R-:W2:Y:S01]  /*0490*/  LDG.E.64 R4, desc[UR36][R4.64] ;  /* 0x0000002404047981 */ /* 0x000ea2000c1e1b00 */
[----:B------:R-:W-:Y:S01]  /*04a0*/  UMOV UR4, 0xf0000000 ;  /* 0xf000000000047882 */ /* 0x000fe20000000000 */
[----:B------:R-:W-:Y:S01]  /*04b0*/  UMOV UR5, 0x380fffff ;  /* 0x380fffff00057882 */ /* 0x000fe20000000000 */
[----:B--2---:R-:W0:Y:S01]  /*04c0*/  F2F.F32.F64 R17, R4 ;  /* 0x0000000400117310 */ /* 0x004e220000301000 */
[----:B------:R-:W-:-:S14]  /*04d0*/  DSETP.GEU.AND P0, PT, |R4|, UR4, PT ;  /* 0x0000000404007e2a */ /* 0x000fdc000bf0e200 */
[----:B0-----:R-:W-:Y:S01]  /*04e0*/  @!P0 FMUL R17, R17, 1.175494350822287508e-38 ;  /* 0x0080000011118820 */ /* 0x001fe20000400000 */
[----:B------:R-:W-:Y:S06]  /*04f0*/  BRA `(.L_x_10269) ;  /* 0x0000000800807947 */ /* 0x000fec0003800000 */
.L_x_10264:
        /* <DEDUP_REMOVED lines=12> */
.L_x_10278:
[----:B------:R-:W2:Y:S01]  /*05c0*/  LDG.E.64 R4, desc[UR36][R4.64] ;  /* 0x0000002404047981 */ /* 0x000ea2000c1e1b00 */
[----:B------:R-:W-:Y:S01]  /*05d0*/  UMOV UR4, 0xf0000000 ;  /* 0xf000000000047882 */ /* 0x000fe20000000000 */
[----:B------:R-:W-:Y:S01]  /*05e0*/  UMOV UR5, 0x380fffff ;  /* 0x380fffff00057882 */ /* 0x000fe20000000000 */
[----:B--2---:R-:W0:Y:S01]  /*05f0*/  F2F.F32.F64 R17, R4 ;  /* 0x0000000400117310 */ /* 0x004e220000301000 */
[----:B------:R-:W-:-:S14]  /*0600*/  DSETP.GEU.AND P0, PT, |R4|, UR4, PT ;  /* 0x0000000404007e2a */ /* 0x000fdc000bf0e200 */
[----:B0-----:R-:W-:Y:S01]  /*0610*/  @!P0 FMUL R17, R17, 1.175494350822287508e-38 ;  /* 0x0080000011118820 */ /* 0x001fe20000400000 */
[----:B------:R-:W-:Y:S06]  /*0620*/  BRA `(.L_x_10269) ;  /* 0x0000000800347947 */ /* 0x000fec0003800000 */
.L_x_10277:
        /* <DEDUP_REMOVED lines=26> */
.L_x_10280:
        /* <DEDUP_REMOVED lines=14> */
.L_x_10279:
[----:B------:R-:W2:Y:S02]  /*08b0*/  LDG.E.U16 R4, desc[UR36][R4.64] ;  /* 0x0000002404047981 */ /* 0x000ea4000c1e1500 */
[----:B--2---:R-:W-:Y:S01]  /*08c0*/  IMAD.U32 R17, R4, 0x10000, RZ ;  /* 0x0001000004117824 */ /* 0x004fe200078e00ff */
[----:B------:R-:W-:Y:S06]  /*08d0*/  BRA `(.L_x_10269) ;  /* 0x0000000400887947 */ /* 0x000fec0003800000 */
.L_x_10276:
        /* <DEDUP_REMOVED lines=11> */
.L_x_10283:
        /* <DEDUP_REMOVED lines=20> */
.L_x_10285:
[----:B------:R-:W-:Y:S05]  /*0ad0*/  BSYNC B0 ;  /* 0x0000000000007941 */ /* 0x000fea0003800000 */
.L_x_10284:
[----:B------:R-:W-:Y:S01]  /*0ae0*/  IMAD.SHL.U32 R3, R3, 0x100000, RZ ;  /* 0x0010000003037824 */ /* 0x000fe200078e00ff */
[----:B------:R-:W-:-:S04]  /*0af0*/  LEA R0, R0, 0x3b800000, 0x17 ;  /* 0x3b80000000007811 */ /* 0x000fc800078eb8ff */
[----:B------:R-:W-:Y:S01]  /*0b00*/  LOP3.LUT R17, R0, R3, R17, 0xfe, !PT ;  /* 0x0000000300117212 */ /* 0x000fe200078efe11 */
[----:B------:R-:W-:Y:S06]  /*0b10*/  BRA `(.L_x_10269) ;  /* 0x0000000000f87947 */ /* 0x000fec0003800000 */
.L_x_10282:
        /* <DEDUP_REMOVED lines=20> */
.L_x_10287:
[----:B------:R-:W-:Y:S05]  /*0c60*/  BSYNC B0 ;  /* 0x0000000000007941 */ /* 0x000fea0003800000 */
.L_x_10286:
[----:B------:R-:W-:Y:S01]  /*0c70*/  IMAD.SHL.U32 R3, R3, 0x200000, RZ ;  /* 0x0020000003037824 */ /* 0x000fe200078e00ff */
[----:B------:R-:W-:-:S04]  /*0c80*/  LEA R0, R0, 0x37800000, 0x17 ;  /* 0x3780000000007811 */ /* 0x000fc800078eb8ff */
[----:B------:R-:W-:Y:S01]  /*0c90*/  LOP3.LUT R17, R0, R3, R17, 0xfe, !PT ;  /* 0x0000000300117212 */ /* 0x000fe200078efe11 */
[----:B------:R-:W-:Y:S06]  /*0ca0*/  BRA `(.L_x_10269) ;  /* 0x0000000000947947 */ /* 0x000fec0003800000 */
.L_x_10281:
        /* <DEDUP_REMOVED lines=14> */
.L_x_10268:
        /* <DEDUP_REMOVED lines=16> */
.L_x_10290:
[----:B------:R-:W-:Y:S01]  /*0e90*/  IMAD.MOV.U32 R17, RZ, RZ, RZ ;  /* 0x000000ffff117224 */ /* 0x000fe200078e00ff */
[----:B------:R-:W-:Y:S06]  /*0ea0*/  BRA `(.L_x_10269) ;  /* 0x0000000000147947 */ /* 0x000fec0003800000 */
.L_x_10289:
[----:B------:R-:W2:Y:S02]  /*0eb0*/  LDG.E.64 R4, desc[UR36][R4.64] ;  /* 0x0000002404047981 */ /* 0x000ea4000c1e1b00 */
[----:B--2---:R0:W1:Y:S01]  /*0ec0*/  I2F.U64 R17, R4 ;  /* 0x0000000400117312 */ /* 0x0040620000301000 */
[----:B------:R-:W-:Y:S05]  /*0ed0*/  BRA `(.L_x_10269) ;  /* 0x0000000000087947 */ /* 0x000fea0003800000 */
.L_x_10288:
[----:B------:R-:W2:Y:S02]  /*0ee0*/  LDG.E R4, desc[UR36][R4.64] ;  /* 0x0000002404047981 */ /* 0x000ea4000c1e1900 */
[----:B--2---:R-:W-:-:S07]  /*0ef0*/  I2FP.F32.U32 R17, R4 ;  /* 0x0000000400117245 */ /* 0x004fce0000201000 */
.L_x_10269:
[----:B------:R-:W-:Y:S05]  /*0f00*/  BSYNC B6 ;  /* 0x0000000000067941 */ /* 0x000fea0003800000 */
.L_x_10263:
[----:B------:R-:W2:Y:S02]  /*0f10*/  S2R R22, SR_TID.X ;  /* 0x0000000000167919 */ /* 0x000ea40000002100 */
[----:B--2---:R-:W-:-:S07]  /*0f20*/  VIADD R22, R22, 0x80 ;  /* 0x0000008016167836 */ /* 0x004fce0000000000 */
.L_x_10262:
[----:B------:R-:W-:Y:S05]  /*0f30*/  BSYNC B7 ;  /* 0x0000000000077941 */ /* 0x000fea0003800000 */
.L_x_10261:
        /* <DEDUP_REMOVED lines=25> */
.L_x_10297:
[----:B------:R-:W2:Y:S02]  /*10d0*/  LDG.E.U8 R4, desc[UR36][R4.64] ;  /* 0x0000002404047981 */ /* 0x000ea4000c1e1100 */
[----:B--2---:R-:W-:Y:S01]  /*10e0*/  I2FP.F32.U32 R18, R4 ;  /* 0x0000000400127245 */ /* 0x004fe20000201000 */
[----:B------:R-:W-:Y:S06]  /*10f0*/  BRA `(.L_x_10299) ;  /* 0x0000000c002c7947 */ /* 0x000fec0003800000 */
.L_x_10296:
        /* <DEDUP_REMOVED lines=9> */
.L_x_10301:
[----:B------:R-:W2:Y:S02]  /*1190*/  LDG.E R4, desc[UR36][R4.64] ;  /* 0x0000002404047981 */ /* 0x000ea4000c1e1900 */
[----:B--2---:R-:W-:Y:S01]  /*11a0*/  I2FP.F32.S32 R18, R4 ;  /* 0x0000000400127245 */ /* 0x004fe20000201400 */
[----:B------:R-:W-:Y:S06]  /*11b0*/  BRA `(.L_x_10299) ;  /* 0x0000000800fc7947 */ /* 0x000fec0003800000 */
.L_x_10300:
[----:B------:R-:W2:Y:S02]  /*11c0*/  LDG.E.U16 R4, desc[UR36][R4.64] ;  /* 0x0000002404047981 */ /* 0x000ea4000c1e1500 */
[----:B--2---:R0:W2:Y:S01]  /*11d0*/  I2F.S16 R18, R4 ;  /* 0x0000000400127306 */ /* 0x0040a20000101400 */
[----:B------:R-:W-:Y:S05]  /*11e0*/  BRA `(.L_x_10299) ;  /* 0x0000000800f07947 */ /* 0x000fea0003800000 */
.L_x_10295:
        /* <DEDUP_REMOVED lines=8> */
.L_x_10303:
[----:B------:R-:W2:Y:S02]  /*1270*/  LDG.E.U16 R4, desc[UR36][R4.64] ;  /* 0x0000002404047981 */ /* 0x000ea4000c1e1500 */
[----:B--2---:R-:W-:Y:S01]  /*1280*/  HADD2.F32 R18, -RZ, R4.H0_H0 ;  /* 0x20000004ff127230 */ /* 0x004fe20000004100 */
[----:B------:R-:W-:Y:S06]  /*1290*/  BRA `(.L_x_10299) ;  /* 0x0000000800c47947 */ /* 0x000fec0003800000 */
.L_x_10302:
        /* <DEDUP_REMOVED lines=8> */
.L_x_10305:
[----:B------:R-:W2:Y:S02]  /*1320*/  LDG.E.U16 R4, desc[UR36][R4.64] ;  /* 0x0000002404047981 */ /* 0x000ea4000c1e1500 */
[----:B--2---:R-:W-:Y:S01]  /*1330*/  HADD2.F32 R18, -RZ, R4.H0_H0 ;  /* 0x20000004ff127230 */ /* 0x004fe20000004100 */
[----:B------:R-:W-:Y:S06]  /*1340*/  BRA `(.L_x_10299) ;  /* 0x0000000800987947 */ /* 0x000fec0003800000 */
.L_x_10304:
[----:B------:R-:W2:Y:S01]  /*1350*/  LDG.E.64 R4, desc[UR36][R4.64] ;  /* 0x0000002404047981 */ /* 0x000ea2000c1e1b00 */
[----:B------:R-:W-:Y:S01]  /*1360*/  UMOV UR4, 0xf0000000 ;  /* 0xf000000000047882 */ /* 0x000fe20000000000 */
[----:B------:R-:W-:Y:S01]  /*1370*/  UMOV UR5, 0x380fffff ;  /* 0x380fffff00057882 */ /* 0x000fe20000000000 */
[----:B--2---:R-:W0:Y:S01]  /*1380*/  F2F.F32.F64 R18, R4 ;  /* 0x0000000400127310 */ /* 0x004e220000301000 */
[----:B------:R-:W-:-:S14]  /*1390*/  DSETP.GEU.AND P0, PT, |R4|, UR4, PT ;  /* 0x0000000404007e2a */ /* 0x000fdc000bf0e200 */
[----:B0-----:R-:W-:Y:S01]  /*13a0*/  @!P0 FMUL R18, R18, 1.175494350822287508e-38 ;  /* 0x0080000012128820 */ /* 0x001fe20000400000 */
[----:B------:R-:W-:Y:S06]  /*13b0*/  BRA `(.L_x_10299) ;  /* 0x00000008007c7947 */ /* 0x000fec0003800000 */
.L_x_10294:
        /* <DEDUP_REMOVED lines=12> */
.L_x_10308:
[----:B------:R-:W2:Y:S01]  /*1480*/  LDG.E.64 R4, desc[UR36][R4.64] ;  /* 0x0000002404047981 */ /* 0x000ea2000c1e1b00 */
[----:B------:R-:W-:Y:S01]  /*1490*/  UMOV UR4, 0xf0000000 ;  /* 0xf000000000047882 */ /* 0x000fe20000000000 */
[----:B------:R-:W-:Y:S01]  /*14a0*/  UMOV UR5, 0x380fffff ;  /* 0x380fffff00057882 */ /* 0x000fe20000000000 */
[----:B--2---:R-:W0:Y:S01]  /*14b0*/  F2F.F32.F64 R18, R4 ;  /* 0x0000000400127310 */ /* 0x004e220000301000 */
[----:B------:R-:W-:-:S14]  /*14c0*/  DSETP.GEU.AND P0, PT, |R4|, UR4, PT ;  /* 0x0000000404007e2a */ /* 0x000fdc000bf0e200 */
[----:B0-----:R-:W-:Y:S01]  /*14d0*/  @!P0 FMUL R18, R18, 1.175494350822287508e-38 ;  /* 0x0080000012128820 */ /* 0x001fe20000400000 */
[----:B------:R-:W-:Y:S06]  /*14e0*/  BRA `(.L_x_10299) ;  /* 0x0000000800307947 */ /* 0x000fec0003800000 */
.L_x_10307:
        /* <DEDUP_REMOVED lines=26> */
.L_x_10310:
        /* <DEDUP_REMOVED lines=13> */
.L_x_10309:
[----:B------:R-:W2:Y:S02]  /*1760*/  LDG.E.U16 R4, desc[UR36][R4.64] ;  /* 0x0000002404047981 */ /* 0x000ea4000c1e1500 */
[----:B--2---:R-:W-:Y:S01]  /*1770*/  IMAD.U32 R18, R4, 0x10000, RZ ;  /* 0x0001000004127824 */ /* 0x004fe200078e00ff */
[----:B------:R-:W-:Y:S06]  /*1780*/  BRA `(.L_x_10299) ;  /* 0x0000000400887947 */ /* 0x000fec0003800000 */
.L_x_10306:
        /* <DEDUP_REMOVED lines=11> */
.L_x_10313:
        /* <DEDUP_REMOVED lines=20> */
.L_x_10315:
[----:B------:R-:W-:Y:S05]  /*1980*/  BSYNC B0 ;  /* 0x0000000000007941 */ /* 0x000fea0003800000 */
.L_x_10314:
[----:B------:R-:W-:Y:S01]  /*1990*/  IMAD.SHL.U32 R3, R3, 0x100000, RZ ;  /* 0x0010000003037824 */ /* 0x000fe200078e00ff */
[----:B------:R-:W-:-:S04]  /*19a0*/  LEA R5, R0, 0x3b800000, 0x17 ;  /* 0x3b80000000057811 */ /* 0x000fc800078eb8ff */
[----:B------:R-:W-:Y:S01]  /*19b0*/  LOP3.LUT R18, R5, R3, R18, 0xfe, !PT ;  /* 0x0000000305127212 */ /* 0x000fe200078efe12 */
[----:B------:R-:W-:Y:S06]  /*19c0*/  BRA `(.L_x_10299) ;  /* 0x0000000000f87947 */ /* 0x000fec0003800000 */
.L_x_10312:
        /* <DEDUP_REMOVED lines=20> */
.L_x_10317:
[----:B------:R-:W-:Y:S05]  /*1b10*/  BSYNC B0 ;  /* 0x0000000000007941 */ /* 0x000fea0003800000 */
.L_x_10316:
[----:B------:R-:W-:Y:S01]  /*1b20*/  IMAD.SHL.U32 R3, R3, 0x200000, RZ ;  /* 0x0020000003037824 */ /* 0x000fe200078e00ff */
[----:B------:R-:W-:-:S04]  /*1b30*/  LEA R5, R0, 0x37800000, 0x17 ;  /* 0x3780000000057811 */ /* 0x000fc800078eb8ff */
[----:B------:R-:W-:Y:S01]  /*1b40*/  LOP3.LUT R18, R5, R3, R18, 0xfe, !PT ;  /* 0x0000000305127212 */ /* 0x000fe200078efe12 */
[----:B------:R-:W-:Y:S06]  /*1b50*/  BRA `(.L_x_10299) ;  /* 0x0000000000947947 */ /* 0x000fec0003800000 */
.L_x_10311:
        /* <DEDUP_REMOVED lines=14> */
.L_x_10298:
        /* <DEDUP_REMOVED lines=16> */
.L_x_10320:
[----:B------:R-:W-:Y:S01]  /*1d40*/  IMAD.MOV.U32 R18, RZ, RZ, RZ ;  /* 0x000000ffff127224 */ /* 0x000fe200078e00ff */
[----:B------:R-:W-:Y:S06]  /*1d50*/  BRA `(.L_x_10299) ;  /* 0x0000000000147947 */ /* 0x000fec0003800000 */
.L_x_10319:
[----:B------:R-:W2:Y:S02]  /*1d60*/  LDG.E.64 R18, desc[UR36][R4.64] ;  /* 0x0000002404127981 */ /* 0x000ea4000c1e1b00 */
[----:B--2---:R0:W2:Y:S01]  /*1d70*/  I2F.U64 R18, R18 ;  /* 0x0000001200127312 */ /* 0x0040a20000301000 */
[----:B------:R-:W-:Y:S05]  /*1d80*/  BRA `(.L_x_10299) ;  /* 0x0000000000087947 */ /* 0x000fea0003800000 */
.L_x_10318:
[----:B------:R-:W2:Y:S02]  /*1d90*/  LDG.E R4, desc[UR36][R4.64] ;  /* 0x0000002404047981 */ /* 0x000ea4000c1e1900 */
[----:B--2---:R-:W-:-:S07]  /*1da0*/  I2FP.F32.U32 R18, R4 ;  /* 0x0000000400127245 */ /* 0x004fce0000201000 */
.L_x_10299:
[----:B------:R-:W-:Y:S05]  /*1db0*/  BSYNC B6 ;  /* 0x0000000000067941 */ /* 0x000fea0003800000 */
.L_x_10293:
[----:B------:R-:W-:-:S07]  /*1dc0*/  VIADD R22, R22, 0x80 ;  /* 0x0000008016167836 */ /* 0x000fce0000000000 */
.L_x_10292:
[----:B------:R-:W-:Y:S05]  /*1dd0*/  BSYNC B7 ;  /* 0x0000000000077941 */ /* 0x000fea0003800000 */
.L_x_10291:
        /* <DEDUP_REMOVED lines=27> */
.L_x_10327:
[----:B------:R-:W2:Y:S02]  /*1f90*/  LDG.E.U8 R4, desc[UR36][R4.64] ;  /* 0x0000002404047981 */ /* 0x000ea4000c1e1100 */
[----:B--2---:R-:W-:Y:S01]  /*1fa0*/  I2FP.F32.U32 R19, R4 ;  /* 0x0000000400137245 */ /* 0x004fe20000201000 */
[----:B------:R-:W-:Y:S06]  /*1fb0*/  BRA `(.L_x_10329) ;  /* 0x0000000c002c7947 */ /* 0x000fec0003800000 */
.L_x_10326:
        /* <DEDUP_REMOVED lines=9> */
.L_x_10331:
[----:B------:R-:W2:Y:S02]  /*2050*/  LDG.E R4, desc[UR36][R4.64] ;  /* 0x0000002404047981 */ /* 0x000ea4000c1e1900 */
[----:B--2---:R-:W-:Y:S01]  /*2060*/  I2FP.F32.S32 R19, R4 ;  /* 0x0000000400137245 */ /* 0x004fe20000201400 */
[----:B------:R-:W-:Y:S06]  /*2070*/  BRA `(.L_x_10329) ;  /* 0x0000000800fc7947 */ /* 0x000fec0003800000 */
.L_x_10330:
[----:B------:R-:W2:Y:S02]  /*2080*/  LDG.E.U16 R4, desc[UR36][R4.64] ;  /* 0x0000002404047981 */ /* 0x000ea4000c1e1500 */
[----:B--2---:R4:W0:Y:S01]  /*2090*/  I2F.S16 R19, R4 ;  /* 0x0000000400137306 */ /* 0x0048220000101400 */
[----:B------:R-:W-:Y:S05]  /*20a0*/  BRA `(.L_x_10329) ;  /* 0x0000000800f07947 */ /* 0x000fea0003800000 */
.L_x_10325:
        /* <DEDUP_REMOVED lines=8> */
.L_x_10333:
[----:B------:R-:W2:Y:S02]  /*2130*/  LDG.E.U16 R4, desc[UR36][R4.64] ;  /* 0x0000002404047981 */ /* 0x000ea4000c1e1500 */
[----:B--2---:R-:W-:Y:S01]  /*2140*/  HADD2.F32 R19, -RZ, R4.H0_H0 ;  /* 0x20000004ff137230 */ /* 0x004fe20000004100 */
[----:B------:R-:W-:Y:S06]  /*2150*/  BRA `(.L_x_10329) ;  /* 0x0000000800c47947 */ /* 0x000fec0003800000 */
.L_x_10332:
        /* <DEDUP_REMOVED lines=8> */
.L_x_10335:
[----:B------:R-:W2:Y:S02]  /*21e0*/  LDG.E.U16 R4, desc[UR36][R4.64] ;  /* 0x0000002404047981 */ /* 0x000ea4000c1e1500 */
[----:B--2---:R-:W-:Y:S01]  /*21f0*/  HADD2.F32 R19, -RZ, R4.H0_H0 ;  /* 0x20000004ff137230 */ /* 0x004fe20000004100 */
[----:B------:R-:W-:Y:S06]  /*2200*/  BRA `(.L_x_10329) ;  /* 0x0000000800987947 */ /* 0x000fec0003800000 */
.L_x_10334:
[----:B------:R-:W2:Y:S01]  /*2210*/  LDG.E.64 R4, desc[UR36][R4.64] ;  /* 0x0000002404047981 */ /* 0x000ea2000c1e1b00 */
[----:B------:R-:W-:Y:S01]  /*2220*/  UMOV UR4, 0xf0000000 ;  /* 0xf000000000047882 */ /* 0x000fe20000000000 */
[----:B------:R-:W-:Y:S01]  /*2230*/  UMOV UR5, 0x380fffff ;  /* 0x380fffff00057882 */ /* 0x000fe20000000000 */
[----:B--2---:R-:W0:Y:S01]  /*2240*/  F2F.F32.F64 R19, R4 ;  /* 0x0000000400137310 */ /* 0x004e220000301000 */
[----:B------:R-:W-:-:S14]  /*2250*/  DSETP.GEU.AND P0, PT, |R4|, UR4, PT ;  /* 0x0000000404007e2a */ /* 0x000fdc000bf0e200 */
[----:B0-----:R-:W-:Y:S01]  /*2260*/  @!P0 FMUL R19, R19, 1.175494350822287508e-38 ;  /* 0x0080000013138820 */ /* 0x001fe20000400000 */
[----:B------:R-:W-:Y:S06]  /*2270*/  BRA `(.L_x_10329) ;  /* 0x00000008007c7947 */ /* 0x000fec0003800000 */
.L_x_10324:
        /* <DEDUP_REMOVED lines=12> */
.L_x_10338:
[----:B------:R-:W2:Y:S01]  /*2340*/  LDG.E.64 R4, desc[UR36][R4.64] ;  /* 0x0000002404047981 */ /* 0x000ea2000c1e1b00 */
[----:B------:R-:W-:Y:S01]  /*2350*/  UMOV UR4, 0xf0000000 ;  /* 0xf000000000047882 */ /* 0x000fe20000000000 */
[----:B------:R-:W-:Y:S01]  /*2360*/  UMOV UR5, 0x380fffff ;  /* 0x380fffff00057882 */ /* 0x000fe20000000000 */
[----:B--2---:R-:W0:Y:S01]  /*2370*/  F2F.F32.F64 R19, R4 ;  /* 0x0000000400137310 */ /* 0x004e220000301000 */
[----:B------:R-:W-:-:S14]  /*2380*/  DSETP.GEU.AND P0, PT, |R4|, UR4, PT ;  /* 0x0000000404007e2a */ /* 0x000fdc000bf0e200 */
[----:B0-----:R-:W-:Y:S01]  /*2390*/  @!P0 FMUL R19, R19, 1.175494350822287508e-38 ;  /* 0x0080000013138820 */ /* 0x001fe20000400000 */
[----:B------:R-:W-:Y:S06]  /*23a0*/  BRA `(.L_x_10329) ;  /* 0x0000000800307947 */ /* 0x000fec0003800000 */
.L_x_10337:
        /* <DEDUP_REMOVED lines=26> */
.L_x_10340:
        /* <DEDUP_REMOVED lines=13> */
.L_x_10339:
[----:B------:R-:W2:Y:S02]  /*2620*/  LDG.E.U16 R4, desc[UR36][R4.64] ;  /* 0x0000002404047981 */ /* 0x000ea4000c1e1500 */
[----:B--2---:R-:W-:Y:S01]  /*2630*/  IMAD.U32 R19, R4, 0x10000, RZ ;  /* 0x0001000004137824 */ /* 0x004fe200078e00ff */
[----:B------:R-:W-:Y:S06]  /*2640*/  BRA `(.L_x_10329) ;  /* 0x0000000400887947 */ /* 0x000fec0003800000 */
.L_x_10336:
        /* <DEDUP_REMOVED lines=11> */
.L_x_10343:
        /* <DEDUP_REMOVED lines=20> */
.L_x_10345:
[----:B------:R-:W-:Y:S05]  /*2840*/  BSYNC B0 ;  /* 0x0000000000007941 */ /* 0x000fea0003800000 */
.L_x_10344:
[----:B------:R-:W-:Y:S01]  /*2850*/  IMAD.SHL.U32 R3, R3, 0x100000, RZ ;  /* 0x0010000003037824 */ /* 0x000fe200078e00ff */
[----:B------:R-:W-:-:S04]  /*2860*/  LEA R0, R0, 0x3b800000, 0x17 ;  /* 0x3b80000000007811 */ /* 0x000fc800078eb8ff */
[----:B------:R-:W-:Y:S01]  /*2870*/  LOP3.LUT R19, R0, R3, R19, 0xfe, !PT ;  /* 0x0000000300137212 */ /* 0x000fe200078efe13 */
[----:B------:R-:W-:Y:S06]  /*2880*/  BRA `(.L_x_10329) ;  /* 0x0000000000f87947 */ /* 0x000fec0003800000 */
.L_x_10342:
        /* <DEDUP_REMOVED lines=20> */
.L_x_10347:
[----:B------:R-:W-:Y:S05]  /*29d0*/  BSYNC B0 ;  /* 0x0000000000007941 */ /* 0x000fea0003800000 */
.L_x_10346:
[----:B------:R-:W-:Y:S01]  /*29e0*/  IMAD.SHL.U32 R3, R3, 0x200000, RZ ;  /* 0x0020000003037824 */ /* 0x000fe200078e00ff */
[----:B------:R-:W-:-:S04]  /*29f0*/  LEA R0, R0, 0x37800000, 0x17 ;  /* 0x3780000000007811 */ /* 0x000fc800078eb8ff */
[----:B------:R-:W-:Y:S01]  /*2a00*/  LOP3.LUT R19, R0, R3, R19, 0xfe, !PT ;  /* 0x0000000300137212 */ /* 0x000fe200078efe13 */
[----:B------:R-:W-:Y:S06]  /*2a10*/  BRA `(.L_x_10329) ;  /* 0x0000000000947947 */ /* 0x000fec0003800000 */
.L_x_10341:
        /* <DEDUP_REMOVED lines=14> */
.L_x_10328:
        /* <DEDUP_REMOVED lines=16> */
.L_x_10350:
[----:B------:R-:W-:Y:S01]  /*2c00*/  IMAD.MOV.U32 R19, RZ, RZ, RZ ;  /* 0x000000ffff137224 */ /* 0x000fe200078e00ff */
[----:B------:R-:W-:Y:S06]  /*2c10*/  BRA `(.L_x_10329) ;  /* 0x0000000000147947 */ /* 0x000fec0003800000 */
.L_x_10349:
[----:B------:R-:W2:Y:S02]  /*2c20*/  LDG.E.64 R4, desc[UR36][R4.64] ;  /* 0x0000002404047981 */ /* 0x000ea4000c1e1b00 */
[----:B--2---:R0:W2:Y:S01]  /*2c30*/  I2F.U64 R19, R4 ;  /* 0x0000000400137312 */ /* 0x0040a20000301000 */
[----:B------:R-:W-:Y:S05]  /*2c40*/  BRA `(.L_x_10329) ;  /* 0x0000000000087947 */ /* 0x000fea0003800000 */
.L_x_10348:
[----:B------:R-:W2:Y:S02]  /*2c50*/  LDG.E R4, desc[UR36][R4.64] ;  /* 0x0000002404047981 */ /* 0x000ea4000c1e1900 */
[----:B--2---:R-:W-:-:S07]  /*2c60*/  I2FP.F32.U32 R19, R4 ;  /* 0x0000000400137245 */ /* 0x004fce0000201000 */
.L_x_10329:
[----:B------:R-:W-:Y:S05]  /*2c70*/  BSYNC B6 ;  /* 0x0000000000067941 */ /* 0x000fea0003800000 */
.L_x_10323:
[----:B------:R-:W-:-:S07]  /*2c80*/  VIADD R22, R22, 0x80 ;  /* 0x0000008016167836 */ /* 0x000fce0000000000 */
.L_x_10322:
[----:B------:R-:W-:Y:S05]  /*2c90*/  BSYNC B7 ;  /* 0x0000000000077941 */ /* 0x000fea0003800000 */
.L_x_10321:
        /* <DEDUP_REMOVED lines=23> */
.L_x_10356:
[----:B------:R-:W2:Y:S02]  /*2e10*/  LDG.E.U8 R4, desc[UR36][R4.64] ;  /* 0x0000002404047981 */ /* 0x000ea4000c1e1100 */
[----:B--2---:R-:W-:Y:S01]  /*2e20*/  I2FP.F32.U32 R16, R4 ;  /* 0x0000000400107245 */ /* 0x004fe20000201000 */
[----:B------:R-:W-:Y:S06]  /*2e30*/  BRA `(.L_x_10352) ;  /* 0x0000000c00207947 */ /* 0x000fec0003800000 */
.L_x_10355:
        /* <DEDUP_REMOVED lines=9> */
.L_x_10359:
[----:B------:R-:W2:Y:S02]  /*2ed0*/  LDG.E R4, desc[UR36][R4.64] ;  /* 0x0000002404047981 */ /* 0x000ea4000c1e1900 */
[----:B--2---:R-:W-:Y:S01]  /*2ee0*/  I2FP.F32.S32 R16, R4 ;  /* 0x0000000400107245 */ /* 0x004fe20000201400 */
[----:B------:R-:W-:Y:S06]  /*2ef0*/  BRA `(.L_x_10352) ;  /* 0x0000000800f07947 */ /* 0x000fec0003800000 */
.L_x_10358:
[----:B------:R-:W2:Y:S02]  /*2f00*/  LDG.E.U16 R4, desc[UR36][R4.64] ;  /* 0x0000002404047981 */ /* 0x000ea4000c1e1500 */
[----:B--2---:R0:W2:Y:S01]  /*2f10*/  I2F.S16 R16, R4 ;  /* 0x0000000400107306 */ /* 0x0040a20000101400 */
[----:B------:R-:W-:Y:S05]  /*2f20*/  BRA `(.L_x_10352) ;  /* 0x0000000800e47947 */ /* 0x000fea0003800000 */
.L_x_10354:
        /* <DEDUP_REMOVED lines=8> */
.L_x_10361:
[----:B------:R-:W2:Y:S02]  /*2fb0*/  LDG.E.U16 R4, desc[UR36][R4.64] ;  /* 0x0000002404047981 */ /* 0x000ea4000c1e1500 */
[----:B--2---:R-:W-:Y:S01]  /*2fc0*/  HADD2.F32 R16, -RZ, R4.H0_H0 ;  /* 0x20000004ff107230 */ /* 0x004fe20000004100 */
[----:B------:R-:W-:Y:S06]  /*2fd0*/  BRA `(.L_x_10352) ;  /* 0x0000000800b87947 */ /* 0x000fec0003800000 */
.L_x_10360:
        /* <DEDUP_REMOVED lines=8> */
.L_x_10363:
[----:B------:R-:W2:Y:S02]  /*3060*/  LDG.E.U16 R4, desc[UR36][R4.64] ;  /* 0x0000002404047981 */ /* 0x000ea4000c1e1500 */
[----:B--2---:R-:W-:Y:S01]  /*3070*/  HADD2.F32 R16, -RZ, R4.H0_H0 ;  /* 0x20000004ff107230 */ /* 0x004fe20000004100 */
[----:B------:R-:W-:Y:S06]  /*3080*/  BRA `(.L_x_10352) ;  /* 0x00000008008c7947 */ /* 0x000fec0003800000 */
.L_x_10362:
[----:B------:R-:W2:Y:S01]  /*3090*/  LDG.E.64 R4, desc[UR36][R4.64] ;  /* 0x0000002404047981 */ /* 0x000ea2000c1e1b00 */
[----:B------:R-:W-:Y:S01]  /*30a0*/  UMOV UR4, 0xf0000000 ;  /* 0xf000000000047882 */ /* 0x000fe20000000000 */
[----:B------:R-:W-:Y:S01]  /*30b0*/  UMOV UR5, 0x380fffff ;  /* 0x380fffff00057882 */ /* 0x000fe20000000000 */
[----:B--2---:R-:W0:Y:S01]  /*30c0*/  F2F.F32.F64 R16, R4 ;  /* 0x0000000400107310 */ /* 0x004e220000301000 */
[----:B------:R-:W-:-:S14]  /*30d0*/  DSETP.GEU.AND P0, PT, |R4|, UR4, PT ;  /* 0x0000000404007e2a */ /* 0x000fdc000bf0e200 */
[----:B0-----:R-:W-:Y:S01]  /*30e0*/  @!P0 FMUL R16, R16, 1.175494350822287508e-38 ;  /* 0x0080000010108820 */ /* 0x001fe20000400000 */
[----:B------:R-:W-:Y:S06]  /*30f0*/  BRA `(.L_x_10352) ;  /* 0x0000000800707947 */ /* 0x000fec0003800000 */
.L_x_10353:
        /* <DEDUP_REMOVED lines=12> */
.L_x_10366:
[----:B------:R-:W2:Y:S01]  /*31c0*/  LDG.E.64 R4, desc[UR36][R4.64] ;  /* 0x0000002404047981 */ /* 0x000ea2000c1e1b00 */
[----:B------:R-:W-:Y:S01]  /*31d0*/  UMOV UR4, 0xf0000000 ;  /* 0xf000000000047882 */ /* 0x000fe20000000000 */
[----:B------:R-:W-:Y:S01]  /*31e0*/  UMOV UR5, 0x380fffff ;  /* 0x380fffff00057882 */ /* 0x000fe20000000000 */
[----:B--2---:R-:W0:Y:S01]  /*31f0*/  F2F.F32.F64 R16, R4 ;  /* 0x0000000400107310 */ /* 0x004e220000301000 */
[----:B------:R-:W-:-:S14]  /*3200*/  DSETP.GEU.AND P0, PT, |R4|, UR4, PT ;  /* 0x0000000404007e2a */ /* 0x000fdc000bf0e200 */
[----:B0-----:R-:W-:Y:S01]  /*3210*/  @!P0 FMUL R16, R16, 1.175494350822287508e-38 ;  /* 0x0080000010108820 */ /* 0x001fe20000400000 */
[----:B------:R-:W-:Y:S06]  /*3220*/  BRA `(.L_x_10352) ;  /* 0x0000000800247947 */ /* 0x000fec0003800000 */
.L_x_10365:
        /* <DEDUP_REMOVED lines=26> */
.L_x_10368:
        /* <DEDUP_REMOVED lines=13> */
.L_x_10367:
[----:B------:R-:W2:Y:S02]  /*34a0*/  LDG.E.U16 R4, desc[UR36][R4.64] ;  /* 0x0000002404047981 */ /* 0x000ea4000c1e1500 */
[----:B--2---:R-:W-:Y:S01]  /*34b0*/  IMAD.U32 R16, R4, 0x10000, RZ ;  /* 0x0001000004107824 */ /* 0x004fe200078e00ff */
[----:B------:R-:W-:Y:S06]  /*34c0*/  BRA `(.L_x_10352) ;  /* 0x00000004007c7947 */ /* 0x000fec0003800000 */
.L_x_10364:
        /* <DEDUP_REMOVED lines=11> */
.L_x_10371:
        /* <DEDUP_REMOVED lines=19> */
.L_x_10373:
[----:B------:R-:W-:Y:S05]  /*36b0*/  BSYNC B0 ;  /* 0x0000000000007941 */ /* 0x000fea0003800000 */
.L_x_10372:
[----:B------:R-:W-:Y:S01]  /*36c0*/  IMAD.SHL.U32 R3, R3, 0x100000, RZ ;  /* 0x0010000003037824 */ /* 0x000fe200078e00ff */
[----:B------:R-:W-:-:S04]  /*36d0*/  LEA R5, R0, 0x3b800000, 0x17 ;  /* 0x3b80000000057811 */ /* 0x000fc800078eb8ff */
[----:B------:R-:W-:Y:S01]  /*36e0*/  LOP3.LUT R16, R5, R3, R16, 0xfe, !PT ;  /* 0x0000000305107212 */ /* 0x000fe200078efe10 */
[----:B------:R-:W-:Y:S06]  /*36f0*/  BRA `(.L_x_10352) ;  /* 0x0000000000f07947 */ /* 0x000fec0003800000 */
.L_x_10370:
        /* <DEDUP_REMOVED lines=19> */
.L_x_10375:
[----:B------:R-:W-:Y:S05]  /*3830*/  BSYNC B0 ;  /* 0x0000000000007941 */ /* 0x000fea0003800000 */
.L_x_10374:
[----:B------:R-:W-:Y:S01]  /*3840*/  IMAD.SHL.U32 R3, R3, 0x200000, RZ ;  /* 0x0020000003037824 */ /* 0x000fe200078e00ff */
[----:B------:R-:W-:-:S04]  /*3850*/  LEA R5, R0, 0x37800000, 0x17 ;  /* 0x3780000000057811 */ /* 0x000fc800078eb8ff */
[----:B------:R-:W-:Y:S01]  /*3860*/  LOP3.LUT R16, R5, R3, R16, 0xfe, !PT ;  /* 0x0000000305107212 */ /* 0x000fe200078efe10 */
[----:B------:R-:W-:Y:S06]  /*3870*/  BRA `(.L_x_10352) ;  /* 0x0000000000907947 */ /* 0x000fec0003800000 */
.L_x_10369:
        /* <DEDUP_REMOVED lines=14> */
.L_x_10357:
        /* <DEDUP_REMOVED lines=16> */
.L_x_10378:
[----:B------:R-:W-:Y:S05]  /*3a60*/  BRA `(.L_x_10352) ;  /* 0x0000000000147947 */ /* 0x000fea0003800000 */
.L_x_10377:
[----:B------:R-:W2:Y:S02]  /*3a70*/  LDG.E.64 R4, desc[UR36][R4.64] ;  /* 0x0000002404047981 */ /* 0x000ea4000c1e1b00 */
[----:B--2---:R0:W2:Y:S01]  /*3a80*/  I2F.U64 R16, R4 ;  /* 0x0000000400107312 */ /* 0x0040a20000301000 */
[----:B------:R-:W-:Y:S05]  /*3a90*/  BRA `(.L_x_10352) ;  /* 0x0000000000087947 */ /* 0x000fea0003800000 */
.L_x_10376:
[----:B------:R-:W2:Y:S02]  /*3aa0*/  LDG.E R4, desc[UR36][R4.64] ;  /* 0x0000002404047981 */ /* 0x000ea4000c1e1900 */
[----:B--2---:R-:W-:-:S07]  /*3ab0*/  I2FP.F32.U32 R16, R4 ;  /* 0x0000000400107245 */ /* 0x004fce0000201000 */
.L_x_10352:
[----:B------:R-:W-:Y:S05]  /*3ac0*/  BSYNC B6 ;  /* 0x0000000000067941 */ /* 0x000fea0003800000 */
.L_x_10351:
        /* <DEDUP_REMOVED lines=9> */
[----:B------:R-:W1:Y:S08]  /*3b60*/  @!P3 LDC R6, c[0x0][0x218] ;  /* 0x00008600ff06bb82 */ /* 0x000e700000000800 */
[----:B------:R-:W0:Y:S08]  /*3b70*/  @!P1 LDC R8, c[0x0][0x218] ;  /* 0x00008600ff089b82 */ /* 0x000e300000000800 */
[----:B--2---:R-:W2:Y:S08]  /*3b80*/  @!P2 LDC R5, c[0x0][0x218] ;  /* 0x00008600ff05ab82 */ /* 0x004eb00000000800 */
[----:B------:R-:W2:Y:S01]  /*3b90*/  @!P0 LDC R3, c[0x0][0x218] ;  /* 0x00008600ff038b82 */ /* 0x000ea20000000800 */
[----:B-1-3-5:R-:W-:-:S04]  /*3ba0*/  @!P3 FMUL.FTZ R0, R17, R6 ;  /* 0x000000061100b220 */ /* 0x02afc80000410000 */
[----:B----4-:R1:W3:Y:S01]  /*3bb0*/  @!P3 FRND.TRUNC R4, R0 ;  /* 0x000000000004b307 */ /* 0x0102e2000020d000 */
[----:B0-----:R-:W-:-:S07]  /*3bc0*/  @!P1 FMUL.FTZ R23, R19, R8 ;  /* 0x0000000813179220 */ /* 0x001fce0000410000 */
[----:B------:R1:W0:Y:S01]  /*3bd0*/  @!P1 FRND.TRUNC R22, R23 ;  /* 0x0000001700169307 */ /* 0x000222000020d000 */
[----:B--2---:R-:W-:Y:S02]  /*3be0*/  @!P2 FMUL.FTZ R17, R16, R5 ;  /* 0x000000051011a220 */ /* 0x004fe40000410000 */
[----:B------:R-:W2:Y:S05]  /*3bf0*/  LDC.U8 R16, c[0x0][0x244] ;  /* 0x00009100ff107b82 */ /* 0x000eaa0000000000 */
[----:B------:R1:W4:Y:S01]  /*3c00*/  @!P2 FRND.TRUNC R24, R17 ;  /* 0x000000110018a307 */ /* 0x000322000020d000 */
[----:B------:R-:W-:-:S07]  /*3c10*/  @!P0 FMUL.FTZ R19, R18, R3 ;  /* 0x0000000312138220 */ /* 0x000fce0000410000 */
[----:B------:R1:W0:Y:S01]  /*3c20*/  @!P0 FRND.TRUNC R18, R19 ;  /* 0x0000001300128307 */ /* 0x000222000020d000 */
[----:B---3--:R-:W-:Y:S05]  /*3c30*/  @P3 BRA `(.L_x_10380) ;  /* 0x0000000c00f83947 */ /* 0x008fea0003800000 */
[----:B------:R-:W3:Y:S01]  /*3c40*/  LDC.64 R8, c[0x0][0x228] ;  /* 0x00008a00ff087b82 */ /* 0x000ee20000000a00 */
[----:B------:R-:W-:Y:S01]  /*3c50*/  IMAD R3, R2, 0x200, R26 ;  /* 0x0000020002037824 */ /* 0x000fe200078e021a */
[----:B--2---:R-:W-:Y:S01]  /*3c60*/  PRMT R6, R16, 0x9910, RZ ;  /* 0x0000991010067816 */ /* 0x004fe200000000ff */
        /* <DEDUP_REMOVED lines=15> */
[----:B------:R-:W2:Y:S01]  /*3d60*/  F2I.TRUNC.NTZ R3, R0 ;  /* 0x0000000000037305 */ /* 0x000ea2000020f100 */
[----:B------:R-:W-:Y:S01]  /*3d70*/  IMAD.MOV.U32 R26, RZ, RZ, R28 ;  /* 0x000000ffff1a7224 */ /* 0x000fe200078e001c */
[----:B--2---:R2:W-:Y:S01]  /*3d80*/  STG.E.U8 desc[UR36][R8.64], R3 ;  /* 0x0000000308007986 */ /* 0x0045e2000c101124 */
[----:B------:R-:W-:Y:S05]  /*3d90*/  BRA `(.L_x_10380) ;  /* 0x0000000c00a07947 */ /* 0x000fea0003800000 */
.L_x_10384:
[----:B------:R-:W2:Y:S01]  /*3da0*/  F2I.S64.TRUNC R4, R0 ;  /* 0x0000000000047311 */ /* 0x000ea2000020d900 */
[----:B------:R-:W-:Y:S01]  /*3db0*/  IMAD.MOV.U32 R26, RZ, RZ, R28 ;  /* 0x000000ffff1a7224 */ /* 0x000fe200078e001c */
[----:B--2---:R2:W-:Y:S01]  /*3dc0*/  STG.E.U8 desc[UR36][R8.64], R4 ;  /* 0x0000000408007986 */ /* 0x0045e2000c101124 */
[----:B------:R-:W-:Y:S05]  /*3dd0*/  BRA `(.L_x_10380) ;  /* 0x0000000c00907947 */ /* 0x000fea0003800000 */
.L_x_10383:
[----:B------:R-:W-:-:S13]  /*3de0*/  ISETP.NE.AND P0, PT, R3, 0x2, PT ;  /* 0x000000020300780c */ /* 0x000fda0003f05270 */
[----:B------:R-:W-:Y:S05]  /*3df0*/  @!P0 BRA `(.L_x_10386) ;  /* 0x0000000000308947 */ /* 0x000fea0003800000 */
[----:B------:R-:W-:-:S13]  /*3e00*/  ISETP.NE.AND P0, PT, R3, 0x3, PT ;  /* 0x000000030300780c */ /* 0x000fda0003f05270 */
[----:B------:R-:W-:Y:S05]  /*3e10*/  @!P0 BRA `(.L_x_10387) ;  /* 0x0000000000188947 */ /* 0x000fea0003800000 */
[----:B------:R-:W-:-:S13]  /*3e20*/  ISETP.NE.AND P0, PT, R3, 0x4, PT ;  /* 0x000000040300780c */ /* 0x000fda0003f05270 */
[----:B------:R-:W-:Y:S05]  /*3e30*/  @P0 BRA `(.L_x_10385) ;  /* 0x0000000c00140947 */ /* 0x000fea0003800000 */
[----:B------:R-:W2:Y:S01]  /*3e40*/  F2I.S64.TRUNC R4, R0 ;  /* 0x0000000000047311 */ /* 0x000ea2000020d900 */
[----:B------:R-:W-:Y:S01]  /*3e50*/  IMAD.MOV.U32 R26, RZ, RZ, R28 ;  /* 0x000000ffff1a7224 */ /* 0x000fe200078e001c */
[----:B--2---:R2:W-:Y:S01]  /*3e60*/  STG.E.64 desc[UR36][R8.64], R4 ;  /* 0x0000000408007986 */ /* 0x0045e2000c101b24 */
[----:B------:R-:W-:Y:S05]  /*3e70*/  BRA `(.L_x_10380) ;  /* 0x0000000c00687947 */ /* 0x000fea0003800000 */
.L_x_10387:
[----:B------:R-:W2:Y:S01]  /*3e80*/  F2I.TRUNC.NTZ R3, R0 ;  /* 0x0000000000037305 */ /* 0x000ea2000020f100 */
[----:B------:R-:W-:Y:S01]  /*3e90*/  IMAD.MOV.U32 R26, RZ, RZ, R28 ;  /* 0x000000ffff1a7224 */ /* 0x000fe200078e001c */
[----:B--2---:R2:W-:Y:S01]  /*3ea0*/  STG.E desc[UR36][R8.64], R3 ;  /* 0x0000000308007986 */ /* 0x0045e2000c101924 */
[----:B------:R-:W-:Y:S05]  /*3eb0*/  BRA `(.L_x_10380) ;  /* 0x0000000c00587947 */ /* 0x000fea0003800000 */
.L_x_10386:
[----:B------:R-:W2:Y:S01]  /*3ec0*/  F2I.TRUNC.NTZ R3, R0 ;  /* 0x0000000000037305 */ /* 0x000ea2000020f100 */
[----:B------:R-:W-:Y:S01]  /*3ed0*/  IMAD.MOV.U32 R26, RZ, RZ, R28 ;  /* 0x000000ffff1a7224 */ /* 0x000fe200078e001c */
[----:B--2---:R2:W-:Y:S01]  /*3ee0*/  STG.E.U16 desc[UR36][R8.64], R3 ;  /* 0x0000000308007986 */ /* 0x0045e2000c101524 */
[----:B------:R-:W-:Y:S05]  /*3ef0*/  BRA `(.L_x_10380) ;  /* 0x0000000c00487947 */ /* 0x000fea0003800000 */
.L_x_10382:
        /* <DEDUP_REMOVED lines=9> */
.L_x_10389:
[----:B------:R-:W-:Y:S01]  /*3f90*/  F2FP.F16.F32.PACK_AB R4, RZ, R4 ;  /* 0x00000004ff04723e */ /* 0x000fe200000000ff */
[----:B------:R-:W-:-:S04]  /*3fa0*/  IMAD.MOV.U32 R26, RZ, RZ, R28 ;  /* 0x000000ffff1a7224 */ /* 0x000fc800078e001c */
[----:B------:R2:W-:Y:S01]  /*3fb0*/  STG.E.U16 desc[UR36][R8.64], R4 ;  /* 0x0000000408007986 */ /* 0x0005e2000c101524 */
[----:B------:R-:W-:Y:S05]  /*3fc0*/  BRA `(.L_x_10380) ;  /* 0x0000000c00147947 */ /* 0x000fea0003800000 */
.L_x_10388:
        /* <DEDUP_REMOVED lines=10> */
.L_x_10391:
[----:B------:R-:W-:Y:S01]  /*4070*/  F2FP.F16.F32.PACK_AB R3, RZ, R4 ;  /* 0x00000004ff03723e */ /* 0x000fe200000000ff */
[----:B------:R-:W-:-:S03]  /*4080*/  IMAD.MOV.U32 R26, RZ, RZ, R28 ;  /* 0x000000ffff1a7224 */ /* 0x000fc600078e001c */
[----:B------:R-:W-:-:S05]  /*4090*/  PRMT R3, R3, 0x5410, RZ ;  /* 0x0000541003037816 */ /* 0x000fca00000000ff */
[----:B------:R2:W-:Y:S01]  /*40a0*/  STG.E desc[UR36][R8.64], R3 ;  /* 0x0000000308007986 */ /* 0x0005e2000c101924 */
[----:B------:R-:W-:Y:S05]  /*40b0*/  BRA `(.L_x_10380) ;  /* 0x0000000800d87947 */ /* 0x000fea0003800000 */
.L_x_10390:
[----:B------:R-:W-:Y:S01]  /*40c0*/  FMUL.FTZ R4, R4, 1 ;  /* 0x3f80000004047820 */ /* 0x000fe20000410000 */
[----:B------:R-:W-:-:S05]  /*40d0*/  IMAD.MOV.U32 R26, RZ, RZ, R28 ;  /* 0x000000ffff1a7224 */ /* 0x000fca00078e001c */
[----:B------:R-:W2:Y:S02]  /*40e0*/  F2F.F64.F32 R4, R4 ;  /* 0x0000000400047310 */ /* 0x000ea40000201800 */
[----:B--2---:R2:W-:Y:S01]  /*40f0*/  STG.E.64 desc[UR36][R8.64], R4 ;  /* 0x0000000408007986 */ /* 0x0045e2000c101b24 */
[----:B------:R-:W-:Y:S05]  /*4100*/  BRA `(.L_x_10380) ;  /* 0x0000000800c47947 */ /* 0x000fea0003800000 */
.L_x_10381:
        /* <DEDUP_REMOVED lines=13> */
.L_x_10394:
[----:B------:R-:W-:Y:S01]  /*41e0*/  FMUL.FTZ R4, R4, 1 ;  /* 0x3f80000004047820 */ /* 0x000fe20000410000 */
[----:B------:R-:W-:Y:S01]  /*41f0*/  CS2R R6, SRZ ;  /* 0x0000000000067805 */ /* 0x000fe2000001ff00 */
[----:B------:R-:W-:-:S04]  /*4200*/  IMAD.MOV.U32 R26, RZ, RZ, R28 ;  /* 0x000000ffff1a7224 */ /* 0x000fc800078e001c */
[----:B------:R-:W2:Y:S02]  /*4210*/  F2F.F64.F32 R4, R4 ;  /* 0x0000000400047310 */ /* 0x000ea40000201800 */
[----:B--2---:R2:W-:Y:S01]  /*4220*/  STG.E.128 desc[UR36][R8.64], R4 ;  /* 0x0000000408007986 */ /* 0x0045e2000c101d24 */
[----:B------:R-:W-:Y:S05]  /*4230*/  BRA `(.L_x_10380) ;  /* 0x0000000800787947 */ /* 0x000fea0003800000 */
.L_x_10393:
        /* <DEDUP_REMOVED lines=20> */
.L_x_10398:
[----:B------:R-:W-:Y:S05]  /*4380*/  BSYNC B0 ;  /* 0x0000000000007941 */ /* 0x000fea0003800000 */
.L_x_10397:
[----:B------:R-:W-:Y:S01]  /*4390*/  LOP3.LUT R5, R0, R5, RZ, 0xfc, !PT ;  /* 0x0000000500057212 */ /* 0x000fe200078efcff */
[----:B------:R-:W-:-:S04]  /*43a0*/  IMAD.MOV.U32 R26, RZ, RZ, R28 ;  /* 0x000000ffff1a7224 */ /* 0x000fc800078e001c */
[----:B------:R1:W-:Y:S01]  /*43b0*/  STG.E.U8 desc[UR36][R8.64], R5 ;  /* 0x0000000508007986 */ /* 0x0003e2000c101124 */
[----:B------:R-:W-:Y:S05]  /*43c0*/  BRA `(.L_x_10380) ;  /* 0x0000000800147947 */ /* 0x000fea0003800000 */
.L_x_10396:
        /* <DEDUP_REMOVED lines=12> */
.L_x_10400:
[----:B-1----:R-:W-:Y:S01]  /*4490*/  IMAD.MOV.U32 R0, RZ, RZ, 0x7f ;  /* 0x0000007fff007424 */ /* 0x002fe200078e00ff */
[----:B------:R-:W-:-:S04]  /*44a0*/  ISETP.GT.U32.AND P0, PT, R5, 0x7f800000, PT ;  /* 0x7f8000000500780c */ /* 0x000fc80003f04070 */
[----:B------:R-:W-:-:S09]  /*44b0*/  SEL R0, R0, 0x7c, P0 ;  /* 0x0000007c00007807 */ /* 0x000fd20000000000 */
.L_x_10401:
[----:B------:R-:W-:Y:S05]  /*44c0*/  BSYNC B0 ;  /* 0x0000000000007941 */ /* 0x000fea0003800000 */
.L_x_10399:
[----:B------:R-:W-:Y:S01]  /*44d0*/  LOP3.LUT R4, R4, 0x80000000, RZ, 0xc0, !PT ;  /* 0x8000000004047812 */ /* 0x000fe200078ec0ff */
[----:B------:R-:W-:-:S03]  /*44e0*/  IMAD.MOV.U32 R26, RZ, RZ, R28 ;  /* 0x000000ffff1a7224 */ /* 0x000fc600078e001c */
[----:B------:R-:W-:-:S04]  /*44f0*/  SHF.R.U32.HI R3, RZ, 0x18, R4 ;  /* 0x00000018ff037819 */ /* 0x000fc80000011604 */
[----:B------:R-:W-:-:S05]  /*4500*/  LOP3.LUT R3, R0, R3, RZ, 0xfc, !PT ;  /* 0x0000000300037212 */ /* 0x000fca00078efcff */
[----:B------:R1:W-:Y:S01]  /*4510*/  STG.E.U8 desc[UR36][R8.64], R3 ;  /* 0x0000000308007986 */ /* 0x0003e2000c101124 */
[----:B------:R-:W-:Y:S05]  /*4520*/  BRA `(.L_x_10380) ;  /* 0x0000000400bc7947 */ /* 0x000fea0003800000 */
.L_x_10395:
[----:B------:R-:W-:Y:S01]  /*4530*/  F2FP.BF16.F32.PACK_AB R4, RZ, R4 ;  /* 0x00000004ff04723e */ /* 0x000fe200000010ff */
[----:B------:R-:W-:-:S04]  /*4540*/  IMAD.MOV.U32 R26, RZ, RZ, R28 ;  /* 0x000000ffff1a7224 */ /* 0x000fc800078e001c */
[----:B------:R2:W-:Y:S01]  /*4550*/  STG.E.U16 desc[UR36][R8.64], R4 ;  /* 0x0000000408007986 */ /* 0x0005e2000c101524 */
[----:B------:R-:W-:Y:S05]  /*4560*/  BRA `(.L_x_10380) ;  /* 0x0000000400ac7947 */ /* 0x000fea0003800000 */
.L_x_10392:
        /* <DEDUP_REMOVED lines=8> */
[----:B------:R-:W2:Y:S01]  /*45f0*/  F2I.U32.TRUNC.NTZ R3, R0 ;  /* 0x0000000000037305 */ /* 0x000ea2000020f000 */
[----:B------:R-:W-:Y:S01]  /*4600*/  IMAD.MOV.U32 R26, RZ, RZ, R28 ;  /* 0x000000ffff1a7224 */ /* 0x000fe200078e001c */
[----:B--2---:R2:W-:Y:S01]  /*4610*/  STG.E.U16 desc[UR36][R8.64], R3 ;  /* 0x0000000308007986 */ /* 0x0045e2000c101524 */
[----:B------:R-:W-:Y:S05]  /*4620*/  BRA `(.L_x_10380) ;  /* 0x00000004007c7947 */ /* 0x000fea0003800000 */
.L_x_10404:
        /* <DEDUP_REMOVED lines=16> */
.L_x_10407:
[----:B------:R-:W-:-:S04]  /*4730*/  LOP3.LUT R4, R4, 0x80000000, RZ, 0xc0, !PT ;  /* 0x8000000004047812 */ /* 0x000fc800078ec0ff */
[----:B------:R-:W-:-:S04]  /*4740*/  SHF.R.U32.HI R4, RZ, 0x18, R4 ;  /* 0x00000018ff047819 */ /* 0x000fc80000011604 */
[----:B------:R-:W-:-:S04]  /*4750*/  LOP3.LUT R3, R3, R4, RZ, 0xfc, !PT ;  /* 0x0000000403037212 */ /* 0x000fc800078efcff */
[----:B------:R-:W-:-:S07]  /*4760*/  PRMT R0, R3, 0x7610, R0 ;  /* 0x0000761003007816 */ /* 0x000fce0000000000 */
.L_x_10406:
[----:B------:R-:W-:Y:S05]  /*4770*/  BSYNC B0 ;  /* 0x0000000000007941 */ /* 0x000fea0003800000 */
.L_x_10405:
[----:B------:R1:W-:Y:S01]  /*4780*/  STG.E.U8 desc[UR36][R8.64], R0 ;  /* 0x0000000008007986 */ /* 0x0003e2000c101124 */
[----:B------:R-:W-:Y:S01]  /*4790*/  IMAD.MOV.U32 R26, RZ, RZ, R28 ;  /* 0x000000ffff1a7224 */ /* 0x000fe200078e001c */
[----:B------:R-:W-:Y:S06]  /*47a0*/  BRA `(.L_x_10380) ;  /* 0x00000004001c7947 */ /* 0x000fec0003800000 */
.L_x_10403:
        /* <DEDUP_REMOVED lines=16> */
.L_x_10410:
[----:B------:R-:W-:-:S04]  /*48b0*/  LOP3.LUT R4, R4, 0x80000000, RZ, 0xc0, !PT ;  /* 0x8000000004047812 */ /* 0x000fc800078ec0ff */
[----:B------:R-:W-:-:S04]  /*48c0*/  SHF.R.U32.HI R4, RZ, 0x18, R4 ;  /* 0x00000018ff047819 */ /* 0x000fc80000011604 */
[----:B------:R-:W-:-:S04]  /*48d0*/  LOP3.LUT R3, R3, R4, RZ, 0xfc, !PT ;  /* 0x0000000403037212 */ /* 0x000fc800078efcff */
[----:B------:R-:W-:-:S07]  /*48e0*/  PRMT R0, R3, 0x7610, R0 ;  /* 0x0000761003007816 */ /* 0x000fce0000000000 */
.L_x_10409:
[----:B------:R-:W-:Y:S05]  /*48f0*/  BSYNC B0 ;  /* 0x0000000000007941 */ /* 0x000fea0003800000 */
.L_x_10408:
[----:B------:R1:W-:Y:S01]  /*4900*/  STG.E.U8 desc[UR36][R8.64], R0 ;  /* 0x0000000008007986 */ /* 0x0003e2000c101124 */
[----:B------:R-:W-:Y:S01]  /*4910*/  IMAD.MOV.U32 R26, RZ, RZ, R28 ;  /* 0x000000ffff1a7224 */ /* 0x000fe200078e001c */
[----:B------:R-:W-:Y:S06]  /*4920*/  BRA `(.L_x_10380) ;  /* 0x0000000000bc7947 */ /* 0x000fec0003800000 */
.L_x_10402:
        /* <DEDUP_REMOVED lines=22> */
.L_x_10385:
[----:B------:R-:W-:Y:S01]  /*4a90*/  MOV R14, 0x0 ;  /* 0x00000000000e7802 */ /* 0x000fe20000000f00 */
[----:B------:R-:W-:Y:S01]  /*4aa0*/  ULDC.64 UR4, c[0x4][0x178] ;  /* 0x01005e0000047ab9 */ /* 0x000fe20000000a00 */
[----:B------:R-:W-:Y:S01]  /*4ab0*/  ULDC.64 UR6, c[0x4][0x180] ;  /* 0x0100600000067ab9 */ /* 0x000fe20000000a00 */
[----:B------:R-:W-:Y:S02]  /*4ac0*/  IMAD.U32 R4, RZ, RZ, UR4 ;  /* 0x00000004ff047e24 */ /* 0x000fe4000f8e00ff */
[----:B------:R-:W-:Y:S01]  /*4ad0*/  IMAD.U32 R5, RZ, RZ, UR5 ;  /* 0x00000005ff057e24 */ /* 0x000fe2000f8e00ff */
[----:B------:R-:W2:Y:S01]  /*4ae0*/  LDC.64 R14, c[0x4][R14] ;  /* 0x010000000e0e7b82 */ /* 0x000ea20000000a00 */
        /* <DEDUP_REMOVED lines=9> */
[----:B012-4-:R-:W-:Y:S05]  /*4b80*/  CALL.ABS.NOINC R14 ;  /* 0x000000000e007343 */ /* 0x017fea0003c00000 */
.L_x_10413:
[----:B------:R-:W-:Y:S01]  /*4b90*/  IMAD.MOV.U32 R26, RZ, RZ, R28 ;  /* 0x000000ffff1a7224 */ /* 0x000fe200078e001c */
[----:B------:R-:W-:Y:S06]  /*4ba0*/  BRA `(.L_x_10380) ;  /* 0x00000000001c7947 */ /* 0x000fec0003800000 */
.L_x_10412:
[----:B------:R-:W2:Y:S01]  /*4bb0*/  F2I.U64.TRUNC R4, R0 ;  /* 0x0000000000047311 */ /* 0x000ea2000020d800 */
[----:B------:R-:W-:Y:S01]  /*4bc0*/  IMAD.MOV.U32 R26, RZ, RZ, R28 ;  /* 0x000000ffff1a7224 */ /* 0x000fe200078e001c */
[----:B--2---:R2:W-:Y:S01]  /*4bd0*/  STG.E.64 desc[UR36][R8.64], R4 ;  /* 0x0000000408007986 */ /* 0x0045e2000c101b24 */
[----:B------:R-:W-:Y:S05]  /*4be0*/  BRA `(.L_x_10380) ;  /* 0x00000000000c7947 */ /* 0x000fea0003800000 */
.L_x_10411:
[----:B------:R-:W2:Y:S01]  /*4bf0*/  F2I.U32.TRUNC.NTZ R3, R0 ;  /* 0x0000000000037305 */ /* 0x000ea2000020f000 */
[----:B------:R-:W-:Y:S01]  /*4c00*/  IMAD.MOV.U32 R26, RZ, RZ, R28 ;  /* 0x000000ffff1a7224 */ /* 0x000fe200078e001c */
[----:B--2---:R3:W-:Y:S06]  /*4c10*/  STG.E desc[UR36][R8.64], R3 ;  /* 0x0000000308007986 */ /* 0x0047ec000c101924 */
.L_x_10380:
[----:B------:R-:W-:Y:S05]  /*4c20*/  BSYNC B6 ;  /* 0x0000000000067941 */ /* 0x000fea0003800000 */
.L_x_10379:
[----:B------:R-:W-:Y:S01]  /*4c30*/  ISETP.GE.AND P0, PT, R26, R25, PT ;  /* 0x000000191a00720c */ /* 0x000fe20003f06270 */
[----:B------:R-:W-:-:S12]  /*4c40*/  BSSY B6, `(.L_x_10414) ;  /* 0x00001d6000067945 */ /* 0x000fd80003800000 */
[----:B------:R-:W-:Y:S05]  /*4c50*/  @P0 BRA `(.L_x_10415) ;  /* 0x0000001c00500947 */ /* 0x000fea0003800000 */
[----:B-123--:R-:W1:Y:S01]  /*4c60*/  LDC.64 R8, c[0x0][0x228] ;  /* 0x00008a00ff087b82 */ /* 0x00ee620000000a00 */
[----:B------:R-:W-:Y:S01]  /*4c70*/  IMAD R0, R2, 0x200, R26 ;  /* 0x0000020002007824 */ /* 0x000fe200078e021a */
[----:B------:R-:W-:Y:S01]  /*4c80*/  PRMT R4, R16, 0x9910, RZ ;  /* 0x0000991010047816 */ /* 0x000fe200000000ff */
        /* <DEDUP_REMOVED lines=15> */
[----:B------:R-:W1:Y:S02]  /*4d80*/  F2I.TRUNC.NTZ R19, R19 ;  /* 0x0000001300137305 */ /* 0x000e64000020f100 */
[----:B-1----:R1:W-:Y:S01]  /*4d90*/  STG.E.U8 desc[UR36][R8.64], R19 ;  /* 0x0000001308007986 */ /* 0x0023e2000c101124 */
[----:B------:R-:W-:Y:S05]  /*4da0*/  BRA `(.L_x_10421) ;  /* 0x0000000c004c7947 */ /* 0x000fea0003800000 */
.L_x_10419:
[----:B------:R-:W1:Y:S02]  /*4db0*/  F2I.S64.TRUNC R4, R19 ;  /* 0x0000001300047311 */ /* 0x000e64000020d900 */
[----:B-1----:R1:W-:Y:S01]  /*4dc0*/  STG.E.U8 desc[UR36][R8.64], R4 ;  /* 0x0000000408007986 */ /* 0x0023e2000c101124 */
[----:B------:R-:W-:Y:S05]  /*4dd0*/  BRA `(.L_x_10421) ;  /* 0x0000000c00407947 */ /* 0x000fea0003800000 */
.L_x_10418:
[----:B------:R-:W-:-:S13]  /*4de0*/  ISETP.NE.AND P0, PT, R0, 0x2, PT ;  /* 0x000000020000780c */ /* 0x000fda0003f05270 */
[----:B------:R-:W-:Y:S05]  /*4df0*/  @!P0 BRA `(.L_x_10422) ;  /* 0x0000000000288947 */ /* 0x000fea0003800000 */
[----:B------:R-:W-:-:S13]  /*4e00*/  ISETP.NE.AND P0, PT, R0, 0x3, PT ;  /* 0x000000030000780c */ /* 0x000fda0003f05270 */
[----:B------:R-:W-:Y:S05]  /*4e10*/  @!P0 BRA `(.L_x_10423) ;  /* 0x0000000000148947 */ /* 0x000fea0003800000 */
[----:B------:R-:W-:-:S13]  /*4e20*/  ISETP.NE.AND P0, PT, R0, 0x4, PT ;  /* 0x000000040000780c */ /* 0x000fda0003f05270 */
[----:B------:R-:W-:Y:S05]  /*4e30*/  @P0 BRA `(.L_x_10420) ;  /* 0x0000000800d00947 */ /* 0x000fea0003800000 */
[----:B------:R-:W1:Y:S02]  /*4e40*/  F2I.S64.TRUNC R4, R19 ;  /* 0x0000001300047311 */ /* 0x000e64000020d900 */
[----:B-1----:R1:W-:Y:S01]  /*4e50*/  STG.E.64 desc[UR36][R8.64], R4 ;  /* 0x0000000408007986 */ /* 0x0023e2000c101b24 */
[----:B------:R-:W-:Y:S05]  /*4e60*/  BRA `(.L_x_10421) ;  /* 0x0000000c001c7947 */ /* 0x000fea0003800000 */
.L_x_10423:
[----:B------:R-:W1:Y:S02]  /*4e70*/  F2I.TRUNC.NTZ R19, R19 ;  /* 0x0000001300137305 */ /* 0x000e64000020f100 */
[----:B-1----:R1:W-:Y:S01]  /*4e80*/  STG.E desc[UR36][R8.64], R19 ;  /* 0x0000001308007986 */ /* 0x0023e2000c101924 */
[----:B------:R-:W-:Y:S05]  /*4e90*/  BRA `(.L_x_10421) ;  /* 0x0000000c00107947 */ /* 0x000fea0003800000 */
.L_x_10422:
[----:B------:R-:W1:Y:S02]  /*4ea0*/  F2I.TRUNC.NTZ R19, R19 ;  /* 0x0000001300137305 */ /* 0x000e64000020f100 */
[----:B-1----:R1:W-:Y:S01]  /*4eb0*/  STG.E.U16 desc[UR36][R8.64], R19 ;  /* 0x0000001308007986 */ /* 0x0023e2000c101524 */
[----:B------:R-:W-:Y:S05]  /*4ec0*/  BRA `(.L_x_10421) ;  /* 0x0000000c00047947 */ /* 0x000fea0003800000 */
.L_x_10417:
[----:B------:R-:W-:-:S13]  /*4ed0*/  ISETP.GT.AND P0, PT, R0, 0x6, PT ;  /* 0x000000060000780c */ /* 0x000fda0003f04270 */
[----:B------:R-:W-:Y:S05]  /*4ee0*/  @P0 BRA `(.L_x_10424) ;  /* 0x0000000000240947 */ /* 0x000fea0003800000 */
[----:B------:R-:W-:-:S13]  /*4ef0*/  ISETP.NE.AND P0, PT, R0, 0x5, PT ;  /* 0x000000050000780c */ /* 0x000fda0003f05270 */
[----:B------:R-:W-:Y:S05]  /*4f00*/  @!P0 BRA `(.L_x_10425) ;  /* 0x0000000000108947 */ /* 0x000fea0003800000 */
[----:B------:R-:W-:-:S13]  /*4f10*/  ISETP.NE.AND P0, PT, R0, 0x6, PT ;  /* 0x000000060000780c */ /* 0x000fda0003f05270 */
[----:B------:R-:W-:Y:S05]  /*4f20*/  @P0 BRA `(.L_x_10420) ;  /* 0x0000000800940947 */ /* 0x000fea0003800000 */
[----:B0-----:R0:W-:Y:S01]  /*4f30*/  STG.E desc[UR36][R8.64], R18 ;  /* 0x0000001208007986 */ /* 0x0011e2000c101924 */
[----:B------:R-:W-:Y:S05]  /*4f40*/  BRA `(.L_x_10421) ;  /* 0x0000000800e47947 */ /* 0x000fea0003800000 */
.L_x_10425:
[----:B0-----:R-:W-:-:S05]  /*4f50*/  F2FP.F16.F32.PACK_AB R18, RZ, R18 ;  /* 0x00000012ff12723e */ /* 0x001fca00000000ff */
[----:B------:R0:W-:Y:S01]  /*4f60*/  STG.E.U16 desc[UR36][R8.64], R18 ;  /* 0x0000001208007986 */ /* 0x0001e2000c101524 */
[----:B------:R-:W-:Y:S05]  /*4f70*/  BRA `(.L_x_10421) ;  /* 0x0000000800d87947 */ /* 0x000fea0003800000 */
.L_x_10424:
[----:B------:R-:W-:-:S13]  /*4f80*/  ISETP.NE.AND P0, PT, R0, 0x7, PT ;  /* 0x000000070000780c */ /* 0x000fda0003f05270 */
[----:B------:R-:W-:Y:S05]  /*4f90*/  @!P0 BRA `(.L_x_10426) ;  /* 0x00000000002c8947 */ /* 0x000fea0003800000 */
[----:B------:R-:W-:-:S13]  /*4fa0*/  ISETP.NE.AND P0, PT, R0, 0x8, PT ;  /* 0x000000080000780c */ /* 0x000fda0003f05270 */
[----:B------:R-:W-:Y:S05]  /*4fb0*/  @!P0 BRA `(.L_x_10427) ;  /* 0x0000000000148947 */ /* 0x000fea0003800000 */
[----:B------:R-:W-:-:S13]  /*4fc0*/  ISETP.NE.AND P0, PT, R0, 0x9, PT ;  /* 0x000000090000780c */ /* 0x000fda0003f05270 */
[----:B------:R-:W-:Y:S05]  /*4fd0*/  @P0 BRA `(.L_x_10420) ;  /* 0x0000000800680947 */ /* 0x000fea0003800000 */
[----:B------:R-:W-:-:S05]  /*4fe0*/  IMAD.MOV.U32 R19, RZ, RZ, RZ ;  /* 0x000000ffff137224 */ /* 0x000fca00078e00ff */
[----:B0-----:R0:W-:Y:S01]  /*4ff0*/  STG.E.64 desc[UR36][R8.64], R18 ;  /* 0x0000001208007986 */ /* 0x0011e2000c101b24 */
[----:B------:R-:W-:Y:S05]  /*5000*/  BRA `(.L_x_10421) ;  /* 0x0000000800b47947 */ /* 0x000fea0003800000 */
.L_x_10427:
[----:B0-----:R-:W-:-:S04]  /*5010*/  F2FP.F16.F32.PACK_AB R3, RZ, R18 ;  /* 0x00000012ff03723e */ /* 0x001fc800000000ff */
[----:B------:R-:W-:-:S05]  /*5020*/  PRMT R3, R3, 0x5410, RZ ;  /* 0x0000541003037816 */ /* 0x000fca00000000ff */
[----:B------:R0:W-:Y:S01]  /*5030*/  STG.E desc[UR36][R8.64], R3 ;  /* 0x0000000308007986 */ /* 0x0001e2000c101924 */
[----:B------:R-:W-:Y:S05]  /*5040*/  BRA `(.L_x_10421) ;  /* 0x0000000800a47947 */ /* 0x000fea0003800000 */
.L_x_10426:
[----:B0-----:R-:W-:-:S06]  /*5050*/  FMUL.FTZ R4, R18, 1 ;  /* 0x3f80000012047820 */ /* 0x001fcc0000410000 */
[----:B------:R-:W0:Y:S02]  /*5060*/  F2F.F64.F32 R4, R4 ;  /* 0x0000000400047310 */ /* 0x000e240000201800 */
[----:B0-----:R0:W-:Y:S01]  /*5070*/  STG.E.64 desc[UR36][R8.64], R4 ;  /* 0x0000000408007986 */ /* 0x0011e2000c101b24 */
[----:B------:R-:W-:Y:S05]  /*5080*/  BRA `(.L_x_10421) ;  /* 0x0000000800947947 */ /* 0x000fea0003800000 */
.L_x_10416:
        /* <DEDUP_REMOVED lines=8> */
[----:B0-----:R-:W-:-:S04]  /*5110*/  FSETP.NEU.FTZ.AND P0, PT, R18, RZ, PT ;  /* 0x000000ff1200720b */ /* 0x001fc80003f1d000 */
[----:B------:R-:W-:-:S05]  /*5120*/  SEL R3, RZ, 0x1, !P0 ;  /* 0x00000001ff037807 */ /* 0x000fca0004000000 */
[----:B------:R0:W-:Y:S01]  /*5130*/  STG.E.U8 desc[UR36][R8.64], R3 ;  /* 0x0000000308007986 */ /* 0x0001e2000c101124 */
[----:B------:R-:W-:Y:S05]  /*5140*/  BRA `(.L_x_10421) ;  /* 0x0000000800647947 */ /* 0x000fea0003800000 */
.L_x_10430:
[----:B0-----:R-:W-:Y:S01]  /*5150*/  FMUL.FTZ R4, R18, 1 ;  /* 0x3f80000012047820 */ /* 0x001fe20000410000 */
[----:B------:R-:W-:-:S05]  /*5160*/  CS2R R6, SRZ ;  /* 0x0000000000067805 */ /* 0x000fca000001ff00 */
[----:B------:R-:W0:Y:S02]  /*5170*/  F2F.F64.F32 R4, R4 ;  /* 0x0000000400047310 */ /* 0x000e240000201800 */
[----:B0-----:R0:W-:Y:S01]  /*5180*/  STG.E.128 desc[UR36][R8.64], R4 ;  /* 0x0000000408007986 */ /* 0x0011e2000c101d24 */
[----:B------:R-:W-:Y:S05]  /*5190*/  BRA `(.L_x_10421) ;  /* 0x0000000800507947 */ /* 0x000fea0003800000 */
.L_x_10429:
[----:B------:R-:W-:-:S13]  /*51a0*/  ISETP.NE.AND P0, PT, R0, 0xf, PT ;  /* 0x0000000f0000780c */ /* 0x000fda0003f05270 */
[----:B------:R-:W-:Y:S05]  /*51b0*/  @!P0 BRA `(.L_x_10431) ;  /* 0x0000000000ac8947 */ /* 0x000fea0003800000 */
[----:B------:R-:W-:-:S13]  /*51c0*/  ISETP.NE.AND P0, PT, R0, 0x17, PT ;  /* 0x000000170000780c */ /* 0x000fda0003f05270 */
[----:B------:R-:W-:Y:S05]  /*51d0*/  @!P0 BRA `(.L_x_10432) ;  /* 0x0000000000508947 */ /* 0x000fea0003800000 */
[----:B------:R-:W-:-:S13]  /*51e0*/  ISETP.NE.AND P0, PT, R0, 0x18, PT ;  /* 0x000000180000780c */ /* 0x000fda0003f05270 */
[----:B------:R-:W-:Y:S05]  /*51f0*/  @P0 BRA `(.L_x_10420) ;  /* 0x0000000400e00947 */ /* 0x000fea0003800000 */
[C---:B0-----:R-:W-:Y:S01]  /*5200*/  LOP3.LUT R4, R18.reuse, 0x7fffffff, RZ, 0xc0, !PT ;  /* 0x7fffffff12047812 */ /* 0x041fe200078ec0ff */
        /* <DEDUP_REMOVED lines=13> */
.L_x_10434:
[----:B------:R-:W-:Y:S05]  /*52e0*/  BSYNC B0 ;  /* 0x0000000000007941 */ /* 0x000fea0003800000 */
.L_x_10433:
[----:B------:R-:W-:-:S05]  /*52f0*/  LOP3.LUT R5, R0, R5, RZ, 0xfc, !PT ;  /* 0x0000000500057212 */ /* 0x000fca00078efcff */
[----:B------:R0:W-:Y:S01]  /*5300*/  STG.E.U8 desc[UR36][R8.64], R5 ;  /* 0x0000000508007986 */ /* 0x0001e2000c101124 */
[----:B------:R-:W-:Y:S05]  /*5310*/  BRA `(.L_x_10421) ;  /* 0x0000000400f07947 */ /* 0x000fea0003800000 */
.L_x_10432:
[----:B0-----:R-:W-:Y:S01]  /*5320*/  LOP3.LUT R4, R18, 0x7fffffff, RZ, 0xc0, !PT ;  /* 0x7fffffff12047812 */ /* 0x001fe200078ec0ff */
        /* <DEDUP_REMOVED lines=11> */
.L_x_10436:
[----:B------:R-:W-:Y:S01]  /*53e0*/  IMAD.MOV.U32 R0, RZ, RZ, 0x7f ;  /* 0x0000007fff007424 */ /* 0x000fe200078e00ff */
[----:B------:R-:W-:-:S04]  /*53f0*/  ISETP.GT.U32.AND P0, PT, R4, 0x7f800000, PT ;  /* 0x7f8000000400780c */ /* 0x000fc80003f04070 */
[----:B------:R-:W-:-:S09]  /*5400*/  SEL R0, R0, 0x7c, P0 ;  /* 0x0000007c00007807 */ /* 0x000fd20000000000 */
.L_x_10437:
[----:B------:R-:W-:Y:S05]  /*5410*/  BSYNC B0 ;  /* 0x0000000000007941 */ /* 0x000fea0003800000 */
.L_x_10435:
[----:B------:R-:W-:-:S04]  /*5420*/  LOP3.LUT R18, R18, 0x80000000, RZ, 0xc0, !PT ;  /* 0x8000000012127812 */ /* 0x000fc800078ec0ff */
[----:B------:R-:W-:-:S04]  /*5430*/  SHF.R.U32.HI R3, RZ, 0x18, R18 ;  /* 0x00000018ff037819 */ /* 0x000fc80000011612 */
[----:B------:R-:W-:-:S05]  /*5440*/  LOP3.LUT R3, R0, R3, RZ, 0xfc, !PT ;  /* 0x0000000300037212 */ /* 0x000fca00078efcff */
[----:B------:R0:W-:Y:S01]  /*5450*/  STG.E.U8 desc[UR36][R8.64], R3 ;  /* 0x0000000308007986 */ /* 0x0001e2000c101124 */
[----:B------:R-:W-:Y:S05]  /*5460*/  BRA `(.L_x_10421) ;  /* 0x00000004009c7947 */ /* 0x000fea0003800000 */
.L_x_10431:
[----:B0-----:R-:W-:-:S05]  /*5470*/  F2FP.BF16.F32.PACK_AB R18, RZ, R18 ;  /* 0x00000012ff12723e */ /* 0x001fca00000010ff */
[----:B------:R0:W-:Y:S01]  /*5480*/  STG.E.U16 desc[UR36][R8.64], R18 ;  /* 0x0000001208007986 */ /* 0x0001e2000c101524 */
[----:B------:R-:W-:Y:S05]  /*5490*/  BRA `(.L_x_10421) ;  /* 0x0000000400907947 */ /* 0x000fea0003800000 */
.L_x_10428:
        /* <DEDUP_REMOVED lines=8> */
[----:B------:R-:W1:Y:S02]  /*5520*/  F2I.U32.TRUNC.NTZ R19, R19 ;  /* 0x0000001300137305 */ /* 0x000e64000020f000 */
[----:B-1----:R1:W-:Y:S01]  /*5530*/  STG.E.U16 desc[UR36][R8.64], R19 ;  /* 0x0000001308007986 */ /* 0x0023e2000c101524 */
[----:B------:R-:W-:Y:S05]  /*5540*/  BRA `(.L_x_10421) ;  /* 0x0000000400647947 */ /* 0x000fea0003800000 */
.L_x_10440:
[----:B0-----:R-:W-:Y:S01]  /*5550*/  LOP3.LUT R3, R18, 0x7fffffff, RZ, 0xc0, !PT ;  /* 0x7fffffff12037812 */ /* 0x001fe200078ec0ff */
        /* <DEDUP_REMOVED lines=15> */
.L_x_10443:
[----:B------:R-:W-:-:S04]  /*5650*/  LOP3.LUT R18, R18, 0x80000000, RZ, 0xc0, !PT ;  /* 0x8000000012127812 */ /* 0x000fc800078ec0ff */
[----:B------:R-:W-:-:S04]  /*5660*/  SHF.R.U32.HI R3, RZ, 0x18, R18 ;  /* 0x00000018ff037819 */ /* 0x000fc80000011612 */
[----:B------:R-:W-:-:S04]  /*5670*/  LOP3.LUT R0, R0, R3, RZ, 0xfc, !PT ;  /* 0x0000000300007212 */ /* 0x000fc800078efcff */
[----:B------:R-:W-:-:S07]  /*5680*/  PRMT R4, R0, 0x7610, R4 ;  /* 0x0000761000047816 */ /* 0x000fce0000000004 */
.L_x_10442:
[----:B------:R-:W-:Y:S05]  /*5690*/  BSYNC B0 ;  /* 0x0000000000007941 */ /* 0x000fea0003800000 */
.L_x_10441:
[----:B------:R0:W-:Y:S01]  /*56a0*/  STG.E.U8 desc[UR36][R8.64], R4 ;  /* 0x0000000408007986 */ /* 0x0001e2000c101124 */
[----:B------:R-:W-:Y:S05]  /*56b0*/  BRA `(.L_x_10421) ;  /* 0x0000000400087947 */ /* 0x000fea0003800000 */
.L_x_10439:
        /* <DEDUP_REMOVED lines=16> */
.L_x_10446:
[----:B------:R-:W-:-:S04]  /*57c0*/  LOP3.LUT R18, R18, 0x80000000, RZ, 0xc0, !PT ;  /* 0x8000000012127812 */ /* 0x000fc800078ec0ff */
[----:B------:R-:W-:-:S04]  /*57d0*/  SHF.R.U32.HI R3, RZ, 0x18, R18 ;  /* 0x00000018ff037819 */ /* 0x000fc80000011612 */
[----:B------:R-:W-:-:S04]  /*57e0*/  LOP3.LUT R0, R0, R3, RZ, 0xfc, !PT ;  /* 0x0000000300007212 */ /* 0x000fc800078efcff */
[----:B------:R-:W-:-:S07]  /*57f0*/  PRMT R4, R0, 0x7610, R4 ;  /* 0x0000761000047816 */ /* 0x000fce0000000004 */
.L_x_10445:
[----:B------:R-:W-:Y:S05]  /*5800*/  BSYNC B0 ;  /* 0x0000000000007941 */ /* 0x000fea0003800000 */
.L_x_10444:
[----:B------:R0:W-:Y:S01]  /*5810*/  STG.E.U8 desc[UR36][R8.64], R4 ;  /* 0x0000000408007986 */ /* 0x0001e2000c101124 */
[----:B------:R-:W-:Y:S05]  /*5820*/  BRA `(.L_x_10421) ;  /* 0x0000000000ac7947 */ /* 0x000fea0003800000 */
.L_x_10438:
[----:B------:R-:W-:-:S13]  /*5830*/  ISETP.NE.AND P0, PT, R0, 0x1c, PT ;  /* 0x0000001c0000780c */ /* 0x000fda0003f05270 */
[----:B------:R-:W-:Y:S05]  /*5840*/  @!P0 BRA `(.L_x_10447) ;  /* 0x00000000009c8947 */ /* 0x000fea0003800000 */
[----:B------:R-:W-:-:S13]  /*5850*/  ISETP.NE.AND P0, PT, R0, 0x1d, PT ;  /* 0x0000001d0000780c */ /* 0x000fda0003f05270 */
[----:B------:R-:W-:Y:S05]  /*5860*/  @!P0 BRA `(.L_x_10448) ;  /* 0x0000000000888947 */ /* 0x000fea0003800000 */
[----:B------:R-:W-:-:S13]  /*5870*/  ISETP.NE.AND P0, PT, R0, 0x2c, PT ;  /* 0x0000002c0000780c */ /* 0x000fda0003f05270 */
[----:B------:R-:W-:Y:S05]  /*5880*/  @P0 BRA `(.L_x_10420) ;  /* 0x00000000003c0947 */ /* 0x000fea0003800000 */
[----:B0-----:R-:W-:-:S04]  /*5890*/  SHF.R.U32.HI R4, RZ, 0x17, R18 ;  /* 0x00000017ff047819 */ /* 0x001fc80000011612 */
        /* <DEDUP_REMOVED lines=14> */
.L_x_10420:
        /* <DEDUP_REMOVED lines=16> */
.L_x_10449:
[----:B------:R-:W-:Y:S05]  /*5a80*/  BRA `(.L_x_10421) ;  /* 0x0000000000147947 */ /* 0x000fea0003800000 */
.L_x_10448:
[----:B------:R-:W1:Y:S02]  /*5a90*/  F2I.U64.TRUNC R4, R19 ;  /* 0x0000001300047311 */ /* 0x000e64000020d800 */
[----:B-1----:R3:W-:Y:S01]  /*5aa0*/  STG.E.64 desc[UR36][R8.64], R4 ;  /* 0x0000000408007986 */ /* 0x0027e2000c101b24 */
[----:B------:R-:W-:Y:S05]  /*5ab0*/  BRA `(.L_x_10421) ;  /* 0x0000000000087947 */ /* 0x000fea0003800000 */
.L_x_10447:
[----:B------:R-:W1:Y:S02]  /*5ac0*/  F2I.U32.TRUNC.NTZ R19, R19 ;  /* 0x0000001300137305 */ /* 0x000e64000020f000 */
[----:B-1----:R1:W-:Y:S02]  /*5ad0*/  STG.E desc[UR36][R8.64], R19 ;  /* 0x0000001308007986 */ /* 0x0023e4000c101924 */
.L_x_10421:
        /* <DEDUP_REMOVED lines=24> */
.L_x_10453:
[----:B------:R-:W0:Y:S02]  /*5c60*/  F2I.S64.TRUNC R4, R23 ;  /* 0x0000001700047311 */ /* 0x000e24000020d900 */
[----:B0-----:R0:W-:Y:S01]  /*5c70*/  STG.E.U8 desc[UR36][R8.64], R4 ;  /* 0x0000000408007986 */ /* 0x0011e2000c101124 */
[----:B------:R-:W-:Y:S05]  /*5c80*/  BRA `(.L_x_10455) ;  /* 0x0000000c00407947 */ /* 0x000fea0003800000 */
.L_x_10452:
        /* <DEDUP_REMOVED lines=9> */
.L_x_10457:
[----:B------:R-:W0:Y:S02]  /*5d20*/  F2I.TRUNC.NTZ R23, R23 ;  /* 0x0000001700177305 */ /* 0x000e24000020f100 */
[----:B0-----:R3:W-:Y:S01]  /*5d30*/  STG.E desc[UR36][R8.64], R23 ;  /* 0x0000001708007986 */ /* 0x0017e2000c101924 */
[----:B------:R-:W-:Y:S05]  /*5d40*/  BRA `(.L_x_10455) ;  /* 0x0000000c00107947 */ /* 0x000fea0003800000 */
.L_x_10456:
[----:B------:R-:W0:Y:S02]  /*5d50*/  F2I.TRUNC.NTZ R23, R23 ;  /* 0x0000001700177305 */ /* 0x000e24000020f100 */
[----:B0-----:R2:W-:Y:S01]  /*5d60*/  STG.E.U16 desc[UR36][R8.64], R23 ;  /* 0x0000001708007986 */ /* 0x0015e2000c101524 */
[----:B------:R-:W-:Y:S05]  /*5d70*/  BRA `(.L_x_10455) ;  /* 0x0000000c00047947 */ /* 0x000fea0003800000 */
.L_x_10451:
        /* <DEDUP_REMOVED lines=8> */
.L_x_10459:
[----:B------:R-:W-:-:S05]  /*5e00*/  F2FP.F16.F32.PACK_AB R22, RZ, R22 ;  /* 0x00000016ff16723e */ /* 0x000fca00000000ff */
[----:B------:R0:W-:Y:S01]  /*5e10*/  STG.E.U16 desc[UR36][R8.64], R22 ;  /* 0x0000001608007986 */ /* 0x0001e2000c101524 */
[----:B------:R-:W-:Y:S05]  /*5e20*/  BRA `(.L_x_10455) ;  /* 0x0000000800d87947 */ /* 0x000fea0003800000 */
.L_x_10458:
        /* <DEDUP_REMOVED lines=9> */
.L_x_10461:
[----:B------:R-:W-:-:S04]  /*5ec0*/  F2FP.F16.F32.PACK_AB R3, RZ, R22 ;  /* 0x00000016ff03723e */ /* 0x000fc800000000ff */
[----:B------:R-:W-:-:S05]  /*5ed0*/  PRMT R3, R3, 0x5410, RZ ;  /* 0x0000541003037816 */ /* 0x000fca00000000ff */
[----:B------:R0:W-:Y:S01]  /*5ee0*/  STG.E desc[UR36][R8.64], R3 ;  /* 0x0000000308007986 */ /* 0x0001e2000c101924 */
[----:B------:R-:W-:Y:S05]  /*5ef0*/  BRA `(.L_x_10455) ;  /* 0x0000000800a47947 */ /* 0x000fea0003800000 */
.L_x_10460:
[----:B------:R-:W-:-:S06]  /*5f00*/  FMUL.FTZ R4, R22, 1 ;  /* 0x3f80000016047820 */ /* 0x000fcc0000410000 */
[----:B------:R-:W0:Y:S02]  /*5f10*/  F2F.F64.F32 R4, R4 ;  /* 0x0000000400047310 */ /* 0x000e240000201800 */
[----:B0-----:R0:W-:Y:S01]  /*5f20*/  STG.E.64 desc[UR36][R8.64], R4 ;  /* 0x0000000408007986 */ /* 0x0011e2000c101b24 */
[----:B------:R-:W-:Y:S05]  /*5f30*/  BRA `(.L_x_10455) ;  /* 0x0000000800947947 */ /* 0x000fea0003800000 */
.L_x_10450:
        /* <DEDUP_REMOVED lines=12> */
.L_x_10464:
[----:B------:R-:W-:Y:S01]  /*6000*/  FMUL.FTZ R4, R22, 1 ;  /* 0x3f80000016047820 */ /* 0x000fe20000410000 */
[----:B------:R-:W-:-:S05]  /*6010*/  CS2R R6, SRZ ;  /* 0x0000000000067805 */ /* 0x000fca000001ff00 */
[----:B------:R-:W0:Y:S02]  /*6020*/  F2F.F64.F32 R4, R4 ;  /* 0x0000000400047310 */ /* 0x000e240000201800 */
[----:B0-----:R0:W-:Y:S01]  /*6030*/  STG.E.128 desc[UR36][R8.64], R4 ;  /* 0x0000000408007986 */ /* 0x0011e2000c101d24 */
[----:B------:R-:W-:Y:S05]  /*6040*/  BRA `(.L_x_10455) ;  /* 0x0000000800507947 */ /* 0x000fea0003800000 */
.L_x_10463:
        /* <DEDUP_REMOVED lines=20> */
.L_x_10468:
[----:B------:R-:W-:Y:S05]  /*6190*/  BSYNC B0 ;  /* 0x0000000000007941 */ /* 0x000fea0003800000 */
.L_x_10467:
[----:B------:R-:W-:-:S05]  /*61a0*/  LOP3.LUT R5, R0, R5, RZ, 0xfc, !PT ;  /* 0x0000000500057212 */ /* 0x000fca00078efcff */
[----:B------:R0:W-:Y:S01]  /*61b0*/  STG.E.U8 desc[UR36][R8.64], R5 ;  /* 0x0000000508007986 */ /* 0x0001e2000c101124 */
[----:B------:R-:W-:Y:S05]  /*61c0*/  BRA `(.L_x_10455) ;  /* 0x0000000400f07947 */ /* 0x000fea0003800000 */
.L_x_10466:
        /* <DEDUP_REMOVED lines=12> */
.L_x_10470:
[----:B------:R-:W-:Y:S01]  /*6290*/  IMAD.MOV.U32 R0, RZ, RZ, 0x7f ;  /* 0x0000007fff007424 */ /* 0x000fe200078e00ff */
[----:B------:R-:W-:-:S04]  /*62a0*/  ISETP.GT.U32.AND P0, PT, R4, 0x7f800000, PT ;  /* 0x7f8000000400780c */ /* 0x000fc80003f04070 */
[----:B------:R-:W-:-:S09]  /*62b0*/  SEL R0, R0, 0x7c, P0 ;  /* 0x0000007c00007807 */ /* 0x000fd20000000000 */
.L_x_10471:
[----:B------:R-:W-:Y:S05]  /*62c0*/  BSYNC B0 ;  /* 0x0000000000007941 */ /* 0x000fea0003800000 */
.L_x_10469:
[----:B------:R-:W-:-:S04]  /*62d0*/  LOP3.LUT R22, R22, 0x80000000, RZ, 0xc0, !PT ;  /* 0x8000000016167812 */ /* 0x000fc800078ec0ff */
[----:B------:R-:W-:-:S04]  /*62e0*/  SHF.R.U32.HI R3, RZ, 0x18, R22 ;  /* 0x00000018ff037819 */ /* 0x000fc80000011616 */
[----:B------:R-:W-:-:S05]  /*62f0*/  LOP3.LUT R3, R0, R3, RZ, 0xfc, !PT ;  /* 0x0000000300037212 */ /* 0x000fca00078efcff */
[----:B------:R0:W-:Y:S01]  /*6300*/  STG.E.U8 desc[UR36][R8.64], R3 ;  /* 0x0000000308007986 */ /* 0x0001e2000c101124 */
[----:B------:R-:W-:Y:S05]  /*6310*/  BRA `(.L_x_10455) ;  /* 0x00000004009c7947 */ /* 0x000fea0003800000 */
.L_x_10465:
[----:B------:R-:W-:-:S05]  /*6320*/  F2FP.BF16.F32.PACK_AB R22, RZ, R22 ;  /* 0x00000016ff16723e */ /* 0x000fca00000010ff */
[----:B------:R0:W-:Y:S01]  /*6330*/  STG.E.U16 desc[UR36][R8.64], R22 ;  /* 0x0000001608007986 */ /* 0x0001e2000c101524 */
[----:B------:R-:W-:Y:S05]  /*6340*/  BRA `(.L_x_10455) ;  /* 0x0000000400907947 */ /* 0x000fea0003800000 */
.L_x_10462:
        /* <DEDUP_REMOVED lines=11> */
.L_x_10474:
        /* <DEDUP_REMOVED lines=16> */
.L_x_10477:
[----:B------:R-:W-:-:S04]  /*6500*/  LOP3.LUT R22, R22, 0x80000000, RZ, 0xc0, !PT ;  /* 0x8000000016167812 */ /* 0x000fc800078ec0ff */
[----:B------:R-:W-:-:S04]  /*6510*/  SHF.R.U32.HI R3, RZ, 0x18, R22 ;  /* 0x00000018ff037819 */ /* 0x000fc80000011616 */
[----:B------:R-:W-:-:S04]  /*6520*/  LOP3.LUT R0, R0, R3, RZ, 0xfc, !PT ;  /* 0x0000000300007212 */ /* 0x000fc800078efcff */
[----:B------:R-:W-:-:S07]  /*6530*/  PRMT R4, R0, 0x7610, R4 ;  /* 0x0000761000047816 */ /* 0x000fce0000000004 */
.L_x_10476:
[----:B------:R-:W-:Y:S05]  /*6540*/  BSYNC B0 ;  /* 0x0000000000007941 */ /* 0x000fea0003800000 */
.L_x_10475:
[----:B------:R0:W-:Y:S01]  /*6550*/  STG.E.U8 desc[UR36][R8.64], R4 ;  /* 0x0000000408007986 */ /* 0x0001e2000c101124 */
[----:B------:R-:W-:Y:S05]  /*6560*/  BRA `(.L_x_10455) ;  /* 0x0000000400087947 */ /* 0x000fea0003800000 */
.L_x_10473:
        /* <DEDUP_REMOVED lines=16> */
.L_x_10480:
[----:B------:R-:W-:-:S04]  /*6670*/  LOP3.LUT R22, R22, 0x80000000, RZ, 0xc0, !PT ;  /* 0x8000000016167812 */ /* 0x000fc800078ec0ff */
[----:B------:R-:W-:-:S04]  /*6680*/  SHF.R.U32.HI R3, RZ, 0x18, R22 ;  /* 0x00000018ff037819 */ /* 0x000fc80000011616 */
[----:B------:R-:W-:-:S04]  /*6690*/  LOP3.LUT R0, R0, R3, RZ, 0xfc, !PT ;  /* 0x0000000300007212 */ /* 0x000fc800078efcff */
[----:B------:R-:W-:-:S07]  /*66a0*/  PRMT R4, R0, 0x7610, R4 ;  /* 0x0000761000047816 */ /* 0x000fce0000000004 */
.L_x_10479:
[----:B------:R-:W-:Y:S05]  /*66b0*/  BSYNC B0 ;  /* 0x0000000000007941 */ /* 0x000fea0003800000 */
.L_x_10478:
[----:B------:R0:W-:Y:S01]  /*66c0*/  STG.E.U8 desc[UR36][R8.64], R4 ;  /* 0x0000000408007986 */ /* 0x0001e2000c101124 */
[----:B------:R-:W-:Y:S05]  /*66d0*/  BRA `(.L_x_10455) ;  /* 0x0000000000ac7947 */ /* 0x000fea0003800000 */
.L_x_10472:
        /* <DEDUP_REMOVED lines=21> */
.L_x_10454:
        /* <DEDUP_REMOVED lines=16> */
.L_x_10483:
[----:B------:R-:W-:Y:S05]  /*6930*/  BRA `(.L_x_10455) ;  /* 0x0000000000147947 */ /* 0x000fea0003800000 */
.L_x_10482:
[----:B------:R-:W0:Y:S02]  /*6940*/  F2I.U64.TRUNC R4, R23 ;  /* 0x0000001700047311 */ /* 0x000e24000020d800 */
[----:B0-----:R0:W-:Y:S01]  /*6950*/  STG.E.64 desc[UR36][R8.64], R4 ;  /* 0x0000000408007986 */ /* 0x0011e2000c101b24 */
[----:B------:R-:W-:Y:S05]  /*6960*/  BRA `(.L_x_10455) ;  /* 0x0000000000087947 */ /* 0x000fea0003800000 */
.L_x_10481:
[----:B------:R-:W0:Y:S02]  /*6970*/  F2I.U32.TRUNC.NTZ R23, R23 ;  /* 0x0000001700177305 */ /* 0x000e24000020f000 */
[----:B0-----:R0:W-:Y:S02]  /*6980*/  STG.E desc[UR36][R8.64], R23 ;  /* 0x0000001708007986 */ /* 0x0011e4000c101924 */
.L_x_10455:
[----:B------:R-:W-:-:S07]  /*6990*/  VIADD R26, R26, 0x80 ;  /* 0x000000801a1a7836 */ /* 0x000fce0000000000 */
.L_x_10415:
[----:B------:R-:W-:Y:S05]  /*69a0*/  BSYNC B6 ;  /* 0x0000000000067941 */ /* 0x000fea0003800000 */
.L_x_10414:
        /* <DEDUP_REMOVED lines=22> */
.L_x_10487:
[----:B------:R-:W0:Y:S02]  /*6b10*/  F2I.S64.TRUNC R4, R17 ;  /* 0x0000001100047311 */ /* 0x000e24000020d900 */
[----:B0-----:R-:W-:Y:S01]  /*6b20*/  STG.E.U8 desc[UR36][R2.64], R4 ;  /* 0x0000000402007986 */ /* 0x001fe2000c101124 */
[----:B------:R-:W-:Y:S05]  /*6b30*/  EXIT ;  /* 0x000000000000794d */ /* 0x000fea0003800000 */
.L_x_10486:
        /* <DEDUP_REMOVED lines=9> */
.L_x_10490:
[----:B------:R-:W0:Y:S02]  /*6bd0*/  F2I.TRUNC.NTZ R17, R17 ;  /* 0x0000001100117305 */ /* 0x000e24000020f100 */
[----:B0-----:R-:W-:Y:S01]  /*6be0*/  STG.E desc[UR36][R2.64], R17 ;  /* 0x0000001102007986 */ /* 0x001fe2000c101924 */
[----:B------:R-:W-:Y:S05]  /*6bf0*/  EXIT ;  /* 0x000000000000794d */ /* 0x000fea0003800000 */
.L_x_10489:
[----:B------:R-:W0:Y:S02]  /*6c00*/  F2I.TRUNC.NTZ R17, R17 ;  /* 0x0000001100117305 */ /* 0x000e24000020f100 */
[----:B0-----:R-:W-:Y:S01]  /*6c10*/  STG.E.U16 desc[UR36][R2.64], R17 ;  /* 0x0000001102007986 */ /* 0x001fe2000c101524 */
[----:B------:R-:W-:Y:S05]  /*6c20*/  EXIT ;  /* 0x000000000000794d */ /* 0x000fea0003800000 */
.L_x_10485:
[----:B------:R-:W-:-:S13]  /*6c30*/  ISETP.GT.AND P0, PT, R0, 0x6, PT ;  /* 0x000000060000780c */ /* 0x000fda0003f04270 */
[----:B------:R-:W-:Y:S05]  /*6c40*/  @P0 BRA `(.L_x_10491) ;  /* 0x0000000000240947 */ /* 0x000fea0003800000 */
[----:B------:R-:W-:-:S13]  /*6c50*/  ISETP.NE.AND P0, PT, R0, 0x5, PT ;  /* 0x000000050000780c */ /* 0x000fda0003f05270 */
[----:B------:R-:W-:Y:S05]  /*6c60*/  @!P0 BRA `(.L_x_10492) ;  /* 0x0000000000108947 */ /* 0x000fea0003800000 */
[----:B------:R-:W-:-:S13]  /*6c70*/  ISETP.NE.AND P0, PT, R0, 0x6, PT ;  /* 0x000000060000780c */ /* 0x000fda0003f05270 */
[----:B------:R-:W-:Y:S05]  /*6c80*/  @P0 BRA `(.L_x_10488) ;  /* 0x0000000800940947 */ /* 0x000fea0003800000 */
[----:B----4-:R-:W-:Y:S01]  /*6c90*/  STG.E desc[UR36][R2.64], R24 ;  /* 0x0000001802007986 */ /* 0x010fe2000c101924 */
[----:B------:R-:W-:Y:S05]  /*6ca0*/  EXIT ;  /* 0x000000000000794d */ /* 0x000fea0003800000 */
.L_x_10492:
[----:B----4-:R-:W-:-:S05]  /*6cb0*/  F2FP.F16.F32.PACK_AB R24, RZ, R24 ;  /* 0x00000018ff18723e */ /* 0x010fca00000000ff */
[----:B------:R-:W-:Y:S01]  /*6cc0*/  STG.E.U16 desc[UR36][R2.64], R24 ;  /* 0x0000001802007986 */ /* 0x000fe2000c101524 */
[----:B------:R-:W-:Y:S05]  /*6cd0*/  EXIT ;  /* 0x000000000000794d */ /* 0x000fea0003800000 */
.L_x_10491:
[----:B------:R-:W-:-:S13]  /*6ce0*/  ISETP.NE.AND P0, PT, R0, 0x7, PT ;  /* 0x000000070000780c */ /* 0x000fda0003f05270 */
[----:B------:R-:W-:Y:S05]  /*6cf0*/  @!P0 BRA `(.L_x_10493) ;  /* 0x00000000002c8947 */ /* 0x000fea0003800000 */
[----:B------:R-:W-:-:S13]  /*6d00*/  ISETP.NE.AND P0, PT, R0, 0x8, PT ;  /* 0x000000080000780c */ /* 0x000fda0003f05270 */
[----:B------:R-:W-:Y:S05]  /*6d10*/  @!P0 BRA `(.L_x_10494) ;  /* 0x0000000000148947 */ /* 0x000fea0003800000 */
[----:B------:R-:W-:-:S13]  /*6d20*/  ISETP.NE.AND P0, PT, R0, 0x9, PT ;  /* 0x000000090000780c */ /* 0x000fda0003f05270 */
[----:B------:R-:W-:Y:S05]  /*6d30*/  @P0 BRA `(.L_x_10488) ;  /* 0x0000000800680947 */ /* 0x000fea0003800000 */
[----:B------:R-:W-:-:S05]  /*6d40*/  IMAD.MOV.U32 R25, RZ, RZ, RZ ;  /* 0x000000ffff197224 */ /* 0x000fca00078e00ff */
[----:B----4-:R-:W-:Y:S01]  /*6d50*/  STG.E.64 desc[UR36][R2.64], R24 ;  /* 0x0000001802007986 */ /* 0x010fe2000c101b24 */
[----:B------:R-:W-:Y:S05]  /*6d60*/  EXIT ;  /* 0x000000000000794d */ /* 0x000fea0003800000 */
.L_x_10494:
[----:B----4-:R-:W-:-:S04]  /*6d70*/  F2FP.F16.F32.PACK_AB R5, RZ, R24 ;  /* 0x00000018ff05723e */ /* 0x010fc800000000ff */
[----:B------:R-:W-:-:S05]  /*6d80*/  PRMT R5, R5, 0x5410, RZ ;  /* 0x0000541005057816 */ /* 0x000fca00000000ff */
[----:B------:R-:W-:Y:S01]  /*6d90*/  STG.E desc[UR36][R2.64], R5 ;  /* 0x0000000502007986 */ /* 0x000fe2000c101924 */
[----:B------:R-:W-:Y:S05]  /*6da0*/  EXIT ;  /* 0x000000000000794d */ /* 0x000fea0003800000 */
.L_x_10493:
[----:B----4-:R-:W-:-:S06]  /*6db0*/  FMUL.FTZ R4, R24, 1 ;  /* 0x3f80000018047820 */ /* 0x010fcc0000410000 */
[----:B------:R-:W0:Y:S02]  /*6dc0*/  F2F.F64.F32 R4, R4 ;  /* 0x0000000400047310 */ /* 0x000e240000201800 */
[----:B0-----:R-:W-:Y:S01]  /*6dd0*/  STG.E.64 desc[UR36][R2.64], R4 ;  /* 0x0000000402007986 */ /* 0x001fe2000c101b24 */
[----:B------:R-:W-:Y:S05]  /*6de0*/  EXIT ;  /* 0x000000000000794d */ /* 0x000fea0003800000 */
.L_x_10484:
        /* <DEDUP_REMOVED lines=8> */
[----:B----4-:R-:W-:-:S04]  /*6e70*/  FSETP.NEU.FTZ.AND P0, PT, R24, RZ, PT ;  /* 0x000000ff1800720b */ /* 0x010fc80003f1d000 */
[----:B------:R-:W-:-:S05]  /*6e80*/  SEL R5, RZ, 0x1, !P0 ;  /* 0x00000001ff057807 */ /* 0x000fca0004000000 */
[----:B------:R-:W-:Y:S01]  /*6e90*/  STG.E.U8 desc[UR36][R2.64], R5 ;  /* 0x0000000502007986 */ /* 0x000fe2000c101124 */
[----:B------:R-:W-:Y:S05]  /*6ea0*/  EXIT ;  /* 0x000000000000794d */ /* 0x000fea0003800000 */
.L_x_10497:
[----:B----4-:R-:W-:Y:S01]  /*6eb0*/  FMUL.FTZ R4, R24, 1 ;  /* 0x3f80000018047820 */ /* 0x010fe20000410000 */
[----:B------:R-:W-:-:S05]  /*6ec0*/  CS2R R6, SRZ ;  /* 0x0000000000067805 */ /* 0x000fca000001ff00 */
[----:B------:R-:W0:Y:S02]  /*6ed0*/  F2F.F64.F32 R4, R4 ;  /* 0x0000000400047310 */ /* 0x000e240000201800 */
[----:B0-----:R-:W-:Y:S01]  /*6ee0*/  STG.E.128 desc[UR36][R2.64], R4 ;  /* 0x0000000402007986 */ /* 0x001fe2000c101d24 */
[----:B------:R-:W-:Y:S05]  /*6ef0*/  EXIT ;  /* 0x000000000000794d */ /* 0x000fea0003800000 */
.L_x_10496:
[----:B------:R-:W-:-:S13]  /*6f00*/  ISETP.NE.AND P0, PT, R0, 0xf, PT ;  /* 0x0000000f0000780c */ /* 0x000fda0003f05270 */
[----:B------:R-:W-:Y:S05]  /*6f10*/  @!P0 BRA `(.L_x_10498) ;  /* 0x0000000000ac8947 */ /* 0x000fea0003800000 */
[----:B------:R-:W-:-:S13]  /*6f20*/  ISETP.NE.AND P0, PT, R0, 0x17, PT ;  /* 0x000000170000780c */ /* 0x000fda0003f05270 */
[----:B------:R-:W-:Y:S05]  /*6f30*/  @!P0 BRA `(.L_x_10499) ;  /* 0x0000000000508947 */ /* 0x000fea0003800000 */
[----:B------:R-:W-:-:S13]  /*6f40*/  ISETP.NE.AND P0, PT, R0, 0x18, PT ;  /* 0x000000180000780c */ /* 0x000fda0003f05270 */
[----:B------:R-:W-:Y:S05]  /*6f50*/  @P0 BRA `(.L_x_10488) ;  /* 0x0000000400e00947 */ /* 0x000fea0003800000 */
[C---:B----4-:R-:W-:Y:S01]  /*6f60*/  LOP3.LUT R4, R24.reuse, 0x7fffffff, RZ, 0xc0, !PT ;  /* 0x7fffffff18047812 */ /* 0x050fe200078ec0ff */
        /* <DEDUP_REMOVED lines=13> */
.L_x_10501:
[----:B------:R-:W-:Y:S05]  /*7040*/  BSYNC B0 ;  /* 0x0000000000007941 */ /* 0x000fea0003800000 */
.L_x_10500:
[----:B------:R-:W-:-:S05]  /*7050*/  LOP3.LUT R7, R0, R7, RZ, 0xfc, !PT ;  /* 0x0000000700077212 */ /* 0x000fca00078efcff */
[----:B------:R-:W-:Y:S01]  /*7060*/  STG.E.U8 desc[UR36][R2.64], R7 ;  /* 0x0000000702007986 */ /* 0x000fe2000c101124 */
[----:B------:R-:W-:Y:S05]  /*7070*/  EXIT ;  /* 0x000000000000794d */ /* 0x000fea0003800000 */
.L_x_10499:
[----:B----4-:R-:W-:Y:S01]  /*7080*/  LOP3.LUT R4, R24, 0x7fffffff, RZ, 0xc0, !PT ;  /* 0x7fffffff18047812 */ /* 0x010fe200078ec0ff */
        /* <DEDUP_REMOVED lines=11> */
.L_x_10503:
[----:B------:R-:W-:Y:S01]  /*7140*/  IMAD.MOV.U32 R0, RZ, RZ, 0x7f ;  /* 0x0000007fff007424 */ /* 0x000fe200078e00ff */
[----:B------:R-:W-:-:S04]  /*7150*/  ISETP.GT.U32.AND P0, PT, R4, 0x7f800000, PT ;  /* 0x7f8000000400780c */ /* 0x000fc80003f04070 */
[----:B------:R-:W-:-:S09]  /*7160*/  SEL R0, R0, 0x7c, P0 ;  /* 0x0000007c00007807 */ /* 0x000fd20000000000 */
.L_x_10504:
[----:B------:R-:W-:Y:S05]  /*7170*/  BSYNC B0 ;  /* 0x0000000000007941 */ /* 0x000fea0003800000 */
.L_x_10502:
[----:B------:R-:W-:-:S04]  /*7180*/  LOP3.LUT R24, R24, 0x80000000, RZ, 0xc0, !PT ;  /* 0x8000000018187812 */ /* 0x000fc800078ec0ff */
[----:B------:R-:W-:-:S04]  /*7190*/  SHF.R.U32.HI R5, RZ, 0x18, R24 ;  /* 0x00000018ff057819 */ /* 0x000fc80000011618 */
[----:B------:R-:W-:-:S05]  /*71a0*/  LOP3.LUT R5, R0, R5, RZ, 0xfc, !PT ;  /* 0x0000000500057212 */ /* 0x000fca00078efcff */
[----:B------:R-:W-:Y:S01]  /*71b0*/  STG.E.U8 desc[UR36][R2.64], R5 ;  /* 0x0000000502007986 */ /* 0x000fe2000c101124 */
[----:B------:R-:W-:Y:S05]  /*71c0*/  EXIT ;  /* 0x000000000000794d */ /* 0x000fea0003800000 */
.L_x_10498:
[----:B----4-:R-:W-:-:S05]  /*71d0*/  F2FP.BF16.F32.PACK_AB R24, RZ, R24 ;  /* 0x00000018ff18723e */ /* 0x010fca00000010ff */
[----:B------:R-:W-:Y:S01]  /*71e0*/  STG.E.U16 desc[UR36][R2.64], R24 ;  /* 0x0000001802007986 */ /* 0x000fe2000c101524 */
[----:B------:R-:W-:Y:S05]  /*71f0*/  EXIT ;  /* 0x000000000000794d */ /* 0x000fea0003800000 */
.L_x_10495:
        /* <DEDUP_REMOVED lines=11> */
.L_x_10507:
[----:B----4-:R-:W-:Y:S01]  /*72b0*/  LOP3.LUT R5, R24, 0x7fffffff, RZ, 0xc0, !PT ;  /* 0x7fffffff18057812 */ /* 0x010fe200078ec0ff */
        /* <DEDUP_REMOVED lines=15> */
.L_x_10510:
[----:B------:R-:W-:-:S04]  /*73b0*/  LOP3.LUT R24, R24, 0x80000000, RZ, 0xc0, !PT ;  /* 0x8000000018187812 */ /* 0x000fc800078ec0ff */
[----:B------:R-:W-:-:S04]  /*73c0*/  SHF.R.U32.HI R5, RZ, 0x18, R24 ;  /* 0x00000018ff057819 */ /* 0x000fc80000011618 */
[----:B------:R-:W-:-:S04]  /*73d0*/  LOP3.LUT R4, R4, R5, RZ, 0xfc, !PT ;  /* 0x0000000504047212 */ /* 0x000fc800078efcff */
[----:B------:R-:W-:-:S07]  /*73e0*/  PRMT R0, R4, 0x7610, R0 ;  /* 0x0000761004007816 */ /* 0x000fce0000000000 */
.L_x_10509:
[----:B------:R-:W-:Y:S05]  /*73f0*/  BSYNC B0 ;  /* 0x0000000000007941 */ /* 0x000fea0003800000 */
.L_x_10508:
[----:B------:R-:W-:Y:S01]  /*7400*/  STG.E.U8 desc[UR36][R2.64], R0 ;  /* 0x0000000002007986 */ /* 0x000fe2000c101124 */
[----:B------:R-:W-:Y:S05]  /*7410*/  EXIT ;  /* 0x000000000000794d */ /* 0x000fea0003800000 */
.L_x_10506:
        /* <DEDUP_REMOVED lines=16> */
.L_x_10513:
[----:B------:R-:W-:-:S04]  /*7520*/  LOP3.LUT R24, R24, 0x80000000, RZ, 0xc0, !PT ;  /* 0x8000000018187812 */ /* 0x000fc800078ec0ff */
[----:B------:R-:W-:-:S04]  /*7530*/  SHF.R.U32.HI R5, RZ, 0x18, R24 ;  /* 0x00000018ff057819 */ /* 0x000fc80000011618 */
[----:B------:R-:W-:-:S04]  /*7540*/  LOP3.LUT R4, R4, R5, RZ, 0xfc, !PT ;  /* 0x0000000504047212 */ /* 0x000fc800078efcff */
[----:B------:R-:W-:-:S07]  /*7550*/  PRMT R0, R4, 0x7610, R0 ;  /* 0x0000761004007816 */ /* 0x000fce0000000000 */
.L_x_10512:
[----:B------:R-:W-:Y:S05]  /*7560*/  BSYNC B0 ;  /* 0x0000000000007941 */ /* 0x000fea0003800000 */
.L_x_10511:
[----:B------:R-:W-:Y:S01]  /*7570*/  STG.E.U8 desc[UR36][R2.64], R0 ;  /* 0x0000000002007986 */ /* 0x000fe2000c101124 */
[----:B------:R-:W-:Y:S05]  /*7580*/  EXIT ;  /* 0x000000000000794d */ /* 0x000fea0003800000 */
.L_x_10505:
[----:B------:R-:W-:-:S13]  /*7590*/  ISETP.NE.AND P0, PT, R0, 0x1c, PT ;  /* 0x0000001c0000780c */ /* 0x000fda0003f05270 */
[----:B------:R-:W-:Y:S05]  /*75a0*/  @!P0 BRA `(.L_x_10514) ;  /* 0x00000000009c8947 */ /* 0x000fea0003800000 */
[----:B------:R-:W-:-:S13]  /*75b0*/  ISETP.NE.AND P0, PT, R0, 0x1d, PT ;  /* 0x0000001d0000780c */ /* 0x000fda0003f05270 */
[----:B------:R-:W-:Y:S05]  /*75c0*/  @!P0 BRA `(.L_x_10515) ;  /* 0x0000000000888947 */ /* 0x000fea0003800000 */
[----:B------:R-:W-:-:S13]  /*75d0*/  ISETP.NE.AND P0, PT, R0, 0x2c, PT ;  /* 0x0000002c0000780c */ /* 0x000fda0003f05270 */
[----:B------:R-:W-:Y:S05]  /*75e0*/  @P0 BRA `(.L_x_10488) ;  /* 0x00000000003c0947 */ /* 0x000fea0003800000 */
[----:B----4-:R-:W-:-:S04]  /*75f0*/  SHF.R.U32.HI R4, RZ, 0x17, R24 ;  /* 0x00000017ff047819 */ /* 0x010fc80000011618 */
        /* <DEDUP_REMOVED lines=14> */
.L_x_10488:
        /* <DEDUP_REMOVED lines=16> */
.L_x_10516:
[----:B------:R-:W-:Y:S05]  /*77e0*/  EXIT ;  /* 0x000000000000794d */ /* 0x000fea0003800000 */
.L_x_10515:
[----:B------:R-:W0:Y:S02]  /*77f0*/  F2I.U64.TRUNC R4, R17 ;  /* 0x0000001100047311 */ /* 0x000e24000020d800 */
[----:B0-----:R-:W-:Y:S01]  /*7800*/  STG.E.64 desc[UR36][R2.64], R4 ;  /* 0x0000000402007986 */ /* 0x001fe2000c101b24 */
[----:B------:R-:W-:Y:S05]  /*7810*/  EXIT ;  /* 0x000000000000794d */ /* 0x000fea0003800000 */
.L_x_10514:
[----:B------:R-:W0:Y:S02]  /*7820*/  F2I.U32.TRUNC.NTZ R17, R17 ;  /* 0x0000001100117305 */ /* 0x000e24000020f000 */
[----:B0-----:R-:W-:Y:S01]  /*7830*/  STG.E desc[UR36][R2.64], R17 ;  /* 0x0000001102007986 */ /* 0x001fe2000c101924 */
[----:B------:R-:W-:Y:S05]  /*7840*/  EXIT ;  /* 0x000000000000794d */ /* 0x000fea0003800000 */
.L_x_10517:
        /* <DEDUP_REMOVED lines=11> */
.L_x_22859:


//--------------------- .text._ZN2at6native18elementwise_kernelILi128ELi2EZNS0_22gpu_kernel_impl_nocastIZZZNS0_15binary_internal21div_trunc_kernel_cudaERNS_18TensorIteratorBaseEENKUlvE0_clEvENKUlvE0_clEvEUlfE_EEvS5_RKT_EUliE_EEviT1_ --------------------------
	.section	.text._ZN2at6native18elementwise_kernelILi128ELi2EZNS0_22gpu_kernel_impl_nocastIZZZNS0_15binary_internal21div_trunc_kernel_cudaERNS_18TensorIteratorBaseEENKUlvE0_clEvENKUlvE0_clEvEUlfE_EEvS5_RKT_EUliE_EEviT1_,"ax",@progbits
	.align	128
        .global         _ZN2at6native18elementwise_kernelILi128ELi2EZNS0_22gpu_kernel_impl_nocastIZZZNS0_15binary_internal21div_trunc_kernel_cudaERNS_18TensorIteratorBaseEENKUlvE0_clEvENKUlvE0_clEvEUlfE_EEvS5_RKT_EUliE_EEviT1_
        .type           _ZN2at6native18elementwise_kernelILi128ELi2EZNS0_22gpu_kernel_impl_nocastIZZZNS0_15binary_internal21div_trunc_kernel_cudaERNS_18TensorIteratorBaseEENKUlvE0_clEvENKUlvE0_clEvEUlfE_EEvS5_RKT_EUliE_EEviT1_,@function
        .size           _ZN2at6native18elementwise_kernelILi128ELi2EZNS0_22gpu_kernel_impl_nocastIZZZNS0_15binary_internal21div_trunc_kernel_cudaERNS_18TensorIteratorBaseEENKUlvE0_clEvENKUlvE0_clEvEUlfE_EEvS5_RKT_EUliE_EEviT1_,(.L_x_22860 - _ZN2at6native18elementwise_kernelILi128ELi2EZNS0_22gpu_kernel_impl_nocastIZZZNS0_15binary_internal21div_trunc_kernel_cudaERNS_18TensorIteratorBaseEENKUlvE0_clEvENKUlvE0_clEvEUlfE_EEvS5_RKT_EUliE_EEviT1_)
        .other          _ZN2at6native18elementwise_kernelILi128ELi2EZNS0_22gpu_kernel_impl_nocastIZZZNS0_15binary_internal21div_trunc_kernel_cudaERNS_18TensorIteratorBaseEENKUlvE0_clEvENKUlvE0_clEvEUlfE_EEvS5_RKT_EUliE_EEviT1_,@"STO_CUDA_ENTRY STV_DEFAULT"
_ZN2at6native18elementwise_kernelILi128ELi2EZNS0_22gpu_kernel_impl_nocastIZZZNS0_15binary_internal21div_trunc_kernel_cudaERNS_18TensorIteratorBaseEENKUlvE0_clEvENKUlvE0_clEvEUlfE_EEvS5_RKT_EUliE_EEviT1_:
.text._ZN2at6native18elementwise_kernelILi128ELi2EZNS0_22gpu_kernel_impl_nocastIZZZNS0_15binary_internal21div_trunc_kernel_cudaERNS_18TensorIteratorBaseEENKUlvE0_clEvENKUlvE0_clEvEUlfE_EEvS5_RKT_EUliE_EEviT1_:
        /* <DEDUP_REMOVED lines=312> */
.L_x_10520:
        /* <DEDUP_REMOVED lines=9> */
[----:B--2---:R-:W-:-:S04]  /*1410*/  FMUL.FTZ R6, R4, UR7 ;  /* 0x0000000704067c20 */ /* 0x004fc80008410000 */
[----:B------:R-:W0:Y:S02]  /*1420*/  FRND.TRUNC R9, R6 ;  /* 0x0000000600097307 */ /* 0x000e24000020d000 */
[----:B0-----:R0:W-:Y:S02]  /*1430*/  STG.E desc[UR4][R2.64], R9 ;  /* 0x0000000902007986 */ /* 0x0011e4000c101904 */
.L_x_10519:
[----:B------:R-:W-:Y:S05]  /*1440*/  BSYNC B0 ;  /* 0x0000000000007941 */ /* 0x000fea0003800000 */
.L_x_10518:
        /* <DEDUP_REMOVED lines=305> */
.L_x_10521:
[----:B------:R-:W-:Y:S02]  /*2760*/  ULDC.64 UR6, c[0x0][0x418] ;  /* 0x0001060000067ab9 */ /* 0x000fe40000000a00 */
[----:B------:R-:W-:Y:S01]  /*2770*/  IADD3 R4, P0, R0, UR6, RZ ;  /* 0x0000000600047c10 */ /* 0x000fe2000ff1e0ff */
[----:B------:R-:W-:-:S03]  /*2780*/  ULDC UR6, c[0x0][0x420] ;  /* 0x0001080000067ab9 */ /* 0x000fc60000000800 */
[----:B------:R-:W-:-:S05]  /*2790*/  IADD3.X R5, RZ, UR7, RZ, P0, !PT ;  /* 0x00000007ff057c10 */ /* 0x000fca00087fe4ff */
[----:B------:R-:W2:Y:S02]  /*27a0*/  LDG.E R4, desc[UR4][R4.64] ;  /* 0x0000000404047981 */ /* 0x000ea4000c1e1900 */
[----:B--2---:R-:W-:Y:S01]  /*27b0*/  FMUL.FTZ R0, R4, UR6 ;  /* 0x0000000604007c20 */ /* 0x004fe20008410000 */
[----:B------:R-:W-:Y:S02]  /*27c0*/  ULDC.64 UR6, c[0x0][0x410] ;  /* 0x0001040000067ab9 */ /* 0x000fe40000000a00 */
[----:B------:R-:W-:Y:S01]  /*27d0*/  IADD3 R2, P0, R3, UR6, RZ ;  /* 0x0000000603027c10 */ /* 0x000fe2000ff1e0ff */
[----:B------:R-:W0:Y:S03]  /*27e0*/  FRND.TRUNC R7, R0 ;  /* 0x0000000000077307 */ /* 0x000e26000020d000 */
[----:B------:R-:W-:-:S05]  /*27f0*/  IADD3.X R3, RZ, UR7, RZ, P0, !PT ;  /* 0x00000007ff037c10 */ /* 0x000fca00087fe4ff */
[----:B0-----:R-:W-:Y:S01]  /*2800*/  STG.E desc[UR4][R2.64], R7 ;  /* 0x0000000702007986 */ /* 0x001fe2000c101904 */
[----:B------:R-:W-:Y:S05]  /*2810*/  EXIT ;  /* 0x000000000000794d */ /* 0x000fea0003800000 */
.L_x_10522:
        /* <DEDUP_REMOVED lines=14> */
.L_x_22860:


//--------------------- .text._ZN2at6native27unrolled_elementwise_kernelIZZZNS0_15binary_internal21div_trunc_kernel_cudaERNS_18TensorIteratorBaseEENKUlvE0_clEvENKUlvE0_clEvEUlfE_St5arrayIPcLm2EELi4E23TrivialOffsetCalculatorILi1EjESC_NS0_6memory15LoadWithoutCastENSD_16StoreWithoutCastEEEviT_T0_T2_T3_T4_T5_ --------------------------
	.section	.text._ZN2at6native27unrolled_elementwise_kernelIZZZNS0_15binary_internal21div_trunc_kernel_cudaERNS_18TensorIteratorBaseEENKUlvE0_clEvENKUlvE0_clEvEUlfE_St5arrayIPcLm2EELi4E23TrivialOffsetCalculatorILi1EjESC_NS0_6memory15LoadWithoutCastENSD_16StoreWithoutCastEEEviT_T0_T2_T3_T4_T5_,"ax",@progbits
	.align	128
        .global         _ZN2at6native27unrolled_elementwise_kernelIZZZNS0_15binary_internal21div_trunc_kernel_cudaERNS_18TensorIteratorBaseEENKUlvE0_clEvENKUlvE0_clEvEUlfE_St5arrayIPcLm2EELi4E23TrivialOffsetCalculatorILi1EjESC_NS0_6memory15LoadWithoutCastENSD_16StoreWithoutCastEEEviT_T0_T2_T3_T4_T5_
        .type           _ZN2at6native27unrolled_elementwise_kernelIZZZNS0_15binary_internal21div_trunc_kernel_cudaERNS_18TensorIteratorBaseEENKUlvE0_clEvENKUlvE0_clEvEUlfE_St5arrayIPcLm2EELi4E23TrivialOffsetCalculatorILi1EjESC_NS0_6memory15LoadWithoutCastENSD_16StoreWithoutCastEEEviT_T0_T2_T3_T4_T5_,@function
        .size           _ZN2at6native27unrolled_elementwise_kernelIZZZNS0_15binary_internal21div_trunc_kernel_cudaERNS_18TensorIteratorBaseEENKUlvE0_clEvENKUlvE0_clEvEUlfE_St5arrayIPcLm2EELi4E23TrivialOffsetCalculatorILi1EjESC_NS0_6memory15LoadWithoutCastENSD_16StoreWithoutCastEEEviT_T0_T2_T3_T4_T5_,(.L_x_22861 - _ZN2at6native27unrolled_elementwise_kernelIZZZNS0_15binary_internal21div_trunc_kernel_cudaERNS_18TensorIteratorBaseEENKUlvE0_clEvENKUlvE0_clEvEUlfE_St5arrayIPcLm2EELi4E23TrivialOffsetCalculatorILi1EjESC_NS0_6memory15LoadWithoutCastENSD_16StoreWithoutCastEEEviT_T0_T2_T3_T4_T5_)
        .other          _ZN2at6native27unrolled_elementwise_kernelIZZZNS0_15binary_internal21div_trunc_kernel_cudaERNS_18TensorIteratorBaseEENKUlvE0_clEvENKUlvE0_clEvEUlfE_St5arrayIPcLm2EELi4E23TrivialOffsetCalculatorILi1EjESC_NS0_6memory15LoadWithoutCastENSD_16StoreWithoutCastEEEviT_T0_T2_T3_T4_T5_,@"STO_CUDA_ENTRY STV_DEFAULT"
_ZN2at6native27unrolled_elementwise_kernelIZZZNS0_15binary_internal21div_trunc_kernel_cudaERNS_18TensorIteratorBaseEENKUlvE0_clEvENKUlvE0_clEvEUlfE_St5arrayIPcLm2EELi4E23TrivialOffsetCalculatorILi1EjESC_NS0_6memory15LoadWithoutCastENSD_16StoreWithoutCastEEEviT_T0_T2_T3_T4_T5_:
.text._ZN2at6native27unrolled_elementwise_kernelIZZZNS0_15binary_internal21div_trunc_kernel_cudaERNS_18TensorIteratorBaseEENKUlvE0_clEvENKUlvE0_clEvEUlfE_St5arrayIPcLm2EELi4E23TrivialOffsetCalculatorILi1EjESC_NS0_6memory15LoadWithoutCastENSD_16StoreWithoutCastEEEviT_T0_T2_T3_T4_T5_:
        /* <DEDUP_REMOVED lines=25> */
[----:B-1----:R-:W2:Y:S04]  /*0190*/  @!P0 LDC R17, c[0x0][0x218] ;  /* 0x00008600ff118b82 */ /* 0x002ea80000000800 */
[----:B------:R-:W4:Y:S01]  /*01a0*/  @!P2 LDG.E R13, desc[UR4][R18.64] ;  /* 0x00000004120da981 */ /* 0x000f22000c1e1900 */
[----:B------:R-:W-:-:S05]  /*01b0*/  @!P2 VIADD R21, R21, 0x80 ;  /* 0x000000801515a836 */ /* 0x000fca0000000000 */
[----:B------:R-:W-:-:S13]  /*01c0*/  ISETP.GE.AND P1, PT, R21, R2, PT ;  /* 0x000000021500720c */ /* 0x000fda0003f26270 */
[----:B------:R-:W0:Y:S01]  /*01d0*/  @!P1 LDC.64 R14, c[0x0][0x230] ;  /* 0x00008c00ff0e9b82 */ /* 0x000e220000000a00 */
[----:B------:R-:W-:Y:S01]  /*01e0*/  @!P1 LEA R9, R0, R21, 0x9 ;  /* 0x0000001500099211 */ /* 0x000fe200078e48ff */
[----:B------:R-:W-:-:S04]  /*01f0*/  IMAD.MOV.U32 R8, RZ, RZ, RZ ;  /* 0x000000ffff087224 */ /* 0x000fc800078e00ff */
[----:B0-----:R-:W-:Y:S01]  /*0200*/  @!P1 IMAD.WIDE.U32 R14, R9, 0x4, R14 ;  /* 0x00000004090e9825 */ /* 0x001fe200078e000e */
[----:B------:R-:W-:-:S04]  /*0210*/  MOV R9, R7 ;  /* 0x0000000700097202 */ /* 0x000fc80000000f00 */
[----:B------:R0:W5:Y:S01]  /*0220*/  @!P1 LDG.E R8, desc[UR4][R14.64] ;  /* 0x000000040e089981 */ /* 0x000162000c1e1900 */
[----:B------:R-:W-:-:S05]  /*0230*/  VIADD R11, R9, 0x80 ;  /* 0x00000080090b7836 */ /* 0x000fca0000000000 */
[----:B------:R-:W-:Y:S02]  /*0240*/  ISETP.GE.AND P2, PT, R11, R2, PT ;  /* 0x000000020b00720c */ /* 0x000fe40003f46270 */
[----:B------:R-:W-:-:S04]  /*0250*/  IADD3 R11, R9, 0x100, RZ ;  /* 0x00000100090b7810 */ /* 0x000fc80007ffe0ff */
[----:B------:R-:W-:Y:S02]  /*0260*/  ISETP.GE.AND P1, PT, R11, R2, PT ;  /* 0x000000020b00720c */ /* 0x000fe40003f26270 */
[----:B------:R-:W1:Y:S01]  /*0270*/  @!P0 LDC.64 R10, c[0x0][0x228] ;  /* 0x00008a00ff0a8b82 */ /* 0x000e620000000a00 */
[----:B0-----:R-:W-:-:S07]  /*0280*/  VIADD R15, R9, 0x180 ;  /* 0x00000180090f7836 */ /* 0x001fce0000000000 */
[----:B------:R-:W3:Y:S08]  /*0290*/  @!P2 LDC R19, c[0x0][0x218] ;  /* 0x00008600ff13ab82 */ /* 0x000ef00000000800 */
[----:B------:R-:W4:Y:S01]  /*02a0*/  @!P1 LDC R16, c[0x0][0x218] ;  /* 0x00008600ff109b82 */ /* 0x000f220000000800 */
[----:B------:R-:W-:Y:S01]  /*02b0*/  @!P0 IADD3 R9, R7, 0x80, RZ ;  /* 0x0000008007098810 */ /* 0x000fe20007ffe0ff */
[----:B------:R-:W-:-:S04]  /*02c0*/  @!P0 IMAD R7, R0, 0x200, R7 ;  /* 0x0000020000078824 */ /* 0x000fc800078e0207 */
[----:B-1----:R-:W-:Y:S01]  /*02d0*/  @!P0 IMAD.WIDE.U32 R10, R7, 0x4, R10 ;  /* 0x00000004070a8825 */ /* 0x002fe200078e000a */
[----:B------:R-:W-:Y:S01]  /*02e0*/  ISETP.GE.AND P3, PT, R9, R2, PT ;  /* 0x000000020900720c */ /* 0x000fe20003f66270 */
[----:B------:R-:W-:Y:S02]  /*02f0*/  BSSY B0, `(.L_x_10523) ;  /* 0x0000014000007945 */ /* 0x000fe40003800000 */
[----:B--2---:R-:W-:-:S04]  /*0300*/  @!P0 FMUL.FTZ R6, R6, R17 ;  /* 0x0000001106068220 */ /* 0x004fc80000410000 */
[----:B------:R-:W0:Y:S02]  /*0310*/  @!P0 FRND.TRUNC R5, R6 ;  /* 0x0000000600058307 */ /* 0x000e24000020d000 */
[----:B0-----:R0:W-:Y:S01]  /*0320*/  @!P0 STG.E desc[UR4][R10.64], R5 ;  /* 0x000000050a008986 */ /* 0x0011e2000c101904 */
[----:B---3--:R-:W-:Y:S01]  /*0330*/  @!P2 FMUL.FTZ R12, R12, R19 ;  /* 0x000000130c0ca220 */ /* 0x008fe20000410000 */
[----:B----4-:R-:W-:-:S04]  /*0340*/  @!P1 FMUL.FTZ R13, R13, R16 ;  /* 0x000000100d0d9220 */ /* 0x010fc80000410000 */
[----:B------:R0:W1:Y:S08]  /*0350*/  @!P1 FRND.TRUNC R4, R13 ;  /* 0x0000000d00049307 */ /* 0x000070000020d000 */
        /* <DEDUP_REMOVED lines=13> */
.L_x_10524:
[----:B------:R-:W-:Y:S05]  /*0430*/  BSYNC B0 ;  /* 0x0000000000007941 */ /* 0x000fea0003800000 */
.L_x_10523:
[----:B0-----:R-:W0:Y:S01]  /*0440*/  @!P2 LDC R5, c[0x0][0x218] ;  /* 0x00008600ff05ab82 */ /* 0x001e220000000800 */
[----:B------:R-:W-:-:S13]  /*0450*/  ISETP.GE.AND P0, PT, R9, R2, PT ;  /* 0x000000020900720c */ /* 0x000fda0003f06270 */
[----:B------:R-:W-:Y:S05]  /*0460*/  @P0 EXIT ;  /* 0x000000000000094d */ /* 0x000fea0003800000 */
[----:B--23--:R-:W2:Y:S01]  /*0470*/  LDC.64 R2, c[0x0][0x228] ;  /* 0x00008a00ff027b82 */ /* 0x00cea20000000a00 */
[----:B0----5:R-:W-:Y:S01]  /*0480*/  @!P2 FMUL.FTZ R8, R8, R5 ;  /* 0x000000050808a220 */ /* 0x021fe20000410000 */
[----:B------:R-:W-:-:S03]  /*0490*/  LEA R9, R0, R9, 0x9 ;  /* 0x0000000900097211 */ /* 0x000fc600078e48ff */
[----:B------:R-:W0:Y:S02]  /*04a0*/  @!P2 FRND.TRUNC R5, R8 ;  /* 0x000000080005a307 */ /* 0x000e24000020d000 */
[----:B--2---:R-:W-:-:S05]  /*04b0*/  IMAD.WIDE.U32 R2, R9, 0x4, R2 ;  /* 0x0000000409027825 */ /* 0x004fca00078e0002 */
[----:B0-----:R-:W-:Y:S01]  /*04c0*/  STG.E desc[UR4][R2.64], R5 ;  /* 0x0000000502007986 */ /* 0x001fe2000c101904 */
[----:B------:R-:W-:Y:S05]  /*04d0*/  EXIT ;  /* 0x000000000000794d */ /* 0x000fea0003800000 */
.L_x_10525:
        /* <DEDUP_REMOVED lines=10> */
.L_x_22861:


//--------------------- .text._ZN2at6native29vectorized_elementwise_kernelILi2EZZZNS0_15binary_internal21div_trunc_kernel_cudaERNS_18TensorIteratorBaseEENKUlvE0_clEvENKUlvE0_clEvEUlfE_St5arrayIPcLm2EEEEviT0_T1_ --------------------------
	.section	.text._ZN2at6native29vectorized_elementwise_kernelILi2EZZZNS0_15binary_internal21div_trunc_kernel_cudaERNS_18TensorIteratorBaseEENKUlvE0_clEvENKUlvE0_clEvEUlfE_St5arrayIPcLm2EEEEviT0_T1_,"ax",@progbits
	.align	128
        .global         _ZN2at6native29vectorized_elementwise_kernelILi2EZZZNS0_15binary_internal21div_trunc_kernel_cudaERNS_18TensorIteratorBaseEENKUlvE0_clEvENKUlvE0_clEvEUlfE_St5arrayIPcLm2EEEEviT0_T1_
        .type           _ZN2at6native29vectorized_elementwise_kernelILi2EZZZNS0_15binary_internal21div_trunc_kernel_cudaERNS_18TensorIteratorBaseEENKUlvE0_clEvENKUlvE0_clEvEUlfE_St5arrayIPcLm2EEEEviT0_T1_,@function
        .size           _ZN2at6native29vectorized_elementwise_kernelILi2EZZZNS0_15binary_internal21div_trunc_kernel_cudaERNS_18TensorIteratorBaseEENKUlvE0_clEvENKUlvE0_clEvEUlfE_St5arrayIPcLm2EEEEviT0_T1_,(.L_x_22862 - _ZN2at6native29vectorized_elementwise_kernelILi2EZZZNS0_15binary_internal21div_trunc_kernel_cudaERNS_18TensorIteratorBaseEENKUlvE0_clEvENKUlvE0_clEvEUlfE_St5arrayIPcLm2EEEEviT0_T1_)
        .other          _ZN2at6native29vectorized_elementwise_kernelILi2EZZZNS0_15binary_internal21div_trunc_kernel_cudaERNS_18TensorIteratorBaseEENKUlvE0_clEvENKUlvE0_clEvEUlfE_St5arrayIPcLm2EEEEviT0_T1_,@"STO_CUDA_ENTRY STV_DEFAULT"
_ZN2at6native29vectorized_elementwise_kernelILi2EZZZNS0_15binary_internal21div_trunc_kernel_cudaERNS_18TensorIteratorBaseEENKUlvE0_clEvENKUlvE0_clEvEUlfE_St5arrayIPcLm2EEEEviT0_T1_:
.text._ZN2at6native29vectorized_elementwise_kernelILi2EZZZNS0_15binary_internal21div_trunc_kernel_cudaERNS_18TensorIteratorBaseEENKUlvE0_clEvENKUlvE0_clEvEUlfE_St5arrayIPcLm2EEEEviT0_T1_:
        /* <DEDUP_REMOVED lines=17> */
[----:B------:R-:W2:Y:S01]  /*0110*/  LDG.E.64 R2, desc[UR4][R12.64+0xc00] ;  /* 0x000c00040c027981 */ /* 0x000ea2000c1e1b00 */
[----:B---3--:R-:W-:Y:S01]  /*0120*/  FMUL.FTZ R7, R7, UR6 ;  /* 0x0000000607077c20 */ /* 0x008fe20008410000 */
[----:B------:R-:W-:Y:S01]  /*0130*/  FMUL.FTZ R6, R6, UR6 ;  /* 0x0000000606067c20 */ /* 0x000fe20008410000 */
[----:B----4-:R-:W-:Y:S01]  /*0140*/  FMUL.FTZ R11, R11, UR6 ;  /* 0x000000060b0b7c20 */ /* 0x010fe20008410000 */
[----:B------:R-:W-:-:S03]  /*0150*/  FMUL.FTZ R10, R10, UR6 ;  /* 0x000000060a0a7c20 */ /* 0x000fc60008410000 */
[----:B------:R-:W-:Y:S01]  /*0160*/  FRND.TRUNC R7, R7 ;  /* 0x0000000700077307 */ /* 0x000fe2000020d000 */
[----:B-----5:R-:W-:Y:S01]  /*0170*/  FMUL.FTZ R5, R5, UR6 ;  /* 0x0000000605057c20 */ /* 0x020fe20008410000 */
[----:B------:R-:W-:Y:S01]  /*0180*/  FMUL.FTZ R4, R4, UR6 ;  /* 0x0000000604047c20 */ /* 0x000fe20008410000 */
[----:B--2---:R-:W-:Y:S01]  /*0190*/  FMUL.FTZ R12, R3, UR6 ;  /* 0x00000006030c7c20 */ /* 0x004fe20008410000 */
[----:B------:R-:W-:-:S04]  /*01a0*/  FMUL.FTZ R9, R2, UR6 ;  /* 0x0000000602097c20 */ /* 0x000fc80008410000 */
[----:B------:R-:W0:Y:S01]  /*01b0*/  FRND.TRUNC R6, R6 ;  /* 0x0000000600067307 */ /* 0x000e22000020d000 */
[----:B------:R-:W-:-:S04]  /*01c0*/  IMAD.WIDE.U32 R2, R0, 0x4, R14 ;  /* 0x0000000400027825 */ /* 0x000fc800078e000e */
[----:B------:R-:W-:-:S03]  /*01d0*/  IMAD.WIDE R2, R8, 0x8, R2 ;  /* 0x0000000808027825 */ /* 0x000fc600078e0202 */
[----:B------:R-:W-:Y:S02]  /*01e0*/  FRND.TRUNC R11, R11 ;  /* 0x0000000b000b7307 */ /* 0x000fe4000020d000 */
[----:B0-----:R-:W-:Y:S06]  /*01f0*/  STG.E.64 desc[UR4][R2.64], R6 ;  /* 0x0000000602007986 */ /* 0x001fec000c101b04 */
        /* <DEDUP_REMOVED lines=9> */
.L_x_10526:
        /* <DEDUP_REMOVED lines=10> */
[----:B------:R-:W-:Y:S01]  /*0330*/  ISETP.GE.AND P6, PT, R25, R2, PT ;  /* 0x000000021900720c */ /* 0x000fe20003fc6270 */
[----:B0-----:R-:W-:Y:S01]  /*0340*/  @!P0 IMAD.WIDE.U32 R16, R3, 0x4, R16 ;  /* 0x0000000403108825 */ /* 0x001fe200078e0010 */
[----:B------:R-:W-:-:S03]  /*0350*/  HFMA2.MMA R3, -RZ, RZ, 0, 0 ;  /* 0x00000000ff037435 */ /* 0x000fc600000001ff */
[----:B------:R-:W-:-:S07]  /*0360*/  IMAD.MOV.U32 R24, RZ, RZ, RZ ;  /* 0x000000ffff187224 */ /* 0x000fce00078e00ff */
[----:B------:R0:W2:Y:S01]  /*0370*/  @!P0 LDG.E R3, desc[UR4][R16.64] ;  /* 0x0000000410038981 */ /* 0x0000a2000c1e1900 */
[----:B------:R-:W-:Y:S01]  /*0380*/  @!P6 IADD3 R23, R0, R25, RZ ;  /* 0x000000190017e210 */ /* 0x000fe20007ffe0ff */
[----:B------:R-:W-:Y:S01]  /*0390*/  @!P6 VIADD R25, R25, 0x80 ;  /* 0x000000801919e836 */ /* 0x000fe20000000000 */
[----:B------:R-:W3:Y:S04]  /*03a0*/  @!P6 LDC.64 R18, c[0x0][0x230] ;  /* 0x00008c00ff12eb82 */ /* 0x000ee80000000a00 */
[----:B------:R-:W-:-:S13]  /*03b0*/  ISETP.GE.AND P1, PT, R25, R2, PT ;  /* 0x000000021900720c */ /* 0x000fda0003f26270 */
[----:B------:R-:W-:Y:S01]  /*03c0*/  @!P1 IADD3 R27, R0, R25, RZ ;  /* 0x00000019001b9210 */ /* 0x000fe20007ffe0ff */
[----:B------:R-:W-:Y:S01]  /*03d0*/  @!P1 VIADD R25, R25, 0x80 ;  /* 0x0000008019199836 */ /* 0x000fe20000000000 */
[----:B------:R-:W-:Y:S01]  /*03e0*/  MOV R20, RZ ;  /* 0x000000ff00147202 */ /* 0x000fe20000000f00 */
[----:B-1----:R-:W-:Y:S01]  /*03f0*/  @!P5 IMAD.WIDE.U32 R14, R12, 0x4, R14 ;  /* 0x000000040c0ed825 */ /* 0x002fe200078e000e */
[----:B------:R-:W1:Y:S02]  /*0400*/  @!P1 LDC.64 R28, c[0x0][0x230] ;  /* 0x00008c00ff1c9b82 */ /* 0x000e640000000a00 */
[-C--:B------:R-:W-:Y:S01]  /*0410*/  ISETP.GE.AND P2, PT, R25, R2.reuse, PT ;  /* 0x000000021900720c */ /* 0x080fe20003f46270 */
[----:B---3--:R-:W-:Y:S01]  /*0420*/  @!P6 IMAD.WIDE.U32 R18, R23, 0x4, R18 ;  /* 0x000000041712e825 */ /* 0x008fe200078e0012 */
[----:B------:R3:W4:Y:S04]  /*0430*/  @!P5 LDG.E R24, desc[UR4][R14.64] ;  /* 0x000000040e18d981 */ /* 0x000728000c1e1900 */
[----:B------:R5:W4:Y:S07]  /*0440*/  @!P6 LDG.E R20, desc[UR4][R18.64] ;  /* 0x000000041214e981 */ /* 0x000b2e000c1e1900 */
[----:B------:R-:W-:Y:S01]  /*0450*/  @!P2 IADD3 R13, R0, R25, RZ ;  /* 0x00000019000da210 */ /* 0x000fe20007ffe0ff */
[----:B------:R-:W-:Y:S01]  /*0460*/  @!P2 VIADD R25, R25, 0x80 ;  /* 0x000000801919a836 */ /* 0x000fe20000000000 */
[----:B0-----:R-:W0:Y:S04]  /*0470*/  @!P2 LDC.64 R16, c[0x0][0x230] ;  /* 0x00008c00ff10ab82 */ /* 0x001e280000000a00 */
[----:B------:R-:W-:-:S13]  /*0480*/  ISETP.GE.AND P3, PT, R25, R2, PT ;  /* 0x000000021900720c */ /* 0x000fda0003f66270 */
[----:B------:R-:W-:Y:S01]  /*0490*/  @!P3 IMAD.IADD R21, R0, 0x1, R25 ;  /* 0x000000010015b824 */ /* 0x000fe200078e0219 */
[----:B------:R-:W-:Y:S01]  /*04a0*/  @!P3 IADD3 R25, R25, 0x80, RZ ;  /* 0x000000801919b810 */ /* 0x000fe20007ffe0ff */
[----:B---3--:R-:W3:Y:S03]  /*04b0*/  @!P3 LDC.64 R14, c[0x0][0x230] ;  /* 0x00008c00ff0ebb82 */ /* 0x008ee60000000a00 */
[----:B------:R-:W-:-:S13]  /*04c0*/  ISETP.GE.AND P4, PT, R25, R2, PT ;  /* 0x000000021900720c */ /* 0x000fda0003f86270 */
[----:B------:R-:W-:Y:S01]  /*04d0*/  @!P4 IADD3 R23, R0, R25, RZ ;  /* 0x000000190017c210 */ /* 0x000fe20007ffe0ff */
[----:B------:R-:W-:-:S05]  /*04e0*/  @!P4 VIADD R25, R25, 0x80 ;  /* 0x000000801919c836 */ /* 0x000fca0000000000 */
[----:B------:R-:W-:Y:S01]  /*04f0*/  ISETP.GE.AND P5, PT, R25, R2, PT ;  /* 0x000000021900720c */ /* 0x000fe20003fa6270 */
[----:B0-----:R-:W-:Y:S02]  /*0500*/  @!P2 IMAD.WIDE.U32 R16, R13, 0x4, R16 ;  /* 0x000000040d10a825 */ /* 0x001fe400078e0010 */
[----:B------:R-:W0:Y:S10]  /*0510*/  @!P4 LDC.64 R12, c[0x0][0x230] ;  /* 0x00008c00ff0ccb82 */ /* 0x000e340000000a00 */
[----:B-----5:R-:W5:Y:S01]  /*0520*/  @!P5 LDC.64 R18, c[0x0][0x230] ;  /* 0x00008c00ff12db82 */ /* 0x020f620000000a00 */
[----:B------:R-:W-:-:S02]  /*0530*/  @!P5 IMAD.IADD R25, R0, 0x1, R25 ;  /* 0x000000010019d824 */ /* 0x000fc400078e0219 */
[----:B---3--:R-:W-:Y:S01]  /*0540*/  @!P3 IMAD.WIDE.U32 R14, R21, 0x4, R14 ;  /* 0x00000004150eb825 */ /* 0x008fe200078e000e */
[----:B------:R-:W-:-:S03]  /*0550*/  HFMA2.MMA R21, -RZ, RZ, 0, 0 ;  /* 0x00000000ff157435 */ /* 0x000fc600000001ff */
[----:B-1----:R-:W-:Y:S01]  /*0560*/  @!P1 IMAD.WIDE.U32 R28, R27, 0x4, R28 ;  /* 0x000000041b1c9825 */ /* 0x002fe200078e001c */
[----:B------:R-:W-:-:S03]  /*0570*/  CS2R R26, SRZ ;  /* 0x00000000001a7805 */ /* 0x000fc6000001ff00 */
[----:B0-----:R-:W-:Y:S01]  /*0580*/  @!P4 IMAD.WIDE.U32 R12, R23, 0x4, R12 ;  /* 0x00000004170cc825 */ /* 0x001fe200078e000c */
[----:B------:R-:W-:Y:S02]  /*0590*/  MOV R23, RZ ;  /* 0x000000ff00177202 */ /* 0x000fe40000000f00 */
[----:B------:R-:W3:Y:S04]  /*05a0*/  @!P1 LDG.E R26, desc[UR4][R28.64] ;  /* 0x000000041c1a9981 */ /* 0x000ee8000c1e1900 */
[----:B------:R0:W3:Y:S01]  /*05b0*/  @!P2 LDG.E R27, desc[UR4][R16.64] ;  /* 0x00000004101ba981 */ /* 0x0000e2000c1e1900 */
[----:B-----5:R-:W-:Y:S01]  /*05c0*/  @!P5 IMAD.WIDE.U32 R18, R25, 0x4, R18 ;  /* 0x000000041912d825 */ /* 0x020fe200078e0012 */
[----:B------:R-:W-:Y:S02]  /*05d0*/  HFMA2.MMA R25, -RZ, RZ, 0, 0 ;  /* 0x00000000ff197435 */ /* 0x000fe400000001ff */
[----:B------:R1:W5:Y:S04]  /*05e0*/  @!P3 LDG.E R21, desc[UR4][R14.64] ;  /* 0x000000040e15b981 */ /* 0x000368000c1e1900 */
[----:B------:R1:W5:Y:S04]  /*05f0*/  @!P4 LDG.E R23, desc[UR4][R12.64] ;  /* 0x000000040c17c981 */ /* 0x000368000c1e1900 */
[----:B------:R1:W5:Y:S01]  /*0600*/  @!P5 LDG.E R25, desc[UR4][R18.64] ;  /* 0x000000041219d981 */ /* 0x000362000c1e1900 */
[C---:B0-----:R-:W-:Y:S01]  /*0610*/  IADD3 R17, R11.reuse, 0x80, RZ ;  /* 0x000000800b117810 */ /* 0x041fe20007ffe0ff */
[----:B-1----:R-:W-:-:S03]  /*0620*/  VIADD R15, R11, 0x100 ;  /* 0x000001000b0f7836 */ /* 0x002fc60000000000 */
[-C--:B------:R-:W-:Y:S01]  /*0630*/  ISETP.GE.AND P4, PT, R17, R2.reuse, PT ;  /* 0x000000021100720c */ /* 0x080fe20003f86270 */
[----:B------:R-:W2:Y:S01]  /*0640*/  @!P0 LDC R12, c[0x0][0x218] ;  /* 0x00008600ff0c8b82 */ /* 0x000ea20000000800 */
[----:B------:R-:W-:-:S11]  /*0650*/  ISETP.GE.AND P5, PT, R15, R2, PT ;  /* 0x000000020f00720c */ /* 0x000fd60003fa6270 */
[----:B------:R-:W4:Y:S08]  /*0660*/  @!P4 LDC R17, c[0x0][0x218] ;  /* 0x00008600ff11cb82 */ /* 0x000f300000000800 */
[----:B------:R-:W0:Y:S01]  /*0670*/  @!P5 LDC R29, c[0x0][0x218] ;  /* 0x00008600ff1ddb82 */ /* 0x000e220000000800 */
[----:B------:R-:W-:-:S04]  /*0680*/  IADD3 R13, R11, 0x200, RZ ;  /* 0x000002000b0d7810 */ /* 0x000fc80007ffe0ff */
[----:B------:R-:W-:Y:S01]  /*0690*/  ISETP.GE.AND P2, PT, R13, R2, PT ;  /* 0x000000020d00720c */ /* 0x000fe20003f46270 */
[----:B------:R-:W-:-:S05]  /*06a0*/  VIADD R13, R11, 0x280 ;  /* 0x000002800b0d7836 */ /* 0x000fca0000000000 */
[----:B------:R-:W-:Y:S02]  /*06b0*/  ISETP.GE.AND P1, PT, R13, R2, PT ;  /* 0x000000020d00720c */ /* 0x000fe40003f26270 */
[C---:B------:R-:W-:Y:S02]  /*06c0*/  IADD3 R13, R11.reuse, 0x300, RZ ;  /* 0x000003000b0d7810 */ /* 0x040fe40007ffe0ff */
[----:B------:R-:W-:-:S03]  /*06d0*/  IADD3 R15, R11, 0x180, RZ ;  /* 0x000001800b0f7810 */ /* 0x000fc60007ffe0ff */
[----:B------:R-:W1:Y:S01]  /*06e0*/  @!P2 LDC R14, c[0x0][0x218] ;  /* 0x00008600ff0eab82 */ /* 0x000e620000000800 */
[----:B------:R-:W-:-:S07]  /*06f0*/  ISETP.GE.AND P3, PT, R15, R2, PT ;  /* 0x000000020f00720c */ /* 0x000fce0003f66270 */
[----:B------:R-:W5:Y:S08]  /*0700*/  @!P1 LDC R18, c[0x0][0x218] ;  /* 0x00008600ff129b82 */ /* 0x000f700000000800 */
[----:B------:R-:W3:Y:S01]  /*0710*/  @!P3 LDC R15, c[0x0][0x218] ;  /* 0x00008600ff0fbb82 */ /* 0x000ee20000000800 */
[----:B------:R-:W-:Y:S04]  /*0720*/  BSSY B0, `(.L_x_10527) ;  /* 0x0000047000007945 */ /* 0x000fe80003800000 */
[----:B------:R-:W-:Y:S01]  /*0730*/  BSSY B1, `(.L_x_10528) ;  /* 0x000003f000017945 */ /* 0x000fe20003800000 */
[----:B--2---:R-:W-:Y:S01]  /*0740*/  @!P0 FMUL.FTZ R3, R3, R12 ;  /* 0x0000000c03038220 */ /* 0x004fe20000410000 */
[----:B----4-:R-:W-:-:S04]  /*0750*/  @!P4 FMUL.FTZ R24, R24, R17 ;  /* 0x000000111818c220 */ /* 0x010fc80000410000 */
[----:B------:R2:W-:Y:S01]  /*0760*/  @!P4 FRND.TRUNC R4, R24 ;  /* 0x000000180004c307 */ /* 0x0005e2000020d000 */
[----:B------:R-:W-:Y:S01]  /*0770*/  ISETP.GE.AND P4, PT, R13, R2, PT ;  /* 0x000000020d00720c */ /* 0x000fe20003f86270 */
[----:B0-----:R-:W-:Y:S01]  /*0780*/  @!P5 FMUL.FTZ R20, R20, R29 ;  /* 0x0000001d1414d220 */ /* 0x001fe20000410000 */
[----:B------:R-:W-:-:S05]  /*0790*/  IADD3 R13, R11, 0x380, RZ ;  /* 0x000003800b0d7810 */ /* 0x000fca0007ffe0ff */
[----:B------:R-:W-:Y:S01]  /*07a0*/  @!P5 FRND.TRUNC R5, R20 ;  /* 0x000000140005d307 */ /* 0x000fe2000020d000 */
[----:B------:R-:W-:Y:S02]  /*07b0*/  ISETP.GE.AND P5, PT, R13, R2, PT ;  /* 0x000000020d00720c */ /* 0x000fe40003fa6270 */
[----:B------:R-:W0:Y:S08]  /*07c0*/  @!P0 LDC.64 R12, c[0x0][0x228] ;  /* 0x00008a00ff0c8b82 */ /* 0x000e300000000a00 */
[----:B------:R-:W4:Y:S08]  /*07d0*/  @!P4 LDC R16, c[0x0][0x218] ;  /* 0x00008600ff10cb82 */ /* 0x000f300000000800 */
[----:B--2---:R-:W2:Y:S01]  /*07e0*/  @!P5 LDC R24, c[0x0][0x218] ;  /* 0x00008600ff18db82 */ /* 0x004ea20000000800 */
[----:B------:R-:W1:Y:S01]  /*07f0*/  @!P0 FRND.TRUNC R22, R3 ;  /* 0x0000000300168307 */ /* 0x000e62000020d000 */
[----:B------:R-:W-:Y:S01]  /*0800*/  @!P0 IMAD.IADD R17, R0, 0x1, R11 ;  /* 0x0000000100118824 */ /* 0x000fe200078e020b */
[----:B------:R-:W-:-:S03]  /*0810*/  @!P0 IADD3 R11, R11, 0x80, RZ ;  /* 0x000000800b0b8810 */ /* 0x000fc60007ffe0ff */
[----:B0-----:R-:W-:-:S05]  /*0820*/  @!P0 IMAD.WIDE.U32 R12, R17, 0x4, R12 ;  /* 0x00000004110c8825 */ /* 0x001fca00078e000c */
[----:B-1----:R0:W-:Y:S01]  /*0830*/  @!P0 STG.E desc[UR4][R12.64], R22 ;  /* 0x000000160c008986 */ /* 0x0021e2000c101904 */
[----:B------:R-:W-:Y:S01]  /*0840*/  ISETP.GE.AND P0, PT, R11, R2, PT ;  /* 0x000000020b00720c */ /* 0x000fe20003f06270 */
[----:B---3--:R-:W-:Y:S01]  /*0850*/  @!P3 FMUL.FTZ R15, R26, R15 ;  /* 0x0000000f1a0fb220 */ /* 0x008fe20000410000 */
[----:B------:R-:W-:-:S03]  /*0860*/  @!P2 FMUL.FTZ R14, R27, R14 ;  /* 0x0000000e1b0ea220 */ /* 0x000fc60000410000 */
[----:B------:R0:W1:Y:S01]  /*0870*/  @!P3 FRND.TRUNC R6, R15 ;  /* 0x0000000f0006b307 */ /* 0x000062000020d000 */
[----:B-----5:R-:W-:Y:S01]  /*0880*/  @!P1 FMUL.FTZ R21, R21, R18 ;  /* 0x0000001215159220 */ /* 0x020fe20000410000 */
[----:B----4-:R-:W-:-:S06]  /*0890*/  @!P4 FMUL.FTZ R16, R23, R16 ;  /* 0x000000101710c220 */ /* 0x010fcc0000410000 */
[----:B------:R0:W3:Y:S01]  /*08a0*/  @!P2 FRND.TRUNC R7, R14 ;  /* 0x0000000e0007a307 */ /* 0x0000e2000020d000 */
[----:B--2---:R-:W-:-:S07]  /*08b0*/  @!P5 FMUL.FTZ R25, R25, R24 ;  /* 0x000000181919d220 */ /* 0x004fce0000410000 */
[----:B------:R0:W2:Y:S08]  /*08c0*/  @!P1 FRND.TRUNC R8, R21 ;  /* 0x0000001500089307 */ /* 0x0000b0000020d000 */
        /* <DEDUP_REMOVED lines=15> */
.L_x_10529:
[----:B------:R-:W-:-:S13]  /*09c0*/  ISETP.GE.AND P0, PT, R11, R2, PT ;  /* 0x000000020b00720c */ /* 0x000fda0003f06270 */
[----:B------:R-:W-:Y:S05]  /*09d0*/  @P0 BRA `(.L_x_10531) ;  /* 0x0000000000300947 */ /* 0x000fea0003800000 */
[----:B-1----:R-:W1:Y:S01]  /*09e0*/  LDC.64 R4, c[0x0][0x228] ;  /* 0x00008a00ff047b82 */ /* 0x002e620000000a00 */
[----:B------:R-:W-:Y:S01]  /*09f0*/  IMAD.IADD R3, R0, 0x1, R11 ;  /* 0x0000000100037824 */ /* 0x000fe200078e020b */
[----:B------:R-:W-:-:S03]  /*0a00*/  IADD3 R11, R11, 0x80, RZ ;  /* 0x000000800b0b7810 */ /* 0x000fc60007ffe0ff */
[----:B-1----:R-:W-:-:S05]  /*0a10*/  IMAD.WIDE.U32 R4, R3, 0x4, R4 ;  /* 0x0000000403047825 */ /* 0x002fca00078e0004 */
[----:B------:R1:W-:Y:S02]  /*0a20*/  STG.E desc[UR4][R4.64], R6 ;  /* 0x0000000604007986 */ /* 0x0003e4000c101904 */
.L_x_10530:
[----:B------:R-:W-:-:S13]  /*0a30*/  ISETP.GE.AND P0, PT, R11, R2, PT ;  /* 0x000000020b00720c */ /* 0x000fda0003f06270 */
[----:B------:R-:W-:Y:S05]  /*0a40*/  @P0 BRA `(.L_x_10532) ;  /* 0x0000000000340947 */ /* 0x000fea0003800000 */
[----:B01----:R-:W0:Y:S01]  /*0a50*/  LDC.64 R4, c[0x0][0x228] ;  /* 0x00008a00ff047b82 */ /* 0x003e220000000a00 */
[----:B------:R-:W-:Y:S01]  /*0a60*/  IADD3 R3, R0, R11, RZ ;  /* 0x0000000b00037210 */ /* 0x000fe20007ffe0ff */
[----:B------:R-:W-:-:S04]  /*0a70*/  VIADD R11, R11, 0x80 ;  /* 0x000000800b0b7836 */ /* 0x000fc80000000000 */
[----:B0-----:R-:W-:-:S05]  /*0a80*/  IMAD.WIDE.U32 R4, R3, 0x4, R4 ;  /* 0x0000000403047825 */ /* 0x001fca00078e0004 */
[----:B------:R2:W-:Y:S02]  /*0a90*/  STG.E desc[UR4][R4.64], R7 ;  /* 0x0000000704007986 */ /* 0x0005e4000c101904 */
.L_x_10531:
        /* <DEDUP_REMOVED lines=8> */
.L_x_10532:
[----:B------:R-:W-:Y:S05]  /*0b20*/  BSYNC B1 ;  /* 0x0000000000017941 */ /* 0x000fea0003800000 */
.L_x_10528:
[----:B------:R-:W-:-:S13]  /*0b30*/  ISETP.GE.AND P0, PT, R11, R2, PT ;  /* 0x000000020b00720c */ /* 0x000fda0003f06270 */
[----:B012---:R-:W0:Y:S01]  /*0b40*/  @!P0 LDC.64 R4, c[0x0][0x228] ;  /* 0x00008a00ff048b82 */ /* 0x007e220000000a00 */
[----:B------:R-:W-:Y:S01]  /*0b50*/  @!P0 IMAD.IADD R3, R0, 0x1, R11 ;  /* 0x0000000100038824 */ /* 0x000fe200078e020b */
[----:B------:R-:W-:-:S03]  /*0b60*/  @!P0 IADD3 R11, R11, 0x80, RZ ;  /* 0x000000800b0b8810 */ /* 0x000fc60007ffe0ff */
[----:B0-----:R-:W-:-:S05]  /*0b70*/  @!P0 IMAD.WIDE.U32 R4, R3, 0x4, R4 ;  /* 0x0000000403048825 */ /* 0x001fca00078e0004 */
[----:B----4-:R3:W-:Y:S02]  /*0b80*/  @!P0 STG.E desc[UR4][R4.64], R9 ;  /* 0x0000000904008986 */ /* 0x0107e4000c101904 */
.L_x_10533:
[----:B------:R-:W-:Y:S05]  /*0b90*/  BSYNC B0 ;  /* 0x0000000000007941 */ /* 0x000fea0003800000 */
.L_x_10527:
        /* <DEDUP_REMOVED lines=8> */
.L_x_10534:
        /* <DEDUP_REMOVED lines=14> */
.L_x_22862:


//--------------------- .text._ZN2at6native29vectorized_elementwise_kernelILi4EZZZNS0_15binary_internal21div_trunc_kernel_cudaERNS_18TensorIteratorBaseEENKUlvE0_clEvENKUlvE0_clEvEUlfE_St5arrayIPcLm2EEEEviT0_T1_ --------------------------
	.section	.text._ZN2at6native29vectorized_elementwise_kernelILi4EZZZNS0_15binary_internal21div_trunc_kernel_cudaERNS_18TensorIteratorBaseEENKUlvE0_clEvENKUlvE0_clEvEUlfE_St5arrayIPcLm2EEEEviT0_T1_,"ax",@progbits
	.align	128
        .global         _ZN2at6native29vectorized_elementwise_kernelILi4EZZZNS0_15binary_internal21div_trunc_kernel_cudaERNS_18TensorIteratorBaseEENKUlvE0_clEvENKUlvE0_clEvEUlfE_St5arrayIPcLm2EEEEviT0_T1_
        .type           _ZN2at6native29vectorized_elementwise_kernelILi4EZZZNS0_15binary_internal21div_trunc_kernel_cudaERNS_18TensorIteratorBaseEENKUlvE0_clEvENKUlvE0_clEvEUlfE_St5arrayIPcLm2EEEEviT0_T1_,@function
        .size           _ZN2at6native29vectorized_elementwise_kernelILi4EZZZNS0_15binary_internal21div_trunc_kernel_cudaERNS_18TensorIteratorBaseEENKUlvE0_clEvENKUlvE0_clEvEUlfE_St5arrayIPcLm2EEEEviT0_T1_,(.L_x_22863 - _ZN2at6native29vectorized_elementwise_kernelILi4EZZZNS0_15binary_internal21div_trunc_kernel_cudaERNS_18TensorIteratorBaseEENKUlvE0_clEvENKUlvE0_clEvEUlfE_St5arrayIPcLm2EEEEviT0_T1_)
        .other          _ZN2at6native29vectorized_elementwise_kernelILi4EZZZNS0_15binary_internal21div_trunc_kernel_cudaERNS_18TensorIteratorBaseEENKUlvE0_clEvENKUlvE0_clEvEUlfE_St5arrayIPcLm2EEEEviT0_T1_,@"STO_CUDA_ENTRY STV_DEFAULT"
_ZN2at6native29vectorized_elementwise_kernelILi4EZZZNS0_15binary_internal21div_trunc_kernel_cudaERNS_18TensorIteratorBaseEENKUlvE0_clEvENKUlvE0_clEvEUlfE_St5arrayIPcLm2EEEEviT0_T1_:
.text._ZN2at6native29vectorized_elementwise_kernelILi4EZZZNS0_15binary_internal21div_trunc_kernel_cudaERNS_18TensorIteratorBaseEENKUlvE0_clEvENKUlvE0_clEvEUlfE_St5arrayIPcLm2EEEEviT0_T1_:
        /* <DEDUP_REMOVED lines=14> */
[----:B------:R-:W3:Y:S04]  /*00e0*/  LDG.E.128 R4, desc[UR4][R12.64] ;  /* 0x000000040c047981 */ /* 0x000ee8000c1e1d00 */
[----:B------:R2:W4:Y:S02]  /*00f0*/  LDG.E.128 R8, desc[UR4][R12.64+0x800] ;  /* 0x000800040c087981 */ /* 0x000524000c1e1d00 */
[----:B--2---:R-:W-:-:S04]  /*0100*/  IMAD.WIDE.U32 R12, R0, 0x4, R14 ;  /* 0x00000004000c7825 */ /* 0x004fc800078e000e */
[----:B------:R-:W-:-:S04]  /*0110*/  IMAD.WIDE R12, R2, 0x10, R12 ;  /* 0x00000010020c7825 */ /* 0x000fc800078e020c */
[----:B---3--:R-:W-:Y:S01]  /*0120*/  FMUL.FTZ R7, R7, UR6 ;  /* 0x0000000607077c20 */ /* 0x008fe20008410000 */
[----:B------:R-:W-:Y:S01]  /*0130*/  FMUL.FTZ R6, R6, UR6 ;  /* 0x0000000606067c20 */ /* 0x000fe20008410000 */
[----:B------:R-:W-:Y:S01]  /*0140*/  FMUL.FTZ R5, R5, UR6 ;  /* 0x0000000605057c20 */ /* 0x000fe20008410000 */
[----:B------:R-:W-:Y:S01]  /*0150*/  FMUL.FTZ R4, R4, UR6 ;  /* 0x0000000604047c20 */ /* 0x000fe20008410000 */
[----:B----4-:R-:W-:Y:S01]  /*0160*/  FMUL.FTZ R11, R11, UR6 ;  /* 0x000000060b0b7c20 */ /* 0x010fe20008410000 */
[----:B------:R-:W-:Y:S01]  /*0170*/  FMUL.FTZ R10, R10, UR6 ;  /* 0x000000060a0a7c20 */ /* 0x000fe20008410000 */
[----:B------:R-:W-:Y:S01]  /*0180*/  FMUL.FTZ R9, R9, UR6 ;  /* 0x0000000609097c20 */ /* 0x000fe20008410000 */
[----:B------:R-:W-:Y:S01]  /*0190*/  FMUL.FTZ R8, R8, UR6 ;  /* 0x0000000608087c20 */ /* 0x000fe20008410000 */
        /* <DEDUP_REMOVED lines=11> */
.L_x_10535:
        /* <DEDUP_REMOVED lines=115> */
.L_x_10538:
[----:B------:R-:W-:-:S13]  /*0980*/  ISETP.GE.AND P0, PT, R11, R2, PT ;  /* 0x000000020b00720c */ /* 0x000fda0003f06270 */
[----:B------:R-:W-:Y:S05]  /*0990*/  @P0 BRA `(.L_x_10540) ;  /* 0x0000000000300947 */ /* 0x000fea0003800000 */
[----:B-1----:R-:W1:Y:S01]  /*09a0*/  LDC.64 R4, c[0x0][0x228] ;  /* 0x00008a00ff047b82 */ /* 0x002e620000000a00 */
[----:B------:R-:W-:Y:S01]  /*09b0*/  IMAD.IADD R3, R0, 0x1, R11 ;  /* 0x0000000100037824 */ /* 0x000fe200078e020b */
[----:B------:R-:W-:-:S03]  /*09c0*/  IADD3 R11, R11, 0x80, RZ ;  /* 0x000000800b0b7810 */ /* 0x000fc60007ffe0ff */
[----:B-1----:R-:W-:-:S05]  /*09d0*/  IMAD.WIDE.U32 R4, R3, 0x4, R4 ;  /* 0x0000000403047825 */ /* 0x002fca00078e0004 */
[----:B------:R1:W-:Y:S02]  /*09e0*/  STG.E desc[UR4][R4.64], R6 ;  /* 0x0000000604007986 */ /* 0x0003e4000c101904 */
.L_x_10539:
[----:B------:R-:W-:-:S13]  /*09f0*/  ISETP.GE.AND P0, PT, R11, R2, PT ;  /* 0x000000020b00720c */ /* 0x000fda0003f06270 */
[----:B------:R-:W-:Y:S05]  /*0a00*/  @P0 BRA `(.L_x_10541) ;  /* 0x0000000000340947 */ /* 0x000fea0003800000 */
[----:B01----:R-:W0:Y:S01]  /*0a10*/  LDC.64 R4, c[0x0][0x228] ;  /* 0x00008a00ff047b82 */ /* 0x003e220000000a00 */
[----:B------:R-:W-:Y:S01]  /*0a20*/  IADD3 R3, R0, R11, RZ ;  /* 0x0000000b00037210 */ /* 0x000fe20007ffe0ff */
[----:B------:R-:W-:-:S04]  /*0a30*/  VIADD R11, R11, 0x80 ;  /* 0x000000800b0b7836 */ /* 0x000fc80000000000 */
[----:B0-----:R-:W-:-:S05]  /*0a40*/  IMAD.WIDE.U32 R4, R3, 0x4, R4 ;  /* 0x0000000403047825 */ /* 0x001fca00078e0004 */
[----:B------:R2:W-:Y:S02]  /*0a50*/  STG.E desc[UR4][R4.64], R7 ;  /* 0x0000000704007986 */ /* 0x0005e4000c101904 */
.L_x_10540:
        /* <DEDUP_REMOVED lines=8> */
.L_x_10541:
[----:B------:R-:W-:Y:S05]  /*0ae0*/  BSYNC B1 ;  /* 0x0000000000017941 */ /* 0x000fea0003800000 */
.L_x_10537:
[----:B------:R-:W-:-:S13]  /*0af0*/  ISETP.GE.AND P0, PT, R11, R2, PT ;  /* 0x000000020b00720c */ /* 0x000fda0003f06270 */
[----:B012---:R-:W0:Y:S01]  /*0b00*/  @!P0 LDC.64 R4, c[0x0][0x228] ;  /* 0x00008a00ff048b82 */ /* 0x007e220000000a00 */
[----:B------:R-:W-:Y:S01]  /*0b10*/  @!P0 IMAD.IADD R3, R0, 0x1, R11 ;  /* 0x0000000100038824 */ /* 0x000fe200078e020b */
[----:B------:R-:W-:-:S03]  /*0b20*/  @!P0 IADD3 R11, R11, 0x80, RZ ;  /* 0x000000800b0b8810 */ /* 0x000fc60007ffe0ff */
[----:B0-----:R-:W-:-:S05]  /*0b30*/  @!P0 IMAD.WIDE.U32 R4, R3, 0x4, R4 ;  /* 0x0000000403048825 */ /* 0x001fca00078e0004 */
[----:B----4-:R3:W-:Y:S02]  /*0b40*/  @!P0 STG.E desc[UR4][R4.64], R9 ;  /* 0x0000000904008986 */ /* 0x0107e4000c101904 */
.L_x_10542:
[----:B------:R-:W-:Y:S05]  /*0b50*/  BSYNC B0 ;  /* 0x0000000000007941 */ /* 0x000fea0003800000 */
.L_x_10536:
        /* <DEDUP_REMOVED lines=8> */
.L_x_10543:
        /* <DEDUP_REMOVED lines=10> */
.L_x_22863:


//--------------------- .text._ZN2at6native29vectorized_elementwise_kernelILi8EZZZNS0_15binary_internal21div_trunc_kernel_cudaERNS_18TensorIteratorBaseEENKUlvE0_clEvENKUlvE0_clEvEUlfE_St5arrayIPcLm2EEEEviT0_T1_ --------------------------
	.section	.text._ZN2at6native29vectorized_elementwise_kernelILi8EZZZNS0_15binary_internal21div_trunc_kernel_cudaERNS_18TensorIteratorBaseEENKUlvE0_clEvENKUlvE0_clEvEUlfE_St5arrayIPcLm2EEEEviT0_T1_,"ax",@progbits
	.align	128
        .global         _ZN2at6native29vectorized_elementwise_kernelILi8EZZZNS0_15binary_internal21div_trunc_kernel_cudaERNS_18TensorIteratorBaseEENKUlvE0_clEvENKUlvE0_clEvEUlfE_St5arrayIPcLm2EEEEviT0_T1_
        .type           _ZN2at6native29vectorized_elementwise_kernelILi8EZZZNS0_15binary_internal21div_trunc_kernel_cudaERNS_18TensorIteratorBaseEENKUlvE0_clEvENKUlvE0_clEvEUlfE_St5arrayIPcLm2EEEEviT0_T1_,@function
        .size           _ZN2at6native29vectorized_elementwise_kernelILi8EZZZNS0_15binary_internal21div_trunc_kernel_cudaERNS_18TensorIteratorBaseEENKUlvE0_clEvENKUlvE0_clEvEUlfE_St5arrayIPcLm2EEEEviT0_T1_,(.L_x_22864 - _ZN2at6native29vectorized_elementwise_kernelILi8EZZZNS0_15binary_internal21div_trunc_kernel_cudaERNS_18TensorIteratorBaseEENKUlvE0_clEvENKUlvE0_clEvEUlfE_St5arrayIPcLm2EEEEviT0_T1_)
        .other          _ZN2at6native29vectorized_elementwise_kernelILi8EZZZNS0_15binary_internal21div_trunc_kernel_cudaERNS_18TensorIteratorBaseEENKUlvE0_clEvENKUlvE0_clEvEUlfE_St5arrayIPcLm2EEEEviT0_T1_,@"STO_CUDA_ENTRY STV_DEFAULT"
_ZN2at6native29vectorized_elementwise_kernelILi8EZZZNS0_15binary_internal21div_trunc_kernel_cudaERNS_18TensorIteratorBaseEENKUlvE0_clEvENKUlvE0_clEvEUlfE_St5arrayIPcLm2EEEEviT0_T1_:
.text._ZN2at6native29vectorized_elementwise_kernelILi8EZZZNS0_15binary_internal21div_trunc_kernel_cudaERNS_18TensorIteratorBaseEENKUlvE0_clEvENKUlvE0_clEvEUlfE_St5arrayIPcLm2EEEEviT0_T1_:
        /* <DEDUP_REMOVED lines=37> */
.L_x_10544:
        /* <DEDUP_REMOVED lines=115> */
.L_x_10547:
[----:B------:R-:W-:-:S13]  /*0980*/  ISETP.GE.AND P0, PT, R11, R2, PT ;  /* 0x000000020b00720c */ /* 0x000fda0003f06270 */
[----:B------:R-:W-:Y:S05]  /*0990*/  @P0 BRA `(.L_x_10549) ;  /* 0x0000000000300947 */ /* 0x000fea0003800000 */
[----:B-1----:R-:W1:Y:S01]  /*09a0*/  LDC.64 R4, c[0x0][0x228] ;  /* 0x00008a00ff047b82 */ /* 0x002e620000000a00 */
[----:B------:R-:W-:Y:S01]  /*09b0*/  IMAD.IADD R3, R0, 0x1, R11 ;  /* 0x0000000100037824 */ /* 0x000fe200078e020b */
[----:B------:R-:W-:-:S03]  /*09c0*/  IADD3 R11, R11, 0x80, RZ ;  /* 0x000000800b0b7810 */ /* 0x000fc60007ffe0ff */
[----:B-1----:R-:W-:-:S05]  /*09d0*/  IMAD.WIDE.U32 R4, R3, 0x4, R4 ;  /* 0x0000000403047825 */ /* 0x002fca00078e0004 */
[----:B------:R1:W-:Y:S02]  /*09e0*/  STG.E desc[UR4][R4.64], R6 ;  /* 0x0000000604007986 */ /* 0x0003e4000c101904 */
.L_x_10548:
[----:B------:R-:W-:-:S13]  /*09f0*/  ISETP.GE.AND P0, PT, R11, R2, PT ;  /* 0x000000020b00720c */ /* 0x000fda0003f06270 */
[----:B------:R-:W-:Y:S05]  /*0a00*/  @P0 BRA `(.L_x_10550) ;  /* 0x0000000000340947 */ /* 0x000fea0003800000 */
[----:B01----:R-:W0:Y:S01]  /*0a10*/  LDC.64 R4, c[0x0][0x228] ;  /* 0x00008a00ff047b82 */ /* 0x003e220000000a00 */
[----:B------:R-:W-:Y:S01]  /*0a20*/  IADD3 R3, R0, R11, RZ ;  /* 0x0000000b00037210 */ /* 0x000fe20007ffe0ff */
[----:B------:R-:W-:-:S04]  /*0a30*/  VIADD R11, R11, 0x80 ;  /* 0x000000800b0b7836 */ /* 0x000fc80000000000 */
[----:B0-----:R-:W-:-:S05]  /*0a40*/  IMAD.WIDE.U32 R4, R3, 0x4, R4 ;  /* 0x0000000403047825 */ /* 0x001fca00078e0004 */
[----:B------:R2:W-:Y:S02]  /*0a50*/  STG.E desc[UR4][R4.64], R7 ;  /* 0x0000000704007986 */ /* 0x0005e4000c101904 */
.L_x_10549:
        /* <DEDUP_REMOVED lines=8> */
.L_x_10550:
[----:B------:R-:W-:Y:S05]  /*0ae0*/  BSYNC B1 ;  /* 0x0000000000017941 */ /* 0x000fea0003800000 */
.L_x_10546:
[----:B------:R-:W-:-:S13]  /*0af0*/  ISETP.GE.AND P0, PT, R11, R2, PT ;  /* 0x000000020b00720c */ /* 0x000fda0003f06270 */
[----:B012---:R-:W0:Y:S01]  /*0b00*/  @!P0 LDC.64 R4, c[0x0][0x228] ;  /* 0x00008a00ff048b82 */ /* 0x007e220000000a00 */
[----:B------:R-:W-:Y:S01]  /*0b10*/  @!P0 IMAD.IADD R3, R0, 0x1, R11 ;  /* 0x0000000100038824 */ /* 0x000fe200078e020b */
[----:B------:R-:W-:-:S03]  /*0b20*/  @!P0 IADD3 R11, R11, 0x80, RZ ;  /* 0x000000800b0b8810 */ /* 0x000fc60007ffe0ff */
[----:B0-----:R-:W-:-:S05]  /*0b30*/  @!P0 IMAD.WIDE.U32 R4, R3, 0x4, R4 ;  /* 0x0000000403048825 */ /* 0x001fca00078e0004 */
[----:B----4-:R3:W-:Y:S02]  /*0b40*/  @!P0 STG.E desc[UR4][R4.64], R9 ;  /* 0x0000000904008986 */ /* 0x0107e4000c101904 */
.L_x_10551:
[----:B------:R-:W-:Y:S05]  /*0b50*/  BSYNC B0 ;  /* 0x0000000000007941 */ /* 0x000fea0003800000 */
.L_x_10545:
        /* <DEDUP_REMOVED lines=8> */
.L_x_10552:
        /* <DEDUP_REMOVED lines=10> */
.L_x_22864:


//--------------------- .text._ZN2at6native18elementwise_kernelILi128ELi4EZNS0_15gpu_kernel_implIZZZNS0_15binary_internal21div_trunc_kernel_cudaERNS_18TensorIteratorBaseEENKUlvE0_clEvENKUlvE_clEvEUldE_EEvS5_RKT_EUliE_EEviT1_ --------------------------
	.section	.text._ZN2at6native18elementwise_kernelILi128ELi4EZNS0_15gpu_kernel_implIZZZNS0_15binary_internal21div_trunc_kernel_cudaERNS_18TensorIteratorBaseEENKUlvE0_clEvENKUlvE_clEvEUldE_EEvS5_RKT_EUliE_EEviT1_,"ax",@progbits
	.align	128
        .global         _ZN2at6native18elementwise_kernelILi128ELi4EZNS0_15gpu_kernel_implIZZZNS0_15binary_internal21div_trunc_kernel_cudaERNS_18TensorIteratorBaseEENKUlvE0_clEvENKUlvE_clEvEUldE_EEvS5_RKT_EUliE_EEviT1_
        .type           _ZN2at6native18elementwise_kernelILi128ELi4EZNS0_15gpu_kernel_implIZZZNS0_15binary_internal21div_trunc_kernel_cudaERNS_18TensorIteratorBaseEENKUlvE0_clEvENKUlvE_clEvEUldE_EEvS5_RKT_EUliE_EEviT1_,@function
        .size           _ZN2at6native18elementwise_kernelILi128ELi4EZNS0_15gpu_kernel_implIZZZNS0_15binary_internal21div_trunc_kernel_cudaERNS_18TensorIteratorBaseEENKUlvE0_clEvENKUlvE_clEvEUldE_EEvS5_RKT_EUliE_EEviT1_,(.L_x_22865 - _ZN2at6native18elementwise_kernelILi128ELi4EZNS0_15gpu_kernel_implIZZZNS0_15binary_internal21div_trunc_kernel_cudaERNS_18TensorIteratorBaseEENKUlvE0_clEvENKUlvE_clEvEUldE_EEvS5_RKT_EUliE_EEviT1_)
        .other          _ZN2at6native18elementwise_kernelILi128ELi4EZNS0_15gpu_kernel_implIZZZNS0_15binary_internal21div_trunc_kernel_cudaERNS_18TensorIteratorBaseEENKUlvE0_clEvENKUlvE_clEvEUldE_EEvS5_RKT_EUliE_EEviT1_,@"STO_CUDA_ENTRY STV_DEFAULT"
_ZN2at6native18elementwise_kernelILi128ELi4EZNS0_15gpu_kernel_implIZZZNS0_15binary_internal21div_trunc_kernel_cudaERNS_18TensorIteratorBaseEENKUlvE0_clEvENKUlvE_clEvEUldE_EEvS5_RKT_EUliE_EEviT1_:
.text._ZN2at6native18elementwise_kernelILi128ELi4EZNS0_15gpu_kernel_implIZZZNS0_15binary_internal21div_trunc_kernel_cudaERNS_18TensorIteratorBaseEENKUlvE0_clEvENKUlvE_clEvEUldE_EEvS5_RKT_EUliE_EEviT1_:
        /* <DEDUP_REMOVED lines=314> */
.L_x_10555:
        /* <DEDUP_REMOVED lines=19> */
[----:B--2---:R-:W0:Y:S01]  /*14d0*/  I2F.F64.S16 R2, R2 ;  /* 0x0000000200027312 */ /* 0x004e220000101c00 */
[----:B------:R-:W-:Y:S05]  /*14e0*/  BRA `(.L_x_10561) ;  /* 0x0000000c007c7947 */ /* 0x000fea0003800000 */
.L_x_10559:
[----:B------:R-:W2:Y:S02]  /*14f0*/  LDG.E.U8 R2, desc[UR36][R4.64] ;  /* 0x0000002404027981 */ /* 0x000ea4000c1e1100 */
[----:B--2---:R-:W0:Y:S01]  /*1500*/  I2F.F64.U16 R2, R2 ;  /* 0x0000000200027312 */ /* 0x004e220000101800 */
[----:B------:R-:W-:Y:S05]  /*1510*/  BRA `(.L_x_10561) ;  /* 0x0000000c00707947 */ /* 0x000fea0003800000 */
.L_x_10558:
        /* <DEDUP_REMOVED lines=9> */
.L_x_10563:
[----:B------:R-:W2:Y:S02]  /*15b0*/  LDG.E R2, desc[UR36][R4.64] ;  /* 0x0000002404027981 */ /* 0x000ea4000c1e1900 */
[----:B--2---:R-:W0:Y:S01]  /*15c0*/  I2F.F64 R2, R2 ;  /* 0x0000000200027312 */ /* 0x004e220000201c00 */
[----:B------:R-:W-:Y:S05]  /*15d0*/  BRA `(.L_x_10561) ;  /* 0x0000000c00407947 */ /* 0x000fea0003800000 */
.L_x_10562:
[----:B------:R-:W2:Y:S02]  /*15e0*/  LDG.E.U16 R2, desc[UR36][R4.64] ;  /* 0x0000002404027981 */ /* 0x000ea4000c1e1500 */
[----:B--2---:R-:W0:Y:S01]  /*15f0*/  I2F.F64.S16 R2, R2 ;  /* 0x0000000200027312 */ /* 0x004e220000101c00 */
[----:B------:R-:W-:Y:S05]  /*1600*/  BRA `(.L_x_10561) ;  /* 0x0000000c00347947 */ /* 0x000fea0003800000 */
.L_x_10557:
        /* <DEDUP_REMOVED lines=10> */
.L_x_10565:
[----:B------:R-:W2:Y:S02]  /*16b0*/  LDG.E.U16 R0, desc[UR36][R4.64] ;  /* 0x0000002404007981 */ /* 0x000ea4000c1e1500 */
[----:B--2---:R-:W-:-:S05]  /*16c0*/  HADD2.F32 R0, -RZ, R0.H0_H0 ;  /* 0x20000000ff007230 */ /* 0x004fca0000004100 */
[----:B------:R-:W-:-:S04]  /*16d0*/  FMUL.FTZ R0, R0, 1 ;  /* 0x3f80000000007820 */ /* 0x000fc80000410000 */
[----:B------:R0:W1:Y:S01]  /*16e0*/  F2F.F64.F32 R2, R0 ;  /* 0x0000000000027310 */ /* 0x0000620000201800 */
[----:B------:R-:W-:Y:S05]  /*16f0*/  BRA `(.L_x_10561) ;  /* 0x0000000800f87947 */ /* 0x000fea0003800000 */
.L_x_10564:
        /* <DEDUP_REMOVED lines=10> */
.L_x_10567:
[----:B------:R-:W2:Y:S02]  /*17a0*/  LDG.E.U16 R4, desc[UR36][R4.64] ;  /* 0x0000002404047981 */ /* 0x000ea4000c1e1500 */
[----:B--2---:R-:W-:-:S05]  /*17b0*/  HADD2.F32 R0, -RZ, R4.H0_H0 ;  /* 0x20000004ff007230 */ /* 0x004fca0000004100 */
[----:B------:R-:W-:-:S04]  /*17c0*/  FMUL.FTZ R0, R0, 1 ;  /* 0x3f80000000007820 */ /* 0x000fc80000410000 */
[----:B------:R0:W1:Y:S01]  /*17d0*/  F2F.F64.F32 R2, R0 ;  /* 0x0000000000027310 */ /* 0x0000620000201800 */
[----:B------:R-:W-:Y:S05]  /*17e0*/  BRA `(.L_x_10561) ;  /* 0x0000000800bc7947 */ /* 0x000fea0003800000 */
.L_x_10566:
[----:B------:R0:W5:Y:S01]  /*17f0*/  LDG.E.64 R2, desc[UR36][R4.64] ;  /* 0x0000002404027981 */ /* 0x000162000c1e1b00 */
[----:B------:R-:W-:Y:S05]  /*1800*/  BRA `(.L_x_10561) ;  /* 0x0000000800b47947 */ /* 0x000fea0003800000 */
.L_x_10556:
        /* <DEDUP_REMOVED lines=13> */
.L_x_10570:
[----:B------:R0:W5:Y:S01]  /*18e0*/  LDG.E.64 R2, desc[UR36][R4.64] ;  /* 0x0000002404027981 */ /* 0x000162000c1e1b00 */
[----:B------:R-:W-:Y:S05]  /*18f0*/  BRA `(.L_x_10561) ;  /* 0x0000000800787947 */ /* 0x000fea0003800000 */
.L_x_10569:
        /* <DEDUP_REMOVED lines=11> */
[----:B------:R-:W-:-:S04]  /*19b0*/  IADD3 R6, R2, 0x1000000, RZ ;  /* 0x0100000002067810 */ /* 0x000fc80007ffe0ff */
        /* <DEDUP_REMOVED lines=12> */
[----:B------:R-:W-:-:S05]  /*1a80*/  LOP3.LUT R3, R3, 0x80000000, R0, 0xf8, !PT ;  /* 0x8000000003037812 */ /* 0x000fca00078ef800 */
[----:B------:R-:W-:-:S06]  /*1a90*/  FMUL.FTZ R3, R3, 1 ;  /* 0x3f80000003037820 */ /* 0x000fcc0000410000 */
[----:B------:R-:W0:Y:S01]  /*1aa0*/  F2F.F64.F32 R2, R3 ;  /* 0x0000000300027310 */ /* 0x000e220000201800 */
[----:B------:R-:W-:Y:S05]  /*1ab0*/  BRA `(.L_x_10561) ;  /* 0x0000000800087947 */ /* 0x000fea0003800000 */
.L_x_10572:
        /* <DEDUP_REMOVED lines=15> */
.L_x_10571:
[----:B------:R-:W2:Y:S02]  /*1bb0*/  LDG.E.U16 R0, desc[UR36][R4.64] ;  /* 0x0000002404007981 */ /* 0x000ea4000c1e1500 */
[----:B--2---:R-:W-:-:S04]  /*1bc0*/  IMAD.U32 R0, R0, 0x10000, RZ ;  /* 0x0001000000007824 */ /* 0x004fc800078e00ff */
[----:B------:R-:W-:-:S04]  /*1bd0*/  FMUL.FTZ R0, R0, 1 ;  /* 0x3f80000000007820 */ /* 0x000fc80000410000 */
[----:B------:R0:W1:Y:S01]  /*1be0*/  F2F.F64.F32 R2, R0 ;  /* 0x0000000000027310 */ /* 0x0000620000201800 */
[----:B------:R-:W-:Y:S05]  /*1bf0*/  BRA `(.L_x_10561) ;  /* 0x0000000400b87947 */ /* 0x000fea0003800000 */
.L_x_10568:
        /* <DEDUP_REMOVED lines=9> */
[----:B--2---:R-:W0:Y:S01]  /*1c90*/  I2F.F64.U16 R2, R2 ;  /* 0x0000000200027312 */ /* 0x004e220000101800 */
[----:B------:R-:W-:Y:S05]  /*1ca0*/  BRA `(.L_x_10561) ;  /* 0x00000004008c7947 */ /* 0x000fea0003800000 */
.L_x_10575:
        /* <DEDUP_REMOVED lines=21> */
.L_x_10579:
[----:B------:R-:W-:Y:S05]  /*1e00*/  BSYNC B1 ;  /* 0x0000000000017941 */ /* 0x000fea0003800000 */
.L_x_10578:
[----:B------:R-:W-:Y:S01]  /*1e10*/  LEA R3, R0, 0x3b800000, 0x17 ;  /* 0x3b80000000037811 */ /* 0x000fe200078eb8ff */
[----:B------:R-:W-:-:S05]  /*1e20*/  IMAD.SHL.U32 R0, R2, 0x100000, RZ ;  /* 0x0010000002007824 */ /* 0x000fca00078e00ff */
[----:B------:R-:W-:-:S07]  /*1e30*/  LOP3.LUT R0, R3, R0, R4, 0xfe, !PT ;  /* 0x0000000003007212 */ /* 0x000fce00078efe04 */
.L_x_10577:
[----:B------:R-:W-:Y:S05]  /*1e40*/  BSYNC B0 ;  /* 0x0000000000007941 */ /* 0x000fea0003800000 */
.L_x_10576:
[----:B------:R-:W-:-:S04]  /*1e50*/  FMUL.FTZ R0, R0, 1 ;  /* 0x3f80000000007820 */ /* 0x000fc80000410000 */
[----:B------:R1:W2:Y:S01]  /*1e60*/  F2F.F64.F32 R2, R0 ;  /* 0x0000000000027310 */ /* 0x0002a20000201800 */
[----:B------:R-:W-:Y:S05]  /*1e70*/  BRA `(.L_x_10561) ;  /* 0x0000000400187947 */ /* 0x000fea0003800000 */
.L_x_10574:
        /* <DEDUP_REMOVED lines=21> */
.L_x_10583:
[----:B------:R-:W-:Y:S05]  /*1fd0*/  BSYNC B1 ;  /* 0x0000000000017941 */ /* 0x000fea0003800000 */
.L_x_10582:
[----:B------:R-:W-:Y:S01]  /*1fe0*/  LEA R3, R0, 0x37800000, 0x17 ;  /* 0x3780000000037811 */ /* 0x000fe200078eb8ff */
[----:B------:R-:W-:-:S05]  /*1ff0*/  IMAD.SHL.U32 R0, R2, 0x200000, RZ ;  /* 0x0020000002007824 */ /* 0x000fca00078e00ff */
[----:B------:R-:W-:-:S07]  /*2000*/  LOP3.LUT R0, R3, R0, R4, 0xfe, !PT ;  /* 0x0000000003007212 */ /* 0x000fce00078efe04 */
.L_x_10581:
[----:B------:R-:W-:Y:S05]  /*2010*/  BSYNC B0 ;  /* 0x0000000000007941 */ /* 0x000fea0003800000 */
.L_x_10580:
[----:B------:R-:W-:-:S04]  /*2020*/  FMUL.FTZ R0, R0, 1 ;  /* 0x3f80000000007820 */ /* 0x000fc80000410000 */
[----:B------:R3:W4:Y:S01]  /*2030*/  F2F.F64.F32 R2, R0 ;  /* 0x0000000000027310 */ /* 0x0007220000201800 */
[----:B------:R-:W-:Y:S05]  /*2040*/  BRA `(.L_x_10561) ;  /* 0x0000000000a47947 */ /* 0x000fea0003800000 */
.L_x_10573:
        /* <DEDUP_REMOVED lines=14> */
.L_x_10587:
[----:B------:R-:W-:Y:S05]  /*2130*/  BSYNC B0 ;  /* 0x0000000000007941 */ /* 0x000fea0003800000 */
.L_x_10586:
[----:B------:R-:W-:-:S04]  /*2140*/  FMUL.FTZ R0, R0, 1 ;  /* 0x3f80000000007820 */ /* 0x000fc80000410000 */
[----:B------:R0:W1:Y:S01]  /*2150*/  F2F.F64.F32 R2, R0 ;  /* 0x0000000000027310 */ /* 0x0000620000201800 */
[----:B------:R-:W-:Y:S05]  /*2160*/  BRA `(.L_x_10561) ;  /* 0x00000000005c7947 */ /* 0x000fea0003800000 */
.L_x_10560:
        /* <DEDUP_REMOVED lines=16> */
.L_x_10588:
[----:B------:R-:W-:Y:S01]  /*2270*/  CS2R R2, SRZ ;  /* 0x0000000000027805 */ /* 0x000fe2000001ff00 */
[----:B------:R-:W-:Y:S06]  /*2280*/  BRA `(.L_x_10561) ;  /* 0x0000000000147947 */ /* 0x000fec0003800000 */
.L_x_10585:
[----:B------:R-:W2:Y:S02]  /*2290*/  LDG.E.64 R2, desc[UR36][R4.64] ;  /* 0x0000002404027981 */ /* 0x000ea4000c1e1b00 */
[----:B--2---:R-:W0:Y:S01]  /*22a0*/  I2F.F64.U64 R2, R2 ;  /* 0x0000000200027312 */ /* 0x004e220000301800 */
[----:B------:R-:W-:Y:S05]  /*22b0*/  BRA `(.L_x_10561) ;  /* 0x0000000000087947 */ /* 0x000fea0003800000 */
.L_x_10584:
[----:B------:R-:W2:Y:S02]  /*22c0*/  LDG.E R2, desc[UR36][R4.64] ;  /* 0x0000002404027981 */ /* 0x000ea4000c1e1900 */
[----:B--2---:R-:W0:Y:S02]  /*22d0*/  I2F.F64.U32 R2, R2 ;  /* 0x0000000200027312 */ /* 0x004e240000201800 */
.L_x_10561:
[----:B------:R-:W3:Y:S01]  /*22e0*/  LDC.U8 R6, c[0x0][0x430] ;  /* 0x00010c00ff067b82 */ /* 0x000ee20000000000 */
[----:B------:R-:W-:Y:S02]  /*22f0*/  ULDC.64 UR4, c[0x0][0x420] ;  /* 0x0001080000047ab9 */ /* 0x000fe40000000a00 */
[----:B012-45:R-:W-:-:S06]  /*2300*/  DMUL R2, R2, UR4 ;  /* 0x0000000402027c28 */ /* 0x037fcc0008000000 */
[----:B------:R0:W1:Y:S01]  /*2310*/  FRND.F64.TRUNC R4, R2 ;  /* 0x0000000200047313 */ /* 0x000062000030d800 */
[----:B---3--:R-:W-:-:S04]  /*2320*/  PRMT R0, R6, 0x9910, RZ ;  /* 0x0000991006007816 */ /* 0x008fc800000000ff */
        /* <DEDUP_REMOVED lines=13> */
.L_x_10592:
[----:B------:R-:W0:Y:S02]  /*2400*/  F2I.S64.F64.TRUNC R2, R2 ;  /* 0x0000000200027311 */ /* 0x000e24000030d900 */
[----:B0-----:R-:W-:-:S05]  /*2410*/  IMAD.MOV.U32 R5, RZ, RZ, R2 ;  /* 0x000000ffff057224 */ /* 0x001fca00078e0002 */
[----:B------:R3:W-:Y:S01]  /*2420*/  STG.E.U8 desc[UR36][R16.64], R5 ;  /* 0x0000000510007986 */ /* 0x0007e2000c101124 */
[----:B------:R-:W-:Y:S05]  /*2430*/  BRA `(.L_x_10594) ;  /* 0x0000000c00f87947 */ /* 0x000fea0003800000 */
.L_x_10591:
        /* <DEDUP_REMOVED lines=9> */
.L_x_10596:
[----:B------:R-:W0:Y:S02]  /*24d0*/  F2I.F64.TRUNC R3, R2 ;  /* 0x0000000200037311 */ /* 0x000e24000030d100 */
[----:B0-----:R1:W-:Y:S01]  /*24e0*/  STG.E desc[UR36][R16.64], R3 ;  /* 0x0000000310007986 */ /* 0x0013e2000c101924 */
[----:B------:R-:W-:Y:S05]  /*24f0*/  BRA `(.L_x_10594) ;  /* 0x0000000c00c87947 */ /* 0x000fea0003800000 */
.L_x_10595:
[----:B------:R-:W0:Y:S02]  /*2500*/  F2I.F64.TRUNC R3, R2 ;  /* 0x0000000200037311 */ /* 0x000e24000030d100 */
[----:B0-----:R2:W-:Y:S01]  /*2510*/  STG.E.U16 desc[UR36][R16.64], R3 ;  /* 0x0000000310007986 */ /* 0x0015e2000c101524 */
[----:B------:R-:W-:Y:S05]  /*2520*/  BRA `(.L_x_10594) ;  /* 0x0000000c00bc7947 */ /* 0x000fea0003800000 */
.L_x_10590:
        /* <DEDUP_REMOVED lines=13> */
.L_x_10598:
        /* <DEDUP_REMOVED lines=8> */
.L_x_10597:
        /* <DEDUP_REMOVED lines=10> */
[----:B------:R-:W-:-:S13]  /*2720*/  MOV R3, RZ ;  /* 0x000000ff00037202 */ /* 0x000fda0000000f00 */
[----:B0-----:R-:W-:-:S05]  /*2730*/  @!P0 FMUL R2, R2, 1.175494350822287508e-38 ;  /* 0x0080000002028820 */ /* 0x001fca0000400000 */
[----:B------:R0:W-:Y:S01]  /*2740*/  STG.E.64 desc[UR36][R16.64], R2 ;  /* 0x0000000210007986 */ /* 0x0001e2000c101b24 */
[----:B------:R-:W-:Y:S05]  /*2750*/  BRA `(.L_x_10594) ;  /* 0x0000000c00307947 */ /* 0x000fea0003800000 */
.L_x_10600:
        /* <DEDUP_REMOVED lines=9> */
.L_x_10599:
[----:B------:R0:W-:Y:S01]  /*27f0*/  STG.E.64 desc[UR36][R16.64], R4 ;  /* 0x0000000410007986 */ /* 0x0001e2000c101b24 */
[----:B------:R-:W-:Y:S05]  /*2800*/  BRA `(.L_x_10594) ;  /* 0x0000000c00047947 */ /* 0x000fea0003800000 */
.L_x_10589:
        /* <DEDUP_REMOVED lines=12> */
.L_x_10603:
[----:B------:R-:W-:-:S05]  /*28d0*/  CS2R R6, SRZ ;  /* 0x0000000000067805 */ /* 0x000fca000001ff00 */
[----:B------:R0:W-:Y:S01]  /*28e0*/  STG.E.128 desc[UR36][R16.64], R4 ;  /* 0x0000000410007986 */ /* 0x0001e2000c101d24 */
[----:B------:R-:W-:Y:S05]  /*28f0*/  BRA `(.L_x_10594) ;  /* 0x0000000800c87947 */ /* 0x000fea0003800000 */
.L_x_10602:
        /* <DEDUP_REMOVED lines=25> */
.L_x_10607:
[----:B------:R-:W-:Y:S05]  /*2a90*/  BSYNC B0 ;  /* 0x0000000000007941 */ /* 0x000fea0003800000 */
.L_x_10606:
[----:B------:R-:W-:-:S05]  /*2aa0*/  LOP3.LUT R3, R0, R3, RZ, 0xfc, !PT ;  /* 0x0000000300037212 */ /* 0x000fca00078efcff */
[----:B------:R0:W-:Y:S01]  /*2ab0*/  STG.E.U8 desc[UR36][R16.64], R3 ;  /* 0x0000000310007986 */ /* 0x0001e2000c101124 */
[----:B------:R-:W-:Y:S05]  /*2ac0*/  BRA `(.L_x_10594) ;  /* 0x0000000800547947 */ /* 0x000fea0003800000 */
.L_x_10605:
        /* <DEDUP_REMOVED lines=17> */
.L_x_10609:
[----:B------:R-:W-:Y:S01]  /*2be0*/  IMAD.MOV.U32 R0, RZ, RZ, 0x7f ;  /* 0x0000007fff007424 */ /* 0x000fe200078e00ff */
[----:B------:R-:W-:-:S04]  /*2bf0*/  ISETP.GT.U32.AND P0, PT, R2, 0x7f800000, PT ;  /* 0x7f8000000200780c */ /* 0x000fc80003f04070 */
[----:B------:R-:W-:-:S09]  /*2c00*/  SEL R0, R0, 0x7c, P0 ;  /* 0x0000007c00007807 */ /* 0x000fd20000000000 */
.L_x_10610:
[----:B------:R-:W-:Y:S05]  /*2c10*/  BSYNC B0 ;  /* 0x0000000000007941 */ /* 0x000fea0003800000 */
.L_x_10608:
[----:B------:R-:W-:-:S04]  /*2c20*/  LOP3.LUT R2, R3, 0x80000000, RZ, 0xc0, !PT ;  /* 0x8000000003027812 */ /* 0x000fc800078ec0ff */
[----:B------:R-:W-:-:S04]  /*2c30*/  SHF.R.U32.HI R3, RZ, 0x18, R2 ;  /* 0x00000018ff037819 */ /* 0x000fc80000011602 */
[----:B------:R-:W-:-:S05]  /*2c40*/  LOP3.LUT R3, R0, R3, RZ, 0xfc, !PT ;  /* 0x0000000300037212 */ /* 0x000fca00078efcff */
[----:B------:R0:W-:Y:S01]  /*2c50*/  STG.E.U8 desc[UR36][R16.64], R3 ;  /* 0x0000000310007986 */ /* 0x0001e2000c101124 */
[----:B------:R-:W-:Y:S05]  /*2c60*/  BRA `(.L_x_10594) ;  /* 0x0000000400ec7947 */ /* 0x000fea0003800000 */
.L_x_10604:
        /* <DEDUP_REMOVED lines=8> */
.L_x_10601:
        /* <DEDUP_REMOVED lines=11> */
.L_x_10613:
        /* <DEDUP_REMOVED lines=21> */
.L_x_10616:
[----:B------:R-:W-:-:S04]  /*2ef0*/  LOP3.LUT R2, R3, 0x80000000, RZ, 0xc0, !PT ;  /* 0x8000000003027812 */ /* 0x000fc800078ec0ff */
[----:B------:R-:W-:-:S04]  /*2f00*/  SHF.R.U32.HI R3, RZ, 0x18, R2 ;  /* 0x00000018ff037819 */ /* 0x000fc80000011602 */
[----:B------:R-:W-:-:S04]  /*2f10*/  LOP3.LUT R0, R0, R3, RZ, 0xfc, !PT ;  /* 0x0000000300007212 */ /* 0x000fc800078efcff */
[----:B------:R-:W-:-:S07]  /*2f20*/  PRMT R8, R0, 0x7610, R8 ;  /* 0x0000761000087816 */ /* 0x000fce0000000008 */
.L_x_10615:
[----:B------:R-:W-:Y:S05]  /*2f30*/  BSYNC B0 ;  /* 0x0000000000007941 */ /* 0x000fea0003800000 */
.L_x_10614:
[----:B------:R0:W-:Y:S01]  /*2f40*/  STG.E.U8 desc[UR36][R16.64], R8 ;  /* 0x0000000810007986 */ /* 0x0001e2000c101124 */
[----:B------:R-:W-:Y:S05]  /*2f50*/  BRA `(.L_x_10594) ;  /* 0x0000000400307947 */ /* 0x000fea0003800000 */
.L_x_10612:
        /* <DEDUP_REMOVED lines=21> */
.L_x_10619:
[----:B------:R-:W-:-:S04]  /*30b0*/  LOP3.LUT R2, R3, 0x80000000, RZ, 0xc0, !PT ;  /* 0x8000000003027812 */ /* 0x000fc800078ec0ff */
[----:B------:R-:W-:-:S04]  /*30c0*/  SHF.R.U32.HI R3, RZ, 0x18, R2 ;  /* 0x00000018ff037819 */ /* 0x000fc80000011602 */
[----:B------:R-:W-:-:S04]  /*30d0*/  LOP3.LUT R0, R0, R3, RZ, 0xfc, !PT ;  /* 0x0000000300007212 */ /* 0x000fc800078efcff */
[----:B------:R-:W-:-:S07]  /*30e0*/  PRMT R8, R0, 0x7610, R8 ;  /* 0x0000761000087816 */ /* 0x000fce0000000008 */
.L_x_10618:
[----:B------:R-:W-:Y:S05]  /*30f0*/  BSYNC B0 ;  /* 0x0000000000007941 */ /* 0x000fea0003800000 */
.L_x_10617:
[----:B------:R0:W-:Y:S01]  /*3100*/  STG.E.U8 desc[UR36][R16.64], R8 ;  /* 0x0000000810007986 */ /* 0x0001e2000c101124 */
[----:B------:R-:W-:Y:S05]  /*3110*/  BRA `(.L_x_10594) ;  /* 0x0000000000c07947 */ /* 0x000fea0003800000 */
.L_x_10611:
        /* <DEDUP_REMOVED lines=26> */
.L_x_10593:
        /* <DEDUP_REMOVED lines=16> */
.L_x_10622:
[----:B------:R-:W-:Y:S05]  /*33c0*/  BRA `(.L_x_10594) ;  /* 0x0000000000147947 */ /* 0x000fea0003800000 */
.L_x_10621:
[----:B------:R-:W0:Y:S02]  /*33d0*/  F2I.U64.F64.TRUNC R2, R2 ;  /* 0x0000000200027311 */ /* 0x000e24000030d800 */
[----:B0-----:R0:W-:Y:S01]  /*33e0*/  STG.E.64 desc[UR36][R16.64], R2 ;  /* 0x0000000210007986 */ /* 0x0011e2000c101b24 */
[----:B------:R-:W-:Y:S05]  /*33f0*/  BRA `(.L_x_10594) ;  /* 0x0000000000087947 */ /* 0x000fea0003800000 */
.L_x_10620:
[----:B------:R-:W0:Y:S02]  /*3400*/  F2I.U32.F64.TRUNC R3, R2 ;  /* 0x0000000200037311 */ /* 0x000e24000030d000 */
[----:B0-----:R0:W-:Y:S02]  /*3410*/  STG.E desc[UR36][R16.64], R3 ;  /* 0x0000000310007986 */ /* 0x0011e4000c101924 */
.L_x_10594:
[----:B------:R-:W-:-:S04]  /*3420*/  IMAD R18, R23, 0x200, R18 ;  /* 0x0000020017127824 */ /* 0x000fc800078e0212 */
[----:B------:R-:W-:-:S07]  /*3430*/  VIADD R19, R18, 0x80 ;  /* 0x0000008012137836 */ /* 0x000fce0000000000 */
.L_x_10554:
[----:B------:R-:W-:Y:S05]  /*3440*/  BSYNC B6 ;  /* 0x0000000000067941 */ /* 0x000fea0003800000 */
.L_x_10553:
        /* <DEDUP_REMOVED lines=307> */
.L_x_10625:
[----:B------:R-:W0:Y:S01]  /*4780*/  LDC.U8 R3, c[0x0][0x431] ;  /* 0x00010c40ff037b82 */ /* 0x000e220000000000 */
[----:B------:R-:W-:Y:S01]  /*4790*/  ULDC.64 UR4, c[0x0][0x410] ;  /* 0x0001040000047ab9 */ /* 0x000fe20000000a00 */
[----:B------:R-:W-:Y:S01]  /*47a0*/  ULDC.64 UR6, c[0x0][0x418] ;  /* 0x0001060000067ab9 */ /* 0x000fe20000000a00 */
[----:B------:R-:W-:Y:S02]  /*47b0*/  IADD3 R16, P0, R16, UR4, RZ ;  /* 0x0000000410107c10 */ /* 0x000fe4000ff1e0ff */
[----:B------:R-:W-:-:S03]  /*47c0*/  IADD3 R4, P1, R0, UR6, RZ ;  /* 0x0000000600047c10 */ /* 0x000fc6000ff3e0ff */
[----:B------:R-:W-:Y:S01]  /*47d0*/  IMAD.X R17, RZ, RZ, UR5, P0 ;  /* 0x00000005ff117e24 */ /* 0x000fe200080e06ff */
[----:B------:R-:W-:Y:S02]  /*47e0*/  IADD3.X R5, RZ, UR7, RZ, P1, !PT ;  /* 0x00000007ff057c10 */ /* 0x000fe40008ffe4ff */
        /* <DEDUP_REMOVED lines=14> */
.L_x_10629:
[----:B------:R-:W2:Y:S02]  /*48d0*/  LDG.E.U8 R2, desc[UR36][R4.64] ;  /* 0x0000002404027981 */ /* 0x000ea4000c1e1100 */
[----:B--2---:R-:W0:Y:S01]  /*48e0*/  I2F.F64.U16 R2, R2 ;  /* 0x0000000200027312 */ /* 0x004e220000101800 */
[----:B------:R-:W-:Y:S05]  /*48f0*/  BRA `(.L_x_10631) ;  /* 0x0000000c00707947 */ /* 0x000fea0003800000 */
.L_x_10628:
        /* <DEDUP_REMOVED lines=9> */
.L_x_10633:
[----:B------:R-:W2:Y:S02]  /*4990*/  LDG.E R2, desc[UR36][R4.64] ;  /* 0x0000002404027981 */ /* 0x000ea4000c1e1900 */
[----:B--2---:R-:W0:Y:S01]  /*49a0*/  I2F.F64 R2, R2 ;  /* 0x0000000200027312 */ /* 0x004e220000201c00 */
[----:B------:R-:W-:Y:S05]  /*49b0*/  BRA `(.L_x_10631) ;  /* 0x0000000c00407947 */ /* 0x000fea0003800000 */
.L_x_10632:
[----:B------:R-:W2:Y:S02]  /*49c0*/  LDG.E.U16 R2, desc[UR36][R4.64] ;  /* 0x0000002404027981 */ /* 0x000ea4000c1e1500 */
[----:B--2---:R-:W0:Y:S01]  /*49d0*/  I2F.F64.S16 R2, R2 ;  /* 0x0000000200027312 */ /* 0x004e220000101c00 */
[----:B------:R-:W-:Y:S05]  /*49e0*/  BRA `(.L_x_10631) ;  /* 0x0000000c00347947 */ /* 0x000fea0003800000 */
.L_x_10627:
        /* <DEDUP_REMOVED lines=10> */
.L_x_10635:
[----:B------:R-:W2:Y:S02]  /*4a90*/  LDG.E.U16 R0, desc[UR36][R4.64] ;  /* 0x0000002404007981 */ /* 0x000ea4000c1e1500 */
[----:B--2---:R-:W-:-:S05]  /*4aa0*/  HADD2.F32 R0, -RZ, R0.H0_H0 ;  /* 0x20000000ff007230 */ /* 0x004fca0000004100 */
[----:B------:R-:W-:-:S04]  /*4ab0*/  FMUL.FTZ R0, R0, 1 ;  /* 0x3f80000000007820 */ /* 0x000fc80000410000 */
[----:B------:R0:W1:Y:S01]  /*4ac0*/  F2F.F64.F32 R2, R0 ;  /* 0x0000000000027310 */ /* 0x0000620000201800 */
[----:B------:R-:W-:Y:S05]  /*4ad0*/  BRA `(.L_x_10631) ;  /* 0x0000000800f87947 */ /* 0x000fea0003800000 */
.L_x_10634:
        /* <DEDUP_REMOVED lines=10> */
.L_x_10637:
[----:B------:R-:W2:Y:S02]  /*4b80*/  LDG.E.U16 R4, desc[UR36][R4.64] ;  /* 0x0000002404047981 */ /* 0x000ea4000c1e1500 */
[----:B--2---:R-:W-:-:S05]  /*4b90*/  HADD2.F32 R0, -RZ, R4.H0_H0 ;  /* 0x20000004ff007230 */ /* 0x004fca0000004100 */
[----:B------:R-:W-:-:S04]  /*4ba0*/  FMUL.FTZ R0, R0, 1 ;  /* 0x3f80000000007820 */ /* 0x000fc80000410000 */
[----:B------:R0:W1:Y:S01]  /*4bb0*/  F2F.F64.F32 R2, R0 ;  /* 0x0000000000027310 */ /* 0x0000620000201800 */
[----:B------:R-:W-:Y:S05]  /*4bc0*/  BRA `(.L_x_10631) ;  /* 0x0000000800bc7947 */ /* 0x000fea0003800000 */
.L_x_10636:
[----:B------:R0:W5:Y:S01]  /*4bd0*/  LDG.E.64 R2, desc[UR36][R4.64] ;  /* 0x0000002404027981 */ /* 0x000162000c1e1b00 */
[----:B------:R-:W-:Y:S05]  /*4be0*/  BRA `(.L_x_10631) ;  /* 0x0000000800b47947 */ /* 0x000fea0003800000 */
.L_x_10626:
        /* <DEDUP_REMOVED lines=13> */
.L_x_10640:
[----:B------:R0:W5:Y:S01]  /*4cc0*/  LDG.E.64 R2, desc[UR36][R4.64] ;  /* 0x0000002404027981 */ /* 0x000162000c1e1b00 */
[----:B------:R-:W-:Y:S05]  /*4cd0*/  BRA `(.L_x_10631) ;  /* 0x0000000800787947 */ /* 0x000fea0003800000 */
.L_x_10639:
        /* <DEDUP_REMOVED lines=28> */
.L_x_10642:
        /* <DEDUP_REMOVED lines=15> */
.L_x_10641:
[----:B------:R-:W2:Y:S02]  /*4f90*/  LDG.E.U16 R0, desc[UR36][R4.64] ;  /* 0x0000002404007981 */ /* 0x000ea4000c1e1500 */
[----:B--2---:R-:W-:-:S04]  /*4fa0*/  IMAD.U32 R0, R0, 0x10000, RZ ;  /* 0x0001000000007824 */ /* 0x004fc800078e00ff */
[----:B------:R-:W-:-:S04]  /*4fb0*/  FMUL.FTZ R0, R0, 1 ;  /* 0x3f80000000007820 */ /* 0x000fc80000410000 */
[----:B------:R0:W1:Y:S01]  /*4fc0*/  F2F.F64.F32 R2, R0 ;  /* 0x0000000000027310 */ /* 0x0000620000201800 */
[----:B------:R-:W-:Y:S05]  /*4fd0*/  BRA `(.L_x_10631) ;  /* 0x0000000400b87947 */ /* 0x000fea0003800000 */
.L_x_10638:
        /* <DEDUP_REMOVED lines=11> */
.L_x_10645:
        /* <DEDUP_REMOVED lines=21> */
.L_x_10649:
[----:B------:R-:W-:Y:S05]  /*51e0*/  BSYNC B1 ;  /* 0x0000000000017941 */ /* 0x000fea0003800000 */
.L_x_10648:
[----:B------:R-:W-:Y:S01]  /*51f0*/  LEA R3, R0, 0x3b800000, 0x17 ;  /* 0x3b80000000037811 */ /* 0x000fe200078eb8ff */
[----:B------:R-:W-:-:S05]  /*5200*/  IMAD.SHL.U32 R0, R2, 0x100000, RZ ;  /* 0x0010000002007824 */ /* 0x000fca00078e00ff */
[----:B------:R-:W-:-:S07]  /*5210*/  LOP3.LUT R0, R3, R0, R4, 0xfe, !PT ;  /* 0x0000000003007212 */ /* 0x000fce00078efe04 */
.L_x_10647:
[----:B------:R-:W-:Y:S05]  /*5220*/  BSYNC B0 ;  /* 0x0000000000007941 */ /* 0x000fea0003800000 */
.L_x_10646:
[----:B------:R-:W-:-:S04]  /*5230*/  FMUL.FTZ R0, R0, 1 ;  /* 0x3f80000000007820 */ /* 0x000fc80000410000 */
[----:B------:R1:W2:Y:S01]  /*5240*/  F2F.F64.F32 R2, R0 ;  /* 0x0000000000027310 */ /* 0x0002a20000201800 */
[----:B------:R-:W-:Y:S05]  /*5250*/  BRA `(.L_x_10631) ;  /* 0x0000000400187947 */ /* 0x000fea0003800000 */
.L_x_10644:
        /* <DEDUP_REMOVED lines=21> */
.L_x_10653:
[----:B------:R-:W-:Y:S05]  /*53b0*/  BSYNC B1 ;  /* 0x0000000000017941 */ /* 0x000fea0003800000 */
.L_x_10652:
[----:B------:R-:W-:Y:S01]  /*53c0*/  LEA R3, R0, 0x37800000, 0x17 ;  /* 0x3780000000037811 */ /* 0x000fe200078eb8ff */
[----:B------:R-:W-:-:S05]  /*53d0*/  IMAD.SHL.U32 R0, R2, 0x200000, RZ ;  /* 0x0020000002007824 */ /* 0x000fca00078e00ff */
[----:B------:R-:W-:-:S07]  /*53e0*/  LOP3.LUT R0, R3, R0, R4, 0xfe, !PT ;  /* 0x0000000003007212 */ /* 0x000fce00078efe04 */
.L_x_10651:
[----:B------:R-:W-:Y:S05]  /*53f0*/  BSYNC B0 ;  /* 0x0000000000007941 */ /* 0x000fea0003800000 */
.L_x_10650:
[----:B------:R-:W-:-:S04]  /*5400*/  FMUL.FTZ R0, R0, 1 ;  /* 0x3f80000000007820 */ /* 0x000fc80000410000 */
[----:B------:R3:W4:Y:S01]  /*5410*/  F2F.F64.F32 R2, R0 ;  /* 0x0000000000027310 */ /* 0x0007220000201800 */
[----:B------:R-:W-:Y:S05]  /*5420*/  BRA `(.L_x_10631) ;  /* 0x0000000000a47947 */ /* 0x000fea0003800000 */
.L_x_10643:
        /* <DEDUP_REMOVED lines=14> */
.L_x_10657:
[----:B------:R-:W-:Y:S05]  /*5510*/  BSYNC B0 ;  /* 0x0000000000007941 */ /* 0x000fea0003800000 */
.L_x_10656:
[----:B------:R-:W-:-:S04]  /*5520*/  FMUL.FTZ R0, R0, 1 ;  /* 0x3f80000000007820 */ /* 0x000fc80000410000 */
[----:B------:R0:W1:Y:S01]  /*5530*/  F2F.F64.F32 R2, R0 ;  /* 0x0000000000027310 */ /* 0x0000620000201800 */
[----:B------:R-:W-:Y:S05]  /*5540*/  BRA `(.L_x_10631) ;  /* 0x00000000005c7947 */ /* 0x000fea0003800000 */
.L_x_10630:
        /* <DEDUP_REMOVED lines=16> */
.L_x_10658:
[----:B------:R-:W-:Y:S01]  /*5650*/  CS2R R2, SRZ ;  /* 0x0000000000027805 */ /* 0x000fe2000001ff00 */
[----:B------:R-:W-:Y:S06]  /*5660*/  BRA `(.L_x_10631) ;  /* 0x0000000000147947 */ /* 0x000fec0003800000 */
.L_x_10655:
[----:B------:R-:W2:Y:S02]  /*5670*/  LDG.E.64 R2, desc[UR36][R4.64] ;  /* 0x0000002404027981 */ /* 0x000ea4000c1e1b00 */
[----:B--2---:R-:W0:Y:S01]  /*5680*/  I2F.F64.U64 R2, R2 ;  /* 0x0000000200027312 */ /* 0x004e220000301800 */
[----:B------:R-:W-:Y:S05]  /*5690*/  BRA `(.L_x_10631) ;  /* 0x0000000000087947 */ /* 0x000fea0003800000 */
.L_x_10654:
[----:B------:R-:W2:Y:S02]  /*56a0*/  LDG.E R2, desc[UR36][R4.64] ;  /* 0x0000002404027981 */ /* 0x000ea4000c1e1900 */
[----:B--2---:R-:W0:Y:S02]  /*56b0*/  I2F.F64.U32 R2, R2 ;  /* 0x0000000200027312 */ /* 0x004e240000201800 */
.L_x_10631:
        /* <DEDUP_REMOVED lines=18> */
.L_x_10662:
[----:B------:R-:W0:Y:S02]  /*57e0*/  F2I.S64.F64.TRUNC R2, R2 ;  /* 0x0000000200027311 */ /* 0x000e24000030d900 */
[----:B0-----:R-:W-:-:S05]  /*57f0*/  IMAD.MOV.U32 R5, RZ, RZ, R2 ;  /* 0x000000ffff057224 */ /* 0x001fca00078e0002 */
[----:B------:R0:W-:Y:S01]  /*5800*/  STG.E.U8 desc[UR36][R16.64], R5 ;  /* 0x0000000510007986 */ /* 0x0001e2000c101124 */
[----:B------:R-:W-:Y:S05]  /*5810*/  BRA `(.L_x_10664) ;  /* 0x0000000c00f87947 */ /* 0x000fea0003800000 */
.L_x_10661:
        /* <DEDUP_REMOVED lines=9> */
.L_x_10666:
[----:B------:R-:W0:Y:S02]  /*58b0*/  F2I.F64.TRUNC R3, R2 ;  /* 0x0000000200037311 */ /* 0x000e24000030d100 */
[----:B0-----:R0:W-:Y:S01]  /*58c0*/  STG.E desc[UR36][R16.64], R3 ;  /* 0x0000000310007986 */ /* 0x0011e2000c101924 */
[----:B------:R-:W-:Y:S05]  /*58d0*/  BRA `(.L_x_10664) ;  /* 0x0000000c00c87947 */ /* 0x000fea0003800000 */
.L_x_10665:
[----:B------:R-:W0:Y:S02]  /*58e0*/  F2I.F64.TRUNC R3, R2 ;  /* 0x0000000200037311 */ /* 0x000e24000030d100 */
[----:B0-----:R0:W-:Y:S01]  /*58f0*/  STG.E.U16 desc[UR36][R16.64], R3 ;  /* 0x0000000310007986 */ /* 0x0011e2000c101524 */
[----:B------:R-:W-:Y:S05]  /*5900*/  BRA `(.L_x_10664) ;  /* 0x0000000c00bc7947 */ /* 0x000fea0003800000 */
.L_x_10660:
        /* <DEDUP_REMOVED lines=13> */
.L_x_10668:
        /* <DEDUP_REMOVED lines=8> */
.L_x_10667:
        /* <DEDUP_REMOVED lines=14> */
.L_x_10670:
        /* <DEDUP_REMOVED lines=9> */
.L_x_10669:
[----:B------:R0:W-:Y:S01]  /*5bd0*/  STG.E.64 desc[UR36][R16.64], R4 ;  /* 0x0000000410007986 */ /* 0x0001e2000c101b24 */
[----:B------:R-:W-:Y:S05]  /*5be0*/  BRA `(.L_x_10664) ;  /* 0x0000000c00047947 */ /* 0x000fea0003800000 */
.L_x_10659:
        /* <DEDUP_REMOVED lines=12> */
.L_x_10673:
[----:B------:R-:W-:-:S05]  /*5cb0*/  CS2R R6, SRZ ;  /* 0x0000000000067805 */ /* 0x000fca000001ff00 */
[----:B------:R0:W-:Y:S01]  /*5cc0*/  STG.E.128 desc[UR36][R16.64], R4 ;  /* 0x0000000410007986 */ /* 0x0001e2000c101d24 */
[----:B------:R-:W-:Y:S05]  /*5cd0*/  BRA `(.L_x_10664) ;  /* 0x0000000800c87947 */ /* 0x000fea0003800000 */
.L_x_10672:
        /* <DEDUP_REMOVED lines=25> */
.L_x_10677:
[----:B------:R-:W-:Y:S05]  /*5e70*/  BSYNC B0 ;  /* 0x0000000000007941 */ /* 0x000fea0003800000 */
.L_x_10676:
[----:B------:R-:W-:-:S05]  /*5e80*/  LOP3.LUT R3, R0, R3, RZ, 0xfc, !PT ;  /* 0x0000000300037212 */ /* 0x000fca00078efcff */
[----:B------:R0:W-:Y:S01]  /*5e90*/  STG.E.U8 desc[UR36][R16.64], R3 ;  /* 0x0000000310007986 */ /* 0x0001e2000c101124 */
[----:B------:R-:W-:Y:S05]  /*5ea0*/  BRA `(.L_x_10664) ;  /* 0x0000000800547947 */ /* 0x000fea0003800000 */
.L_x_10675:
        /* <DEDUP_REMOVED lines=17> */
.L_x_10679:
[----:B------:R-:W-:Y:S01]  /*5fc0*/  IMAD.MOV.U32 R0, RZ, RZ, 0x7f ;  /* 0x0000007fff007424 */ /* 0x000fe200078e00ff */
[----:B------:R-:W-:-:S04]  /*5fd0*/  ISETP.GT.U32.AND P0, PT, R2, 0x7f800000, PT ;  /* 0x7f8000000200780c */ /* 0x000fc80003f04070 */
[----:B------:R-:W-:-:S09]  /*5fe0*/  SEL R0, R0, 0x7c, P0 ;  /* 0x0000007c00007807 */ /* 0x000fd20000000000 */
.L_x_10680:
[----:B------:R-:W-:Y:S05]  /*5ff0*/  BSYNC B0 ;  /* 0x0000000000007941 */ /* 0x000fea0003800000 */
.L_x_10678:
[----:B------:R-:W-:-:S04]  /*6000*/  LOP3.LUT R2, R3, 0x80000000, RZ, 0xc0, !PT ;  /* 0x8000000003027812 */ /* 0x000fc800078ec0ff */
[----:B------:R-:W-:-:S04]  /*6010*/  SHF.R.U32.HI R3, RZ, 0x18, R2 ;  /* 0x00000018ff037819 */ /* 0x000fc80000011602 */
[----:B------:R-:W-:-:S05]  /*6020*/  LOP3.LUT R3, R0, R3, RZ, 0xfc, !PT ;  /* 0x0000000300037212 */ /* 0x000fca00078efcff */
[----:B------:R0:W-:Y:S01]  /*6030*/  STG.E.U8 desc[UR36][R16.64], R3 ;  /* 0x0000000310007986 */ /* 0x0001e2000c101124 */
[----:B------:R-:W-:Y:S05]  /*6040*/  BRA `(.L_x_10664) ;  /* 0x0000000400ec7947 */ /* 0x000fea0003800000 */
.L_x_10674:
        /* <DEDUP_REMOVED lines=8> */
.L_x_10671:
        /* <DEDUP_REMOVED lines=11> */
.L_x_10683:
        /* <DEDUP_REMOVED lines=21> */
.L_x_10686:
[----:B------:R-:W-:-:S04]  /*62d0*/  LOP3.LUT R2, R3, 0x80000000, RZ, 0xc0, !PT ;  /* 0x8000000003027812 */ /* 0x000fc800078ec0ff */
[----:B------:R-:W-:-:S04]  /*62e0*/  SHF.R.U32.HI R3, RZ, 0x18, R2 ;  /* 0x00000018ff037819 */ /* 0x000fc80000011602 */
[----:B------:R-:W-:-:S04]  /*62f0*/  LOP3.LUT R0, R0, R3, RZ, 0xfc, !PT ;  /* 0x0000000300007212 */ /* 0x000fc800078efcff */
[----:B------:R-:W-:-:S07]  /*6300*/  PRMT R8, R0, 0x7610, R8 ;  /* 0x0000761000087816 */ /* 0x000fce0000000008 */
.L_x_10685:
[----:B------:R-:W-:Y:S05]  /*6310*/  BSYNC B0 ;  /* 0x0000000000007941 */ /* 0x000fea0003800000 */
.L_x_10684:
[----:B------:R3:W-:Y:S01]  /*6320*/  STG.E.U8 desc[UR36][R16.64], R8 ;  /* 0x0000000810007986 */ /* 0x0007e2000c101124 */
[----:B------:R-:W-:Y:S05]  /*6330*/  BRA `(.L_x_10664) ;  /* 0x0000000400307947 */ /* 0x000fea0003800000 */
.L_x_10682:
        /* <DEDUP_REMOVED lines=21> */
.L_x_10689:
[----:B------:R-:W-:-:S04]  /*6490*/  LOP3.LUT R2, R3, 0x80000000, RZ, 0xc0, !PT ;  /* 0x8000000003027812 */ /* 0x000fc800078ec0ff */
[----:B------:R-:W-:-:S04]  /*64a0*/  SHF.R.U32.HI R3, RZ, 0x18, R2 ;  /* 0x00000018ff037819 */ /* 0x000fc80000011602 */
[----:B------:R-:W-:-:S04]  /*64b0*/  LOP3.LUT R0, R0, R3, RZ, 0xfc, !PT ;  /* 0x0000000300007212 */ /* 0x000fc800078efcff */
[----:B------:R-:W-:-:S07]  /*64c0*/  PRMT R8, R0, 0x7610, R8 ;  /* 0x0000761000087816 */ /* 0x000fce0000000008 */
.L_x_10688:
[----:B------:R-:W-:Y:S05]  /*64d0*/  BSYNC B0 ;  /* 0x0000000000007941 */ /* 0x000fea0003800000 */
.L_x_10687:
[----:B------:R0:W-:Y:S01]  /*64e0*/  STG.E.U8 desc[UR36][R16.64], R8 ;  /* 0x0000000810007986 */ /* 0x0001e2000c101124 */
[----:B------:R-:W-:Y:S05]  /*64f0*/  BRA `(.L_x_10664) ;  /* 0x0000000000c07947 */ /* 0x000fea0003800000 */
.L_x_10681:
        /* <DEDUP_REMOVED lines=22> */
[----:B------:R-:W-:-:S05]  /*6660*/  @!P0 IMAD.MOV R0, RZ, RZ, R2 ;  /* 0x000000ffff008224 */ /* 0x000fca00078e0202 */
[----:B------:R-:W-:-:S05]  /*6670*/  @P1 MOV R3, R0 ;  /* 0x0000000000031202 */ /* 0x000fca0000000f00 */
[----:B------:R1:W-:Y:S01]  /*6680*/  STG.E.U8 desc[UR36][R16.64], R3 ;  /* 0x0000000310007986 */ /* 0x0003e2000c101124 */
[----:B------:R-:W-:Y:S05]  /*6690*/  BRA `(.L_x_10664) ;  /* 0x0000000000587947 */ /* 0x000fea0003800000 */
.L_x_10663:
        /* <DEDUP_REMOVED lines=16> */
.L_x_10692:
[----:B------:R-:W-:Y:S05]  /*67a0*/  BRA `(.L_x_10664) ;  /* 0x0000000000147947 */ /* 0x000fea0003800000 */
.L_x_10691:
[----:B------:R-:W0:Y:S02]  /*67b0*/  F2I.U64.F64.TRUNC R2, R2 ;  /* 0x0000000200027311 */ /* 0x000e24000030d800 */
[----:B0-----:R2:W-:Y:S01]  /*67c0*/  STG.E.64 desc[UR36][R16.64], R2 ;  /* 0x0000000210007986 */ /* 0x0015e2000c101b24 */
[----:B------:R-:W-:Y:S05]  /*67d0*/  BRA `(.L_x_10664) ;  /* 0x0000000000087947 */ /* 0x000fea0003800000 */
.L_x_10690:
[----:B------:R-:W0:Y:S02]  /*67e0*/  F2I.U32.F64.TRUNC R3, R2 ;  /* 0x0000000200037311 */ /* 0x000e24000030d000 */
[----:B0-----:R0:W-:Y:S02]  /*67f0*/  STG.E desc[UR36][R16.64], R3 ;  /* 0x0000000310007986 */ /* 0x0011e4000c101924 */
.L_x_10664:
[----:B------:R-:W-:-:S07]  /*6800*/  VIADD R19, R19, 0x80 ;  /* 0x0000008013137836 */ /* 0x000fce0000000000 */
.L_x_10624:
[----:B------:R-:W-:Y:S05]  /*6810*/  BSYNC B6 ;  /* 0x0000000000067941 */ /* 0x000fea0003800000 */
.L_x_10623:
        /* <DEDUP_REMOVED lines=307> */
.L_x_10695:
        /* <DEDUP_REMOVED lines=21> */
.L_x_10699:
[----:B------:R-:W2:Y:S02]  /*7ca0*/  LDG.E.U8 R2, desc[UR36][R4.64] ;  /* 0x0000002404027981 */ /* 0x000ea4000c1e1100 */
[----:B--2---:R-:W0:Y:S01]  /*7cb0*/  I2F.F64.U16 R2, R2 ;  /* 0x0000000200027312 */ /* 0x004e220000101800 */
[----:B------:R-:W-:Y:S05]  /*7cc0*/  BRA `(.L_x_10701) ;  /* 0x0000000c00707947 */ /* 0x000fea0003800000 */
.L_x_10698:
        /* <DEDUP_REMOVED lines=9> */
.L_x_10703:
[----:B------:R-:W2:Y:S02]  /*7d60*/  LDG.E R2, desc[UR36][R4.64] ;  /* 0x0000002404027981 */ /* 0x000ea4000c1e1900 */
[----:B--2---:R-:W0:Y:S01]  /*7d70*/  I2F.F64 R2, R2 ;  /* 0x0000000200027312 */ /* 0x004e220000201c00 */
[----:B------:R-:W-:Y:S05]  /*7d80*/  BRA `(.L_x_10701) ;  /* 0x0000000c00407947 */ /* 0x000fea0003800000 */
.L_x_10702:
[----:B------:R-:W2:Y:S02]  /*7d90*/  LDG.E.U16 R2, desc[UR36][R4.64] ;  /* 0x0000002404027981 */ /* 0x000ea4000c1e1500 */
[----:B--2---:R-:W0:Y:S01]  /*7da0*/  I2F.F64.S16 R2, R2 ;  /* 0x0000000200027312 */ /* 0x004e220000101c00 */
[----:B------:R-:W-:Y:S05]  /*7db0*/  BRA `(.L_x_10701) ;  /* 0x0000000c00347947 */ /* 0x000fea0003800000 */
.L_x_10697:
        /* <DEDUP_REMOVED lines=10> */
.L_x_10705:
[----:B------:R-:W2:Y:S02]  /*7e60*/  LDG.E.U16 R0, desc[UR36][R4.64] ;  /* 0x0000002404007981 */ /* 0x000ea4000c1e1500 */
[----:B--2---:R-:W-:-:S05]  /*7e70*/  HADD2.F32 R0, -RZ, R0.H0_H0 ;  /* 0x20000000ff007230 */ /* 0x004fca0000004100 */
[----:B------:R-:W-:-:S04]  /*7e80*/  FMUL.FTZ R0, R0, 1 ;  /* 0x3f80000000007820 */ /* 0x000fc80000410000 */
[----:B------:R0:W1:Y:S01]  /*7e90*/  F2F.F64.F32 R2, R0 ;  /* 0x0000000000027310 */ /* 0x0000620000201800 */
[----:B------:R-:W-:Y:S05]  /*7ea0*/  BRA `(.L_x_10701) ;  /* 0x0000000800f87947 */ /* 0x000fea0003800000 */
.L_x_10704:
        /* <DEDUP_REMOVED lines=10> */
.L_x_10707:
[----:B------:R-:W2:Y:S02]  /*7f50*/  LDG.E.U16 R4, desc[UR36][R4.64] ;  /* 0x0000002404047981 */ /* 0x000ea4000c1e1500 */
[----:B--2---:R-:W-:-:S05]  /*7f60*/  HADD2.F32 R0, -RZ, R4.H0_H0 ;  /* 0x20000004ff007230 */ /* 0x004fca0000004100 */
[----:B------:R-:W-:-:S04]  /*7f70*/  FMUL.FTZ R0, R0, 1 ;  /* 0x3f80000000007820 */ /* 0x000fc80000410000 */
[----:B------:R0:W1:Y:S01]  /*7f80*/  F2F.F64.F32 R2, R0 ;  /* 0x0000000000027310 */ /* 0x0000620000201800 */
[----:B------:R-:W-:Y:S05]  /*7f90*/  BRA `(.L_x_10701) ;  /* 0x0000000800bc7947 */ /* 0x000fea0003800000 */
.L_x_10706:
[----:B------:R0:W5:Y:S01]  /*7fa0*/  LDG.E.64 R2, desc[UR36][R4.64] ;  /* 0x0000002404027981 */ /* 0x000162000c1e1b00 */
[----:B------:R-:W-:Y:S05]  /*7fb0*/  BRA `(.L_x_10701) ;  /* 0x0000000800b47947 */ /* 0x000fea0003800000 */
.L_x_10696:
        /* <DEDUP_REMOVED lines=13> */
.L_x_10710:
[----:B------:R0:W5:Y:S01]  /*8090*/  LDG.E.64 R2, desc[UR36][R4.64] ;  /* 0x0000002404027981 */ /* 0x000162000c1e1b00 */
[----:B------:R-:W-:Y:S05]  /*80a0*/  BRA `(.L_x_10701) ;  /* 0x0000000800787947 */ /* 0x000fea0003800000 */
.L_x_10709:
        /* <DEDUP_REMOVED lines=28> */
.L_x_10712:
        /* <DEDUP_REMOVED lines=15> */
.L_x_10711:
[----:B------:R-:W2:Y:S02]  /*8360*/  LDG.E.U16 R0, desc[UR36][R4.64] ;  /* 0x0000002404007981 */ /* 0x000ea4000c1e1500 */
[----:B--2---:R-:W-:-:S05]  /*8370*/  SHF.L.U32 R0, R0, 0x10, RZ ;  /* 0x0000001000007819 */ /* 0x004fca00000006ff */
[----:B------:R-:W-:-:S04]  /*8380*/  FMUL.FTZ R0, R0, 1 ;  /* 0x3f80000000007820 */ /* 0x000fc80000410000 */
[----:B------:R0:W1:Y:S01]  /*8390*/  F2F.F64.F32 R2, R0 ;  /* 0x0000000000027310 */ /* 0x0000620000201800 */
[----:B------:R-:W-:Y:S05]  /*83a0*/  BRA `(.L_x_10701) ;  /* 0x0000000400b87947 */ /* 0x000fea0003800000 */
.L_x_10708:
        /* <DEDUP_REMOVED lines=11> */
.L_x_10715:
        /* <DEDUP_REMOVED lines=21> */
.L_x_10719:
[----:B------:R-:W-:Y:S05]  /*85b0*/  BSYNC B1 ;  /* 0x0000000000017941 */ /* 0x000fea0003800000 */
.L_x_10718:
[----:B------:R-:W-:Y:S01]  /*85c0*/  LEA R3, R0, 0x3b800000, 0x17 ;  /* 0x3b80000000037811 */ /* 0x000fe200078eb8ff */
[----:B------:R-:W-:-:S05]  /*85d0*/  IMAD.SHL.U32 R0, R2, 0x100000, RZ ;  /* 0x0010000002007824 */ /* 0x000fca00078e00ff */
[----:B------:R-:W-:-:S07]  /*85e0*/  LOP3.LUT R0, R3, R0, R4, 0xfe, !PT ;  /* 0x0000000003007212 */ /* 0x000fce00078efe04 */
.L_x_10717:
[----:B------:R-:W-:Y:S05]  /*85f0*/  BSYNC B0 ;  /* 0x0000000000007941 */ /* 0x000fea0003800000 */
.L_x_10716:
[----:B------:R-:W-:-:S04]  /*8600*/  FMUL.FTZ R0, R0, 1 ;  /* 0x3f80000000007820 */ /* 0x000fc80000410000 */
[----:B------:R1:W2:Y:S01]  /*8610*/  F2F.F64.F32 R2, R0 ;  /* 0x0000000000027310 */ /* 0x0002a20000201800 */
[----:B------:R-:W-:Y:S05]  /*8620*/  BRA `(.L_x_10701) ;  /* 0x0000000400187947 */ /* 0x000fea0003800000 */
.L_x_10714:
        /* <DEDUP_REMOVED lines=21> */
.L_x_10723:
[----:B------:R-:W-:Y:S05]  /*8780*/  BSYNC B1 ;  /* 0x0000000000017941 */ /* 0x000fea0003800000 */
.L_x_10722:
[----:B------:R-:W-:Y:S01]  /*8790*/  LEA R3, R0, 0x37800000, 0x17 ;  /* 0x3780000000037811 */ /* 0x000fe200078eb8ff */
[----:B------:R-:W-:-:S05]  /*87a0*/  IMAD.SHL.U32 R0, R2, 0x200000, RZ ;  /* 0x0020000002007824 */ /* 0x000fca00078e00ff */
[----:B------:R-:W-:-:S07]  /*87b0*/  LOP3.LUT R0, R3, R0, R4, 0xfe, !PT ;  /* 0x0000000003007212 */ /* 0x000fce00078efe04 */
.L_x_10721:
[----:B------:R-:W-:Y:S05]  /*87c0*/  BSYNC B0 ;  /* 0x0000000000007941 */ /* 0x000fea0003800000 */
.L_x_10720:
[----:B------:R-:W-:-:S04]  /*87d0*/  FMUL.FTZ R0, R0, 1 ;  /* 0x3f80000000007820 */ /* 0x000fc80000410000 */
[----:B------:R3:W4:Y:S01]  /*87e0*/  F2F.F64.F32 R2, R0 ;  /* 0x0000000000027310 */ /* 0x0007220000201800 */
[----:B------:R-:W-:Y:S05]  /*87f0*/  BRA `(.L_x_10701) ;  /* 0x0000000000a47947 */ /* 0x000fea0003800000 */
.L_x_10713:
        /* <DEDUP_REMOVED lines=14> */
.L_x_10727:
[----:B------:R-:W-:Y:S05]  /*88e0*/  BSYNC B0 ;  /* 0x0000000000007941 */ /* 0x000fea0003800000 */
.L_x_10726:
[----:B------:R-:W-:-:S04]  /*88f0*/  FMUL.FTZ R0, R0, 1 ;  /* 0x3f80000000007820 */ /* 0x000fc80000410000 */
[----:B------:R0:W1:Y:S01]  /*8900*/  F2F.F64.F32 R2, R0 ;  /* 0x0000000000027310 */ /* 0x0000620000201800 */
[----:B------:R-:W-:Y:S05]  /*8910*/  BRA `(.L_x_10701) ;  /* 0x00000000005c7947 */ /* 0x000fea0003800000 */
.L_x_10700:
[----:B------:R-:W-:Y:S01]  /*8920*/  MOV R2, 0x0 ;  /* 0x0000000000027802 */ /* 0x000fe20000000f00 */
[----:B------:R-:W-:Y:S01]  /*8930*/  ULDC.64 UR4, c[0x4][0x178] ;  /* 0x01005e0000047ab9 */ /* 0x000fe20000000a00 */
[----:B------:R-:W-:Y:S01]  /*8940*/  ULDC.64 UR6, c[0x4][0x58] ;  /* 0x0100160000067ab9 */ /* 0x000fe20000000a00 */
[----:B------:R-:W-:Y:S01]  /*8950*/  MOV R4, UR4 ;  /* 0x0000000400047c02 */ /* 0x000fe20008000f00 */
[----:B------:R-:W-:Y:S01]  /*8960*/  IMAD.U32 R5, RZ, RZ, UR5 ;  /* 0x00000005ff057e24 */ /* 0x000fe2000f8e00ff */
[----:B------:R-:W-:Y:S01]  /*8970*/  ULDC.64 UR4, c[0x4][0x180] ;  /* 0x0100600000047ab9 */ /* 0x000fe20000000a00 */
[----:B------:R-:W0:Y:S01]  /*8980*/  LDC.64 R2, c[0x4][R2] ;  /* 0x0100000002027b82 */ /* 0x000e220000000a00 */
[----:B------:R-:W-:Y:S02]  /*8990*/  IMAD.U32 R6, RZ, RZ, UR4 ;  /* 0x00000004ff067e24 */ /* 0x000fe4000f8e00ff */
        /* <DEDUP_REMOVED lines=8> */
.L_x_10728:
[----:B------:R-:W-:Y:S01]  /*8a20*/  CS2R R2, SRZ ;  /* 0x0000000000027805 */ /* 0x000fe2000001ff00 */
[----:B------:R-:W-:Y:S06]  /*8a30*/  BRA `(.L_x_10701) ;  /* 0x0000000000147947 */ /* 0x000fec0003800000 */
.L_x_10725:
[----:B------:R-:W2:Y:S02]  /*8a40*/  LDG.E.64 R2, desc[UR36][R4.64] ;  /* 0x0000002404027981 */ /* 0x000ea4000c1e1b00 */
[----:B--2---:R-:W0:Y:S01]  /*8a50*/  I2F.F64.U64 R2, R2 ;  /* 0x0000000200027312 */ /* 0x004e220000301800 */
[----:B------:R-:W-:Y:S05]  /*8a60*/  BRA `(.L_x_10701) ;  /* 0x0000000000087947 */ /* 0x000fea0003800000 */
.L_x_10724:
[----:B------:R-:W2:Y:S02]  /*8a70*/  LDG.E R2, desc[UR36][R4.64] ;  /* 0x0000002404027981 */ /* 0x000ea4000c1e1900 */
[----:B--2---:R-:W0:Y:S02]  /*8a80*/  I2F.F64.U32 R2, R2 ;  /* 0x0000000200027312 */ /* 0x004e240000201800 */
.L_x_10701:
        /* <DEDUP_REMOVED lines=18> */
.L_x_10732:
[----:B------:R-:W0:Y:S02]  /*8bb0*/  F2I.S64.F64.TRUNC R2, R2 ;  /* 0x0000000200027311 */ /* 0x000e24000030d900 */
[----:B0-----:R-:W-:-:S05]  /*8bc0*/  IMAD.MOV.U32 R5, RZ, RZ, R2 ;  /* 0x000000ffff057224 */ /* 0x001fca00078e0002 */
[----:B------:R3:W-:Y:S01]  /*8bd0*/  STG.E.U8 desc[UR36][R16.64], R5 ;  /* 0x0000000510007986 */ /* 0x0007e2000c101124 */
[----:B------:R-:W-:Y:S05]  /*8be0*/  BRA `(.L_x_10734) ;  /* 0x0000000c00f87947 */ /* 0x000fea0003800000 */
.L_x_10731:
        /* <DEDUP_REMOVED lines=9> */
.L_x_10736:
[----:B------:R-:W0:Y:S02]  /*8c80*/  F2I.F64.TRUNC R3, R2 ;  /* 0x0000000200037311 */ /* 0x000e24000030d100 */
[----:B0-----:R2:W-:Y:S01]  /*8c90*/  STG.E desc[UR36][R16.64], R3 ;  /* 0x0000000310007986 */ /* 0x0015e2000c101924 */
[----:B------:R-:W-:Y:S05]  /*8ca0*/  BRA `(.L_x_10734) ;  /* 0x0000000c00c87947 */ /* 0x000fea0003800000 */
.L_x_10735:
[----:B------:R-:W0:Y:S02]  /*8cb0*/  F2I.F64.TRUNC R3, R2 ;  /* 0x0000000200037311 */ /* 0x000e24000030d100 */
[----:B0-----:R0:W-:Y:S01]  /*8cc0*/  STG.E.U16 desc[UR36][R16.64], R3 ;  /* 0x0000000310007986 */ /* 0x0011e2000c101524 */
[----:B------:R-:W-:Y:S05]  /*8cd0*/  BRA `(.L_x_10734) ;  /* 0x0000000c00bc7947 */ /* 0x000fea0003800000 */
.L_x_10730:
        /* <DEDUP_REMOVED lines=13> */
.L_x_10738:
        /* <DEDUP_REMOVED lines=8> */
.L_x_10737:
        /* <DEDUP_REMOVED lines=14> */
.L_x_10740:
        /* <DEDUP_REMOVED lines=9> */
.L_x_10739:
[----:B------:R0:W-:Y:S01]  /*8fa0*/  STG.E.64 desc[UR36][R16.64], R4 ;  /* 0x0000000410007986 */ /* 0x0001e2000c101b24 */
[----:B------:R-:W-:Y:S05]  /*8fb0*/  BRA `(.L_x_10734) ;  /* 0x0000000c00047947 */ /* 0x000fea0003800000 */
.L_x_10729:
        /* <DEDUP_REMOVED lines=12> */
.L_x_10743:
[----:B------:R-:W-:-:S05]  /*9080*/  CS2R R6, SRZ ;  /* 0x0000000000067805 */ /* 0x000fca000001ff00 */
[----:B------:R0:W-:Y:S01]  /*9090*/  STG.E.128 desc[UR36][R16.64], R4 ;  /* 0x0000000410007986 */ /* 0x0001e2000c101d24 */
[----:B------:R-:W-:Y:S05]  /*90a0*/  BRA `(.L_x_10734) ;  /* 0x0000000800c87947 */ /* 0x000fea0003800000 */
.L_x_10742:
        /* <DEDUP_REMOVED lines=25> */
.L_x_10747:
[----:B------:R-:W-:Y:S05]  /*9240*/  BSYNC B0 ;  /* 0x0000000000007941 */ /* 0x000fea0003800000 */
.L_x_10746:
[----:B------:R-:W-:-:S05]  /*9250*/  LOP3.LUT R3, R0, R3, RZ, 0xfc, !PT ;  /* 0x0000000300037212 */ /* 0x000fca00078efcff */
[----:B------:R0:W-:Y:S01]  /*9260*/  STG.E.U8 desc[UR36][R16.64], R3 ;  /* 0x0000000310007986 */ /* 0x0001e2000c101124 */
[----:B------:R-:W-:Y:S05]  /*9270*/  BRA `(.L_x_10734) ;  /* 0x0000000800547947 */ /* 0x000fea0003800000 */
.L_x_10745:
        /* <DEDUP_REMOVED lines=17> */
.L_x_10749:
[----:B------:R-:W-:Y:S02]  /*9390*/  ISETP.GT.U32.AND P0, PT, R2, 0x7f800000, PT ;  /* 0x7f8000000200780c */ /* 0x000fe40003f04070 */
[----:B------:R-:W-:-:S04]  /*93a0*/  MOV R0, 0x7f ;  /* 0x0000007f00007802 */ /* 0x000fc80000000f00 */
[----:B------:R-:W-:-:S07]  /*93b0*/  SEL R0, R0, 0x7c, P0 ;  /* 0x0000007c00007807 */ /* 0x000fce0000000000 */
.L_x_10750:
[----:B------:R-:W-:Y:S05]  /*93c0*/  BSYNC B0 ;  /* 0x0000000000007941 */ /* 0x000fea0003800000 */
.L_x_10748:
[----:B------:R-:W-:-:S04]  /*93d0*/  LOP3.LUT R2, R3, 0x80000000, RZ, 0xc0, !PT ;  /* 0x8000000003027812 */ /* 0x000fc800078ec0ff */
[----:B------:R-:W-:-:S04]  /*93e0*/  SHF.R.U32.HI R3, RZ, 0x18, R2 ;  /* 0x00000018ff037819 */ /* 0x000fc80000011602 */
[----:B------:R-:W-:-:S05]  /*93f0*/  LOP3.LUT R3, R0, R3, RZ, 0xfc, !PT ;  /* 0x0000000300037212 */ /* 0x000fca00078efcff */
[----:B------:R0:W-:Y:S01]  /*9400*/  STG.E.U8 desc[UR36][R16.64], R3 ;  /* 0x0000000310007986 */ /* 0x0001e2000c101124 */
[----:B------:R-:W-:Y:S05]  /*9410*/  BRA `(.L_x_10734) ;  /* 0x0000000400ec7947 */ /* 0x000fea0003800000 */
.L_x_10744:
        /* <DEDUP_REMOVED lines=8> */
.L_x_10741:
        /* <DEDUP_REMOVED lines=11> */
.L_x_10753:
        /* <DEDUP_REMOVED lines=21> */
.L_x_10756:
[----:B------:R-:W-:-:S04]  /*96a0*/  LOP3.LUT R2, R3, 0x80000000, RZ, 0xc0, !PT ;  /* 0x8000000003027812 */ /* 0x000fc800078ec0ff */
[----:B------:R-:W-:-:S04]  /*96b0*/  SHF.R.U32.HI R3, RZ, 0x18, R2 ;  /* 0x00000018ff037819 */ /* 0x000fc80000011602 */
[----:B------:R-:W-:-:S04]  /*96c0*/  LOP3.LUT R0, R0, R3, RZ, 0xfc, !PT ;  /* 0x0000000300007212 */ /* 0x000fc800078efcff */
[----:B------:R-:W-:-:S07]  /*96d0*/  PRMT R8, R0, 0x7610, R8 ;  /* 0x0000761000087816 */ /* 0x000fce0000000008 */
.L_x_10755:
[----:B------:R-:W-:Y:S05]  /*96e0*/  BSYNC B0 ;  /* 0x0000000000007941 */ /* 0x000fea0003800000 */
.L_x_10754:
[----:B------:R0:W-:Y:S01]  /*96f0*/  STG.E.U8 desc[UR36][R16.64], R8 ;  /* 0x0000000810007986 */ /* 0x0001e2000c101124 */
[----:B------:R-:W-:Y:S05]  /*9700*/  BRA `(.L_x_10734) ;  /* 0x0000000400307947 */ /* 0x000fea0003800000 */
.L_x_10752:
        /* <DEDUP_REMOVED lines=21> */
.L_x_10759:
[----:B------:R-:W-:-:S04]  /*9860*/  LOP3.LUT R2, R3, 0x80000000, RZ, 0xc0, !PT ;  /* 0x8000000003027812 */ /* 0x000fc800078ec0ff */
[----:B------:R-:W-:-:S04]  /*9870*/  SHF.R.U32.HI R3, RZ, 0x18, R2 ;  /* 0x00000018ff037819 */ /* 0x000fc80000011602 */
[----:B------:R-:W-:-:S04]  /*9880*/  LOP3.LUT R0, R0, R3, RZ, 0xfc, !PT ;  /* 0x0000000300007212 */ /* 0x000fc800078efcff */
[----:B------:R-:W-:-:S07]  /*9890*/  PRMT R8, R0, 0x7610, R8 ;  /* 0x0000761000087816 */ /* 0x000fce0000000008 */
.L_x_10758:
[----:B------:R-:W-:Y:S05]  /*98a0*/  BSYNC B0 ;  /* 0x0000000000007941 */ /* 0x000fea0003800000 */
.L_x_10757:
[----:B------:R0:W-:Y:S01]  /*98b0*/  STG.E.U8 desc[UR36][R16.64], R8 ;  /* 0x0000000810007986 */ /* 0x0001e2000c101124 */
[----:B------:R-:W-:Y:S05]  /*98c0*/  BRA `(.L_x_10734) ;  /* 0x0000000000c07947 */ /* 0x000fea0003800000 */
.L_x_10751:
        /* <DEDUP_REMOVED lines=26> */
.L_x_10733:
[----:B------:R-:W-:Y:S01]  /*9a70*/  MOV R0, 0x0 ;  /* 0x0000000000007802 */ /* 0x000fe20000000f00 */
[----:B------:R-:W-:Y:S01]  /*9a80*/  ULDC.64 UR4, c[0x4][0x178] ;  /* 0x01005e0000047ab9 */ /* 0x000fe20000000a00 */
[----:B------:R-:W-:Y:S01]  /*9a90*/  ULDC.64 UR6, c[0x4][0x60] ;  /* 0x0100180000067ab9 */ /* 0x000fe20000000a00 */
[----:B------:R-:W-:Y:S01]  /*9aa0*/  IMAD.U32 R4, RZ, RZ, UR4 ;  /* 0x00000004ff047e24 */ /* 0x000fe2000f8e00ff */
[----:B------:R0:W1:Y:S01]  /*9ab0*/  LDC.64 R2, c[0x4][R0] ;  /* 0x0100000000027b82 */ /* 0x0000620000000a00 */
[----:B------:R-:W-:Y:S01]  /*9ac0*/  IMAD.U32 R5, RZ, RZ, UR5 ;  /* 0x00000005ff057e24 */ /* 0x000fe2000f8e00ff */
[----:B------:R-:W-:Y:S01]  /*9ad0*/  ULDC.64 UR4, c[0x4][0x180] ;  /* 0x0100600000047ab9 */ /* 0x000fe20000000a00 */
[----:B------:R-:W-:Y:S01]  /*9ae0*/  HFMA2.MMA R12, -RZ, RZ, 0, 5.9604644775390625e-08 ;  /* 0x00000001ff0c7435 */ /* 0x000fe200000001ff */
[----:B------:R-:W-:Y:S02]  /*9af0*/  IMAD.U32 R6, RZ, RZ, UR4 ;  /* 0x00000004ff067e24 */ /* 0x000fe4000f8e00ff */
[----:B------:R-:W-:-:S02]  /*9b00*/  IMAD.U32 R7, RZ, RZ, UR5 ;  /* 0x00000005ff077e24 */ /* 0x000fc4000f8e00ff */
[----:B------:R-:W-:Y:S02]  /*9b10*/  IMAD.U32 R10, RZ, RZ, UR6 ;  /* 0x00000006ff0a7e24 */ /* 0x000fe4000f8e00ff */
[----:B------:R-:W-:Y:S02]  /*9b20*/  IMAD.U32 R11, RZ, RZ, UR7 ;  /* 0x00000007ff0b7e24 */ /* 0x000fe4000f8e00ff */
[----:B------:R-:W-:Y:S02]  /*9b30*/  IMAD.MOV.U32 R8, RZ, RZ, 0x65 ;  /* 0x00000065ff087424 */ /* 0x000fe400078e00ff */
[----:B0-----:R-:W-:-:S07]  /*9b40*/  IMAD.MOV.U32 R13, RZ, RZ, RZ ;  /* 0x000000ffff0d7224 */ /* 0x001fce00078e00ff */
[----:B------:R-:W-:-:S07]  /*9b50*/  LEPC R20, `(.L_x_10762) ;  /* 0x000000001014794e */ /* 0x000fce0000000000 */
[----:B-1----:R-:W-:Y:S05]  /*9b60*/  CALL.ABS.NOINC R2 ;  /* 0x0000000002007343 */ /* 0x002fea0003c00000 */
.L_x_10762:
[----:B------:R-:W-:Y:S05]  /*9b70*/  BRA `(.L_x_10734) ;  /* 0x0000000000147947 */ /* 0x000fea0003800000 */
.L_x_10761:
[----:B------:R-:W0:Y:S02]  /*9b80*/  F2I.U64.F64.TRUNC R2, R2 ;  /* 0x0000000200027311 */ /* 0x000e24000030d800 */
[----:B0-----:R0:W-:Y:S01]  /*9b90*/  STG.E.64 desc[UR36][R16.64], R2 ;  /* 0x0000000210007986 */ /* 0x0011e2000c101b24 */
[----:B------:R-:W-:Y:S05]  /*9ba0*/  BRA `(.L_x_10734) ;  /* 0x0000000000087947 */ /* 0x000fea0003800000 */
.L_x_10760:
[----:B------:R-:W0:Y:S02]  /*9bb0*/  F2I.U32.F64.TRUNC R3, R2 ;  /* 0x0000000200037311 */ /* 0x000e24000030d000 */
[----:B0-----:R0:W-:Y:S02]  /*9bc0*/  STG.E desc[UR36][R16.64], R3 ;  /* 0x0000000310007986 */ /* 0x0011e4000c101924 */
.L_x_10734:
[----:B------:R-:W-:-:S07]  /*9bd0*/  VIADD R19, R19, 0x80 ;  /* 0x0000008013137836 */ /* 0x000fce0000000000 */
.L_x_10694:
[----:B------:R-:W-:Y:S05]  /*9be0*/  BSYNC B6 ;  /* 0x0000000000067941 */ /* 0x000fea0003800000 */
.L_x_10693:
        /* <DEDUP_REMOVED lines=306> */
.L_x_10763:
        /* <DEDUP_REMOVED lines=19> */
[----:B--2---:R-:W3:Y:S01]  /*b040*/  I2F.F64.S16 R2, R2 ;  /* 0x0000000200027312 */ /* 0x004ee20000101c00 */
[----:B------:R-:W-:Y:S05]  /*b050*/  BRA `(.L_x_10769) ;  /* 0x0000000c007c7947 */ /* 0x000fea0003800000 */
.L_x_10767:
[----:B------:R-:W2:Y:S02]  /*b060*/  LDG.E.U8 R2, desc[UR36][R4.64] ;  /* 0x0000002404027981 */ /* 0x000ea4000c1e1100 */
[----:B--2---:R-:W4:Y:S01]  /*b070*/  I2F.F64.U16 R2, R2 ;  /* 0x0000000200027312 */ /* 0x004f220000101800 */
[----:B------:R-:W-:Y:S05]  /*b080*/  BRA `(.L_x_10769) ;  /* 0x0000000c00707947 */ /* 0x000fea0003800000 */
.L_x_10766:
[----:B------:R-:W-:-:S13]  /*b090*/  ISETP.NE.AND P0, PT, R2, 0x2, PT ;  /* 0x000000020200780c */ /* 0x000fda0003f05270 */
[----:B------:R-:W-:Y:S05]  /*b0a0*/  @!P0 BRA `(.L_x_10770) ;  /* 0x0000000000288947 */ /* 0x000fea0003800000 */
[----:B------:R-:W-:-:S13]  /*b0b0*/  ISETP.NE.AND P0, PT, R2, 0x3, PT ;  /* 0x000000030200780c */ /* 0x000fda0003f05270 */
[----:B------:R-:W-:Y:S05]  /*b0c0*/  @!P0 BRA `(.L_x_10771) ;  /* 0x0000000000148947 */ /* 0x000fea0003800000 */
[----:B------:R-:W-:-:S13]  /*b0d0*/  ISETP.NE.AND P0, PT, R2, 0x4, PT ;  /* 0x000000040200780c */ /* 0x000fda0003f05270 */
[----:B------:R-:W-:Y:S05]  /*b0e0*/  @P0 BRA `(.L_x_10768) ;  /* 0x0000000800fc0947 */ /* 0x000fea0003800000 */
[----:B------:R-:W2:Y:S02]  /*b0f0*/  LDG.E.64 R2, desc[UR36][R4.64] ;  /* 0x0000002404027981 */ /* 0x000ea4000c1e1b00 */
[----:B--2---:R-:W1:Y:S01]  /*b100*/  I2F.F64.S64 R2, R2 ;  /* 0x0000000200027312 */ /* 0x004e620000301c00 */
[----:B------:R-:W-:Y:S05]  /*b110*/  BRA `(.L_x_10769) ;  /* 0x0000000c004c7947 */ /* 0x000fea0003800000 */
.L_x_10771:
[----:B------:R-:W2:Y:S02]  /*b120*/  LDG.E R2, desc[UR36][R4.64] ;  /* 0x0000002404027981 */ /* 0x000ea4000c1e1900 */
[----:B--2---:R-:W2:Y:S01]  /*b130*/  I2F.F64 R2, R2 ;  /* 0x0000000200027312 */ /* 0x004ea20000201c00 */
[----:B------:R-:W-:Y:S05]  /*b140*/  BRA `(.L_x_10769) ;  /* 0x0000000c00407947 */ /* 0x000fea0003800000 */
.L_x_10770:
[----:B------:R-:W2:Y:S02]  /*b150*/  LDG.E.U16 R2, desc[UR36][R4.64] ;  /* 0x0000002404027981 */ /* 0x000ea4000c1e1500 */
[----:B--2---:R-:W0:Y:S01]  /*b160*/  I2F.F64.S16 R2, R2 ;  /* 0x0000000200027312 */ /* 0x004e220000101c00 */
[----:B------:R-:W-:Y:S05]  /*b170*/  BRA `(.L_x_10769) ;  /* 0x0000000c00347947 */ /* 0x000fea0003800000 */
.L_x_10765:
        /* <DEDUP_REMOVED lines=10> */
.L_x_10773:
[----:B------:R-:W2:Y:S02]  /*b220*/  LDG.E.U16 R0, desc[UR36][R4.64] ;  /* 0x0000002404007981 */ /* 0x000ea4000c1e1500 */
[----:B--2---:R-:W-:-:S05]  /*b230*/  HADD2.F32 R0, -RZ, R0.H0_H0 ;  /* 0x20000000ff007230 */ /* 0x004fca0000004100 */
[----:B------:R-:W-:-:S04]  /*b240*/  FMUL.FTZ R0, R0, 1 ;  /* 0x3f80000000007820 */ /* 0x000fc80000410000 */
[----:B------:R0:W1:Y:S01]  /*b250*/  F2F.F64.F32 R2, R0 ;  /* 0x0000000000027310 */ /* 0x0000620000201800 */
[----:B------:R-:W-:Y:S05]  /*b260*/  BRA `(.L_x_10769) ;  /* 0x0000000800f87947 */ /* 0x000fea0003800000 */
.L_x_10772:
        /* <DEDUP_REMOVED lines=10> */
.L_x_10775:
[----:B------:R-:W2:Y:S02]  /*b310*/  LDG.E.U16 R4, desc[UR36][R4.64] ;  /* 0x0000002404047981 */ /* 0x000ea4000c1e1500 */
[----:B--2---:R-:W-:-:S05]  /*b320*/  HADD2.F32 R0, -RZ, R4.H0_H0 ;  /* 0x20000004ff007230 */ /* 0x004fca0000004100 */
[----:B------:R-:W-:-:S04]  /*b330*/  FMUL.FTZ R0, R0, 1 ;  /* 0x3f80000000007820 */ /* 0x000fc80000410000 */
[----:B------:R0:W1:Y:S01]  /*b340*/  F2F.F64.F32 R2, R0 ;  /* 0x0000000000027310 */ /* 0x0000620000201800 */
[----:B------:R-:W-:Y:S05]  /*b350*/  BRA `(.L_x_10769) ;  /* 0x0000000800bc7947 */ /* 0x000fea0003800000 */
.L_x_10774:
[----:B------:R0:W5:Y:S01]  /*b360*/  LDG.E.64 R2, desc[UR36][R4.64] ;  /* 0x0000002404027981 */ /* 0x000162000c1e1b00 */
[----:B------:R-:W-:Y:S05]  /*b370*/  BRA `(.L_x_10769) ;  /* 0x0000000800b47947 */ /* 0x000fea0003800000 */
.L_x_10764:
        /* <DEDUP_REMOVED lines=13> */
.L_x_10778:
[----:B------:R0:W5:Y:S01]  /*b450*/  LDG.E.64 R2, desc[UR36][R4.64] ;  /* 0x0000002404027981 */ /* 0x000162000c1e1b00 */
[----:B------:R-:W-:Y:S05]  /*b460*/  BRA `(.L_x_10769) ;  /* 0x0000000800787947 */ /* 0x000fea0003800000 */
.L_x_10777:
        /* <DEDUP_REMOVED lines=28> */
.L_x_10780:
        /* <DEDUP_REMOVED lines=15> */
.L_x_10779:
[----:B------:R-:W2:Y:S02]  /*b720*/  LDG.E.U16 R0, desc[UR36][R4.64] ;  /* 0x0000002404007981 */ /* 0x000ea4000c1e1500 */
[----:B--2---:R-:W-:-:S04]  /*b730*/  IMAD.U32 R0, R0, 0x10000, RZ ;  /* 0x0001000000007824 */ /* 0x004fc800078e00ff */
[----:B------:R-:W-:-:S04]  /*b740*/  FMUL.FTZ R0, R0, 1 ;  /* 0x3f80000000007820 */ /* 0x000fc80000410000 */
[----:B------:R0:W1:Y:S01]  /*b750*/  F2F.F64.F32 R2, R0 ;  /* 0x0000000000027310 */ /* 0x0000620000201800 */
[----:B------:R-:W-:Y:S05]  /*b760*/  BRA `(.L_x_10769) ;  /* 0x0000000400b87947 */ /* 0x000fea0003800000 */
.L_x_10776:
        /* <DEDUP_REMOVED lines=11> */
.L_x_10783:
        /* <DEDUP_REMOVED lines=21> */
.L_x_10787:
[----:B------:R-:W-:Y:S05]  /*b970*/  BSYNC B1 ;  /* 0x0000000000017941 */ /* 0x000fea0003800000 */
.L_x_10786:
[----:B------:R-:W-:Y:S01]  /*b980*/  LEA R3, R0, 0x3b800000, 0x17 ;  /* 0x3b80000000037811 */ /* 0x000fe200078eb8ff */
[----:B------:R-:W-:-:S05]  /*b990*/  IMAD.SHL.U32 R0, R2, 0x100000, RZ ;  /* 0x0010000002007824 */ /* 0x000fca00078e00ff */
[----:B------:R-:W-:-:S07]  /*b9a0*/  LOP3.LUT R0, R3, R0, R4, 0xfe, !PT ;  /* 0x0000000003007212 */ /* 0x000fce00078efe04 */
.L_x_10785:
[----:B------:R-:W-:Y:S05]  /*b9b0*/  BSYNC B0 ;  /* 0x0000000000007941 */ /* 0x000fea0003800000 */
.L_x_10784:
[----:B------:R-:W-:-:S04]  /*b9c0*/  FMUL.FTZ R0, R0, 1 ;  /* 0x3f80000000007820 */ /* 0x000fc80000410000 */
[----:B------:R0:W1:Y:S01]  /*b9d0*/  F2F.F64.F32 R2, R0 ;  /* 0x0000000000027310 */ /* 0x0000620000201800 */
[----:B------:R-:W-:Y:S05]  /*b9e0*/  BRA `(.L_x_10769) ;  /* 0x0000000400187947 */ /* 0x000fea0003800000 */
.L_x_10782:
        /* <DEDUP_REMOVED lines=21> */
.L_x_10791:
[----:B------:R-:W-:Y:S05]  /*bb40*/  BSYNC B1 ;  /* 0x0000000000017941 */ /* 0x000fea0003800000 */
.L_x_10790:
[----:B------:R-:W-:Y:S01]  /*bb50*/  LEA R3, R0, 0x37800000, 0x17 ;  /* 0x3780000000037811 */ /* 0x000fe200078eb8ff */
[----:B------:R-:W-:-:S05]  /*bb60*/  IMAD.SHL.U32 R0, R2, 0x200000, RZ ;  /* 0x0020000002007824 */ /* 0x000fca00078e00ff */
[----:B------:R-:W-:-:S07]  /*bb70*/  LOP3.LUT R0, R3, R0, R4, 0xfe, !PT ;  /* 0x0000000003007212 */ /* 0x000fce00078efe04 */
.L_x_10789:
[----:B------:R-:W-:Y:S05]  /*bb80*/  BSYNC B0 ;  /* 0x0000000000007941 */ /* 0x000fea0003800000 */
.L_x_10788:
[----:B------:R-:W-:-:S04]  /*bb90*/  FMUL.FTZ R0, R0, 1 ;  /* 0x3f80000000007820 */ /* 0x000fc80000410000 */
[----:B------:R0:W1:Y:S01]  /*bba0*/  F2F.F64.F32 R2, R0 ;  /* 0x0000000000027310 */ /* 0x0000620000201800 */
[----:B------:R-:W-:Y:S05]  /*bbb0*/  BRA `(.L_x_10769) ;  /* 0x0000000000a47947 */ /* 0x000fea0003800000 */
.L_x_10781:
        /* <DEDUP_REMOVED lines=14> */
.L_x_10795:
[----:B------:R-:W-:Y:S05]  /*bca0*/  BSYNC B0 ;  /* 0x0000000000007941 */ /* 0x000fea0003800000 */
.L_x_10794:
[----:B------:R-:W-:-:S04]  /*bcb0*/  FMUL.FTZ R0, R0, 1 ;  /* 0x3f80000000007820 */ /* 0x000fc80000410000 */
[----:B------:R0:W1:Y:S01]  /*bcc0*/  F2F.F64.F32 R2, R0 ;  /* 0x0000000000027310 */ /* 0x0000620000201800 */
[----:B------:R-:W-:Y:S05]  /*bcd0*/  BRA `(.L_x_10769) ;  /* 0x00000000005c7947 */ /* 0x000fea0003800000 */
.L_x_10768:
        /* <DEDUP_REMOVED lines=16> */
.L_x_10796:
[----:B------:R-:W-:Y:S01]  /*bde0*/  CS2R R2, SRZ ;  /* 0x0000000000027805 */ /* 0x000fe2000001ff00 */
[----:B------:R-:W-:Y:S06]  /*bdf0*/  BRA `(.L_x_10769) ;  /* 0x0000000000147947 */ /* 0x000fec0003800000 */
.L_x_10793:
[----:B------:R-:W2:Y:S02]  /*be00*/  LDG.E.64 R2, desc[UR36][R4.64] ;  /* 0x0000002404027981 */ /* 0x000ea4000c1e1b00 */
[----:B--2---:R-:W0:Y:S01]  /*be10*/  I2F.F64.U64 R2, R2 ;  /* 0x0000000200027312 */ /* 0x004e220000301800 */
[----:B------:R-:W-:Y:S05]  /*be20*/  BRA `(.L_x_10769) ;  /* 0x0000000000087947 */ /* 0x000fea0003800000 */
.L_x_10792:
[----:B------:R-:W2:Y:S02]  /*be30*/  LDG.E R2, desc[UR36][R4.64] ;  /* 0x0000002404027981 */ /* 0x000ea4000c1e1900 */
[----:B--2---:R-:W0:Y:S02]  /*be40*/  I2F.F64.U32 R2, R2 ;  /* 0x0000000200027312 */ /* 0x004e240000201800 */
.L_x_10769:
[----:B------:R-:W0:Y:S01]  /*be50*/  LDC.U8 R6, c[0x0][0x430] ;  /* 0x00010c00ff067b82 */ /* 0x000e220000000000 */
[----:B------:R-:W-:Y:S02]  /*be60*/  ULDC.64 UR4, c[0x0][0x420] ;  /* 0x0001080000047ab9 */ /* 0x000fe40000000a00 */
[----:B012345:R-:W-:-:S06]  /*be70*/  DMUL R2, R2, UR4 ;  /* 0x0000000402027c28 */ /* 0x03ffcc0008000000 */
[----:B------:R0:W1:Y:S01]  /*be80*/  FRND.F64.TRUNC R4, R2 ;  /* 0x0000000200047313 */ /* 0x000062000030d800 */
        /* <DEDUP_REMOVED lines=14> */
.L_x_10800:
[----:B------:R-:W0:Y:S02]  /*bf70*/  F2I.S64.F64.TRUNC R2, R2 ;  /* 0x0000000200027311 */ /* 0x000e24000030d900 */
[----:B0-----:R-:W-:-:S05]  /*bf80*/  IMAD.MOV.U32 R5, RZ, RZ, R2 ;  /* 0x000000ffff057224 */ /* 0x001fca00078e0002 */
[----:B------:R-:W-:Y:S01]  /*bf90*/  STG.E.U8 desc[UR36][R16.64], R5 ;  /* 0x0000000510007986 */ /* 0x000fe2000c101124 */
[----:B------:R-:W-:Y:S05]  /*bfa0*/  EXIT ;  /* 0x000000000000794d */ /* 0x000fea0003800000 */
.L_x_10799:
        /* <DEDUP_REMOVED lines=9> */
.L_x_10803:
[----:B------:R-:W0:Y:S02]  /*c040*/  F2I.F64.TRUNC R3, R2 ;  /* 0x0000000200037311 */ /* 0x000e24000030d100 */
[----:B0-----:R-:W-:Y:S01]  /*c050*/  STG.E desc[UR36][R16.64], R3 ;  /* 0x0000000310007986 */ /* 0x001fe2000c101924 */
[----:B------:R-:W-:Y:S05]  /*c060*/  EXIT ;  /* 0x000000000000794d */ /* 0x000fea0003800000 */
.L_x_10802:
[----:B------:R-:W0:Y:S02]  /*c070*/  F2I.F64.TRUNC R3, R2 ;  /* 0x0000000200037311 */ /* 0x000e24000030d100 */
[----:B0-----:R-:W-:Y:S01]  /*c080*/  STG.E.U16 desc[UR36][R16.64], R3 ;  /* 0x0000000310007986 */ /* 0x001fe2000c101524 */
[----:B------:R-:W-:Y:S05]  /*c090*/  EXIT ;  /* 0x000000000000794d */ /* 0x000fea0003800000 */
.L_x_10798:
        /* <DEDUP_REMOVED lines=13> */
.L_x_10805:
        /* <DEDUP_REMOVED lines=8> */
.L_x_10804:
        /* <DEDUP_REMOVED lines=14> */
.L_x_10807:
        /* <DEDUP_REMOVED lines=9> */
.L_x_10806:
[----:B------:R-:W-:Y:S01]  /*c360*/  STG.E.64 desc[UR36][R16.64], R4 ;  /* 0x0000000410007986 */ /* 0x000fe2000c101b24 */
[----:B------:R-:W-:Y:S05]  /*c370*/  EXIT ;  /* 0x000000000000794d */ /* 0x000fea0003800000 */
.L_x_10797:
        /* <DEDUP_REMOVED lines=12> */
.L_x_10810:
[----:B------:R-:W-:-:S05]  /*c440*/  CS2R R6, SRZ ;  /* 0x0000000000067805 */ /* 0x000fca000001ff00 */
[----:B------:R-:W-:Y:S01]  /*c450*/  STG.E.128 desc[UR36][R16.64], R4 ;  /* 0x0000000410007986 */ /* 0x000fe2000c101d24 */
[----:B------:R-:W-:Y:S05]  /*c460*/  EXIT ;  /* 0x000000000000794d */ /* 0x000fea0003800000 */
.L_x_10809:
        /* <DEDUP_REMOVED lines=25> */
.L_x_10814:
[----:B------:R-:W-:Y:S05]  /*c600*/  BSYNC B0 ;  /* 0x0000000000007941 */ /* 0x000fea0003800000 */
.L_x_10813:
[----:B------:R-:W-:-:S05]  /*c610*/  LOP3.LUT R3, R0, R3, RZ, 0xfc, !PT ;  /* 0x0000000300037212 */ /* 0x000fca00078efcff */
[----:B------:R-:W-:Y:S01]  /*c620*/  STG.E.U8 desc[UR36][R16.64], R3 ;  /* 0x0000000310007986 */ /* 0x000fe2000c101124 */
[----:B------:R-:W-:Y:S05]  /*c630*/  EXIT ;  /* 0x000000000000794d */ /* 0x000fea0003800000 */
.L_x_10812:
        /* <DEDUP_REMOVED lines=17> */
.L_x_10816:
[----:B------:R-:W-:Y:S01]  /*c750*/  IMAD.MOV.U32 R0, RZ, RZ, 0x7f ;  /* 0x0000007fff007424 */ /* 0x000fe200078e00ff */
[----:B------:R-:W-:-:S04]  /*c760*/  ISETP.GT.U32.AND P0, PT, R2, 0x7f800000, PT ;  /* 0x7f8000000200780c */ /* 0x000fc80003f04070 */
[----:B------:R-:W-:-:S09]  /*c770*/  SEL R0, R0, 0x7c, P0 ;  /* 0x0000007c00007807 */ /* 0x000fd20000000000 */
.L_x_10817:
[----:B------:R-:W-:Y:S05]  /*c780*/  BSYNC B0 ;  /* 0x0000000000007941 */ /* 0x000fea0003800000 */
.L_x_10815:
[----:B------:R-:W-:-:S04]  /*c790*/  LOP3.LUT R2, R3, 0x80000000, RZ, 0xc0, !PT ;  /* 0x8000000003027812 */ /* 0x000fc800078ec0ff */
[----:B------:R-:W-:-:S04]  /*c7a0*/  SHF.R.U32.HI R3, RZ, 0x18, R2 ;  /* 0x00000018ff037819 */ /* 0x000fc80000011602 */
[----:B------:R-:W-:-:S05]  /*c7b0*/  LOP3.LUT R3, R0, R3, RZ, 0xfc, !PT ;  /* 0x0000000300037212 */ /* 0x000fca00078efcff */
[----:B------:R-:W-:Y:S01]  /*c7c0*/  STG.E.U8 desc[UR36][R16.64], R3 ;  /* 0x0000000310007986 */ /* 0x000fe2000c101124 */
[----:B------:R-:W-:Y:S05]  /*c7d0*/  EXIT ;  /* 0x000000000000794d */ /* 0x000fea0003800000 */
.L_x_10811:
        /* <DEDUP_REMOVED lines=8> */
.L_x_10808:
        /* <DEDUP_REMOVED lines=11> */
.L_x_10820:
        /* <DEDUP_REMOVED lines=21> */
.L_x_10823:
[----:B------:R-:W-:-:S04]  /*ca60*/  LOP3.LUT R2, R3, 0x80000000, RZ, 0xc0, !PT ;  /* 0x8000000003027812 */ /* 0x000fc800078ec0ff */
[----:B------:R-:W-:-:S04]  /*ca70*/  SHF.R.U32.HI R3, RZ, 0x18, R2 ;  /* 0x00000018ff037819 */ /* 0x000fc80000011602 */
[----:B------:R-:W-:-:S04]  /*ca80*/  LOP3.LUT R0, R0, R3, RZ, 0xfc, !PT ;  /* 0x0000000300007212 */ /* 0x000fc800078efcff */
[----:B------:R-:W-:-:S07]  /*ca90*/  PRMT R8, R0, 0x7610, R8 ;  /* 0x0000761000087816 */ /* 0x000fce0000000008 */
.L_x_10822:
[----:B------:R-:W-:Y:S05]  /*caa0*/  BSYNC B0 ;  /* 0x0000000000007941 */ /* 0x000fea0003800000 */
.L_x_10821:
[----:B------:R-:W-:Y:S01]  /*cab0*/  STG.E.U8 desc[UR36][R16.64], R8 ;  /* 0x0000000810007986 */ /* 0x000fe2000c101124 */
[----:B------:R-:W-:Y:S05]  /*cac0*/  EXIT ;  /* 0x000000000000794d */ /* 0x000fea0003800000 */
.L_x_10819:
        /* <DEDUP_REMOVED lines=21> */
.L_x_10826:
[----:B------:R-:W-:-:S04]  /*cc20*/  LOP3.LUT R2, R3, 0x80000000, RZ, 0xc0, !PT ;  /* 0x8000000003027812 */ /* 0x000fc800078ec0ff */
[----:B------:R-:W-:-:S04]  /*cc30*/  SHF.R.U32.HI R3, RZ, 0x18, R2 ;  /* 0x00000018ff037819 */ /* 0x000fc80000011602 */
[----:B------:R-:W-:-:S04]  /*cc40*/  LOP3.LUT R0, R0, R3, RZ, 0xfc, !PT ;  /* 0x0000000300007212 */ /* 0x000fc800078efcff */
[----:B------:R-:W-:-:S07]  /*cc50*/  PRMT R8, R0, 0x7610, R8 ;  /* 0x0000761000087816 */ /* 0x000fce0000000008 */
.L_x_10825:
[----:B------:R-:W-:Y:S05]  /*cc60*/  BSYNC B0 ;  /* 0x0000000000007941 */ /* 0x000fea0003800000 */
.L_x_10824:
[----:B------:R-:W-:Y:S01]  /*cc70*/  STG.E.U8 desc[UR36][R16.64], R8 ;  /* 0x0000000810007986 */ /* 0x000fe2000c101124 */
[----:B------:R-:W-:Y:S05]  /*cc80*/  EXIT ;  /* 0x000000000000794d */ /* 0x000fea0003800000 */
.L_x_10818:
        /* <DEDUP_REMOVED lines=16> */
[----:B------:R-:W-:Y:S01]  /*cd90*/  HFMA2.MMA R3, -RZ, RZ, 0, 1.5199184417724609375e-05 ;  /* 0x000000ffff037435 */ /* 0x000fe200000001ff */
        /* <DEDUP_REMOVED lines=9> */
.L_x_10801:
        /* <DEDUP_REMOVED lines=16> */
.L_x_10829:
[----:B------:R-:W-:Y:S05]  /*cf30*/  EXIT ;  /* 0x000000000000794d */ /* 0x000fea0003800000 */
.L_x_10828:
[----:B------:R-:W0:Y:S02]  /*cf40*/  F2I.U64.F64.TRUNC R2, R2 ;  /* 0x0000000200027311 */ /* 0x000e24000030d800 */
[----:B0-----:R-:W-:Y:S01]  /*cf50*/  STG.E.64 desc[UR36][R16.64], R2 ;  /* 0x0000000210007986 */ /* 0x001fe2000c101b24 */
[----:B------:R-:W-:Y:S05]  /*cf60*/  EXIT ;  /* 0x000000000000794d */ /* 0x000fea0003800000 */
.L_x_10827:
[----:B------:R-:W0:Y:S02]  /*cf70*/  F2I.U32.F64.TRUNC R3, R2 ;  /* 0x0000000200037311 */ /* 0x000e24000030d000 */
[----:B0-----:R-:W-:Y:S01]  /*cf80*/  STG.E desc[UR36][R16.64], R3 ;  /* 0x0000000310007986 */ /* 0x001fe2000c101924 */
[----:B------:R-:W-:Y:S05]  /*cf90*/  EXIT ;  /* 0x000000000000794d */ /* 0x000fea0003800000 */
.L_x_10830:
        /* <DEDUP_REMOVED lines=14> */
.L_x_22865:


//--------------------- .text._ZN2at6native27unrolled_elementwise_kernelIZZZNS0_15binary_internal21div_trunc_kernel_cudaERNS_18TensorIteratorBaseEENKUlvE0_clEvENKUlvE_clEvEUldE_St5arrayIPcLm2EELi4E23TrivialOffsetCalculatorILi1EjESC_NS0_6memory12LoadWithCastILi1EEENSD_13StoreWithCastILi1EEEEEviT_T0_T2_T3_T4_T5_ --------------------------
	.section	.text._ZN2at6native27unrolled_elementwise_kernelIZZZNS0_15binary_internal21div_trunc_kernel_cudaERNS_18TensorIteratorBaseEENKUlvE0_clEvENKUlvE_clEvEUldE_St5arrayIPcLm2EELi4E23TrivialOffsetCalculatorILi1EjESC_NS0_6memory12LoadWithCastILi1EEENSD_13StoreWithCastILi1EEEEEviT_T0_T2_T3_T4_T5_,"ax",@progbits
	.align	128
        .global         _ZN2at6native27unrolled_elementwise_kernelIZZZNS0_15binary_internal21div_trunc_kernel_cudaERNS_18TensorIteratorBaseEENKUlvE0_clEvENKUlvE_clEvEUldE_St5arrayIPcLm2EELi4E23TrivialOffsetCalculatorILi1EjESC_NS0_6memory12LoadWithCastILi1EEENSD_13StoreWithCastILi1EEEEEviT_T0_T2_T3_T4_T5_
        .type           _ZN2at6native27unrolled_elementwise_kernelIZZZNS0_15binary_internal21div_trunc_kernel_cudaERNS_18TensorIteratorBaseEENKUlvE0_clEvENKUlvE_clEvEUldE_St5arrayIPcLm2EELi4E23TrivialOffsetCalculatorILi1EjESC_NS0_6memory12LoadWithCastILi1EEENSD_13StoreWithCastILi1EEEEEviT_T0_T2_T3_T4_T5_,@function
        .size           _ZN2at6native27unrolled_elementwise_kernelIZZZNS0_15binary_internal21div_trunc_kernel_cudaERNS_18TensorIteratorBaseEENKUlvE0_clEvENKUlvE_clEvEUldE_St5arrayIPcLm2EELi4E23TrivialOffsetCalculatorILi1EjESC_NS0_6memory12LoadWithCastILi1EEENSD_13StoreWithCastILi1EEEEEviT_T0_T2_T3_T4_T5_,(.L_x_22866 - _ZN2at6native27unrolled_elementwise_kernelIZZZNS0_15binary_internal21div_trunc_kernel_cudaERNS_18TensorIteratorBaseEENKUlvE0_clEvENKUlvE_clEvEUldE_St5arrayIPcLm2EELi4E23TrivialOffsetCalculatorILi1EjESC_NS0_6memory12LoadWithCastILi1EEENSD_13StoreWithCastILi1EEEEEviT_T0_T2_T3_T4_T5_)
        .other          _ZN2at6native27unrolled_elementwise_kernelIZZZNS0_15binary_internal21div_trunc_kernel_cudaERNS_18TensorIteratorBaseEENKUlvE0_clEvENKUlvE_clEvEUldE_St5arrayIPcLm2EELi4E23TrivialOffsetCalculatorILi1EjESC_NS0_6memory12LoadWithCastILi1EEENSD_13StoreWithCastILi1EEEEEviT_T0_T2_T3_T4_T5_,@"STO_CUDA_ENTRY STV_DEFAULT"
_ZN2at6native27unrolled_elementwise_kernelIZZZNS0_15binary_internal21div_trunc_kernel_cudaERNS_18TensorIteratorBaseEENKUlvE0_clEvENKUlvE_clEvEUldE_St5arrayIPcLm2EELi4E23TrivialOffsetCalculatorILi1EjESC_NS0_6memory12LoadWithCastILi1EEENSD_13StoreWithCastILi1EEEEEviT_T0_T2_T3_T4_T5_:
.text._ZN2at6native27unrolled_elementwise_kernelIZZZNS0_15binary_internal21div_trunc_kernel_cudaERNS_18TensorIteratorBaseEENKUlvE0_clEvENKUlvE_clEvEUldE_St5arrayIPcLm2EELi4E23TrivialOffsetCalculatorILi1EjESC_NS0_6memory12LoadWithCastILi1EEENSD_13StoreWithCastILi1EEEEEviT_T0_T2_T3_T4_T5_:
        /* <DEDUP_REMOVED lines=32> */
.L_x_10836:
[----:B------:R-:W2:Y:S02]  /*0200*/  LDG.E.U8 R4, desc[UR36][R4.64] ;  /* 0x0000002404047981 */ /* 0x000ea4000c1e1100 */
[----:B--2---:R0:W1:Y:S01]  /*0210*/  I2F.F64.U16 R26, R4 ;  /* 0x00000004001a7312 */ /* 0x0040620000101800 */
[----:B------:R-:W-:Y:S05]  /*0220*/  BRA `(.L_x_10838) ;  /* 0x0000000c00747947 */ /* 0x000fea0003800000 */
.L_x_10835:
        /* <DEDUP_REMOVED lines=9> */
.L_x_10840:
[----:B------:R-:W2:Y:S02]  /*02c0*/  LDG.E R4, desc[UR36][R4.64] ;  /* 0x0000002404047981 */ /* 0x000ea4000c1e1900 */
[----:B--2---:R1:W2:Y:S01]  /*02d0*/  I2F.F64 R26, R4 ;  /* 0x00000004001a7312 */ /* 0x0042a20000201c00 */
[----:B------:R-:W-:Y:S05]  /*02e0*/  BRA `(.L_x_10838) ;  /* 0x0000000c00447947 */ /* 0x000fea0003800000 */
.L_x_10839:
[----:B------:R-:W2:Y:S02]  /*02f0*/  LDG.E.U16 R4, desc[UR36][R4.64] ;  /* 0x0000002404047981 */ /* 0x000ea4000c1e1500 */
[----:B--2---:R3:W4:Y:S01]  /*0300*/  I2F.F64.S16 R26, R4 ;  /* 0x00000004001a7312 */ /* 0x0047220000101c00 */
[----:B------:R-:W-:Y:S05]  /*0310*/  BRA `(.L_x_10838) ;  /* 0x0000000c00387947 */ /* 0x000fea0003800000 */
.L_x_10834:
        /* <DEDUP_REMOVED lines=10> */
.L_x_10842:
[----:B------:R-:W2:Y:S02]  /*03c0*/  LDG.E.U16 R0, desc[UR36][R4.64] ;  /* 0x0000002404007981 */ /* 0x000ea4000c1e1500 */
[----:B--2---:R-:W-:-:S05]  /*03d0*/  HADD2.F32 R0, -RZ, R0.H0_H0 ;  /* 0x20000000ff007230 */ /* 0x004fca0000004100 */
[----:B------:R-:W-:-:S04]  /*03e0*/  FMUL.FTZ R0, R0, 1 ;  /* 0x3f80000000007820 */ /* 0x000fc80000410000 */
[----:B------:R0:W1:Y:S01]  /*03f0*/  F2F.F64.F32 R26, R0 ;  /* 0x00000000001a7310 */ /* 0x0000620000201800 */
[----:B------:R-:W-:Y:S05]  /*0400*/  BRA `(.L_x_10838) ;  /* 0x0000000800fc7947 */ /* 0x000fea0003800000 */
.L_x_10841:
        /* <DEDUP_REMOVED lines=10> */
.L_x_10844:
[----:B------:R-:W2:Y:S02]  /*04b0*/  LDG.E.U16 R4, desc[UR36][R4.64] ;  /* 0x0000002404047981 */ /* 0x000ea4000c1e1500 */
[----:B--2---:R-:W-:-:S05]  /*04c0*/  HADD2.F32 R0, -RZ, R4.H0_H0 ;  /* 0x20000004ff007230 */ /* 0x004fca0000004100 */
[----:B------:R-:W-:-:S04]  /*04d0*/  FMUL.FTZ R0, R0, 1 ;  /* 0x3f80000000007820 */ /* 0x000fc80000410000 */
[----:B------:R0:W1:Y:S01]  /*04e0*/  F2F.F64.F32 R26, R0 ;  /* 0x00000000001a7310 */ /* 0x0000620000201800 */
[----:B------:R-:W-:Y:S05]  /*04f0*/  BRA `(.L_x_10838) ;  /* 0x0000000800c07947 */ /* 0x000fea0003800000 */
.L_x_10843:
[----:B------:R0:W5:Y:S01]  /*0500*/  LDG.E.64 R26, desc[UR36][R4.64] ;  /* 0x00000024041a7981 */ /* 0x000162000c1e1b00 */
[----:B------:R-:W-:Y:S05]  /*0510*/  BRA `(.L_x_10838) ;  /* 0x0000000800b87947 */ /* 0x000fea0003800000 */
.L_x_10833:
        /* <DEDUP_REMOVED lines=13> */
.L_x_10847:
[----:B------:R0:W5:Y:S01]  /*05f0*/  LDG.E.64 R26, desc[UR36][R4.64] ;  /* 0x00000024041a7981 */ /* 0x000162000c1e1b00 */
[----:B------:R-:W-:Y:S05]  /*0600*/  BRA `(.L_x_10838) ;  /* 0x00000008007c7947 */ /* 0x000fea0003800000 */
.L_x_10846:
        /* <DEDUP_REMOVED lines=28> */
.L_x_10849:
        /* <DEDUP_REMOVED lines=16> */
.L_x_10848:
[----:B------:R-:W2:Y:S02]  /*08d0*/  LDG.E.U16 R0, desc[UR36][R4.64] ;  /* 0x0000002404007981 */ /* 0x000ea4000c1e1500 */
[----:B--2---:R-:W-:-:S04]  /*08e0*/  IMAD.U32 R0, R0, 0x10000, RZ ;  /* 0x0001000000007824 */ /* 0x004fc800078e00ff */
[----:B------:R-:W-:-:S04]  /*08f0*/  FMUL.FTZ R0, R0, 1 ;  /* 0x3f80000000007820 */ /* 0x000fc80000410000 */
[----:B------:R0:W1:Y:S01]  /*0900*/  F2F.F64.F32 R26, R0 ;  /* 0x00000000001a7310 */ /* 0x0000620000201800 */
[----:B------:R-:W-:Y:S05]  /*0910*/  BRA `(.L_x_10838) ;  /* 0x0000000400b87947 */ /* 0x000fea0003800000 */
.L_x_10845:
        /* <DEDUP_REMOVED lines=11> */
.L_x_10852:
        /* <DEDUP_REMOVED lines=21> */
.L_x_10856:
[----:B------:R-:W-:Y:S05]  /*0b20*/  BSYNC B1 ;  /* 0x0000000000017941 */ /* 0x000fea0003800000 */
.L_x_10855:
[----:B------:R-:W-:Y:S01]  /*0b30*/  LEA R5, R0, 0x3b800000, 0x17 ;  /* 0x3b80000000057811 */ /* 0x000fe200078eb8ff */
[----:B------:R-:W-:-:S05]  /*0b40*/  IMAD.SHL.U32 R0, R3, 0x100000, RZ ;  /* 0x0010000003007824 */ /* 0x000fca00078e00ff */
[----:B------:R-:W-:-:S07]  /*0b50*/  LOP3.LUT R0, R5, R0, R6, 0xfe, !PT ;  /* 0x0000000005007212 */ /* 0x000fce00078efe06 */
.L_x_10854:
[----:B------:R-:W-:Y:S05]  /*0b60*/  BSYNC B0 ;  /* 0x0000000000007941 */ /* 0x000fea0003800000 */
.L_x_10853:
[----:B------:R-:W-:-:S04]  /*0b70*/  FMUL.FTZ R0, R0, 1 ;  /* 0x3f80000000007820 */ /* 0x000fc80000410000 */
[----:B------:R0:W1:Y:S01]  /*0b80*/  F2F.F64.F32 R26, R0 ;  /* 0x00000000001a7310 */ /* 0x0000620000201800 */
[----:B------:R-:W-:Y:S05]  /*0b90*/  BRA `(.L_x_10838) ;  /* 0x0000000400187947 */ /* 0x000fea0003800000 */
.L_x_10851:
        /* <DEDUP_REMOVED lines=21> */
.L_x_10860:
[----:B------:R-:W-:Y:S05]  /*0cf0*/  BSYNC B1 ;  /* 0x0000000000017941 */ /* 0x000fea0003800000 */
.L_x_10859:
[----:B------:R-:W-:Y:S01]  /*0d00*/  LEA R5, R0, 0x37800000, 0x17 ;  /* 0x3780000000057811 */ /* 0x000fe200078eb8ff */
[----:B------:R-:W-:-:S05]  /*0d10*/  IMAD.SHL.U32 R0, R3, 0x200000, RZ ;  /* 0x0020000003007824 */ /* 0x000fca00078e00ff */
[----:B------:R-:W-:-:S07]  /*0d20*/  LOP3.LUT R0, R5, R0, R6, 0xfe, !PT ;  /* 0x0000000005007212 */ /* 0x000fce00078efe06 */
.L_x_10858:
[----:B------:R-:W-:Y:S05]  /*0d30*/  BSYNC B0 ;  /* 0x0000000000007941 */ /* 0x000fea0003800000 */
.L_x_10857:
[----:B------:R-:W-:-:S04]  /*0d40*/  FMUL.FTZ R0, R0, 1 ;  /* 0x3f80000000007820 */ /* 0x000fc80000410000 */
[----:B------:R0:W1:Y:S01]  /*0d50*/  F2F.F64.F32 R26, R0 ;  /* 0x00000000001a7310 */ /* 0x0000620000201800 */
[----:B------:R-:W-:Y:S05]  /*0d60*/  BRA `(.L_x_10838) ;  /* 0x0000000000a47947 */ /* 0x000fea0003800000 */
.L_x_10850:
        /* <DEDUP_REMOVED lines=14> */
.L_x_10864:
[----:B------:R-:W-:Y:S05]  /*0e50*/  BSYNC B0 ;  /* 0x0000000000007941 */ /* 0x000fea0003800000 */
.L_x_10863:
[----:B------:R-:W-:-:S04]  /*0e60*/  FMUL.FTZ R0, R0, 1 ;  /* 0x3f80000000007820 */ /* 0x000fc80000410000 */
[----:B------:R0:W1:Y:S01]  /*0e70*/  F2F.F64.F32 R26, R0 ;  /* 0x00000000001a7310 */ /* 0x0000620000201800 */
[----:B------:R-:W-:Y:S05]  /*0e80*/  BRA `(.L_x_10838) ;  /* 0x00000000005c7947 */ /* 0x000fea0003800000 */
.L_x_10837:
        /* <DEDUP_REMOVED lines=16> */
.L_x_10865:
[----:B------:R-:W-:Y:S01]  /*0f90*/  CS2R R26, SRZ ;  /* 0x00000000001a7805 */ /* 0x000fe2000001ff00 */
[----:B------:R-:W-:Y:S06]  /*0fa0*/  BRA `(.L_x_10838) ;  /* 0x0000000000147947 */ /* 0x000fec0003800000 */
.L_x_10862:
[----:B------:R-:W2:Y:S02]  /*0fb0*/  LDG.E.64 R26, desc[UR36][R4.64] ;  /* 0x00000024041a7981 */ /* 0x000ea4000c1e1b00 */
[----:B--2---:R-:W0:Y:S01]  /*0fc0*/  I2F.F64.U64 R26, R26 ;  /* 0x0000001a001a7312 */ /* 0x004e220000301800 */
[----:B------:R-:W-:Y:S05]  /*0fd0*/  BRA `(.L_x_10838) ;  /* 0x0000000000087947 */ /* 0x000fea0003800000 */
.L_x_10861:
[----:B------:R-:W2:Y:S02]  /*0fe0*/  LDG.E R4, desc[UR36][R4.64] ;  /* 0x0000002404047981 */ /* 0x000ea4000c1e1900 */
[----:B--2---:R0:W1:Y:S02]  /*0ff0*/  I2F.F64.U32 R26, R4 ;  /* 0x00000004001a7312 */ /* 0x0040640000201800 */
.L_x_10838:
[----:B------:R-:W3:Y:S02]  /*1000*/  S2R R29, SR_TID.X ;  /* 0x00000000001d7919 */ /* 0x000ee40000002100 */
[----:B---3--:R-:W-:-:S07]  /*1010*/  VIADD R29, R29, 0x80 ;  /* 0x000000801d1d7836 */ /* 0x008fce0000000000 */
.L_x_10832:
[----:B------:R-:W-:Y:S05]  /*1020*/  BSYNC B6 ;  /* 0x0000000000067941 */ /* 0x000fea0003800000 */
.L_x_10831:
        /* <DEDUP_REMOVED lines=24> */
.L_x_10871:
[----:B------:R-:W3:Y:S02]  /*11b0*/  LDG.E.U8 R4, desc[UR36][R4.64] ;  /* 0x0000002404047981 */ /* 0x000ee4000c1e1100 */
[----:B---3--:R0:W1:Y:S01]  /*11c0*/  I2F.F64.U16 R16, R4 ;  /* 0x0000000400107312 */ /* 0x0080620000101800 */
[----:B------:R-:W-:Y:S05]  /*11d0*/  BRA `(.L_x_10873) ;  /* 0x0000000c00707947 */ /* 0x000fea0003800000 */
.L_x_10870:
        /* <DEDUP_REMOVED lines=9> */
.L_x_10875:
[----:B------:R-:W3:Y:S02]  /*1270*/  LDG.E R4, desc[UR36][R4.64] ;  /* 0x0000002404047981 */ /* 0x000ee4000c1e1900 */
[----:B---3--:R0:W1:Y:S01]  /*1280*/  I2F.F64 R16, R4 ;  /* 0x0000000400107312 */ /* 0x0080620000201c00 */
[----:B------:R-:W-:Y:S05]  /*1290*/  BRA `(.L_x_10873) ;  /* 0x0000000c00407947 */ /* 0x000fea0003800000 */
.L_x_10874:
[----:B------:R-:W3:Y:S02]  /*12a0*/  LDG.E.U16 R4, desc[UR36][R4.64] ;  /* 0x0000002404047981 */ /* 0x000ee4000c1e1500 */
[----:B---3--:R0:W1:Y:S01]  /*12b0*/  I2F.F64.S16 R16, R4 ;  /* 0x0000000400107312 */ /* 0x0080620000101c00 */
[----:B------:R-:W-:Y:S05]  /*12c0*/  BRA `(.L_x_10873) ;  /* 0x0000000c00347947 */ /* 0x000fea0003800000 */
.L_x_10869:
        /* <DEDUP_REMOVED lines=10> */
.L_x_10877:
[----:B------:R-:W3:Y:S02]  /*1370*/  LDG.E.U16 R0, desc[UR36][R4.64] ;  /* 0x0000002404007981 */ /* 0x000ee4000c1e1500 */
[----:B---3--:R-:W-:-:S05]  /*1380*/  HADD2.F32 R0, -RZ, R0.H0_H0 ;  /* 0x20000000ff007230 */ /* 0x008fca0000004100 */
[----:B------:R-:W-:-:S04]  /*1390*/  FMUL.FTZ R0, R0, 1 ;  /* 0x3f80000000007820 */ /* 0x000fc80000410000 */
[----:B------:R0:W1:Y:S01]  /*13a0*/  F2F.F64.F32 R16, R0 ;  /* 0x0000000000107310 */ /* 0x0000620000201800 */
[----:B------:R-:W-:Y:S05]  /*13b0*/  BRA `(.L_x_10873) ;  /* 0x0000000800f87947 */ /* 0x000fea0003800000 */
.L_x_10876:
        /* <DEDUP_REMOVED lines=10> */
.L_x_10879:
[----:B------:R-:W3:Y:S02]  /*1460*/  LDG.E.U16 R4, desc[UR36][R4.64] ;  /* 0x0000002404047981 */ /* 0x000ee4000c1e1500 */
[----:B---3--:R-:W-:-:S05]  /*1470*/  HADD2.F32 R0, -RZ, R4.H0_H0 ;  /* 0x20000004ff007230 */ /* 0x008fca0000004100 */
[----:B------:R-:W-:-:S04]  /*1480*/  FMUL.FTZ R0, R0, 1 ;  /* 0x3f80000000007820 */ /* 0x000fc80000410000 */
[----:B------:R0:W1:Y:S01]  /*1490*/  F2F.F64.F32 R16, R0 ;  /* 0x0000000000107310 */ /* 0x0000620000201800 */
[----:B------:R-:W-:Y:S05]  /*14a0*/  BRA `(.L_x_10873) ;  /* 0x0000000800bc7947 */ /* 0x000fea0003800000 */
.L_x_10878:
[----:B------:R0:W5:Y:S01]  /*14b0*/  LDG.E.64 R16, desc[UR36][R4.64] ;  /* 0x0000002404107981 */ /* 0x000162000c1e1b00 */
[----:B------:R-:W-:Y:S05]  /*14c0*/  BRA `(.L_x_10873) ;  /* 0x0000000800b47947 */ /* 0x000fea0003800000 */
.L_x_10868:
        /* <DEDUP_REMOVED lines=13> */
.L_x_10882:
[----:B------:R0:W5:Y:S01]  /*15a0*/  LDG.E.64 R16, desc[UR36][R4.64] ;  /* 0x0000002404107981 */ /* 0x000162000c1e1b00 */
[----:B------:R-:W-:Y:S05]  /*15b0*/  BRA `(.L_x_10873) ;  /* 0x0000000800787947 */ /* 0x000fea0003800000 */
.L_x_10881:
        /* <DEDUP_REMOVED lines=28> */
.L_x_10884:
        /* <DEDUP_REMOVED lines=15> */
.L_x_10883:
[----:B------:R-:W3:Y:S02]  /*1870*/  LDG.E.U16 R0, desc[UR36][R4.64] ;  /* 0x0000002404007981 */ /* 0x000ee4000c1e1500 */
[----:B---3--:R-:W-:-:S04]  /*1880*/  IMAD.U32 R0, R0, 0x10000, RZ ;  /* 0x0001000000007824 */ /* 0x008fc800078e00ff */
[----:B------:R-:W-:-:S04]  /*1890*/  FMUL.FTZ R0, R0, 1 ;  /* 0x3f80000000007820 */ /* 0x000fc80000410000 */
[----:B------:R0:W1:Y:S01]  /*18a0*/  F2F.F64.F32 R16, R0 ;  /* 0x0000000000107310 */ /* 0x0000620000201800 */
[----:B------:R-:W-:Y:S05]  /*18b0*/  BRA `(.L_x_10873) ;  /* 0x0000000400b87947 */ /* 0x000fea0003800000 */
.L_x_10880:
        /* <DEDUP_REMOVED lines=11> */
.L_x_10887:
        /* <DEDUP_REMOVED lines=21> */
.L_x_10891:
[----:B------:R-:W-:Y:S05]  /*1ac0*/  BSYNC B1 ;  /* 0x0000000000017941 */ /* 0x000fea0003800000 */
.L_x_10890:
[----:B------:R-:W-:Y:S01]  /*1ad0*/  LEA R5, R0, 0x3b800000, 0x17 ;  /* 0x3b80000000057811 */ /* 0x000fe200078eb8ff */
[----:B------:R-:W-:-:S05]  /*1ae0*/  IMAD.SHL.U32 R0, R3, 0x100000, RZ ;  /* 0x0010000003007824 */ /* 0x000fca00078e00ff */
[----:B------:R-:W-:-:S07]  /*1af0*/  LOP3.LUT R0, R5, R0, R6, 0xfe, !PT ;  /* 0x0000000005007212 */ /* 0x000fce00078efe06 */
.L_x_10889:
[----:B------:R-:W-:Y:S05]  /*1b00*/  BSYNC B0 ;  /* 0x0000000000007941 */ /* 0x000fea0003800000 */
.L_x_10888:
[----:B------:R-:W-:-:S04]  /*1b10*/  FMUL.FTZ R0, R0, 1 ;  /* 0x3f80000000007820 */ /* 0x000fc80000410000 */
[----:B------:R0:W1:Y:S01]  /*1b20*/  F2F.F64.F32 R16, R0 ;  /* 0x0000000000107310 */ /* 0x0000620000201800 */
[----:B------:R-:W-:Y:S05]  /*1b30*/  BRA `(.L_x_10873) ;  /* 0x0000000400187947 */ /* 0x000fea0003800000 */
.L_x_10886:
        /* <DEDUP_REMOVED lines=21> */
.L_x_10895:
[----:B------:R-:W-:Y:S05]  /*1c90*/  BSYNC B1 ;  /* 0x0000000000017941 */ /* 0x000fea0003800000 */
.L_x_10894:
[----:B------:R-:W-:Y:S01]  /*1ca0*/  LEA R5, R0, 0x37800000, 0x17 ;  /* 0x3780000000057811 */ /* 0x000fe200078eb8ff */
[----:B------:R-:W-:-:S05]  /*1cb0*/  IMAD.SHL.U32 R0, R3, 0x200000, RZ ;  /* 0x0020000003007824 */ /* 0x000fca00078e00ff */
[----:B------:R-:W-:-:S07]  /*1cc0*/  LOP3.LUT R0, R5, R0, R6, 0xfe, !PT ;  /* 0x0000000005007212 */ /* 0x000fce00078efe06 */
.L_x_10893:
[----:B------:R-:W-:Y:S05]  /*1cd0*/  BSYNC B0 ;  /* 0x0000000000007941 */ /* 0x000fea0003800000 */
.L_x_10892:
[----:B------:R-:W-:-:S04]  /*1ce0*/  FMUL.FTZ R0, R0, 1 ;  /* 0x3f80000000007820 */ /* 0x000fc80000410000 */
[----:B------:R0:W1:Y:S01]  /*1cf0*/  F2F.F64.F32 R16, R0 ;  /* 0x0000000000107310 */ /* 0x0000620000201800 */
[----:B------:R-:W-:Y:S05]  /*1d00*/  BRA `(.L_x_10873) ;  /* 0x0000000000a47947 */ /* 0x000fea0003800000 */
.L_x_10885:
        /* <DEDUP_REMOVED lines=14> */
.L_x_10899:
[----:B------:R-:W-:Y:S05]  /*1df0*/  BSYNC B0 ;  /* 0x0000000000007941 */ /* 0x000fea0003800000 */
.L_x_10898:
[----:B------:R-:W-:-:S04]  /*1e00*/  FMUL.FTZ R0, R0, 1 ;  /* 0x3f80000000007820 */ /* 0x000fc80000410000 */
[----:B------:R0:W1:Y:S01]  /*1e10*/  F2F.F64.F32 R16, R0 ;  /* 0x0000000000107310 */ /* 0x0000620000201800 */
[----:B------:R-:W-:Y:S05]  /*1e20*/  BRA `(.L_x_10873) ;  /* 0x00000000005c7947 */ /* 0x000fea0003800000 */
.L_x_10872:
        /* <DEDUP_REMOVED lines=16> */
.L_x_10900:
[----:B------:R-:W-:Y:S01]  /*1f30*/  CS2R R16, SRZ ;  /* 0x0000000000107805 */ /* 0x000fe2000001ff00 */
[----:B------:R-:W-:Y:S06]  /*1f40*/  BRA `(.L_x_10873) ;  /* 0x0000000000147947 */ /* 0x000fec0003800000 */
.L_x_10897:
[----:B------:R-:W3:Y:S02]  /*1f50*/  LDG.E.64 R16, desc[UR36][R4.64] ;  /* 0x0000002404107981 */ /* 0x000ee4000c1e1b00 */
[----:B---3--:R-:W0:Y:S01]  /*1f60*/  I2F.F64.U64 R16, R16 ;  /* 0x0000001000107312 */ /* 0x008e220000301800 */
[----:B------:R-:W-:Y:S05]  /*1f70*/  BRA `(.L_x_10873) ;  /* 0x0000000000087947 */ /* 0x000fea0003800000 */
.L_x_10896:
[----:B------:R-:W3:Y:S02]  /*1f80*/  LDG.E R4, desc[UR36][R4.64] ;  /* 0x0000002404047981 */ /* 0x000ee4000c1e1900 */
[----:B---3--:R0:W1:Y:S02]  /*1f90*/  I2F.F64.U32 R16, R4 ;  /* 0x0000000400107312 */ /* 0x0080640000201800 */
.L_x_10873:
[----:B------:R-:W-:-:S07]  /*1fa0*/  VIADD R29, R29, 0x80 ;  /* 0x000000801d1d7836 */ /* 0x000fce0000000000 */
.L_x_10867:
[----:B------:R-:W-:Y:S05]  /*1fb0*/  BSYNC B6 ;  /* 0x0000000000067941 */ /* 0x000fea0003800000 */
.L_x_10866:
        /* <DEDUP_REMOVED lines=26> */
.L_x_10906:
[----:B------:R-:W3:Y:S02]  /*2160*/  LDG.E.U8 R4, desc[UR36][R4.64] ;  /* 0x0000002404047981 */ /* 0x000ee4000c1e1100 */
[----:B---3--:R0:W1:Y:S01]  /*2170*/  I2F.F64.U16 R24, R4 ;  /* 0x0000000400187312 */ /* 0x0080620000101800 */
[----:B------:R-:W-:Y:S05]  /*2180*/  BRA `(.L_x_10908) ;  /* 0x0000000c00707947 */ /* 0x000fea0003800000 */
.L_x_10905:
        /* <DEDUP_REMOVED lines=9> */
.L_x_10910:
[----:B------:R-:W3:Y:S02]  /*2220*/  LDG.E R4, desc[UR36][R4.64] ;  /* 0x0000002404047981 */ /* 0x000ee4000c1e1900 */
[----:B---3--:R0:W1:Y:S01]  /*2230*/  I2F.F64 R24, R4 ;  /* 0x0000000400187312 */ /* 0x0080620000201c00 */
[----:B------:R-:W-:Y:S05]  /*2240*/  BRA `(.L_x_10908) ;  /* 0x0000000c00407947 */ /* 0x000fea0003800000 */
.L_x_10909:
[----:B------:R-:W3:Y:S02]  /*2250*/  LDG.E.U16 R4, desc[UR36][R4.64] ;  /* 0x0000002404047981 */ /* 0x000ee4000c1e1500 */
[----:B---3--:R0:W1:Y:S01]  /*2260*/  I2F.F64.S16 R24, R4 ;  /* 0x0000000400187312 */ /* 0x0080620000101c00 */
[----:B------:R-:W-:Y:S05]  /*2270*/  BRA `(.L_x_10908) ;  /* 0x0000000c00347947 */ /* 0x000fea0003800000 */
.L_x_10904:
        /* <DEDUP_REMOVED lines=10> */
.L_x_10912:
[----:B------:R-:W3:Y:S02]  /*2320*/  LDG.E.U16 R0, desc[UR36][R4.64] ;  /* 0x0000002404007981 */ /* 0x000ee4000c1e1500 */
[----:B---3--:R-:W-:-:S05]  /*2330*/  HADD2.F32 R0, -RZ, R0.H0_H0 ;  /* 0x20000000ff007230 */ /* 0x008fca0000004100 */
[----:B------:R-:W-:-:S04]  /*2340*/  FMUL.FTZ R0, R0, 1 ;  /* 0x3f80000000007820 */ /* 0x000fc80000410000 */
[----:B------:R0:W1:Y:S01]  /*2350*/  F2F.F64.F32 R24, R0 ;  /* 0x0000000000187310 */ /* 0x0000620000201800 */
[----:B------:R-:W-:Y:S05]  /*2360*/  BRA `(.L_x_10908) ;  /* 0x0000000800f87947 */ /* 0x000fea0003800000 */
.L_x_10911:
        /* <DEDUP_REMOVED lines=10> */
.L_x_10914:
[----:B------:R-:W3:Y:S02]  /*2410*/  LDG.E.U16 R4, desc[UR36][R4.64] ;  /* 0x0000002404047981 */ /* 0x000ee4000c1e1500 */
[----:B---3--:R-:W-:-:S05]  /*2420*/  HADD2.F32 R0, -RZ, R4.H0_H0 ;  /* 0x20000004ff007230 */ /* 0x008fca0000004100 */
[----:B------:R-:W-:-:S04]  /*2430*/  FMUL.FTZ R0, R0, 1 ;  /* 0x3f80000000007820 */ /* 0x000fc80000410000 */
[----:B------:R0:W1:Y:S01]  /*2440*/  F2F.F64.F32 R24, R0 ;  /* 0x0000000000187310 */ /* 0x0000620000201800 */
[----:B------:R-:W-:Y:S05]  /*2450*/  BRA `(.L_x_10908) ;  /* 0x0000000800bc7947 */ /* 0x000fea0003800000 */
.L_x_10913:
[----:B------:R0:W5:Y:S01]  /*2460*/  LDG.E.64 R24, desc[UR36][R4.64] ;  /* 0x0000002404187981 */ /* 0x000162000c1e1b00 */
[----:B------:R-:W-:Y:S05]  /*2470*/  BRA `(.L_x_10908) ;  /* 0x0000000800b47947 */ /* 0x000fea0003800000 */
.L_x_10903:
        /* <DEDUP_REMOVED lines=13> */
.L_x_10917:
[----:B------:R0:W5:Y:S01]  /*2550*/  LDG.E.64 R24, desc[UR36][R4.64] ;  /* 0x0000002404187981 */ /* 0x000162000c1e1b00 */
[----:B------:R-:W-:Y:S05]  /*2560*/  BRA `(.L_x_10908) ;  /* 0x0000000800787947 */ /* 0x000fea0003800000 */
.L_x_10916:
        /* <DEDUP_REMOVED lines=28> */
.L_x_10919:
        /* <DEDUP_REMOVED lines=15> */
.L_x_10918:
[----:B------:R-:W3:Y:S02]  /*2820*/  LDG.E.U16 R0, desc[UR36][R4.64] ;  /* 0x0000002404007981 */ /* 0x000ee4000c1e1500 */
[----:B---3--:R-:W-:-:S04]  /*2830*/  IMAD.U32 R0, R0, 0x10000, RZ ;  /* 0x0001000000007824 */ /* 0x008fc800078e00ff */
[----:B------:R-:W-:-:S04]  /*2840*/  FMUL.FTZ R0, R0, 1 ;  /* 0x3f80000000007820 */ /* 0x000fc80000410000 */
[----:B------:R0:W1:Y:S01]  /*2850*/  F2F.F64.F32 R24, R0 ;  /* 0x0000000000187310 */ /* 0x0000620000201800 */
[----:B------:R-:W-:Y:S05]  /*2860*/  BRA `(.L_x_10908) ;  /* 0x0000000400b87947 */ /* 0x000fea0003800000 */
.L_x_10915:
        /* <DEDUP_REMOVED lines=11> */
.L_x_10922:
        /* <DEDUP_REMOVED lines=21> */
.L_x_10926:
[----:B------:R-:W-:Y:S05]  /*2a70*/  BSYNC B1 ;  /* 0x0000000000017941 */ /* 0x000fea0003800000 */
.L_x_10925:
[----:B------:R-:W-:Y:S01]  /*2a80*/  LEA R5, R0, 0x3b800000, 0x17 ;  /* 0x3b80000000057811 */ /* 0x000fe200078eb8ff */
[----:B------:R-:W-:-:S05]  /*2a90*/  IMAD.SHL.U32 R0, R3, 0x100000, RZ ;  /* 0x0010000003007824 */ /* 0x000fca00078e00ff */
[----:B------:R-:W-:-:S07]  /*2aa0*/  LOP3.LUT R0, R5, R0, R6, 0xfe, !PT ;  /* 0x0000000005007212 */ /* 0x000fce00078efe06 */
.L_x_10924:
[----:B------:R-:W-:Y:S05]  /*2ab0*/  BSYNC B0 ;  /* 0x0000000000007941 */ /* 0x000fea0003800000 */
.L_x_10923:
[----:B------:R-:W-:-:S04]  /*2ac0*/  FMUL.FTZ R0, R0, 1 ;  /* 0x3f80000000007820 */ /* 0x000fc80000410000 */
[----:B------:R3:W0:Y:S01]  /*2ad0*/  F2F.F64.F32 R24, R0 ;  /* 0x0000000000187310 */ /* 0x0006220000201800 */
[----:B------:R-:W-:Y:S05]  /*2ae0*/  BRA `(.L_x_10908) ;  /* 0x0000000400187947 */ /* 0x000fea0003800000 */
.L_x_10921:
        /* <DEDUP_REMOVED lines=21> */
.L_x_10930:
[----:B------:R-:W-:Y:S05]  /*2c40*/  BSYNC B1 ;  /* 0x0000000000017941 */ /* 0x000fea0003800000 */
.L_x_10929:
[----:B------:R-:W-:Y:S01]  /*2c50*/  LEA R5, R0, 0x37800000, 0x17 ;  /* 0x3780000000057811 */ /* 0x000fe200078eb8ff */
[----:B------:R-:W-:-:S05]  /*2c60*/  IMAD.SHL.U32 R0, R3, 0x200000, RZ ;  /* 0x0020000003007824 */ /* 0x000fca00078e00ff */
[----:B------:R-:W-:-:S07]  /*2c70*/  LOP3.LUT R0, R5, R0, R6, 0xfe, !PT ;  /* 0x0000000005007212 */ /* 0x000fce00078efe06 */
.L_x_10928:
[----:B------:R-:W-:Y:S05]  /*2c80*/  BSYNC B0 ;  /* 0x0000000000007941 */ /* 0x000fea0003800000 */
.L_x_10927:
[----:B------:R-:W-:-:S04]  /*2c90*/  FMUL.FTZ R0, R0, 1 ;  /* 0x3f80000000007820 */ /* 0x000fc80000410000 */
[----:B------:R0:W1:Y:S01]  /*2ca0*/  F2F.F64.F32 R24, R0 ;  /* 0x0000000000187310 */ /* 0x0000620000201800 */
[----:B------:R-:W-:Y:S05]  /*2cb0*/  BRA `(.L_x_10908) ;  /* 0x0000000000a47947 */ /* 0x000fea0003800000 */
.L_x_10920:
        /* <DEDUP_REMOVED lines=14> */
.L_x_10934:
[----:B------:R-:W-:Y:S05]  /*2da0*/  BSYNC B0 ;  /* 0x0000000000007941 */ /* 0x000fea0003800000 */
.L_x_10933:
[----:B------:R-:W-:-:S04]  /*2db0*/  FMUL.FTZ R0, R0, 1 ;  /* 0x3f80000000007820 */ /* 0x000fc80000410000 */
[----:B------:R0:W1:Y:S01]  /*2dc0*/  F2F.F64.F32 R24, R0 ;  /* 0x0000000000187310 */ /* 0x0000620000201800 */
[----:B------:R-:W-:Y:S05]  /*2dd0*/  BRA `(.L_x_10908) ;  /* 0x00000000005c7947 */ /* 0x000fea0003800000 */
.L_x_10907:
        /* <DEDUP_REMOVED lines=16> */
.L_x_10935:
[----:B------:R-:W-:Y:S01]  /*2ee0*/  CS2R R24, SRZ ;  /* 0x0000000000187805 */ /* 0x000fe2000001ff00 */
[----:B------:R-:W-:Y:S06]  /*2ef0*/  BRA `(.L_x_10908) ;  /* 0x0000000000147947 */ /* 0x000fec0003800000 */
.L_x_10932:
[----:B------:R-:W3:Y:S02]  /*2f00*/  LDG.E.64 R24, desc[UR36][R4.64] ;  /* 0x0000002404187981 */ /* 0x000ee4000c1e1b00 */
[----:B---3--:R-:W0:Y:S01]  /*2f10*/  I2F.F64.U64 R24, R24 ;  /* 0x0000001800187312 */ /* 0x008e220000301800 */
[----:B------:R-:W-:Y:S05]  /*2f20*/  BRA `(.L_x_10908) ;  /* 0x0000000000087947 */ /* 0x000fea0003800000 */
.L_x_10931:
[----:B------:R-:W3:Y:S02]  /*2f30*/  LDG.E R4, desc[UR36][R4.64] ;  /* 0x0000002404047981 */ /* 0x000ee4000c1e1900 */
[----:B---3--:R0:W1:Y:S02]  /*2f40*/  I2F.F64.U32 R24, R4 ;  /* 0x0000000400187312 */ /* 0x0080640000201800 */
.L_x_10908:
[----:B------:R-:W-:-:S07]  /*2f50*/  VIADD R29, R29, 0x80 ;  /* 0x000000801d1d7836 */ /* 0x000fce0000000000 */
.L_x_10902:
[----:B------:R-:W-:Y:S05]  /*2f60*/  BSYNC B6 ;  /* 0x0000000000067941 */ /* 0x000fea0003800000 */
.L_x_10901:
        /* <DEDUP_REMOVED lines=23> */
.L_x_10941:
[----:B------:R-:W3:Y:S02]  /*30e0*/  LDG.E.U8 R4, desc[UR36][R4.64] ;  /* 0x0000002404047981 */ /* 0x000ee4000c1e1100 */
[----:B---3--:R0:W1:Y:S01]  /*30f0*/  I2F.F64.U16 R18, R4 ;  /* 0x0000000400127312 */ /* 0x0080620000101800 */
[----:B------:R-:W-:Y:S05]  /*3100*/  BRA `(.L_x_10937) ;  /* 0x0000000c006c7947 */ /* 0x000fea0003800000 */
.L_x_10940:
        /* <DEDUP_REMOVED lines=9> */
.L_x_10944:
[----:B------:R-:W3:Y:S02]  /*31a0*/  LDG.E R4, desc[UR36][R4.64] ;  /* 0x0000002404047981 */ /* 0x000ee4000c1e1900 */
[----:B---3--:R0:W1:Y:S01]  /*31b0*/  I2F.F64 R18, R4 ;  /* 0x0000000400127312 */ /* 0x0080620000201c00 */
[----:B------:R-:W-:Y:S05]  /*31c0*/  BRA `(.L_x_10937) ;  /* 0x0000000c003c7947 */ /* 0x000fea0003800000 */
.L_x_10943:
[----:B------:R-:W3:Y:S02]  /*31d0*/  LDG.E.U16 R4, desc[UR36][R4.64] ;  /* 0x0000002404047981 */ /* 0x000ee4000c1e1500 */
[----:B---3--:R0:W1:Y:S01]  /*31e0*/  I2F.F64.S16 R18, R4 ;  /* 0x0000000400127312 */ /* 0x0080620000101c00 */
[----:B------:R-:W-:Y:S05]  /*31f0*/  BRA `(.L_x_10937) ;  /* 0x0000000c00307947 */ /* 0x000fea0003800000 */
.L_x_10939:
        /* <DEDUP_REMOVED lines=10> */
.L_x_10946:
[----:B------:R-:W3:Y:S02]  /*32a0*/  LDG.E.U16 R0, desc[UR36][R4.64] ;  /* 0x0000002404007981 */ /* 0x000ee4000c1e1500 */
[----:B---3--:R-:W-:-:S05]  /*32b0*/  HADD2.F32 R0, -RZ, R0.H0_H0 ;  /* 0x20000000ff007230 */ /* 0x008fca0000004100 */
[----:B------:R-:W-:-:S04]  /*32c0*/  FMUL.FTZ R0, R0, 1 ;  /* 0x3f80000000007820 */ /* 0x000fc80000410000 */
[----:B------:R0:W1:Y:S01]  /*32d0*/  F2F.F64.F32 R18, R0 ;  /* 0x0000000000127310 */ /* 0x0000620000201800 */
[----:B------:R-:W-:Y:S05]  /*32e0*/  BRA `(.L_x_10937) ;  /* 0x0000000800f47947 */ /* 0x000fea0003800000 */
.L_x_10945:
        /* <DEDUP_REMOVED lines=10> */
.L_x_10948:
[----:B------:R-:W3:Y:S02]  /*3390*/  LDG.E.U16 R4, desc[UR36][R4.64] ;  /* 0x0000002404047981 */ /* 0x000ee4000c1e1500 */
[----:B---3--:R-:W-:-:S05]  /*33a0*/  HADD2.F32 R0, -RZ, R4.H0_H0 ;  /* 0x20000004ff007230 */ /* 0x008fca0000004100 */
[----:B------:R-:W-:-:S04]  /*33b0*/  FMUL.FTZ R0, R0, 1 ;  /* 0x3f80000000007820 */ /* 0x000fc80000410000 */
[----:B------:R0:W1:Y:S01]  /*33c0*/  F2F.F64.F32 R18, R0 ;  /* 0x0000000000127310 */ /* 0x0000620000201800 */
[----:B------:R-:W-:Y:S05]  /*33d0*/  BRA `(.L_x_10937) ;  /* 0x0000000800b87947 */ /* 0x000fea0003800000 */
.L_x_10947:
[----:B------:R0:W5:Y:S01]  /*33e0*/  LDG.E.64 R18, desc[UR36][R4.64] ;  /* 0x0000002404127981 */ /* 0x000162000c1e1b00 */
[----:B------:R-:W-:Y:S05]  /*33f0*/  BRA `(.L_x_10937) ;  /* 0x0000000800b07947 */ /* 0x000fea0003800000 */
.L_x_10938:
        /* <DEDUP_REMOVED lines=13> */
.L_x_10951:
[----:B------:R0:W5:Y:S01]  /*34d0*/  LDG.E.64 R18, desc[UR36][R4.64] ;  /* 0x0000002404127981 */ /* 0x000162000c1e1b00 */
[----:B------:R-:W-:Y:S05]  /*34e0*/  BRA `(.L_x_10937) ;  /* 0x0000000800747947 */ /* 0x000fea0003800000 */
.L_x_10950:
        /* <DEDUP_REMOVED lines=28> */
.L_x_10953:
        /* <DEDUP_REMOVED lines=15> */
.L_x_10952:
[----:B------:R-:W3:Y:S02]  /*37a0*/  LDG.E.U16 R0, desc[UR36][R4.64] ;  /* 0x0000002404007981 */ /* 0x000ee4000c1e1500 */
[----:B---3--:R-:W-:-:S04]  /*37b0*/  IMAD.U32 R0, R0, 0x10000, RZ ;  /* 0x0001000000007824 */ /* 0x008fc800078e00ff */
[----:B------:R-:W-:-:S04]  /*37c0*/  FMUL.FTZ R0, R0, 1 ;  /* 0x3f80000000007820 */ /* 0x000fc80000410000 */
[----:B------:R0:W1:Y:S01]  /*37d0*/  F2F.F64.F32 R18, R0 ;  /* 0x0000000000127310 */ /* 0x0000620000201800 */
[----:B------:R-:W-:Y:S05]  /*37e0*/  BRA `(.L_x_10937) ;  /* 0x0000000400b47947 */ /* 0x000fea0003800000 */
.L_x_10949:
        /* <DEDUP_REMOVED lines=11> */
.L_x_10956:
        /* <DEDUP_REMOVED lines=21> */
.L_x_10960:
[----:B------:R-:W-:Y:S05]  /*39f0*/  BSYNC B1 ;  /* 0x0000000000017941 */ /* 0x000fea0003800000 */
.L_x_10959:
[----:B------:R-:W-:Y:S01]  /*3a00*/  LEA R5, R0, 0x3b800000, 0x17 ;  /* 0x3b80000000057811 */ /* 0x000fe200078eb8ff */
[----:B------:R-:W-:-:S05]  /*3a10*/  IMAD.SHL.U32 R0, R3, 0x100000, RZ ;  /* 0x0010000003007824 */ /* 0x000fca00078e00ff */
[----:B------:R-:W-:-:S07]  /*3a20*/  LOP3.LUT R0, R5, R0, R6, 0xfe, !PT ;  /* 0x0000000005007212 */ /* 0x000fce00078efe06 */
.L_x_10958:
[----:B------:R-:W-:Y:S05]  /*3a30*/  BSYNC B0 ;  /* 0x0000000000007941 */ /* 0x000fea0003800000 */
.L_x_10957:
[----:B------:R-:W-:-:S04]  /*3a40*/  FMUL.FTZ R0, R0, 1 ;  /* 0x3f80000000007820 */ /* 0x000fc80000410000 */
[----:B------:R0:W1:Y:S01]  /*3a50*/  F2F.F64.F32 R18, R0 ;  /* 0x0000000000127310 */ /* 0x0000620000201800 */
[----:B------:R-:W-:Y:S05]  /*3a60*/  BRA `(.L_x_10937) ;  /* 0x0000000400147947 */ /* 0x000fea0003800000 */
.L_x_10955:
        /* <DEDUP_REMOVED lines=21> */
.L_x_10964:
[----:B------:R-:W-:Y:S05]  /*3bc0*/  BSYNC B1 ;  /* 0x0000000000017941 */ /* 0x000fea0003800000 */
.L_x_10963:
[----:B------:R-:W-:Y:S01]  /*3bd0*/  LEA R5, R0, 0x37800000, 0x17 ;  /* 0x3780000000057811 */ /* 0x000fe200078eb8ff */
[----:B------:R-:W-:-:S05]  /*3be0*/  IMAD.SHL.U32 R0, R3, 0x200000, RZ ;  /* 0x0020000003007824 */ /* 0x000fca00078e00ff */
[----:B------:R-:W-:-:S07]  /*3bf0*/  LOP3.LUT R0, R5, R0, R6, 0xfe, !PT ;  /* 0x0000000005007212 */ /* 0x000fce00078efe06 */
.L_x_10962:
[----:B------:R-:W-:Y:S05]  /*3c00*/  BSYNC B0 ;  /* 0x0000000000007941 */ /* 0x000fea0003800000 */
.L_x_10961:
[----:B------:R-:W-:-:S04]  /*3c10*/  FMUL.FTZ R0, R0, 1 ;  /* 0x3f80000000007820 */ /* 0x000fc80000410000 */
[----:B------:R0:W1:Y:S01]  /*3c20*/  F2F.F64.F32 R18, R0 ;  /* 0x0000000000127310 */ /* 0x0000620000201800 */
[----:B------:R-:W-:Y:S05]  /*3c30*/  BRA `(.L_x_10937) ;  /* 0x0000000000a07947 */ /* 0x000fea0003800000 */
.L_x_10954:
        /* <DEDUP_REMOVED lines=14> */
.L_x_10968:
[----:B------:R-:W-:Y:S05]  /*3d20*/  BSYNC B0 ;  /* 0x0000000000007941 */ /* 0x000fea0003800000 */
.L_x_10967:
[----:B------:R-:W-:-:S04]  /*3d30*/  FMUL.FTZ R0, R0, 1 ;  /* 0x3f80000000007820 */ /* 0x000fc80000410000 */
[----:B------:R0:W1:Y:S01]  /*3d40*/  F2F.F64.F32 R18, R0 ;  /* 0x0000000000127310 */ /* 0x0000620000201800 */
[----:B------:R-:W-:Y:S05]  /*3d50*/  BRA `(.L_x_10937) ;  /* 0x0000000000587947 */ /* 0x000fea0003800000 */
.L_x_10942:
        /* <DEDUP_REMOVED lines=16> */
.L_x_10969:
[----:B------:R-:W-:Y:S05]  /*3e60*/  BRA `(.L_x_10937) ;  /* 0x0000000000147947 */ /* 0x000fea0003800000 */
.L_x_10966:
[----:B------:R-:W3:Y:S02]  /*3e70*/  LDG.E.64 R18, desc[UR36][R4.64] ;  /* 0x0000002404127981 */ /* 0x000ee4000c1e1b00 */
[----:B---3--:R-:W0:Y:S01]  /*3e80*/  I2F.F64.U64 R18, R18 ;  /* 0x0000001200127312 */ /* 0x008e220000301800 */
[----:B------:R-:W-:Y:S05]  /*3e90*/  BRA `(.L_x_10937) ;  /* 0x0000000000087947 */ /* 0x000fea0003800000 */
.L_x_10965:
[----:B------:R-:W3:Y:S02]  /*3ea0*/  LDG.E R4, desc[UR36][R4.64] ;  /* 0x0000002404047981 */ /* 0x000ee4000c1e1900 */
[----:B---3--:R0:W1:Y:S02]  /*3eb0*/  I2F.F64.U32 R18, R4 ;  /* 0x0000000400127312 */ /* 0x0080640000201800 */
.L_x_10937:
[----:B------:R-:W-:Y:S05]  /*3ec0*/  BSYNC B6 ;  /* 0x0000000000067941 */ /* 0x000fea0003800000 */
.L_x_10936:
[----:B------:R-:W2:Y:S01]  /*3ed0*/  S2R R33, SR_TID.X ;  /* 0x0000000000217919 */ /* 0x000ea20000002100 */
[----:B------:R-:W0:Y:S01]  /*3ee0*/  LDC.U8 R23, c[0x0][0x244] ;  /* 0x00009100ff177b82 */ /* 0x000e220000000000 */
[----:B------:R-:W-:Y:S01]  /*3ef0*/  BSSY B6, `(.L_x_10970) ;  /* 0x000013f000067945 */ /* 0x000fe20003800000 */
[C---:B--2---:R-:W-:Y:S01]  /*3f00*/  ISETP.GE.AND P3, PT, R33.reuse, R2, PT ;  /* 0x000000022100720c */ /* 0x044fe20003f66270 */
[C---:B------:R-:W-:Y:S02]  /*3f10*/  VIADD R3, R33.reuse, 0x100 ;  /* 0x0000010021037836 */ /* 0x040fe40000000000 */
[----:B------:R-:W-:-:S03]  /*3f20*/  VIADD R31, R33, 0x80 ;  /* 0x00000080211f7836 */ /* 0x000fc60000000000 */
[-C--:B------:R-:W-:Y:S01]  /*3f30*/  ISETP.GE.AND P1, PT, R3, R2.reuse, PT ;  /* 0x000000020300720c */ /* 0x080fe20003f26270 */
[----:B------:R-:W-:Y:S01]  /*3f40*/  VIADD R3, R33, 0x180 ;  /* 0x0000018021037836 */ /* 0x000fe20000000000 */
[----:B------:R-:W-:-:S04]  /*3f50*/  ISETP.GE.AND P0, PT, R31, R2, PT ;  /* 0x000000021f00720c */ /* 0x000fc80003f06270 */
[----:B------:R-:W-:Y:S01]  /*3f60*/  ISETP.GE.AND P2, PT, R3, R2, PT ;  /* 0x000000020300720c */ /* 0x000fe20003f46270 */
[----:B------:R-:W0:Y:S02]  /*3f70*/  @!P3 LDC.64 R8, c[0x0][0x218] ;  /* 0x00008600ff08bb82 */ /* 0x000e240000000a00 */
[----:B01--45:R-:W-:-:S06]  /*3f80*/  @!P3 DMUL R6, R26, R8 ;  /* 0x000000081a06b228 */ /* 0x033fcc0000000000 */
[----:B------:R-:W0:Y:S01]  /*3f90*/  @!P1 LDC.64 R8, c[0x0][0x218] ;  /* 0x00008600ff089b82 */ /* 0x000e220000000a00 */
[----:B------:R1:W2:Y:S01]  /*3fa0*/  @!P3 FRND.F64.TRUNC R4, R6 ;  /* 0x000000060004b313 */ /* 0x0002a2000030d800 */
[----:B0-----:R-:W-:-:S06]  /*3fb0*/  @!P1 DMUL R26, R24, R8 ;  /* 0x00000008181a9228 */ /* 0x001fcc0000000000 */
[----:B------:R-:W0:Y:S01]  /*3fc0*/  @!P2 LDC.64 R8, c[0x0][0x218] ;  /* 0x00008600ff08ab82 */ /* 0x000e220000000a00 */
[----:B------:R1:W4:Y:S01]  /*3fd0*/  @!P1 FRND.F64.TRUNC R24, R26 ;  /* 0x0000001a00189313 */ /* 0x000322000030d800 */
[----:B0-----:R-:W-:-:S06]  /*3fe0*/  @!P2 DMUL R18, R18, R8 ;  /* 0x000000081212a228 */ /* 0x001fcc0000000000 */
[----:B------:R-:W0:Y:S02]  /*3ff0*/  @!P0 LDC.64 R8, c[0x0][0x218] ;  /* 0x00008600ff088b82 */ /* 0x000e240000000a00 */
[----:B0-----:R-:W-:Y:S01]  /*4000*/  @!P0 DMUL R34, R16, R8 ;  /* 0x0000000810228228 */ /* 0x001fe20000000000 */
[----:B------:R1:W0:Y:S08]  /*4010*/  @!P2 FRND.F64.TRUNC R16, R18 ;  /* 0x000000120010a313 */ /* 0x000230000030d800 */
[----:B------:R1:W0:Y:S01]  /*4020*/  @!P0 FRND.F64.TRUNC R28, R34 ;  /* 0x00000022001c8313 */ /* 0x000222000030d800 */
[----:B--2-4-:R-:W-:Y:S05]  /*4030*/  @P3 BRA `(.L_x_10971) ;  /* 0x0000001000a83947 */ /* 0x014fea0003800000 */
[----:B------:R-:W2:Y:S01]  /*4040*/  LDC.64 R8, c[0x0][0x228] ;  /* 0x00008a00ff087b82 */ /* 0x000ea20000000a00 */
[----:B---3--:R-:W-:Y:S01]  /*4050*/  PRMT R0, R23, 0x9910, RZ ;  /* 0x0000991017007816 */ /* 0x008fe200000000ff */
[----:B------:R-:W-:Y:S01]  /*4060*/  IMAD R33, R22, 0x200, R33 ;  /* 0x0000020016217824 */ /* 0x000fe200078e0221 */
[----:B------:R-:W-:Y:S02]  /*4070*/  ULDC UR4, c[0x0][0x248] ;  /* 0x0000920000047ab9 */ /* 0x000fe40000000800 */
[----:B------:R-:W-:Y:S01]  /*4080*/  ISETP.GT.AND P0, PT, R0, 0x9, PT ;  /* 0x000000090000780c */ /* 0x000fe20003f04270 */
[----:B------:R-:W-:-:S05]  /*4090*/  IMAD R33, R33, UR4, RZ ;  /* 0x0000000421217c24 */ /* 0x000fca000f8e02ff */
[----:B--2---:R-:W-:-:S05]  /*40a0*/  IADD3 R8, P1, R33, R8, RZ ;  /* 0x0000000821087210 */ /* 0x004fca0007f3e0ff */
        /* <DEDUP_REMOVED lines=10> */
[----:B-1----:R-:W1:Y:S01]  /*4150*/  F2I.F64.TRUNC R7, R6 ;  /* 0x0000000600077311 */ /* 0x002e62000030d100 */
[----:B------:R-:W-:Y:S01]  /*4160*/  IMAD.MOV.U32 R33, RZ, RZ, R31 ;  /* 0x000000ffff217224 */ /* 0x000fe200078e001f */
[----:B-1----:R1:W-:Y:S01]  /*4170*/  STG.E.U8 desc[UR36][R8.64], R7 ;  /* 0x0000000708007986 */ /* 0x0023e2000c101124 */
[----:B------:R-:W-:Y:S05]  /*4180*/  BRA `(.L_x_10971) ;  /* 0x0000001000547947 */ /* 0x000fea0003800000 */
.L_x_10975:
[----:B-1----:R-:W1:Y:S01]  /*4190*/  F2I.S64.F64.TRUNC R6, R6 ;  /* 0x0000000600067311 */ /* 0x002e62000030d900 */
[----:B------:R-:W-:Y:S02]  /*41a0*/  IMAD.MOV.U32 R33, RZ, RZ, R31 ;  /* 0x000000ffff217224 */ /* 0x000fe400078e001f */
[----:B-1----:R-:W-:-:S05]  /*41b0*/  IMAD.MOV.U32 R3, RZ, RZ, R6 ;  /* 0x000000ffff037224 */ /* 0x002fca00078e0006 */
[----:B------:R1:W-:Y:S01]  /*41c0*/  STG.E.U8 desc[UR36][R8.64], R3 ;  /* 0x0000000308007986 */ /* 0x0003e2000c101124 */
[----:B------:R-:W-:Y:S05]  /*41d0*/  BRA `(.L_x_10971) ;  /* 0x0000001000407947 */ /* 0x000fea0003800000 */
.L_x_10974:
[----:B------:R-:W-:-:S13]  /*41e0*/  ISETP.NE.AND P0, PT, R0, 0x2, PT ;  /* 0x000000020000780c */ /* 0x000fda0003f05270 */
[----:B------:R-:W-:Y:S05]  /*41f0*/  @!P0 BRA `(.L_x_10977) ;  /* 0x0000000000308947 */ /* 0x000fea0003800000 */
[----:B------:R-:W-:-:S13]  /*4200*/  ISETP.NE.AND P0, PT, R0, 0x3, PT ;  /* 0x000000030000780c */ /* 0x000fda0003f05270 */
[----:B------:R-:W-:Y:S05]  /*4210*/  @!P0 BRA `(.L_x_10978) ;  /* 0x0000000000188947 */ /* 0x000fea0003800000 */
[----:B------:R-:W-:-:S13]  /*4220*/  ISETP.NE.AND P0, PT, R0, 0x4, PT ;  /* 0x000000040000780c */ /* 0x000fda0003f05270 */
[----:B------:R-:W-:Y:S05]  /*4230*/  @P0 BRA `(.L_x_10976) ;  /* 0x0000000c00c40947 */ /* 0x000fea0003800000 */
[----:B-1----:R-:W1:Y:S01]  /*4240*/  F2I.S64.F64.TRUNC R6, R6 ;  /* 0x0000000600067311 */ /* 0x002e62000030d900 */
[----:B------:R-:W-:Y:S01]  /*4250*/  IMAD.MOV.U32 R33, RZ, RZ, R31 ;  /* 0x000000ffff217224 */ /* 0x000fe200078e001f */
[----:B-1----:R1:W-:Y:S01]  /*4260*/  STG.E.64 desc[UR36][R8.64], R6 ;  /* 0x0000000608007986 */ /* 0x0023e2000c101b24 */
[----:B------:R-:W-:Y:S05]  /*4270*/  BRA `(.L_x_10971) ;  /* 0x0000001000187947 */ /* 0x000fea0003800000 */
.L_x_10978:
[----:B-1----:R-:W1:Y:S01]  /*4280*/  F2I.F64.TRUNC R7, R6 ;  /* 0x0000000600077311 */ /* 0x002e62000030d100 */
[----:B------:R-:W-:Y:S01]  /*4290*/  IMAD.MOV.U32 R33, RZ, RZ, R31 ;  /* 0x000000ffff217224 */ /* 0x000fe200078e001f */
[----:B-1----:R1:W-:Y:S01]  /*42a0*/  STG.E desc[UR36][R8.64], R7 ;  /* 0x0000000708007986 */ /* 0x0023e2000c101924 */
[----:B------:R-:W-:Y:S05]  /*42b0*/  BRA `(.L_x_10971) ;  /* 0x0000001000087947 */ /* 0x000fea0003800000 */
.L_x_10977:
[----:B-1----:R-:W1:Y:S01]  /*42c0*/  F2I.F64.TRUNC R7, R6 ;  /* 0x0000000600077311 */ /* 0x002e62000030d100 */
[----:B------:R-:W-:Y:S01]  /*42d0*/  IMAD.MOV.U32 R33, RZ, RZ, R31 ;  /* 0x000000ffff217224 */ /* 0x000fe200078e001f */
[----:B-1----:R1:W-:Y:S01]  /*42e0*/  STG.E.U16 desc[UR36][R8.64], R7 ;  /* 0x0000000708007986 */ /* 0x0023e2000c101524 */
[----:B------:R-:W-:Y:S05]  /*42f0*/  BRA `(.L_x_10971) ;  /* 0x0000000c00f87947 */ /* 0x000fea0003800000 */
.L_x_10973:
        /* <DEDUP_REMOVED lines=8> */
[----:B------:R-:W2:Y:S01]  /*4380*/  F2F.F32.F64 R3, R4 ;  /* 0x0000000400037310 */ /* 0x000ea20000301000 */
[----:B------:R-:W-:Y:S01]  /*4390*/  DSETP.GEU.AND P0, PT, |R4|, UR4, PT ;  /* 0x0000000404007e2a */ /* 0x000fe2000bf0e200 */
[----:B------:R-:W-:-:S13]  /*43a0*/  IMAD.MOV.U32 R33, RZ, RZ, R31 ;  /* 0x000000ffff217224 */ /* 0x000fda00078e001f */
[----:B--2---:R-:W-:-:S05]  /*43b0*/  @!P0 FMUL R3, R3, 1.175494350822287508e-38 ;  /* 0x0080000003038820 */ /* 0x004fca0000400000 */
[----:B------:R2:W-:Y:S01]  /*43c0*/  STG.E desc[UR36][R8.64], R3 ;  /* 0x0000000308007986 */ /* 0x0005e2000c101924 */
[----:B------:R-:W-:Y:S05]  /*43d0*/  BRA `(.L_x_10971) ;  /* 0x0000000c00c07947 */ /* 0x000fea0003800000 */
.L_x_10980:
[----:B------:R-:W-:Y:S01]  /*43e0*/  UMOV UR4, 0xf0000000 ;  /* 0xf000000000047882 */ /* 0x000fe20000000000 */
[----:B------:R-:W-:Y:S01]  /*43f0*/  UMOV UR5, 0x380fffff ;  /* 0x380fffff00057882 */ /* 0x000fe20000000000 */
[----:B------:R-:W2:Y:S01]  /*4400*/  F2F.F32.F64 R0, R4 ;  /* 0x0000000400007310 */ /* 0x000ea20000301000 */
[----:B------:R-:W-:Y:S01]  /*4410*/  DSETP.GEU.AND P0, PT, |R4|, UR4, PT ;  /* 0x0000000404007e2a */ /* 0x000fe2000bf0e200 */
[----:B------:R-:W-:-:S13]  /*4420*/  IMAD.MOV.U32 R33, RZ, RZ, R31 ;  /* 0x000000ffff217224 */ /* 0x000fda00078e001f */
[----:B--2---:R-:W-:-:S05]  /*4430*/  @!P0 FMUL R0, R0, 1.175494350822287508e-38 ;  /* 0x0080000000008820 */ /* 0x004fca0000400000 */
[----:B------:R-:W-:-:S05]  /*4440*/  F2FP.F16.F32.PACK_AB R0, RZ, R0 ;  /* 0x00000000ff00723e */ /* 0x000fca00000000ff */
[----:B------:R2:W-:Y:S01]  /*4450*/  STG.E.U16 desc[UR36][R8.64], R0 ;  /* 0x0000000008007986 */ /* 0x0005e2000c101524 */
[----:B------:R-:W-:Y:S05]  /*4460*/  BRA `(.L_x_10971) ;  /* 0x0000000c009c7947 */ /* 0x000fea0003800000 */
.L_x_10979:
        /* <DEDUP_REMOVED lines=8> */
[----:B-1----:R-:W1:Y:S01]  /*44f0*/  F2F.F32.F64 R6, R4 ;  /* 0x0000000400067310 */ /* 0x002e620000301000 */
[----:B------:R-:W-:Y:S01]  /*4500*/  DSETP.GEU.AND P0, PT, |R4|, UR4, PT ;  /* 0x0000000404007e2a */ /* 0x000fe2000bf0e200 */
[----:B------:R-:W-:Y:S02]  /*4510*/  IMAD.MOV.U32 R7, RZ, RZ, RZ ;  /* 0x000000ffff077224 */ /* 0x000fe400078e00ff */
[----:B------:R-:W-:-:S11]  /*4520*/  IMAD.MOV.U32 R33, RZ, RZ, R31 ;  /* 0x000000ffff217224 */ /* 0x000fd600078e001f */
[----:B-1----:R-:W-:-:S05]  /*4530*/  @!P0 FMUL R6, R6, 1.175494350822287508e-38 ;  /* 0x0080000006068820 */ /* 0x002fca0000400000 */
[----:B------:R1:W-:Y:S01]  /*4540*/  STG.E.64 desc[UR36][R8.64], R6 ;  /* 0x0000000608007986 */ /* 0x0003e2000c101b24 */
[----:B------:R-:W-:Y:S05]  /*4550*/  BRA `(.L_x_10971) ;  /* 0x0000000c00607947 */ /* 0x000fea0003800000 */
.L_x_10982:
[----:B------:R-:W-:Y:S01]  /*4560*/  UMOV UR4, 0xf0000000 ;  /* 0xf000000000047882 */ /* 0x000fe20000000000 */
[----:B------:R-:W-:Y:S01]  /*4570*/  UMOV UR5, 0x380fffff ;  /* 0x380fffff00057882 */ /* 0x000fe20000000000 */
[----:B------:R-:W2:Y:S01]  /*4580*/  F2F.F32.F64 R0, R4 ;  /* 0x0000000400007310 */ /* 0x000ea20000301000 */
[----:B------:R-:W-:Y:S01]  /*4590*/  DSETP.GEU.AND P0, PT, |R4|, UR4, PT ;  /* 0x0000000404007e2a */ /* 0x000fe2000bf0e200 */
[----:B------:R-:W-:-:S13]  /*45a0*/  IMAD.MOV.U32 R33, RZ, RZ, R31 ;  /* 0x000000ffff217224 */ /* 0x000fda00078e001f */
[----:B--2---:R-:W-:-:S05]  /*45b0*/  @!P0 FMUL R0, R0, 1.175494350822287508e-38 ;  /* 0x0080000000008820 */ /* 0x004fca0000400000 */
[----:B------:R-:W-:-:S04]  /*45c0*/  F2FP.F16.F32.PACK_AB R3, RZ, R0 ;  /* 0x00000000ff03723e */ /* 0x000fc800000000ff */
[----:B------:R-:W-:-:S05]  /*45d0*/  PRMT R3, R3, 0x5410, RZ ;  /* 0x0000541003037816 */ /* 0x000fca00000000ff */
[----:B------:R2:W-:Y:S01]  /*45e0*/  STG.E desc[UR36][R8.64], R3 ;  /* 0x0000000308007986 */ /* 0x0005e2000c101924 */
[----:B------:R-:W-:Y:S05]  /*45f0*/  BRA `(.L_x_10971) ;  /* 0x0000000c00387947 */ /* 0x000fea0003800000 */
.L_x_10981:
[----:B------:R2:W-:Y:S01]  /*4600*/  STG.E.64 desc[UR36][R8.64], R4 ;  /* 0x0000000408007986 */ /* 0x0005e2000c101b24 */
[----:B------:R-:W-:Y:S01]  /*4610*/  IMAD.MOV.U32 R33, RZ, RZ, R31 ;  /* 0x000000ffff217224 */ /* 0x000fe200078e001f */
[----:B------:R-:W-:Y:S06]  /*4620*/  BRA `(.L_x_10971) ;  /* 0x0000000c002c7947 */ /* 0x000fec0003800000 */
.L_x_10972:
        /* <DEDUP_REMOVED lines=13> */
.L_x_10985:
[----:B-1----:R-:W-:Y:S01]  /*4700*/  CS2R R6, SRZ ;  /* 0x0000000000067805 */ /* 0x002fe2000001ff00 */
[----:B------:R-:W-:-:S04]  /*4710*/  IMAD.MOV.U32 R33, RZ, RZ, R31 ;  /* 0x000000ffff217224 */ /* 0x000fc800078e001f */
[----:B------:R1:W-:Y:S01]  /*4720*/  STG.E.128 desc[UR36][R8.64], R4 ;  /* 0x0000000408007986 */ /* 0x0003e2000c101d24 */
[----:B------:R-:W-:Y:S05]  /*4730*/  BRA `(.L_x_10971) ;  /* 0x0000000800e87947 */ /* 0x000fea0003800000 */
.L_x_10984:
        /* <DEDUP_REMOVED lines=10> */
[----:B------:R-:W-:-:S13]  /*47e0*/  BSSY B0, `(.L_x_10988) ;  /* 0x000000f000007945 */ /* 0x000fda0003800000 */
[----:B--2---:R-:W-:-:S05]  /*47f0*/  @!P0 FMUL R11, R11, 1.175494350822287508e-38 ;  /* 0x008000000b0b8820 */ /* 0x004fca0000400000 */
[C---:B------:R-:W-:Y:S02]  /*4800*/  LOP3.LUT R3, R11.reuse, 0x7fffffff, RZ, 0xc0, !PT ;  /* 0x7fffffff0b037812 */ /* 0x040fe400078ec0ff */
[----:B------:R-:W-:Y:S02]  /*4810*/  LOP3.LUT R0, R11, 0x80000000, RZ, 0xc0, !PT ;  /* 0x800000000b007812 */ /* 0x000fe400078ec0ff */
[----:B------:R-:W-:Y:S02]  /*4820*/  ISETP.GT.U32.AND P0, PT, R3, 0x43efffff, PT ;  /* 0x43efffff0300780c */ /* 0x000fe40003f04070 */
[----:B-1----:R-:W-:Y:S01]  /*4830*/  SHF.R.U32.HI R7, RZ, 0x18, R0 ;  /* 0x00000018ff077819 */ /* 0x002fe20000011600 */
        /* <DEDUP_REMOVED lines=9> */
.L_x_10989:
[----:B------:R-:W-:Y:S05]  /*48d0*/  BSYNC B0 ;  /* 0x0000000000007941 */ /* 0x000fea0003800000 */
.L_x_10988:
[----:B------:R-:W-:Y:S01]  /*48e0*/  LOP3.LUT R7, R0, R7, RZ, 0xfc, !PT ;  /* 0x0000000700077212 */ /* 0x000fe200078efcff */
[----:B------:R-:W-:-:S04]  /*48f0*/  IMAD.MOV.U32 R33, RZ, RZ, R31 ;  /* 0x000000ffff217224 */ /* 0x000fc800078e001f */
[----:B------:R1:W-:Y:S01]  /*4900*/  STG.E.U8 desc[UR36][R8.64], R7 ;  /* 0x0000000708007986 */ /* 0x0003e2000c101124 */
[----:B------:R-:W-:Y:S05]  /*4910*/  BRA `(.L_x_10971) ;  /* 0x0000000800707947 */ /* 0x000fea0003800000 */
.L_x_10987:
[----:B------:R-:W-:Y:S01]  /*4920*/  UMOV UR4, 0xf0000000 ;  /* 0xf000000000047882 */ /* 0x000fe20000000000 */
[----:B------:R-:W-:Y:S01]  /*4930*/  UMOV UR5, 0x380fffff ;  /* 0x380fffff00057882 */ /* 0x000fe20000000000 */
[----:B-1----:R-:W1:Y:S01]  /*4940*/  F2F.F32.F64 R7, R4 ;  /* 0x0000000400077310 */ /* 0x002e620000301000 */
[----:B------:R-:W-:Y:S01]  /*4950*/  DSETP.GEU.AND P0, PT, |R4|, UR4, PT ;  /* 0x0000000404007e2a */ /* 0x000fe2000bf0e200 */
[----:B------:R-:W-:-:S13]  /*4960*/  BSSY B0, `(.L_x_10990) ;  /* 0x0000010000007945 */ /* 0x000fda0003800000 */
[----:B-1----:R-:W-:-:S05]  /*4970*/  @!P0 FMUL R7, R7, 1.175494350822287508e-38 ;  /* 0x0080000007078820 */ /* 0x002fca0000400000 */
        /* <DEDUP_REMOVED lines=11> */
.L_x_10991:
[----:B------:R-:W-:Y:S01]  /*4a30*/  IMAD.MOV.U32 R0, RZ, RZ, 0x7f ;  /* 0x0000007fff007424 */ /* 0x000fe200078e00ff */
[----:B------:R-:W-:-:S04]  /*4a40*/  ISETP.GT.U32.AND P0, PT, R3, 0x7f800000, PT ;  /* 0x7f8000000300780c */ /* 0x000fc80003f04070 */
[----:B------:R-:W-:-:S09]  /*4a50*/  SEL R0, R0, 0x7c, P0 ;  /* 0x0000007c00007807 */ /* 0x000fd20000000000 */
.L_x_10992:
[----:B------:R-:W-:Y:S05]  /*4a60*/  BSYNC B0 ;  /* 0x0000000000007941 */ /* 0x000fea0003800000 */
.L_x_10990:
[----:B------:R-:W-:Y:S01]  /*4a70*/  LOP3.LUT R3, R7, 0x80000000, RZ, 0xc0, !PT ;  /* 0x8000000007037812 */ /* 0x000fe200078ec0ff */
[----:B------:R-:W-:-:S03]  /*4a80*/  IMAD.MOV.U32 R33, RZ, RZ, R31 ;  /* 0x000000ffff217224 */ /* 0x000fc600078e001f */
[----:B------:R-:W-:-:S04]  /*4a90*/  SHF.R.U32.HI R3, RZ, 0x18, R3 ;  /* 0x00000018ff037819 */ /* 0x000fc80000011603 */
[----:B------:R-:W-:-:S05]  /*4aa0*/  LOP3.LUT R3, R0, R3, RZ, 0xfc, !PT ;  /* 0x0000000300037212 */ /* 0x000fca00078efcff */
[----:B------:R1:W-:Y:S01]  /*4ab0*/  STG.E.U8 desc[UR36][R8.64], R3 ;  /* 0x0000000308007986 */ /* 0x0003e2000c101124 */
[----:B------:R-:W-:Y:S05]  /*4ac0*/  BRA `(.L_x_10971) ;  /* 0x0000000800047947 */ /* 0x000fea0003800000 */
.L_x_10986:
[----:B------:R-:W-:Y:S01]  /*4ad0*/  UMOV UR4, 0xf0000000 ;  /* 0xf000000000047882 */ /* 0x000fe20000000000 */
[----:B------:R-:W-:Y:S01]  /*4ae0*/  UMOV UR5, 0x380fffff ;  /* 0x380fffff00057882 */ /* 0x000fe20000000000 */
[----:B------:R-:W2:Y:S01]  /*4af0*/  F2F.F32.F64 R0, R4 ;  /* 0x0000000400007310 */ /* 0x000ea20000301000 */
[----:B------:R-:W-:Y:S01]  /*4b00*/  DSETP.GEU.AND P0, PT, |R4|, UR4, PT ;  /* 0x0000000404007e2a */ /* 0x000fe2000bf0e200 */
[----:B------:R-:W-:-:S13]  /*4b10*/  IMAD.MOV.U32 R33, RZ, RZ, R31 ;  /* 0x000000ffff217224 */ /* 0x000fda00078e001f */
[----:B--2---:R-:W-:-:S05]  /*4b20*/  @!P0 FMUL R0, R0, 1.175494350822287508e-38 ;  /* 0x0080000000008820 */ /* 0x004fca0000400000 */
[----:B------:R-:W-:-:S05]  /*4b30*/  F2FP.BF16.F32.PACK_AB R0, RZ, R0 ;  /* 0x00000000ff00723e */ /* 0x000fca00000010ff */
[----:B------:R2:W-:Y:S01]  /*4b40*/  STG.E.U16 desc[UR36][R8.64], R0 ;  /* 0x0000000008007986 */ /* 0x0005e2000c101524 */
[----:B------:R-:W-:Y:S05]  /*4b50*/  BRA `(.L_x_10971) ;  /* 0x0000000400e07947 */ /* 0x000fea0003800000 */
.L_x_10983:
        /* <DEDUP_REMOVED lines=8> */
[----:B-1----:R-:W1:Y:S01]  /*4be0*/  F2I.U32.F64.TRUNC R7, R6 ;  /* 0x0000000600077311 */ /* 0x002e62000030d000 */
[----:B------:R-:W-:Y:S01]  /*4bf0*/  IMAD.MOV.U32 R33, RZ, RZ, R31 ;  /* 0x000000ffff217224 */ /* 0x000fe200078e001f */
[----:B-1----:R1:W-:Y:S01]  /*4c00*/  STG.E.U16 desc[UR36][R8.64], R7 ;  /* 0x0000000708007986 */ /* 0x0023e2000c101524 */
[----:B------:R-:W-:Y:S05]  /*4c10*/  BRA `(.L_x_10971) ;  /* 0x0000000400b07947 */ /* 0x000fea0003800000 */
.L_x_10995:
[----:B------:R-:W-:Y:S01]  /*4c20*/  UMOV UR4, 0xf0000000 ;  /* 0xf000000000047882 */ /* 0x000fe20000000000 */
[----:B------:R-:W-:Y:S01]  /*4c30*/  UMOV UR5, 0x380fffff ;  /* 0x380fffff00057882 */ /* 0x000fe20000000000 */
[----:B-1----:R-:W1:Y:S01]  /*4c40*/  F2F.F32.F64 R7, R4 ;  /* 0x0000000400077310 */ /* 0x002e620000301000 */
[----:B------:R-:W-:Y:S01]  /*4c50*/  DSETP.GEU.AND P0, PT, |R4|, UR4, PT ;  /* 0x0000000404007e2a */ /* 0x000fe2000bf0e200 */
[----:B------:R-:W-:Y:S01]  /*4c60*/  BSSY B0, `(.L_x_10996) ;  /* 0x0000014000007945 */ /* 0x000fe20003800000 */
[----:B------:R-:W-:-:S12]  /*4c70*/  IMAD.MOV.U32 R0, RZ, RZ, 0x80 ;  /* 0x00000080ff007424 */ /* 0x000fd800078e00ff */
[----:B-1----:R-:W-:-:S05]  /*4c80*/  @!P0 FMUL R7, R7, 1.175494350822287508e-38 ;  /* 0x0080000007078820 */ /* 0x002fca0000400000 */
        /* <DEDUP_REMOVED lines=14> */
.L_x_10998:
[----:B------:R-:W-:-:S04]  /*4d70*/  LOP3.LUT R0, R7, 0x80000000, RZ, 0xc0, !PT ;  /* 0x8000000007007812 */ /* 0x000fc800078ec0ff */
[----:B------:R-:W-:-:S04]  /*4d80*/  SHF.R.U32.HI R0, RZ, 0x18, R0 ;  /* 0x00000018ff007819 */ /* 0x000fc80000011600 */
[----:B------:R-:W-:-:S07]  /*4d90*/  LOP3.LUT R0, R3, R0, RZ, 0xfc, !PT ;  /* 0x0000000003007212 */ /* 0x000fce00078efcff */
.L_x_10997:
[----:B------:R-:W-:Y:S05]  /*4da0*/  BSYNC B0 ;  /* 0x0000000000007941 */ /* 0x000fea0003800000 */
.L_x_10996:
[----:B------:R1:W-:Y:S01]  /*4db0*/  STG.E.U8 desc[UR36][R8.64], R0 ;  /* 0x0000000008007986 */ /* 0x0003e2000c101124 */
[----:B------:R-:W-:Y:S01]  /*4dc0*/  IMAD.MOV.U32 R33, RZ, RZ, R31 ;  /* 0x000000ffff217224 */ /* 0x000fe200078e001f */
[----:B------:R-:W-:Y:S06]  /*4dd0*/  BRA `(.L_x_10971) ;  /* 0x0000000400407947 */ /* 0x000fec0003800000 */
.L_x_10994:
        /* <DEDUP_REMOVED lines=21> */
.L_x_11001:
[----:B------:R-:W-:-:S04]  /*4f30*/  LOP3.LUT R0, R7, 0x80000000, RZ, 0xc0, !PT ;  /* 0x8000000007007812 */ /* 0x000fc800078ec0ff */
[----:B------:R-:W-:-:S04]  /*4f40*/  SHF.R.U32.HI R0, RZ, 0x18, R0 ;  /* 0x00000018ff007819 */ /* 0x000fc80000011600 */
[----:B------:R-:W-:-:S07]  /*4f50*/  LOP3.LUT R0, R3, R0, RZ, 0xfc, !PT ;  /* 0x0000000003007212 */ /* 0x000fce00078efcff */
.L_x_11000:
[----:B------:R-:W-:Y:S05]  /*4f60*/  BSYNC B0 ;  /* 0x0000000000007941 */ /* 0x000fea0003800000 */
.L_x_10999:
[----:B------:R1:W-:Y:S01]  /*4f70*/  STG.E.U8 desc[UR36][R8.64], R0 ;  /* 0x0000000008007986 */ /* 0x0003e2000c101124 */
[----:B------:R-:W-:Y:S01]  /*4f80*/  IMAD.MOV.U32 R33, RZ, RZ, R31 ;  /* 0x000000ffff217224 */ /* 0x000fe200078e001f */
[----:B------:R-:W-:Y:S06]  /*4f90*/  BRA `(.L_x_10971) ;  /* 0x0000000000d07947 */ /* 0x000fec0003800000 */
.L_x_10993:
        /* <DEDUP_REMOVED lines=27> */
.L_x_10976:
[----:B------:R-:W-:Y:S01]  /*5150*/  MOV R14, 0x0 ;  /* 0x00000000000e7802 */ /* 0x000fe20000000f00 */
[----:B------:R-:W-:Y:S01]  /*5160*/  ULDC.64 UR4, c[0x4][0x178] ;  /* 0x01005e0000047ab9 */ /* 0x000fe20000000a00 */
[----:B------:R-:W-:Y:S01]  /*5170*/  ULDC.64 UR6, c[0x4][0x180] ;  /* 0x0100600000067ab9 */ /* 0x000fe20000000a00 */
[----:B------:R-:W-:Y:S02]  /*5180*/  IMAD.U32 R4, RZ, RZ, UR4 ;  /* 0x00000004ff047e24 */ /* 0x000fe4000f8e00ff */
[----:B------:R-:W-:Y:S01]  /*5190*/  IMAD.U32 R5, RZ, RZ, UR5 ;  /* 0x00000005ff057e24 */ /* 0x000fe2000f8e00ff */
[----:B------:R-:W2:Y:S01]  /*51a0*/  LDC.64 R14, c[0x4][R14] ;  /* 0x010000000e0e7b82 */ /* 0x000ea20000000a00 */
[----:B------:R-:W-:Y:S01]  /*51b0*/  ULDC.64 UR4, c[0x4][0x60] ;  /* 0x0100180000047ab9 */ /* 0x000fe20000000a00 */
[----:B-1----:R-:W-:Y:S02]  /*51c0*/  IMAD.U32 R6, RZ, RZ, UR6 ;  /* 0x00000006ff067e24 */ /* 0x002fe4000f8e00ff */
        /* <DEDUP_REMOVED lines=8> */
.L_x_11004:
[----:B------:R-:W-:Y:S01]  /*5250*/  IMAD.MOV.U32 R33, RZ, RZ, R31 ;  /* 0x000000ffff217224 */ /* 0x000fe200078e001f */
[----:B------:R-:W-:Y:S06]  /*5260*/  BRA `(.L_x_10971) ;  /* 0x00000000001c7947 */ /* 0x000fec0003800000 */
.L_x_11003:
[----:B-1----:R-:W1:Y:S01]  /*5270*/  F2I.U64.F64.TRUNC R6, R6 ;  /* 0x0000000600067311 */ /* 0x002e62000030d800 */
[----:B------:R-:W-:Y:S01]  /*5280*/  IMAD.MOV.U32 R33, RZ, RZ, R31 ;  /* 0x000000ffff217224 */ /* 0x000fe200078e001f */
[----:B-1----:R1:W-:Y:S01]  /*5290*/  STG.E.64 desc[UR36][R8.64], R6 ;  /* 0x0000000608007986 */ /* 0x0023e2000c101b24 */
[----:B------:R-:W-:Y:S05]  /*52a0*/  BRA `(.L_x_10971) ;  /* 0x00000000000c7947 */ /* 0x000fea0003800000 */
.L_x_11002:
[----:B-1----:R-:W1:Y:S01]  /*52b0*/  F2I.U32.F64.TRUNC R7, R6 ;  /* 0x0000000600077311 */ /* 0x002e62000030d000 */
[----:B------:R-:W-:Y:S01]  /*52c0*/  IMAD.MOV.U32 R33, RZ, RZ, R31 ;  /* 0x000000ffff217224 */ /* 0x000fe200078e001f */
[----:B-1----:R2:W-:Y:S06]  /*52d0*/  STG.E desc[UR36][R8.64], R7 ;  /* 0x0000000708007986 */ /* 0x0025ec000c101924 */
.L_x_10971:
[----:B------:R-:W-:Y:S05]  /*52e0*/  BSYNC B6 ;  /* 0x0000000000067941 */ /* 0x000fea0003800000 */
.L_x_10970:
[----:B------:R-:W-:Y:S01]  /*52f0*/  ISETP.GE.AND P0, PT, R33, R2, PT ;  /* 0x000000022100720c */ /* 0x000fe20003f06270 */
[----:B------:R-:W-:-:S12]  /*5300*/  BSSY B6, `(.L_x_11005) ;  /* 0x0000230000067945 */ /* 0x000fd80003800000 */
[----:B------:R-:W-:Y:S05]  /*5310*/  @P0 BRA `(.L_x_11006) ;  /* 0x0000002000b80947 */ /* 0x000fea0003800000 */
[----:B-12---:R-:W1:Y:S01]  /*5320*/  LDC.64 R4, c[0x0][0x228] ;  /* 0x00008a00ff047b82 */ /* 0x006e620000000a00 */
[----:B---3--:R-:W-:Y:S01]  /*5330*/  IMAD R0, R22, 0x200, R33 ;  /* 0x0000020016007824 */ /* 0x008fe200078e0221 */
[----:B------:R-:W-:Y:S01]  /*5340*/  PRMT R6, R23, 0x9910, RZ ;  /* 0x0000991017067816 */ /* 0x000fe200000000ff */
[----:B------:R-:W-:Y:S02]  /*5350*/  ULDC UR4, c[0x0][0x248] ;  /* 0x0000920000047ab9 */ /* 0x000fe40000000800 */
[----:B----4-:R-:W-:Y:S02]  /*5360*/  IMAD R3, R0, UR4, RZ ;  /* 0x0000000400037c24 */ /* 0x010fe4000f8e02ff */
        /* <DEDUP_REMOVED lines=13> */
[----:B------:R-:W1:Y:S02]  /*5440*/  F2I.F64.TRUNC R35, R34 ;  /* 0x0000002200237311 */ /* 0x000e64000030d100 */
[----:B-1----:R1:W-:Y:S01]  /*5450*/  STG.E.U8 desc[UR36][R4.64], R35 ;  /* 0x0000002304007986 */ /* 0x0023e2000c101124 */
[----:B------:R-:W-:Y:S05]  /*5460*/  BRA `(.L_x_11012) ;  /* 0x0000001000007947 */ /* 0x000fea0003800000 */
.L_x_11010:
[----:B------:R-:W1:Y:S02]  /*5470*/  F2I.S64.F64.TRUNC R34, R34 ;  /* 0x0000002200227311 */ /* 0x000e64000030d900 */
[----:B-1----:R-:W-:-:S05]  /*5480*/  IMAD.MOV.U32 R3, RZ, RZ, R34 ;  /* 0x000000ffff037224 */ /* 0x002fca00078e0022 */
[----:B------:R1:W-:Y:S01]  /*5490*/  STG.E.U8 desc[UR36][R4.64], R3 ;  /* 0x0000000304007986 */ /* 0x0003e2000c101124 */
[----:B------:R-:W-:Y:S05]  /*54a0*/  BRA `(.L_x_11012) ;  /* 0x0000000c00f07947 */ /* 0x000fea0003800000 */
.L_x_11009:
[----:B------:R-:W-:-:S13]  /*54b0*/  ISETP.NE.AND P0, PT, R0, 0x2, PT ;  /* 0x000000020000780c */ /* 0x000fda0003f05270 */
[----:B------:R-:W-:Y:S05]  /*54c0*/  @!P0 BRA `(.L_x_11013) ;  /* 0x0000000000288947 */ /* 0x000fea0003800000 */
[----:B------:R-:W-:-:S13]  /*54d0*/  ISETP.NE.AND P0, PT, R0, 0x3, PT ;  /* 0x000000030000780c */ /* 0x000fda0003f05270 */
[----:B------:R-:W-:Y:S05]  /*54e0*/  @!P0 BRA `(.L_x_11014) ;  /* 0x0000000000148947 */ /* 0x000fea0003800000 */
[----:B------:R-:W-:-:S13]  /*54f0*/  ISETP.NE.AND P0, PT, R0, 0x4, PT ;  /* 0x000000040000780c */ /* 0x000fda0003f05270 */
[----:B------:R-:W-:Y:S05]  /*5500*/  @P0 BRA `(.L_x_11011) ;  /* 0x0000000c00800947 */ /* 0x000fea0003800000 */
[----:B------:R-:W1:Y:S02]  /*5510*/  F2I.S64.F64.TRUNC R34, R34 ;  /* 0x0000002200227311 */ /* 0x000e64000030d900 */
[----:B-1----:R1:W-:Y:S01]  /*5520*/  STG.E.64 desc[UR36][R4.64], R34 ;  /* 0x0000002204007986 */ /* 0x0023e2000c101b24 */
[----:B------:R-:W-:Y:S05]  /*5530*/  BRA `(.L_x_11012) ;  /* 0x0000000c00cc7947 */ /* 0x000fea0003800000 */
.L_x_11014:
[----:B------:R-:W1:Y:S02]  /*5540*/  F2I.F64.TRUNC R35, R34 ;  /* 0x0000002200237311 */ /* 0x000e64000030d100 */
[----:B-1----:R1:W-:Y:S01]  /*5550*/  STG.E desc[UR36][R4.64], R35 ;  /* 0x0000002304007986 */ /* 0x0023e2000c101924 */
[----:B------:R-:W-:Y:S05]  /*5560*/  BRA `(.L_x_11012) ;  /* 0x0000000c00c07947 */ /* 0x000fea0003800000 */
.L_x_11013:
[----:B------:R-:W1:Y:S02]  /*5570*/  F2I.F64.TRUNC R35, R34 ;  /* 0x0000002200237311 */ /* 0x000e64000030d100 */
[----:B-1----:R1:W-:Y:S01]  /*5580*/  STG.E.U16 desc[UR36][R4.64], R35 ;  /* 0x0000002304007986 */ /* 0x0023e2000c101524 */
[----:B------:R-:W-:Y:S05]  /*5590*/  BRA `(.L_x_11012) ;  /* 0x0000000c00b47947 */ /* 0x000fea0003800000 */
.L_x_11008:
        /* <DEDUP_REMOVED lines=8> */
[----:B0-----:R-:W0:Y:S01]  /*5620*/  F2F.F32.F64 R3, R28 ;  /* 0x0000001c00037310 */ /* 0x001e220000301000 */
[----:B------:R-:W-:-:S14]  /*5630*/  DSETP.GEU.AND P0, PT, |R28|, UR4, PT ;  /* 0x000000041c007e2a */ /* 0x000fdc000bf0e200 */
[----:B0-----:R-:W-:-:S05]  /*5640*/  @!P0 FMUL R3, R3, 1.175494350822287508e-38 ;  /* 0x0080000003038820 */ /* 0x001fca0000400000 */
[----:B------:R0:W-:Y:S01]  /*5650*/  STG.E desc[UR36][R4.64], R3 ;  /* 0x0000000304007986 */ /* 0x0001e2000c101924 */
[----:B------:R-:W-:Y:S05]  /*5660*/  BRA `(.L_x_11012) ;  /* 0x0000000c00807947 */ /* 0x000fea0003800000 */
.L_x_11016:
[----:B------:R-:W-:Y:S01]  /*5670*/  UMOV UR4, 0xf0000000 ;  /* 0xf000000000047882 */ /* 0x000fe20000000000 */
[----:B------:R-:W-:Y:S01]  /*5680*/  UMOV UR5, 0x380fffff ;  /* 0x380fffff00057882 */ /* 0x000fe20000000000 */
[----:B0-----:R-:W0:Y:S01]  /*5690*/  F2F.F32.F64 R0, R28 ;  /* 0x0000001c00007310 */ /* 0x001e220000301000 */
[----:B------:R-:W-:-:S14]  /*56a0*/  DSETP.GEU.AND P0, PT, |R28|, UR4, PT ;  /* 0x000000041c007e2a */ /* 0x000fdc000bf0e200 */
[----:B0-----:R-:W-:-:S05]  /*56b0*/  @!P0 FMUL R0, R0, 1.175494350822287508e-38 ;  /* 0x0080000000008820 */ /* 0x001fca0000400000 */
[----:B------:R-:W-:-:S05]  /*56c0*/  F2FP.F16.F32.PACK_AB R0, RZ, R0 ;  /* 0x00000000ff00723e */ /* 0x000fca00000000ff */
[----:B------:R0:W-:Y:S01]  /*56d0*/  STG.E.U16 desc[UR36][R4.64], R0 ;  /* 0x0000000004007986 */ /* 0x0001e2000c101524 */
[----:B------:R-:W-:Y:S05]  /*56e0*/  BRA `(.L_x_11012) ;  /* 0x0000000c00607947 */ /* 0x000fea0003800000 */
.L_x_11015:
        /* <DEDUP_REMOVED lines=8> */
[----:B0-----:R-:W0:Y:S01]  /*5770*/  F2F.F32.F64 R6, R28 ;  /* 0x0000001c00067310 */ /* 0x001e220000301000 */
[----:B------:R-:W-:Y:S01]  /*5780*/  DSETP.GEU.AND P0, PT, |R28|, UR4, PT ;  /* 0x000000041c007e2a */ /* 0x000fe2000bf0e200 */
[----:B------:R-:W-:-:S13]  /*5790*/  IMAD.MOV.U32 R7, RZ, RZ, RZ ;  /* 0x000000ffff077224 */ /* 0x000fda00078e00ff */
[----:B0-----:R-:W-:-:S05]  /*57a0*/  @!P0 FMUL R6, R6, 1.175494350822287508e-38 ;  /* 0x0080000006068820 */ /* 0x001fca0000400000 */
[----:B------:R0:W-:Y:S01]  /*57b0*/  STG.E.64 desc[UR36][R4.64], R6 ;  /* 0x0000000604007986 */ /* 0x0001e2000c101b24 */
[----:B------:R-:W-:Y:S05]  /*57c0*/  BRA `(.L_x_11012) ;  /* 0x0000000c00287947 */ /* 0x000fea0003800000 */
.L_x_11018:
[----:B------:R-:W-:Y:S01]  /*57d0*/  UMOV UR4, 0xf0000000 ;  /* 0xf000000000047882 */ /* 0x000fe20000000000 */
[----:B------:R-:W-:Y:S01]  /*57e0*/  UMOV UR5, 0x380fffff ;  /* 0x380fffff00057882 */ /* 0x000fe20000000000 */
[----:B0-----:R-:W0:Y:S01]  /*57f0*/  F2F.F32.F64 R0, R28 ;  /* 0x0000001c00007310 */ /* 0x001e220000301000 */
[----:B------:R-:W-:-:S14]  /*5800*/  DSETP.GEU.AND P0, PT, |R28|, UR4, PT ;  /* 0x000000041c007e2a */ /* 0x000fdc000bf0e200 */
[----:B0-----:R-:W-:-:S05]  /*5810*/  @!P0 FMUL R0, R0, 1.175494350822287508e-38 ;  /* 0x0080000000008820 */ /* 0x001fca0000400000 */
[----:B------:R-:W-:-:S04]  /*5820*/  F2FP.F16.F32.PACK_AB R3, RZ, R0 ;  /* 0x00000000ff03723e */ /* 0x000fc800000000ff */
[----:B------:R-:W-:-:S05]  /*5830*/  PRMT R3, R3, 0x5410, RZ ;  /* 0x0000541003037816 */ /* 0x000fca00000000ff */
[----:B------:R0:W-:Y:S01]  /*5840*/  STG.E desc[UR36][R4.64], R3 ;  /* 0x0000000304007986 */ /* 0x0001e2000c101924 */
[----:B------:R-:W-:Y:S05]  /*5850*/  BRA `(.L_x_11012) ;  /* 0x0000000c00047947 */ /* 0x000fea0003800000 */
.L_x_11017:
[----:B0-----:R0:W-:Y:S01]  /*5860*/  STG.E.64 desc[UR36][R4.64], R28 ;  /* 0x0000001c04007986 */ /* 0x0011e2000c101b24 */
[----:B------:R-:W-:Y:S05]  /*5870*/  BRA `(.L_x_11012) ;  /* 0x0000000800fc7947 */ /* 0x000fea0003800000 */
.L_x_11007:
        /* <DEDUP_REMOVED lines=8> */
[----:B0-----:R-:W-:-:S06]  /*5900*/  DSETP.NEU.AND P0, PT, R28, RZ, PT ;  /* 0x000000ff1c00722a */ /* 0x001fcc0003f0d000 */
[----:B------:R-:W-:-:S05]  /*5910*/  SEL R3, RZ, 0x1, !P0 ;  /* 0x00000001ff037807 */ /* 0x000fca0004000000 */
[----:B------:R0:W-:Y:S01]  /*5920*/  STG.E.U8 desc[UR36][R4.64], R3 ;  /* 0x0000000304007986 */ /* 0x0001e2000c101124 */
[----:B------:R-:W-:Y:S05]  /*5930*/  BRA `(.L_x_11012) ;  /* 0x0000000800cc7947 */ /* 0x000fea0003800000 */
.L_x_11021:
[----:B------:R-:W-:-:S05]  /*5940*/  CS2R R30, SRZ ;  /* 0x00000000001e7805 */ /* 0x000fca000001ff00 */
[----:B0-----:R0:W-:Y:S01]  /*5950*/  STG.E.128 desc[UR36][R4.64], R28 ;  /* 0x0000001c04007986 */ /* 0x0011e2000c101d24 */
[----:B------:R-:W-:Y:S05]  /*5960*/  BRA `(.L_x_11012) ;  /* 0x0000000800c07947 */ /* 0x000fea0003800000 */
.L_x_11020:
        /* <DEDUP_REMOVED lines=25> */
.L_x_11025:
[----:B------:R-:W-:Y:S05]  /*5b00*/  BSYNC B0 ;  /* 0x0000000000007941 */ /* 0x000fea0003800000 */
.L_x_11024:
[----:B------:R-:W-:-:S05]  /*5b10*/  LOP3.LUT R7, R0, R7, RZ, 0xfc, !PT ;  /* 0x0000000700077212 */ /* 0x000fca00078efcff */
[----:B------:R0:W-:Y:S01]  /*5b20*/  STG.E.U8 desc[UR36][R4.64], R7 ;  /* 0x0000000704007986 */ /* 0x0001e2000c101124 */
[----:B------:R-:W-:Y:S05]  /*5b30*/  BRA `(.L_x_11012) ;  /* 0x00000008004c7947 */ /* 0x000fea0003800000 */
.L_x_11023:
[----:B------:R-:W-:Y:S01]  /*5b40*/  UMOV UR4, 0xf0000000 ;  /* 0xf000000000047882 */ /* 0x000fe20000000000 */
[----:B------:R-:W-:Y:S01]  /*5b50*/  UMOV UR5, 0x380fffff ;  /* 0x380fffff00057882 */ /* 0x000fe20000000000 */
[----:B0-----:R-:W0:Y:S01]  /*5b60*/  F2F.F32.F64 R7, R28 ;  /* 0x0000001c00077310 */ /* 0x001e220000301000 */
        /* <DEDUP_REMOVED lines=14> */
.L_x_11027:
[----:B------:R-:W-:Y:S01]  /*5c50*/  IMAD.MOV.U32 R0, RZ, RZ, 0x7f ;  /* 0x0000007fff007424 */ /* 0x000fe200078e00ff */
[----:B------:R-:W-:-:S04]  /*5c60*/  ISETP.GT.U32.AND P0, PT, R3, 0x7f800000, PT ;  /* 0x7f8000000300780c */ /* 0x000fc80003f04070 */
[----:B------:R-:W-:-:S09]  /*5c70*/  SEL R0, R0, 0x7c, P0 ;  /* 0x0000007c00007807 */ /* 0x000fd20000000000 */
.L_x_11028:
[----:B------:R-:W-:Y:S05]  /*5c80*/  BSYNC B0 ;  /* 0x0000000000007941 */ /* 0x000fea0003800000 */
.L_x_11026:
[----:B------:R-:W-:-:S04]  /*5c90*/  LOP3.LUT R3, R7, 0x80000000, RZ, 0xc0, !PT ;  /* 0x8000000007037812 */ /* 0x000fc800078ec0ff */
[----:B------:R-:W-:-:S04]  /*5ca0*/  SHF.R.U32.HI R3, RZ, 0x18, R3 ;  /* 0x00000018ff037819 */ /* 0x000fc80000011603 */
[----:B------:R-:W-:-:S05]  /*5cb0*/  LOP3.LUT R3, R0, R3, RZ, 0xfc, !PT ;  /* 0x0000000300037212 */ /* 0x000fca00078efcff */
[----:B------:R0:W-:Y:S01]  /*5cc0*/  STG.E.U8 desc[UR36][R4.64], R3 ;  /* 0x0000000304007986 */ /* 0x0001e2000c101124 */
[----:B------:R-:W-:Y:S05]  /*5cd0*/  BRA `(.L_x_11012) ;  /* 0x0000000400e47947 */ /* 0x000fea0003800000 */
.L_x_11022:
[----:B------:R-:W-:Y:S01]  /*5ce0*/  UMOV UR4, 0xf0000000 ;  /* 0xf000000000047882 */ /* 0x000fe20000000000 */
[----:B------:R-:W-:Y:S01]  /*5cf0*/  UMOV UR5, 0x380fffff ;  /* 0x380fffff00057882 */ /* 0x000fe20000000000 */
[----:B0-----:R-:W0:Y:S01]  /*5d00*/  F2F.F32.F64 R0, R28 ;  /* 0x0000001c00007310 */ /* 0x001e220000301000 */
[----:B------:R-:W-:-:S14]  /*5d10*/  DSETP.GEU.AND P0, PT, |R28|, UR4, PT ;  /* 0x000000041c007e2a */ /* 0x000fdc000bf0e200 */
[----:B0-----:R-:W-:-:S05]  /*5d20*/  @!P0 FMUL R0, R0, 1.175494350822287508e-38 ;  /* 0x0080000000008820 */ /* 0x001fca0000400000 */
[----:B------:R-:W-:-:S05]  /*5d30*/  F2FP.BF16.F32.PACK_AB R0, RZ, R0 ;  /* 0x00000000ff00723e */ /* 0x000fca00000010ff */
[----:B------:R0:W-:Y:S01]  /*5d40*/  STG.E.U16 desc[UR36][R4.64], R0 ;  /* 0x0000000004007986 */ /* 0x0001e2000c101524 */
[----:B------:R-:W-:Y:S05]  /*5d50*/  BRA `(.L_x_11012) ;  /* 0x0000000400c47947 */ /* 0x000fea0003800000 */
.L_x_11019:
        /* <DEDUP_REMOVED lines=8> */
[----:B------:R-:W1:Y:S02]  /*5de0*/  F2I.U32.F64.TRUNC R35, R34 ;  /* 0x0000002200237311 */ /* 0x000e64000030d000 */
[----:B-1----:R1:W-:Y:S01]  /*5df0*/  STG.E.U16 desc[UR36][R4.64], R35 ;  /* 0x0000002304007986 */ /* 0x0023e2000c101524 */
[----:B------:R-:W-:Y:S05]  /*5e00*/  BRA `(.L_x_11012) ;  /* 0x0000000400987947 */ /* 0x000fea0003800000 */
.L_x_11031:
[----:B------:R-:W-:Y:S01]  /*5e10*/  UMOV UR4, 0xf0000000 ;  /* 0xf000000000047882 */ /* 0x000fe20000000000 */
[----:B------:R-:W-:Y:S01]  /*5e20*/  UMOV UR5, 0x380fffff ;  /* 0x380fffff00057882 */ /* 0x000fe20000000000 */
[----:B0-----:R-:W0:Y:S01]  /*5e30*/  F2F.F32.F64 R7, R28 ;  /* 0x0000001c00077310 */ /* 0x001e220000301000 */
        /* <DEDUP_REMOVED lines=18> */
.L_x_11034:
[----:B------:R-:W-:-:S04]  /*5f60*/  LOP3.LUT R0, R7, 0x80000000, RZ, 0xc0, !PT ;  /* 0x8000000007007812 */ /* 0x000fc800078ec0ff */
[----:B------:R-:W-:-:S04]  /*5f70*/  SHF.R.U32.HI R0, RZ, 0x18, R0 ;  /* 0x00000018ff007819 */ /* 0x000fc80000011600 */
[----:B------:R-:W-:-:S07]  /*5f80*/  LOP3.LUT R0, R3, R0, RZ, 0xfc, !PT ;  /* 0x0000000003007212 */ /* 0x000fce00078efcff */
.L_x_11033:
[----:B------:R-:W-:Y:S05]  /*5f90*/  BSYNC B0 ;  /* 0x0000000000007941 */ /* 0x000fea0003800000 */
.L_x_11032:
[----:B------:R4:W-:Y:S01]  /*5fa0*/  STG.E.U8 desc[UR36][R4.64], R0 ;  /* 0x0000000004007986 */ /* 0x0009e2000c101124 */
[----:B------:R-:W-:Y:S05]  /*5fb0*/  BRA `(.L_x_11012) ;  /* 0x00000004002c7947 */ /* 0x000fea0003800000 */
.L_x_11030:
        /* <DEDUP_REMOVED lines=21> */
.L_x_11037:
[----:B------:R-:W-:-:S04]  /*6110*/  LOP3.LUT R0, R7, 0x80000000, RZ, 0xc0, !PT ;  /* 0x8000000007007812 */ /* 0x000fc800078ec0ff */
[----:B------:R-:W-:-:S04]  /*6120*/  SHF.R.U32.HI R0, RZ, 0x18, R0 ;  /* 0x00000018ff007819 */ /* 0x000fc80000011600 */
[----:B------:R-:W-:-:S07]  /*6130*/  LOP3.LUT R0, R3, R0, RZ, 0xfc, !PT ;  /* 0x0000000003007212 */ /* 0x000fce00078efcff */
.L_x_11036:
[----:B------:R-:W-:Y:S05]  /*6140*/  BSYNC B0 ;  /* 0x0000000000007941 */ /* 0x000fea0003800000 */
.L_x_11035:
[----:B------:R0:W-:Y:S01]  /*6150*/  STG.E.U8 desc[UR36][R4.64], R0 ;  /* 0x0000000004007986 */ /* 0x0001e2000c101124 */
[----:B------:R-:W-:Y:S05]  /*6160*/  BRA `(.L_x_11012) ;  /* 0x0000000000c07947 */ /* 0x000fea0003800000 */
.L_x_11029:
        /* <DEDUP_REMOVED lines=26> */
.L_x_11011:
        /* <DEDUP_REMOVED lines=16> */
.L_x_11040:
[----:B------:R-:W-:Y:S05]  /*6410*/  BRA `(.L_x_11012) ;  /* 0x0000000000147947 */ /* 0x000fea0003800000 */
.L_x_11039:
[----:B------:R-:W1:Y:S02]  /*6420*/  F2I.U64.F64.TRUNC R34, R34 ;  /* 0x0000002200227311 */ /* 0x000e64000030d800 */
[----:B-1----:R3:W-:Y:S01]  /*6430*/  STG.E.64 desc[UR36][R4.64], R34 ;  /* 0x0000002204007986 */ /* 0x0027e2000c101b24 */
[----:B------:R-:W-:Y:S05]  /*6440*/  BRA `(.L_x_11012) ;  /* 0x0000000000087947 */ /* 0x000fea0003800000 */
.L_x_11038:
[----:B------:R-:W1:Y:S02]  /*6450*/  F2I.U32.F64.TRUNC R35, R34 ;  /* 0x0000002200237311 */ /* 0x000e64000030d000 */
[----:B-1----:R1:W-:Y:S02]  /*6460*/  STG.E desc[UR36][R4.64], R35 ;  /* 0x0000002304007986 */ /* 0x0023e4000c101924 */
.L_x_11012:
        /* <DEDUP_REMOVED lines=24> */
.L_x_11044:
[----:B------:R-:W0:Y:S02]  /*65f0*/  F2I.S64.F64.TRUNC R26, R26 ;  /* 0x0000001a001a7311 */ /* 0x000e24000030d900 */
[----:B0-----:R-:W-:-:S05]  /*6600*/  IMAD.MOV.U32 R3, RZ, RZ, R26 ;  /* 0x000000ffff037224 */ /* 0x001fca00078e001a */
[----:B------:R3:W-:Y:S01]  /*6610*/  STG.E.U8 desc[UR36][R4.64], R3 ;  /* 0x0000000304007986 */ /* 0x0007e2000c101124 */
[----:B------:R-:W-:Y:S05]  /*6620*/  BRA `(.L_x_11046) ;  /* 0x0000000c00f07947 */ /* 0x000fea0003800000 */
.L_x_11043:
        /* <DEDUP_REMOVED lines=9> */
.L_x_11048:
[----:B------:R-:W0:Y:S02]  /*66c0*/  F2I.F64.TRUNC R27, R26 ;  /* 0x0000001a001b7311 */ /* 0x000e24000030d100 */
[----:B0-----:R2:W-:Y:S01]  /*66d0*/  STG.E desc[UR36][R4.64], R27 ;  /* 0x0000001b04007986 */ /* 0x0015e2000c101924 */
[----:B------:R-:W-:Y:S05]  /*66e0*/  BRA `(.L_x_11046) ;  /* 0x0000000c00c07947 */ /* 0x000fea0003800000 */
.L_x_11047:
[----:B------:R-:W0:Y:S02]  /*66f0*/  F2I.F64.TRUNC R27, R26 ;  /* 0x0000001a001b7311 */ /* 0x000e24000030d100 */
[----:B0-----:R0:W-:Y:S01]  /*6700*/  STG.E.U16 desc[UR36][R4.64], R27 ;  /* 0x0000001b04007986 */ /* 0x0011e2000c101524 */
[----:B------:R-:W-:Y:S05]  /*6710*/  BRA `(.L_x_11046) ;  /* 0x0000000c00b47947 */ /* 0x000fea0003800000 */
.L_x_11042:
        /* <DEDUP_REMOVED lines=13> */
.L_x_11050:
        /* <DEDUP_REMOVED lines=8> */
.L_x_11049:
        /* <DEDUP_REMOVED lines=14> */
.L_x_11052:
        /* <DEDUP_REMOVED lines=9> */
.L_x_11051:
[----:B------:R0:W-:Y:S01]  /*69e0*/  STG.E.64 desc[UR36][R4.64], R24 ;  /* 0x0000001804007986 */ /* 0x0001e2000c101b24 */
[----:B------:R-:W-:Y:S05]  /*69f0*/  BRA `(.L_x_11046) ;  /* 0x0000000800fc7947 */ /* 0x000fea0003800000 */
.L_x_11041:
        /* <DEDUP_REMOVED lines=12> */
.L_x_11055:
[----:B------:R-:W-:-:S05]  /*6ac0*/  CS2R R26, SRZ ;  /* 0x00000000001a7805 */ /* 0x000fca000001ff00 */
[----:B------:R0:W-:Y:S01]  /*6ad0*/  STG.E.128 desc[UR36][R4.64], R24 ;  /* 0x0000001804007986 */ /* 0x0001e2000c101d24 */
[----:B------:R-:W-:Y:S05]  /*6ae0*/  BRA `(.L_x_11046) ;  /* 0x0000000800c07947 */ /* 0x000fea0003800000 */
.L_x_11054:
        /* <DEDUP_REMOVED lines=25> */
.L_x_11059:
[----:B------:R-:W-:Y:S05]  /*6c80*/  BSYNC B0 ;  /* 0x0000000000007941 */ /* 0x000fea0003800000 */
.L_x_11058:
[----:B------:R-:W-:-:S05]  /*6c90*/  LOP3.LUT R7, R0, R7, RZ, 0xfc, !PT ;  /* 0x0000000700077212 */ /* 0x000fca00078efcff */
[----:B------:R0:W-:Y:S01]  /*6ca0*/  STG.E.U8 desc[UR36][R4.64], R7 ;  /* 0x0000000704007986 */ /* 0x0001e2000c101124 */
[----:B------:R-:W-:Y:S05]  /*6cb0*/  BRA `(.L_x_11046) ;  /* 0x00000008004c7947 */ /* 0x000fea0003800000 */
.L_x_11057:
        /* <DEDUP_REMOVED lines=17> */
.L_x_11061:
[----:B------:R-:W-:Y:S01]  /*6dd0*/  IMAD.MOV.U32 R0, RZ, RZ, 0x7f ;  /* 0x0000007fff007424 */ /* 0x000fe200078e00ff */
[----:B------:R-:W-:-:S04]  /*6de0*/  ISETP.GT.U32.AND P0, PT, R3, 0x7f800000, PT ;  /* 0x7f8000000300780c */ /* 0x000fc80003f04070 */
[----:B------:R-:W-:-:S09]  /*6df0*/  SEL R0, R0, 0x7c, P0 ;  /* 0x0000007c00007807 */ /* 0x000fd20000000000 */
.L_x_11062:
[----:B------:R-:W-:Y:S05]  /*6e00*/  BSYNC B0 ;  /* 0x0000000000007941 */ /* 0x000fea0003800000 */
.L_x_11060:
[----:B------:R-:W-:-:S04]  /*6e10*/  LOP3.LUT R3, R7, 0x80000000, RZ, 0xc0, !PT ;  /* 0x8000000007037812 */ /* 0x000fc800078ec0ff */
[----:B------:R-:W-:-:S04]  /*6e20*/  SHF.R.U32.HI R3, RZ, 0x18, R3 ;  /* 0x00000018ff037819 */ /* 0x000fc80000011603 */
[----:B------:R-:W-:-:S05]  /*6e30*/  LOP3.LUT R3, R0, R3, RZ, 0xfc, !PT ;  /* 0x0000000300037212 */ /* 0x000fca00078efcff */
[----:B------:R0:W-:Y:S01]  /*6e40*/  STG.E.U8 desc[UR36][R4.64], R3 ;  /* 0x0000000304007986 */ /* 0x0001e2000c101124 */
[----:B------:R-:W-:Y:S05]  /*6e50*/  BRA `(.L_x_11046) ;  /* 0x0000000400e47947 */ /* 0x000fea0003800000 */
.L_x_11056:
        /* <DEDUP_REMOVED lines=8> */
.L_x_11053:
        /* <DEDUP_REMOVED lines=11> */
.L_x_11065:
        /* <DEDUP_REMOVED lines=21> */
.L_x_11068:
[----:B------:R-:W-:-:S04]  /*70e0*/  LOP3.LUT R0, R7, 0x80000000, RZ, 0xc0, !PT ;  /* 0x8000000007007812 */ /* 0x000fc800078ec0ff */
[----:B------:R-:W-:-:S04]  /*70f0*/  SHF.R.U32.HI R0, RZ, 0x18, R0 ;  /* 0x00000018ff007819 */ /* 0x000fc80000011600 */
[----:B------:R-:W-:-:S07]  /*7100*/  LOP3.LUT R0, R3, R0, RZ, 0xfc, !PT ;  /* 0x0000000003007212 */ /* 0x000fce00078efcff */
.L_x_11067:
[----:B------:R-:W-:Y:S05]  /*7110*/  BSYNC B0 ;  /* 0x0000000000007941 */ /* 0x000fea0003800000 */
.L_x_11066:
[----:B------:R0:W-:Y:S01]  /*7120*/  STG.E.U8 desc[UR36][R4.64], R0 ;  /* 0x0000000004007986 */ /* 0x0001e2000c101124 */
[----:B------:R-:W-:Y:S05]  /*7130*/  BRA `(.L_x_11046) ;  /* 0x00000004002c7947 */ /* 0x000fea0003800000 */
.L_x_11064:
        /* <DEDUP_REMOVED lines=21> */
.L_x_11071:
[----:B------:R-:W-:-:S04]  /*7290*/  LOP3.LUT R0, R7, 0x80000000, RZ, 0xc0, !PT ;  /* 0x8000000007007812 */ /* 0x000fc800078ec0ff */
[----:B------:R-:W-:-:S04]  /*72a0*/  SHF.R.U32.HI R0, RZ, 0x18, R0 ;  /* 0x00000018ff007819 */ /* 0x000fc80000011600 */
[----:B------:R-:W-:-:S07]  /*72b0*/  LOP3.LUT R0, R3, R0, RZ, 0xfc, !PT ;  /* 0x0000000003007212 */ /* 0x000fce00078efcff */
.L_x_11070:
[----:B------:R-:W-:Y:S05]  /*72c0*/  BSYNC B0 ;  /* 0x0000000000007941 */ /* 0x000fea0003800000 */
.L_x_11069:
[----:B------:R0:W-:Y:S01]  /*72d0*/  STG.E.U8 desc[UR36][R4.64], R0 ;  /* 0x0000000004007986 */ /* 0x0001e2000c101124 */
[----:B------:R-:W-:Y:S05]  /*72e0*/  BRA `(.L_x_11046) ;  /* 0x0000000000c07947 */ /* 0x000fea0003800000 */
.L_x_11063:
        /* <DEDUP_REMOVED lines=26> */
.L_x_11045:
        /* <DEDUP_REMOVED lines=16> */
.L_x_11074:
[----:B------:R-:W-:Y:S05]  /*7590*/  BRA `(.L_x_11046) ;  /* 0x0000000000147947 */ /* 0x000fea0003800000 */
.L_x_11073:
[----:B------:R-:W0:Y:S02]  /*75a0*/  F2I.U64.F64.TRUNC R26, R26 ;  /* 0x0000001a001a7311 */ /* 0x000e24000030d800 */
[----:B0-----:R0:W-:Y:S01]  /*75b0*/  STG.E.64 desc[UR36][R4.64], R26 ;  /* 0x0000001a04007986 */ /* 0x0011e2000c101b24 */
[----:B------:R-:W-:Y:S05]  /*75c0*/  BRA `(.L_x_11046) ;  /* 0x0000000000087947 */ /* 0x000fea0003800000 */
.L_x_11072:
[----:B------:R-:W0:Y:S02]  /*75d0*/  F2I.U32.F64.TRUNC R27, R26 ;  /* 0x0000001a001b7311 */ /* 0x000e24000030d000 */
[----:B0-----:R0:W-:Y:S02]  /*75e0*/  STG.E desc[UR36][R4.64], R27 ;  /* 0x0000001b04007986 */ /* 0x0011e4000c101924 */
.L_x_11046:
[----:B------:R-:W-:-:S07]  /*75f0*/  VIADD R33, R33, 0x80 ;  /* 0x0000008021217836 */ /* 0x000fce0000000000 */
.L_x_11006:
[----:B------:R-:W-:Y:S05]  /*7600*/  BSYNC B6 ;  /* 0x0000000000067941 */ /* 0x000fea0003800000 */
.L_x_11005:
        /* <DEDUP_REMOVED lines=22> */
.L_x_11078:
[----:B------:R-:W0:Y:S02]  /*7770*/  F2I.S64.F64.TRUNC R18, R18 ;  /* 0x0000001200127311 */ /* 0x000e24000030d900 */
[----:B0-----:R-:W-:-:S05]  /*7780*/  IMAD.MOV.U32 R5, RZ, RZ, R18 ;  /* 0x000000ffff057224 */ /* 0x001fca00078e0012 */
[----:B------:R-:W-:Y:S01]  /*7790*/  STG.E.U8 desc[UR36][R2.64], R5 ;  /* 0x0000000502007986 */ /* 0x000fe2000c101124 */
[----:B------:R-:W-:Y:S05]  /*77a0*/  EXIT ;  /* 0x000000000000794d */ /* 0x000fea0003800000 */
.L_x_11077:
        /* <DEDUP_REMOVED lines=9> */
.L_x_11081:
[----:B------:R-:W0:Y:S02]  /*7840*/  F2I.F64.TRUNC R19, R18 ;  /* 0x0000001200137311 */ /* 0x000e24000030d100 */
[----:B0-----:R-:W-:Y:S01]  /*7850*/  STG.E desc[UR36][R2.64], R19 ;  /* 0x0000001302007986 */ /* 0x001fe2000c101924 */
[----:B------:R-:W-:Y:S05]  /*7860*/  EXIT ;  /* 0x000000000000794d */ /* 0x000fea0003800000 */
.L_x_11080:
[----:B------:R-:W0:Y:S02]  /*7870*/  F2I.F64.TRUNC R19, R18 ;  /* 0x0000001200137311 */ /* 0x000e24000030d100 */
[----:B0-----:R-:W-:Y:S01]  /*7880*/  STG.E.U16 desc[UR36][R2.64], R19 ;  /* 0x0000001302007986 */ /* 0x001fe2000c101524 */
[----:B------:R-:W-:Y:S05]  /*7890*/  EXIT ;  /* 0x000000000000794d */ /* 0x000fea0003800000 */
.L_x_11076:
        /* <DEDUP_REMOVED lines=13> */
.L_x_11083:
        /* <DEDUP_REMOVED lines=8> */
.L_x_11082:
        /* <DEDUP_REMOVED lines=14> */
.L_x_11085:
        /* <DEDUP_REMOVED lines=9> */
.L_x_11084:
[----:B------:R-:W-:Y:S01]  /*7b60*/  STG.E.64 desc[UR36][R2.64], R16 ;  /* 0x0000001002007986 */ /* 0x000fe2000c101b24 */
[----:B------:R-:W-:Y:S05]  /*7b70*/  EXIT ;  /* 0x000000000000794d */ /* 0x000fea0003800000 */
.L_x_11075:
        /* <DEDUP_REMOVED lines=12> */
.L_x_11088:
[----:B------:R-:W-:-:S05]  /*7c40*/  CS2R R18, SRZ ;  /* 0x0000000000127805 */ /* 0x000fca000001ff00 */
[----:B------:R-:W-:Y:S01]  /*7c50*/  STG.E.128 desc[UR36][R2.64], R16 ;  /* 0x0000001002007986 */ /* 0x000fe2000c101d24 */
[----:B------:R-:W-:Y:S05]  /*7c60*/  EXIT ;  /* 0x000000000000794d */ /* 0x000fea0003800000 */
.L_x_11087:
        /* <DEDUP_REMOVED lines=25> */
.L_x_11092:
[----:B------:R-:W-:Y:S05]  /*7e00*/  BSYNC B0 ;  /* 0x0000000000007941 */ /* 0x000fea0003800000 */
.L_x_11091:
[----:B------:R-:W-:-:S05]  /*7e10*/  LOP3.LUT R5, R0, R5, RZ, 0xfc, !PT ;  /* 0x0000000500057212 */ /* 0x000fca00078efcff */
[----:B------:R-:W-:Y:S01]  /*7e20*/  STG.E.U8 desc[UR36][R2.64], R5 ;  /* 0x0000000502007986 */ /* 0x000fe2000c101124 */
[----:B------:R-:W-:Y:S05]  /*7e30*/  EXIT ;  /* 0x000000000000794d */ /* 0x000fea0003800000 */
.L_x_11090:
        /* <DEDUP_REMOVED lines=17> */
.L_x_11094:
[----:B------:R-:W-:Y:S01]  /*7f50*/  IMAD.MOV.U32 R0, RZ, RZ, 0x7f ;  /* 0x0000007fff007424 */ /* 0x000fe200078e00ff */
[----:B------:R-:W-:-:S04]  /*7f60*/  ISETP.GT.U32.AND P0, PT, R4, 0x7f800000, PT ;  /* 0x7f8000000400780c */ /* 0x000fc80003f04070 */
[----:B------:R-:W-:-:S09]  /*7f70*/  SEL R0, R0, 0x7c, P0 ;  /* 0x0000007c00007807 */ /* 0x000fd20000000000 */
.L_x_11095:
[----:B------:R-:W-:Y:S05]  /*7f80*/  BSYNC B0 ;  /* 0x0000000000007941 */ /* 0x000fea0003800000 */
.L_x_11093:
[----:B------:R-:W-:-:S04]  /*7f90*/  LOP3.LUT R4, R5, 0x80000000, RZ, 0xc0, !PT ;  /* 0x8000000005047812 */ /* 0x000fc800078ec0ff */
[----:B------:R-:W-:-:S04]  /*7fa0*/  SHF.R.U32.HI R5, RZ, 0x18, R4 ;  /* 0x00000018ff057819 */ /* 0x000fc80000011604 */
[----:B------:R-:W-:-:S05]  /*7fb0*/  LOP3.LUT R5, R0, R5, RZ, 0xfc, !PT ;  /* 0x0000000500057212 */ /* 0x000fca00078efcff */
[----:B------:R-:W-:Y:S01]  /*7fc0*/  STG.E.U8 desc[UR36][R2.64], R5 ;  /* 0x0000000502007986 */ /* 0x000fe2000c101124 */
[----:B------:R-:W-:Y:S05]  /*7fd0*/  EXIT ;  /* 0x000000000000794d */ /* 0x000fea0003800000 */
.L_x_11089:
        /* <DEDUP_REMOVED lines=8> */
.L_x_11086:
        /* <DEDUP_REMOVED lines=11> */
.L_x_11098:
        /* <DEDUP_REMOVED lines=21> */
.L_x_11101:
[----:B------:R-:W-:-:S04]  /*8260*/  LOP3.LUT R0, R7, 0x80000000, RZ, 0xc0, !PT ;  /* 0x8000000007007812 */ /* 0x000fc800078ec0ff */
[----:B------:R-:W-:-:S04]  /*8270*/  SHF.R.U32.HI R5, RZ, 0x18, R0 ;  /* 0x00000018ff057819 */ /* 0x000fc80000011600 */
[----:B------:R-:W-:-:S04]  /*8280*/  LOP3.LUT R4, R4, R5, RZ, 0xfc, !PT ;  /* 0x0000000504047212 */ /* 0x000fc800078efcff */
[----:B------:R-:W-:-:S07]  /*8290*/  PRMT R0, R4, 0x7610, R0 ;  /* 0x0000761004007816 */ /* 0x000fce0000000000 */
.L_x_11100:
[----:B------:R-:W-:Y:S05]  /*82a0*/  BSYNC B0 ;  /* 0x0000000000007941 */ /* 0x000fea0003800000 */
.L_x_11099:
[----:B------:R-:W-:Y:S01]  /*82b0*/  STG.E.U8 desc[UR36][R2.64], R0 ;  /* 0x0000000002007986 */ /* 0x000fe2000c101124 */
[----:B------:R-:W-:Y:S05]  /*82c0*/  EXIT ;  /* 0x000000000000794d */ /* 0x000fea0003800000 */
.L_x_11097:
        /* <DEDUP_REMOVED lines=21> */
.L_x_11104:
[----:B------:R-:W-:-:S04]  /*8420*/  LOP3.LUT R0, R7, 0x80000000, RZ, 0xc0, !PT ;  /* 0x8000000007007812 */ /* 0x000fc800078ec0ff */
[----:B------:R-:W-:-:S04]  /*8430*/  SHF.R.U32.HI R5, RZ, 0x18, R0 ;  /* 0x00000018ff057819 */ /* 0x000fc80000011600 */
[----:B------:R-:W-:-:S04]  /*8440*/  LOP3.LUT R4, R4, R5, RZ, 0xfc, !PT ;  /* 0x0000000504047212 */ /* 0x000fc800078efcff */
[----:B------:R-:W-:-:S07]  /*8450*/  PRMT R0, R4, 0x7610, R0 ;  /* 0x0000761004007816 */ /* 0x000fce0000000000 */
.L_x_11103:
[----:B------:R-:W-:Y:S05]  /*8460*/  BSYNC B0 ;  /* 0x0000000000007941 */ /* 0x000fea0003800000 */
.L_x_11102:
[----:B------:R-:W-:Y:S01]  /*8470*/  STG.E.U8 desc[UR36][R2.64], R0 ;  /* 0x0000000002007986 */ /* 0x000fe2000c101124 */
[----:B------:R-:W-:Y:S05]  /*8480*/  EXIT ;  /* 0x000000000000794d */ /* 0x000fea0003800000 */
.L_x_11096:
        /* <DEDUP_REMOVED lines=26> */
.L_x_11079:
        /* <DEDUP_REMOVED lines=16> */
.L_x_11107:
[----:B------:R-:W-:Y:S05]  /*8730*/  EXIT ;  /* 0x000000000000794d */ /* 0x000fea0003800000 */
.L_x_11106:
[----:B------:R-:W0:Y:S02]  /*8740*/  F2I.U64.F64.TRUNC R18, R18 ;  /* 0x0000001200127311 */ /* 0x000e24000030d800 */
[----:B0-----:R-:W-:Y:S01]  /*8750*/  STG.E.64 desc[UR36][R2.64], R18 ;  /* 0x0000001202007986 */ /* 0x001fe2000c101b24 */
[----:B------:R-:W-:Y:S05]  /*8760*/  EXIT ;  /* 0x000000000000794d */ /* 0x000fea0003800000 */
.L_x_11105:
[----:B------:R-:W0:Y:S02]  /*8770*/  F2I.U32.F64.TRUNC R19, R18 ;  /* 0x0000001200137311 */ /* 0x000e24000030d000 */
[----:B0-----:R-:W-:Y:S01]  /*8780*/  STG.E desc[UR36][R2.64], R19 ;  /* 0x0000001302007986 */ /* 0x001fe2000c101924 */
[----:B------:R-:W-:Y:S05]  /*8790*/  EXIT ;  /* 0x000000000000794d */ /* 0x000fea0003800000 */
.L_x_11108:
        /* <DEDUP_REMOVED lines=14> */
.L_x_22866:


//--------------------- .text._ZN2at6native18elementwise_kernelILi128ELi2EZNS0_22gpu_kernel_impl_nocastIZZZNS0_15binary_internal21div_trunc_kernel_cudaERNS_18TensorIteratorBaseEENKUlvE0_clEvENKUlvE_clEvEUldE_EEvS5_RKT_EUliE_EEviT1_ --------------------------
	.section	.text._ZN2at6native18elementwise_kernelILi128ELi2EZNS0_22gpu_kernel_impl_nocastIZZZNS0_15binary_internal21div_trunc_kernel_cudaERNS_18TensorIteratorBaseEENKUlvE0_clEvENKUlvE_clEvEUldE_EEvS5_RKT_EUliE_EEviT1_,"ax",@progbits
	.align	128
        .global         _ZN2at6native18elementwise_kernelILi128ELi2EZNS0_22gpu_kernel_impl_nocastIZZZNS0_15binary_internal21div_trunc_kernel_cudaERNS_18TensorIteratorBaseEENKUlvE0_clEvENKUlvE_clEvEUldE_EEvS5_RKT_EUliE_EEviT1_
        .type           _ZN2at6native18elementwise_kernelILi128ELi2EZNS0_22gpu_kernel_impl_nocastIZZZNS0_15binary_internal21div_trunc_kernel_cudaERNS_18TensorIteratorBaseEENKUlvE0_clEvENKUlvE_clEvEUldE_EEvS5_RKT_EUliE_EEviT1_,@function
        .size           _ZN2at6native18elementwise_kernelILi128ELi2EZNS0_22gpu_kernel_impl_nocastIZZZNS0_15binary_internal21div_trunc_kernel_cudaERNS_18TensorIteratorBaseEENKUlvE0_clEvENKUlvE_clEvEUldE_EEvS5_RKT_EUliE_EEviT1_,(.L_x_22867 - _ZN2at6native18elementwise_kernelILi128ELi2EZNS0_22gpu_kernel_impl_nocastIZZZNS0_15binary_internal21div_trunc_kernel_cudaERNS_18TensorIteratorBaseEENKUlvE0_clEvENKUlvE_clEvEUldE_EEvS5_RKT_EUliE_EEviT1_)
        .other          _ZN2at6native18elementwise_kernelILi128ELi2EZNS0_22gpu_kernel_impl_nocastIZZZNS0_15binary_internal21div_trunc_kernel_cudaERNS_18TensorIteratorBaseEENKUlvE0_clEvENKUlvE_clEvEUldE_EEvS5_RKT_EUliE_EEviT1_,@"STO_CUDA_ENTRY STV_DEFAULT"
_ZN2at6native18elementwise_kernelILi128ELi2EZNS0_22gpu_kernel_impl_nocastIZZZNS0_15binary_internal21div_trunc_kernel_cudaERNS_18TensorIteratorBaseEENKUlvE0_clEvENKUlvE_clEvEUldE_EEvS5_RKT_EUliE_EEviT1_:
.text._ZN2at6native18elementwise_kernelILi128ELi2EZNS0_22gpu_kernel_impl_nocastIZZZNS0_15binary_internal21div_trunc_kernel_cudaERNS_18TensorIteratorBaseEENKUlvE0_clEvENKUlvE_clEvEUldE_EEvS5_RKT_EUliE_EEviT1_:
        /* <DEDUP_REMOVED lines=312> */
.L_x_11111:
[----:B------:R-:W-:Y:S02]  /*1380*/  ULDC.64 UR8, c[0x0][0x418] ;  /* 0x0001060000087ab9 */ /* 0x000fe40000000a00 */
[----:B------:R-:W-:-:S04]  /*1390*/  IADD3 R6, P0, R2, UR8, RZ ;  /* 0x0000000802067c10 */ /* 0x000fc8000ff1e0ff */
[----:B------:R-:W-:Y:S01]  /*13a0*/  IADD3.X R7, RZ, UR9, RZ, P0, !PT ;  /* 0x00000009ff077c10 */ /* 0x000fe200087fe4ff */
[----:B------:R-:W-:-:S04]  /*13b0*/  ULDC.64 UR8, c[0x0][0x420] ;  /* 0x0001080000087ab9 */ /* 0x000fc80000000a00 */
[----:B------:R-:W2:Y:S01]  /*13c0*/  LDG.E.64 R4, desc[UR4][R6.64] ;  /* 0x0000000406047981 */ /* 0x000ea2000c1e1b00 */
[----:B------:R-:W-:Y:S01]  /*13d0*/  VIADD R9, R0, 0x80 ;  /* 0x0000008000097836 */ /* 0x000fe20000000000 */
[----:B--2---:R-:W-:Y:S01]  /*13e0*/  DMUL R4, R4, UR8 ;  /* 0x0000000804047c28 */ /* 0x004fe20008000000 */
[----:B------:R-:W-:Y:S02]  /*13f0*/  ULDC.64 UR8, c[0x0][0x410] ;  /* 0x0001040000087ab9 */ /* 0x000fe40000000a00 */
[----:B------:R-:W-:-:S04]  /*1400*/  IADD3 R2, P0, R3, UR8, RZ ;  /* 0x0000000803027c10 */ /* 0x000fc8000ff1e0ff */
[----:B------:R-:W-:-:S03]  /*1410*/  IADD3.X R3, RZ, UR9, RZ, P0, !PT ;  /* 0x00000009ff037c10 */ /* 0x000fc600087fe4ff */
[----:B------:R-:W0:Y:S02]  /*1420*/  FRND.F64.TRUNC R4, R4 ;  /* 0x0000000400047313 */ /* 0x000e24000030d800 */
[----:B0-----:R0:W-:Y:S04]  /*1430*/  STG.E.64 desc[UR4][R2.64], R4 ;  /* 0x0000000402007986 */ /* 0x0011e8000c101b04 */
.L_x_11110:
[----:B------:R-:W-:Y:S05]  /*1440*/  BSYNC B0 ;  /* 0x0000000000007941 */ /* 0x000fea0003800000 */
.L_x_11109:
[----:B------:R-:W-:-:S13]  /*1450*/  ISETP.GE.AND P0, PT, R9, UR6, PT ;  /* 0x0000000609007c0c */ /* 0x000fda000bf06270 */
[----:B------:R-:W-:Y:S05]  /*1460*/  @P0 EXIT ;  /* 0x000000000000094d */ /* 0x000fea0003800000 */
[----:B------:R-:W1:Y:S01]  /*1470*/  LDC R8, c[0x0][0x218] ;  /* 0x00008600ff087b82 */ /* 0x000e620000000800 */
[----:B0-----:R-:W-:Y:S01]  /*1480*/  HFMA2.MMA R3, -RZ, RZ, 0, 0 ;  /* 0x00000000ff037435 */ /* 0x001fe200000001ff */
[----:B------:R-:W-:Y:S02]  /*1490*/  MOV R0, RZ ;  /* 0x000000ff00007202 */ /* 0x000fe40000000f00 */
        /* <DEDUP_REMOVED lines=300> */
.L_x_11112:
[----:B------:R-:W-:Y:S02]  /*2760*/  ULDC.64 UR6, c[0x0][0x418] ;  /* 0x0001060000067ab9 */ /* 0x000fe40000000a00 */
[----:B------:R-:W-:-:S04]  /*2770*/  IADD3 R6, P0, R0, UR6, RZ ;  /* 0x0000000600067c10 */ /* 0x000fc8000ff1e0ff */
[----:B------:R-:W-:Y:S01]  /*2780*/  IADD3.X R7, RZ, UR7, RZ, P0, !PT ;  /* 0x00000007ff077c10 */ /* 0x000fe200087fe4ff */
[----:B------:R-:W-:-:S04]  /*2790*/  ULDC.64 UR6, c[0x0][0x420] ;  /* 0x0001080000067ab9 */ /* 0x000fc80000000a00 */
[----:B------:R-:W2:Y:S02]  /*27a0*/  LDG.E.64 R4, desc[UR4][R6.64] ;  /* 0x0000000406047981 */ /* 0x000ea4000c1e1b00 */
[----:B--2---:R-:W-:Y:S01]  /*27b0*/  DMUL R4, R4, UR6 ;  /* 0x0000000604047c28 */ /* 0x004fe20008000000 */
[----:B------:R-:W-:Y:S02]  /*27c0*/  ULDC.64 UR6, c[0x0][0x410] ;  /* 0x0001040000067ab9 */ /* 0x000fe40000000a00 */
[----:B------:R-:W-:-:S04]  /*27d0*/  IADD3 R2, P0, R3, UR6, RZ ;  /* 0x0000000603027c10 */ /* 0x000fc8000ff1e0ff */
[----:B------:R-:W-:-:S03]  /*27e0*/  IADD3.X R3, RZ, UR7, RZ, P0, !PT ;  /* 0x00000007ff037c10 */ /* 0x000fc600087fe4ff */
[----:B------:R-:W0:Y:S02]  /*27f0*/  FRND.F64.TRUNC R4, R4 ;  /* 0x0000000400047313 */ /* 0x000e24000030d800 */
[----:B0-----:R-:W-:Y:S01]  /*2800*/  STG.E.64 desc[UR4][R2.64], R4 ;  /* 0x0000000402007986 */ /* 0x001fe2000c101b04 */
[----:B------:R-:W-:Y:S05]  /*2810*/  EXIT ;  /* 0x000000000000794d */ /* 0x000fea0003800000 */
.L_x_11113:
        /* <DEDUP_REMOVED lines=14> */
.L_x_22867:


//--------------------- .text._ZN2at6native27unrolled_elementwise_kernelIZZZNS0_15binary_internal21div_trunc_kernel_cudaERNS_18TensorIteratorBaseEENKUlvE0_clEvENKUlvE_clEvEUldE_St5arrayIPcLm2EELi4E23TrivialOffsetCalculatorILi1EjESC_NS0_6memory15LoadWithoutCastENSD_16StoreWithoutCastEEEviT_T0_T2_T3_T4_T5_ --------------------------
	.section	.text._ZN2at6native27unrolled_elementwise_kernelIZZZNS0_15binary_internal21div_trunc_kernel_cudaERNS_18TensorIteratorBaseEENKUlvE0_clEvENKUlvE_clEvEUldE_St5arrayIPcLm2EELi4E23TrivialOffsetCalculatorILi1EjESC_NS0_6memory15LoadWithoutCastENSD_16StoreWithoutCastEEEviT_T0_T2_T3_T4_T5_,"ax",@progbits
	.align	128
        .global         _ZN2at6native27unrolled_elementwise_kernelIZZZNS0_15binary_internal21div_trunc_kernel_cudaERNS_18TensorIteratorBaseEENKUlvE0_clEvENKUlvE_clEvEUldE_St5arrayIPcLm2EELi4E23TrivialOffsetCalculatorILi1EjESC_NS0_6memory15LoadWithoutCastENSD_16StoreWithoutCastEEEviT_T0_T2_T3_T4_T5_
        .type           _ZN2at6native27unrolled_elementwise_kernelIZZZNS0_15binary_internal21div_trunc_kernel_cudaERNS_18TensorIteratorBaseEENKUlvE0_clEvENKUlvE_clEvEUldE_St5arrayIPcLm2EELi4E23TrivialOffsetCalculatorILi1EjESC_NS0_6memory15LoadWithoutCastENSD_16StoreWithoutCastEEEviT_T0_T2_T3_T4_T5_,@function
        .size           _ZN2at6native27unrolled_elementwise_kernelIZZZNS0_15binary_internal21div_trunc_kernel_cudaERNS_18TensorIteratorBaseEENKUlvE0_clEvENKUlvE_clEvEUldE_St5arrayIPcLm2EELi4E23TrivialOffsetCalculatorILi1EjESC_NS0_6memory15LoadWithoutCastENSD_16StoreWithoutCastEEEviT_T0_T2_T3_T4_T5_,(.L_x_22868 - _ZN2at6native27unrolled_elementwise_kernelIZZZNS0_15binary_internal21div_trunc_kernel_cudaERNS_18TensorIteratorBaseEENKUlvE0_clEvENKUlvE_clEvEUldE_St5arrayIPcLm2EELi4E23TrivialOffsetCalculatorILi1EjESC_NS0_6memory15LoadWithoutCastENSD_16StoreWithoutCastEEEviT_T0_T2_T3_T4_T5_)
        .other          _ZN2at6native27unrolled_elementwise_kernelIZZZNS0_15binary_internal21div_trunc_kernel_cudaERNS_18TensorIteratorBaseEENKUlvE0_clEvENKUlvE_clEvEUldE_St5arrayIPcLm2EELi4E23TrivialOffsetCalculatorILi1EjESC_NS0_6memory15LoadWithoutCastENSD_16StoreWithoutCastEEEviT_T0_T2_T3_T4_T5_,@"STO_CUDA_ENTRY STV_DEFAULT"
_ZN2at6native27unrolled_elementwise_kernelIZZZNS0_15binary_internal21div_trunc_kernel_cudaERNS_18TensorIteratorBaseEENKUlvE0_clEvENKUlvE_clEvEUldE_St5arrayIPcLm2EELi4E23TrivialOffsetCalculatorILi1EjESC_NS0_6memory15LoadWithoutCastENSD_16StoreWithoutCastEEEviT_T0_T2_T3_T4_T5_:
.text._ZN2at6native27unrolled_elementwise_kernelIZZZNS0_15binary_internal21div_trunc_kernel_cudaERNS_18TensorIteratorBaseEENKUlvE0_clEvENKUlvE_clEvEUldE_St5arrayIPcLm2EELi4E23TrivialOffsetCalculatorILi1EjESC_NS0_6memory15LoadWithoutCastENSD_16StoreWithoutCastEEEviT_T0_T2_T3_T4_T5_:
        /* <DEDUP_REMOVED lines=18> */
[----:B------:R-:W2:Y:S07]  /*0120*/  @!P0 LDG.E.64 R18, desc[UR4][R14.64] ;  /* 0x000000040e128981 */ /* 0x000eae000c1e1b00 */
[----:B------:R-:W0:Y:S01]  /*0130*/  @!P2 LDC.64 R12, c[0x0][0x230] ;  /* 0x00008c00ff0cab82 */ /* 0x000e220000000a00 */
[----:B-1----:R-:W-:Y:S01]  /*0140*/  @!P1 IMAD.WIDE.U32 R22, R23, 0x8, R10 ;  /* 0x0000000817169825 */ /* 0x002fe200078e000a */
[----:B------:R-:W-:Y:S02]  /*0150*/  CS2R R10, SRZ ;  /* 0x00000000000a7805 */ /* 0x000fe4000001ff00 */
[----:B------:R-:W-:-:S04]  /*0160*/  @!P2 LEA R27, R0, R5, 0x9 ;  /* 0x00000005001ba211 */ /* 0x000fc800078e48ff */
[----:B------:R1:W3:Y:S01]  /*0170*/  @!P1 LDG.E.64 R10, desc[UR4][R22.64] ;  /* 0x00000004160a9981 */ /* 0x0002e2000c1e1b00 */
[----:B------:R-:W-:Y:S02]  /*0180*/  @!P2 VIADD R5, R5, 0x80 ;  /* 0x000000800505a836 */ /* 0x000fe40000000000 */
[----:B0-----:R-:W-:Y:S01]  /*0190*/  @!P2 IMAD.WIDE.U32 R26, R27, 0x8, R12 ;  /* 0x000000081b1aa825 */ /* 0x001fe200078e000c */
[----:B------:R-:W-:Y:S02]  /*01a0*/  CS2R R12, SRZ ;  /* 0x00000000000c7805 */ /* 0x000fe4000001ff00 */
[----:B------:R-:W-:Y:S01]  /*01b0*/  MOV R21, R17 ;  /* 0x0000001100157202 */ /* 0x000fe20000000f00 */
[----:B-1----:R-:W2:Y:S03]  /*01c0*/  @!P0 LDC.64 R22, c[0x0][0x218] ;  /* 0x00008600ff168b82 */ /* 0x002ea60000000a00 */
[----:B------:R0:W4:Y:S01]  /*01d0*/  @!P2 LDG.E.64 R12, desc[UR4][R26.64] ;  /* 0x000000041a0ca981 */ /* 0x000122000c1e1b00 */
[----:B------:R-:W-:Y:S01]  /*01e0*/  ISETP.GE.AND P1, PT, R5, R16, PT ;  /* 0x000000100500720c */ /* 0x000fe20003f26270 */
[----:B------:R-:W-:-:S12]  /*01f0*/  VIADD R15, R21, 0x80 ;  /* 0x00000080150f7836 */ /* 0x000fd80000000000 */
[----:B------:R-:W1:Y:S01]  /*0200*/  @!P1 LDC.64 R24, c[0x0][0x230] ;  /* 0x00008c00ff189b82 */ /* 0x000e620000000a00 */
[----:B------:R-:W-:Y:S01]  /*0210*/  ISETP.GE.AND P3, PT, R15, R16, PT ;  /* 0x000000100f00720c */ /* 0x000fe20003f66270 */
[----:B------:R-:W-:Y:S01]  /*0220*/  @!P1 IMAD R5, R0, 0x200, R5 ;  /* 0x0000020000059824 */ /* 0x000fe200078e0205 */
[C---:B------:R-:W-:Y:S01]  /*0230*/  IADD3 R15, R21.reuse, 0x100, RZ ;  /* 0x00000100150f7810 */ /* 0x040fe20007ffe0ff */
[----:B0-----:R-:W-:-:S03]  /*0240*/  VIADD R27, R21, 0x180 ;  /* 0x00000180151b7836 */ /* 0x001fc60000000000 */
[----:B------:R-:W-:-:S07]  /*0250*/  ISETP.GE.AND P2, PT, R15, R16, PT ;  /* 0x000000100f00720c */ /* 0x000fce0003f46270 */
[----:B------:R-:W3:Y:S01]  /*0260*/  @!P3 LDC.64 R14, c[0x0][0x218] ;  /* 0x00008600ff0ebb82 */ /* 0x000ee20000000a00 */
[----:B-1----:R-:W-:Y:S01]  /*0270*/  @!P1 IMAD.WIDE.U32 R24, R5, 0x8, R24 ;  /* 0x0000000805189825 */ /* 0x002fe200078e0018 */
[----:B------:R-:W-:-:S06]  /*0280*/  CS2R R4, SRZ ;  /* 0x0000000000047805 */ /* 0x000fcc000001ff00 */
[----:B------:R0:W5:Y:S01]  /*0290*/  @!P1 LDG.E.64 R4, desc[UR4][R24.64] ;  /* 0x0000000418049981 */ /* 0x000162000c1e1b00 */
[----:B------:R-:W-:Y:S02]  /*02a0*/  ISETP.GE.AND P1, PT, R27, R16, PT ;  /* 0x000000101b00720c */ /* 0x000fe40003f26270 */
[----:B------:R-:W-:-:S11]  /*02b0*/  @!P0 IADD3 R21, R17, 0x80, RZ ;  /* 0x0000008011158810 */ /* 0x000fd60007ffe0ff */
[----:B0-----:R-:W0:Y:S01]  /*02c0*/  @!P1 LDC.64 R24, c[0x0][0x218] ;  /* 0x00008600ff189b82 */ /* 0x001e220000000a00 */
[----:B------:R-:W-:Y:S01]  /*02d0*/  BSSY B0, `(.L_x_11114) ;  /* 0x0000018000007945 */ /* 0x000fe20003800000 */
[----:B--2---:R-:W-:-:S06]  /*02e0*/  @!P0 DMUL R26, R18, R22 ;  /* 0x00000016121a8228 */ /* 0x004fcc0000000000 */
[----:B------:R-:W1:Y:S08]  /*02f0*/  @!P0 LDC.64 R22, c[0x0][0x228] ;  /* 0x00008a00ff168b82 */ /* 0x000e700000000a00 */
[----:B------:R-:W4:Y:S01]  /*0300*/  @!P2 LDC.64 R18, c[0x0][0x218] ;  /* 0x00008600ff12ab82 */ /* 0x000f220000000a00 */
[----:B------:R-:W2:Y:S01]  /*0310*/  @!P0 FRND.F64.TRUNC R2, R26 ;  /* 0x0000001a00028313 */ /* 0x000ea2000030d800 */
[----:B---3--:R-:W-:Y:S01]  /*0320*/  @!P3 DMUL R10, R10, R14 ;  /* 0x0000000e0a0ab228 */ /* 0x008fe20000000000 */
[----:B------:R-:W-:-:S04]  /*0330*/  @!P0 IMAD R15, R0, 0x200, R17 ;  /* 0x00000200000f8824 */ /* 0x000fc800078e0211 */
[----:B-1----:R-:W-:Y:S02]  /*0340*/  @!P0 IMAD.WIDE.U32 R22, R15, 0x8, R22 ;  /* 0x000000080f168825 */ /* 0x002fe400078e0016 */
[----:B------:R1:W3:Y:S03]  /*0350*/  @!P3 FRND.F64.TRUNC R6, R10 ;  /* 0x0000000a0006b313 */ /* 0x0002e6000030d800 */
[----:B--2---:R1:W-:Y:S01]  /*0360*/  @!P0 STG.E.64 desc[UR4][R22.64], R2 ;  /* 0x0000000216008986 */ /* 0x0043e2000c101b04 */
[----:B------:R-:W-:Y:S01]  /*0370*/  ISETP.GE.AND P3, PT, R21, R16, PT ;  /* 0x000000101500720c */ /* 0x000fe20003f66270 */
[----:B----4-:R-:W-:-:S06]  /*0380*/  @!P2 DMUL R12, R12, R18 ;  /* 0x000000120c0ca228 */ /* 0x010fcc0000000000 */
[----:B------:R1:W2:Y:S06]  /*0390*/  @!P2 FRND.F64.TRUNC R8, R12 ;  /* 0x0000000c0008a313 */ /* 0x0002ac000030d800 */
[----:B0--3--:R-:W-:Y:S05]  /*03a0*/  @P3 BRA `(.L_x_11115) ;  /* 0x0000000000283947 */ /* 0x009fea0003800000 */
[----:B-1----:R-:W0:Y:S01]  /*03b0*/  LDC.64 R10, c[0x0][0x228] ;  /* 0x00008a00ff0a7b82 */ /* 0x002e220000000a00 */
[----:B------:R-:W-:Y:S01]  /*03c0*/  LEA R3, R0, R21, 0x9 ;  /* 0x0000001500037211 */ /* 0x000fe200078e48ff */
[----:B------:R-:W-:-:S05]  /*03d0*/  VIADD R21, R21, 0x80 ;  /* 0x0000008015157836 */ /* 0x000fca0000000000 */
[----:B------:R-:W-:-:S13]  /*03e0*/  ISETP.GE.AND P0, PT, R21, R16, PT ;  /* 0x000000101500720c */ /* 0x000fda0003f06270 */
[----:B------:R-:W-:Y:S01]  /*03f0*/  @!P0 LEA R13, R0, R21, 0x9 ;  /* 0x00000015000d8211 */ /* 0x000fe200078e48ff */
[----:B------:R-:W-:Y:S02]  /*0400*/  @!P0 VIADD R21, R21, 0x80 ;  /* 0x0000008015158836 */ /* 0x000fe40000000000 */
[----:B0-----:R-:W-:-:S04]  /*0410*/  IMAD.WIDE.U32 R2, R3, 0x8, R10 ;  /* 0x0000000803027825 */ /* 0x001fc800078e000a */
[----:B------:R-:W-:Y:S01]  /*0420*/  @!P0 IMAD.WIDE.U32 R10, R13, 0x8, R10 ;  /* 0x000000080d0a8825 */ /* 0x000fe200078e000a */
[----:B------:R0:W-:Y:S04]  /*0430*/  STG.E.64 desc[UR4][R2.64], R6 ;  /* 0x0000000602007986 */ /* 0x0001e8000c101b04 */
[----:B--2---:R0:W-:Y:S02]  /*0440*/  @!P0 STG.E.64 desc[UR4][R10.64], R8 ;  /* 0x000000080a008986 */ /* 0x0041e4000c101b04 */
.L_x_11115:
[----:B------:R-:W-:Y:S05]  /*0450*/  BSYNC B0 ;  /* 0x0000000000007941 */ /* 0x000fea0003800000 */
.L_x_11114:
[----:B------:R-:W-:-:S13]  /*0460*/  ISETP.GE.AND P0, PT, R21, R16, PT ;  /* 0x000000101500720c */ /* 0x000fda0003f06270 */
[----:B------:R-:W-:Y:S05]  /*0470*/  @P0 EXIT ;  /* 0x000000000000094d */ /* 0x000fea0003800000 */
[----:B0-----:R-:W0:Y:S01]  /*0480*/  LDC.64 R6, c[0x0][0x228] ;  /* 0x00008a00ff067b82 */ /* 0x001e220000000a00 */
[----:B-----5:R-:W-:Y:S01]  /*0490*/  @!P1 DMUL R4, R4, R24 ;  /* 0x0000001804049228 */ /* 0x020fe20000000000 */
[----:B------:R-:W-:-:S05]  /*04a0*/  LEA R21, R0, R21, 0x9 ;  /* 0x0000001500157211 */ /* 0x000fca00078e48ff */
[----:B-1----:R-:W1:Y:S01]  /*04b0*/  @!P1 FRND.F64.TRUNC R2, R4 ;  /* 0x0000000400029313 */ /* 0x002e62000030d800 */
[----:B0-----:R-:W-:-:S05]  /*04c0*/  IMAD.WIDE.U32 R6, R21, 0x8, R6 ;  /* 0x0000000815067825 */ /* 0x001fca00078e0006 */
[----:B-1----:R-:W-:Y:S01]  /*04d0*/  STG.E.64 desc[UR4][R6.64], R2 ;  /* 0x0000000206007986 */ /* 0x002fe2000c101b04 */
[----:B------:R-:W-:Y:S05]  /*04e0*/  EXIT ;  /* 0x000000000000794d */ /* 0x000fea0003800000 */
.L_x_11116:
        /* <DEDUP_REMOVED lines=9> */
.L_x_22868:


//--------------------- .text._ZN2at6native29vectorized_elementwise_kernelILi2EZZZNS0_15binary_internal21div_trunc_kernel_cudaERNS_18TensorIteratorBaseEENKUlvE0_clEvENKUlvE_clEvEUldE_St5arrayIPcLm2EEEEviT0_T1_ --------------------------
	.section	.text._ZN2at6native29vectorized_elementwise_kernelILi2EZZZNS0_15binary_internal21div_trunc_kernel_cudaERNS_18TensorIteratorBaseEENKUlvE0_clEvENKUlvE_clEvEUldE_St5arrayIPcLm2EEEEviT0_T1_,"ax",@progbits
	.align	128
        .global         _ZN2at6native29vectorized_elementwise_kernelILi2EZZZNS0_15binary_internal21div_trunc_kernel_cudaERNS_18TensorIteratorBaseEENKUlvE0_clEvENKUlvE_clEvEUldE_St5arrayIPcLm2EEEEviT0_T1_
        .type           _ZN2at6native29vectorized_elementwise_kernelILi2EZZZNS0_15binary_internal21div_trunc_kernel_cudaERNS_18TensorIteratorBaseEENKUlvE0_clEvENKUlvE_clEvEUldE_St5arrayIPcLm2EEEEviT0_T1_,@function
        .size           _ZN2at6native29vectorized_elementwise_kernelILi2EZZZNS0_15binary_internal21div_trunc_kernel_cudaERNS_18TensorIteratorBaseEENKUlvE0_clEvENKUlvE_clEvEUldE_St5arrayIPcLm2EEEEviT0_T1_,(.L_x_22869 - _ZN2at6native29vectorized_elementwise_kernelILi2EZZZNS0_15binary_internal21div_trunc_kernel_cudaERNS_18TensorIteratorBaseEENKUlvE0_clEvENKUlvE_clEvEUldE_St5arrayIPcLm2EEEEviT0_T1_)
        .other          _ZN2at6native29vectorized_elementwise_kernelILi2EZZZNS0_15binary_internal21div_trunc_kernel_cudaERNS_18TensorIteratorBaseEENKUlvE0_clEvENKUlvE_clEvEUldE_St5arrayIPcLm2EEEEviT0_T1_,@"STO_CUDA_ENTRY STV_DEFAULT"
_ZN2at6native29vectorized_elementwise_kernelILi2EZZZNS0_15binary_internal21div_trunc_kernel_cudaERNS_18TensorIteratorBaseEENKUlvE0_clEvENKUlvE_clEvEUldE_St5arrayIPcLm2EEEEviT0_T1_:
.text._ZN2at6native29vectorized_elementwise_kernelILi2EZZZNS0_15binary_internal21div_trunc_kernel_cudaERNS_18TensorIteratorBaseEENKUlvE0_clEvENKUlvE_clEvEUldE_St5arrayIPcLm2EEEEviT0_T1_:
        /* <DEDUP_REMOVED lines=10> */
[----:B------:R-:W-:Y:S01]  /*00a0*/  ULDC.64 UR6, c[0x0][0x218] ;  /* 0x0000860000067ab9 */ /* 0x000fe20000000a00 */
[----:B-1----:R-:W-:-:S04]  /*00b0*/  IMAD.WIDE R4, R0, 0x8, R4 ;  /* 0x0000000800047825 */ /* 0x002fc800078e0204 */
[----:B0-----:R-:W-:-:S05]  /*00c0*/  IMAD.WIDE.U32 R20, R2, 0x10, R4 ;  /* 0x0000001002147825 */ /* 0x001fca00078e0004 */
[----:B------:R-:W2:Y:S04]  /*00d0*/  LDG.E.128 R4, desc[UR4][R20.64] ;  /* 0x0000000414047981 */ /* 0x000ea8000c1e1d00 */
[----:B------:R-:W3:Y:S04]  /*00e0*/  LDG.E.128 R16, desc[UR4][R20.64+0x800] ;  /* 0x0008000414107981 */ /* 0x000ee8000c1e1d00 */
[----:B------:R-:W4:Y:S04]  /*00f0*/  LDG.E.128 R8, desc[UR4][R20.64+0x1000] ;  /* 0x0010000414087981 */ /* 0x000f28000c1e1d00 */
[----:B------:R0:W5:Y:S02]  /*0100*/  LDG.E.128 R12, desc[UR4][R20.64+0x1800] ;  /* 0x00180004140c7981 */ /* 0x000164000c1e1d00 */
[----:B0-----:R-:W0:Y:S02]  /*0110*/  LDC.64 R20, c[0x0][0x228] ;  /* 0x00008a00ff147b82 */ /* 0x001e240000000a00 */
[----:B0-----:R-:W-:-:S04]  /*0120*/  IMAD.WIDE.U32 R20, R0, 0x8, R20 ;  /* 0x0000000800147825 */ /* 0x001fc800078e0014 */
[----:B------:R-:W-:Y:S01]  /*0130*/  IMAD.WIDE R20, R2, 0x10, R20 ;  /* 0x0000001002147825 */ /* 0x000fe200078e0214 */
[----:B--2---:R-:W-:Y:S02]  /*0140*/  DMUL R6, R6, UR6 ;  /* 0x0000000606067c28 */ /* 0x004fe40008000000 */
[----:B------:R-:W-:Y:S02]  /*0150*/  DMUL R4, R4, UR6 ;  /* 0x0000000604047c28 */ /* 0x000fe40008000000 */
[----:B---3--:R-:W-:Y:S02]  /*0160*/  DMUL R18, R18, UR6 ;  /* 0x0000000612127c28 */ /* 0x008fe40008000000 */
[----:B------:R-:W-:Y:S02]  /*0170*/  DMUL R16, R16, UR6 ;  /* 0x0000000610107c28 */ /* 0x000fe40008000000 */
[----:B----4-:R-:W-:Y:S02]  /*0180*/  DMUL R10, R10, UR6 ;  /* 0x000000060a0a7c28 */ /* 0x010fe40008000000 */
[----:B------:R-:W-:Y:S01]  /*0190*/  DMUL R8, R8, UR6 ;  /* 0x0000000608087c28 */ /* 0x000fe20008000000 */
[----:B------:R-:W-:Y:S01]  /*01a0*/  FRND.F64.TRUNC R6, R6 ;  /* 0x0000000600067313 */ /* 0x000fe2000030d800 */
[----:B-----5:R-:W-:-:S02]  /*01b0*/  DMUL R14, R14, UR6 ;  /* 0x000000060e0e7c28 */ /* 0x020fc40008000000 */
[----:B------:R-:W-:-:S05]  /*01c0*/  DMUL R12, R12, UR6 ;  /* 0x000000060c0c7c28 */ /* 0x000fca0008000000 */
[----:B------:R-:W0:Y:S08]  /*01d0*/  FRND.F64.TRUNC R4, R4 ;  /* 0x0000000400047313 */ /* 0x000e30000030d800 */
[----:B------:R-:W-:Y:S01]  /*01e0*/  FRND.F64.TRUNC R18, R18 ;  /* 0x0000001200127313 */ /* 0x000fe2000030d800 */
[----:B0-----:R-:W-:Y:S07]  /*01f0*/  STG.E.128 desc[UR4][R20.64], R4 ;  /* 0x0000000414007986 */ /* 0x001fee000c101d04 */
[----:B------:R-:W0:Y:S08]  /*0200*/  FRND.F64.TRUNC R16, R16 ;  /* 0x0000001000107313 */ /* 0x000e30000030d800 */
[----:B------:R-:W-:Y:S01]  /*0210*/  FRND.F64.TRUNC R10, R10 ;  /* 0x0000000a000a7313 */ /* 0x000fe2000030d800 */
[----:B0-----:R-:W-:Y:S07]  /*0220*/  STG.E.128 desc[UR4][R20.64+0x800], R16 ;  /* 0x0008001014007986 */ /* 0x001fee000c101d04 */
[----:B------:R-:W0:Y:S08]  /*0230*/  FRND.F64.TRUNC R8, R8 ;  /* 0x0000000800087313 */ /* 0x000e30000030d800 */
[----:B------:R-:W-:Y:S01]  /*0240*/  FRND.F64.TRUNC R14, R14 ;  /* 0x0000000e000e7313 */ /* 0x000fe2000030d800 */
[----:B0-----:R-:W-:Y:S07]  /*0250*/  STG.E.128 desc[UR4][R20.64+0x1000], R8 ;  /* 0x0010000814007986 */ /* 0x001fee000c101d04 */
[----:B------:R-:W0:Y:S02]  /*0260*/  FRND.F64.TRUNC R12, R12 ;  /* 0x0000000c000c7313 */ /* 0x000e24000030d800 */
[----:B0-----:R-:W-:Y:S01]  /*0270*/  STG.E.128 desc[UR4][R20.64+0x1800], R12 ;  /* 0x0018000c14007986 */ /* 0x001fe2000c101d04 */
[----:B------:R-:W-:Y:S05]  /*0280*/  EXIT ;  /* 0x000000000000794d */ /* 0x000fea0003800000 */
.L_x_11117:
[----:B------:R-:W0:Y:S01]  /*0290*/  S2R R3, SR_TID.X ;  /* 0x0000000000037919 */ /* 0x000e220000002100 */
[----:B------:R-:W-:Y:S02]  /*02a0*/  CS2R R28, SRZ ;  /* 0x00000000001c7805 */ /* 0x000fe4000001ff00 */
[----:B0-----:R-:W-:-:S13]  /*02b0*/  ISETP.GE.AND P0, PT, R3, R2, PT ;  /* 0x000000020300720c */ /* 0x001fda0003f06270 */
[----:B------:R-:W0:Y:S01]  /*02c0*/  @!P0 LDC.64 R22, c[0x0][0x230] ;  /* 0x00008c00ff168b82 */ /* 0x000e220000000a00 */
[----:B------:R-:W-:-:S07]  /*02d0*/  @!P0 IMAD.IADD R21, R0, 0x1, R3 ;  /* 0x0000000100158824 */ /* 0x000fce00078e0203 */
[----:B------:R-:W1:Y:S01]  /*02e0*/  @!P0 LDC.64 R30, c[0x0][0x218] ;  /* 0x00008600ff1e8b82 */ /* 0x000e620000000a00 */
[----:B0-----:R-:W-:-:S05]  /*02f0*/  @!P0 IMAD.WIDE.U32 R22, R21, 0x8, R22 ;  /* 0x0000000815168825 */ /* 0x001fca00078e0016 */
[----:B------:R0:W1:Y:S01]  /*0300*/  @!P0 LDG.E.64 R28, desc[UR4][R22.64] ;  /* 0x00000004161c8981 */ /* 0x000062000c1e1b00 */
[----:B------:R-:W-:Y:S02]  /*0310*/  @!P0 IADD3 R3, R3, 0x80, RZ ;  /* 0x0000008003038810 */ /* 0x000fe40007ffe0ff */
[----:B------:R-:W-:Y:S02]  /*0320*/  CS2R R20, SRZ ;  /* 0x0000000000147805 */ /* 0x000fe4000001ff00 */
[----:B------:R-:W-:-:S13]  /*0330*/  ISETP.GE.AND P1, PT, R3, R2, PT ;  /* 0x000000020300720c */ /* 0x000fda0003f26270 */
[----:B------:R-:W2:Y:S01]  /*0340*/  @!P1 LDC.64 R24, c[0x0][0x230] ;  /* 0x00008c00ff189b82 */ /* 0x000ea20000000a00 */
[----:B------:R-:W-:Y:S02]  /*0350*/  @!P1 IMAD.IADD R27, R0, 0x1, R3 ;  /* 0x00000001001b9824 */ /* 0x000fe400078e0203 */
[----:B------:R-:W-:Y:S02]  /*0360*/  @!P1 VIADD R3, R3, 0x80 ;  /* 0x0000008003039836 */ /* 0x000fe40000000000 */
[----:B--2---:R-:W-:-:S05]  /*0370*/  @!P1 IMAD.WIDE.U32 R26, R27, 0x8, R24 ;  /* 0x000000081b1a9825 */ /* 0x004fca00078e0018 */
[----:B------:R2:W3:Y:S01]  /*0380*/  @!P1 LDG.E.64 R20, desc[UR4][R26.64] ;  /* 0x000000041a149981 */ /* 0x0004e2000c1e1b00 */
[----:B------:R-:W-:-:S13]  /*0390*/  ISETP.GE.AND P1, PT, R3, R2, PT ;  /* 0x000000020300720c */ /* 0x000fda0003f26270 */
[----:B0-----:R-:W0:Y:S01]  /*03a0*/  @!P1 LDC.64 R22, c[0x0][0x230] ;  /* 0x00008c00ff169b82 */ /* 0x001e220000000a00 */
[----:B------:R-:W-:Y:S01]  /*03b0*/  @!P1 IADD3 R33, R0, R3, RZ ;  /* 0x0000000300219210 */ /* 0x000fe20007ffe0ff */
[----:B------:R-:W-:-:S05]  /*03c0*/  @!P1 VIADD R3, R3, 0x80 ;  /* 0x0000008003039836 */ /* 0x000fca0000000000 */
[----:B------:R-:W-:-:S13]  /*03d0*/  ISETP.GE.AND P3, PT, R3, R2, PT ;  /* 0x000000020300720c */ /* 0x000fda0003f66270 */
[----:B------:R-:W-:Y:S01]  /*03e0*/  @!P3 IMAD.IADD R25, R0, 0x1, R3 ;  /* 0x000000010019b824 */ /* 0x000fe200078e0203 */
[----:B------:R-:W-:Y:S01]  /*03f0*/  @!P3 IADD3 R3, R3, 0x80, RZ ;  /* 0x000000800303b810 */ /* 0x000fe20007ffe0ff */
[----:B------:R-:W4:Y:S01]  /*0400*/  @!P3 LDC.64 R36, c[0x0][0x230] ;  /* 0x00008c00ff24bb82 */ /* 0x000f220000000a00 */
[----:B0-----:R-:W-:Y:S01]  /*0410*/  @!P1 IMAD.WIDE.U32 R32, R33, 0x8, R22 ;  /* 0x0000000821209825 */ /* 0x001fe200078e0016 */
[----:B------:R-:W-:Y:S02]  /*0420*/  CS2R R22, SRZ ;  /* 0x0000000000167805 */ /* 0x000fe4000001ff00 */
[----:B------:R-:W-:-:S04]  /*0430*/  ISETP.GE.AND P4, PT, R3, R2, PT ;  /* 0x000000020300720c */ /* 0x000fc80003f86270 */
[----:B------:R0:W5:Y:S09]  /*0440*/  @!P1 LDG.E.64 R22, desc[UR4][R32.64] ;  /* 0x0000000420169981 */ /* 0x000172000c1e1b00 */
[----:B--2---:R-:W-:Y:S02]  /*0450*/  @!P4 IMAD.IADD R27, R0, 0x1, R3 ;  /* 0x00000001001bc824 */ /* 0x004fe400078e0203 */
[----:B------:R-:W-:Y:S01]  /*0460*/  @!P4 VIADD R3, R3, 0x80 ;  /* 0x000000800303c836 */ /* 0x000fe20000000000 */
[----:B0-----:R-:W0:Y:S04]  /*0470*/  @!P4 LDC.64 R32, c[0x0][0x230] ;  /* 0x00008c00ff20cb82 */ /* 0x001e280000000a00 */
[----:B------:R-:W-:Y:S01]  /*0480*/  ISETP.GE.AND P2, PT, R3, R2, PT ;  /* 0x000000020300720c */ /* 0x000fe20003f46270 */
[----:B----4-:R-:W-:Y:S01]  /*0490*/  @!P3 IMAD.WIDE.U32 R36, R25, 0x8, R36 ;  /* 0x000000081924b825 */ /* 0x010fe200078e0024 */
[----:B------:R-:W-:-:S06]  /*04a0*/  CS2R R24, SRZ ;  /* 0x0000000000187805 */ /* 0x000fcc000001ff00 */
[----:B------:R2:W4:Y:S05]  /*04b0*/  @!P3 LDG.E.64 R24, desc[UR4][R36.64] ;  /* 0x000000042418b981 */ /* 0x00052a000c1e1b00 */
[----:B------:R-:W-:Y:S01]  /*04c0*/  @!P2 IADD3 R35, R0, R3, RZ ;  /* 0x000000030023a210 */ /* 0x000fe20007ffe0ff */
[----:B------:R-:W-:-:S05]  /*04d0*/  @!P2 VIADD R3, R3, 0x80 ;  /* 0x000000800303a836 */ /* 0x000fca0000000000 */
[----:B------:R-:W-:-:S13]  /*04e0*/  ISETP.GE.AND P1, PT, R3, R2, PT ;  /* 0x000000020300720c */ /* 0x000fda0003f26270 */
[----:B--2---:R-:W-:Y:S01]  /*04f0*/  @!P1 IMAD.IADD R37, R0, 0x1, R3 ;  /* 0x0000000100259824 */ /* 0x004fe200078e0203 */
[----:B------:R-:W-:-:S04]  /*0500*/  @!P1 IADD3 R3, R3, 0x80, RZ ;  /* 0x0000008003039810 */ /* 0x000fc80007ffe0ff */
[----:B------:R-:W-:Y:S01]  /*0510*/  ISETP.GE.AND P3, PT, R3, R2, PT ;  /* 0x000000020300720c */ /* 0x000fe20003f66270 */
[----:B0-----:R-:W-:Y:S01]  /*0520*/  @!P4 IMAD.WIDE.U32 R32, R27, 0x8, R32 ;  /* 0x000000081b20c825 */ /* 0x001fe200078e0020 */
[----:B------:R-:W-:-:S06]  /*0530*/  CS2R R26, SRZ ;  /* 0x00000000001a7805 */ /* 0x000fcc000001ff00 */
[----:B------:R0:W2:Y:S05]  /*0540*/  @!P4 LDG.E.64 R26, desc[UR4][R32.64] ;  /* 0x00000004201ac981 */ /* 0x0000aa000c1e1b00 */
[----:B------:R-:W-:Y:S01]  /*0550*/  @!P3 IMAD.IADD R3, R0, 0x1, R3 ;  /* 0x000000010003b824 */ /* 0x000fe200078e0203 */
[----:B0-----:R-:W-:Y:S01]  /*0560*/  CS2R R32, SRZ ;  /* 0x0000000000207805 */ /* 0x001fe2000001ff00 */
[----:B-1----:R-:W-:Y:S01]  /*0570*/  @!P0 DMUL R28, R28, R30 ;  /* 0x0000001e1c1c8228 */ /* 0x002fe20000000000 */
[----:B------:R-:W0:Y:S05]  /*0580*/  @!P1 LDC.64 R30, c[0x0][0x230] ;  /* 0x00008c00ff1e9b82 */ /* 0x000e2a0000000a00 */
[----:B------:R1:W2:Y:S04]  /*0590*/  @!P0 FRND.F64.TRUNC R4, R28 ;  /* 0x0000001c00048313 */ /* 0x0002a8000030d800 */
[----:B-1----:R-:W1:Y:S02]  /*05a0*/  @!P2 LDC.64 R28, c[0x0][0x230] ;  /* 0x00008c00ff1cab82 */ /* 0x002e640000000a00 */
[----:B-1----:R-:W-:Y:S01]  /*05b0*/  @!P2 IMAD.WIDE.U32 R34, R35, 0x8, R28 ;  /* 0x000000082322a825 */ /* 0x002fe200078e001c */
[----:B------:R-:W-:-:S06]  /*05c0*/  CS2R R28, SRZ ;  /* 0x00000000001c7805 */ /* 0x000fcc000001ff00 */
[----:B------:R1:W2:Y:S02]  /*05d0*/  @!P2 LDG.E.64 R28, desc[UR4][R34.64] ;  /* 0x00000004221ca981 */ /* 0x0002a4000c1e1b00 */
[----:B-1----:R-:W1:Y:S01]  /*05e0*/  @!P3 LDC.64 R34, c[0x0][0x230] ;  /* 0x00008c00ff22bb82 */ /* 0x002e620000000a00 */
[----:B0-----:R-:W-:Y:S01]  /*05f0*/  @!P1 IMAD.WIDE.U32 R36, R37, 0x8, R30 ;  /* 0x0000000825249825 */ /* 0x001fe200078e001e */
[----:B------:R-:W-:-:S06]  /*0600*/  CS2R R30, SRZ ;  /* 0x00000000001e7805 */ /* 0x000fcc000001ff00 */
[----:B------:R1:W2:Y:S02]  /*0610*/  @!P1 LDG.E.64 R30, desc[UR4][R36.64] ;  /* 0x00000004241e9981 */ /* 0x0002a4000c1e1b00 */
[----:B-1----:R-:W-:-:S05]  /*0620*/  @!P3 IMAD.WIDE.U32 R36, R3, 0x8, R34 ;  /* 0x000000080324b825 */ /* 0x002fca00078e0022 */
[----:B------:R0:W2:Y:S01]  /*0630*/  @!P3 LDG.E.64 R32, desc[UR4][R36.64] ;  /* 0x000000042420b981 */ /* 0x0000a2000c1e1b00 */
[----:B------:R-:W1:Y:S02]  /*0640*/  S2R R3, SR_TID.X ;  /* 0x0000000000037919 */ /* 0x000e640000002100 */
[----:B-1----:R-:W-:-:S05]  /*0650*/  VIADD R35, R3, 0x80 ;  /* 0x0000008003237836 */ /* 0x002fca0000000000 */
[----:B------:R-:W-:-:S13]  /*0660*/  ISETP.GE.AND P1, PT, R35, R2, PT ;  /* 0x000000022300720c */ /* 0x000fda0003f26270 */
[----:B------:R-:W3:Y:S02]  /*0670*/  @!P1 LDC.64 R34, c[0x0][0x218] ;  /* 0x00008600ff229b82 */ /* 0x000ee40000000a00 */
[----:B---3--:R-:W-:Y:S01]  /*0680*/  @!P1 DMUL R34, R20, R34 ;  /* 0x0000002214229228 */ /* 0x008fe20000000000 */
[----:B------:R-:W-:-:S05]  /*0690*/  IADD3 R21, R3, 0x100, RZ ;  /* 0x0000010003157810 */ /* 0x000fca0007ffe0ff */
[----:B------:R-:W1:Y:S01]  /*06a0*/  @!P1 FRND.F64.TRUNC R6, R34 ;  /* 0x0000002200069313 */ /* 0x000e62000030d800 */
[----:B------:R-:W-:-:S13]  /*06b0*/  ISETP.GE.AND P1, PT, R21, R2, PT ;  /* 0x000000021500720c */ /* 0x000fda0003f26270 */
[----:B------:R-:W5:Y:S02]  /*06c0*/  @!P1 LDC.64 R20, c[0x0][0x218] ;  /* 0x00008600ff149b82 */ /* 0x000f640000000a00 */
[----:B-----5:R-:W-:Y:S01]  /*06d0*/  @!P1 DMUL R22, R22, R20 ;  /* 0x0000001416169228 */ /* 0x020fe20000000000 */
[----:B------:R-:W-:-:S05]  /*06e0*/  VIADD R21, R3, 0x180 ;  /* 0x0000018003157836 */ /* 0x000fca0000000000 */
[----:B------:R-:W-:Y:S01]  /*06f0*/  ISETP.GE.AND P3, PT, R21, R2, PT ;  /* 0x000000021500720c */ /* 0x000fe20003f66270 */
[----:B0-----:R-:W-:-:S12]  /*0700*/  VIADD R37, R3, 0x200 ;  /* 0x0000020003257836 */ /* 0x001fd80000000000 */
[----:B------:R-:W4:Y:S01]  /*0710*/  @!P3 LDC.64 R20, c[0x0][0x218] ;  /* 0x00008600ff14bb82 */ /* 0x000f220000000a00 */
[----:B------:R-:W-:Y:S01]  /*0720*/  ISETP.GE.AND P2, PT, R37, R2, PT ;  /* 0x000000022500720c */ /* 0x000fe20003f46270 */
[----:B------:R0:W3:Y:S06]  /*0730*/  @!P1 FRND.F64.TRUNC R8, R22 ;  /* 0x0000001600089313 */ /* 0x0000ec000030d800 */
[----:B0-----:R-:W0:Y:S08]  /*0740*/  @!P0 LDC.64 R22, c[0x0][0x228] ;  /* 0x00008a00ff168b82 */ /* 0x001e300000000a00 */
[----:B------:R-:W2:Y:S01]  /*0750*/  @!P2 LDC.64 R34, c[0x0][0x218] ;  /* 0x00008600ff22ab82 */ /* 0x000ea20000000a00 */
[----:B----4-:R-:W-:Y:S01]  /*0760*/  @!P3 DMUL R36, R24, R20 ;  /* 0x000000141824b228 */ /* 0x010fe20000000000 */
[----:B------:R-:W-:-:S04]  /*0770*/  IADD3 R21, R3, 0x280, RZ ;  /* 0x0000028003157810 */ /* 0x000fc80007ffe0ff */
[-C--:B------:R-:W-:Y:S01]  /*0780*/  ISETP.GE.AND P1, PT, R21, R2.reuse, PT ;  /* 0x000000021500720c */ /* 0x080fe20003f26270 */
[----:B------:R-:W-:Y:S01]  /*0790*/  VIADD R21, R3, 0x300 ;  /* 0x0000030003157836 */ /* 0x000fe20000000000 */
[----:B------:R4:W0:Y:S04]  /*07a0*/  @!P3 FRND.F64.TRUNC R10, R36 ;  /* 0x00000024000ab313 */ /* 0x000828000030d800 */
[----:B------:R-:W-:Y:S01]  /*07b0*/  ISETP.GE.AND P3, PT, R21, R2, PT ;  /* 0x000000021500720c */ /* 0x000fe20003f66270 */
[----:B------:R-:W-:-:S05]  /*07c0*/  VIADD R21, R3, 0x380 ;  /* 0x0000038003157836 */ /* 0x000fca0000000000 */
[----:B------:R-:W-:Y:S02]  /*07d0*/  ISETP.GE.AND P4, PT, R21, R2, PT ;  /* 0x000000021500720c */ /* 0x000fe40003f86270 */
[----:B------:R-:W5:Y:S01]  /*07e0*/  @!P1 LDC.64 R20, c[0x0][0x218] ;  /* 0x00008600ff149b82 */ /* 0x000f620000000a00 */
[----:B--2---:R-:W-:-:S07]  /*07f0*/  @!P2 DMUL R34, R26, R34 ;  /* 0x000000221a22a228 */ /* 0x004fce0000000000 */
[----:B------:R-:W2:Y:S08]  /*0800*/  @!P3 LDC.64 R26, c[0x0][0x218] ;  /* 0x00008600ff1abb82 */ /* 0x000eb00000000a00 */
[----:B------:R-:W1:Y:S01]  /*0810*/  @!P4 LDC.64 R24, c[0x0][0x218] ;  /* 0x00008600ff18cb82 */ /* 0x000e620000000a00 */
[----:B------:R4:W0:Y:S01]  /*0820*/  @!P2 FRND.F64.TRUNC R12, R34 ;  /* 0x00000022000ca313 */ /* 0x000822000030d800 */
[----:B------:R-:W-:Y:S04]  /*0830*/  BSSY B0, `(.L_x_11118) ;  /* 0x0000037000007945 */ /* 0x000fe80003800000 */
[----:B------:R-:W-:Y:S01]  /*0840*/  BSSY B1, `(.L_x_11119) ;  /* 0x000002f000017945 */ /* 0x000fe20003800000 */
[----:B-----5:R-:W-:Y:S01]  /*0850*/  @!P1 DMUL R20, R28, R20 ;  /* 0x000000141c149228 */ /* 0x020fe20000000000 */
[----:B------:R-:W-:Y:S01]  /*0860*/  @!P0 IADD3 R29, R0, R3, RZ ;  /* 0x00000003001d8210 */ /* 0x000fe20007ffe0ff */
[----:B------:R-:W-:-:S04]  /*0870*/  @!P0 VIADD R3, R3, 0x80 ;  /* 0x0000008003038836 */ /* 0x000fc80000000000 */
[----:B0-----:R-:W-:Y:S01]  /*0880*/  @!P0 IMAD.WIDE.U32 R22, R29, 0x8, R22 ;  /* 0x000000081d168825 */ /* 0x001fe200078e0016 */
[----:B------:R4:W0:Y:S04]  /*0890*/  @!P1 FRND.F64.TRUNC R14, R20 ;  /* 0x00000014000e9313 */ /* 0x000828000030d800 */
[----:B------:R4:W-:Y:S01]  /*08a0*/  @!P0 STG.E.64 desc[UR4][R22.64], R4 ;  /* 0x0000000416008986 */ /* 0x0009e2000c101b04 */
[----:B------:R-:W-:Y:S01]  /*08b0*/  ISETP.GE.AND P0, PT, R3, R2, PT ;  /* 0x000000020300720c */ /* 0x000fe20003f06270 */
[----:B--2---:R-:W-:-:S06]  /*08c0*/  @!P3 DMUL R26, R30, R26 ;  /* 0x0000001a1e1ab228 */ /* 0x004fcc0000000000 */
[----:B------:R4:W2:Y:S01]  /*08d0*/  @!P3 FRND.F64.TRUNC R16, R26 ;  /* 0x0000001a0010b313 */ /* 0x0008a2000030d800 */
[----:B-1----:R-:W-:-:S07]  /*08e0*/  @!P4 DMUL R24, R32, R24 ;  /* 0x000000182018c228 */ /* 0x002fce0000000000 */
[----:B------:R4:W1:Y:S01]  /*08f0*/  @!P4 FRND.F64.TRUNC R18, R24 ;  /* 0x000000180012c313 */ /* 0x000862000030d800 */
[----:B0--3--:R-:W-:Y:S05]  /*0900*/  @P0 BRA `(.L_x_11120) ;  /* 0x0000000000300947 */ /* 0x009fea0003800000 */
[----:B----4-:R-:W0:Y:S01]  /*0910*/  LDC.64 R4, c[0x0][0x228] ;  /* 0x00008a00ff047b82 */ /* 0x010e220000000a00 */
[----:B------:R-:W-:Y:S01]  /*0920*/  IMAD.IADD R21, R0, 0x1, R3 ;  /* 0x0000000100157824 */ /* 0x000fe200078e0203 */
[----:B------:R-:W-:-:S04]  /*0930*/  IADD3 R3, R3, 0x80, RZ ;  /* 0x0000008003037810 */ /* 0x000fc80007ffe0ff */
[----:B------:R-:W-:Y:S01]  /*0940*/  ISETP.GE.AND P0, PT, R3, R2, PT ;  /* 0x000000020300720c */ /* 0x000fe20003f06270 */
[----:B0-----:R-:W-:-:S05]  /*0950*/  IMAD.WIDE.U32 R4, R21, 0x8, R4 ;  /* 0x0000000815047825 */ /* 0x001fca00078e0004 */
[----:B------:R0:W-:Y:S07]  /*0960*/  STG.E.64 desc[UR4][R4.64], R6 ;  /* 0x0000000604007986 */ /* 0x0001ee000c101b04 */
[----:B------:R-:W-:Y:S05]  /*0970*/  @P0 BRA `(.L_x_11121) ;  /* 0x0000000000300947 */ /* 0x000fea0003800000 */
[----:B0-----:R-:W0:Y:S01]  /*0980*/  LDC.64 R4, c[0x0][0x228] ;  /* 0x00008a00ff047b82 */ /* 0x001e220000000a00 */
[----:B------:R-:W-:Y:S02]  /*0990*/  IMAD.IADD R7, R0, 0x1, R3 ;  /* 0x0000000100077824 */ /* 0x000fe400078e0203 */
[----:B------:R-:W-:Y:S02]  /*09a0*/  VIADD R3, R3, 0x80 ;  /* 0x0000008003037836 */ /* 0x000fe40000000000 */
[----:B0-----:R-:W-:-:S05]  /*09b0*/  IMAD.WIDE.U32 R4, R7, 0x8, R4 ;  /* 0x0000000807047825 */ /* 0x001fca00078e0004 */
[----:B------:R0:W-:Y:S02]  /*09c0*/  STG.E.64 desc[UR4][R4.64], R8 ;  /* 0x0000000804007986 */ /* 0x0001e4000c101b04 */
.L_x_11120:
[----:B------:R-:W-:-:S13]  /*09d0*/  ISETP.GE.AND P0, PT, R3, R2, PT ;  /* 0x000000020300720c */ /* 0x000fda0003f06270 */
[----:B------:R-:W-:Y:S05]  /*09e0*/  @P0 BRA `(.L_x_11122) ;  /* 0x0000000000300947 */ /* 0x000fea0003800000 */
[----:B0---4-:R-:W0:Y:S01]  /*09f0*/  LDC.64 R4, c[0x0][0x228] ;  /* 0x00008a00ff047b82 */ /* 0x011e220000000a00 */
[----:B------:R-:W-:Y:S01]  /*0a00*/  IADD3 R7, R0, R3, RZ ;  /* 0x0000000300077210 */ /* 0x000fe20007ffe0ff */
[----:B------:R-:W-:-:S04]  /*0a10*/  VIADD R3, R3, 0x80 ;  /* 0x0000008003037836 */ /* 0x000fc80000000000 */
[----:B0-----:R-:W-:-:S05]  /*0a20*/  IMAD.WIDE.U32 R4, R7, 0x8, R4 ;  /* 0x0000000807047825 */ /* 0x001fca00078e0004 */
[----:B------:R3:W-:Y:S02]  /*0a30*/  STG.E.64 desc[UR4][R4.64], R10 ;  /* 0x0000000a04007986 */ /* 0x0007e4000c101b04 */
.L_x_11121:
[----:B------:R-:W-:-:S13]  /*0a40*/  ISETP.GE.AND P0, PT, R3, R2, PT ;  /* 0x000000020300720c */ /* 0x000fda0003f06270 */
[----:B------:R-:W-:Y:S05]  /*0a50*/  @P0 BRA `(.L_x_11123) ;  /* 0x0000000000340947 */ /* 0x000fea0003800000 */
[----:B0--3--:R-:W0:Y:S01]  /*0a60*/  LDC.64 R4, c[0x0][0x228] ;  /* 0x00008a00ff047b82 */ /* 0x009e220000000a00 */
[----:B------:R-:W-:Y:S01]  /*0a70*/  IADD3 R7, R0, R3, RZ ;  /* 0x0000000300077210 */ /* 0x000fe20007ffe0ff */
[----:B------:R-:W-:-:S04]  /*0a80*/  VIADD R3, R3, 0x80 ;  /* 0x0000008003037836 */ /* 0x000fc80000000000 */
[----:B0-----:R-:W-:-:S05]  /*0a90*/  IMAD.WIDE.U32 R4, R7, 0x8, R4 ;  /* 0x0000000807047825 */ /* 0x001fca00078e0004 */
[----:B------:R3:W-:Y:S02]  /*0aa0*/  STG.E.64 desc[UR4][R4.64], R12 ;  /* 0x0000000c04007986 */ /* 0x0007e4000c101b04 */
.L_x_11122:
[----:B------:R-:W-:-:S13]  /*0ab0*/  ISETP.GE.AND P0, PT, R3, R2, PT ;  /* 0x000000020300720c */ /* 0x000fda0003f06270 */
[----:B------:R-:W-:Y:S05]  /*0ac0*/  @P0 BREAK B1 ;  /* 0x0000000000010942 */ /* 0x000fea0003800000 */
[----:B------:R-:W-:Y:S05]  /*0ad0*/  @P0 BRA `(.L_x_11124) ;  /* 0x0000000000300947 */ /* 0x000fea0003800000 */
[----:B0--34-:R-:W0:Y:S01]  /*0ae0*/  LDC.64 R4, c[0x0][0x228] ;  /* 0x00008a00ff047b82 */ /* 0x019e220000000a00 */
[----:B------:R-:W-:Y:S01]  /*0af0*/  IADD3 R7, R0, R3, RZ ;  /* 0x0000000300077210 */ /* 0x000fe20007ffe0ff */
[----:B------:R-:W-:-:S04]  /*0b00*/  VIADD R3, R3, 0x80 ;  /* 0x0000008003037836 */ /* 0x000fc80000000000 */
[----:B0-----:R-:W-:-:S05]  /*0b10*/  IMAD.WIDE.U32 R4, R7, 0x8, R4 ;  /* 0x0000000807047825 */ /* 0x001fca00078e0004 */
[----:B------:R4:W-:Y:S02]  /*0b20*/  STG.E.64 desc[UR4][R4.64], R14 ;  /* 0x0000000e04007986 */ /* 0x0009e4000c101b04 */
.L_x_11123:
[----:B------:R-:W-:Y:S05]  /*0b30*/  BSYNC B1 ;  /* 0x0000000000017941 */ /* 0x000fea0003800000 */
.L_x_11119:
[----:B------:R-:W-:-:S13]  /*0b40*/  ISETP.GE.AND P0, PT, R3, R2, PT ;  /* 0x000000020300720c */ /* 0x000fda0003f06270 */
[----:B0--34-:R-:W0:Y:S01]  /*0b50*/  @!P0 LDC.64 R4, c[0x0][0x228] ;  /* 0x00008a00ff048b82 */ /* 0x019e220000000a00 */
[----:B------:R-:W-:Y:S01]  /*0b60*/  @!P0 IADD3 R7, R0, R3, RZ ;  /* 0x0000000300078210 */ /* 0x000fe20007ffe0ff */
[----:B------:R-:W-:-:S04]  /*0b70*/  @!P0 VIADD R3, R3, 0x80 ;  /* 0x0000008003038836 */ /* 0x000fc80000000000 */
[----:B0-----:R-:W-:-:S05]  /*0b80*/  @!P0 IMAD.WIDE.U32 R4, R7, 0x8, R4 ;  /* 0x0000000807048825 */ /* 0x001fca00078e0004 */
[----:B--2---:R0:W-:Y:S02]  /*0b90*/  @!P0 STG.E.64 desc[UR4][R4.64], R16 ;  /* 0x0000001004008986 */ /* 0x0041e4000c101b04 */
.L_x_11124:
[----:B------:R-:W-:Y:S05]  /*0ba0*/  BSYNC B0 ;  /* 0x0000000000007941 */ /* 0x000fea0003800000 */
.L_x_11118:
[----:B------:R-:W-:Y:S05]  /*0bb0*/  WARPSYNC.ALL ;  /* 0x0000000000007948 */ /* 0x000fea0003800000 */
[----:B------:R-:W-:-:S13]  /*0bc0*/  ISETP.GE.AND P0, PT, R3, R2, PT ;  /* 0x000000020300720c */ /* 0x000fda0003f06270 */
[----:B------:R-:W-:Y:S05]  /*0bd0*/  @P0 EXIT ;  /* 0x000000000000094d */ /* 0x000fea0003800000 */
[----:B0--34-:R-:W0:Y:S01]  /*0be0*/  LDC.64 R4, c[0x0][0x228] ;  /* 0x00008a00ff047b82 */ /* 0x019e220000000a00 */
[----:B------:R-:W-:-:S05]  /*0bf0*/  IADD3 R3, R0, R3, RZ ;  /* 0x0000000300037210 */ /* 0x000fca0007ffe0ff */
[----:B0-----:R-:W-:-:S05]  /*0c00*/  IMAD.WIDE.U32 R2, R3, 0x8, R4 ;  /* 0x0000000803027825 */ /* 0x001fca00078e0004 */
[----:B-1----:R-:W-:Y:S01]  /*0c10*/  STG.E.64 desc[UR4][R2.64], R18 ;  /* 0x0000001202007986 */ /* 0x002fe2000c101b04 */
[----:B------:R-:W-:Y:S05]  /*0c20*/  EXIT ;  /* 0x000000000000794d */ /* 0x000fea0003800000 */
.L_x_11125:
        /* <DEDUP_REMOVED lines=13> */
.L_x_22869:


//--------------------- .text._ZN2at6native29vectorized_elementwise_kernelILi4EZZZNS0_15binary_internal21div_trunc_kernel_cudaERNS_18TensorIteratorBaseEENKUlvE0_clEvENKUlvE_clEvEUldE_St5arrayIPcLm2EEEEviT0_T1_ --------------------------
	.section	.text._ZN2at6native29vectorized_elementwise_kernelILi4EZZZNS0_15binary_internal21div_trunc_kernel_cudaERNS_18TensorIteratorBaseEENKUlvE0_clEvENKUlvE_clEvEUldE_St5arrayIPcLm2EEEEviT0_T1_,"ax",@progbits
	.align	128
        .global         _ZN2at6native29vectorized_elementwise_kernelILi4EZZZNS0_15binary_internal21div_trunc_kernel_cudaERNS_18TensorIteratorBaseEENKUlvE0_clEvENKUlvE_clEvEUldE_St5arrayIPcLm2EEEEviT0_T1_
        .type           _ZN2at6native29vectorized_elementwise_kernelILi4EZZZNS0_15binary_internal21div_trunc_kernel_cudaERNS_18TensorIteratorBaseEENKUlvE0_clEvENKUlvE_clEvEUldE_St5arrayIPcLm2EEEEviT0_T1_,@function
        .size           _ZN2at6native29vectorized_elementwise_kernelILi4EZZZNS0_15binary_internal21div_trunc_kernel_cudaERNS_18TensorIteratorBaseEENKUlvE0_clEvENKUlvE_clEvEUldE_St5arrayIPcLm2EEEEviT0_T1_,(.L_x_22870 - _ZN2at6native29vectorized_elementwise_kernelILi4EZZZNS0_15binary_internal21div_trunc_kernel_cudaERNS_18TensorIteratorBaseEENKUlvE0_clEvENKUlvE_clEvEUldE_St5arrayIPcLm2EEEEviT0_T1_)
        .other          _ZN2at6native29vectorized_elementwise_kernelILi4EZZZNS0_15binary_internal21div_trunc_kernel_cudaERNS_18TensorIteratorBaseEENKUlvE0_clEvENKUlvE_clEvEUldE_St5arrayIPcLm2EEEEviT0_T1_,@"STO_CUDA_ENTRY STV_DEFAULT"
_ZN2at6native29vectorized_elementwise_kernelILi4EZZZNS0_15binary_internal21div_trunc_kernel_cudaERNS_18TensorIteratorBaseEENKUlvE0_clEvENKUlvE_clEvEUldE_St5arrayIPcLm2EEEEviT0_T1_:
.text._ZN2at6native29vectorized_elementwise_kernelILi4EZZZNS0_15binary_internal21div_trunc_kernel_cudaERNS_18TensorIteratorBaseEENKUlvE0_clEvENKUlvE_clEvEUldE_St5arrayIPcLm2EEEEviT0_T1_:
        /* <DEDUP_REMOVED lines=41> */
.L_x_11126:
        /* <DEDUP_REMOVED lines=116> */
.L_x_11129:
[----:B------:R-:W-:-:S13]  /*09d0*/  ISETP.GE.AND P0, PT, R3, R2, PT ;  /* 0x000000020300720c */ /* 0x000fda0003f06270 */
[----:B------:R-:W-:Y:S05]  /*09e0*/  @P0 BRA `(.L_x_11131) ;  /* 0x0000000000300947 */ /* 0x000fea0003800000 */
[----:B0---4-:R-:W0:Y:S01]  /*09f0*/  LDC.64 R4, c[0x0][0x228] ;  /* 0x00008a00ff047b82 */ /* 0x011e220000000a00 */
[----:B------:R-:W-:Y:S01]  /*0a00*/  IADD3 R7, R0, R3, RZ ;  /* 0x0000000300077210 */ /* 0x000fe20007ffe0ff */
[----:B------:R-:W-:-:S04]  /*0a10*/  VIADD R3, R3, 0x80 ;  /* 0x0000008003037836 */ /* 0x000fc80000000000 */
[----:B0-----:R-:W-:-:S05]  /*0a20*/  IMAD.WIDE.U32 R4, R7, 0x8, R4 ;  /* 0x0000000807047825 */ /* 0x001fca00078e0004 */
[----:B------:R3:W-:Y:S02]  /*0a30*/  STG.E.64 desc[UR4][R4.64], R10 ;  /* 0x0000000a04007986 */ /* 0x0007e4000c101b04 */
.L_x_11130:
[----:B------:R-:W-:-:S13]  /*0a40*/  ISETP.GE.AND P0, PT, R3, R2, PT ;  /* 0x000000020300720c */ /* 0x000fda0003f06270 */
[----:B------:R-:W-:Y:S05]  /*0a50*/  @P0 BRA `(.L_x_11132) ;  /* 0x0000000000340947 */ /* 0x000fea0003800000 */
[----:B0--3--:R-:W0:Y:S01]  /*0a60*/  LDC.64 R4, c[0x0][0x228] ;  /* 0x00008a00ff047b82 */ /* 0x009e220000000a00 */
[----:B------:R-:W-:Y:S01]  /*0a70*/  IADD3 R7, R0, R3, RZ ;  /* 0x0000000300077210 */ /* 0x000fe20007ffe0ff */
[----:B------:R-:W-:-:S04]  /*0a80*/  VIADD R3, R3, 0x80 ;  /* 0x0000008003037836 */ /* 0x000fc80000000000 */
[----:B0-----:R-:W-:-:S05]  /*0a90*/  IMAD.WIDE.U32 R4, R7, 0x8, R4 ;  /* 0x0000000807047825 */ /* 0x001fca00078e0004 */
[----:B------:R3:W-:Y:S02]  /*0aa0*/  STG.E.64 desc[UR4][R4.64], R12 ;  /* 0x0000000c04007986 */ /* 0x0007e4000c101b04 */
.L_x_11131:
        /* <DEDUP_REMOVED lines=8> */
.L_x_11132:
[----:B------:R-:W-:Y:S05]  /*0b30*/  BSYNC B1 ;  /* 0x0000000000017941 */ /* 0x000fea0003800000 */
.L_x_11128:
[----:B------:R-:W-:-:S13]  /*0b40*/  ISETP.GE.AND P0, PT, R3, R2, PT ;  /* 0x000000020300720c */ /* 0x000fda0003f06270 */
[----:B0--34-:R-:W0:Y:S01]  /*0b50*/  @!P0 LDC.64 R4, c[0x0][0x228] ;  /* 0x00008a00ff048b82 */ /* 0x019e220000000a00 */
[----:B------:R-:W-:Y:S01]  /*0b60*/  @!P0 IADD3 R7, R0, R3, RZ ;  /* 0x0000000300078210 */ /* 0x000fe20007ffe0ff */
[----:B------:R-:W-:-:S04]  /*0b70*/  @!P0 VIADD R3, R3, 0x80 ;  /* 0x0000008003038836 */ /* 0x000fc80000000000 */
[----:B0-----:R-:W-:-:S05]  /*0b80*/  @!P0 IMAD.WIDE.U32 R4, R7, 0x8, R4 ;  /* 0x0000000807048825 */ /* 0x001fca00078e0004 */
[----:B--2---:R0:W-:Y:S02]  /*0b90*/  @!P0 STG.E.64 desc[UR4][R4.64], R16 ;  /* 0x0000001004008986 */ /* 0x0041e4000c101b04 */
.L_x_11133:
[----:B------:R-:W-:Y:S05]  /*0ba0*/  BSYNC B0 ;  /* 0x0000000000007941 */ /* 0x000fea0003800000 */
.L_x_11127:
        /* <DEDUP_REMOVED lines=8> */
.L_x_11134:
        /* <DEDUP_REMOVED lines=13> */
.L_x_22870:


//--------------------- .text._ZN2at6native29vectorized_elementwise_kernelILi8EZZZNS0_15binary_internal21div_trunc_kernel_cudaERNS_18TensorIteratorBaseEENKUlvE0_clEvENKUlvE_clEvEUldE_St5arrayIPcLm2EEEEviT0_T1_ --------------------------
	.section	.text._ZN2at6native29vectorized_elementwise_kernelILi8EZZZNS0_15binary_internal21div_trunc_kernel_cudaERNS_18TensorIteratorBaseEENKUlvE0_clEvENKUlvE_clEvEUldE_St5arrayIPcLm2EEEEviT0_T1_,"ax",@progbits
	.align	128
        .global         _ZN2at6native29vectorized_elementwise_kernelILi8EZZZNS0_15binary_internal21div_trunc_kernel_cudaERNS_18TensorIteratorBaseEENKUlvE0_clEvENKUlvE_clEvEUldE_St5arrayIPcLm2EEEEviT0_T1_
        .type           _ZN2at6native29vectorized_elementwise_kernelILi8EZZZNS0_15binary_internal21div_trunc_kernel_cudaERNS_18TensorIteratorBaseEENKUlvE0_clEvENKUlvE_clEvEUldE_St5arrayIPcLm2EEEEviT0_T1_,@function
        .size           _ZN2at6native29vectorized_elementwise_kernelILi8EZZZNS0_15binary_internal21div_trunc_kernel_cudaERNS_18TensorIteratorBaseEENKUlvE0_clEvENKUlvE_clEvEUldE_St5arrayIPcLm2EEEEviT0_T1_,(.L_x_22871 - _ZN2at6native29vectorized_elementwise_kernelILi8EZZZNS0_15binary_internal21div_trunc_kernel_cudaERNS_18TensorIteratorBaseEENKUlvE0_clEvENKUlvE_clEvEUldE_St5arrayIPcLm2EEEEviT0_T1_)
        .other          _ZN2at6native29vectorized_elementwise_kernelILi8EZZZNS0_15binary_internal21div_trunc_kernel_cudaERNS_18TensorIteratorBaseEENKUlvE0_clEvENKUlvE_clEvEUldE_St5arrayIPcLm2EEEEviT0_T1_,@"STO_CUDA_ENTRY STV_DEFAULT"
_ZN2at6native29vectorized_elementwise_kernelILi8EZZZNS0_15binary_internal21div_trunc_kernel_cudaERNS_18TensorIteratorBaseEENKUlvE0_clEvENKUlvE_clEvEUldE_St5arrayIPcLm2EEEEviT0_T1_:
.text._ZN2at6native29vectorized_elementwise_kernelILi8EZZZNS0_15binary_internal21div_trunc_kernel_cudaERNS_18TensorIteratorBaseEENKUlvE0_clEvENKUlvE_clEvEUldE_St5arrayIPcLm2EEEEviT0_T1_:
        /* <DEDUP_REMOVED lines=41> */
.L_x_11135:
        /* <DEDUP_REMOVED lines=116> */
.L_x_11138:
[----:B------:R-:W-:-:S13]  /*09d0*/  ISETP.GE.AND P0, PT, R3, R2, PT ;  /* 0x000000020300720c */ /* 0x000fda0003f06270 */
[----:B------:R-:W-:Y:S05]  /*09e0*/  @P0 BRA `(.L_x_11140) ;  /* 0x0000000000300947 */ /* 0x000fea0003800000 */
[----:B0---4-:R-:W0:Y:S01]  /*09f0*/  LDC.64 R4, c[0x0][0x228] ;  /* 0x00008a00ff047b82 */ /* 0x011e220000000a00 */
[----:B------:R-:W-:Y:S01]  /*0a00*/  IADD3 R7, R0, R3, RZ ;  /* 0x0000000300077210 */ /* 0x000fe20007ffe0ff */
[----:B------:R-:W-:-:S04]  /*0a10*/  VIADD R3, R3, 0x80 ;  /* 0x0000008003037836 */ /* 0x000fc80000000000 */
[----:B0-----:R-:W-:-:S05]  /*0a20*/  IMAD.WIDE.U32 R4, R7, 0x8, R4 ;  /* 0x0000000807047825 */ /* 0x001fca00078e0004 */
[----:B------:R3:W-:Y:S02]  /*0a30*/  STG.E.64 desc[UR4][R4.64], R10 ;  /* 0x0000000a04007986 */ /* 0x0007e4000c101b04 */
.L_x_11139:
[----:B------:R-:W-:-:S13]  /*0a40*/  ISETP.GE.AND P0, PT, R3, R2, PT ;  /* 0x000000020300720c */ /* 0x000fda0003f06270 */
[----:B------:R-:W-:Y:S05]  /*0a50*/  @P0 BRA `(.L_x_11141) ;  /* 0x0000000000340947 */ /* 0x000fea0003800000 */
[----:B0--3--:R-:W0:Y:S01]  /*0a60*/  LDC.64 R4, c[0x0][0x228] ;  /* 0x00008a00ff047b82 */ /* 0x009e220000000a00 */
[----:B------:R-:W-:Y:S01]  /*0a70*/  IADD3 R7, R0, R3, RZ ;  /* 0x0000000300077210 */ /* 0x000fe20007ffe0ff */
[----:B------:R-:W-:-:S04]  /*0a80*/  VIADD R3, R3, 0x80 ;  /* 0x0000008003037836 */ /* 0x000fc80000000000 */
[----:B0-----:R-:W-:-:S05]  /*0a90*/  IMAD.WIDE.U32 R4, R7, 0x8, R4 ;  /* 0x0000000807047825 */ /* 0x001fca00078e0004 */
[----:B------:R3:W-:Y:S02]  /*0aa0*/  STG.E.64 desc[UR4][R4.64], R12 ;  /* 0x0000000c04007986 */ /* 0x0007e4000c101b04 */
.L_x_11140:
        /* <DEDUP_REMOVED lines=8> */
.L_x_11141:
[----:B------:R-:W-:Y:S05]  /*0b30*/  BSYNC B1 ;  /* 0x0000000000017941 */ /* 0x000fea0003800000 */
.L_x_11137:
[----:B------:R-:W-:-:S13]  /*0b40*/  ISETP.GE.AND P0, PT, R3, R2, PT ;  /* 0x000000020300720c */ /* 0x000fda0003f06270 */
[----:B0--34-:R-:W0:Y:S01]  /*0b50*/  @!P0 LDC.64 R4, c[0x0][0x228] ;  /* 0x00008a00ff048b82 */ /* 0x019e220000000a00 */
[----:B------:R-:W-:Y:S01]  /*0b60*/  @!P0 IADD3 R7, R0, R3, RZ ;  /* 0x0000000300078210 */ /* 0x000fe20007ffe0ff */
[----:B------:R-:W-:-:S04]  /*0b70*/  @!P0 VIADD R3, R3, 0x80 ;  /* 0x0000008003038836 */ /* 0x000fc80000000000 */
[----:B0-----:R-:W-:-:S05]  /*0b80*/  @!P0 IMAD.WIDE.U32 R4, R7, 0x8, R4 ;  /* 0x0000000807048825 */ /* 0x001fca00078e0004 */
[----:B--2---:R0:W-:Y:S02]  /*0b90*/  @!P0 STG.E.64 desc[UR4][R4.64], R16 ;  /* 0x0000001004008986 */ /* 0x0041e4000c101b04 */
.L_x_11142:
[----:B------:R-:W-:Y:S05]  /*0ba0*/  BSYNC B0 ;  /* 0x0000000000007941 */ /* 0x000fea0003800000 */
.L_x_11136:
        /* <DEDUP_REMOVED lines=8> */
.L_x_11143:
        /* <DEDUP_REMOVED lines=13> */
.L_x_22871:


//--------------------- .text._ZN2at6native18elementwise_kernelILi128ELi4EZNS0_15gpu_kernel_implINS0_13BinaryFunctorIsssZZZNS0_15binary_internal21div_trunc_kernel_cudaERNS_18TensorIteratorBaseEENKUlvE_clEvENKUlvE3_clEvEUlssE_EEEEvS6_RKT_EUliE_EEviT1_ --------------------------
	.section	.text._ZN2at6native18elementwise_kernelILi128ELi4EZNS0_15gpu_kernel_implINS0_13BinaryFunctorIsssZZZNS0_15binary_internal21div_trunc_kernel_cudaERNS_18TensorIteratorBaseEENKUlvE_clEvENKUlvE3_clEvEUlssE_EEEEvS6_RKT_EUliE_EEviT1_,"ax",@progbits
	.align	128
        .global         _ZN2at6native18elementwise_kernelILi128ELi4EZNS0_15gpu_kernel_implINS0_13BinaryFunctorIsssZZZNS0_15binary_internal21div_trunc_kernel_cudaERNS_18TensorIteratorBaseEENKUlvE_clEvENKUlvE3_clEvEUlssE_EEEEvS6_RKT_EUliE_EEviT1_
        .type           _ZN2at6native18elementwise_kernelILi128ELi4EZNS0_15gpu_kernel_implINS0_13BinaryFunctorIsssZZZNS0_15binary_internal21div_trunc_kernel_cudaERNS_18TensorIteratorBaseEENKUlvE_clEvENKUlvE3_clEvEUlssE_EEEEvS6_RKT_EUliE_EEviT1_,@function
        .size           _ZN2at6native18elementwise_kernelILi128ELi4EZNS0_15gpu_kernel_implINS0_13BinaryFunctorIsssZZZNS0_15binary_internal21div_trunc_kernel_cudaERNS_18TensorIteratorBaseEENKUlvE_clEvENKUlvE3_clEvEUlssE_EEEEvS6_RKT_EUliE_EEviT1_,(.L_x_22872 - _ZN2at6native18elementwise_kernelILi128ELi4EZNS0_15gpu_kernel_implINS0_13BinaryFunctorIsssZZZNS0_15binary_internal21div_trunc_kernel_cudaERNS_18TensorIteratorBaseEENKUlvE_clEvENKUlvE3_clEvEUlssE_EEEEvS6_RKT_EUliE_EEviT1_)
        .other          _ZN2at6native18elementwise_kernelILi128ELi4EZNS0_15gpu_kernel_implINS0_13BinaryFunctorIsssZZZNS0_15binary_internal21div_trunc_kernel_cudaERNS_18TensorIteratorBaseEENKUlvE_clEvENKUlvE3_clEvEUlssE_EEEEvS6_RKT_EUliE_EEviT1_,@"STO_CUDA_ENTRY STV_DEFAULT"
_ZN2at6native18elementwise_kernelILi128ELi4EZNS0_15gpu_kernel_implINS0_13BinaryFunctorIsssZZZNS0_15binary_internal21div_trunc_kernel_cudaERNS_18TensorIteratorBaseEENKUlvE_clEvENKUlvE3_clEvEUlssE_EEEEvS6_RKT_EUliE_EEviT1_:
.text._ZN2at6native18elementwise_kernelILi128ELi4EZNS0_15gpu_kernel_implINS0_13BinaryFunctorIsssZZZNS0_15binary_internal21div_trunc_kernel_cudaERNS_18TensorIteratorBaseEENKUlvE_clEvENKUlvE3_clEvEUlssE_EEEEvS6_RKT_EUliE_EEviT1_:
        /* <DEDUP_REMOVED lines=365> */
.L_x_11146:
        /* <DEDUP_REMOVED lines=18> */
[----:B------:R0:W5:Y:S01]  /*17f0*/  LDG.E.S8 R19, desc[UR36][R2.64] ;  /* 0x0000002402137981 */ /* 0x000162000c1e1300 */
[----:B------:R-:W-:Y:S05]  /*1800*/  BRA `(.L_x_11152) ;  /* 0x0000000c005c7947 */ /* 0x000fea0003800000 */
.L_x_11150:
[----:B------:R0:W5:Y:S01]  /*1810*/  LDG.E.U8 R19, desc[UR36][R2.64] ;  /* 0x0000002402137981 */ /* 0x000162000c1e1100 */
[----:B------:R-:W-:Y:S05]  /*1820*/  BRA `(.L_x_11152) ;  /* 0x0000000c00547947 */ /* 0x000fea0003800000 */
.L_x_11149:
[----:B------:R-:W-:-:S13]  /*1830*/  ISETP.NE.AND P0, PT, R4, 0x2, PT ;  /* 0x000000020400780c */ /* 0x000fda0003f05270 */
[----:B------:R-:W-:Y:S05]  /*1840*/  @!P0 BRA `(.L_x_11153) ;  /* 0x0000000000208947 */ /* 0x000fea0003800000 */
[----:B------:R-:W-:-:S13]  /*1850*/  ISETP.NE.AND P0, PT, R4, 0x3, PT ;  /* 0x000000030400780c */ /* 0x000fda0003f05270 */
[----:B------:R-:W-:Y:S05]  /*1860*/  @!P0 BRA `(.L_x_11154) ;  /* 0x0000000000108947 */ /* 0x000fea0003800000 */
[----:B------:R-:W-:-:S13]  /*1870*/  ISETP.NE.AND P0, PT, R4, 0x4, PT ;  /* 0x000000040400780c */ /* 0x000fda0003f05270 */
[----:B------:R-:W-:Y:S05]  /*1880*/  @P0 BRA `(.L_x_11151) ;  /* 0x0000000800e80947 */ /* 0x000fea0003800000 */
[----:B------:R0:W5:Y:S01]  /*1890*/  LDG.E.U16 R19, desc[UR36][R2.64] ;  /* 0x0000002402137981 */ /* 0x000162000c1e1500 */
[----:B------:R-:W-:Y:S05]  /*18a0*/  BRA `(.L_x_11152) ;  /* 0x0000000c00347947 */ /* 0x000fea0003800000 */
.L_x_11154:
[----:B------:R0:W5:Y:S01]  /*18b0*/  LDG.E.U16 R19, desc[UR36][R2.64] ;  /* 0x0000002402137981 */ /* 0x000162000c1e1500 */
[----:B------:R-:W-:Y:S05]  /*18c0*/  BRA `(.L_x_11152) ;  /* 0x0000000c002c7947 */ /* 0x000fea0003800000 */
.L_x_11153:
[----:B------:R0:W5:Y:S01]  /*18d0*/  LDG.E.U16 R19, desc[UR36][R2.64] ;  /* 0x0000002402137981 */ /* 0x000162000c1e1500 */
[----:B------:R-:W-:Y:S05]  /*18e0*/  BRA `(.L_x_11152) ;  /* 0x0000000c00247947 */ /* 0x000fea0003800000 */
.L_x_11148:
[----:B------:R-:W-:-:S13]  /*18f0*/  ISETP.GT.AND P0, PT, R4, 0x6, PT ;  /* 0x000000060400780c */ /* 0x000fda0003f04270 */
[----:B------:R-:W-:Y:S05]  /*1900*/  @P0 BRA `(.L_x_11155) ;  /* 0x0000000000300947 */ /* 0x000fea0003800000 */
[----:B------:R-:W-:-:S13]  /*1910*/  ISETP.NE.AND P0, PT, R4, 0x5, PT ;  /* 0x000000050400780c */ /* 0x000fda0003f05270 */
[----:B------:R-:W-:Y:S05]  /*1920*/  @!P0 BRA `(.L_x_11156) ;  /* 0x0000000000148947 */ /* 0x000fea0003800000 */
[----:B------:R-:W-:-:S13]  /*1930*/  ISETP.NE.AND P0, PT, R4, 0x6, PT ;  /* 0x000000060400780c */ /* 0x000fda0003f05270 */
[----:B------:R-:W-:Y:S05]  /*1940*/  @P0 BRA `(.L_x_11151) ;  /* 0x0000000800b80947 */ /* 0x000fea0003800000 */
[----:B------:R-:W2:Y:S02]  /*1950*/  LDG.E R2, desc[UR36][R2.64] ;  /* 0x0000002402027981 */ /* 0x000ea4000c1e1900 */
[----:B--2---:R0:W1:Y:S01]  /*1960*/  F2I.FTZ.TRUNC.NTZ R19, R2 ;  /* 0x0000000200137305 */ /* 0x004062000021f100 */
[----:B------:R-:W-:Y:S05]  /*1970*/  BRA `(.L_x_11152) ;  /* 0x0000000c00007947 */ /* 0x000fea0003800000 */
.L_x_11156:
[----:B------:R-:W2:Y:S02]  /*1980*/  LDG.E.U16 R0, desc[UR36][R2.64] ;  /* 0x0000002402007981 */ /* 0x000ea4000c1e1500 */
[----:B--2---:R-:W-:-:S06]  /*1990*/  HADD2.F32 R0, -RZ, R0.H0_H0 ;  /* 0x20000000ff007230 */ /* 0x004fcc0000004100 */
[----:B------:R-:W0:Y:S02]  /*19a0*/  F2I.FTZ.TRUNC.NTZ R0, R0 ;  /* 0x0000000000007305 */ /* 0x000e24000021f100 */
[----:B0-----:R-:W-:Y:S01]  /*19b0*/  PRMT R19, R0, 0x7610, R19 ;  /* 0x0000761000137816 */ /* 0x001fe20000000013 */
[----:B------:R-:W-:Y:S06]  /*19c0*/  BRA `(.L_x_11152) ;  /* 0x0000000800ec7947 */ /* 0x000fec0003800000 */
.L_x_11155:
[----:B------:R-:W-:-:S13]  /*19d0*/  ISETP.NE.AND P0, PT, R4, 0x7, PT ;  /* 0x000000070400780c */ /* 0x000fda0003f05270 */
[----:B------:R-:W-:Y:S05]  /*19e0*/  @!P0 BRA `(.L_x_11157) ;  /* 0x0000000000308947 */ /* 0x000fea0003800000 */
[----:B------:R-:W-:-:S13]  /*19f0*/  ISETP.NE.AND P0, PT, R4, 0x8, PT ;  /* 0x000000080400780c */ /* 0x000fda0003f05270 */
[----:B------:R-:W-:Y:S05]  /*1a00*/  @!P0 BRA `(.L_x_11158) ;  /* 0x0000000000148947 */ /* 0x000fea0003800000 */
[----:B------:R-:W-:-:S13]  /*1a10*/  ISETP.NE.AND P0, PT, R4, 0x9, PT ;  /* 0x000000090400780c */ /* 0x000fda0003f05270 */
[----:B------:R-:W-:Y:S05]  /*1a20*/  @P0 BRA `(.L_x_11151) ;  /* 0x0000000800800947 */ /* 0x000fea0003800000 */
[----:B------:R-:W2:Y:S02]  /*1a30*/  LDG.E R2, desc[UR36][R2.64] ;  /* 0x0000002402027981 */ /* 0x000ea4000c1e1900 */
[----:B--2---:R0:W1:Y:S01]  /*1a40*/  F2I.FTZ.TRUNC.NTZ R19, R2 ;  /* 0x0000000200137305 */ /* 0x004062000021f100 */
[----:B------:R-:W-:Y:S05]  /*1a50*/  BRA `(.L_x_11152) ;  /* 0x0000000800c87947 */ /* 0x000fea0003800000 */
.L_x_11158:
[----:B------:R-:W2:Y:S02]  /*1a60*/  LDG.E.U16 R2, desc[UR36][R2.64] ;  /* 0x0000002402027981 */ /* 0x000ea4000c1e1500 */
[----:B--2---:R-:W-:-:S06]  /*1a70*/  HADD2.F32 R0, -RZ, R2.H0_H0 ;  /* 0x20000002ff007230 */ /* 0x004fcc0000004100 */
[----:B------:R-:W0:Y:S02]  /*1a80*/  F2I.FTZ.TRUNC.NTZ R0, R0 ;  /* 0x0000000000007305 */ /* 0x000e24000021f100 */
[----:B0-----:R-:W-:Y:S01]  /*1a90*/  PRMT R19, R0, 0x7610, R19 ;  /* 0x0000761000137816 */ /* 0x001fe20000000013 */
[----:B------:R-:W-:Y:S06]  /*1aa0*/  BRA `(.L_x_11152) ;  /* 0x0000000800b47947 */ /* 0x000fec0003800000 */
.L_x_11157:
[----:B------:R-:W2:Y:S02]  /*1ab0*/  LDG.E.64 R2, desc[UR36][R2.64] ;  /* 0x0000002402027981 */ /* 0x000ea4000c1e1b00 */
[----:B--2---:R0:W1:Y:S01]  /*1ac0*/  F2I.F64.TRUNC R19, R2 ;  /* 0x0000000200137311 */ /* 0x004062000030d100 */
[----:B------:R-:W-:Y:S05]  /*1ad0*/  BRA `(.L_x_11152) ;  /* 0x0000000800a87947 */ /* 0x000fea0003800000 */
.L_x_11147:
        /* <DEDUP_REMOVED lines=10> */
[----:B------:R-:W-:Y:S01]  /*1b80*/  SEL R19, RZ, 0x1, !P0 ;  /* 0x00000001ff137807 */ /* 0x000fe20004000000 */
[----:B------:R-:W-:Y:S08]  /*1b90*/  BRA `(.L_x_11152) ;  /* 0x0000000800787947 */ /* 0x000ff00003800000 */
.L_x_11161:
[----:B------:R-:W2:Y:S02]  /*1ba0*/  LDG.E.64 R2, desc[UR36][R2.64] ;  /* 0x0000002402027981 */ /* 0x000ea4000c1e1b00 */
[----:B--2---:R3:W4:Y:S01]  /*1bb0*/  F2I.F64.TRUNC R19, R2 ;  /* 0x0000000200137311 */ /* 0x004722000030d100 */
[----:B------:R-:W-:Y:S05]  /*1bc0*/  BRA `(.L_x_11152) ;  /* 0x00000008006c7947 */ /* 0x000fea0003800000 */
.L_x_11160:
        /* <DEDUP_REMOVED lines=24> */
[----:B------:R-:W-:-:S06]  /*1d50*/  LOP3.LUT R5, R5, 0x80000000, R0, 0xf8, !PT ;  /* 0x8000000005057812 */ /* 0x000fcc00078ef800 */
[----:B------:R-:W0:Y:S02]  /*1d60*/  F2I.FTZ.TRUNC.NTZ R5, R5 ;  /* 0x0000000500057305 */ /* 0x000e24000021f100 */
[----:B0-----:R-:W-:Y:S01]  /*1d70*/  PRMT R19, R5, 0x7610, R19 ;  /* 0x0000761005137816 */ /* 0x001fe20000000013 */
[----:B------:R-:W-:Y:S06]  /*1d80*/  BRA `(.L_x_11152) ;  /* 0x0000000400fc7947 */ /* 0x000fec0003800000 */
.L_x_11163:
        /* <DEDUP_REMOVED lines=11> */
[----:B------:R-:W-:-:S06]  /*1e40*/  LOP3.LUT R4, R4, 0x80000000, R5, 0xf8, !PT ;  /* 0x8000000004047812 */ /* 0x000fcc00078ef805 */
[----:B------:R-:W0:Y:S02]  /*1e50*/  F2I.FTZ.TRUNC.NTZ R4, R4 ;  /* 0x0000000400047305 */ /* 0x000e24000021f100 */
[----:B0-----:R-:W-:Y:S01]  /*1e60*/  PRMT R19, R4, 0x7610, R19 ;  /* 0x0000761004137816 */ /* 0x001fe20000000013 */
[----:B------:R-:W-:Y:S06]  /*1e70*/  BRA `(.L_x_11152) ;  /* 0x0000000400c07947 */ /* 0x000fec0003800000 */
.L_x_11162:
[----:B------:R-:W2:Y:S02]  /*1e80*/  LDG.E.U16 R0, desc[UR36][R2.64] ;  /* 0x0000002402007981 */ /* 0x000ea4000c1e1500 */
[----:B--2---:R-:W-:-:S06]  /*1e90*/  IMAD.U32 R0, R0, 0x10000, RZ ;  /* 0x0001000000007824 */ /* 0x004fcc00078e00ff */
[----:B------:R-:W0:Y:S02]  /*1ea0*/  F2I.FTZ.TRUNC.NTZ R0, R0 ;  /* 0x0000000000007305 */ /* 0x000e24000021f100 */
[----:B0-----:R-:W-:Y:S01]  /*1eb0*/  PRMT R19, R0, 0x7610, R19 ;  /* 0x0000761000137816 */ /* 0x001fe20000000013 */
[----:B------:R-:W-:Y:S06]  /*1ec0*/  BRA `(.L_x_11152) ;  /* 0x0000000400ac7947 */ /* 0x000fec0003800000 */
.L_x_11159:
        /* <DEDUP_REMOVED lines=10> */
.L_x_11166:
        /* <DEDUP_REMOVED lines=21> */
.L_x_11170:
[----:B------:R-:W-:Y:S05]  /*20c0*/  BSYNC B1 ;  /* 0x0000000000017941 */ /* 0x000fea0003800000 */
.L_x_11169:
[----:B------:R-:W-:Y:S01]  /*20d0*/  LEA R3, R0, 0x3b800000, 0x17 ;  /* 0x3b80000000037811 */ /* 0x000fe200078eb8ff */
[----:B------:R-:W-:-:S05]  /*20e0*/  IMAD.SHL.U32 R0, R2, 0x100000, RZ ;  /* 0x0010000002007824 */ /* 0x000fca00078e00ff */
[----:B------:R-:W-:-:S07]  /*20f0*/  LOP3.LUT R0, R3, R0, R4, 0xfe, !PT ;  /* 0x0000000003007212 */ /* 0x000fce00078efe04 */
.L_x_11168:
[----:B------:R-:W-:Y:S05]  /*2100*/  BSYNC B0 ;  /* 0x0000000000007941 */ /* 0x000fea0003800000 */
.L_x_11167:
[----:B------:R-:W0:Y:S02]  /*2110*/  F2I.FTZ.TRUNC.NTZ R0, R0 ;  /* 0x0000000000007305 */ /* 0x000e24000021f100 */
[----:B0-----:R-:W-:Y:S01]  /*2120*/  PRMT R19, R0, 0x7610, R19 ;  /* 0x0000761000137816 */ /* 0x001fe20000000013 */
[----:B------:R-:W-:Y:S06]  /*2130*/  BRA `(.L_x_11152) ;  /* 0x0000000400107947 */ /* 0x000fec0003800000 */
.L_x_11165:
        /* <DEDUP_REMOVED lines=21> */
.L_x_11174:
[----:B------:R-:W-:Y:S05]  /*2290*/  BSYNC B1 ;  /* 0x0000000000017941 */ /* 0x000fea0003800000 */
.L_x_11173:
[----:B------:R-:W-:Y:S01]  /*22a0*/  LEA R3, R0, 0x37800000, 0x17 ;  /* 0x3780000000037811 */ /* 0x000fe200078eb8ff */
[----:B------:R-:W-:-:S05]  /*22b0*/  IMAD.SHL.U32 R0, R2, 0x200000, RZ ;  /* 0x0020000002007824 */ /* 0x000fca00078e00ff */
[----:B------:R-:W-:-:S07]  /*22c0*/  LOP3.LUT R0, R3, R0, R4, 0xfe, !PT ;  /* 0x0000000003007212 */ /* 0x000fce00078efe04 */
.L_x_11172:
[----:B------:R-:W-:Y:S05]  /*22d0*/  BSYNC B0 ;  /* 0x0000000000007941 */ /* 0x000fea0003800000 */
.L_x_11171:
[----:B------:R-:W0:Y:S02]  /*22e0*/  F2I.FTZ.TRUNC.NTZ R0, R0 ;  /* 0x0000000000007305 */ /* 0x000e24000021f100 */
[----:B0-----:R-:W-:Y:S01]  /*22f0*/  PRMT R19, R0, 0x7610, R19 ;  /* 0x0000761000137816 */ /* 0x001fe20000000013 */
[----:B------:R-:W-:Y:S06]  /*2300*/  BRA `(.L_x_11152) ;  /* 0x00000000009c7947 */ /* 0x000fec0003800000 */
.L_x_11164:
        /* <DEDUP_REMOVED lines=14> */
.L_x_11178:
[----:B------:R-:W-:Y:S05]  /*23f0*/  BSYNC B0 ;  /* 0x0000000000007941 */ /* 0x000fea0003800000 */
.L_x_11177:
[----:B------:R-:W0:Y:S02]  /*2400*/  F2I.FTZ.TRUNC.NTZ R0, R0 ;  /* 0x0000000000007305 */ /* 0x000e24000021f100 */
[----:B0-----:R-:W-:Y:S01]  /*2410*/  PRMT R19, R0, 0x7610, R19 ;  /* 0x0000761000137816 */ /* 0x001fe20000000013 */
[----:B------:R-:W-:Y:S06]  /*2420*/  BRA `(.L_x_11152) ;  /* 0x0000000000547947 */ /* 0x000fec0003800000 */
.L_x_11151:
        /* <DEDUP_REMOVED lines=16> */
.L_x_11179:
[----:B------:R-:W-:Y:S01]  /*2530*/  PRMT R19, RZ, 0x7610, R19 ;  /* 0x00007610ff137816 */ /* 0x000fe20000000013 */
[----:B------:R-:W-:Y:S06]  /*2540*/  BRA `(.L_x_11152) ;  /* 0x00000000000c7947 */ /* 0x000fec0003800000 */
.L_x_11176:
[----:B------:R2:W5:Y:S01]  /*2550*/  LDG.E.U16 R19, desc[UR36][R2.64] ;  /* 0x0000002402137981 */ /* 0x000562000c1e1500 */
[----:B------:R-:W-:Y:S05]  /*2560*/  BRA `(.L_x_11152) ;  /* 0x0000000000047947 */ /* 0x000fea0003800000 */
.L_x_11175:
[----:B------:R1:W5:Y:S02]  /*2570*/  LDG.E.U16 R19, desc[UR36][R2.64] ;  /* 0x0000002402137981 */ /* 0x000364000c1e1500 */
.L_x_11152:
[----:B------:R-:W4:Y:S01]  /*2580*/  LDC.U8 R4, c[0x0][0x493] ;  /* 0x000124c0ff047b82 */ /* 0x000f220000000000 */
[----:B------:R-:W-:Y:S02]  /*2590*/  ULDC.64 UR4, c[0x0][0x488] ;  /* 0x0001220000047ab9 */ /* 0x000fe40000000a00 */
[----:B0123--:R-:W-:-:S05]  /*25a0*/  IADD3 R2, P1, R22, UR4, RZ ;  /* 0x0000000416027c10 */ /* 0x00ffca000ff3e0ff */
        /* <DEDUP_REMOVED lines=14> */
.L_x_11183:
[----:B------:R3:W5:Y:S01]  /*2690*/  LDG.E.U8 R0, desc[UR36][R2.64] ;  /* 0x0000002402007981 */ /* 0x000762000c1e1100 */
[----:B------:R-:W-:Y:S05]  /*26a0*/  BRA `(.L_x_11185) ;  /* 0x0000000c00547947 */ /* 0x000fea0003800000 */
.L_x_11182:
        /* <DEDUP_REMOVED lines=8> */
.L_x_11187:
[----:B------:R1:W5:Y:S01]  /*2730*/  LDG.E.U16 R0, desc[UR36][R2.64] ;  /* 0x0000002402007981 */ /* 0x000362000c1e1500 */
[----:B------:R-:W-:Y:S05]  /*2740*/  BRA `(.L_x_11185) ;  /* 0x0000000c002c7947 */ /* 0x000fea0003800000 */
.L_x_11186:
[----:B------:R2:W5:Y:S01]  /*2750*/  LDG.E.U16 R0, desc[UR36][R2.64] ;  /* 0x0000002402007981 */ /* 0x000562000c1e1500 */
[----:B------:R-:W-:Y:S05]  /*2760*/  BRA `(.L_x_11185) ;  /* 0x0000000c00247947 */ /* 0x000fea0003800000 */
.L_x_11181:
        /* <DEDUP_REMOVED lines=9> */
.L_x_11189:
[----:B------:R-:W2:Y:S02]  /*2800*/  LDG.E.U16 R4, desc[UR36][R2.64] ;  /* 0x0000002402047981 */ /* 0x000ea4000c1e1500 */
[----:B--2---:R-:W-:-:S06]  /*2810*/  HADD2.F32 R4, -RZ, R4.H0_H0 ;  /* 0x20000004ff047230 */ /* 0x004fcc0000004100 */
[----:B------:R-:W0:Y:S02]  /*2820*/  F2I.FTZ.TRUNC.NTZ R4, R4 ;  /* 0x0000000400047305 */ /* 0x000e24000021f100 */
[----:B0-----:R-:W-:Y:S01]  /*2830*/  PRMT R0, R4, 0x7610, R0 ;  /* 0x0000761004007816 */ /* 0x001fe20000000000 */
[----:B------:R-:W-:Y:S06]  /*2840*/  BRA `(.L_x_11185) ;  /* 0x0000000800ec7947 */ /* 0x000fec0003800000 */
.L_x_11188:
        /* <DEDUP_REMOVED lines=9> */
.L_x_11191:
[----:B------:R-:W2:Y:S02]  /*28e0*/  LDG.E.U16 R2, desc[UR36][R2.64] ;  /* 0x0000002402027981 */ /* 0x000ea4000c1e1500 */
[----:B--2---:R-:W-:-:S06]  /*28f0*/  HADD2.F32 R4, -RZ, R2.H0_H0 ;  /* 0x20000002ff047230 */ /* 0x004fcc0000004100 */
[----:B------:R-:W0:Y:S02]  /*2900*/  F2I.FTZ.TRUNC.NTZ R4, R4 ;  /* 0x0000000400047305 */ /* 0x000e24000021f100 */
[----:B0-----:R-:W-:Y:S01]  /*2910*/  PRMT R0, R4, 0x7610, R0 ;  /* 0x0000761004007816 */ /* 0x001fe20000000000 */
[----:B------:R-:W-:Y:S06]  /*2920*/  BRA `(.L_x_11185) ;  /* 0x0000000800b47947 */ /* 0x000fec0003800000 */
.L_x_11190:
[----:B------:R-:W2:Y:S02]  /*2930*/  LDG.E.64 R2, desc[UR36][R2.64] ;  /* 0x0000002402027981 */ /* 0x000ea4000c1e1b00 */
[----:B--2---:R0:W1:Y:S01]  /*2940*/  F2I.F64.TRUNC R0, R2 ;  /* 0x0000000200007311 */ /* 0x004062000030d100 */
[----:B------:R-:W-:Y:S05]  /*2950*/  BRA `(.L_x_11185) ;  /* 0x0000000800a87947 */ /* 0x000fea0003800000 */
.L_x_11180:
        /* <DEDUP_REMOVED lines=12> */
.L_x_11194:
[----:B------:R-:W2:Y:S02]  /*2a20*/  LDG.E.64 R2, desc[UR36][R2.64] ;  /* 0x0000002402027981 */ /* 0x000ea4000c1e1b00 */
[----:B--2---:R0:W1:Y:S01]  /*2a30*/  F2I.F64.TRUNC R0, R2 ;  /* 0x0000000200007311 */ /* 0x004062000030d100 */
[----:B------:R-:W-:Y:S05]  /*2a40*/  BRA `(.L_x_11185) ;  /* 0x00000008006c7947 */ /* 0x000fea0003800000 */
.L_x_11193:
        /* <DEDUP_REMOVED lines=28> */
.L_x_11196:
        /* <DEDUP_REMOVED lines=15> */
.L_x_11195:
[----:B------:R-:W2:Y:S02]  /*2d00*/  LDG.E.U16 R4, desc[UR36][R2.64] ;  /* 0x0000002402047981 */ /* 0x000ea4000c1e1500 */
[----:B--2---:R-:W-:-:S06]  /*2d10*/  IMAD.U32 R4, R4, 0x10000, RZ ;  /* 0x0001000004047824 */ /* 0x004fcc00078e00ff */
[----:B------:R-:W0:Y:S02]  /*2d20*/  F2I.FTZ.TRUNC.NTZ R4, R4 ;  /* 0x0000000400047305 */ /* 0x000e24000021f100 */
[----:B0-----:R-:W-:Y:S01]  /*2d30*/  PRMT R0, R4, 0x7610, R0 ;  /* 0x0000761004007816 */ /* 0x001fe20000000000 */
[----:B------:R-:W-:Y:S06]  /*2d40*/  BRA `(.L_x_11185) ;  /* 0x0000000400ac7947 */ /* 0x000fec0003800000 */
.L_x_11192:
        /* <DEDUP_REMOVED lines=10> */
.L_x_11199:
        /* <DEDUP_REMOVED lines=21> */
.L_x_11203:
[----:B------:R-:W-:Y:S05]  /*2f40*/  BSYNC B1 ;  /* 0x0000000000017941 */ /* 0x000fea0003800000 */
.L_x_11202:
[----:B------:R-:W-:Y:S01]  /*2f50*/  IMAD.SHL.U32 R2, R2, 0x100000, RZ ;  /* 0x0010000002027824 */ /* 0x000fe200078e00ff */
[----:B------:R-:W-:-:S04]  /*2f60*/  LEA R3, R0, 0x3b800000, 0x17 ;  /* 0x3b80000000037811 */ /* 0x000fc800078eb8ff */
[----:B------:R-:W-:-:S07]  /*2f70*/  LOP3.LUT R4, R3, R2, R4, 0xfe, !PT ;  /* 0x0000000203047212 */ /* 0x000fce00078efe04 */
.L_x_11201:
[----:B------:R-:W-:Y:S05]  /*2f80*/  BSYNC B0 ;  /* 0x0000000000007941 */ /* 0x000fea0003800000 */
.L_x_11200:
[----:B------:R-:W0:Y:S02]  /*2f90*/  F2I.FTZ.TRUNC.NTZ R4, R4 ;  /* 0x0000000400047305 */ /* 0x000e24000021f100 */
[----:B0-----:R-:W-:Y:S01]  /*2fa0*/  PRMT R0, R4, 0x7610, R0 ;  /* 0x0000761004007816 */ /* 0x001fe20000000000 */
[----:B------:R-:W-:Y:S06]  /*2fb0*/  BRA `(.L_x_11185) ;  /* 0x0000000400107947 */ /* 0x000fec0003800000 */
.L_x_11198:
        /* <DEDUP_REMOVED lines=21> */
.L_x_11207:
[----:B------:R-:W-:Y:S05]  /*3110*/  BSYNC B1 ;  /* 0x0000000000017941 */ /* 0x000fea0003800000 */
.L_x_11206:
[----:B------:R-:W-:Y:S01]  /*3120*/  IMAD.SHL.U32 R2, R2, 0x200000, RZ ;  /* 0x0020000002027824 */ /* 0x000fe200078e00ff */
[----:B------:R-:W-:-:S04]  /*3130*/  LEA R3, R0, 0x37800000, 0x17 ;  /* 0x3780000000037811 */ /* 0x000fc800078eb8ff */
[----:B------:R-:W-:-:S07]  /*3140*/  LOP3.LUT R4, R3, R2, R4, 0xfe, !PT ;  /* 0x0000000203047212 */ /* 0x000fce00078efe04 */
.L_x_11205:
[----:B------:R-:W-:Y:S05]  /*3150*/  BSYNC B0 ;  /* 0x0000000000007941 */ /* 0x000fea0003800000 */
.L_x_11204:
[----:B------:R-:W0:Y:S02]  /*3160*/  F2I.FTZ.TRUNC.NTZ R4, R4 ;  /* 0x0000000400047305 */ /* 0x000e24000021f100 */
[----:B0-----:R-:W-:Y:S01]  /*3170*/  PRMT R0, R4, 0x7610, R0 ;  /* 0x0000761004007816 */ /* 0x001fe20000000000 */
[----:B------:R-:W-:Y:S06]  /*3180*/  BRA `(.L_x_11185) ;  /* 0x00000000009c7947 */ /* 0x000fec0003800000 */
.L_x_11197:
        /* <DEDUP_REMOVED lines=14> */
.L_x_11211:
[----:B------:R-:W-:Y:S05]  /*3270*/  BSYNC B0 ;  /* 0x0000000000007941 */ /* 0x000fea0003800000 */
.L_x_11210:
[----:B------:R-:W0:Y:S02]  /*3280*/  F2I.FTZ.TRUNC.NTZ R4, R4 ;  /* 0x0000000400047305 */ /* 0x000e24000021f100 */
[----:B0-----:R-:W-:Y:S01]  /*3290*/  PRMT R0, R4, 0x7610, R0 ;  /* 0x0000761004007816 */ /* 0x001fe20000000000 */
[----:B------:R-:W-:Y:S06]  /*32a0*/  BRA `(.L_x_11185) ;  /* 0x0000000000547947 */ /* 0x000fec0003800000 */
.L_x_11184:
        /* <DEDUP_REMOVED lines=16> */
.L_x_11212:
[----:B------:R-:W-:Y:S01]  /*33b0*/  PRMT R0, RZ, 0x7610, R0 ;  /* 0x00007610ff007816 */ /* 0x000fe20000000000 */
[----:B------:R-:W-:Y:S06]  /*33c0*/  BRA `(.L_x_11185) ;  /* 0x00000000000c7947 */ /* 0x000fec0003800000 */
.L_x_11209:
[----:B------:R0:W5:Y:S01]  /*33d0*/  LDG.E.U16 R0, desc[UR36][R2.64] ;  /* 0x0000002402007981 */ /* 0x000162000c1e1500 */
[----:B------:R-:W-:Y:S05]  /*33e0*/  BRA `(.L_x_11185) ;  /* 0x0000000000047947 */ /* 0x000fea0003800000 */
.L_x_11208:
[----:B------:R0:W5:Y:S02]  /*33f0*/  LDG.E.U16 R0, desc[UR36][R2.64] ;  /* 0x0000002402007981 */ /* 0x000164000c1e1500 */
.L_x_11185:
[----:B-1---5:R-:W-:Y:S02]  /*3400*/  PRMT R0, R0, 0x9910, RZ ;  /* 0x0000991000007816 */ /* 0x022fe400000000ff */
[----:B------:R-:W-:Y:S02]  /*3410*/  PRMT R5, R19, 0x9910, RZ ;  /* 0x0000991013057816 */ /* 0x000fe400000000ff */
[-C--:B------:R-:W-:Y:S02]  /*3420*/  IABS R7, R0.reuse ;  /* 0x0000000000077213 */ /* 0x080fe40000000000 */
[----:B------:R-:W-:Y:S02]  /*3430*/  IABS R8, R5 ;  /* 0x0000000500087213 */ /* 0x000fe40000000000 */
[----:B------:R-:W1:Y:S01]  /*3440*/  I2F.RP R4, R7 ;  /* 0x0000000700047306 */ /* 0x000e620000209400 */
[-C--:B------:R-:W-:Y:S02]  /*3450*/  IABS R10, R0.reuse ;  /* 0x00000000000a7213 */ /* 0x080fe40000000000 */
[----:B------:R-:W-:-:S04]  /*3460*/  LOP3.LUT R5, R5, R0, RZ, 0x3c, !PT ;  /* 0x0000000005057212 */ /* 0x000fc800078e3cff */
[----:B------:R-:W-:Y:S01]  /*3470*/  ISETP.GE.AND P1, PT, R5, RZ, PT ;  /* 0x000000ff0500720c */ /* 0x000fe20003f26270 */
[----:B-1----:R-:W0:Y:S02]  /*3480*/  MUFU.RCP R4, R4 ;  /* 0x0000000400047308 */ /* 0x002e240000001000 */
[----:B0-234-:R-:W-:Y:S02]  /*3490*/  VIADD R2, R4, 0xffffffe ;  /* 0x0ffffffe04027836 */ /* 0x01dfe40000000000 */
[----:B------:R-:W0:Y:S04]  /*34a0*/  LDC.U8 R4, c[0x0][0x491] ;  /* 0x00012440ff047b82 */ /* 0x000e280000000000 */
[----:B------:R1:W2:Y:S02]  /*34b0*/  F2I.FTZ.U32.TRUNC.NTZ R3, R2 ;  /* 0x0000000200037305 */ /* 0x0002a4000021f000 */
[----:B-1----:R-:W-:-:S02]  /*34c0*/  IMAD.MOV.U32 R2, RZ, RZ, RZ ;  /* 0x000000ffff027224 */ /* 0x002fc400078e00ff */
[----:B--2---:R-:W-:-:S04]  /*34d0*/  IMAD.MOV R6, RZ, RZ, -R3 ;  /* 0x000000ffff067224 */ /* 0x004fc800078e0a03 */
[----:B------:R-:W-:Y:S02]  /*34e0*/  IMAD R9, R6, R7, RZ ;  /* 0x0000000706097224 */ /* 0x000fe400078e02ff */
[----:B------:R-:W-:Y:S02]  /*34f0*/  IMAD.MOV.U32 R6, RZ, RZ, R8 ;  /* 0x000000ffff067224 */ /* 0x000fe400078e0008 */
[----:B------:R-:W-:-:S04]  /*3500*/  IMAD.HI.U32 R3, R3, R9, R2 ;  /* 0x0000000903037227 */ /* 0x000fc800078e0002 */
[----:B------:R-:W-:Y:S02]  /*3510*/  IMAD.MOV R2, RZ, RZ, -R10 ;  /* 0x000000ffff027224 */ /* 0x000fe400078e0a0a */
[----:B------:R-:W-:-:S04]  /*3520*/  IMAD.HI.U32 R3, R3, R6, RZ ;  /* 0x0000000603037227 */ /* 0x000fc800078e00ff */
[----:B------:R-:W-:-:S05]  /*3530*/  IMAD R2, R3, R2, R6 ;  /* 0x0000000203027224 */ /* 0x000fca00078e0206 */
[----:B------:R-:W-:-:S13]  /*3540*/  ISETP.GT.U32.AND P2, PT, R7, R2, PT ;  /* 0x000000020700720c */ /* 0x000fda0003f44070 */
[----:B------:R-:W-:Y:S02]  /*3550*/  @!P2 IMAD.IADD R2, R2, 0x1, -R7 ;  /* 0x000000010202a824 */ /* 0x000fe400078e0a07 */
[----:B------:R-:W-:Y:S01]  /*3560*/  @!P2 VIADD R3, R3, 0x1 ;  /* 0x000000010303a836 */ /* 0x000fe20000000000 */
[----:B------:R-:W-:Y:S02]  /*3570*/  ISETP.NE.AND P2, PT, R0, RZ, PT ;  /* 0x000000ff0000720c */ /* 0x000fe40003f45270 */
[----:B------:R-:W-:Y:S02]  /*3580*/  ISETP.GE.U32.AND P0, PT, R2, R7, PT ;  /* 0x000000070200720c */ /* 0x000fe40003f06070 */
[----:B0-----:R-:W-:-:S11]  /*3590*/  PRMT R2, R4, 0x9910, RZ ;  /* 0x0000991004027816 */ /* 0x001fd600000000ff */
[----:B------:R-:W-:Y:S01]  /*35a0*/  @P0 VIADD R3, R3, 0x1 ;  /* 0x0000000103030836 */ /* 0x000fe20000000000 */
[----:B------:R-:W-:-:S03]  /*35b0*/  ISETP.GT.AND P0, PT, R2, 0x9, PT ;  /* 0x000000090200780c */ /* 0x000fc60003f04270 */
[----:B------:R-:W-:Y:S01]  /*35c0*/  @!P1 IMAD.MOV R3, RZ, RZ, -R3 ;  /* 0x000000ffff039224 */ /* 0x000fe200078e0a03 */
[----:B------:R-:W-:-:S09]  /*35d0*/  @!P2 LOP3.LUT R3, RZ, R0, RZ, 0x33, !PT ;  /* 0x00000000ff03a212 */ /* 0x000fd200078e33ff */
        /* <DEDUP_REMOVED lines=9> */
[----:B------:R0:W-:Y:S01]  /*3670*/  STG.E.U8 desc[UR36][R16.64], R3 ;  /* 0x0000000310007986 */ /* 0x0001e2000c101124 */
[----:B------:R-:W-:Y:S05]  /*3680*/  BRA `(.L_x_11218) ;  /* 0x0000000c00787947 */ /* 0x000fea0003800000 */
.L_x_11216:
[----:B------:R1:W-:Y:S01]  /*3690*/  STG.E.U8 desc[UR36][R16.64], R3 ;  /* 0x0000000310007986 */ /* 0x0003e2000c101124 */
[----:B------:R-:W-:Y:S05]  /*36a0*/  BRA `(.L_x_11218) ;  /* 0x0000000c00707947 */ /* 0x000fea0003800000 */
.L_x_11215:
[----:B------:R-:W-:-:S13]  /*36b0*/  ISETP.NE.AND P0, PT, R2, 0x2, PT ;  /* 0x000000020200780c */ /* 0x000fda0003f05270 */
[----:B------:R-:W-:Y:S05]  /*36c0*/  @!P0 BRA `(.L_x_11219) ;  /* 0x0000000000308947 */ /* 0x000fea0003800000 */
[----:B------:R-:W-:-:S13]  /*36d0*/  ISETP.NE.AND P0, PT, R2, 0x3, PT ;  /* 0x000000030200780c */ /* 0x000fda0003f05270 */
[----:B------:R-:W-:Y:S05]  /*36e0*/  @!P0 BRA `(.L_x_11220) ;  /* 0x00000000001c8947 */ /* 0x000fea0003800000 */
[----:B------:R-:W-:-:S13]  /*36f0*/  ISETP.NE.AND P0, PT, R2, 0x4, PT ;  /* 0x000000040200780c */ /* 0x000fda0003f05270 */
[----:B------:R-:W-:Y:S05]  /*3700*/  @P0 BRA `(.L_x_11217) ;  /* 0x0000000800f80947 */ /* 0x000fea0003800000 */
[----:B------:R-:W-:-:S05]  /*3710*/  PRMT R3, R3, 0x9910, RZ ;  /* 0x0000991003037816 */ /* 0x000fca00000000ff */
[----:B------:R-:W-:-:S05]  /*3720*/  IMAD.MOV.U32 R2, RZ, RZ, R3 ;  /* 0x000000ffff027224 */ /* 0x000fca00078e0003 */
[----:B------:R-:W-:-:S05]  /*3730*/  SHF.R.S32.HI R3, RZ, 0x1f, R2 ;  /* 0x0000001fff037819 */ /* 0x000fca0000011402 */
[----:B------:R4:W-:Y:S01]  /*3740*/  STG.E.64 desc[UR36][R16.64], R2 ;  /* 0x0000000210007986 */ /* 0x0009e2000c101b24 */
[----:B------:R-:W-:Y:S05]  /*3750*/  BRA `(.L_x_11218) ;  /* 0x0000000c00447947 */ /* 0x000fea0003800000 */
.L_x_11220:
[----:B------:R-:W-:-:S05]  /*3760*/  PRMT R3, R3, 0x9910, RZ ;  /* 0x0000991003037816 */ /* 0x000fca00000000ff */
[----:B------:R3:W-:Y:S01]  /*3770*/  STG.E desc[UR36][R16.64], R3 ;  /* 0x0000000310007986 */ /* 0x0007e2000c101924 */
[----:B------:R-:W-:Y:S05]  /*3780*/  BRA `(.L_x_11218) ;  /* 0x0000000c00387947 */ /* 0x000fea0003800000 */
.L_x_11219:
[----:B------:R2:W-:Y:S01]  /*3790*/  STG.E.U16 desc[UR36][R16.64], R3 ;  /* 0x0000000310007986 */ /* 0x0005e2000c101524 */
[----:B------:R-:W-:Y:S05]  /*37a0*/  BRA `(.L_x_11218) ;  /* 0x0000000c00307947 */ /* 0x000fea0003800000 */
.L_x_11214:
[----:B------:R-:W-:-:S13]  /*37b0*/  ISETP.GT.AND P0, PT, R2, 0x6, PT ;  /* 0x000000060200780c */ /* 0x000fda0003f04270 */
[----:B------:R-:W-:Y:S05]  /*37c0*/  @P0 BRA `(.L_x_11221) ;  /* 0x00000000002c0947 */ /* 0x000fea0003800000 */
[----:B------:R-:W-:-:S13]  /*37d0*/  ISETP.NE.AND P0, PT, R2, 0x5, PT ;  /* 0x000000050200780c */ /* 0x000fda0003f05270 */
[----:B------:R-:W-:Y:S05]  /*37e0*/  @!P0 BRA `(.L_x_11222) ;  /* 0x0000000000148947 */ /* 0x000fea0003800000 */
[----:B------:R-:W-:-:S13]  /*37f0*/  ISETP.NE.AND P0, PT, R2, 0x6, PT ;  /* 0x000000060200780c */ /* 0x000fda0003f05270 */
[----:B------:R-:W-:Y:S05]  /*3800*/  @P0 BRA `(.L_x_11217) ;  /* 0x0000000800b80947 */ /* 0x000fea0003800000 */
[----:B------:R-:W0:Y:S02]  /*3810*/  I2F.S16 R3, R3 ;  /* 0x0000000300037306 */ /* 0x000e240000101400 */
[----:B0-----:R0:W-:Y:S01]  /*3820*/  STG.E desc[UR36][R16.64], R3 ;  /* 0x0000000310007986 */ /* 0x0011e2000c101924 */
[----:B------:R-:W-:Y:S05]  /*3830*/  BRA `(.L_x_11218) ;  /* 0x0000000c000c7947 */ /* 0x000fea0003800000 */
.L_x_11222:
[----:B------:R-:W0:Y:S02]  /*3840*/  I2F.S16 R0, R3 ;  /* 0x0000000300007306 */ /* 0x000e240000101400 */
[----:B0-----:R-:W-:-:S05]  /*3850*/  F2FP.F16.F32.PACK_AB R0, RZ, R0 ;  /* 0x00000000ff00723e */ /* 0x001fca00000000ff */
[----:B------:R0:W-:Y:S01]  /*3860*/  STG.E.U16 desc[UR36][R16.64], R0 ;  /* 0x0000000010007986 */ /* 0x0001e2000c101524 */
[----:B------:R-:W-:Y:S05]  /*3870*/  BRA `(.L_x_11218) ;  /* 0x0000000800fc7947 */ /* 0x000fea0003800000 */
.L_x_11221:
[----:B------:R-:W-:-:S13]  /*3880*/  ISETP.NE.AND P0, PT, R2, 0x7, PT ;  /* 0x000000070200780c */ /* 0x000fda0003f05270 */
[----:B------:R-:W-:Y:S05]  /*3890*/  @!P0 BRA `(.L_x_11223) ;  /* 0x0000000000348947 */ /* 0x000fea0003800000 */
[----:B------:R-:W-:-:S13]  /*38a0*/  ISETP.NE.AND P0, PT, R2, 0x8, PT ;  /* 0x000000080200780c */ /* 0x000fda0003f05270 */
[----:B------:R-:W-:Y:S05]  /*38b0*/  @!P0 BRA `(.L_x_11224) ;  /* 0x0000000000188947 */ /* 0x000fea0003800000 */
[----:B------:R-:W-:-:S13]  /*38c0*/  ISETP.NE.AND P0, PT, R2, 0x9, PT ;  /* 0x000000090200780c */ /* 0x000fda0003f05270 */
[----:B------:R-:W-:Y:S05]  /*38d0*/  @P0 BRA `(.L_x_11217) ;  /* 0x0000000800840947 */ /* 0x000fea0003800000 */
[----:B------:R-:W0:Y:S01]  /*38e0*/  I2F.S16 R4, R3 ;  /* 0x0000000300047306 */ /* 0x000e220000101400 */
[----:B------:R-:W-:-:S05]  /*38f0*/  IMAD.MOV.U32 R5, RZ, RZ, RZ ;  /* 0x000000ffff057224 */ /* 0x000fca00078e00ff */
[----:B0-----:R0:W-:Y:S01]  /*3900*/  STG.E.64 desc[UR36][R16.64], R4 ;  /* 0x0000000410007986 */ /* 0x0011e2000c101b24 */
[----:B------:R-:W-:Y:S05]  /*3910*/  BRA `(.L_x_11218) ;  /* 0x0000000800d47947 */ /* 0x000fea0003800000 */
.L_x_11224:
[----:B------:R-:W0:Y:S02]  /*3920*/  I2F.S16 R3, R3 ;  /* 0x0000000300037306 */ /* 0x000e240000101400 */
[----:B0-----:R-:W-:-:S04]  /*3930*/  F2FP.F16.F32.PACK_AB R3, RZ, R3 ;  /* 0x00000003ff03723e */ /* 0x001fc800000000ff */
[----:B------:R-:W-:-:S05]  /*3940*/  PRMT R3, R3, 0x5410, RZ ;  /* 0x0000541003037816 */ /* 0x000fca00000000ff */
[----:B------:R0:W-:Y:S01]  /*3950*/  STG.E desc[UR36][R16.64], R3 ;  /* 0x0000000310007986 */ /* 0x0001e2000c101924 */
[----:B------:R-:W-:Y:S05]  /*3960*/  BRA `(.L_x_11218) ;  /* 0x0000000800c07947 */ /* 0x000fea0003800000 */
.L_x_11223:
[----:B------:R-:W0:Y:S02]  /*3970*/  I2F.F64.S16 R2, R3 ;  /* 0x0000000300027312 */ /* 0x000e240000101c00 */
[----:B0-----:R0:W-:Y:S01]  /*3980*/  STG.E.64 desc[UR36][R16.64], R2 ;  /* 0x0000000210007986 */ /* 0x0011e2000c101b24 */
[----:B------:R-:W-:Y:S05]  /*3990*/  BRA `(.L_x_11218) ;  /* 0x0000000800b47947 */ /* 0x000fea0003800000 */
.L_x_11213:
        /* <DEDUP_REMOVED lines=8> */
[----:B------:R-:W-:-:S04]  /*3a20*/  PRMT R0, R3, 0x9910, RZ ;  /* 0x0000991003007816 */ /* 0x000fc800000000ff */
[----:B------:R-:W-:-:S04]  /*3a30*/  ISETP.NE.AND P0, PT, R0, RZ, PT ;  /* 0x000000ff0000720c */ /* 0x000fc80003f05270 */
[----:B------:R-:W-:-:S05]  /*3a40*/  SEL R3, RZ, 0x1, !P0 ;  /* 0x00000001ff037807 */ /* 0x000fca0004000000 */
[----:B------:R0:W-:Y:S01]  /*3a50*/  STG.E.U8 desc[UR36][R16.64], R3 ;  /* 0x0000000310007986 */ /* 0x0001e2000c101124 */
[----:B------:R-:W-:Y:S05]  /*3a60*/  BRA `(.L_x_11218) ;  /* 0x0000000800807947 */ /* 0x000fea0003800000 */
.L_x_11227:
[----:B------:R-:W0:Y:S01]  /*3a70*/  I2F.F64.S16 R4, R3 ;  /* 0x0000000300047312 */ /* 0x000e220000101c00 */
[----:B------:R-:W-:-:S05]  /*3a80*/  CS2R R6, SRZ ;  /* 0x0000000000067805 */ /* 0x000fca000001ff00 */
[----:B0-----:R0:W-:Y:S01]  /*3a90*/  STG.E.128 desc[UR36][R16.64], R4 ;  /* 0x0000000410007986 */ /* 0x0011e2000c101d24 */
[----:B------:R-:W-:Y:S05]  /*3aa0*/  BRA `(.L_x_11218) ;  /* 0x0000000800707947 */ /* 0x000fea0003800000 */
.L_x_11226:
[----:B------:R-:W-:-:S13]  /*3ab0*/  ISETP.NE.AND P0, PT, R2, 0xf, PT ;  /* 0x0000000f0200780c */ /* 0x000fda0003f05270 */
[----:B------:R-:W-:Y:S05]  /*3ac0*/  @!P0 BRA `(.L_x_11228) ;  /* 0x0000000000b48947 */ /* 0x000fea0003800000 */
[----:B------:R-:W-:-:S13]  /*3ad0*/  ISETP.NE.AND P0, PT, R2, 0x17, PT ;  /* 0x000000170200780c */ /* 0x000fda0003f05270 */
[----:B------:R-:W-:Y:S05]  /*3ae0*/  @!P0 BRA `(.L_x_11229) ;  /* 0x0000000000548947 */ /* 0x000fea0003800000 */
[----:B------:R-:W-:-:S13]  /*3af0*/  ISETP.NE.AND P0, PT, R2, 0x18, PT ;  /* 0x000000180200780c */ /* 0x000fda0003f05270 */
[----:B------:R-:W-:Y:S05]  /*3b00*/  @P0 BRA `(.L_x_11217) ;  /* 0x0000000400f80947 */ /* 0x000fea0003800000 */
[----:B------:R-:W0:Y:S01]  /*3b10*/  I2F.S16 R5, R3 ;  /* 0x0000000300057306 */ /* 0x000e220000101400 */
[----:B------:R-:W-:Y:S01]  /*3b20*/  BSSY B0, `(.L_x_11230) ;  /* 0x000000e000007945 */ /* 0x000fe20003800000 */
        /* <DEDUP_REMOVED lines=13> */
.L_x_11231:
[----:B------:R-:W-:Y:S05]  /*3c00*/  BSYNC B0 ;  /* 0x0000000000007941 */ /* 0x000fea0003800000 */
.L_x_11230:
[----:B------:R-:W-:-:S05]  /*3c10*/  LOP3.LUT R3, R0, R3, RZ, 0xfc, !PT ;  /* 0x0000000300037212 */ /* 0x000fca00078efcff */
[----:B------:R0:W-:Y:S01]  /*3c20*/  STG.E.U8 desc[UR36][R16.64], R3 ;  /* 0x0000000310007986 */ /* 0x0001e2000c101124 */
[----:B------:R-:W-:Y:S05]  /*3c30*/  BRA `(.L_x_11218) ;  /* 0x00000008000c7947 */ /* 0x000fea0003800000 */
.L_x_11229:
[----:B------:R-:W0:Y:S01]  /*3c40*/  I2F.S16 R3, R3 ;  /* 0x0000000300037306 */ /* 0x000e220000101400 */
[----:B------:R-:W-:Y:S01]  /*3c50*/  BSSY B0, `(.L_x_11232) ;  /* 0x000000f000007945 */ /* 0x000fe20003800000 */
        /* <DEDUP_REMOVED lines=11> */
.L_x_11233:
[----:B------:R-:W-:Y:S01]  /*3d10*/  IMAD.MOV.U32 R0, RZ, RZ, 0x7f ;  /* 0x0000007fff007424 */ /* 0x000fe200078e00ff */
[----:B------:R-:W-:-:S04]  /*3d20*/  ISETP.GT.U32.AND P0, PT, R2, 0x7f800000, PT ;  /* 0x7f8000000200780c */ /* 0x000fc80003f04070 */
[----:B------:R-:W-:-:S09]  /*3d30*/  SEL R0, R0, 0x7c, P0 ;  /* 0x0000007c00007807 */ /* 0x000fd20000000000 */
.L_x_11234:
[----:B------:R-:W-:Y:S05]  /*3d40*/  BSYNC B0 ;  /* 0x0000000000007941 */ /* 0x000fea0003800000 */
.L_x_11232:
[----:B------:R-:W-:-:S04]  /*3d50*/  LOP3.LUT R2, R3, 0x80000000, RZ, 0xc0, !PT ;  /* 0x8000000003027812 */ /* 0x000fc800078ec0ff */
[----:B------:R-:W-:-:S04]  /*3d60*/  SHF.R.U32.HI R3, RZ, 0x18, R2 ;  /* 0x00000018ff037819 */ /* 0x000fc80000011602 */
[----:B------:R-:W-:-:S05]  /*3d70*/  LOP3.LUT R3, R0, R3, RZ, 0xfc, !PT ;  /* 0x0000000300037212 */ /* 0x000fca00078efcff */
[----:B------:R0:W-:Y:S01]  /*3d80*/  STG.E.U8 desc[UR36][R16.64], R3 ;  /* 0x0000000310007986 */ /* 0x0001e2000c101124 */
[----:B------:R-:W-:Y:S05]  /*3d90*/  BRA `(.L_x_11218) ;  /* 0x0000000400b47947 */ /* 0x000fea0003800000 */
.L_x_11228:
[----:B------:R-:W0:Y:S02]  /*3da0*/  I2F.S16 R0, R3 ;  /* 0x0000000300007306 */ /* 0x000e240000101400 */
[----:B0-----:R-:W-:-:S05]  /*3db0*/  F2FP.BF16.F32.PACK_AB R0, RZ, R0 ;  /* 0x00000000ff00723e */ /* 0x001fca00000010ff */
[----:B------:R0:W-:Y:S01]  /*3dc0*/  STG.E.U16 desc[UR36][R16.64], R0 ;  /* 0x0000000010007986 */ /* 0x0001e2000c101524 */
[----:B------:R-:W-:Y:S05]  /*3dd0*/  BRA `(.L_x_11218) ;  /* 0x0000000400a47947 */ /* 0x000fea0003800000 */
.L_x_11225:
        /* <DEDUP_REMOVED lines=8> */
[----:B------:R0:W-:Y:S01]  /*3e60*/  STG.E.U16 desc[UR36][R16.64], R3 ;  /* 0x0000000310007986 */ /* 0x0001e2000c101524 */
[----:B------:R-:W-:Y:S05]  /*3e70*/  BRA `(.L_x_11218) ;  /* 0x00000004007c7947 */ /* 0x000fea0003800000 */
.L_x_11237:
[----:B------:R-:W0:Y:S01]  /*3e80*/  I2F.S16 R3, R3 ;  /* 0x0000000300037306 */ /* 0x000e220000101400 */
[----:B------:R-:W-:Y:S01]  /*3e90*/  BSSY B0, `(.L_x_11238) ;  /* 0x0000014000007945 */ /* 0x000fe20003800000 */
[----:B------:R-:W-:Y:S01]  /*3ea0*/  IMAD.MOV.U32 R8, RZ, RZ, 0x80 ;  /* 0x00000080ff087424 */ /* 0x000fe200078e00ff */
        /* <DEDUP_REMOVED lines=14> */
.L_x_11240:
[----:B------:R-:W-:-:S04]  /*3f90*/  LOP3.LUT R2, R3, 0x80000000, RZ, 0xc0, !PT ;  /* 0x8000000003027812 */ /* 0x000fc800078ec0ff */
[----:B------:R-:W-:-:S04]  /*3fa0*/  SHF.R.U32.HI R3, RZ, 0x18, R2 ;  /* 0x00000018ff037819 */ /* 0x000fc80000011602 */
[----:B------:R-:W-:-:S04]  /*3fb0*/  LOP3.LUT R0, R0, R3, RZ, 0xfc, !PT ;  /* 0x0000000300007212 */ /* 0x000fc800078efcff */
[----:B------:R-:W-:-:S07]  /*3fc0*/  PRMT R8, R0, 0x7610, R8 ;  /* 0x0000761000087816 */ /* 0x000fce0000000008 */
.L_x_11239:
[----:B------:R-:W-:Y:S05]  /*3fd0*/  BSYNC B0 ;  /* 0x0000000000007941 */ /* 0x000fea0003800000 */
.L_x_11238:
[----:B------:R0:W-:Y:S01]  /*3fe0*/  STG.E.U8 desc[UR36][R16.64], R8 ;  /* 0x0000000810007986 */ /* 0x0001e2000c101124 */
[----:B------:R-:W-:Y:S05]  /*3ff0*/  BRA `(.L_x_11218) ;  /* 0x00000004001c7947 */ /* 0x000fea0003800000 */
.L_x_11236:
        /* <DEDUP_REMOVED lines=17> */
.L_x_11243:
[----:B------:R-:W-:-:S04]  /*4110*/  LOP3.LUT R2, R3, 0x80000000, RZ, 0xc0, !PT ;  /* 0x8000000003027812 */ /* 0x000fc800078ec0ff */
[----:B------:R-:W-:-:S04]  /*4120*/  SHF.R.U32.HI R3, RZ, 0x18, R2 ;  /* 0x00000018ff037819 */ /* 0x000fc80000011602 */
[----:B------:R-:W-:-:S04]  /*4130*/  LOP3.LUT R0, R0, R3, RZ, 0xfc, !PT ;  /* 0x0000000300007212 */ /* 0x000fc800078efcff */
[----:B------:R-:W-:-:S07]  /*4140*/  PRMT R8, R0, 0x7610, R8 ;  /* 0x0000761000087816 */ /* 0x000fce0000000008 */
.L_x_11242:
[----:B------:R-:W-:Y:S05]  /*4150*/  BSYNC B0 ;  /* 0x0000000000007941 */ /* 0x000fea0003800000 */
.L_x_11241:
[----:B------:R0:W-:Y:S01]  /*4160*/  STG.E.U8 desc[UR36][R16.64], R8 ;  /* 0x0000000810007986 */ /* 0x0001e2000c101124 */
[----:B------:R-:W-:Y:S05]  /*4170*/  BRA `(.L_x_11218) ;  /* 0x0000000000bc7947 */ /* 0x000fea0003800000 */
.L_x_11235:
[----:B------:R-:W-:-:S13]  /*4180*/  ISETP.NE.AND P0, PT, R2, 0x1c, PT ;  /* 0x0000001c0200780c */ /* 0x000fda0003f05270 */
[----:B------:R-:W-:Y:S05]  /*4190*/  @!P0 BRA `(.L_x_11244) ;  /* 0x0000000000ac8947 */ /* 0x000fea0003800000 */
[----:B------:R-:W-:-:S13]  /*41a0*/  ISETP.NE.AND P0, PT, R2, 0x1d, PT ;  /* 0x0000001d0200780c */ /* 0x000fda0003f05270 */
[----:B------:R-:W-:Y:S05]  /*41b0*/  @!P0 BRA `(.L_x_11245) ;  /* 0x0000000000908947 */ /* 0x000fea0003800000 */
[----:B------:R-:W-:-:S13]  /*41c0*/  ISETP.NE.AND P0, PT, R2, 0x2c, PT ;  /* 0x0000002c0200780c */ /* 0x000fda0003f05270 */
[----:B------:R-:W-:Y:S05]  /*41d0*/  @P0 BRA `(.L_x_11217) ;  /* 0x0000000000440947 */ /* 0x000fea0003800000 */
[----:B------:R-:W0:Y:S02]  /*41e0*/  I2F.S16 R3, R3 ;  /* 0x0000000300037306 */ /* 0x000e240000101400 */
[----:B0-----:R-:W-:-:S04]  /*41f0*/  SHF.R.U32.HI R2, RZ, 0x17, R3 ;  /* 0x00000017ff027819 */ /* 0x001fc80000011603 */
[----:B------:R-:W-:-:S04]  /*4200*/  LOP3.LUT R4, R2, 0xff, RZ, 0xc0, !PT ;  /* 0x000000ff02047812 */ /* 0x000fc800078ec0ff */
[----:B------:R-:W-:-:S13]  /*4210*/  ISETP.NE.AND P1, PT, R4, 0xff, PT ;  /* 0x000000ff0400780c */ /* 0x000fda0003f25270 */
[--C-:B------:R-:W-:Y:S02]  /*4220*/  @P1 SHF.R.U32.HI R0, RZ, 0x16, R3.reuse ;  /* 0x00000016ff001819 */ /* 0x100fe40000011603 */
[----:B------:R-:W-:Y:S01]  /*4230*/  @P1 LOP3.LUT P0, RZ, R4, 0x3fffff, R3, 0xf8, !PT ;  /* 0x003fffff04ff1812 */ /* 0x000fe2000780f803 */
[----:B------:R-:W-:Y:S01]  /*4240*/  @P1 VIADD R4, R2, 0x1 ;  /* 0x0000000102041836 */ /* 0x000fe20000000000 */
[----:B------:R-:W-:-:S04]  /*4250*/  @P1 LOP3.LUT R0, R0, 0x1, RZ, 0xc0, !PT ;  /* 0x0000000100001812 */ /* 0x000fc800078ec0ff */
[----:B------:R-:W-:Y:S01]  /*4260*/  @P1 ISETP.EQ.U32.AND P2, PT, R0, 0x1, P0 ;  /* 0x000000010000180c */ /* 0x000fe20000742070 */
[----:B------:R-:W-:Y:S01]  /*4270*/  IMAD.MOV.U32 R0, RZ, RZ, 0xff ;  /* 0x000000ffff007424 */ /* 0x000fe200078e00ff */
[----:B------:R-:W-:Y:S02]  /*4280*/  PLOP3.LUT P0, PT, PT, PT, PT, 0x80, 0x0 ;  /* 0x000000000000781c */ /* 0x000fe40003f0f070 */
[----:B------:R-:W-:Y:S02]  /*4290*/  @P1 PLOP3.LUT P0, PT, P2, PT, PT, 0x80, 0x0 ;  /* 0x000000000000181c */ /* 0x000fe4000170f070 */
[----:B------:R-:W-:-:S11]  /*42a0*/  PRMT R3, R0, 0x7610, R3 ;  /* 0x0000761000037816 */ /* 0x000fd60000000003 */
[----:B------:R-:W-:-:S04]  /*42b0*/  @!P0 IMAD.MOV R4, RZ, RZ, R2 ;  /* 0x000000ffff048224 */ /* 0x000fc800078e0202 */
[----:B------:R-:W-:-:S05]  /*42c0*/  @P1 IMAD.MOV.U32 R3, RZ, RZ, R4 ;  /* 0x000000ffff031224 */ /* 0x000fca00078e0004 */
[----:B------:R0:W-:Y:S01]  /*42d0*/  STG.E.U8 desc[UR36][R16.64], R3 ;  /* 0x0000000310007986 */ /* 0x0001e2000c101124 */
[----:B------:R-:W-:Y:S05]  /*42e0*/  BRA `(.L_x_11218) ;  /* 0x0000000000607947 */ /* 0x000fea0003800000 */
.L_x_11217:
        /* <DEDUP_REMOVED lines=16> */
.L_x_11246:
[----:B------:R-:W-:Y:S05]  /*43f0*/  BRA `(.L_x_11218) ;  /* 0x00000000001c7947 */ /* 0x000fea0003800000 */
.L_x_11245:
[----:B------:R-:W-:-:S05]  /*4400*/  PRMT R3, R3, 0x9910, RZ ;  /* 0x0000991003037816 */ /* 0x000fca00000000ff */
[----:B------:R-:W-:-:S05]  /*4410*/  IMAD.MOV.U32 R2, RZ, RZ, R3 ;  /* 0x000000ffff027224 */ /* 0x000fca00078e0003 */
[----:B------:R-:W-:-:S05]  /*4420*/  SHF.R.S32.HI R3, RZ, 0x1f, R2 ;  /* 0x0000001fff037819 */ /* 0x000fca0000011402 */
[----:B------:R0:W-:Y:S01]  /*4430*/  STG.E.64 desc[UR36][R16.64], R2 ;  /* 0x0000000210007986 */ /* 0x0001e2000c101b24 */
[----:B------:R-:W-:Y:S05]  /*4440*/  BRA `(.L_x_11218) ;  /* 0x0000000000087947 */ /* 0x000fea0003800000 */
.L_x_11244:
[----:B------:R-:W-:-:S05]  /*4450*/  PRMT R3, R3, 0x9910, RZ ;  /* 0x0000991003037816 */ /* 0x000fca00000000ff */
[----:B------:R0:W-:Y:S02]  /*4460*/  STG.E desc[UR36][R16.64], R3 ;  /* 0x0000000310007986 */ /* 0x0001e4000c101924 */
.L_x_11218:
[----:B------:R-:W-:-:S04]  /*4470*/  IMAD R18, R18, 0x200, R23 ;  /* 0x0000020012127824 */ /* 0x000fc800078e0217 */
[----:B------:R-:W-:-:S07]  /*4480*/  VIADD R19, R18, 0x80 ;  /* 0x0000008012137836 */ /* 0x000fce0000000000 */
.L_x_11145:
[----:B------:R-:W-:Y:S05]  /*4490*/  BSYNC B6 ;  /* 0x0000000000067941 */ /* 0x000fea0003800000 */
.L_x_11144:
        /* <DEDUP_REMOVED lines=358> */
.L_x_11249:
        /* <DEDUP_REMOVED lines=20> */
.L_x_11253:
[----:B------:R0:W5:Y:S01]  /*5c40*/  LDG.E.U8 R22, desc[UR36][R2.64] ;  /* 0x0000002402167981 */ /* 0x000162000c1e1100 */
[----:B------:R-:W-:Y:S05]  /*5c50*/  BRA `(.L_x_11255) ;  /* 0x0000000c00547947 */ /* 0x000fea0003800000 */
.L_x_11252:
        /* <DEDUP_REMOVED lines=8> */
.L_x_11257:
[----:B------:R0:W5:Y:S01]  /*5ce0*/  LDG.E.U16 R22, desc[UR36][R2.64] ;  /* 0x0000002402167981 */ /* 0x000162000c1e1500 */
[----:B------:R-:W-:Y:S05]  /*5cf0*/  BRA `(.L_x_11255) ;  /* 0x0000000c002c7947 */ /* 0x000fea0003800000 */
.L_x_11256:
[----:B------:R0:W5:Y:S01]  /*5d00*/  LDG.E.U16 R22, desc[UR36][R2.64] ;  /* 0x0000002402167981 */ /* 0x000162000c1e1500 */
[----:B------:R-:W-:Y:S05]  /*5d10*/  BRA `(.L_x_11255) ;  /* 0x0000000c00247947 */ /* 0x000fea0003800000 */
.L_x_11251:
        /* <DEDUP_REMOVED lines=9> */
.L_x_11259:
[----:B------:R-:W2:Y:S02]  /*5db0*/  LDG.E.U16 R0, desc[UR36][R2.64] ;  /* 0x0000002402007981 */ /* 0x000ea4000c1e1500 */
[----:B--2---:R-:W-:-:S06]  /*5dc0*/  HADD2.F32 R0, -RZ, R0.H0_H0 ;  /* 0x20000000ff007230 */ /* 0x004fcc0000004100 */
[----:B------:R-:W0:Y:S02]  /*5dd0*/  F2I.FTZ.TRUNC.NTZ R0, R0 ;  /* 0x0000000000007305 */ /* 0x000e24000021f100 */
[----:B0-----:R-:W-:Y:S01]  /*5de0*/  PRMT R22, R0, 0x7610, R22 ;  /* 0x0000761000167816 */ /* 0x001fe20000000016 */
[----:B------:R-:W-:Y:S06]  /*5df0*/  BRA `(.L_x_11255) ;  /* 0x0000000800ec7947 */ /* 0x000fec0003800000 */
.L_x_11258:
        /* <DEDUP_REMOVED lines=9> */
.L_x_11261:
[----:B------:R-:W2:Y:S02]  /*5e90*/  LDG.E.U16 R2, desc[UR36][R2.64] ;  /* 0x0000002402027981 */ /* 0x000ea4000c1e1500 */
[----:B--2---:R-:W-:-:S06]  /*5ea0*/  HADD2.F32 R0, -RZ, R2.H0_H0 ;  /* 0x20000002ff007230 */ /* 0x004fcc0000004100 */
[----:B------:R-:W0:Y:S02]  /*5eb0*/  F2I.FTZ.TRUNC.NTZ R0, R0 ;  /* 0x0000000000007305 */ /* 0x000e24000021f100 */
[----:B0-----:R-:W-:Y:S01]  /*5ec0*/  PRMT R22, R0, 0x7610, R22 ;  /* 0x0000761000167816 */ /* 0x001fe20000000016 */
[----:B------:R-:W-:Y:S06]  /*5ed0*/  BRA `(.L_x_11255) ;  /* 0x0000000800b47947 */ /* 0x000fec0003800000 */
.L_x_11260:
[----:B------:R-:W2:Y:S02]  /*5ee0*/  LDG.E.64 R2, desc[UR36][R2.64] ;  /* 0x0000002402027981 */ /* 0x000ea4000c1e1b00 */
[----:B--2---:R0:W1:Y:S01]  /*5ef0*/  F2I.F64.TRUNC R22, R2 ;  /* 0x0000000200167311 */ /* 0x004062000030d100 */
[----:B------:R-:W-:Y:S05]  /*5f00*/  BRA `(.L_x_11255) ;  /* 0x0000000800a87947 */ /* 0x000fea0003800000 */
.L_x_11250:
        /* <DEDUP_REMOVED lines=12> */
.L_x_11264:
[----:B------:R-:W2:Y:S02]  /*5fd0*/  LDG.E.64 R2, desc[UR36][R2.64] ;  /* 0x0000002402027981 */ /* 0x000ea4000c1e1b00 */
[----:B--2---:R0:W1:Y:S01]  /*5fe0*/  F2I.F64.TRUNC R22, R2 ;  /* 0x0000000200167311 */ /* 0x004062000030d100 */
[----:B------:R-:W-:Y:S05]  /*5ff0*/  BRA `(.L_x_11255) ;  /* 0x00000008006c7947 */ /* 0x000fea0003800000 */
.L_x_11263:
        /* <DEDUP_REMOVED lines=28> */
.L_x_11266:
        /* <DEDUP_REMOVED lines=15> */
.L_x_11265:
[----:B------:R-:W2:Y:S02]  /*62b0*/  LDG.E.U16 R0, desc[UR36][R2.64] ;  /* 0x0000002402007981 */ /* 0x000ea4000c1e1500 */
[----:B--2---:R-:W-:-:S06]  /*62c0*/  IMAD.U32 R0, R0, 0x10000, RZ ;  /* 0x0001000000007824 */ /* 0x004fcc00078e00ff */
[----:B------:R-:W0:Y:S02]  /*62d0*/  F2I.FTZ.TRUNC.NTZ R0, R0 ;  /* 0x0000000000007305 */ /* 0x000e24000021f100 */
[----:B0-----:R-:W-:Y:S01]  /*62e0*/  PRMT R22, R0, 0x7610, R22 ;  /* 0x0000761000167816 */ /* 0x001fe20000000016 */
[----:B------:R-:W-:Y:S06]  /*62f0*/  BRA `(.L_x_11255) ;  /* 0x0000000400ac7947 */ /* 0x000fec0003800000 */
.L_x_11262:
        /* <DEDUP_REMOVED lines=10> */
.L_x_11269:
        /* <DEDUP_REMOVED lines=21> */
.L_x_11273:
[----:B------:R-:W-:Y:S05]  /*64f0*/  BSYNC B1 ;  /* 0x0000000000017941 */ /* 0x000fea0003800000 */
.L_x_11272:
[----:B------:R-:W-:Y:S01]  /*6500*/  LEA R3, R0, 0x3b800000, 0x17 ;  /* 0x3b80000000037811 */ /* 0x000fe200078eb8ff */
[----:B------:R-:W-:-:S05]  /*6510*/  IMAD.SHL.U32 R0, R2, 0x100000, RZ ;  /* 0x0010000002007824 */ /* 0x000fca00078e00ff */
[----:B------:R-:W-:-:S07]  /*6520*/  LOP3.LUT R0, R3, R0, R4, 0xfe, !PT ;  /* 0x0000000003007212 */ /* 0x000fce00078efe04 */
.L_x_11271:
[----:B------:R-:W-:Y:S05]  /*6530*/  BSYNC B0 ;  /* 0x0000000000007941 */ /* 0x000fea0003800000 */
.L_x_11270:
[----:B------:R-:W0:Y:S02]  /*6540*/  F2I.FTZ.TRUNC.NTZ R0, R0 ;  /* 0x0000000000007305 */ /* 0x000e24000021f100 */
[----:B0-----:R-:W-:Y:S01]  /*6550*/  PRMT R22, R0, 0x7610, R22 ;  /* 0x0000761000167816 */ /* 0x001fe20000000016 */
[----:B------:R-:W-:Y:S06]  /*6560*/  BRA `(.L_x_11255) ;  /* 0x0000000400107947 */ /* 0x000fec0003800000 */
.L_x_11268:
        /* <DEDUP_REMOVED lines=21> */
.L_x_11277:
[----:B------:R-:W-:Y:S05]  /*66c0*/  BSYNC B1 ;  /* 0x0000000000017941 */ /* 0x000fea0003800000 */
.L_x_11276:
[----:B------:R-:W-:Y:S01]  /*66d0*/  LEA R3, R0, 0x37800000, 0x17 ;  /* 0x3780000000037811 */ /* 0x000fe200078eb8ff */
[----:B------:R-:W-:-:S05]  /*66e0*/  IMAD.SHL.U32 R0, R2, 0x200000, RZ ;  /* 0x0020000002007824 */ /* 0x000fca00078e00ff */
[----:B------:R-:W-:-:S07]  /*66f0*/  LOP3.LUT R0, R3, R0, R4, 0xfe, !PT ;  /* 0x0000000003007212 */ /* 0x000fce00078efe04 */
.L_x_11275:
[----:B------:R-:W-:Y:S05]  /*6700*/  BSYNC B0 ;  /* 0x0000000000007941 */ /* 0x000fea0003800000 */
.L_x_11274:
[----:B------:R-:W0:Y:S02]  /*6710*/  F2I.FTZ.TRUNC.NTZ R0, R0 ;  /* 0x0000000000007305 */ /* 0x000e24000021f100 */
[----:B0-----:R-:W-:Y:S01]  /*6720*/  PRMT R22, R0, 0x7610, R22 ;  /* 0x0000761000167816 */ /* 0x001fe20000000016 */
[----:B------:R-:W-:Y:S06]  /*6730*/  BRA `(.L_x_11255) ;  /* 0x00000000009c7947 */ /* 0x000fec0003800000 */
.L_x_11267:
        /* <DEDUP_REMOVED lines=14> */
.L_x_11281:
[----:B------:R-:W-:Y:S05]  /*6820*/  BSYNC B0 ;  /* 0x0000000000007941 */ /* 0x000fea0003800000 */
.L_x_11280:
[----:B------:R-:W0:Y:S02]  /*6830*/  F2I.FTZ.TRUNC.NTZ R0, R0 ;  /* 0x0000000000007305 */ /* 0x000e24000021f100 */
[----:B0-----:R-:W-:Y:S01]  /*6840*/  PRMT R22, R0, 0x7610, R22 ;  /* 0x0000761000167816 */ /* 0x001fe20000000016 */
[----:B------:R-:W-:Y:S06]  /*6850*/  BRA `(.L_x_11255) ;  /* 0x0000000000547947 */ /* 0x000fec0003800000 */
.L_x_11254:
        /* <DEDUP_REMOVED lines=16> */
.L_x_11282:
[----:B------:R-:W-:Y:S01]  /*6960*/  PRMT R22, RZ, 0x7610, R22 ;  /* 0x00007610ff167816 */ /* 0x000fe20000000016 */
[----:B------:R-:W-:Y:S06]  /*6970*/  BRA `(.L_x_11255) ;  /* 0x00000000000c7947 */ /* 0x000fec0003800000 */
.L_x_11279:
[----:B------:R3:W5:Y:S01]  /*6980*/  LDG.E.U16 R22, desc[UR36][R2.64] ;  /* 0x0000002402167981 */ /* 0x000762000c1e1500 */
[----:B------:R-:W-:Y:S05]  /*6990*/  BRA `(.L_x_11255) ;  /* 0x0000000000047947 */ /* 0x000fea0003800000 */
.L_x_11278:
[----:B------:R4:W5:Y:S02]  /*69a0*/  LDG.E.U16 R22, desc[UR36][R2.64] ;  /* 0x0000002402167981 */ /* 0x000964000c1e1500 */
.L_x_11255:
[----:B------:R-:W1:Y:S01]  /*69b0*/  LDC.U8 R4, c[0x0][0x493] ;  /* 0x000124c0ff047b82 */ /* 0x000e620000000000 */
[----:B------:R-:W-:Y:S02]  /*69c0*/  ULDC.64 UR4, c[0x0][0x488] ;  /* 0x0001220000047ab9 */ /* 0x000fe40000000a00 */
        /* <DEDUP_REMOVED lines=15> */
.L_x_11286:
[----:B------:R4:W5:Y:S01]  /*6ac0*/  LDG.E.U8 R0, desc[UR36][R2.64] ;  /* 0x0000002402007981 */ /* 0x000962000c1e1100 */
[----:B------:R-:W-:Y:S05]  /*6ad0*/  BRA `(.L_x_11288) ;  /* 0x0000000c00547947 */ /* 0x000fea0003800000 */
.L_x_11285:
        /* <DEDUP_REMOVED lines=8> */
.L_x_11290:
[----:B------:R2:W5:Y:S01]  /*6b60*/  LDG.E.U16 R0, desc[UR36][R2.64] ;  /* 0x0000002402007981 */ /* 0x000562000c1e1500 */
[----:B------:R-:W-:Y:S05]  /*6b70*/  BRA `(.L_x_11288) ;  /* 0x0000000c002c7947 */ /* 0x000fea0003800000 */
.L_x_11289:
[----:B------:R0:W5:Y:S01]  /*6b80*/  LDG.E.U16 R0, desc[UR36][R2.64] ;  /* 0x0000002402007981 */ /* 0x000162000c1e1500 */
[----:B------:R-:W-:Y:S05]  /*6b90*/  BRA `(.L_x_11288) ;  /* 0x0000000c00247947 */ /* 0x000fea0003800000 */
.L_x_11284:
        /* <DEDUP_REMOVED lines=9> */
.L_x_11292:
[----:B------:R-:W2:Y:S02]  /*6c30*/  LDG.E.U16 R4, desc[UR36][R2.64] ;  /* 0x0000002402047981 */ /* 0x000ea4000c1e1500 */
[----:B--2---:R-:W-:-:S06]  /*6c40*/  HADD2.F32 R4, -RZ, R4.H0_H0 ;  /* 0x20000004ff047230 */ /* 0x004fcc0000004100 */
[----:B------:R-:W0:Y:S02]  /*6c50*/  F2I.FTZ.TRUNC.NTZ R4, R4 ;  /* 0x0000000400047305 */ /* 0x000e24000021f100 */
[----:B0-----:R-:W-:Y:S01]  /*6c60*/  PRMT R0, R4, 0x7610, R0 ;  /* 0x0000761004007816 */ /* 0x001fe20000000000 */
[----:B------:R-:W-:Y:S06]  /*6c70*/  BRA `(.L_x_11288) ;  /* 0x0000000800ec7947 */ /* 0x000fec0003800000 */
.L_x_11291:
        /* <DEDUP_REMOVED lines=9> */
.L_x_11294:
[----:B------:R-:W2:Y:S02]  /*6d10*/  LDG.E.U16 R2, desc[UR36][R2.64] ;  /* 0x0000002402027981 */ /* 0x000ea4000c1e1500 */
[----:B--2---:R-:W-:-:S06]  /*6d20*/  HADD2.F32 R4, -RZ, R2.H0_H0 ;  /* 0x20000002ff047230 */ /* 0x004fcc0000004100 */
[----:B------:R-:W0:Y:S02]  /*6d30*/  F2I.FTZ.TRUNC.NTZ R4, R4 ;  /* 0x0000000400047305 */ /* 0x000e24000021f100 */
[----:B0-----:R-:W-:Y:S01]  /*6d40*/  PRMT R0, R4, 0x7610, R0 ;  /* 0x0000761004007816 */ /* 0x001fe20000000000 */
[----:B------:R-:W-:Y:S06]  /*6d50*/  BRA `(.L_x_11288) ;  /* 0x0000000800b47947 */ /* 0x000fec0003800000 */
.L_x_11293:
[----:B------:R-:W2:Y:S02]  /*6d60*/  LDG.E.64 R2, desc[UR36][R2.64] ;  /* 0x0000002402027981 */ /* 0x000ea4000c1e1b00 */
[----:B--2---:R0:W1:Y:S01]  /*6d70*/  F2I.F64.TRUNC R0, R2 ;  /* 0x0000000200007311 */ /* 0x004062000030d100 */
[----:B------:R-:W-:Y:S05]  /*6d80*/  BRA `(.L_x_11288) ;  /* 0x0000000800a87947 */ /* 0x000fea0003800000 */
.L_x_11283:
        /* <DEDUP_REMOVED lines=12> */
.L_x_11297:
[----:B------:R-:W2:Y:S02]  /*6e50*/  LDG.E.64 R2, desc[UR36][R2.64] ;  /* 0x0000002402027981 */ /* 0x000ea4000c1e1b00 */
[----:B--2---:R0:W1:Y:S01]  /*6e60*/  F2I.F64.TRUNC R0, R2 ;  /* 0x0000000200007311 */ /* 0x004062000030d100 */
[----:B------:R-:W-:Y:S05]  /*6e70*/  BRA `(.L_x_11288) ;  /* 0x00000008006c7947 */ /* 0x000fea0003800000 */
.L_x_11296:
        /* <DEDUP_REMOVED lines=28> */
.L_x_11299:
        /* <DEDUP_REMOVED lines=15> */
.L_x_11298:
[----:B------:R-:W2:Y:S02]  /*7130*/  LDG.E.U16 R4, desc[UR36][R2.64] ;  /* 0x0000002402047981 */ /* 0x000ea4000c1e1500 */
[----:B--2---:R-:W-:-:S06]  /*7140*/  IMAD.U32 R4, R4, 0x10000, RZ ;  /* 0x0001000004047824 */ /* 0x004fcc00078e00ff */
[----:B------:R-:W0:Y:S02]  /*7150*/  F2I.FTZ.TRUNC.NTZ R4, R4 ;  /* 0x0000000400047305 */ /* 0x000e24000021f100 */
[----:B0-----:R-:W-:Y:S01]  /*7160*/  PRMT R0, R4, 0x7610, R0 ;  /* 0x0000761004007816 */ /* 0x001fe20000000000 */
[----:B------:R-:W-:Y:S06]  /*7170*/  BRA `(.L_x_11288) ;  /* 0x0000000400ac7947 */ /* 0x000fec0003800000 */
.L_x_11295:
        /* <DEDUP_REMOVED lines=10> */
.L_x_11302:
        /* <DEDUP_REMOVED lines=21> */
.L_x_11306:
[----:B------:R-:W-:Y:S05]  /*7370*/  BSYNC B1 ;  /* 0x0000000000017941 */ /* 0x000fea0003800000 */
.L_x_11305:
[----:B------:R-:W-:Y:S01]  /*7380*/  IMAD.SHL.U32 R2, R2, 0x100000, RZ ;  /* 0x0010000002027824 */ /* 0x000fe200078e00ff */
[----:B------:R-:W-:-:S04]  /*7390*/  LEA R3, R0, 0x3b800000, 0x17 ;  /* 0x3b80000000037811 */ /* 0x000fc800078eb8ff */
[----:B------:R-:W-:-:S07]  /*73a0*/  LOP3.LUT R4, R3, R2, R4, 0xfe, !PT ;  /* 0x0000000203047212 */ /* 0x000fce00078efe04 */
.L_x_11304:
[----:B------:R-:W-:Y:S05]  /*73b0*/  BSYNC B0 ;  /* 0x0000000000007941 */ /* 0x000fea0003800000 */
.L_x_11303:
[----:B------:R-:W0:Y:S02]  /*73c0*/  F2I.FTZ.TRUNC.NTZ R4, R4 ;  /* 0x0000000400047305 */ /* 0x000e24000021f100 */
[----:B0-----:R-:W-:Y:S01]  /*73d0*/  PRMT R0, R4, 0x7610, R0 ;  /* 0x0000761004007816 */ /* 0x001fe20000000000 */
[----:B------:R-:W-:Y:S06]  /*73e0*/  BRA `(.L_x_11288) ;  /* 0x0000000400107947 */ /* 0x000fec0003800000 */
.L_x_11301:
        /* <DEDUP_REMOVED lines=21> */
.L_x_11310:
[----:B------:R-:W-:Y:S05]  /*7540*/  BSYNC B1 ;  /* 0x0000000000017941 */ /* 0x000fea0003800000 */
.L_x_11309:
[----:B------:R-:W-:Y:S01]  /*7550*/  IMAD.SHL.U32 R2, R2, 0x200000, RZ ;  /* 0x0020000002027824 */ /* 0x000fe200078e00ff */
[----:B------:R-:W-:-:S04]  /*7560*/  LEA R3, R0, 0x37800000, 0x17 ;  /* 0x3780000000037811 */ /* 0x000fc800078eb8ff */
[----:B------:R-:W-:-:S07]  /*7570*/  LOP3.LUT R4, R3, R2, R4, 0xfe, !PT ;  /* 0x0000000203047212 */ /* 0x000fce00078efe04 */
.L_x_11308:
[----:B------:R-:W-:Y:S05]  /*7580*/  BSYNC B0 ;  /* 0x0000000000007941 */ /* 0x000fea0003800000 */
.L_x_11307:
[----:B------:R-:W0:Y:S02]  /*7590*/  F2I.FTZ.TRUNC.NTZ R4, R4 ;  /* 0x0000000400047305 */ /* 0x000e24000021f100 */
[----:B0-----:R-:W-:Y:S01]  /*75a0*/  PRMT R0, R4, 0x7610, R0 ;  /* 0x0000761004007816 */ /* 0x001fe20000000000 */
[----:B------:R-:W-:Y:S06]  /*75b0*/  BRA `(.L_x_11288) ;  /* 0x00000000009c7947 */ /* 0x000fec0003800000 */
.L_x_11300:
        /* <DEDUP_REMOVED lines=14> */
.L_x_11314:
[----:B------:R-:W-:Y:S05]  /*76a0*/  BSYNC B0 ;  /* 0x0000000000007941 */ /* 0x000fea0003800000 */
.L_x_11313:
[----:B------:R-:W0:Y:S02]  /*76b0*/  F2I.FTZ.TRUNC.NTZ R4, R4 ;  /* 0x0000000400047305 */ /* 0x000e24000021f100 */
[----:B0-----:R-:W-:Y:S01]  /*76c0*/  PRMT R0, R4, 0x7610, R0 ;  /* 0x0000761004007816 */ /* 0x001fe20000000000 */
[----:B------:R-:W-:Y:S06]  /*76d0*/  BRA `(.L_x_11288) ;  /* 0x0000000000547947 */ /* 0x000fec0003800000 */
.L_x_11287:
        /* <DEDUP_REMOVED lines=16> */
.L_x_11315:
[----:B------:R-:W-:Y:S01]  /*77e0*/  PRMT R0, RZ, 0x7610, R0 ;  /* 0x00007610ff007816 */ /* 0x000fe20000000000 */
[----:B------:R-:W-:Y:S06]  /*77f0*/  BRA `(.L_x_11288) ;  /* 0x00000000000c7947 */ /* 0x000fec0003800000 */
.L_x_11312:
[----:B------:R0:W5:Y:S01]  /*7800*/  LDG.E.U16 R0, desc[UR36][R2.64] ;  /* 0x0000002402007981 */ /* 0x000162000c1e1500 */
[----:B------:R-:W-:Y:S05]  /*7810*/  BRA `(.L_x_11288) ;  /* 0x0000000000047947 */ /* 0x000fea0003800000 */
.L_x_11311:
[----:B------:R0:W5:Y:S02]  /*7820*/  LDG.E.U16 R0, desc[UR36][R2.64] ;  /* 0x0000002402007981 */ /* 0x000164000c1e1500 */
.L_x_11288:
        /* <DEDUP_REMOVED lines=41> */
.L_x_11319:
[----:B------:R0:W-:Y:S01]  /*7ac0*/  STG.E.U8 desc[UR36][R16.64], R3 ;  /* 0x0000000310007986 */ /* 0x0001e2000c101124 */
[----:B------:R-:W-:Y:S05]  /*7ad0*/  BRA `(.L_x_11321) ;  /* 0x0000000c00707947 */ /* 0x000fea0003800000 */
.L_x_11318:
        /* <DEDUP_REMOVED lines=11> */
.L_x_11323:
[----:B------:R-:W-:-:S05]  /*7b90*/  PRMT R3, R3, 0x9910, RZ ;  /* 0x0000991003037816 */ /* 0x000fca00000000ff */
[----:B------:R3:W-:Y:S01]  /*7ba0*/  STG.E desc[UR36][R16.64], R3 ;  /* 0x0000000310007986 */ /* 0x0007e2000c101924 */
[----:B------:R-:W-:Y:S05]  /*7bb0*/  BRA `(.L_x_11321) ;  /* 0x0000000c00387947 */ /* 0x000fea0003800000 */
.L_x_11322:
[----:B------:R2:W-:Y:S01]  /*7bc0*/  STG.E.U16 desc[UR36][R16.64], R3 ;  /* 0x0000000310007986 */ /* 0x0005e2000c101524 */
[----:B------:R-:W-:Y:S05]  /*7bd0*/  BRA `(.L_x_11321) ;  /* 0x0000000c00307947 */ /* 0x000fea0003800000 */
.L_x_11317:
        /* <DEDUP_REMOVED lines=9> */
.L_x_11325:
[----:B------:R-:W0:Y:S02]  /*7c70*/  I2F.S16 R0, R3 ;  /* 0x0000000300007306 */ /* 0x000e240000101400 */
[----:B0-----:R-:W-:-:S05]  /*7c80*/  F2FP.F16.F32.PACK_AB R0, RZ, R0 ;  /* 0x00000000ff00723e */ /* 0x001fca00000000ff */
[----:B------:R0:W-:Y:S01]  /*7c90*/  STG.E.U16 desc[UR36][R16.64], R0 ;  /* 0x0000000010007986 */ /* 0x0001e2000c101524 */
[----:B------:R-:W-:Y:S05]  /*7ca0*/  BRA `(.L_x_11321) ;  /* 0x0000000800fc7947 */ /* 0x000fea0003800000 */
.L_x_11324:
        /* <DEDUP_REMOVED lines=10> */
.L_x_11327:
[----:B------:R-:W0:Y:S02]  /*7d50*/  I2F.S16 R3, R3 ;  /* 0x0000000300037306 */ /* 0x000e240000101400 */
[----:B0-----:R-:W-:-:S04]  /*7d60*/  F2FP.F16.F32.PACK_AB R3, RZ, R3 ;  /* 0x00000003ff03723e */ /* 0x001fc800000000ff */
[----:B------:R-:W-:-:S05]  /*7d70*/  PRMT R3, R3, 0x5410, RZ ;  /* 0x0000541003037816 */ /* 0x000fca00000000ff */
[----:B------:R0:W-:Y:S01]  /*7d80*/  STG.E desc[UR36][R16.64], R3 ;  /* 0x0000000310007986 */ /* 0x0001e2000c101924 */
[----:B------:R-:W-:Y:S05]  /*7d90*/  BRA `(.L_x_11321) ;  /* 0x0000000800c07947 */ /* 0x000fea0003800000 */
.L_x_11326:
[----:B------:R-:W0:Y:S02]  /*7da0*/  I2F.F64.S16 R2, R3 ;  /* 0x0000000300027312 */ /* 0x000e240000101c00 */
[----:B0-----:R0:W-:Y:S01]  /*7db0*/  STG.E.64 desc[UR36][R16.64], R2 ;  /* 0x0000000210007986 */ /* 0x0011e2000c101b24 */
[----:B------:R-:W-:Y:S05]  /*7dc0*/  BRA `(.L_x_11321) ;  /* 0x0000000800b47947 */ /* 0x000fea0003800000 */
.L_x_11316:
        /* <DEDUP_REMOVED lines=13> */
.L_x_11330:
[----:B------:R-:W0:Y:S01]  /*7ea0*/  I2F.F64.S16 R4, R3 ;  /* 0x0000000300047312 */ /* 0x000e220000101c00 */
[----:B------:R-:W-:-:S05]  /*7eb0*/  CS2R R6, SRZ ;  /* 0x0000000000067805 */ /* 0x000fca000001ff00 */
[----:B0-----:R0:W-:Y:S01]  /*7ec0*/  STG.E.128 desc[UR36][R16.64], R4 ;  /* 0x0000000410007986 */ /* 0x0011e2000c101d24 */
[----:B------:R-:W-:Y:S05]  /*7ed0*/  BRA `(.L_x_11321) ;  /* 0x0000000800707947 */ /* 0x000fea0003800000 */
.L_x_11329:
        /* <DEDUP_REMOVED lines=21> */
.L_x_11334:
[----:B------:R-:W-:Y:S05]  /*8030*/  BSYNC B0 ;  /* 0x0000000000007941 */ /* 0x000fea0003800000 */
.L_x_11333:
[----:B------:R-:W-:-:S05]  /*8040*/  LOP3.LUT R3, R0, R3, RZ, 0xfc, !PT ;  /* 0x0000000300037212 */ /* 0x000fca00078efcff */
[----:B------:R0:W-:Y:S01]  /*8050*/  STG.E.U8 desc[UR36][R16.64], R3 ;  /* 0x0000000310007986 */ /* 0x0001e2000c101124 */
[----:B------:R-:W-:Y:S05]  /*8060*/  BRA `(.L_x_11321) ;  /* 0x00000008000c7947 */ /* 0x000fea0003800000 */
.L_x_11332:
        /* <DEDUP_REMOVED lines=13> */
.L_x_11336:
[----:B------:R-:W-:Y:S01]  /*8140*/  IMAD.MOV.U32 R0, RZ, RZ, 0x7f ;  /* 0x0000007fff007424 */ /* 0x000fe200078e00ff */
[----:B------:R-:W-:-:S04]  /*8150*/  ISETP.GT.U32.AND P0, PT, R2, 0x7f800000, PT ;  /* 0x7f8000000200780c */ /* 0x000fc80003f04070 */
[----:B------:R-:W-:-:S09]  /*8160*/  SEL R0, R0, 0x7c, P0 ;  /* 0x0000007c00007807 */ /* 0x000fd20000000000 */
.L_x_11337:
[----:B------:R-:W-:Y:S05]  /*8170*/  BSYNC B0 ;  /* 0x0000000000007941 */ /* 0x000fea0003800000 */
.L_x_11335:
[----:B------:R-:W-:-:S04]  /*8180*/  LOP3.LUT R2, R3, 0x80000000, RZ, 0xc0, !PT ;  /* 0x8000000003027812 */ /* 0x000fc800078ec0ff */
[----:B------:R-:W-:-:S04]  /*8190*/  SHF.R.U32.HI R3, RZ, 0x18, R2 ;  /* 0x00000018ff037819 */ /* 0x000fc80000011602 */
[----:B------:R-:W-:-:S05]  /*81a0*/  LOP3.LUT R3, R0, R3, RZ, 0xfc, !PT ;  /* 0x0000000300037212 */ /* 0x000fca00078efcff */
[----:B------:R0:W-:Y:S01]  /*81b0*/  STG.E.U8 desc[UR36][R16.64], R3 ;  /* 0x0000000310007986 */ /* 0x0001e2000c101124 */
[----:B------:R-:W-:Y:S05]  /*81c0*/  BRA `(.L_x_11321) ;  /* 0x0000000400b47947 */ /* 0x000fea0003800000 */
.L_x_11331:
[----:B------:R-:W0:Y:S02]  /*81d0*/  I2F.S16 R0, R3 ;  /* 0x0000000300007306 */ /* 0x000e240000101400 */
[----:B0-----:R-:W-:-:S05]  /*81e0*/  F2FP.BF16.F32.PACK_AB R0, RZ, R0 ;  /* 0x00000000ff00723e */ /* 0x001fca00000010ff */
[----:B------:R0:W-:Y:S01]  /*81f0*/  STG.E.U16 desc[UR36][R16.64], R0 ;  /* 0x0000000010007986 */ /* 0x0001e2000c101524 */
[----:B------:R-:W-:Y:S05]  /*8200*/  BRA `(.L_x_11321) ;  /* 0x0000000400a47947 */ /* 0x000fea0003800000 */
.L_x_11328:
        /* <DEDUP_REMOVED lines=10> */
.L_x_11340:
        /* <DEDUP_REMOVED lines=17> */
.L_x_11343:
[----:B------:R-:W-:-:S04]  /*83c0*/  LOP3.LUT R2, R3, 0x80000000, RZ, 0xc0, !PT ;  /* 0x8000000003027812 */ /* 0x000fc800078ec0ff */
[----:B------:R-:W-:-:S04]  /*83d0*/  SHF.R.U32.HI R3, RZ, 0x18, R2 ;  /* 0x00000018ff037819 */ /* 0x000fc80000011602 */
[----:B------:R-:W-:-:S04]  /*83e0*/  LOP3.LUT R0, R0, R3, RZ, 0xfc, !PT ;  /* 0x0000000300007212 */ /* 0x000fc800078efcff */
[----:B------:R-:W-:-:S07]  /*83f0*/  PRMT R8, R0, 0x7610, R8 ;  /* 0x0000761000087816 */ /* 0x000fce0000000008 */
.L_x_11342:
[----:B------:R-:W-:Y:S05]  /*8400*/  BSYNC B0 ;  /* 0x0000000000007941 */ /* 0x000fea0003800000 */
.L_x_11341:
[----:B------:R0:W-:Y:S01]  /*8410*/  STG.E.U8 desc[UR36][R16.64], R8 ;  /* 0x0000000810007986 */ /* 0x0001e2000c101124 */
[----:B------:R-:W-:Y:S05]  /*8420*/  BRA `(.L_x_11321) ;  /* 0x00000004001c7947 */ /* 0x000fea0003800000 */
.L_x_11339:
        /* <DEDUP_REMOVED lines=17> */
.L_x_11346:
[----:B------:R-:W-:-:S04]  /*8540*/  LOP3.LUT R2, R3, 0x80000000, RZ, 0xc0, !PT ;  /* 0x8000000003027812 */ /* 0x000fc800078ec0ff */
[----:B------:R-:W-:-:S04]  /*8550*/  SHF.R.U32.HI R3, RZ, 0x18, R2 ;  /* 0x00000018ff037819 */ /* 0x000fc80000011602 */
[----:B------:R-:W-:-:S04]  /*8560*/  LOP3.LUT R0, R0, R3, RZ, 0xfc, !PT ;  /* 0x0000000300007212 */ /* 0x000fc800078efcff */
[----:B------:R-:W-:-:S07]  /*8570*/  PRMT R8, R0, 0x7610, R8 ;  /* 0x0000761000087816 */ /* 0x000fce0000000008 */
.L_x_11345:
[----:B------:R-:W-:Y:S05]  /*8580*/  BSYNC B0 ;  /* 0x0000000000007941 */ /* 0x000fea0003800000 */
.L_x_11344:
[----:B------:R0:W-:Y:S01]  /*8590*/  STG.E.U8 desc[UR36][R16.64], R8 ;  /* 0x0000000810007986 */ /* 0x0001e2000c101124 */
[----:B------:R-:W-:Y:S05]  /*85a0*/  BRA `(.L_x_11321) ;  /* 0x0000000000bc7947 */ /* 0x000fea0003800000 */
.L_x_11338:
        /* <DEDUP_REMOVED lines=23> */
.L_x_11320:
        /* <DEDUP_REMOVED lines=16> */
.L_x_11349:
[----:B------:R-:W-:Y:S05]  /*8820*/  BRA `(.L_x_11321) ;  /* 0x00000000001c7947 */ /* 0x000fea0003800000 */
.L_x_11348:
[----:B------:R-:W-:-:S05]  /*8830*/  PRMT R3, R3, 0x9910, RZ ;  /* 0x0000991003037816 */ /* 0x000fca00000000ff */
[----:B------:R-:W-:-:S05]  /*8840*/  IMAD.MOV.U32 R2, RZ, RZ, R3 ;  /* 0x000000ffff027224 */ /* 0x000fca00078e0003 */
[----:B------:R-:W-:-:S05]  /*8850*/  SHF.R.S32.HI R3, RZ, 0x1f, R2 ;  /* 0x0000001fff037819 */ /* 0x000fca0000011402 */
[----:B------:R0:W-:Y:S01]  /*8860*/  STG.E.64 desc[UR36][R16.64], R2 ;  /* 0x0000000210007986 */ /* 0x0001e2000c101b24 */
[----:B------:R-:W-:Y:S05]  /*8870*/  BRA `(.L_x_11321) ;  /* 0x0000000000087947 */ /* 0x000fea0003800000 */
.L_x_11347:
[----:B------:R-:W-:-:S05]  /*8880*/  PRMT R3, R3, 0x9910, RZ ;  /* 0x0000991003037816 */ /* 0x000fca00000000ff */
[----:B------:R0:W-:Y:S02]  /*8890*/  STG.E desc[UR36][R16.64], R3 ;  /* 0x0000000310007986 */ /* 0x0001e4000c101924 */
.L_x_11321:
[----:B------:R-:W-:-:S07]  /*88a0*/  VIADD R19, R19, 0x80 ;  /* 0x0000008013137836 */ /* 0x000fce0000000000 */
.L_x_11248:
[----:B------:R-:W-:Y:S05]  /*88b0*/  BSYNC B6 ;  /* 0x0000000000067941 */ /* 0x000fea0003800000 */
.L_x_11247:
        /* <DEDUP_REMOVED lines=358> */
.L_x_11352:
        /* <DEDUP_REMOVED lines=20> */
.L_x_11356:
[----:B------:R0:W5:Y:S01]  /*a060*/  LDG.E.U8 R22, desc[UR36][R2.64] ;  /* 0x0000002402167981 */ /* 0x000162000c1e1100 */
[----:B------:R-:W-:Y:S05]  /*a070*/  BRA `(.L_x_11358) ;  /* 0x0000000c00547947 */ /* 0x000fea0003800000 */
.L_x_11355:
        /* <DEDUP_REMOVED lines=8> */
.L_x_11360:
[----:B------:R0:W5:Y:S01]  /*a100*/  LDG.E.U16 R22, desc[UR36][R2.64] ;  /* 0x0000002402167981 */ /* 0x000162000c1e1500 */
[----:B------:R-:W-:Y:S05]  /*a110*/  BRA `(.L_x_11358) ;  /* 0x0000000c002c7947 */ /* 0x000fea0003800000 */
.L_x_11359:
[----:B------:R0:W5:Y:S01]  /*a120*/  LDG.E.U16 R22, desc[UR36][R2.64] ;  /* 0x0000002402167981 */ /* 0x000162000c1e1500 */
[----:B------:R-:W-:Y:S05]  /*a130*/  BRA `(.L_x_11358) ;  /* 0x0000000c00247947 */ /* 0x000fea0003800000 */
.L_x_11354:
        /* <DEDUP_REMOVED lines=9> */
.L_x_11362:
[----:B------:R-:W2:Y:S02]  /*a1d0*/  LDG.E.U16 R0, desc[UR36][R2.64] ;  /* 0x0000002402007981 */ /* 0x000ea4000c1e1500 */
[----:B--2---:R-:W-:-:S06]  /*a1e0*/  HADD2.F32 R0, -RZ, R0.H0_H0 ;  /* 0x20000000ff007230 */ /* 0x004fcc0000004100 */
[----:B------:R-:W0:Y:S02]  /*a1f0*/  F2I.FTZ.TRUNC.NTZ R0, R0 ;  /* 0x0000000000007305 */ /* 0x000e24000021f100 */
[----:B0-----:R-:W-:Y:S01]  /*a200*/  PRMT R22, R0, 0x7610, R22 ;  /* 0x0000761000167816 */ /* 0x001fe20000000016 */
[----:B------:R-:W-:Y:S06]  /*a210*/  BRA `(.L_x_11358) ;  /* 0x0000000800ec7947 */ /* 0x000fec0003800000 */
.L_x_11361:
[----:B------:R-:W-:-:S13]  /*a220*/  ISETP.NE.AND P0, PT, R4, 0x7, PT ;  /* 0x000000070400780c */ /* 0x000fda0003f05270 */
[----:B------:R-:W-:Y:S05]  /*a230*/  @!P0 BRA `(.L_x_11363) ;  /* 0x0000000000308947 */ /* 0x000fea0003800000 */
[----:B------:R-:W-:-:S13]  /*a240*/  ISETP.NE.AND P0, PT, R4, 0x8, PT ;  /* 0x000000080400780c */ /* 0x000fda0003f05270 */
[----:B------:R-:W-:Y:S05]  /*a250*/  @!P0 BRA `(.L_x_11364) ;  /* 0x0000000000148947 */ /* 0x000fea0003800000 */
[----:B------:R-:W-:-:S13]  /*a260*/  ISETP.NE.AND P0, PT, R4, 0x9, PT ;  /* 0x000000090400780c */ /* 0x000fda0003f05270 */
[----:B------:R-:W-:Y:S05]  /*a270*/  @P0 BRA `(.L_x_11357) ;  /* 0x0000000800800947 */ /* 0x000fea0003800000 */
[----:B------:R-:W2:Y:S02]  /*a280*/  LDG.E R2, desc[UR36][R2.64] ;  /* 0x0000002402027981 */ /* 0x000ea4000c1e1900 */
[----:B--2---:R4:W0:Y:S01]  /*a290*/  F2I.FTZ.TRUNC.NTZ R22, R2 ;  /* 0x0000000200167305 */ /* 0x004822000021f100 */
[----:B------:R-:W-:Y:S05]  /*a2a0*/  BRA `(.L_x_11358) ;  /* 0x0000000800c87947 */ /* 0x000fea0003800000 */
.L_x_11364:
[----:B------:R-:W2:Y:S02]  /*a2b0*/  LDG.E.U16 R2, desc[UR36][R2.64] ;  /* 0x0000002402027981 */ /* 0x000ea4000c1e1500 */
[----:B--2---:R-:W-:-:S06]  /*a2c0*/  HADD2.F32 R0, -RZ, R2.H0_H0 ;  /* 0x20000002ff007230 */ /* 0x004fcc0000004100 */
[----:B------:R-:W0:Y:S02]  /*a2d0*/  F2I.FTZ.TRUNC.NTZ R0, R0 ;  /* 0x0000000000007305 */ /* 0x000e24000021f100 */
[----:B0-----:R-:W-:Y:S01]  /*a2e0*/  PRMT R22, R0, 0x7610, R22 ;  /* 0x0000761000167816 */ /* 0x001fe20000000016 */
[----:B------:R-:W-:Y:S06]  /*a2f0*/  BRA `(.L_x_11358) ;  /* 0x0000000800b47947 */ /* 0x000fec0003800000 */
.L_x_11363:
[----:B------:R-:W2:Y:S02]  /*a300*/  LDG.E.64 R2, desc[UR36][R2.64] ;  /* 0x0000002402027981 */ /* 0x000ea4000c1e1b00 */
[----:B--2---:R2:W3:Y:S01]  /*a310*/  F2I.F64.TRUNC R22, R2 ;  /* 0x0000000200167311 */ /* 0x0044e2000030d100 */
[----:B------:R-:W-:Y:S05]  /*a320*/  BRA `(.L_x_11358) ;  /* 0x0000000800a87947 */ /* 0x000fea0003800000 */
.L_x_11353:
        /* <DEDUP_REMOVED lines=12> */
.L_x_11367:
[----:B------:R-:W2:Y:S02]  /*a3f0*/  LDG.E.64 R2, desc[UR36][R2.64] ;  /* 0x0000002402027981 */ /* 0x000ea4000c1e1b00 */
[----:B--2---:R0:W1:Y:S01]  /*a400*/  F2I.F64.TRUNC R22, R2 ;  /* 0x0000000200167311 */ /* 0x004062000030d100 */
[----:B------:R-:W-:Y:S05]  /*a410*/  BRA `(.L_x_11358) ;  /* 0x00000008006c7947 */ /* 0x000fea0003800000 */
.L_x_11366:
        /* <DEDUP_REMOVED lines=28> */
.L_x_11369:
        /* <DEDUP_REMOVED lines=15> */
.L_x_11368:
[----:B------:R-:W2:Y:S02]  /*a6d0*/  LDG.E.U16 R0, desc[UR36][R2.64] ;  /* 0x0000002402007981 */ /* 0x000ea4000c1e1500 */
[----:B--2---:R-:W-:-:S06]  /*a6e0*/  IMAD.U32 R0, R0, 0x10000, RZ ;  /* 0x0001000000007824 */ /* 0x004fcc00078e00ff */
[----:B------:R-:W0:Y:S02]  /*a6f0*/  F2I.FTZ.TRUNC.NTZ R0, R0 ;  /* 0x0000000000007305 */ /* 0x000e24000021f100 */
[----:B0-----:R-:W-:Y:S01]  /*a700*/  PRMT R22, R0, 0x7610, R22 ;  /* 0x0000761000167816 */ /* 0x001fe20000000016 */
[----:B------:R-:W-:Y:S06]  /*a710*/  BRA `(.L_x_11358) ;  /* 0x0000000400ac7947 */ /* 0x000fec0003800000 */
.L_x_11365:
        /* <DEDUP_REMOVED lines=10> */
.L_x_11372:
        /* <DEDUP_REMOVED lines=21> */
.L_x_11376:
[----:B------:R-:W-:Y:S05]  /*a910*/  BSYNC B1 ;  /* 0x0000000000017941 */ /* 0x000fea0003800000 */
.L_x_11375:
[----:B------:R-:W-:Y:S01]  /*a920*/  LEA R3, R0, 0x3b800000, 0x17 ;  /* 0x3b80000000037811 */ /* 0x000fe200078eb8ff */
[----:B------:R-:W-:-:S05]  /*a930*/  IMAD.SHL.U32 R0, R2, 0x100000, RZ ;  /* 0x0010000002007824 */ /* 0x000fca00078e00ff */
[----:B------:R-:W-:-:S07]  /*a940*/  LOP3.LUT R0, R3, R0, R4, 0xfe, !PT ;  /* 0x0000000003007212 */ /* 0x000fce00078efe04 */
.L_x_11374:
[----:B------:R-:W-:Y:S05]  /*a950*/  BSYNC B0 ;  /* 0x0000000000007941 */ /* 0x000fea0003800000 */
.L_x_11373:
[----:B------:R-:W0:Y:S02]  /*a960*/  F2I.FTZ.TRUNC.NTZ R0, R0 ;  /* 0x0000000000007305 */ /* 0x000e24000021f100 */
[----:B0-----:R-:W-:Y:S01]  /*a970*/  PRMT R22, R0, 0x7610, R22 ;  /* 0x0000761000167816 */ /* 0x001fe20000000016 */
[----:B------:R-:W-:Y:S06]  /*a980*/  BRA `(.L_x_11358) ;  /* 0x0000000400107947 */ /* 0x000fec0003800000 */
.L_x_11371:
        /* <DEDUP_REMOVED lines=21> */
.L_x_11380:
[----:B------:R-:W-:Y:S05]  /*aae0*/  BSYNC B1 ;  /* 0x0000000000017941 */ /* 0x000fea0003800000 */
.L_x_11379:
[----:B------:R-:W-:Y:S01]  /*aaf0*/  LEA R3, R0, 0x37800000, 0x17 ;  /* 0x3780000000037811 */ /* 0x000fe200078eb8ff */
[----:B------:R-:W-:-:S05]  /*ab00*/  IMAD.SHL.U32 R0, R2, 0x200000, RZ ;  /* 0x0020000002007824 */ /* 0x000fca00078e00ff */
[----:B------:R-:W-:-:S07]  /*ab10*/  LOP3.LUT R0, R3, R0, R4, 0xfe, !PT ;  /* 0x0000000003007212 */ /* 0x000fce00078efe04 */
.L_x_11378:
[----:B------:R-:W-:Y:S05]  /*ab20*/  BSYNC B0 ;  /* 0x0000000000007941 */ /* 0x000fea0003800000 */
.L_x_11377:
[----:B------:R-:W0:Y:S02]  /*ab30*/  F2I.FTZ.TRUNC.NTZ R0, R0 ;  /* 0x0000000000007305 */ /* 0x000e24000021f100 */
[----:B0-----:R-:W-:Y:S01]  /*ab40*/  PRMT R22, R0, 0x7610, R22 ;  /* 0x0000761000167816 */ /* 0x001fe20000000016 */
[----:B------:R-:W-:Y:S06]  /*ab50*/  BRA `(.L_x_11358) ;  /* 0x00000000009c7947 */ /* 0x000fec0003800000 */
.L_x_11370:
        /* <DEDUP_REMOVED lines=14> */
.L_x_11384:
[----:B------:R-:W-:Y:S05]  /*ac40*/  BSYNC B0 ;  /* 0x0000000000007941 */ /* 0x000fea0003800000 */
.L_x_11383:
[----:B------:R-:W0:Y:S02]  /*ac50*/  F2I.FTZ.TRUNC.NTZ R0, R0 ;  /* 0x0000000000007305 */ /* 0x000e24000021f100 */
[----:B0-----:R-:W-:Y:S01]  /*ac60*/  PRMT R22, R0, 0x7610, R22 ;  /* 0x0000761000167816 */ /* 0x001fe20000000016 */
[----:B------:R-:W-:Y:S06]  /*ac70*/  BRA `(.L_x_11358) ;  /* 0x0000000000547947 */ /* 0x000fec0003800000 */
.L_x_11357:
        /* <DEDUP_REMOVED lines=16> */
.L_x_11385:
[----:B------:R-:W-:Y:S01]  /*ad80*/  PRMT R22, RZ, 0x7610, R22 ;  /* 0x00007610ff167816 */ /* 0x000fe20000000016 */
[----:B------:R-:W-:Y:S06]  /*ad90*/  BRA `(.L_x_11358) ;  /* 0x00000000000c7947 */ /* 0x000fec0003800000 */
.L_x_11382:
[----:B------:R0:W5:Y:S01]  /*ada0*/  LDG.E.U16 R22, desc[UR36][R2.64] ;  /* 0x0000002402167981 */ /* 0x000162000c1e1500 */
[----:B------:R-:W-:Y:S05]  /*adb0*/  BRA `(.L_x_11358) ;  /* 0x0000000000047947 */ /* 0x000fea0003800000 */
.L_x_11381:
[----:B------:R0:W5:Y:S02]  /*adc0*/  LDG.E.U16 R22, desc[UR36][R2.64] ;  /* 0x0000002402167981 */ /* 0x000164000c1e1500 */
.L_x_11358:
[----:B------:R-:W1:Y:S01]  /*add0*/  LDC.U8 R4, c[0x0][0x493] ;  /* 0x000124c0ff047b82 */ /* 0x000e620000000000 */
[----:B------:R-:W-:Y:S02]  /*ade0*/  ULDC.64 UR4, c[0x0][0x488] ;  /* 0x0001220000047ab9 */ /* 0x000fe40000000a00 */
[----:B0-2-4-:R-:W-:-:S05]  /*adf0*/  IADD3 R2, P0, R18, UR4, RZ ;  /* 0x0000000412027c10 */ /* 0x015fca000ff1e0ff */
        /* <DEDUP_REMOVED lines=14> */
.L_x_11389:
[----:B------:R0:W5:Y:S01]  /*aee0*/  LDG.E.U8 R0, desc[UR36][R2.64] ;  /* 0x0000002402007981 */ /* 0x000162000c1e1100 */
[----:B------:R-:W-:Y:S05]  /*aef0*/  BRA `(.L_x_11391) ;  /* 0x0000000c00547947 */ /* 0x000fea0003800000 */
.L_x_11388:
        /* <DEDUP_REMOVED lines=8> */
.L_x_11393:
[----:B------:R0:W5:Y:S01]  /*af80*/  LDG.E.U16 R0, desc[UR36][R2.64] ;  /* 0x0000002402007981 */ /* 0x000162000c1e1500 */
[----:B------:R-:W-:Y:S05]  /*af90*/  BRA `(.L_x_11391) ;  /* 0x0000000c002c7947 */ /* 0x000fea0003800000 */
.L_x_11392:
[----:B------:R0:W5:Y:S01]  /*afa0*/  LDG.E.U16 R0, desc[UR36][R2.64] ;  /* 0x0000002402007981 */ /* 0x000162000c1e1500 */
[----:B------:R-:W-:Y:S05]  /*afb0*/  BRA `(.L_x_11391) ;  /* 0x0000000c00247947 */ /* 0x000fea0003800000 */
.L_x_11387:
        /* <DEDUP_REMOVED lines=9> */
.L_x_11395:
[----:B------:R-:W2:Y:S02]  /*b050*/  LDG.E.U16 R4, desc[UR36][R2.64] ;  /* 0x0000002402047981 */ /* 0x000ea4000c1e1500 */
[----:B--2---:R-:W-:-:S06]  /*b060*/  HADD2.F32 R4, -RZ, R4.H0_H0 ;  /* 0x20000004ff047230 */ /* 0x004fcc0000004100 */
[----:B------:R-:W0:Y:S02]  /*b070*/  F2I.FTZ.TRUNC.NTZ R4, R4 ;  /* 0x0000000400047305 */ /* 0x000e24000021f100 */
[----:B0-----:R-:W-:Y:S01]  /*b080*/  PRMT R0, R4, 0x7610, R0 ;  /* 0x0000761004007816 */ /* 0x001fe20000000000 */
[----:B------:R-:W-:Y:S06]  /*b090*/  BRA `(.L_x_11391) ;  /* 0x0000000800ec7947 */ /* 0x000fec0003800000 */
.L_x_11394:
[----:B------:R-:W-:-:S13]  /*b0a0*/  ISETP.NE.AND P0, PT, R0, 0x7, PT ;  /* 0x000000070000780c */ /* 0x000fda0003f05270 */
[----:B------:R-:W-:Y:S05]  /*b0b0*/  @!P0 BRA `(.L_x_11396) ;  /* 0x0000000000308947 */ /* 0x000fea0003800000 */
[----:B------:R-:W-:-:S13]  /*b0c0*/  ISETP.NE.AND P0, PT, R0, 0x8, PT ;  /* 0x000000080000780c */ /* 0x000fda0003f05270 */
[----:B------:R-:W-:Y:S05]  /*b0d0*/  @!P0 BRA `(.L_x_11397) ;  /* 0x0000000000148947 */ /* 0x000fea0003800000 */
[----:B------:R-:W-:-:S13]  /*b0e0*/  ISETP.NE.AND P0, PT, R0, 0x9, PT ;  /* 0x000000090000780c */ /* 0x000fda0003f05270 */
[----:B------:R-:W-:Y:S05]  /*b0f0*/  @P0 BRA `(.L_x_11390) ;  /* 0x0000000800800947 */ /* 0x000fea0003800000 */
[----:B------:R-:W2:Y:S02]  /*b100*/  LDG.E R2, desc[UR36][R2.64] ;  /* 0x0000002402027981 */ /* 0x000ea4000c1e1900 */
[----:B--2---:R2:W4:Y:S01]  /*b110*/  F2I.FTZ.TRUNC.NTZ R0, R2 ;  /* 0x0000000200007305 */ /* 0x004522000021f100 */
[----:B------:R-:W-:Y:S05]  /*b120*/  BRA `(.L_x_11391) ;  /* 0x0000000800c87947 */ /* 0x000fea0003800000 */
.L_x_11397:
[----:B------:R-:W2:Y:S02]  /*b130*/  LDG.E.U16 R2, desc[UR36][R2.64] ;  /* 0x0000002402027981 */ /* 0x000ea4000c1e1500 */
[----:B--2---:R-:W-:-:S06]  /*b140*/  HADD2.F32 R4, -RZ, R2.H0_H0 ;  /* 0x20000002ff047230 */ /* 0x004fcc0000004100 */
[----:B------:R-:W0:Y:S02]  /*b150*/  F2I.FTZ.TRUNC.NTZ R4, R4 ;  /* 0x0000000400047305 */ /* 0x000e24000021f100 */
[----:B0-----:R-:W-:Y:S01]  /*b160*/  PRMT R0, R4, 0x7610, R0 ;  /* 0x0000761004007816 */ /* 0x001fe20000000000 */
[----:B------:R-:W-:Y:S06]  /*b170*/  BRA `(.L_x_11391) ;  /* 0x0000000800b47947 */ /* 0x000fec0003800000 */
.L_x_11396:
[----:B------:R-:W2:Y:S02]  /*b180*/  LDG.E.64 R2, desc[UR36][R2.64] ;  /* 0x0000002402027981 */ /* 0x000ea4000c1e1b00 */
[----:B--2---:R0:W1:Y:S01]  /*b190*/  F2I.F64.TRUNC R0, R2 ;  /* 0x0000000200007311 */ /* 0x004062000030d100 */
[----:B------:R-:W-:Y:S05]  /*b1a0*/  BRA `(.L_x_11391) ;  /* 0x0000000800a87947 */ /* 0x000fea0003800000 */
.L_x_11386:
        /* <DEDUP_REMOVED lines=12> */
.L_x_11400:
[----:B------:R-:W2:Y:S02]  /*b270*/  LDG.E.64 R2, desc[UR36][R2.64] ;  /* 0x0000002402027981 */ /* 0x000ea4000c1e1b00 */
[----:B--2---:R0:W1:Y:S01]  /*b280*/  F2I.F64.TRUNC R0, R2 ;  /* 0x0000000200007311 */ /* 0x004062000030d100 */
[----:B------:R-:W-:Y:S05]  /*b290*/  BRA `(.L_x_11391) ;  /* 0x00000008006c7947 */ /* 0x000fea0003800000 */
.L_x_11399:
        /* <DEDUP_REMOVED lines=28> */
.L_x_11402:
        /* <DEDUP_REMOVED lines=15> */
.L_x_11401:
[----:B------:R-:W2:Y:S02]  /*b550*/  LDG.E.U16 R4, desc[UR36][R2.64] ;  /* 0x0000002402047981 */ /* 0x000ea4000c1e1500 */
[----:B--2---:R-:W-:-:S06]  /*b560*/  IMAD.U32 R4, R4, 0x10000, RZ ;  /* 0x0001000004047824 */ /* 0x004fcc00078e00ff */
[----:B------:R-:W0:Y:S02]  /*b570*/  F2I.FTZ.TRUNC.NTZ R4, R4 ;  /* 0x0000000400047305 */ /* 0x000e24000021f100 */
[----:B0-----:R-:W-:Y:S01]  /*b580*/  PRMT R0, R4, 0x7610, R0 ;  /* 0x0000761004007816 */ /* 0x001fe20000000000 */
[----:B------:R-:W-:Y:S06]  /*b590*/  BRA `(.L_x_11391) ;  /* 0x0000000400ac7947 */ /* 0x000fec0003800000 */
.L_x_11398:
        /* <DEDUP_REMOVED lines=10> */
.L_x_11405:
        /* <DEDUP_REMOVED lines=21> */
.L_x_11409:
[----:B------:R-:W-:Y:S05]  /*b790*/  BSYNC B1 ;  /* 0x0000000000017941 */ /* 0x000fea0003800000 */
.L_x_11408:
[----:B------:R-:W-:Y:S01]  /*b7a0*/  IMAD.SHL.U32 R2, R2, 0x100000, RZ ;  /* 0x0010000002027824 */ /* 0x000fe200078e00ff */
[----:B------:R-:W-:-:S04]  /*b7b0*/  LEA R3, R0, 0x3b800000, 0x17 ;  /* 0x3b80000000037811 */ /* 0x000fc800078eb8ff */
[----:B------:R-:W-:-:S07]  /*b7c0*/  LOP3.LUT R4, R3, R2, R4, 0xfe, !PT ;  /* 0x0000000203047212 */ /* 0x000fce00078efe04 */
.L_x_11407:
[----:B------:R-:W-:Y:S05]  /*b7d0*/  BSYNC B0 ;  /* 0x0000000000007941 */ /* 0x000fea0003800000 */
.L_x_11406:
[----:B------:R-:W0:Y:S02]  /*b7e0*/  F2I.FTZ.TRUNC.NTZ R4, R4 ;  /* 0x0000000400047305 */ /* 0x000e24000021f100 */
[----:B0-----:R-:W-:Y:S01]  /*b7f0*/  PRMT R0, R4, 0x7610, R0 ;  /* 0x0000761004007816 */ /* 0x001fe20000000000 */
[----:B------:R-:W-:Y:S06]  /*b800*/  BRA `(.L_x_11391) ;  /* 0x0000000400107947 */ /* 0x000fec0003800000 */
.L_x_11404:
        /* <DEDUP_REMOVED lines=21> */
.L_x_11413:
[----:B------:R-:W-:Y:S05]  /*b960*/  BSYNC B1 ;  /* 0x0000000000017941 */ /* 0x000fea0003800000 */
.L_x_11412:
[----:B------:R-:W-:Y:S01]  /*b970*/  IMAD.SHL.U32 R2, R2, 0x200000, RZ ;  /* 0x0020000002027824 */ /* 0x000fe200078e00ff */
[----:B------:R-:W-:-:S04]  /*b980*/  LEA R3, R0, 0x37800000, 0x17 ;  /* 0x3780000000037811 */ /* 0x000fc800078eb8ff */
[----:B------:R-:W-:-:S07]  /*b990*/  LOP3.LUT R4, R3, R2, R4, 0xfe, !PT ;  /* 0x0000000203047212 */ /* 0x000fce00078efe04 */
.L_x_11411:
[----:B------:R-:W-:Y:S05]  /*b9a0*/  BSYNC B0 ;  /* 0x0000000000007941 */ /* 0x000fea0003800000 */
.L_x_11410:
[----:B------:R-:W0:Y:S02]  /*b9b0*/  F2I.FTZ.TRUNC.NTZ R4, R4 ;  /* 0x0000000400047305 */ /* 0x000e24000021f100 */
[----:B0-----:R-:W-:Y:S01]  /*b9c0*/  PRMT R0, R4, 0x7610, R0 ;  /* 0x0000761004007816 */ /* 0x001fe20000000000 */
[----:B------:R-:W-:Y:S06]  /*b9d0*/  BRA `(.L_x_11391) ;  /* 0x00000000009c7947 */ /* 0x000fec0003800000 */
.L_x_11403:
        /* <DEDUP_REMOVED lines=14> */
.L_x_11417:
[----:B------:R-:W-:Y:S05]  /*bac0*/  BSYNC B0 ;  /* 0x0000000000007941 */ /* 0x000fea0003800000 */
.L_x_11416:
[----:B------:R-:W0:Y:S02]  /*bad0*/  F2I.FTZ.TRUNC.NTZ R4, R4 ;  /* 0x0000000400047305 */ /* 0x000e24000021f100 */
[----:B0-----:R-:W-:Y:S01]  /*bae0*/  PRMT R0, R4, 0x7610, R0 ;  /* 0x0000761004007816 */ /* 0x001fe20000000000 */
[----:B------:R-:W-:Y:S06]  /*baf0*/  BRA `(.L_x_11391) ;  /* 0x0000000000547947 */ /* 0x000fec0003800000 */
.L_x_11390:
        /* <DEDUP_REMOVED lines=15> */
[----:B0--3-5:R-:W-:Y:S05]  /*bbf0*/  CALL.ABS.NOINC R2 ;  /* 0x0000000002007343 */ /* 0x029fea0003c00000 */
.L_x_11418:
[----:B------:R-:W-:Y:S01]  /*bc00*/  PRMT R0, RZ, 0x7610, R0 ;  /* 0x00007610ff007816 */ /* 0x000fe20000000000 */
[----:B------:R-:W-:Y:S06]  /*bc10*/  BRA `(.L_x_11391) ;  /* 0x00000000000c7947 */ /* 0x000fec0003800000 */
.L_x_11415:
[----:B------:R0:W5:Y:S01]  /*bc20*/  LDG.E.U16 R0, desc[UR36][R2.64] ;  /* 0x0000002402007981 */ /* 0x000162000c1e1500 */
[----:B------:R-:W-:Y:S05]  /*bc30*/  BRA `(.L_x_11391) ;  /* 0x0000000000047947 */ /* 0x000fea0003800000 */
.L_x_11414:
[----:B------:R0:W5:Y:S02]  /*bc40*/  LDG.E.U16 R0, desc[UR36][R2.64] ;  /* 0x0000002402007981 */ /* 0x000164000c1e1500 */
.L_x_11391:
[----:B-1--45:R-:W-:Y:S02]  /*bc50*/  PRMT R0, R0, 0x9910, RZ ;  /* 0x0000991000007816 */ /* 0x032fe400000000ff */
[----:B---3--:R-:W-:Y:S02]  /*bc60*/  PRMT R5, R22, 0x9910, RZ ;  /* 0x0000991016057816 */ /* 0x008fe400000000ff */
[-C--:B------:R-:W-:Y:S02]  /*bc70*/  IABS R7, R0.reuse ;  /* 0x0000000000077213 */ /* 0x080fe40000000000 */
[----:B------:R-:W-:Y:S02]  /*bc80*/  IABS R8, R5 ;  /* 0x0000000500087213 */ /* 0x000fe40000000000 */
[----:B------:R-:W1:Y:S01]  /*bc90*/  I2F.RP R4, R7 ;  /* 0x0000000700047306 */ /* 0x000e620000209400 */
[-C--:B------:R-:W-:Y:S02]  /*bca0*/  IABS R10, R0.reuse ;  /* 0x00000000000a7213 */ /* 0x080fe40000000000 */
[----:B------:R-:W-:-:S04]  /*bcb0*/  LOP3.LUT R5, R5, R0, RZ, 0x3c, !PT ;  /* 0x0000000005057212 */ /* 0x000fc800078e3cff */
[----:B------:R-:W-:Y:S01]  /*bcc0*/  ISETP.GE.AND P1, PT, R5, RZ, PT ;  /* 0x000000ff0500720c */ /* 0x000fe20003f26270 */
[----:B-1----:R-:W0:Y:S02]  /*bcd0*/  MUFU.RCP R4, R4 ;  /* 0x0000000400047308 */ /* 0x002e240000001000 */
[----:B0-2---:R-:W-:Y:S02]  /*bce0*/  VIADD R2, R4, 0xffffffe ;  /* 0x0ffffffe04027836 */ /* 0x005fe40000000000 */
        /* <DEDUP_REMOVED lines=31> */
.L_x_11422:
[----:B------:R0:W-:Y:S01]  /*bee0*/  STG.E.U8 desc[UR36][R16.64], R3 ;  /* 0x0000000310007986 */ /* 0x0001e2000c101124 */
[----:B------:R-:W-:Y:S05]  /*bef0*/  BRA `(.L_x_11424) ;  /* 0x0000000c00707947 */ /* 0x000fea0003800000 */
.L_x_11421:
        /* <DEDUP_REMOVED lines=11> */
.L_x_11426:
[----:B------:R-:W-:-:S05]  /*bfb0*/  PRMT R3, R3, 0x9910, RZ ;  /* 0x0000991003037816 */ /* 0x000fca00000000ff */
[----:B------:R0:W-:Y:S01]  /*bfc0*/  STG.E desc[UR36][R16.64], R3 ;  /* 0x0000000310007986 */ /* 0x0001e2000c101924 */
[----:B------:R-:W-:Y:S05]  /*bfd0*/  BRA `(.L_x_11424) ;  /* 0x0000000c00387947 */ /* 0x000fea0003800000 */
.L_x_11425:
[----:B------:R0:W-:Y:S01]  /*bfe0*/  STG.E.U16 desc[UR36][R16.64], R3 ;  /* 0x0000000310007986 */ /* 0x0001e2000c101524 */
[----:B------:R-:W-:Y:S05]  /*bff0*/  BRA `(.L_x_11424) ;  /* 0x0000000c00307947 */ /* 0x000fea0003800000 */
.L_x_11420:
        /* <DEDUP_REMOVED lines=9> */
.L_x_11428:
[----:B------:R-:W0:Y:S02]  /*c090*/  I2F.S16 R0, R3 ;  /* 0x0000000300007306 */ /* 0x000e240000101400 */
[----:B0-----:R-:W-:-:S05]  /*c0a0*/  F2FP.F16.F32.PACK_AB R0, RZ, R0 ;  /* 0x00000000ff00723e */ /* 0x001fca00000000ff */
[----:B------:R0:W-:Y:S01]  /*c0b0*/  STG.E.U16 desc[UR36][R16.64], R0 ;  /* 0x0000000010007986 */ /* 0x0001e2000c101524 */
[----:B------:R-:W-:Y:S05]  /*c0c0*/  BRA `(.L_x_11424) ;  /* 0x0000000800fc7947 */ /* 0x000fea0003800000 */
.L_x_11427:
        /* <DEDUP_REMOVED lines=10> */
.L_x_11430:
[----:B------:R-:W0:Y:S02]  /*c170*/  I2F.S16 R3, R3 ;  /* 0x0000000300037306 */ /* 0x000e240000101400 */
[----:B0-----:R-:W-:-:S04]  /*c180*/  F2FP.F16.F32.PACK_AB R3, RZ, R3 ;  /* 0x00000003ff03723e */ /* 0x001fc800000000ff */
[----:B------:R-:W-:-:S05]  /*c190*/  PRMT R3, R3, 0x5410, RZ ;  /* 0x0000541003037816 */ /* 0x000fca00000000ff */
[----:B------:R0:W-:Y:S01]  /*c1a0*/  STG.E desc[UR36][R16.64], R3 ;  /* 0x0000000310007986 */ /* 0x0001e2000c101924 */
[----:B------:R-:W-:Y:S05]  /*c1b0*/  BRA `(.L_x_11424) ;  /* 0x0000000800c07947 */ /* 0x000fea0003800000 */
.L_x_11429:
[----:B------:R-:W0:Y:S02]  /*c1c0*/  I2F.F64.S16 R2, R3 ;  /* 0x0000000300027312 */ /* 0x000e240000101c00 */
[----:B0-----:R0:W-:Y:S01]  /*c1d0*/  STG.E.64 desc[UR36][R16.64], R2 ;  /* 0x0000000210007986 */ /* 0x0011e2000c101b24 */
[----:B------:R-:W-:Y:S05]  /*c1e0*/  BRA `(.L_x_11424) ;  /* 0x0000000800b47947 */ /* 0x000fea0003800000 */
.L_x_11419:
        /* <DEDUP_REMOVED lines=13> */
.L_x_11433:
[----:B------:R-:W0:Y:S01]  /*c2c0*/  I2F.F64.S16 R4, R3 ;  /* 0x0000000300047312 */ /* 0x000e220000101c00 */
[----:B------:R-:W-:-:S05]  /*c2d0*/  CS2R R6, SRZ ;  /* 0x0000000000067805 */ /* 0x000fca000001ff00 */
[----:B0-----:R0:W-:Y:S01]  /*c2e0*/  STG.E.128 desc[UR36][R16.64], R4 ;  /* 0x0000000410007986 */ /* 0x0011e2000c101d24 */
[----:B------:R-:W-:Y:S05]  /*c2f0*/  BRA `(.L_x_11424) ;  /* 0x0000000800707947 */ /* 0x000fea0003800000 */
.L_x_11432:
        /* <DEDUP_REMOVED lines=21> */
.L_x_11437:
[----:B------:R-:W-:Y:S05]  /*c450*/  BSYNC B0 ;  /* 0x0000000000007941 */ /* 0x000fea0003800000 */
.L_x_11436:
[----:B------:R-:W-:-:S05]  /*c460*/  LOP3.LUT R3, R0, R3, RZ, 0xfc, !PT ;  /* 0x0000000300037212 */ /* 0x000fca00078efcff */
[----:B------:R0:W-:Y:S01]  /*c470*/  STG.E.U8 desc[UR36][R16.64], R3 ;  /* 0x0000000310007986 */ /* 0x0001e2000c101124 */
[----:B------:R-:W-:Y:S05]  /*c480*/  BRA `(.L_x_11424) ;  /* 0x00000008000c7947 */ /* 0x000fea0003800000 */
.L_x_11435:
        /* <DEDUP_REMOVED lines=13> */
.L_x_11439:
[----:B------:R-:W-:Y:S01]  /*c560*/  IMAD.MOV.U32 R0, RZ, RZ, 0x7f ;  /* 0x0000007fff007424 */ /* 0x000fe200078e00ff */
[----:B------:R-:W-:-:S04]  /*c570*/  ISETP.GT.U32.AND P0, PT, R2, 0x7f800000, PT ;  /* 0x7f8000000200780c */ /* 0x000fc80003f04070 */
[----:B------:R-:W-:-:S09]  /*c580*/  SEL R0, R0, 0x7c, P0 ;  /* 0x0000007c00007807 */ /* 0x000fd20000000000 */
.L_x_11440:
[----:B------:R-:W-:Y:S05]  /*c590*/  BSYNC B0 ;  /* 0x0000000000007941 */ /* 0x000fea0003800000 */
.L_x_11438:
[----:B------:R-:W-:-:S04]  /*c5a0*/  LOP3.LUT R2, R3, 0x80000000, RZ, 0xc0, !PT ;  /* 0x8000000003027812 */ /* 0x000fc800078ec0ff */
[----:B------:R-:W-:-:S04]  /*c5b0*/  SHF.R.U32.HI R3, RZ, 0x18, R2 ;  /* 0x00000018ff037819 */ /* 0x000fc80000011602 */
[----:B------:R-:W-:-:S05]  /*c5c0*/  LOP3.LUT R3, R0, R3, RZ, 0xfc, !PT ;  /* 0x0000000300037212 */ /* 0x000fca00078efcff */
[----:B------:R0:W-:Y:S01]  /*c5d0*/  STG.E.U8 desc[UR36][R16.64], R3 ;  /* 0x0000000310007986 */ /* 0x0001e2000c101124 */
[----:B------:R-:W-:Y:S05]  /*c5e0*/  BRA `(.L_x_11424) ;  /* 0x0000000400b47947 */ /* 0x000fea0003800000 */
.L_x_11434:
[----:B------:R-:W0:Y:S02]  /*c5f0*/  I2F.S16 R0, R3 ;  /* 0x0000000300007306 */ /* 0x000e240000101400 */
[----:B0-----:R-:W-:-:S05]  /*c600*/  F2FP.BF16.F32.PACK_AB R0, RZ, R0 ;  /* 0x00000000ff00723e */ /* 0x001fca00000010ff */
[----:B------:R0:W-:Y:S01]  /*c610*/  STG.E.U16 desc[UR36][R16.64], R0 ;  /* 0x0000000010007986 */ /* 0x0001e2000c101524 */
[----:B------:R-:W-:Y:S05]  /*c620*/  BRA `(.L_x_11424) ;  /* 0x0000000400a47947 */ /* 0x000fea0003800000 */
.L_x_11431:
        /* <DEDUP_REMOVED lines=10> */
.L_x_11443:
        /* <DEDUP_REMOVED lines=17> */
.L_x_11446:
[----:B------:R-:W-:-:S04]  /*c7e0*/  LOP3.LUT R2, R3, 0x80000000, RZ, 0xc0, !PT ;  /* 0x8000000003027812 */ /* 0x000fc800078ec0ff */
[----:B------:R-:W-:-:S04]  /*c7f0*/  SHF.R.U32.HI R3, RZ, 0x18, R2 ;  /* 0x00000018ff037819 */ /* 0x000fc80000011602 */
[----:B------:R-:W-:-:S04]  /*c800*/  LOP3.LUT R0, R0, R3, RZ, 0xfc, !PT ;  /* 0x0000000300007212 */ /* 0x000fc800078efcff */
[----:B------:R-:W-:-:S07]  /*c810*/  PRMT R8, R0, 0x7610, R8 ;  /* 0x0000761000087816 */ /* 0x000fce0000000008 */
.L_x_11445:
[----:B------:R-:W-:Y:S05]  /*c820*/  BSYNC B0 ;  /* 0x0000000000007941 */ /* 0x000fea0003800000 */
.L_x_11444:
[----:B------:R3:W-:Y:S01]  /*c830*/  STG.E.U8 desc[UR36][R16.64], R8 ;  /* 0x0000000810007986 */ /* 0x0007e2000c101124 */
[----:B------:R-:W-:Y:S05]  /*c840*/  BRA `(.L_x_11424) ;  /* 0x00000004001c7947 */ /* 0x000fea0003800000 */
.L_x_11442:
        /* <DEDUP_REMOVED lines=17> */
.L_x_11449:
[----:B------:R-:W-:-:S04]  /*c960*/  LOP3.LUT R2, R3, 0x80000000, RZ, 0xc0, !PT ;  /* 0x8000000003027812 */ /* 0x000fc800078ec0ff */
[----:B------:R-:W-:-:S04]  /*c970*/  SHF.R.U32.HI R3, RZ, 0x18, R2 ;  /* 0x00000018ff037819 */ /* 0x000fc80000011602 */
[----:B------:R-:W-:-:S04]  /*c980*/  LOP3.LUT R0, R0, R3, RZ, 0xfc, !PT ;  /* 0x0000000300007212 */ /* 0x000fc800078efcff */
[----:B------:R-:W-:-:S07]  /*c990*/  PRMT R8, R0, 0x7610, R8 ;  /* 0x0000761000087816 */ /* 0x000fce0000000008 */
.L_x_11448:
[----:B------:R-:W-:Y:S05]  /*c9a0*/  BSYNC B0 ;  /* 0x0000000000007941 */ /* 0x000fea0003800000 */
.L_x_11447:
[----:B------:R0:W-:Y:S01]  /*c9b0*/  STG.E.U8 desc[UR36][R16.64], R8 ;  /* 0x0000000810007986 */ /* 0x0001e2000c101124 */
[----:B------:R-:W-:Y:S05]  /*c9c0*/  BRA `(.L_x_11424) ;  /* 0x0000000000bc7947 */ /* 0x000fea0003800000 */
.L_x_11441:
        /* <DEDUP_REMOVED lines=23> */
.L_x_11423:
        /* <DEDUP_REMOVED lines=16> */
.L_x_11452:
[----:B------:R-:W-:Y:S05]  /*cc40*/  BRA `(.L_x_11424) ;  /* 0x00000000001c7947 */ /* 0x000fea0003800000 */
.L_x_11451:
[----:B------:R-:W-:-:S05]  /*cc50*/  PRMT R3, R3, 0x9910, RZ ;  /* 0x0000991003037816 */ /* 0x000fca00000000ff */
[----:B------:R-:W-:-:S05]  /*cc60*/  IMAD.MOV.U32 R2, RZ, RZ, R3 ;  /* 0x000000ffff027224 */ /* 0x000fca00078e0003 */
[----:B------:R-:W-:-:S05]  /*cc70*/  SHF.R.S32.HI R3, RZ, 0x1f, R2 ;  /* 0x0000001fff037819 */ /* 0x000fca0000011402 */
[----:B------:R1:W-:Y:S01]  /*cc80*/  STG.E.64 desc[UR36][R16.64], R2 ;  /* 0x0000000210007986 */ /* 0x0003e2000c101b24 */
[----:B------:R-:W-:Y:S05]  /*cc90*/  BRA `(.L_x_11424) ;  /* 0x0000000000087947 */ /* 0x000fea0003800000 */
.L_x_11450:
[----:B------:R-:W-:-:S05]  /*cca0*/  PRMT R3, R3, 0x9910, RZ ;  /* 0x0000991003037816 */ /* 0x000fca00000000ff */
[----:B------:R0:W-:Y:S02]  /*ccb0*/  STG.E desc[UR36][R16.64], R3 ;  /* 0x0000000310007986 */ /* 0x0001e4000c101924 */
.L_x_11424:
[----:B------:R-:W-:-:S07]  /*ccc0*/  VIADD R19, R19, 0x80 ;  /* 0x0000008013137836 */ /* 0x000fce0000000000 */
.L_x_11351:
[----:B------:R-:W-:Y:S05]  /*ccd0*/  BSYNC B6 ;  /* 0x0000000000067941 */ /* 0x000fea0003800000 */
.L_x_11350:
        /* <DEDUP_REMOVED lines=357> */
.L_x_11453:
        /* <DEDUP_REMOVED lines=20> */
.L_x_11457:
[----:B------:R0:W5:Y:S01]  /*e470*/  LDG.E.U8 R19, desc[UR36][R2.64] ;  /* 0x0000002402137981 */ /* 0x000162000c1e1100 */
[----:B------:R-:W-:Y:S05]  /*e480*/  BRA `(.L_x_11459) ;  /* 0x0000000c00547947 */ /* 0x000fea0003800000 */
.L_x_11456:
        /* <DEDUP_REMOVED lines=8> */
.L_x_11461:
[----:B------:R0:W5:Y:S01]  /*e510*/  LDG.E.U16 R19, desc[UR36][R2.64] ;  /* 0x0000002402137981 */ /* 0x000162000c1e1500 */
[----:B------:R-:W-:Y:S05]  /*e520*/  BRA `(.L_x_11459) ;  /* 0x0000000c002c7947 */ /* 0x000fea0003800000 */
.L_x_11460:
[----:B------:R0:W5:Y:S01]  /*e530*/  LDG.E.U16 R19, desc[UR36][R2.64] ;  /* 0x0000002402137981 */ /* 0x000162000c1e1500 */
[----:B------:R-:W-:Y:S05]  /*e540*/  BRA `(.L_x_11459) ;  /* 0x0000000c00247947 */ /* 0x000fea0003800000 */
.L_x_11455:
        /* <DEDUP_REMOVED lines=9> */
.L_x_11463:
[----:B------:R-:W2:Y:S02]  /*e5e0*/  LDG.E.U16 R0, desc[UR36][R2.64] ;  /* 0x0000002402007981 */ /* 0x000ea4000c1e1500 */
[----:B--2---:R-:W-:-:S06]  /*e5f0*/  HADD2.F32 R0, -RZ, R0.H0_H0 ;  /* 0x20000000ff007230 */ /* 0x004fcc0000004100 */
[----:B------:R-:W0:Y:S02]  /*e600*/  F2I.FTZ.TRUNC.NTZ R0, R0 ;  /* 0x0000000000007305 */ /* 0x000e24000021f100 */
[----:B0-----:R-:W-:Y:S01]  /*e610*/  PRMT R19, R0, 0x7610, R19 ;  /* 0x0000761000137816 */ /* 0x001fe20000000013 */
[----:B------:R-:W-:Y:S06]  /*e620*/  BRA `(.L_x_11459) ;  /* 0x0000000800ec7947 */ /* 0x000fec0003800000 */
.L_x_11462:
        /* <DEDUP_REMOVED lines=9> */
.L_x_11465:
[----:B------:R-:W2:Y:S02]  /*e6c0*/  LDG.E.U16 R2, desc[UR36][R2.64] ;  /* 0x0000002402027981 */ /* 0x000ea4000c1e1500 */
[----:B--2---:R-:W-:-:S06]  /*e6d0*/  HADD2.F32 R0, -RZ, R2.H0_H0 ;  /* 0x20000002ff007230 */ /* 0x004fcc0000004100 */
[----:B------:R-:W0:Y:S02]  /*e6e0*/  F2I.FTZ.TRUNC.NTZ R0, R0 ;  /* 0x0000000000007305 */ /* 0x000e24000021f100 */
[----:B0-----:R-:W-:Y:S01]  /*e6f0*/  PRMT R19, R0, 0x7610, R19 ;  /* 0x0000761000137816 */ /* 0x001fe20000000013 */
[----:B------:R-:W-:Y:S06]  /*e700*/  BRA `(.L_x_11459) ;  /* 0x0000000800b47947 */ /* 0x000fec0003800000 */
.L_x_11464:
[----:B------:R-:W2:Y:S02]  /*e710*/  LDG.E.64 R2, desc[UR36][R2.64] ;  /* 0x0000002402027981 */ /* 0x000ea4000c1e1b00 */
[----:B--2---:R0:W1:Y:S01]  /*e720*/  F2I.F64.TRUNC R19, R2 ;  /* 0x0000000200137311 */ /* 0x004062000030d100 */
[----:B------:R-:W-:Y:S05]  /*e730*/  BRA `(.L_x_11459) ;  /* 0x0000000800a87947 */ /* 0x000fea0003800000 */
.L_x_11454:
        /* <DEDUP_REMOVED lines=12> */
.L_x_11468:
[----:B------:R-:W2:Y:S02]  /*e800*/  LDG.E.64 R2, desc[UR36][R2.64] ;  /* 0x0000002402027981 */ /* 0x000ea4000c1e1b00 */
[----:B--2---:R0:W1:Y:S01]  /*e810*/  F2I.F64.TRUNC R19, R2 ;  /* 0x0000000200137311 */ /* 0x004062000030d100 */
[----:B------:R-:W-:Y:S05]  /*e820*/  BRA `(.L_x_11459) ;  /* 0x00000008006c7947 */ /* 0x000fea0003800000 */
.L_x_11467:
        /* <DEDUP_REMOVED lines=28> */
.L_x_11470:
        /* <DEDUP_REMOVED lines=15> */
.L_x_11469:
[----:B------:R-:W2:Y:S02]  /*eae0*/  LDG.E.U16 R0, desc[UR36][R2.64] ;  /* 0x0000002402007981 */ /* 0x000ea4000c1e1500 */
[----:B--2---:R-:W-:-:S06]  /*eaf0*/  IMAD.U32 R0, R0, 0x10000, RZ ;  /* 0x0001000000007824 */ /* 0x004fcc00078e00ff */
[----:B------:R-:W0:Y:S02]  /*eb00*/  F2I.FTZ.TRUNC.NTZ R0, R0 ;  /* 0x0000000000007305 */ /* 0x000e24000021f100 */
[----:B0-----:R-:W-:Y:S01]  /*eb10*/  PRMT R19, R0, 0x7610, R19 ;  /* 0x0000761000137816 */ /* 0x001fe20000000013 */
[----:B------:R-:W-:Y:S06]  /*eb20*/  BRA `(.L_x_11459) ;  /* 0x0000000400ac7947 */ /* 0x000fec0003800000 */
.L_x_11466:
        /* <DEDUP_REMOVED lines=10> */
.L_x_11473:
        /* <DEDUP_REMOVED lines=21> */
.L_x_11477:
[----:B------:R-:W-:Y:S05]  /*ed20*/  BSYNC B1 ;  /* 0x0000000000017941 */ /* 0x000fea0003800000 */
.L_x_11476:
[----:B------:R-:W-:Y:S01]  /*ed30*/  LEA R3, R0, 0x3b800000, 0x17 ;  /* 0x3b80000000037811 */ /* 0x000fe200078eb8ff */
[----:B------:R-:W-:-:S05]  /*ed40*/  IMAD.SHL.U32 R0, R2, 0x100000, RZ ;  /* 0x0010000002007824 */ /* 0x000fca00078e00ff */
[----:B------:R-:W-:-:S07]  /*ed50*/  LOP3.LUT R0, R3, R0, R4, 0xfe, !PT ;  /* 0x0000000003007212 */ /* 0x000fce00078efe04 */
.L_x_11475:
[----:B------:R-:W-:Y:S05]  /*ed60*/  BSYNC B0 ;  /* 0x0000000000007941 */ /* 0x000fea0003800000 */
.L_x_11474:
[----:B------:R-:W0:Y:S02]  /*ed70*/  F2I.FTZ.TRUNC.NTZ R0, R0 ;  /* 0x0000000000007305 */ /* 0x000e24000021f100 */
[----:B0-----:R-:W-:Y:S01]  /*ed80*/  PRMT R19, R0, 0x7610, R19 ;  /* 0x0000761000137816 */ /* 0x001fe20000000013 */
[----:B------:R-:W-:Y:S06]  /*ed90*/  BRA `(.L_x_11459) ;  /* 0x0000000400107947 */ /* 0x000fec0003800000 */
.L_x_11472:
        /* <DEDUP_REMOVED lines=21> */
.L_x_11481:
[----:B------:R-:W-:Y:S05]  /*eef0*/  BSYNC B1 ;  /* 0x0000000000017941 */ /* 0x000fea0003800000 */
.L_x_11480:
[----:B------:R-:W-:Y:S01]  /*ef00*/  LEA R3, R0, 0x37800000, 0x17 ;  /* 0x3780000000037811 */ /* 0x000fe200078eb8ff */
[----:B------:R-:W-:-:S05]  /*ef10*/  IMAD.SHL.U32 R0, R2, 0x200000, RZ ;  /* 0x0020000002007824 */ /* 0x000fca00078e00ff */
[----:B------:R-:W-:-:S07]  /*ef20*/  LOP3.LUT R0, R3, R0, R4, 0xfe, !PT ;  /* 0x0000000003007212 */ /* 0x000fce00078efe04 */
.L_x_11479:
[----:B------:R-:W-:Y:S05]  /*ef30*/  BSYNC B0 ;  /* 0x0000000000007941 */ /* 0x000fea0003800000 */
.L_x_11478:
[----:B------:R-:W0:Y:S02]  /*ef40*/  F2I.FTZ.TRUNC.NTZ R0, R0 ;  /* 0x0000000000007305 */ /* 0x000e24000021f100 */
[----:B0-----:R-:W-:Y:S01]  /*ef50*/  PRMT R19, R0, 0x7610, R19 ;  /* 0x0000761000137816 */ /* 0x001fe20000000013 */
[----:B------:R-:W-:Y:S06]  /*ef60*/  BRA `(.L_x_11459) ;  /* 0x00000000009c7947 */ /* 0x000fec0003800000 */
.L_x_11471:
        /* <DEDUP_REMOVED lines=14> */
.L_x_11485:
[----:B------:R-:W-:Y:S05]  /*f050*/  BSYNC B0 ;  /* 0x0000000000007941 */ /* 0x000fea0003800000 */
.L_x_11484:
[----:B------:R-:W0:Y:S02]  /*f060*/  F2I.FTZ.TRUNC.NTZ R0, R0 ;  /* 0x0000000000007305 */ /* 0x000e24000021f100 */
[----:B0-----:R-:W-:Y:S01]  /*f070*/  PRMT R19, R0, 0x7610, R19 ;  /* 0x0000761000137816 */ /* 0x001fe20000000013 */
[----:B------:R-:W-:Y:S06]  /*f080*/  BRA `(.L_x_11459) ;  /* 0x0000000000547947 */ /* 0x000fec0003800000 */
.L_x_11458:
        /* <DEDUP_REMOVED lines=16> */
.L_x_11486:
[----:B------:R-:W-:Y:S01]  /*f190*/  PRMT R19, RZ, 0x7610, R19 ;  /* 0x00007610ff137816 */ /* 0x000fe20000000013 */
[----:B------:R-:W-:Y:S06]  /*f1a0*/  BRA `(.L_x_11459) ;  /* 0x00000000000c7947 */ /* 0x000fec0003800000 */
.L_x_11483:
[----:B------:R2:W5:Y:S01]  /*f1b0*/  LDG.E.U16 R19, desc[UR36][R2.64] ;  /* 0x0000002402137981 */ /* 0x000562000c1e1500 */
[----:B------:R-:W-:Y:S05]  /*f1c0*/  BRA `(.L_x_11459) ;  /* 0x0000000000047947 */ /* 0x000fea0003800000 */
.L_x_11482:
[----:B------:R3:W5:Y:S02]  /*f1d0*/  LDG.E.U16 R19, desc[UR36][R2.64] ;  /* 0x0000002402137981 */ /* 0x000764000c1e1500 */
.L_x_11459:
        /* <DEDUP_REMOVED lines=17> */
.L_x_11490:
[----:B------:R1:W5:Y:S01]  /*f2f0*/  LDG.E.U8 R0, desc[UR36][R2.64] ;  /* 0x0000002402007981 */ /* 0x000362000c1e1100 */
[----:B------:R-:W-:Y:S05]  /*f300*/  BRA `(.L_x_11492) ;  /* 0x0000000c00547947 */ /* 0x000fea0003800000 */
.L_x_11489:
        /* <DEDUP_REMOVED lines=8> */
.L_x_11494:
[----:B------:R3:W5:Y:S01]  /*f390*/  LDG.E.U16 R0, desc[UR36][R2.64] ;  /* 0x0000002402007981 */ /* 0x000762000c1e1500 */
[----:B------:R-:W-:Y:S05]  /*f3a0*/  BRA `(.L_x_11492) ;  /* 0x0000000c002c7947 */ /* 0x000fea0003800000 */
.L_x_11493:
[----:B------:R4:W5:Y:S01]  /*f3b0*/  LDG.E.U16 R0, desc[UR36][R2.64] ;  /* 0x0000002402007981 */ /* 0x000962000c1e1500 */
[----:B------:R-:W-:Y:S05]  /*f3c0*/  BRA `(.L_x_11492) ;  /* 0x0000000c00247947 */ /* 0x000fea0003800000 */
.L_x_11488:
        /* <DEDUP_REMOVED lines=9> */
.L_x_11496:
[----:B------:R-:W2:Y:S02]  /*f460*/  LDG.E.U16 R4, desc[UR36][R2.64] ;  /* 0x0000002402047981 */ /* 0x000ea4000c1e1500 */
[----:B--2---:R-:W-:-:S06]  /*f470*/  HADD2.F32 R4, -RZ, R4.H0_H0 ;  /* 0x20000004ff047230 */ /* 0x004fcc0000004100 */
[----:B------:R-:W0:Y:S02]  /*f480*/  F2I.FTZ.TRUNC.NTZ R4, R4 ;  /* 0x0000000400047305 */ /* 0x000e24000021f100 */
[----:B0-----:R-:W-:Y:S01]  /*f490*/  PRMT R0, R4, 0x7610, R0 ;  /* 0x0000761004007816 */ /* 0x001fe20000000000 */
[----:B------:R-:W-:Y:S06]  /*f4a0*/  BRA `(.L_x_11492) ;  /* 0x0000000800ec7947 */ /* 0x000fec0003800000 */
.L_x_11495:
        /* <DEDUP_REMOVED lines=9> */
.L_x_11498:
[----:B------:R-:W2:Y:S02]  /*f540*/  LDG.E.U16 R2, desc[UR36][R2.64] ;  /* 0x0000002402027981 */ /* 0x000ea4000c1e1500 */
[----:B--2---:R-:W-:-:S06]  /*f550*/  HADD2.F32 R4, -RZ, R2.H0_H0 ;  /* 0x20000002ff047230 */ /* 0x004fcc0000004100 */
[----:B------:R-:W0:Y:S02]  /*f560*/  F2I.FTZ.TRUNC.NTZ R4, R4 ;  /* 0x0000000400047305 */ /* 0x000e24000021f100 */
[----:B0-----:R-:W-:Y:S01]  /*f570*/  PRMT R0, R4, 0x7610, R0 ;  /* 0x0000761004007816 */ /* 0x001fe20000000000 */
[----:B------:R-:W-:Y:S06]  /*f580*/  BRA `(.L_x_11492) ;  /* 0x0000000800b47947 */ /* 0x000fec0003800000 */
.L_x_11497:
[----:B------:R-:W2:Y:S02]  /*f590*/  LDG.E.64 R2, desc[UR36][R2.64] ;  /* 0x0000002402027981 */ /* 0x000ea4000c1e1b00 */
[----:B--2---:R0:W1:Y:S01]  /*f5a0*/  F2I.F64.TRUNC R0, R2 ;  /* 0x0000000200007311 */ /* 0x004062000030d100 */
[----:B------:R-:W-:Y:S05]  /*f5b0*/  BRA `(.L_x_11492) ;  /* 0x0000000800a87947 */ /* 0x000fea0003800000 */
.L_x_11487:
        /* <DEDUP_REMOVED lines=12> */
.L_x_11501:
[----:B------:R-:W2:Y:S02]  /*f680*/  LDG.E.64 R2, desc[UR36][R2.64] ;  /* 0x0000002402027981 */ /* 0x000ea4000c1e1b00 */
[----:B--2---:R0:W1:Y:S01]  /*f690*/  F2I.F64.TRUNC R0, R2 ;  /* 0x0000000200007311 */ /* 0x004062000030d100 */
[----:B------:R-:W-:Y:S05]  /*f6a0*/  BRA `(.L_x_11492) ;  /* 0x00000008006c7947 */ /* 0x000fea0003800000 */
.L_x_11500:
        /* <DEDUP_REMOVED lines=28> */
.L_x_11503:
        /* <DEDUP_REMOVED lines=15> */
.L_x_11502:
[----:B------:R-:W2:Y:S02]  /*f960*/  LDG.E.U16 R4, desc[UR36][R2.64] ;  /* 0x0000002402047981 */ /* 0x000ea4000c1e1500 */
[----:B--2---:R-:W-:-:S06]  /*f970*/  IMAD.U32 R4, R4, 0x10000, RZ ;  /* 0x0001000004047824 */ /* 0x004fcc00078e00ff */
[----:B------:R-:W0:Y:S02]  /*f980*/  F2I.FTZ.TRUNC.NTZ R4, R4 ;  /* 0x0000000400047305 */ /* 0x000e24000021f100 */
[----:B0-----:R-:W-:Y:S01]  /*f990*/  PRMT R0, R4, 0x7610, R0 ;  /* 0x0000761004007816 */ /* 0x001fe20000000000 */
[----:B------:R-:W-:Y:S06]  /*f9a0*/  BRA `(.L_x_11492) ;  /* 0x0000000400ac7947 */ /* 0x000fec0003800000 */
.L_x_11499:
        /* <DEDUP_REMOVED lines=10> */
.L_x_11506:
        /* <DEDUP_REMOVED lines=21> */
.L_x_11510:
[----:B------:R-:W-:Y:S05]  /*fba0*/  BSYNC B1 ;  /* 0x0000000000017941 */ /* 0x000fea0003800000 */
.L_x_11509:
[----:B------:R-:W-:Y:S01]  /*fbb0*/  IMAD.SHL.U32 R2, R2, 0x100000, RZ ;  /* 0x0010000002027824 */ /* 0x000fe200078e00ff */
[----:B------:R-:W-:-:S04]  /*fbc0*/  LEA R3, R0, 0x3b800000, 0x17 ;  /* 0x3b80000000037811 */ /* 0x000fc800078eb8ff */
[----:B------:R-:W-:-:S07]  /*fbd0*/  LOP3.LUT R4, R3, R2, R4, 0xfe, !PT ;  /* 0x0000000203047212 */ /* 0x000fce00078efe04 */
.L_x_11508:
[----:B------:R-:W-:Y:S05]  /*fbe0*/  BSYNC B0 ;  /* 0x0000000000007941 */ /* 0x000fea0003800000 */
.L_x_11507:
[----:B------:R-:W0:Y:S02]  /*fbf0*/  F2I.FTZ.TRUNC.NTZ R4, R4 ;  /* 0x0000000400047305 */ /* 0x000e24000021f100 */
[----:B0-----:R-:W-:Y:S01]  /*fc00*/  PRMT R0, R4, 0x7610, R0 ;  /* 0x0000761004007816 */ /* 0x001fe20000000000 */
[----:B------:R-:W-:Y:S06]  /*fc10*/  BRA `(.L_x_11492) ;  /* 0x0000000400107947 */ /* 0x000fec0003800000 */
.L_x_11505:
        /* <DEDUP_REMOVED lines=21> */
.L_x_11514:
[----:B------:R-:W-:Y:S05]  /*fd70*/  BSYNC B1 ;  /* 0x0000000000017941 */ /* 0x000fea0003800000 */
.L_x_11513:
[----:B------:R-:W-:Y:S01]  /*fd80*/  IMAD.SHL.U32 R2, R2, 0x200000, RZ ;  /* 0x0020000002027824 */ /* 0x000fe200078e00ff */
[----:B------:R-:W-:-:S04]  /*fd90*/  LEA R3, R0, 0x37800000, 0x17 ;  /* 0x3780000000037811 */ /* 0x000fc800078eb8ff */
[----:B------:R-:W-:-:S07]  /*fda0*/  LOP3.LUT R4, R3, R2, R4, 0xfe, !PT ;  /* 0x0000000203047212 */ /* 0x000fce00078efe04 */
.L_x_11512:
[----:B------:R-:W-:Y:S05]  /*fdb0*/  BSYNC B0 ;  /* 0x0000000000007941 */ /* 0x000fea0003800000 */
.L_x_11511:
[----:B------:R-:W0:Y:S02]  /*fdc0*/  F2I.FTZ.TRUNC.NTZ R4, R4 ;  /* 0x0000000400047305 */ /* 0x000e24000021f100 */
[----:B0-----:R-:W-:Y:S01]  /*fdd0*/  PRMT R0, R4, 0x7610, R0 ;  /* 0x0000761004007816 */ /* 0x001fe20000000000 */
[----:B------:R-:W-:Y:S06]  /*fde0*/  BRA `(.L_x_11492) ;  /* 0x00000000009c7947 */ /* 0x000fec0003800000 */
.L_x_11504:
        /* <DEDUP_REMOVED lines=14> */
.L_x_11518:
[----:B------:R-:W-:Y:S05]  /*fed0*/  BSYNC B0 ;  /* 0x0000000000007941 */ /* 0x000fea0003800000 */
.L_x_11517:
[----:B------:R-:W0:Y:S02]  /*fee0*/  F2I.FTZ.TRUNC.NTZ R4, R4 ;  /* 0x0000000400047305 */ /* 0x000e24000021f100 */
[----:B0-----:R-:W-:Y:S01]  /*fef0*/  PRMT R0, R4, 0x7610, R0 ;  /* 0x0000761004007816 */ /* 0x001fe20000000000 */
[----:B------:R-:W-:Y:S06]  /*ff00*/  BRA `(.L_x_11492) ;  /* 0x0000000000547947 */ /* 0x000fec0003800000 */
.L_x_11491:
        /* <DEDUP_REMOVED lines=16> */
.L_x_11519:
[----:B------:R-:W-:Y:S01]  /*10010*/  PRMT R0, RZ, 0x7610, R0 ;  /* 0x00007610ff007816 */ /* 0x000fe20000000000 */
[----:B------:R-:W-:Y:S06]  /*10020*/  BRA `(.L_x_11492) ;  /* 0x00000000000c7947 */ /* 0x000fec0003800000 */
.L_x_11516:
[----:B------:R0:W5:Y:S01]  /*10030*/  LDG.E.U16 R0, desc[UR36][R2.64] ;  /* 0x0000002402007981 */ /* 0x000162000c1e1500 */
[----:B------:R-:W-:Y:S05]  /*10040*/  BRA `(.L_x_11492) ;  /* 0x0000000000047947 */ /* 0x000fea0003800000 */
.L_x_11515:
[----:B------:R0:W5:Y:S02]  /*10050*/  LDG.E.U16 R0, desc[UR36][R2.64] ;  /* 0x0000002402007981 */ /* 0x000164000c1e1500 */
.L_x_11492:
        /* <DEDUP_REMOVED lines=15> */
[----:B------:R-:W-:Y:S01]  /*10150*/  IMAD.MOV.U32 R6, RZ, RZ, R8 ;  /* 0x000000ffff067224 */ /* 0x000fe200078e0008 */
[----:B0-----:R-:W-:Y:S01]  /*10160*/  PRMT R0, R4, 0x9910, RZ ;  /* 0x0000991004007816 */ /* 0x001fe200000000ff */
        /* <DEDUP_REMOVED lines=8> */
[----:B------:R-:W-:-:S13]  /*101f0*/  ISETP.GE.U32.AND P0, PT, R2, R5, PT ;  /* 0x000000050200720c */ /* 0x000fda0003f06070 */
        /* <DEDUP_REMOVED lines=13> */
[----:B------:R-:W-:Y:S01]  /*102d0*/  STG.E.U8 desc[UR36][R16.64], R3 ;  /* 0x0000000310007986 */ /* 0x000fe2000c101124 */
[----:B------:R-:W-:Y:S05]  /*102e0*/  EXIT ;  /* 0x000000000000794d */ /* 0x000fea0003800000 */
.L_x_11523:
[----:B------:R-:W-:Y:S01]  /*102f0*/  STG.E.U8 desc[UR36][R16.64], R3 ;  /* 0x0000000310007986 */ /* 0x000fe2000c101124 */
[----:B------:R-:W-:Y:S05]  /*10300*/  EXIT ;  /* 0x000000000000794d */ /* 0x000fea0003800000 */
.L_x_11522:
        /* <DEDUP_REMOVED lines=9> */
[----:B------:R-:W-:Y:S01]  /*103a0*/  STG.E.64 desc[UR36][R16.64], R2 ;  /* 0x0000000210007986 */ /* 0x000fe2000c101b24 */
[----:B------:R-:W-:Y:S05]  /*103b0*/  EXIT ;  /* 0x000000000000794d */ /* 0x000fea0003800000 */
.L_x_11526:
[----:B------:R-:W-:-:S05]  /*103c0*/  PRMT R3, R3, 0x9910, RZ ;  /* 0x0000991003037816 */ /* 0x000fca00000000ff */
[----:B------:R-:W-:Y:S01]  /*103d0*/  STG.E desc[UR36][R16.64], R3 ;  /* 0x0000000310007986 */ /* 0x000fe2000c101924 */
[----:B------:R-:W-:Y:S05]  /*103e0*/  EXIT ;  /* 0x000000000000794d */ /* 0x000fea0003800000 */
.L_x_11525:
[----:B------:R-:W-:Y:S01]  /*103f0*/  STG.E.U16 desc[UR36][R16.64], R3 ;  /* 0x0000000310007986 */ /* 0x000fe2000c101524 */
[----:B------:R-:W-:Y:S05]  /*10400*/  EXIT ;  /* 0x000000000000794d */ /* 0x000fea0003800000 */
.L_x_11521:
[----:B------:R-:W-:-:S13]  /*10410*/  ISETP.GT.AND P0, PT, R0, 0x6, PT ;  /* 0x000000060000780c */ /* 0x000fda0003f04270 */
[----:B------:R-:W-:Y:S05]  /*10420*/  @P0 BRA `(.L_x_11527) ;  /* 0x00000000002c0947 */ /* 0x000fea0003800000 */
[----:B------:R-:W-:-:S13]  /*10430*/  ISETP.NE.AND P0, PT, R0, 0x5, PT ;  /* 0x000000050000780c */ /* 0x000fda0003f05270 */
[----:B------:R-:W-:Y:S05]  /*10440*/  @!P0 BRA `(.L_x_11528) ;  /* 0x0000000000148947 */ /* 0x000fea0003800000 */
[----:B------:R-:W-:-:S13]  /*10450*/  ISETP.NE.AND P0, PT, R0, 0x6, PT ;  /* 0x000000060000780c */ /* 0x000fda0003f05270 */
[----:B------:R-:W-:Y:S05]  /*10460*/  @P0 BRA `(.L_x_11524) ;  /* 0x0000000800b80947 */ /* 0x000fea0003800000 */
[----:B------:R-:W0:Y:S02]  /*10470*/  I2F.S16 R3, R3 ;  /* 0x0000000300037306 */ /* 0x000e240000101400 */
[----:B0-----:R-:W-:Y:S01]  /*10480*/  STG.E desc[UR36][R16.64], R3 ;  /* 0x0000000310007986 */ /* 0x001fe2000c101924 */
[----:B------:R-:W-:Y:S05]  /*10490*/  EXIT ;  /* 0x000000000000794d */ /* 0x000fea0003800000 */
.L_x_11528:
[----:B------:R-:W0:Y:S02]  /*104a0*/  I2F.S16 R0, R3 ;  /* 0x0000000300007306 */ /* 0x000e240000101400 */
[----:B0-----:R-:W-:-:S05]  /*104b0*/  F2FP.F16.F32.PACK_AB R0, RZ, R0 ;  /* 0x00000000ff00723e */ /* 0x001fca00000000ff */
[----:B------:R-:W-:Y:S01]  /*104c0*/  STG.E.U16 desc[UR36][R16.64], R0 ;  /* 0x0000000010007986 */ /* 0x000fe2000c101524 */
[----:B------:R-:W-:Y:S05]  /*104d0*/  EXIT ;  /* 0x000000000000794d */ /* 0x000fea0003800000 */
.L_x_11527:
        /* <DEDUP_REMOVED lines=8> */
[----:B0-----:R-:W-:Y:S01]  /*10560*/  STG.E.64 desc[UR36][R16.64], R4 ;  /* 0x0000000410007986 */ /* 0x001fe2000c101b24 */
[----:B------:R-:W-:Y:S05]  /*10570*/  EXIT ;  /* 0x000000000000794d */ /* 0x000fea0003800000 */
.L_x_11530:
[----:B------:R-:W0:Y:S02]  /*10580*/  I2F.S16 R3, R3 ;  /* 0x0000000300037306 */ /* 0x000e240000101400 */
[----:B0-----:R-:W-:-:S04]  /*10590*/  F2FP.F16.F32.PACK_AB R3, RZ, R3 ;  /* 0x00000003ff03723e */ /* 0x001fc800000000ff */
[----:B------:R-:W-:-:S05]  /*105a0*/  PRMT R3, R3, 0x5410, RZ ;  /* 0x0000541003037816 */ /* 0x000fca00000000ff */
[----:B------:R-:W-:Y:S01]  /*105b0*/  STG.E desc[UR36][R16.64], R3 ;  /* 0x0000000310007986 */ /* 0x000fe2000c101924 */
[----:B------:R-:W-:Y:S05]  /*105c0*/  EXIT ;  /* 0x000000000000794d */ /* 0x000fea0003800000 */
.L_x_11529:
[----:B------:R-:W0:Y:S02]  /*105d0*/  I2F.F64.S16 R2, R3 ;  /* 0x0000000300027312 */ /* 0x000e240000101c00 */
[----:B0-----:R-:W-:Y:S01]  /*105e0*/  STG.E.64 desc[UR36][R16.64], R2 ;  /* 0x0000000210007986 */ /* 0x001fe2000c101b24 */
[----:B------:R-:W-:Y:S05]  /*105f0*/  EXIT ;  /* 0x000000000000794d */ /* 0x000fea0003800000 */
.L_x_11520:
        /* <DEDUP_REMOVED lines=11> */
[----:B------:R-:W-:Y:S01]  /*106b0*/  STG.E.U8 desc[UR36][R16.64], R3 ;  /* 0x0000000310007986 */ /* 0x000fe2000c101124 */
[----:B------:R-:W-:Y:S05]  /*106c0*/  EXIT ;  /* 0x000000000000794d */ /* 0x000fea0003800000 */
.L_x_11533:
[----:B------:R-:W0:Y:S01]  /*106d0*/  I2F.F64.S16 R4, R3 ;  /* 0x0000000300047312 */ /* 0x000e220000101c00 */
[----:B------:R-:W-:-:S05]  /*106e0*/  CS2R R6, SRZ ;  /* 0x0000000000067805 */ /* 0x000fca000001ff00 */
[----:B0-----:R-:W-:Y:S01]  /*106f0*/  STG.E.128 desc[UR36][R16.64], R4 ;  /* 0x0000000410007986 */ /* 0x001fe2000c101d24 */
[----:B------:R-:W-:Y:S05]  /*10700*/  EXIT ;  /* 0x000000000000794d */ /* 0x000fea0003800000 */
.L_x_11532:
        /* <DEDUP_REMOVED lines=21> */
.L_x_11537:
[----:B------:R-:W-:Y:S05]  /*10860*/  BSYNC B0 ;  /* 0x0000000000007941 */ /* 0x000fea0003800000 */
.L_x_11536:
[----:B------:R-:W-:-:S05]  /*10870*/  LOP3.LUT R3, R0, R3, RZ, 0xfc, !PT ;  /* 0x0000000300037212 */ /* 0x000fca00078efcff */
[----:B------:R-:W-:Y:S01]  /*10880*/  STG.E.U8 desc[UR36][R16.64], R3 ;  /* 0x0000000310007986 */ /* 0x000fe2000c101124 */
[----:B------:R-:W-:Y:S05]  /*10890*/  EXIT ;  /* 0x000000000000794d */ /* 0x000fea0003800000 */
.L_x_11535:
        /* <DEDUP_REMOVED lines=13> */
.L_x_11539:
[----:B------:R-:W-:Y:S01]  /*10970*/  IMAD.MOV.U32 R0, RZ, RZ, 0x7f ;  /* 0x0000007fff007424 */ /* 0x000fe200078e00ff */
[----:B------:R-:W-:-:S04]  /*10980*/  ISETP.GT.U32.AND P0, PT, R2, 0x7f800000, PT ;  /* 0x7f8000000200780c */ /* 0x000fc80003f04070 */
[----:B------:R-:W-:-:S09]  /*10990*/  SEL R0, R0, 0x7c, P0 ;  /* 0x0000007c00007807 */ /* 0x000fd20000000000 */
.L_x_11540:
[----:B------:R-:W-:Y:S05]  /*109a0*/  BSYNC B0 ;  /* 0x0000000000007941 */ /* 0x000fea0003800000 */
.L_x_11538:
[----:B------:R-:W-:-:S04]  /*109b0*/  LOP3.LUT R2, R3, 0x80000000, RZ, 0xc0, !PT ;  /* 0x8000000003027812 */ /* 0x000fc800078ec0ff */
[----:B------:R-:W-:-:S04]  /*109c0*/  SHF.R.U32.HI R3, RZ, 0x18, R2 ;  /* 0x00000018ff037819 */ /* 0x000fc80000011602 */
[----:B------:R-:W-:-:S05]  /*109d0*/  LOP3.LUT R3, R0, R3, RZ, 0xfc, !PT ;  /* 0x0000000300037212 */ /* 0x000fca00078efcff */
[----:B------:R-:W-:Y:S01]  /*109e0*/  STG.E.U8 desc[UR36][R16.64], R3 ;  /* 0x0000000310007986 */ /* 0x000fe2000c101124 */
[----:B------:R-:W-:Y:S05]  /*109f0*/  EXIT ;  /* 0x000000000000794d */ /* 0x000fea0003800000 */
.L_x_11534:
[----:B------:R-:W0:Y:S02]  /*10a00*/  I2F.S16 R0, R3 ;  /* 0x0000000300007306 */ /* 0x000e240000101400 */
[----:B0-----:R-:W-:-:S05]  /*10a10*/  F2FP.BF16.F32.PACK_AB R0, RZ, R0 ;  /* 0x00000000ff00723e */ /* 0x001fca00000010ff */
[----:B------:R-:W-:Y:S01]  /*10a20*/  STG.E.U16 desc[UR36][R16.64], R0 ;  /* 0x0000000010007986 */ /* 0x000fe2000c101524 */
[----:B------:R-:W-:Y:S05]  /*10a30*/  EXIT ;  /* 0x000000000000794d */ /* 0x000fea0003800000 */
.L_x_11531:
        /* <DEDUP_REMOVED lines=8> */
[----:B------:R-:W-:Y:S01]  /*10ac0*/  STG.E.U16 desc[UR36][R16.64], R3 ;  /* 0x0000000310007986 */ /* 0x000fe2000c101524 */
[----:B------:R-:W-:Y:S05]  /*10ad0*/  EXIT ;  /* 0x000000000000794d */ /* 0x000fea0003800000 */
.L_x_11543:
        /* <DEDUP_REMOVED lines=17> */
.L_x_11546:
[----:B------:R-:W-:-:S04]  /*10bf0*/  LOP3.LUT R2, R3, 0x80000000, RZ, 0xc0, !PT ;  /* 0x8000000003027812 */ /* 0x000fc800078ec0ff */
[----:B------:R-:W-:-:S04]  /*10c00*/  SHF.R.U32.HI R3, RZ, 0x18, R2 ;  /* 0x00000018ff037819 */ /* 0x000fc80000011602 */
[----:B------:R-:W-:-:S04]  /*10c10*/  LOP3.LUT R0, R0, R3, RZ, 0xfc, !PT ;  /* 0x0000000300007212 */ /* 0x000fc800078efcff */
[----:B------:R-:W-:-:S07]  /*10c20*/  PRMT R8, R0, 0x7610, R8 ;  /* 0x0000761000087816 */ /* 0x000fce0000000008 */
.L_x_11545:
[----:B------:R-:W-:Y:S05]  /*10c30*/  BSYNC B0 ;  /* 0x0000000000007941 */ /* 0x000fea0003800000 */
.L_x_11544:
[----:B------:R-:W-:Y:S01]  /*10c40*/  STG.E.U8 desc[UR36][R16.64], R8 ;  /* 0x0000000810007986 */ /* 0x000fe2000c101124 */
[----:B------:R-:W-:Y:S05]  /*10c50*/  EXIT ;  /* 0x000000000000794d */ /* 0x000fea0003800000 */
.L_x_11542:
        /* <DEDUP_REMOVED lines=17> */
.L_x_11549:
[----:B------:R-:W-:-:S04]  /*10d70*/  LOP3.LUT R2, R3, 0x80000000, RZ, 0xc0, !PT ;  /* 0x8000000003027812 */ /* 0x000fc800078ec0ff */
[----:B------:R-:W-:-:S04]  /*10d80*/  SHF.R.U32.HI R3, RZ, 0x18, R2 ;  /* 0x00000018ff037819 */ /* 0x000fc80000011602 */
[----:B------:R-:W-:-:S04]  /*10d90*/  LOP3.LUT R0, R0, R3, RZ, 0xfc, !PT ;  /* 0x0000000300007212 */ /* 0x000fc800078efcff */
[----:B------:R-:W-:-:S07]  /*10da0*/  PRMT R8, R0, 0x7610, R8 ;  /* 0x0000761000087816 */ /* 0x000fce0000000008 */
.L_x_11548:
[----:B------:R-:W-:Y:S05]  /*10db0*/  BSYNC B0 ;  /* 0x0000000000007941 */ /* 0x000fea0003800000 */
.L_x_11547:
[----:B------:R-:W-:Y:S01]  /*10dc0*/  STG.E.U8 desc[UR36][R16.64], R8 ;  /* 0x0000000810007986 */ /* 0x000fe2000c101124 */
[----:B------:R-:W-:Y:S05]  /*10dd0*/  EXIT ;  /* 0x000000000000794d */ /* 0x000fea0003800000 */
.L_x_11541:
        /* <DEDUP_REMOVED lines=21> */
[----:B------:R-:W-:Y:S01]  /*10f30*/  STG.E.U8 desc[UR36][R16.64], R3 ;  /* 0x0000000310007986 */ /* 0x000fe2000c101124 */
[----:B------:R-:W-:Y:S05]  /*10f40*/  EXIT ;  /* 0x000000000000794d */ /* 0x000fea0003800000 */
.L_x_11524:
        /* <DEDUP_REMOVED lines=16> */
.L_x_11552:
[----:B------:R-:W-:Y:S05]  /*11050*/  EXIT ;  /* 0x000000000000794d */ /* 0x000fea0003800000 */
.L_x_11551:
[----:B------:R-:W-:-:S05]  /*11060*/  PRMT R3, R3, 0x9910, RZ ;  /* 0x0000991003037816 */ /* 0x000fca00000000ff */
[----:B------:R-:W-:-:S05]  /*11070*/  IMAD.MOV.U32 R2, RZ, RZ, R3 ;  /* 0x000000ffff027224 */ /* 0x000fca00078e0003 */
[----:B------:R-:W-:-:S05]  /*11080*/  SHF.R.S32.HI R3, RZ, 0x1f, R2 ;  /* 0x0000001fff037819 */ /* 0x000fca0000011402 */
[----:B------:R-:W-:Y:S01]  /*11090*/  STG.E.64 desc[UR36][R16.64], R2 ;  /* 0x0000000210007986 */ /* 0x000fe2000c101b24 */
[----:B------:R-:W-:Y:S05]  /*110a0*/  EXIT ;  /* 0x000000000000794d */ /* 0x000fea0003800000 */
.L_x_11550:
[----:B------:R-:W-:-:S05]  /*110b0*/  PRMT R3, R3, 0x9910, RZ ;  /* 0x0000991003037816 */ /* 0x000fca00000000ff */
[----:B------:R-:W-:Y:S01]  /*110c0*/  STG.E desc[UR36][R16.64], R3 ;  /* 0x0000000310007986 */ /* 0x000fe2000c101924 */
[----:B------:R-:W-:Y:S05]  /*110d0*/  EXIT ;  /* 0x000000000000794d */ /* 0x000fea0003800000 */
.L_x_11553:
        /* <DEDUP_REMOVED lines=10> */
.L_x_22872:


//--------------------- .text._ZN2at6native27unrolled_elementwise_kernelINS0_13BinaryFunctorIsssZZZNS0_15binary_internal21div_trunc_kernel_cudaERNS_18TensorIteratorBaseEENKUlvE_clEvENKUlvE3_clEvEUlssE_EESt5arrayIPcLm3EELi4E23TrivialOffsetCalculatorILi2EjESD_ILi1EjENS0_6memory12LoadWithCastILi2EEENSG_13StoreWithCastILi1EEEEEviT_T0_T2_T3_T4_T5_ --------------------------
	.section	.text._ZN2at6native27unrolled_elementwise_kernelINS0_13BinaryFunctorIsssZZZNS0_15binary_internal21div_trunc_kernel_cudaERNS_18TensorIteratorBaseEENKUlvE_clEvENKUlvE3_clEvEUlssE_EESt5arrayIPcLm3EELi4E23TrivialOffsetCalculatorILi2EjESD_ILi1EjENS0_6memory12LoadWithCastILi2EEENSG_13StoreWithCastILi1EEEEEviT_T0_T2_T3_T4_T5_,"ax",@progbits
	.align	128
        .global         _ZN2at6native27unrolled_elementwise_kernelINS0_13BinaryFunctorIsssZZZNS0_15binary_internal21div_trunc_kernel_cudaERNS_18TensorIteratorBaseEENKUlvE_clEvENKUlvE3_clEvEUlssE_EESt5arrayIPcLm3EELi4E23TrivialOffsetCalculatorILi2EjESD_ILi1EjENS0_6memory12LoadWithCastILi2EEENSG_13StoreWithCastILi1EEEEEviT_T0_T2_T3_T4_T5_
        .type           _ZN2at6native27unrolled_elementwise_kernelINS0_13BinaryFunctorIsssZZZNS0_15binary_internal21div_trunc_kernel_cudaERNS_18TensorIteratorBaseEENKUlvE_clEvENKUlvE3_clEvEUlssE_EESt5arrayIPcLm3EELi4E23TrivialOffsetCalculatorILi2EjESD_ILi1EjENS0_6memory12LoadWithCastILi2EEENSG_13StoreWithCastILi1EEEEEviT_T0_T2_T3_T4_T5_,@function
        .size           _ZN2at6native27unrolled_elementwise_kernelINS0_13BinaryFunctorIsssZZZNS0_15binary_internal21div_trunc_kernel_cudaERNS_18TensorIteratorBaseEENKUlvE_clEvENKUlvE3_clEvEUlssE_EESt5arrayIPcLm3EELi4E23TrivialOffsetCalculatorILi2EjESD_ILi1EjENS0_6memory12LoadWithCastILi2EEENSG_13StoreWithCastILi1EEEEEviT_T0_T2_T3_T4_T5_,(.L_x_22873 - _ZN2at6native27unrolled_elementwise_kernelINS0_13BinaryFunctorIsssZZZNS0_15binary_internal21div_trunc_kernel_cudaERNS_18TensorIteratorBaseEENKUlvE_clEvENKUlvE3_clEvEUlssE_EESt5arrayIPcLm3EELi4E23TrivialOffsetCalculatorILi2EjESD_ILi1EjENS0_6memory12LoadWithCastILi2EEENSG_13StoreWithCastILi1EEEEEviT_T0_T2_T3_T4_T5_)
        .other          _ZN2at6native27unrolled_elementwise_kernelINS0_13BinaryFunctorIsssZZZNS0_15binary_internal21div_trunc_kernel_cudaERNS_18TensorIteratorBaseEENKUlvE_clEvENKUlvE3_clEvEUlssE_EESt5arrayIPcLm3EELi4E23TrivialOffsetCalculatorILi2EjESD_ILi1EjENS0_6memory12LoadWithCastILi2EEENSG_13StoreWithCastILi1EEEEEviT_T0_T2_T3_T4_T5_,@"STO_CUDA_ENTRY STV_DEFAULT"
_ZN2at6native27unrolled_elementwise_kernelINS0_13BinaryFunctorIsssZZZNS0_15binary_internal21div_trunc_kernel_cudaERNS_18TensorIteratorBaseEENKUlvE_clEvENKUlvE3_clEvEUlssE_EESt5arrayIPcLm3EELi4E23TrivialOffsetCalculatorILi2EjESD_ILi1EjENS0_6memory12LoadWithCastILi2EEENSG_13StoreWithCastILi1EEEEEviT_T0_T2_T3_T4_T5_:
.text._ZN2at6native27unrolled_elementwise_kernelINS0_13BinaryFunctorIsssZZZNS0_15binary_internal21div_trunc_kernel_cudaERNS_18TensorIteratorBaseEENKUlvE_clEvENKUlvE3_clEvEUlssE_EESt5arrayIPcLm3EELi4E23TrivialOffsetCalculatorILi2EjESD_ILi1EjENS0_6memory12LoadWithCastILi2EEENSG_13StoreWithCastILi1EEEEEviT_T0_T2_T3_T4_T5_:
        /* <DEDUP_REMOVED lines=33> */
.L_x_11559:
[----:B------:R3:W5:Y:S01]  /*0210*/  LDG.E.U8 R28, desc[UR36][R4.64] ;  /* 0x00000024041c7981 */ /* 0x000762000c1e1100 */
[----:B------:R-:W-:Y:S05]  /*0220*/  BRA `(.L_x_11561) ;  /* 0x0000000c00587947 */ /* 0x000fea0003800000 */
.L_x_11558:
        /* <DEDUP_REMOVED lines=8> */
.L_x_11563:
[----:B------:R1:W5:Y:S01]  /*02b0*/  LDG.E.U16 R28, desc[UR36][R4.64] ;  /* 0x00000024041c7981 */ /* 0x000362000c1e1500 */
[----:B------:R-:W-:Y:S05]  /*02c0*/  BRA `(.L_x_11561) ;  /* 0x0000000c00307947 */ /* 0x000fea0003800000 */
.L_x_11562:
[----:B------:R2:W5:Y:S01]  /*02d0*/  LDG.E.U16 R28, desc[UR36][R4.64] ;  /* 0x00000024041c7981 */ /* 0x000562000c1e1500 */
[----:B------:R-:W-:Y:S05]  /*02e0*/  BRA `(.L_x_11561) ;  /* 0x0000000c00287947 */ /* 0x000fea0003800000 */
.L_x_11557:
        /* <DEDUP_REMOVED lines=9> */
.L_x_11565:
[----:B------:R-:W2:Y:S02]  /*0380*/  LDG.E.U16 R0, desc[UR36][R4.64] ;  /* 0x0000002404007981 */ /* 0x000ea4000c1e1500 */
[----:B--2---:R-:W-:-:S06]  /*0390*/  HADD2.F32 R0, -RZ, R0.H0_H0 ;  /* 0x20000000ff007230 */ /* 0x004fcc0000004100 */
[----:B------:R-:W0:Y:S02]  /*03a0*/  F2I.FTZ.TRUNC.NTZ R0, R0 ;  /* 0x0000000000007305 */ /* 0x000e24000021f100 */
[----:B0-----:R-:W-:Y:S01]  /*03b0*/  PRMT R28, R0, 0x7610, R28 ;  /* 0x00007610001c7816 */ /* 0x001fe2000000001c */
[----:B------:R-:W-:Y:S06]  /*03c0*/  BRA `(.L_x_11561) ;  /* 0x0000000800f07947 */ /* 0x000fec0003800000 */
.L_x_11564:
        /* <DEDUP_REMOVED lines=9> */
.L_x_11567:
[----:B------:R-:W2:Y:S02]  /*0460*/  LDG.E.U16 R4, desc[UR36][R4.64] ;  /* 0x0000002404047981 */ /* 0x000ea4000c1e1500 */
[----:B--2---:R-:W-:-:S06]  /*0470*/  HADD2.F32 R0, -RZ, R4.H0_H0 ;  /* 0x20000004ff007230 */ /* 0x004fcc0000004100 */
[----:B------:R-:W0:Y:S02]  /*0480*/  F2I.FTZ.TRUNC.NTZ R0, R0 ;  /* 0x0000000000007305 */ /* 0x000e24000021f100 */
[----:B0-----:R-:W-:Y:S01]  /*0490*/  PRMT R28, R0, 0x7610, R28 ;  /* 0x00007610001c7816 */ /* 0x001fe2000000001c */
[----:B------:R-:W-:Y:S06]  /*04a0*/  BRA `(.L_x_11561) ;  /* 0x0000000800b87947 */ /* 0x000fec0003800000 */
.L_x_11566:
[----:B------:R-:W2:Y:S02]  /*04b0*/  LDG.E.64 R4, desc[UR36][R4.64] ;  /* 0x0000002404047981 */ /* 0x000ea4000c1e1b00 */
[----:B--2---:R0:W1:Y:S01]  /*04c0*/  F2I.F64.TRUNC R28, R4 ;  /* 0x00000004001c7311 */ /* 0x004062000030d100 */
[----:B------:R-:W-:Y:S05]  /*04d0*/  BRA `(.L_x_11561) ;  /* 0x0000000800ac7947 */ /* 0x000fea0003800000 */
.L_x_11556:
        /* <DEDUP_REMOVED lines=12> */
.L_x_11570:
[----:B------:R-:W2:Y:S02]  /*05a0*/  LDG.E.64 R4, desc[UR36][R4.64] ;  /* 0x0000002404047981 */ /* 0x000ea4000c1e1b00 */
[----:B--2---:R0:W1:Y:S01]  /*05b0*/  F2I.F64.TRUNC R28, R4 ;  /* 0x00000004001c7311 */ /* 0x004062000030d100 */
[----:B------:R-:W-:Y:S05]  /*05c0*/  BRA `(.L_x_11561) ;  /* 0x0000000800707947 */ /* 0x000fea0003800000 */
.L_x_11569:
        /* <DEDUP_REMOVED lines=28> */
.L_x_11572:
        /* <DEDUP_REMOVED lines=12> */
[----:B------:R-:W-:-:S06]  /*0850*/  LOP3.LUT R0, R3, 0x80000000, R0, 0xf8, !PT ;  /* 0x8000000003007812 */ /* 0x000fcc00078ef800 */
[----:B------:R-:W0:Y:S02]  /*0860*/  F2I.FTZ.TRUNC.NTZ R0, R0 ;  /* 0x0000000000007305 */ /* 0x000e24000021f100 */
[----:B0-----:R-:W-:Y:S01]  /*0870*/  PRMT R28, R0, 0x7610, R28 ;  /* 0x00007610001c7816 */ /* 0x001fe2000000001c */
[----:B------:R-:W-:Y:S06]  /*0880*/  BRA `(.L_x_11561) ;  /* 0x0000000400c07947 */ /* 0x000fec0003800000 */
.L_x_11571:
[----:B------:R-:W2:Y:S02]  /*0890*/  LDG.E.U16 R0, desc[UR36][R4.64] ;  /* 0x0000002404007981 */ /* 0x000ea4000c1e1500 */
[----:B--2---:R-:W-:-:S06]  /*08a0*/  IMAD.U32 R0, R0, 0x10000, RZ ;  /* 0x0001000000007824 */ /* 0x004fcc00078e00ff */
[----:B------:R-:W0:Y:S02]  /*08b0*/  F2I.FTZ.TRUNC.NTZ R0, R0 ;  /* 0x0000000000007305 */ /* 0x000e24000021f100 */
[----:B0-----:R-:W-:Y:S01]  /*08c0*/  PRMT R28, R0, 0x7610, R28 ;  /* 0x00007610001c7816 */ /* 0x001fe2000000001c */
[----:B------:R-:W-:Y:S06]  /*08d0*/  BRA `(.L_x_11561) ;  /* 0x0000000400ac7947 */ /* 0x000fec0003800000 */
.L_x_11568:
        /* <DEDUP_REMOVED lines=10> */
.L_x_11575:
        /* <DEDUP_REMOVED lines=21> */
.L_x_11579:
[----:B------:R-:W-:Y:S05]  /*0ad0*/  BSYNC B1 ;  /* 0x0000000000017941 */ /* 0x000fea0003800000 */
.L_x_11578:
[----:B------:R-:W-:Y:S01]  /*0ae0*/  LEA R5, R0, 0x3b800000, 0x17 ;  /* 0x3b80000000057811 */ /* 0x000fe200078eb8ff */
[----:B------:R-:W-:-:S05]  /*0af0*/  IMAD.SHL.U32 R0, R3, 0x100000, RZ ;  /* 0x0010000003007824 */ /* 0x000fca00078e00ff */
[----:B------:R-:W-:-:S07]  /*0b00*/  LOP3.LUT R0, R5, R0, R6, 0xfe, !PT ;  /* 0x0000000005007212 */ /* 0x000fce00078efe06 */
.L_x_11577:
[----:B------:R-:W-:Y:S05]  /*0b10*/  BSYNC B0 ;  /* 0x0000000000007941 */ /* 0x000fea0003800000 */
.L_x_11576:
[----:B------:R-:W0:Y:S02]  /*0b20*/  F2I.FTZ.TRUNC.NTZ R0, R0 ;  /* 0x0000000000007305 */ /* 0x000e24000021f100 */
[----:B0-----:R-:W-:Y:S01]  /*0b30*/  PRMT R28, R0, 0x7610, R28 ;  /* 0x00007610001c7816 */ /* 0x001fe2000000001c */
[----:B------:R-:W-:Y:S06]  /*0b40*/  BRA `(.L_x_11561) ;  /* 0x0000000400107947 */ /* 0x000fec0003800000 */
.L_x_11574:
        /* <DEDUP_REMOVED lines=21> */
.L_x_11583:
[----:B------:R-:W-:Y:S05]  /*0ca0*/  BSYNC B1 ;  /* 0x0000000000017941 */ /* 0x000fea0003800000 */
.L_x_11582:
[----:B------:R-:W-:Y:S01]  /*0cb0*/  LEA R5, R0, 0x37800000, 0x17 ;  /* 0x3780000000057811 */ /* 0x000fe200078eb8ff */
[----:B------:R-:W-:-:S05]  /*0cc0*/  IMAD.SHL.U32 R0, R3, 0x200000, RZ ;  /* 0x0020000003007824 */ /* 0x000fca00078e00ff */
[----:B------:R-:W-:-:S07]  /*0cd0*/  LOP3.LUT R0, R5, R0, R6, 0xfe, !PT ;  /* 0x0000000005007212 */ /* 0x000fce00078efe06 */
.L_x_11581:
[----:B------:R-:W-:Y:S05]  /*0ce0*/  BSYNC B0 ;  /* 0x0000000000007941 */ /* 0x000fea0003800000 */
.L_x_11580:
[----:B------:R-:W0:Y:S02]  /*0cf0*/  F2I.FTZ.TRUNC.NTZ R0, R0 ;  /* 0x0000000000007305 */ /* 0x000e24000021f100 */
[----:B0-----:R-:W-:Y:S01]  /*0d00*/  PRMT R28, R0, 0x7610, R28 ;  /* 0x00007610001c7816 */ /* 0x001fe2000000001c */
[----:B------:R-:W-:Y:S06]  /*0d10*/  BRA `(.L_x_11561) ;  /* 0x00000000009c7947 */ /* 0x000fec0003800000 */
.L_x_11573:
        /* <DEDUP_REMOVED lines=14> */
.L_x_11587:
[----:B------:R-:W-:Y:S05]  /*0e00*/  BSYNC B0 ;  /* 0x0000000000007941 */ /* 0x000fea0003800000 */
.L_x_11586:
[----:B------:R-:W0:Y:S02]  /*0e10*/  F2I.FTZ.TRUNC.NTZ R0, R0 ;  /* 0x0000000000007305 */ /* 0x000e24000021f100 */
[----:B0-----:R-:W-:Y:S01]  /*0e20*/  PRMT R28, R0, 0x7610, R28 ;  /* 0x00007610001c7816 */ /* 0x001fe2000000001c */
[----:B------:R-:W-:Y:S06]  /*0e30*/  BRA `(.L_x_11561) ;  /* 0x0000000000547947 */ /* 0x000fec0003800000 */
.L_x_11560:
        /* <DEDUP_REMOVED lines=16> */
.L_x_11588:
[----:B------:R-:W-:Y:S01]  /*0f40*/  PRMT R28, RZ, 0x7610, R28 ;  /* 0x00007610ff1c7816 */ /* 0x000fe2000000001c */
[----:B------:R-:W-:Y:S06]  /*0f50*/  BRA `(.L_x_11561) ;  /* 0x00000000000c7947 */ /* 0x000fec0003800000 */
.L_x_11585:
[----:B------:R0:W5:Y:S01]  /*0f60*/  LDG.E.U16 R28, desc[UR36][R4.64] ;  /* 0x00000024041c7981 */ /* 0x000162000c1e1500 */
[----:B------:R-:W-:Y:S05]  /*0f70*/  BRA `(.L_x_11561) ;  /* 0x0000000000047947 */ /* 0x000fea0003800000 */
.L_x_11584:
[----:B------:R0:W5:Y:S02]  /*0f80*/  LDG.E.U16 R28, desc[UR36][R4.64] ;  /* 0x00000024041c7981 */ /* 0x000164000c1e1500 */
.L_x_11561:
[----:B01234-:R-:W0:Y:S01]  /*0f90*/  LDC.64 R4, c[0x0][0x228] ;  /* 0x00008a00ff047b82 */ /* 0x01fe220000000a00 */
        /* <DEDUP_REMOVED lines=17> */
.L_x_11592:
[----:B------:R1:W5:Y:S01]  /*10b0*/  LDG.E.U8 R22, desc[UR36][R4.64] ;  /* 0x0000002404167981 */ /* 0x000362000c1e1100 */
[----:B------:R-:W-:Y:S05]  /*10c0*/  BRA `(.L_x_11594) ;  /* 0x0000000c00547947 */ /* 0x000fea0003800000 */
.L_x_11591:
        /* <DEDUP_REMOVED lines=8> */
.L_x_11596:
[----:B------:R3:W5:Y:S01]  /*1150*/  LDG.E.U16 R22, desc[UR36][R4.64] ;  /* 0x0000002404167981 */ /* 0x000762000c1e1500 */
[----:B------:R-:W-:Y:S05]  /*1160*/  BRA `(.L_x_11594) ;  /* 0x0000000c002c7947 */ /* 0x000fea0003800000 */
.L_x_11595:
[----:B------:R2:W5:Y:S01]  /*1170*/  LDG.E.U16 R22, desc[UR36][R4.64] ;  /* 0x0000002404167981 */ /* 0x000562000c1e1500 */
[----:B------:R-:W-:Y:S05]  /*1180*/  BRA `(.L_x_11594) ;  /* 0x0000000c00247947 */ /* 0x000fea0003800000 */
.L_x_11590:
        /* <DEDUP_REMOVED lines=9> */
.L_x_11598:
[----:B------:R-:W2:Y:S02]  /*1220*/  LDG.E.U16 R0, desc[UR36][R4.64] ;  /* 0x0000002404007981 */ /* 0x000ea4000c1e1500 */
[----:B--2---:R-:W-:-:S06]  /*1230*/  HADD2.F32 R0, -RZ, R0.H0_H0 ;  /* 0x20000000ff007230 */ /* 0x004fcc0000004100 */
[----:B------:R-:W0:Y:S02]  /*1240*/  F2I.FTZ.TRUNC.NTZ R0, R0 ;  /* 0x0000000000007305 */ /* 0x000e24000021f100 */
[----:B0-----:R-:W-:Y:S01]  /*1250*/  PRMT R22, R0, 0x7610, R22 ;  /* 0x0000761000167816 */ /* 0x001fe20000000016 */
[----:B------:R-:W-:Y:S06]  /*1260*/  BRA `(.L_x_11594) ;  /* 0x0000000800ec7947 */ /* 0x000fec0003800000 */
.L_x_11597:
        /* <DEDUP_REMOVED lines=9> */
.L_x_11600:
[----:B------:R-:W2:Y:S02]  /*1300*/  LDG.E.U16 R4, desc[UR36][R4.64] ;  /* 0x0000002404047981 */ /* 0x000ea4000c1e1500 */
[----:B--2---:R-:W-:-:S06]  /*1310*/  HADD2.F32 R0, -RZ, R4.H0_H0 ;  /* 0x20000004ff007230 */ /* 0x004fcc0000004100 */
[----:B------:R-:W0:Y:S02]  /*1320*/  F2I.FTZ.TRUNC.NTZ R0, R0 ;  /* 0x0000000000007305 */ /* 0x000e24000021f100 */
[----:B0-----:R-:W-:Y:S01]  /*1330*/  PRMT R22, R0, 0x7610, R22 ;  /* 0x0000761000167816 */ /* 0x001fe20000000016 */
[----:B------:R-:W-:Y:S06]  /*1340*/  BRA `(.L_x_11594) ;  /* 0x0000000800b47947 */ /* 0x000fec0003800000 */
.L_x_11599:
[----:B------:R-:W2:Y:S02]  /*1350*/  LDG.E.64 R4, desc[UR36][R4.64] ;  /* 0x0000002404047981 */ /* 0x000ea4000c1e1b00 */
[----:B--2---:R0:W1:Y:S01]  /*1360*/  F2I.F64.TRUNC R22, R4 ;  /* 0x0000000400167311 */ /* 0x004062000030d100 */
[----:B------:R-:W-:Y:S05]  /*1370*/  BRA `(.L_x_11594) ;  /* 0x0000000800a87947 */ /* 0x000fea0003800000 */
.L_x_11589:
        /* <DEDUP_REMOVED lines=12> */
.L_x_11603:
[----:B------:R-:W2:Y:S02]  /*1440*/  LDG.E.64 R4, desc[UR36][R4.64] ;  /* 0x0000002404047981 */ /* 0x000ea4000c1e1b00 */
[----:B--2---:R0:W1:Y:S01]  /*1450*/  F2I.F64.TRUNC R22, R4 ;  /* 0x0000000400167311 */ /* 0x004062000030d100 */
[----:B------:R-:W-:Y:S05]  /*1460*/  BRA `(.L_x_11594) ;  /* 0x00000008006c7947 */ /* 0x000fea0003800000 */
.L_x_11602:
        /* <DEDUP_REMOVED lines=28> */
.L_x_11605:
        /* <DEDUP_REMOVED lines=15> */
.L_x_11604:
[----:B------:R-:W2:Y:S02]  /*1720*/  LDG.E.U16 R0, desc[UR36][R4.64] ;  /* 0x0000002404007981 */ /* 0x000ea4000c1e1500 */
[----:B--2---:R-:W-:-:S06]  /*1730*/  IMAD.U32 R0, R0, 0x10000, RZ ;  /* 0x0001000000007824 */ /* 0x004fcc00078e00ff */
[----:B------:R-:W0:Y:S02]  /*1740*/  F2I.FTZ.TRUNC.NTZ R0, R0 ;  /* 0x0000000000007305 */ /* 0x000e24000021f100 */
[----:B0-----:R-:W-:Y:S01]  /*1750*/  PRMT R22, R0, 0x7610, R22 ;  /* 0x0000761000167816 */ /* 0x001fe20000000016 */
[----:B------:R-:W-:Y:S06]  /*1760*/  BRA `(.L_x_11594) ;  /* 0x0000000400ac7947 */ /* 0x000fec0003800000 */
.L_x_11601:
        /* <DEDUP_REMOVED lines=10> */
.L_x_11608:
        /* <DEDUP_REMOVED lines=21> */
.L_x_11612:
[----:B------:R-:W-:Y:S05]  /*1960*/  BSYNC B1 ;  /* 0x0000000000017941 */ /* 0x000fea0003800000 */
.L_x_11611:
[----:B------:R-:W-:Y:S01]  /*1970*/  LEA R5, R0, 0x3b800000, 0x17 ;  /* 0x3b80000000057811 */ /* 0x000fe200078eb8ff */
[----:B------:R-:W-:-:S05]  /*1980*/  IMAD.SHL.U32 R0, R3, 0x100000, RZ ;  /* 0x0010000003007824 */ /* 0x000fca00078e00ff */
[----:B------:R-:W-:-:S07]  /*1990*/  LOP3.LUT R0, R5, R0, R6, 0xfe, !PT ;  /* 0x0000000005007212 */ /* 0x000fce00078efe06 */
.L_x_11610:
[----:B------:R-:W-:Y:S05]  /*19a0*/  BSYNC B0 ;  /* 0x0000000000007941 */ /* 0x000fea0003800000 */
.L_x_11609:
[----:B------:R-:W0:Y:S02]  /*19b0*/  F2I.FTZ.TRUNC.NTZ R0, R0 ;  /* 0x0000000000007305 */ /* 0x000e24000021f100 */
[----:B0-----:R-:W-:Y:S01]  /*19c0*/  PRMT R22, R0, 0x7610, R22 ;  /* 0x0000761000167816 */ /* 0x001fe20000000016 */
[----:B------:R-:W-:Y:S06]  /*19d0*/  BRA `(.L_x_11594) ;  /* 0x0000000400107947 */ /* 0x000fec0003800000 */
.L_x_11607:
        /* <DEDUP_REMOVED lines=21> */
.L_x_11616:
[----:B------:R-:W-:Y:S05]  /*1b30*/  BSYNC B1 ;  /* 0x0000000000017941 */ /* 0x000fea0003800000 */
.L_x_11615:
[----:B------:R-:W-:Y:S01]  /*1b40*/  LEA R5, R0, 0x37800000, 0x17 ;  /* 0x3780000000057811 */ /* 0x000fe200078eb8ff */
[----:B------:R-:W-:-:S05]  /*1b50*/  IMAD.SHL.U32 R0, R3, 0x200000, RZ ;  /* 0x0020000003007824 */ /* 0x000fca00078e00ff */
[----:B------:R-:W-:-:S07]  /*1b60*/  LOP3.LUT R0, R5, R0, R6, 0xfe, !PT ;  /* 0x0000000005007212 */ /* 0x000fce00078efe06 */
.L_x_11614:
[----:B------:R-:W-:Y:S05]  /*1b70*/  BSYNC B0 ;  /* 0x0000000000007941 */ /* 0x000fea0003800000 */
.L_x_11613:
[----:B------:R-:W0:Y:S02]  /*1b80*/  F2I.FTZ.TRUNC.NTZ R0, R0 ;  /* 0x0000000000007305 */ /* 0x000e24000021f100 */
[----:B0-----:R-:W-:Y:S01]  /*1b90*/  PRMT R22, R0, 0x7610, R22 ;  /* 0x0000761000167816 */ /* 0x001fe20000000016 */
[----:B------:R-:W-:Y:S06]  /*1ba0*/  BRA `(.L_x_11594) ;  /* 0x00000000009c7947 */ /* 0x000fec0003800000 */
.L_x_11606:
        /* <DEDUP_REMOVED lines=14> */
.L_x_11620:
[----:B------:R-:W-:Y:S05]  /*1c90*/  BSYNC B0 ;  /* 0x0000000000007941 */ /* 0x000fea0003800000 */
.L_x_11619:
[----:B------:R-:W0:Y:S02]  /*1ca0*/  F2I.FTZ.TRUNC.NTZ R0, R0 ;  /* 0x0000000000007305 */ /* 0x000e24000021f100 */
[----:B0-----:R-:W-:Y:S01]  /*1cb0*/  PRMT R22, R0, 0x7610, R22 ;  /* 0x0000761000167816 */ /* 0x001fe20000000016 */
[----:B------:R-:W-:Y:S06]  /*1cc0*/  BRA `(.L_x_11594) ;  /* 0x0000000000547947 */ /* 0x000fec0003800000 */
.L_x_11593:
        /* <DEDUP_REMOVED lines=16> */
.L_x_11621:
[----:B------:R-:W-:Y:S01]  /*1dd0*/  PRMT R22, RZ, 0x7610, R22 ;  /* 0x00007610ff167816 */ /* 0x000fe20000000016 */
[----:B------:R-:W-:Y:S06]  /*1de0*/  BRA `(.L_x_11594) ;  /* 0x00000000000c7947 */ /* 0x000fec0003800000 */
.L_x_11618:
[----:B------:R0:W5:Y:S01]  /*1df0*/  LDG.E.U16 R22, desc[UR36][R4.64] ;  /* 0x0000002404167981 */ /* 0x000162000c1e1500 */
[----:B------:R-:W-:Y:S05]  /*1e00*/  BRA `(.L_x_11594) ;  /* 0x0000000000047947 */ /* 0x000fea0003800000 */
.L_x_11617:
[----:B------:R0:W5:Y:S02]  /*1e10*/  LDG.E.U16 R22, desc[UR36][R4.64] ;  /* 0x0000002404167981 */ /* 0x000164000c1e1500 */
.L_x_11594:
[----:B------:R-:W2:Y:S02]  /*1e20*/  S2R R17, SR_TID.X ;  /* 0x0000000000117919 */ /* 0x000ea40000002100 */
[----:B--2---:R-:W-:-:S07]  /*1e30*/  VIADD R17, R17, 0x80 ;  /* 0x0000008011117836 */ /* 0x004fce0000000000 */
.L_x_11555:
[----:B------:R-:W-:Y:S05]  /*1e40*/  BSYNC B6 ;  /* 0x0000000000067941 */ /* 0x000fea0003800000 */
.L_x_11554:
[----:B------:R-:W-:Y:S01]  /*1e50*/  ISETP.GE.AND P0, PT, R17, R16, PT ;  /* 0x000000101100720c */ /* 0x000fe20003f06270 */
[----:B------:R-:W-:Y:S01]  /*1e60*/  BSSY B6, `(.L_x_11622) ;  /* 0x00001d7000067945 */ /* 0x000fe20003800000 */
[----:B------:R-:W-:-:S11]  /*1e70*/  PRMT R27, RZ, 0x7610, R27 ;  /* 0x00007610ff1b7816 */ /* 0x000fd6000000001b */
[----:B------:R-:W-:Y:S05]  /*1e80*/  @P0 BRA `(.L_x_11623) ;  /* 0x0000001c00500947 */ /* 0x000fea0003800000 */
        /* <DEDUP_REMOVED lines=19> */
.L_x_11627:
[----:B------:R0:W5:Y:S01]  /*1fc0*/  LDG.E.U8 R29, desc[UR36][R4.64] ;  /* 0x00000024041d7981 */ /* 0x000162000c1e1100 */
[----:B------:R-:W-:Y:S05]  /*1fd0*/  BRA `(.L_x_11629) ;  /* 0x0000000c00547947 */ /* 0x000fea0003800000 */
.L_x_11626:
        /* <DEDUP_REMOVED lines=8> */
.L_x_11631:
[----:B------:R0:W5:Y:S01]  /*2060*/  LDG.E.U16 R29, desc[UR36][R4.64] ;  /* 0x00000024041d7981 */ /* 0x000162000c1e1500 */
[----:B------:R-:W-:Y:S05]  /*2070*/  BRA `(.L_x_11629) ;  /* 0x0000000c002c7947 */ /* 0x000fea0003800000 */
.L_x_11630:
[----:B------:R0:W5:Y:S01]  /*2080*/  LDG.E.U16 R29, desc[UR36][R4.64] ;  /* 0x00000024041d7981 */ /* 0x000162000c1e1500 */
[----:B------:R-:W-:Y:S05]  /*2090*/  BRA `(.L_x_11629) ;  /* 0x0000000c00247947 */ /* 0x000fea0003800000 */
.L_x_11625:
        /* <DEDUP_REMOVED lines=9> */
.L_x_11633:
[----:B------:R-:W2:Y:S02]  /*2130*/  LDG.E.U16 R0, desc[UR36][R4.64] ;  /* 0x0000002404007981 */ /* 0x000ea4000c1e1500 */
[----:B--2---:R-:W-:-:S06]  /*2140*/  HADD2.F32 R0, -RZ, R0.H0_H0 ;  /* 0x20000000ff007230 */ /* 0x004fcc0000004100 */
[----:B------:R-:W0:Y:S02]  /*2150*/  F2I.FTZ.TRUNC.NTZ R0, R0 ;  /* 0x0000000000007305 */ /* 0x000e24000021f100 */
[----:B0-----:R-:W-:Y:S01]  /*2160*/  PRMT R29, R0, 0x7610, R29 ;  /* 0x00007610001d7816 */ /* 0x001fe2000000001d */
[----:B------:R-:W-:Y:S06]  /*2170*/  BRA `(.L_x_11629) ;  /* 0x0000000800ec7947 */ /* 0x000fec0003800000 */
.L_x_11632:
        /* <DEDUP_REMOVED lines=9> */
.L_x_11635:
[----:B------:R-:W2:Y:S02]  /*2210*/  LDG.E.U16 R4, desc[UR36][R4.64] ;  /* 0x0000002404047981 */ /* 0x000ea4000c1e1500 */
[----:B--2---:R-:W-:-:S06]  /*2220*/  HADD2.F32 R0, -RZ, R4.H0_H0 ;  /* 0x20000004ff007230 */ /* 0x004fcc0000004100 */
[----:B------:R-:W0:Y:S02]  /*2230*/  F2I.FTZ.TRUNC.NTZ R0, R0 ;  /* 0x0000000000007305 */ /* 0x000e24000021f100 */
[----:B0-----:R-:W-:Y:S01]  /*2240*/  PRMT R29, R0, 0x7610, R29 ;  /* 0x00007610001d7816 */ /* 0x001fe2000000001d */
[----:B------:R-:W-:Y:S06]  /*2250*/  BRA `(.L_x_11629) ;  /* 0x0000000800b47947 */ /* 0x000fec0003800000 */
.L_x_11634:
[----:B------:R-:W2:Y:S02]  /*2260*/  LDG.E.64 R4, desc[UR36][R4.64] ;  /* 0x0000002404047981 */ /* 0x000ea4000c1e1b00 */
[----:B--2---:R0:W1:Y:S01]  /*2270*/  F2I.F64.TRUNC R29, R4 ;  /* 0x00000004001d7311 */ /* 0x004062000030d100 */
[----:B------:R-:W-:Y:S05]  /*2280*/  BRA `(.L_x_11629) ;  /* 0x0000000800a87947 */ /* 0x000fea0003800000 */
.L_x_11624:
        /* <DEDUP_REMOVED lines=12> */
.L_x_11638:
[----:B------:R-:W2:Y:S02]  /*2350*/  LDG.E.64 R4, desc[UR36][R4.64] ;  /* 0x0000002404047981 */ /* 0x000ea4000c1e1b00 */
[----:B--2---:R0:W1:Y:S01]  /*2360*/  F2I.F64.TRUNC R29, R4 ;  /* 0x00000004001d7311 */ /* 0x004062000030d100 */
[----:B------:R-:W-:Y:S05]  /*2370*/  BRA `(.L_x_11629) ;  /* 0x00000008006c7947 */ /* 0x000fea0003800000 */
.L_x_11637:
        /* <DEDUP_REMOVED lines=28> */
.L_x_11640:
        /* <DEDUP_REMOVED lines=15> */
.L_x_11639:
[----:B------:R-:W2:Y:S02]  /*2630*/  LDG.E.U16 R0, desc[UR36][R4.64] ;  /* 0x0000002404007981 */ /* 0x000ea4000c1e1500 */
[----:B--2---:R-:W-:-:S06]  /*2640*/  IMAD.U32 R0, R0, 0x10000, RZ ;  /* 0x0001000000007824 */ /* 0x004fcc00078e00ff */
[----:B------:R-:W0:Y:S02]  /*2650*/  F2I.FTZ.TRUNC.NTZ R0, R0 ;  /* 0x0000000000007305 */ /* 0x000e24000021f100 */
[----:B0-----:R-:W-:Y:S01]  /*2660*/  PRMT R29, R0, 0x7610, R29 ;  /* 0x00007610001d7816 */ /* 0x001fe2000000001d */
[----:B------:R-:W-:Y:S06]  /*2670*/  BRA `(.L_x_11629) ;  /* 0x0000000400ac7947 */ /* 0x000fec0003800000 */
.L_x_11636:
        /* <DEDUP_REMOVED lines=10> */
.L_x_11643:
        /* <DEDUP_REMOVED lines=21> */
.L_x_11647:
[----:B------:R-:W-:Y:S05]  /*2870*/  BSYNC B1 ;  /* 0x0000000000017941 */ /* 0x000fea0003800000 */
.L_x_11646:
[----:B------:R-:W-:Y:S01]  /*2880*/  LEA R5, R0, 0x3b800000, 0x17 ;  /* 0x3b80000000057811 */ /* 0x000fe200078eb8ff */
[----:B------:R-:W-:-:S05]  /*2890*/  IMAD.SHL.U32 R0, R3, 0x100000, RZ ;  /* 0x0010000003007824 */ /* 0x000fca00078e00ff */
[----:B------:R-:W-:-:S07]  /*28a0*/  LOP3.LUT R0, R5, R0, R6, 0xfe, !PT ;  /* 0x0000000005007212 */ /* 0x000fce00078efe06 */
.L_x_11645:
[----:B------:R-:W-:Y:S05]  /*28b0*/  BSYNC B0 ;  /* 0x0000000000007941 */ /* 0x000fea0003800000 */
.L_x_11644:
[----:B------:R-:W0:Y:S02]  /*28c0*/  F2I.FTZ.TRUNC.NTZ R0, R0 ;  /* 0x0000000000007305 */ /* 0x000e24000021f100 */
[----:B0-----:R-:W-:Y:S01]  /*28d0*/  PRMT R29, R0, 0x7610, R29 ;  /* 0x00007610001d7816 */ /* 0x001fe2000000001d */
[----:B------:R-:W-:Y:S06]  /*28e0*/  BRA `(.L_x_11629) ;  /* 0x0000000400107947 */ /* 0x000fec0003800000 */
.L_x_11642:
        /* <DEDUP_REMOVED lines=21> */
.L_x_11651:
[----:B------:R-:W-:Y:S05]  /*2a40*/  BSYNC B1 ;  /* 0x0000000000017941 */ /* 0x000fea0003800000 */
.L_x_11650:
[----:B------:R-:W-:Y:S01]  /*2a50*/  LEA R5, R0, 0x37800000, 0x17 ;  /* 0x3780000000057811 */ /* 0x000fe200078eb8ff */
[----:B------:R-:W-:-:S05]  /*2a60*/  IMAD.SHL.U32 R0, R3, 0x200000, RZ ;  /* 0x0020000003007824 */ /* 0x000fca00078e00ff */
[----:B------:R-:W-:-:S07]  /*2a70*/  LOP3.LUT R0, R5, R0, R6, 0xfe, !PT ;  /* 0x0000000005007212 */ /* 0x000fce00078efe06 */
.L_x_11649:
[----:B------:R-:W-:Y:S05]  /*2a80*/  BSYNC B0 ;  /* 0x0000000000007941 */ /* 0x000fea0003800000 */
.L_x_11648:
[----:B------:R-:W0:Y:S02]  /*2a90*/  F2I.FTZ.TRUNC.NTZ R0, R0 ;  /* 0x0000000000007305 */ /* 0x000e24000021f100 */
[----:B0-----:R-:W-:Y:S01]  /*2aa0*/  PRMT R29, R0, 0x7610, R29 ;  /* 0x00007610001d7816 */ /* 0x001fe2000000001d */
[----:B------:R-:W-:Y:S06]  /*2ab0*/  BRA `(.L_x_11629) ;  /* 0x00000000009c7947 */ /* 0x000fec0003800000 */
.L_x_11641:
        /* <DEDUP_REMOVED lines=14> */
.L_x_11655:
[----:B------:R-:W-:Y:S05]  /*2ba0*/  BSYNC B0 ;  /* 0x0000000000007941 */ /* 0x000fea0003800000 */
.L_x_11654:
[----:B------:R-:W0:Y:S02]  /*2bb0*/  F2I.FTZ.TRUNC.NTZ R0, R0 ;  /* 0x0000000000007305 */ /* 0x000e24000021f100 */
[----:B0-----:R-:W-:Y:S01]  /*2bc0*/  PRMT R29, R0, 0x7610, R29 ;  /* 0x00007610001d7816 */ /* 0x001fe2000000001d */
[----:B------:R-:W-:Y:S06]  /*2bd0*/  BRA `(.L_x_11629) ;  /* 0x0000000000547947 */ /* 0x000fec0003800000 */
.L_x_11628:
        /* <DEDUP_REMOVED lines=16> */
.L_x_11656:
[----:B------:R-:W-:Y:S01]  /*2ce0*/  PRMT R29, RZ, 0x7610, R29 ;  /* 0x00007610ff1d7816 */ /* 0x000fe2000000001d */
[----:B------:R-:W-:Y:S06]  /*2cf0*/  BRA `(.L_x_11629) ;  /* 0x00000000000c7947 */ /* 0x000fec0003800000 */
.L_x_11653:
[----:B------:R2:W5:Y:S01]  /*2d00*/  LDG.E.U16 R29, desc[UR36][R4.64] ;  /* 0x00000024041d7981 */ /* 0x000562000c1e1500 */
[----:B------:R-:W-:Y:S05]  /*2d10*/  BRA `(.L_x_11629) ;  /* 0x0000000000047947 */ /* 0x000fea0003800000 */
.L_x_11652:
[----:B------:R3:W5:Y:S02]  /*2d20*/  LDG.E.U16 R29, desc[UR36][R4.64] ;  /* 0x00000024041d7981 */ /* 0x000764000c1e1500 */
.L_x_11629:
[----:B0-234-:R-:W0:Y:S01]  /*2d30*/  LDC.64 R4, c[0x0][0x228] ;  /* 0x00008a00ff047b82 */ /* 0x01de220000000a00 */
        /* <DEDUP_REMOVED lines=17> */
.L_x_11660:
[----:B------:R0:W5:Y:S01]  /*2e50*/  LDG.E.U8 R27, desc[UR36][R4.64] ;  /* 0x00000024041b7981 */ /* 0x000162000c1e1100 */
[----:B------:R-:W-:Y:S05]  /*2e60*/  BRA `(.L_x_11662) ;  /* 0x0000000c00547947 */ /* 0x000fea0003800000 */
.L_x_11659:
        /* <DEDUP_REMOVED lines=8> */
.L_x_11664:
[----:B------:R0:W5:Y:S01]  /*2ef0*/  LDG.E.U16 R27, desc[UR36][R4.64] ;  /* 0x00000024041b7981 */ /* 0x000162000c1e1500 */
[----:B------:R-:W-:Y:S05]  /*2f00*/  BRA `(.L_x_11662) ;  /* 0x0000000c002c7947 */ /* 0x000fea0003800000 */
.L_x_11663:
[----:B------:R0:W5:Y:S01]  /*2f10*/  LDG.E.U16 R27, desc[UR36][R4.64] ;  /* 0x00000024041b7981 */ /* 0x000162000c1e1500 */
[----:B------:R-:W-:Y:S05]  /*2f20*/  BRA `(.L_x_11662) ;  /* 0x0000000c00247947 */ /* 0x000fea0003800000 */
.L_x_11658:
[----:B------:R-:W-:-:S13]  /*2f30*/  ISETP.GT.AND P0, PT, R0, 0x6, PT ;  /* 0x000000060000780c */ /* 0x000fda0003f04270 */
[----:B------:R-:W-:Y:S05]  /*2f40*/  @P0 BRA `(.L_x_11665) ;  /* 0x0000000000300947 */ /* 0x000fea0003800000 */
[----:B------:R-:W-:-:S13]  /*2f50*/  ISETP.NE.AND P0, PT, R0, 0x5, PT ;  /* 0x000000050000780c */ /* 0x000fda0003f05270 */
[----:B------:R-:W-:Y:S05]  /*2f60*/  @!P0 BRA `(.L_x_11666) ;  /* 0x0000000000148947 */ /* 0x000fea0003800000 */
[----:B------:R-:W-:-:S13]  /*2f70*/  ISETP.NE.AND P0, PT, R0, 0x6, PT ;  /* 0x000000060000780c */ /* 0x000fda0003f05270 */
[----:B------:R-:W-:Y:S05]  /*2f80*/  @P0 BRA `(.L_x_11661) ;  /* 0x0000000800b80947 */ /* 0x000fea0003800000 */
[----:B------:R-:W2:Y:S02]  /*2f90*/  LDG.E R4, desc[UR36][R4.64] ;  /* 0x0000002404047981 */ /* 0x000ea4000c1e1900 */
[----:B--2---:R0:W2:Y:S01]  /*2fa0*/  F2I.FTZ.TRUNC.NTZ R27, R4 ;  /* 0x00000004001b7305 */ /* 0x0040a2000021f100 */
[----:B------:R-:W-:Y:S05]  /*2fb0*/  BRA `(.L_x_11662) ;  /* 0x0000000c00007947 */ /* 0x000fea0003800000 */
.L_x_11666:
[----:B------:R-:W2:Y:S02]  /*2fc0*/  LDG.E.U16 R0, desc[UR36][R4.64] ;  /* 0x0000002404007981 */ /* 0x000ea4000c1e1500 */
[----:B--2---:R-:W-:-:S06]  /*2fd0*/  HADD2.F32 R0, -RZ, R0.H0_H0 ;  /* 0x20000000ff007230 */ /* 0x004fcc0000004100 */
[----:B------:R-:W0:Y:S02]  /*2fe0*/  F2I.FTZ.TRUNC.NTZ R0, R0 ;  /* 0x0000000000007305 */ /* 0x000e24000021f100 */
[----:B0-----:R-:W-:Y:S01]  /*2ff0*/  PRMT R27, R0, 0x7610, R27 ;  /* 0x00007610001b7816 */ /* 0x001fe2000000001b */
[----:B------:R-:W-:Y:S06]  /*3000*/  BRA `(.L_x_11662) ;  /* 0x0000000800ec7947 */ /* 0x000fec0003800000 */
.L_x_11665:
[----:B------:R-:W-:-:S13]  /*3010*/  ISETP.NE.AND P0, PT, R0, 0x7, PT ;  /* 0x000000070000780c */ /* 0x000fda0003f05270 */
[----:B------:R-:W-:Y:S05]  /*3020*/  @!P0 BRA `(.L_x_11667) ;  /* 0x0000000000308947 */ /* 0x000fea0003800000 */
[----:B------:R-:W-:-:S13]  /*3030*/  ISETP.NE.AND P0, PT, R0, 0x8, PT ;  /* 0x000000080000780c */ /* 0x000fda0003f05270 */
[----:B------:R-:W-:Y:S05]  /*3040*/  @!P0 BRA `(.L_x_11668) ;  /* 0x0000000000148947 */ /* 0x000fea0003800000 */
[----:B------:R-:W-:-:S13]  /*3050*/  ISETP.NE.AND P0, PT, R0, 0x9, PT ;  /* 0x000000090000780c */ /* 0x000fda0003f05270 */
[----:B------:R-:W-:Y:S05]  /*3060*/  @P0 BRA `(.L_x_11661) ;  /* 0x0000000800800947 */ /* 0x000fea0003800000 */
[----:B------:R-:W2:Y:S02]  /*3070*/  LDG.E R4, desc[UR36][R4.64] ;  /* 0x0000002404047981 */ /* 0x000ea4000c1e1900 */
[----:B--2---:R0:W2:Y:S01]  /*3080*/  F2I.FTZ.TRUNC.NTZ R27, R4 ;  /* 0x00000004001b7305 */ /* 0x0040a2000021f100 */
[----:B------:R-:W-:Y:S05]  /*3090*/  BRA `(.L_x_11662) ;  /* 0x0000000800c87947 */ /* 0x000fea0003800000 */
.L_x_11668:
[----:B------:R-:W2:Y:S02]  /*30a0*/  LDG.E.U16 R4, desc[UR36][R4.64] ;  /* 0x0000002404047981 */ /* 0x000ea4000c1e1500 */
[----:B--2---:R-:W-:-:S06]  /*30b0*/  HADD2.F32 R0, -RZ, R4.H0_H0 ;  /* 0x20000004ff007230 */ /* 0x004fcc0000004100 */
[----:B------:R-:W0:Y:S02]  /*30c0*/  F2I.FTZ.TRUNC.NTZ R0, R0 ;  /* 0x0000000000007305 */ /* 0x000e24000021f100 */
[----:B0-----:R-:W-:Y:S01]  /*30d0*/  PRMT R27, R0, 0x7610, R27 ;  /* 0x00007610001b7816 */ /* 0x001fe2000000001b */
[----:B------:R-:W-:Y:S06]  /*30e0*/  BRA `(.L_x_11662) ;  /* 0x0000000800b47947 */ /* 0x000fec0003800000 */
.L_x_11667:
[----:B------:R-:W2:Y:S02]  /*30f0*/  LDG.E.64 R4, desc[UR36][R4.64] ;  /* 0x0000002404047981 */ /* 0x000ea4000c1e1b00 */
[----:B--2---:R0:W2:Y:S01]  /*3100*/  F2I.F64.TRUNC R27, R4 ;  /* 0x00000004001b7311 */ /* 0x0040a2000030d100 */
[----:B------:R-:W-:Y:S05]  /*3110*/  BRA `(.L_x_11662) ;  /* 0x0000000800a87947 */ /* 0x000fea0003800000 */
.L_x_11657:
        /* <DEDUP_REMOVED lines=12> */
.L_x_11671:
[----:B------:R-:W2:Y:S02]  /*31e0*/  LDG.E.64 R4, desc[UR36][R4.64] ;  /* 0x0000002404047981 */ /* 0x000ea4000c1e1b00 */
[----:B--2---:R4:W0:Y:S01]  /*31f0*/  F2I.F64.TRUNC R27, R4 ;  /* 0x00000004001b7311 */ /* 0x004822000030d100 */
[----:B------:R-:W-:Y:S05]  /*3200*/  BRA `(.L_x_11662) ;  /* 0x00000008006c7947 */ /* 0x000fea0003800000 */
.L_x_11670:
        /* <DEDUP_REMOVED lines=28> */
.L_x_11673:
        /* <DEDUP_REMOVED lines=15> */
.L_x_11672:
[----:B------:R-:W2:Y:S02]  /*34c0*/  LDG.E.U16 R0, desc[UR36][R4.64] ;  /* 0x0000002404007981 */ /* 0x000ea4000c1e1500 */
[----:B--2---:R-:W-:-:S06]  /*34d0*/  IMAD.U32 R0, R0, 0x10000, RZ ;  /* 0x0001000000007824 */ /* 0x004fcc00078e00ff */
[----:B------:R-:W0:Y:S02]  /*34e0*/  F2I.FTZ.TRUNC.NTZ R0, R0 ;  /* 0x0000000000007305 */ /* 0x000e24000021f100 */
[----:B0-----:R-:W-:Y:S01]  /*34f0*/  PRMT R27, R0, 0x7610, R27 ;  /* 0x00007610001b7816 */ /* 0x001fe2000000001b */
[----:B------:R-:W-:Y:S06]  /*3500*/  BRA `(.L_x_11662) ;  /* 0x0000000400ac7947 */ /* 0x000fec0003800000 */
.L_x_11669:
        /* <DEDUP_REMOVED lines=10> */
.L_x_11676:
        /* <DEDUP_REMOVED lines=21> */
.L_x_11680:
[----:B------:R-:W-:Y:S05]  /*3700*/  BSYNC B1 ;  /* 0x0000000000017941 */ /* 0x000fea0003800000 */
.L_x_11679:
[----:B------:R-:W-:Y:S01]  /*3710*/  LEA R5, R0, 0x3b800000, 0x17 ;  /* 0x3b80000000057811 */ /* 0x000fe200078eb8ff */
[----:B------:R-:W-:-:S05]  /*3720*/  IMAD.SHL.U32 R0, R3, 0x100000, RZ ;  /* 0x0010000003007824 */ /* 0x000fca00078e00ff */
[----:B------:R-:W-:-:S07]  /*3730*/  LOP3.LUT R0, R5, R0, R6, 0xfe, !PT ;  /* 0x0000000005007212 */ /* 0x000fce00078efe06 */
.L_x_11678:
[----:B------:R-:W-:Y:S05]  /*3740*/  BSYNC B0 ;  /* 0x0000000000007941 */ /* 0x000fea0003800000 */
.L_x_11677:
[----:B------:R-:W0:Y:S02]  /*3750*/  F2I.FTZ.TRUNC.NTZ R0, R0 ;  /* 0x0000000000007305 */ /* 0x000e24000021f100 */
[----:B0-----:R-:W-:Y:S01]  /*3760*/  PRMT R27, R0, 0x7610, R27 ;  /* 0x00007610001b7816 */ /* 0x001fe2000000001b */
[----:B------:R-:W-:Y:S06]  /*3770*/  BRA `(.L_x_11662) ;  /* 0x0000000400107947 */ /* 0x000fec0003800000 */
.L_x_11675:
        /* <DEDUP_REMOVED lines=21> */
.L_x_11684:
[----:B------:R-:W-:Y:S05]  /*38d0*/  BSYNC B1 ;  /* 0x0000000000017941 */ /* 0x000fea0003800000 */
.L_x_11683:
[----:B------:R-:W-:Y:S01]  /*38e0*/  LEA R5, R0, 0x37800000, 0x17 ;  /* 0x3780000000057811 */ /* 0x000fe200078eb8ff */
[----:B------:R-:W-:-:S05]  /*38f0*/  IMAD.SHL.U32 R0, R3, 0x200000, RZ ;  /* 0x0020000003007824 */ /* 0x000fca00078e00ff */
[----:B------:R-:W-:-:S07]  /*3900*/  LOP3.LUT R0, R5, R0, R6, 0xfe, !PT ;  /* 0x0000000005007212 */ /* 0x000fce00078efe06 */
.L_x_11682:
[----:B------:R-:W-:Y:S05]  /*3910*/  BSYNC B0 ;  /* 0x0000000000007941 */ /* 0x000fea0003800000 */
.L_x_11681:
[----:B------:R-:W0:Y:S02]  /*3920*/  F2I.FTZ.TRUNC.NTZ R0, R0 ;  /* 0x0000000000007305 */ /* 0x000e24000021f100 */
[----:B0-----:R-:W-:Y:S01]  /*3930*/  PRMT R27, R0, 0x7610, R27 ;  /* 0x00007610001b7816 */ /* 0x001fe2000000001b */
[----:B------:R-:W-:Y:S06]  /*3940*/  BRA `(.L_x_11662) ;  /* 0x00000000009c7947 */ /* 0x000fec0003800000 */
.L_x_11674:
        /* <DEDUP_REMOVED lines=14> */
.L_x_11688:
[----:B------:R-:W-:Y:S05]  /*3a30*/  BSYNC B0 ;  /* 0x0000000000007941 */ /* 0x000fea0003800000 */
.L_x_11687:
[----:B------:R-:W0:Y:S02]  /*3a40*/  F2I.FTZ.TRUNC.NTZ R0, R0 ;  /* 0x0000000000007305 */ /* 0x000e24000021f100 */
[----:B0-----:R-:W-:Y:S01]  /*3a50*/  PRMT R27, R0, 0x7610, R27 ;  /* 0x00007610001b7816 */ /* 0x001fe2000000001b */
[----:B------:R-:W-:Y:S06]  /*3a60*/  BRA `(.L_x_11662) ;  /* 0x0000000000547947 */ /* 0x000fec0003800000 */
.L_x_11661:
        /* <DEDUP_REMOVED lines=16> */
.L_x_11689:
[----:B------:R-:W-:Y:S01]  /*3b70*/  PRMT R27, RZ, 0x7610, R27 ;  /* 0x00007610ff1b7816 */ /* 0x000fe2000000001b */
[----:B------:R-:W-:Y:S06]  /*3b80*/  BRA `(.L_x_11662) ;  /* 0x00000000000c7947 */ /* 0x000fec0003800000 */
.L_x_11686:
[----:B------:R2:W5:Y:S01]  /*3b90*/  LDG.E.U16 R27, desc[UR36][R4.64] ;  /* 0x00000024041b7981 */ /* 0x000562000c1e1500 */
[----:B------:R-:W-:Y:S05]  /*3ba0*/  BRA `(.L_x_11662) ;  /* 0x0000000000047947 */ /* 0x000fea0003800000 */
.L_x_11685:
[----:B------:R3:W5:Y:S02]  /*3bb0*/  LDG.E.U16 R27, desc[UR36][R4.64] ;  /* 0x00000024041b7981 */ /* 0x000764000c1e1500 */
.L_x_11662:
[----:B------:R-:W-:-:S07]  /*3bc0*/  VIADD R17, R17, 0x80 ;  /* 0x0000008011117836 */ /* 0x000fce0000000000 */
.L_x_11623:
[----:B------:R-:W-:Y:S05]  /*3bd0*/  BSYNC B6 ;  /* 0x0000000000067941 */ /* 0x000fea0003800000 */
.L_x_11622:
[----:B------:R-:W-:Y:S01]  /*3be0*/  ISETP.GE.AND P0, PT, R17, R16, PT ;  /* 0x000000101100720c */ /* 0x000fe20003f06270 */
[----:B------:R-:W-:Y:S01]  /*3bf0*/  BSSY B6, `(.L_x_11690) ;  /* 0x00001da000067945 */ /* 0x000fe20003800000 */
[----:B------:R-:W-:Y:S02]  /*3c00*/  PRMT R19, RZ, 0x7610, R19 ;  /* 0x00007610ff137816 */ /* 0x000fe40000000013 */
[----:B------:R-:W-:Y:S02]  /*3c10*/  PRMT R18, RZ, 0x7610, R18 ;  /* 0x00007610ff127816 */ /* 0x000fe40000000012 */
[----:B------:R-:W-:-:S07]  /*3c20*/  PRMT R26, RZ, 0x7610, R26 ;  /* 0x00007610ff1a7816 */ /* 0x000fce000000001a */
[----:B------:R-:W-:Y:S05]  /*3c30*/  @P0 BRA `(.L_x_11691) ;  /* 0x0000001c00540947 */ /* 0x000fea0003800000 */
        /* <DEDUP_REMOVED lines=19> */
.L_x_11695:
[----:B------:R0:W5:Y:S01]  /*3d70*/  LDG.E.U8 R18, desc[UR36][R4.64] ;  /* 0x0000002404127981 */ /* 0x000162000c1e1100 */
[----:B------:R-:W-:Y:S05]  /*3d80*/  BRA `(.L_x_11697) ;  /* 0x0000000c00547947 */ /* 0x000fea0003800000 */
.L_x_11694:
        /* <DEDUP_REMOVED lines=8> */
.L_x_11699:
[----:B------:R0:W5:Y:S01]  /*3e10*/  LDG.E.U16 R18, desc[UR36][R4.64] ;  /* 0x0000002404127981 */ /* 0x000162000c1e1500 */
[----:B------:R-:W-:Y:S05]  /*3e20*/  BRA `(.L_x_11697) ;  /* 0x0000000c002c7947 */ /* 0x000fea0003800000 */
.L_x_11698:
[----:B------:R0:W5:Y:S01]  /*3e30*/  LDG.E.U16 R18, desc[UR36][R4.64] ;  /* 0x0000002404127981 */ /* 0x000162000c1e1500 */
[----:B------:R-:W-:Y:S05]  /*3e40*/  BRA `(.L_x_11697) ;  /* 0x0000000c00247947 */ /* 0x000fea0003800000 */
.L_x_11693:
        /* <DEDUP_REMOVED lines=9> */
.L_x_11701:
[----:B------:R-:W2:Y:S02]  /*3ee0*/  LDG.E.U16 R0, desc[UR36][R4.64] ;  /* 0x0000002404007981 */ /* 0x000ea4000c1e1500 */
[----:B--2---:R-:W-:-:S06]  /*3ef0*/  HADD2.F32 R0, -RZ, R0.H0_H0 ;  /* 0x20000000ff007230 */ /* 0x004fcc0000004100 */
[----:B------:R-:W0:Y:S02]  /*3f00*/  F2I.FTZ.TRUNC.NTZ R0, R0 ;  /* 0x0000000000007305 */ /* 0x000e24000021f100 */
[----:B0-----:R-:W-:Y:S01]  /*3f10*/  PRMT R18, R0, 0x7610, R18 ;  /* 0x0000761000127816 */ /* 0x001fe20000000012 */
[----:B------:R-:W-:Y:S06]  /*3f20*/  BRA `(.L_x_11697) ;  /* 0x0000000800ec7947 */ /* 0x000fec0003800000 */
.L_x_11700:
        /* <DEDUP_REMOVED lines=9> */
.L_x_11703:
[----:B------:R-:W2:Y:S02]  /*3fc0*/  LDG.E.U16 R4, desc[UR36][R4.64] ;  /* 0x0000002404047981 */ /* 0x000ea4000c1e1500 */
[----:B--2---:R-:W-:-:S06]  /*3fd0*/  HADD2.F32 R0, -RZ, R4.H0_H0 ;  /* 0x20000004ff007230 */ /* 0x004fcc0000004100 */
[----:B------:R-:W0:Y:S02]  /*3fe0*/  F2I.FTZ.TRUNC.NTZ R0, R0 ;  /* 0x0000000000007305 */ /* 0x000e24000021f100 */
[----:B0-----:R-:W-:Y:S01]  /*3ff0*/  PRMT R18, R0, 0x7610, R18 ;  /* 0x0000761000127816 */ /* 0x001fe20000000012 */
[----:B------:R-:W-:Y:S06]  /*4000*/  BRA `(.L_x_11697) ;  /* 0x0000000800b47947 */ /* 0x000fec0003800000 */
.L_x_11702:
[----:B------:R-:W2:Y:S02]  /*4010*/  LDG.E.64 R4, desc[UR36][R4.64] ;  /* 0x0000002404047981 */ /* 0x000ea4000c1e1b00 */
[----:B--2---:R0:W1:Y:S01]  /*4020*/  F2I.F64.TRUNC R18, R4 ;  /* 0x0000000400127311 */ /* 0x004062000030d100 */
[----:B------:R-:W-:Y:S05]  /*4030*/  BRA `(.L_x_11697) ;  /* 0x0000000800a87947 */ /* 0x000fea0003800000 */
.L_x_11692:
        /* <DEDUP_REMOVED lines=12> */
.L_x_11706:
[----:B------:R-:W2:Y:S02]  /*4100*/  LDG.E.64 R4, desc[UR36][R4.64] ;  /* 0x0000002404047981 */ /* 0x000ea4000c1e1b00 */
[----:B--2---:R0:W1:Y:S01]  /*4110*/  F2I.F64.TRUNC R18, R4 ;  /* 0x0000000400127311 */ /* 0x004062000030d100 */
[----:B------:R-:W-:Y:S05]  /*4120*/  BRA `(.L_x_11697) ;  /* 0x00000008006c7947 */ /* 0x000fea0003800000 */
.L_x_11705:
        /* <DEDUP_REMOVED lines=28> */
.L_x_11708:
        /* <DEDUP_REMOVED lines=15> */
.L_x_11707:
[----:B------:R-:W2:Y:S02]  /*43e0*/  LDG.E.U16 R0, desc[UR36][R4.64] ;  /* 0x0000002404007981 */ /* 0x000ea4000c1e1500 */
[----:B--2---:R-:W-:-:S06]  /*43f0*/  IMAD.U32 R0, R0, 0x10000, RZ ;  /* 0x0001000000007824 */ /* 0x004fcc00078e00ff */
[----:B------:R-:W0:Y:S02]  /*4400*/  F2I.FTZ.TRUNC.NTZ R0, R0 ;  /* 0x0000000000007305 */ /* 0x000e24000021f100 */
[----:B0-----:R-:W-:Y:S01]  /*4410*/  PRMT R18, R0, 0x7610, R18 ;  /* 0x0000761000127816 */ /* 0x001fe20000000012 */
[----:B------:R-:W-:Y:S06]  /*4420*/  BRA `(.L_x_11697) ;  /* 0x0000000400ac7947 */ /* 0x000fec0003800000 */
.L_x_11704:
        /* <DEDUP_REMOVED lines=10> */
.L_x_11711:
        /* <DEDUP_REMOVED lines=21> */
.L_x_11715:
[----:B------:R-:W-:Y:S05]  /*4620*/  BSYNC B1 ;  /* 0x0000000000017941 */ /* 0x000fea0003800000 */
.L_x_11714:
[----:B------:R-:W-:Y:S01]  /*4630*/  LEA R5, R0, 0x3b800000, 0x17 ;  /* 0x3b80000000057811 */ /* 0x000fe200078eb8ff */
[----:B------:R-:W-:-:S05]  /*4640*/  IMAD.SHL.U32 R0, R3, 0x100000, RZ ;  /* 0x0010000003007824 */ /* 0x000fca00078e00ff */
[----:B------:R-:W-:-:S07]  /*4650*/  LOP3.LUT R0, R5, R0, R6, 0xfe, !PT ;  /* 0x0000000005007212 */ /* 0x000fce00078efe06 */
.L_x_11713:
[----:B------:R-:W-:Y:S05]  /*4660*/  BSYNC B0 ;  /* 0x0000000000007941 */ /* 0x000fea0003800000 */
.L_x_11712:
[----:B------:R-:W0:Y:S02]  /*4670*/  F2I.FTZ.TRUNC.NTZ R0, R0 ;  /* 0x0000000000007305 */ /* 0x000e24000021f100 */
[----:B0-----:R-:W-:Y:S01]  /*4680*/  PRMT R18, R0, 0x7610, R18 ;  /* 0x0000761000127816 */ /* 0x001fe20000000012 */
[----:B------:R-:W-:Y:S06]  /*4690*/  BRA `(.L_x_11697) ;  /* 0x0000000400107947 */ /* 0x000fec0003800000 */
.L_x_11710:
        /* <DEDUP_REMOVED lines=21> */
.L_x_11719:
[----:B------:R-:W-:Y:S05]  /*47f0*/  BSYNC B1 ;  /* 0x0000000000017941 */ /* 0x000fea0003800000 */
.L_x_11718:
[----:B------:R-:W-:Y:S01]  /*4800*/  LEA R5, R0, 0x37800000, 0x17 ;  /* 0x3780000000057811 */ /* 0x000fe200078eb8ff */
[----:B------:R-:W-:-:S05]  /*4810*/  IMAD.SHL.U32 R0, R3, 0x200000, RZ ;  /* 0x0020000003007824 */ /* 0x000fca00078e00ff */
[----:B------:R-:W-:-:S07]  /*4820*/  LOP3.LUT R0, R5, R0, R6, 0xfe, !PT ;  /* 0x0000000005007212 */ /* 0x000fce00078efe06 */
.L_x_11717:
[----:B------:R-:W-:Y:S05]  /*4830*/  BSYNC B0 ;  /* 0x0000000000007941 */ /* 0x000fea0003800000 */
.L_x_11716:
[----:B------:R-:W0:Y:S02]  /*4840*/  F2I.FTZ.TRUNC.NTZ R0, R0 ;  /* 0x0000000000007305 */ /* 0x000e24000021f100 */
[----:B0-----:R-:W-:Y:S01]  /*4850*/  PRMT R18, R0, 0x7610, R18 ;  /* 0x0000761000127816 */ /* 0x001fe20000000012 */
[----:B------:R-:W-:Y:S06]  /*4860*/  BRA `(.L_x_11697) ;  /* 0x00000000009c7947 */ /* 0x000fec0003800000 */
.L_x_11709:
        /* <DEDUP_REMOVED lines=14> */
.L_x_11723:
[----:B------:R-:W-:Y:S05]  /*4950*/  BSYNC B0 ;  /* 0x0000000000007941 */ /* 0x000fea0003800000 */
.L_x_11722:
[----:B------:R-:W0:Y:S02]  /*4960*/  F2I.FTZ.TRUNC.NTZ R0, R0 ;  /* 0x0000000000007305 */ /* 0x000e24000021f100 */
[----:B0-----:R-:W-:Y:S01]  /*4970*/  PRMT R18, R0, 0x7610, R18 ;  /* 0x0000761000127816 */ /* 0x001fe20000000012 */
[----:B------:R-:W-:Y:S06]  /*4980*/  BRA `(.L_x_11697) ;  /* 0x0000000000547947 */ /* 0x000fec0003800000 */
.L_x_11696:
        /* <DEDUP_REMOVED lines=16> */
.L_x_11724:
[----:B------:R-:W-:Y:S01]  /*4a90*/  PRMT R18, RZ, 0x7610, R18 ;  /* 0x00007610ff127816 */ /* 0x000fe20000000012 */
[----:B------:R-:W-:Y:S06]  /*4aa0*/  BRA `(.L_x_11697) ;  /* 0x00000000000c7947 */ /* 0x000fec0003800000 */
.L_x_11721:
[----:B------:R3:W5:Y:S01]  /*4ab0*/  LDG.E.U16 R18, desc[UR36][R4.64] ;  /* 0x0000002404127981 */ /* 0x000762000c1e1500 */
[----:B------:R-:W-:Y:S05]  /*4ac0*/  BRA `(.L_x_11697) ;  /* 0x0000000000047947 */ /* 0x000fea0003800000 */
.L_x_11720:
[----:B------:R4:W5:Y:S02]  /*4ad0*/  LDG.E.U16 R18, desc[UR36][R4.64] ;  /* 0x0000002404127981 */ /* 0x000964000c1e1500 */
.L_x_11697:
[----:B------:R-:W1:Y:S01]  /*4ae0*/  LDC.U8 R6, c[0x0][0x235] ;  /* 0x00008d40ff067b82 */ /* 0x000e620000000000 */
[----:B------:R-:W-:Y:S02]  /*4af0*/  ULDC UR4, c[0x0][0x23c] ;  /* 0x00008f0000047ab9 */ /* 0x000fe40000000800 */
[----:B------:R-:W-:-:S05]  /*4b00*/  IMAD R3, R24, UR4, RZ ;  /* 0x0000000418037c24 */ /* 0x000fca000f8e02ff */
[----:B0-234-:R-:W0:Y:S01]  /*4b10*/  LDC.64 R4, c[0x0][0x228] ;  /* 0x00008a00ff047b82 */ /* 0x01de220000000a00 */
        /* <DEDUP_REMOVED lines=15> */
.L_x_11728:
[----:B------:R0:W5:Y:S01]  /*4c10*/  LDG.E.U8 R26, desc[UR36][R4.64] ;  /* 0x00000024041a7981 */ /* 0x000162000c1e1100 */
[----:B------:R-:W-:Y:S05]  /*4c20*/  BRA `(.L_x_11730) ;  /* 0x0000000c00547947 */ /* 0x000fea0003800000 */
.L_x_11727:
        /* <DEDUP_REMOVED lines=8> */
.L_x_11732:
[----:B------:R0:W5:Y:S01]  /*4cb0*/  LDG.E.U16 R26, desc[UR36][R4.64] ;  /* 0x00000024041a7981 */ /* 0x000162000c1e1500 */
[----:B------:R-:W-:Y:S05]  /*4cc0*/  BRA `(.L_x_11730) ;  /* 0x0000000c002c7947 */ /* 0x000fea0003800000 */
.L_x_11731:
[----:B------:R0:W5:Y:S01]  /*4cd0*/  LDG.E.U16 R26, desc[UR36][R4.64] ;  /* 0x00000024041a7981 */ /* 0x000162000c1e1500 */
[----:B------:R-:W-:Y:S05]  /*4ce0*/  BRA `(.L_x_11730) ;  /* 0x0000000c00247947 */ /* 0x000fea0003800000 */
.L_x_11726:
        /* <DEDUP_REMOVED lines=9> */
.L_x_11734:
[----:B------:R-:W2:Y:S02]  /*4d80*/  LDG.E.U16 R0, desc[UR36][R4.64] ;  /* 0x0000002404007981 */ /* 0x000ea4000c1e1500 */
[----:B--2---:R-:W-:-:S06]  /*4d90*/  HADD2.F32 R0, -RZ, R0.H0_H0 ;  /* 0x20000000ff007230 */ /* 0x004fcc0000004100 */
[----:B------:R-:W0:Y:S02]  /*4da0*/  F2I.FTZ.TRUNC.NTZ R0, R0 ;  /* 0x0000000000007305 */ /* 0x000e24000021f100 */
[----:B0-----:R-:W-:Y:S01]  /*4db0*/  PRMT R26, R0, 0x7610, R26 ;  /* 0x00007610001a7816 */ /* 0x001fe2000000001a */
[----:B------:R-:W-:Y:S06]  /*4dc0*/  BRA `(.L_x_11730) ;  /* 0x0000000800ec7947 */ /* 0x000fec0003800000 */
.L_x_11733:
        /* <DEDUP_REMOVED lines=9> */
.L_x_11736:
[----:B------:R-:W2:Y:S02]  /*4e60*/  LDG.E.U16 R4, desc[UR36][R4.64] ;  /* 0x0000002404047981 */ /* 0x000ea4000c1e1500 */
[----:B--2---:R-:W-:-:S06]  /*4e70*/  HADD2.F32 R0, -RZ, R4.H0_H0 ;  /* 0x20000004ff007230 */ /* 0x004fcc0000004100 */
[----:B------:R-:W0:Y:S02]  /*4e80*/  F2I.FTZ.TRUNC.NTZ R0, R0 ;  /* 0x0000000000007305 */ /* 0x000e24000021f100 */
[----:B0-----:R-:W-:Y:S01]  /*4e90*/  PRMT R26, R0, 0x7610, R26 ;  /* 0x00007610001a7816 */ /* 0x001fe2000000001a */
[----:B------:R-:W-:Y:S06]  /*4ea0*/  BRA `(.L_x_11730) ;  /* 0x0000000800b47947 */ /* 0x000fec0003800000 */
.L_x_11735:
[----:B------:R-:W2:Y:S02]  /*4eb0*/  LDG.E.64 R4, desc[UR36][R4.64] ;  /* 0x0000002404047981 */ /* 0x000ea4000c1e1b00 */
[----:B--2---:R0:W1:Y:S01]  /*4ec0*/  F2I.F64.TRUNC R26, R4 ;  /* 0x00000004001a7311 */ /* 0x004062000030d100 */
[----:B------:R-:W-:Y:S05]  /*4ed0*/  BRA `(.L_x_11730) ;  /* 0x0000000800a87947 */ /* 0x000fea0003800000 */
.L_x_11725:
        /* <DEDUP_REMOVED lines=12> */
.L_x_11739:
[----:B------:R-:W2:Y:S02]  /*4fa0*/  LDG.E.64 R4, desc[UR36][R4.64] ;  /* 0x0000002404047981 */ /* 0x000ea4000c1e1b00 */
[----:B--2---:R3:W4:Y:S01]  /*4fb0*/  F2I.F64.TRUNC R26, R4 ;  /* 0x00000004001a7311 */ /* 0x004722000030d100 */
[----:B------:R-:W-:Y:S05]  /*4fc0*/  BRA `(.L_x_11730) ;  /* 0x00000008006c7947 */ /* 0x000fea0003800000 */
.L_x_11738:
        /* <DEDUP_REMOVED lines=28> */
.L_x_11741:
        /* <DEDUP_REMOVED lines=15> */
.L_x_11740:
[----:B------:R-:W2:Y:S02]  /*5280*/  LDG.E.U16 R0, desc[UR36][R4.64] ;  /* 0x0000002404007981 */ /* 0x000ea4000c1e1500 */
[----:B--2---:R-:W-:-:S06]  /*5290*/  IMAD.U32 R0, R0, 0x10000, RZ ;  /* 0x0001000000007824 */ /* 0x004fcc00078e00ff */
[----:B------:R-:W0:Y:S02]  /*52a0*/  F2I.FTZ.TRUNC.NTZ R0, R0 ;  /* 0x0000000000007305 */ /* 0x000e24000021f100 */
[----:B0-----:R-:W-:Y:S01]  /*52b0*/  PRMT R26, R0, 0x7610, R26 ;  /* 0x00007610001a7816 */ /* 0x001fe2000000001a */
[----:B------:R-:W-:Y:S06]  /*52c0*/  BRA `(.L_x_11730) ;  /* 0x0000000400ac7947 */ /* 0x000fec0003800000 */
.L_x_11737:
        /* <DEDUP_REMOVED lines=10> */
.L_x_11744:
        /* <DEDUP_REMOVED lines=21> */
.L_x_11748:
[----:B------:R-:W-:Y:S05]  /*54c0*/  BSYNC B1 ;  /* 0x0000000000017941 */ /* 0x000fea0003800000 */
.L_x_11747:
[----:B------:R-:W-:Y:S01]  /*54d0*/  LEA R5, R0, 0x3b800000, 0x17 ;  /* 0x3b80000000057811 */ /* 0x000fe200078eb8ff */
[----:B------:R-:W-:-:S05]  /*54e0*/  IMAD.SHL.U32 R0, R3, 0x100000, RZ ;  /* 0x0010000003007824 */ /* 0x000fca00078e00ff */
[----:B------:R-:W-:-:S07]  /*54f0*/  LOP3.LUT R0, R5, R0, R6, 0xfe, !PT ;  /* 0x0000000005007212 */ /* 0x000fce00078efe06 */
.L_x_11746:
[----:B------:R-:W-:Y:S05]  /*5500*/  BSYNC B0 ;  /* 0x0000000000007941 */ /* 0x000fea0003800000 */
.L_x_11745:
[----:B------:R-:W0:Y:S02]  /*5510*/  F2I.FTZ.TRUNC.NTZ R0, R0 ;  /* 0x0000000000007305 */ /* 0x000e24000021f100 */
[----:B0-----:R-:W-:Y:S01]  /*5520*/  PRMT R26, R0, 0x7610, R26 ;  /* 0x00007610001a7816 */ /* 0x001fe2000000001a */
[----:B------:R-:W-:Y:S06]  /*5530*/  BRA `(.L_x_11730) ;  /* 0x0000000400107947 */ /* 0x000fec0003800000 */
.L_x_11743:
        /* <DEDUP_REMOVED lines=21> */
.L_x_11752:
[----:B------:R-:W-:Y:S05]  /*5690*/  BSYNC B1 ;  /* 0x0000000000017941 */ /* 0x000fea0003800000 */
.L_x_11751:
[----:B------:R-:W-:Y:S01]  /*56a0*/  LEA R5, R0, 0x37800000, 0x17 ;  /* 0x3780000000057811 */ /* 0x000fe200078eb8ff */
[----:B------:R-:W-:-:S05]  /*56b0*/  IMAD.SHL.U32 R0, R3, 0x200000, RZ ;  /* 0x0020000003007824 */ /* 0x000fca00078e00ff */
[----:B------:R-:W-:-:S07]  /*56c0*/  LOP3.LUT R0, R5, R0, R6, 0xfe, !PT ;  /* 0x0000000005007212 */ /* 0x000fce00078efe06 */
.L_x_11750:
[----:B------:R-:W-:Y:S05]  /*56d0*/  BSYNC B0 ;  /* 0x0000000000007941 */ /* 0x000fea0003800000 */
.L_x_11749:
[----:B------:R-:W0:Y:S02]  /*56e0*/  F2I.FTZ.TRUNC.NTZ R0, R0 ;  /* 0x0000000000007305 */ /* 0x000e24000021f100 */
[----:B0-----:R-:W-:Y:S01]  /*56f0*/  PRMT R26, R0, 0x7610, R26 ;  /* 0x00007610001a7816 */ /* 0x001fe2000000001a */
[----:B------:R-:W-:Y:S06]  /*5700*/  BRA `(.L_x_11730) ;  /* 0x00000000009c7947 */ /* 0x000fec0003800000 */
.L_x_11742:
        /* <DEDUP_REMOVED lines=14> */
.L_x_11756:
[----:B------:R-:W-:Y:S05]  /*57f0*/  BSYNC B0 ;  /* 0x0000000000007941 */ /* 0x000fea0003800000 */
.L_x_11755:
[----:B------:R-:W0:Y:S02]  /*5800*/  F2I.FTZ.TRUNC.NTZ R0, R0 ;  /* 0x0000000000007305 */ /* 0x000e24000021f100 */
[----:B0-----:R-:W-:Y:S01]  /*5810*/  PRMT R26, R0, 0x7610, R26 ;  /* 0x00007610001a7816 */ /* 0x001fe2000000001a */
[----:B------:R-:W-:Y:S06]  /*5820*/  BRA `(.L_x_11730) ;  /* 0x0000000000547947 */ /* 0x000fec0003800000 */
.L_x_11729:
        /* <DEDUP_REMOVED lines=16> */
.L_x_11757:
[----:B------:R-:W-:Y:S01]  /*5930*/  PRMT R26, RZ, 0x7610, R26 ;  /* 0x00007610ff1a7816 */ /* 0x000fe2000000001a */
[----:B------:R-:W-:Y:S06]  /*5940*/  BRA `(.L_x_11730) ;  /* 0x00000000000c7947 */ /* 0x000fec0003800000 */
.L_x_11754:
[----:B------:R1:W5:Y:S01]  /*5950*/  LDG.E.U16 R26, desc[UR36][R4.64] ;  /* 0x00000024041a7981 */ /* 0x000362000c1e1500 */
[----:B------:R-:W-:Y:S05]  /*5960*/  BRA `(.L_x_11730) ;  /* 0x0000000000047947 */ /* 0x000fea0003800000 */
.L_x_11753:
[----:B------:R2:W5:Y:S02]  /*5970*/  LDG.E.U16 R26, desc[UR36][R4.64] ;  /* 0x00000024041a7981 */ /* 0x000564000c1e1500 */
.L_x_11730:
[----:B------:R-:W-:-:S07]  /*5980*/  VIADD R17, R17, 0x80 ;  /* 0x0000008011117836 */ /* 0x000fce0000000000 */
.L_x_11691:
[----:B------:R-:W-:Y:S05]  /*5990*/  BSYNC B6 ;  /* 0x0000000000067941 */ /* 0x000fea0003800000 */
.L_x_11690:
[----:B------:R-:W-:Y:S01]  /*59a0*/  ISETP.GE.AND P0, PT, R17, R16, PT ;  /* 0x000000101100720c */ /* 0x000fe20003f06270 */
[----:B------:R-:W-:Y:S01]  /*59b0*/  BSSY B6, `(.L_x_11758) ;  /* 0x00001d6000067945 */ /* 0x000fe20003800000 */
[----:B------:R-:W-:-:S11]  /*59c0*/  PRMT R24, RZ, 0x7610, R24 ;  /* 0x00007610ff187816 */ /* 0x000fd60000000018 */
        /* <DEDUP_REMOVED lines=20> */
.L_x_11763:
[----:B------:R0:W5:Y:S01]  /*5b10*/  LDG.E.U8 R24, desc[UR36][R4.64] ;  /* 0x0000002404187981 */ /* 0x000162000c1e1100 */
[----:B------:R-:W-:Y:S05]  /*5b20*/  BRA `(.L_x_11765) ;  /* 0x0000000c00547947 */ /* 0x000fea0003800000 */
.L_x_11762:
        /* <DEDUP_REMOVED lines=8> */
.L_x_11767:
[----:B------:R3:W5:Y:S01]  /*5bb0*/  LDG.E.U16 R24, desc[UR36][R4.64] ;  /* 0x0000002404187981 */ /* 0x000762000c1e1500 */
[----:B------:R-:W-:Y:S05]  /*5bc0*/  BRA `(.L_x_11765) ;  /* 0x0000000c002c7947 */ /* 0x000fea0003800000 */
.L_x_11766:
[----:B------:R2:W5:Y:S01]  /*5bd0*/  LDG.E.U16 R24, desc[UR36][R4.64] ;  /* 0x0000002404187981 */ /* 0x000562000c1e1500 */
[----:B------:R-:W-:Y:S05]  /*5be0*/  BRA `(.L_x_11765) ;  /* 0x0000000c00247947 */ /* 0x000fea0003800000 */
.L_x_11761:
        /* <DEDUP_REMOVED lines=9> */
.L_x_11769:
[----:B------:R-:W2:Y:S02]  /*5c80*/  LDG.E.U16 R0, desc[UR36][R4.64] ;  /* 0x0000002404007981 */ /* 0x000ea4000c1e1500 */
[----:B--2---:R-:W-:-:S06]  /*5c90*/  HADD2.F32 R0, -RZ, R0.H0_H0 ;  /* 0x20000000ff007230 */ /* 0x004fcc0000004100 */
[----:B------:R-:W0:Y:S02]  /*5ca0*/  F2I.FTZ.TRUNC.NTZ R0, R0 ;  /* 0x0000000000007305 */ /* 0x000e24000021f100 */
[----:B0-----:R-:W-:Y:S01]  /*5cb0*/  PRMT R24, R0, 0x7610, R24 ;  /* 0x0000761000187816 */ /* 0x001fe20000000018 */
[----:B------:R-:W-:Y:S06]  /*5cc0*/  BRA `(.L_x_11765) ;  /* 0x0000000800ec7947 */ /* 0x000fec0003800000 */
.L_x_11768:
        /* <DEDUP_REMOVED lines=9> */
.L_x_11771:
[----:B------:R-:W2:Y:S02]  /*5d60*/  LDG.E.U16 R4, desc[UR36][R4.64] ;  /* 0x0000002404047981 */ /* 0x000ea4000c1e1500 */
[----:B--2---:R-:W-:-:S06]  /*5d70*/  HADD2.F32 R0, -RZ, R4.H0_H0 ;  /* 0x20000004ff007230 */ /* 0x004fcc0000004100 */
[----:B------:R-:W0:Y:S02]  /*5d80*/  F2I.FTZ.TRUNC.NTZ R0, R0 ;  /* 0x0000000000007305 */ /* 0x000e24000021f100 */
[----:B0-----:R-:W-:Y:S01]  /*5d90*/  PRMT R24, R0, 0x7610, R24 ;  /* 0x0000761000187816 */ /* 0x001fe20000000018 */
[----:B------:R-:W-:Y:S06]  /*5da0*/  BRA `(.L_x_11765) ;  /* 0x0000000800b47947 */ /* 0x000fec0003800000 */
.L_x_11770:
[----:B------:R-:W2:Y:S02]  /*5db0*/  LDG.E.64 R4, desc[UR36][R4.64] ;  /* 0x0000002404047981 */ /* 0x000ea4000c1e1b00 */
[----:B--2---:R0:W1:Y:S01]  /*5dc0*/  F2I.F64.TRUNC R24, R4 ;  /* 0x0000000400187311 */ /* 0x004062000030d100 */
[----:B------:R-:W-:Y:S05]  /*5dd0*/  BRA `(.L_x_11765) ;  /* 0x0000000800a87947 */ /* 0x000fea0003800000 */
.L_x_11760:
        /* <DEDUP_REMOVED lines=12> */
.L_x_11774:
[----:B------:R-:W2:Y:S02]  /*5ea0*/  LDG.E.64 R4, desc[UR36][R4.64] ;  /* 0x0000002404047981 */ /* 0x000ea4000c1e1b00 */
[----:B--2---:R0:W1:Y:S01]  /*5eb0*/  F2I.F64.TRUNC R24, R4 ;  /* 0x0000000400187311 */ /* 0x004062000030d100 */
[----:B------:R-:W-:Y:S05]  /*5ec0*/  BRA `(.L_x_11765) ;  /* 0x00000008006c7947 */ /* 0x000fea0003800000 */
.L_x_11773:
        /* <DEDUP_REMOVED lines=28> */
.L_x_11776:
        /* <DEDUP_REMOVED lines=15> */
.L_x_11775:
[----:B------:R-:W2:Y:S02]  /*6180*/  LDG.E.U16 R0, desc[UR36][R4.64] ;  /* 0x0000002404007981 */ /* 0x000ea4000c1e1500 */
[----:B--2---:R-:W-:-:S06]  /*6190*/  IMAD.U32 R0, R0, 0x10000, RZ ;  /* 0x0001000000007824 */ /* 0x004fcc00078e00ff */
[----:B------:R-:W0:Y:S02]  /*61a0*/  F2I.FTZ.TRUNC.NTZ R0, R0 ;  /* 0x0000000000007305 */ /* 0x000e24000021f100 */
[----:B0-----:R-:W-:Y:S01]  /*61b0*/  PRMT R24, R0, 0x7610, R24 ;  /* 0x0000761000187816 */ /* 0x001fe20000000018 */
[----:B------:R-:W-:Y:S06]  /*61c0*/  BRA `(.L_x_11765) ;  /* 0x0000000400ac7947 */ /* 0x000fec0003800000 */
.L_x_11772:
        /* <DEDUP_REMOVED lines=10> */
.L_x_11779:
        /* <DEDUP_REMOVED lines=21> */
.L_x_11783:
[----:B------:R-:W-:Y:S05]  /*63c0*/  BSYNC B1 ;  /* 0x0000000000017941 */ /* 0x000fea0003800000 */
.L_x_11782:
[----:B------:R-:W-:Y:S01]  /*63d0*/  LEA R5, R0, 0x3b800000, 0x17 ;  /* 0x3b80000000057811 */ /* 0x000fe200078eb8ff */
[----:B------:R-:W-:-:S05]  /*63e0*/  IMAD.SHL.U32 R0, R3, 0x100000, RZ ;  /* 0x0010000003007824 */ /* 0x000fca00078e00ff */
[----:B------:R-:W-:-:S07]  /*63f0*/  LOP3.LUT R0, R5, R0, R6, 0xfe, !PT ;  /* 0x0000000005007212 */ /* 0x000fce00078efe06 */
.L_x_11781:
[----:B------:R-:W-:Y:S05]  /*6400*/  BSYNC B0 ;  /* 0x0000000000007941 */ /* 0x000fea0003800000 */
.L_x_11780:
[----:B------:R-:W0:Y:S02]  /*6410*/  F2I.FTZ.TRUNC.NTZ R0, R0 ;  /* 0x0000000000007305 */ /* 0x000e24000021f100 */
[----:B0-----:R-:W-:Y:S01]  /*6420*/  PRMT R24, R0, 0x7610, R24 ;  /* 0x0000761000187816 */ /* 0x001fe20000000018 */
[----:B------:R-:W-:Y:S06]  /*6430*/  BRA `(.L_x_11765) ;  /* 0x0000000400107947 */ /* 0x000fec0003800000 */
.L_x_11778:
        /* <DEDUP_REMOVED lines=21> */
.L_x_11787:
[----:B------:R-:W-:Y:S05]  /*6590*/  BSYNC B1 ;  /* 0x0000000000017941 */ /* 0x000fea0003800000 */
.L_x_11786:
[----:B------:R-:W-:Y:S01]  /*65a0*/  LEA R5, R0, 0x37800000, 0x17 ;  /* 0x3780000000057811 */ /* 0x000fe200078eb8ff */
[----:B------:R-:W-:-:S05]  /*65b0*/  IMAD.SHL.U32 R0, R3, 0x200000, RZ ;  /* 0x0020000003007824 */ /* 0x000fca00078e00ff */
[----:B------:R-:W-:-:S07]  /*65c0*/  LOP3.LUT R0, R5, R0, R6, 0xfe, !PT ;  /* 0x0000000005007212 */ /* 0x000fce00078efe06 */
.L_x_11785:
[----:B------:R-:W-:Y:S05]  /*65d0*/  BSYNC B0 ;  /* 0x0000000000007941 */ /* 0x000fea0003800000 */
.L_x_11784:
[----:B------:R-:W0:Y:S02]  /*65e0*/  F2I.FTZ.TRUNC.NTZ R0, R0 ;  /* 0x0000000000007305 */ /* 0x000e24000021f100 */
[----:B0-----:R-:W-:Y:S01]  /*65f0*/  PRMT R24, R0, 0x7610, R24 ;  /* 0x0000761000187816 */ /* 0x001fe20000000018 */
[----:B------:R-:W-:Y:S06]  /*6600*/  BRA `(.L_x_11765) ;  /* 0x00000000009c7947 */ /* 0x000fec0003800000 */
.L_x_11777:
        /* <DEDUP_REMOVED lines=14> */
.L_x_11791:
[----:B------:R-:W-:Y:S05]  /*66f0*/  BSYNC B0 ;  /* 0x0000000000007941 */ /* 0x000fea0003800000 */
.L_x_11790:
[----:B------:R-:W0:Y:S02]  /*6700*/  F2I.FTZ.TRUNC.NTZ R0, R0 ;  /* 0x0000000000007305 */ /* 0x000e24000021f100 */
[----:B0-----:R-:W-:Y:S01]  /*6710*/  PRMT R24, R0, 0x7610, R24 ;  /* 0x0000761000187816 */ /* 0x001fe20000000018 */
[----:B------:R-:W-:Y:S06]  /*6720*/  BRA `(.L_x_11765) ;  /* 0x0000000000547947 */ /* 0x000fec0003800000 */
.L_x_11764:
        /* <DEDUP_REMOVED lines=16> */
.L_x_11792:
[----:B------:R-:W-:Y:S01]  /*6830*/  PRMT R24, RZ, 0x7610, R24 ;  /* 0x00007610ff187816 */ /* 0x000fe20000000018 */
[----:B------:R-:W-:Y:S06]  /*6840*/  BRA `(.L_x_11765) ;  /* 0x00000000000c7947 */ /* 0x000fec0003800000 */
.L_x_11789:
[----:B------:R0:W5:Y:S01]  /*6850*/  LDG.E.U16 R24, desc[UR36][R4.64] ;  /* 0x0000002404187981 */ /* 0x000162000c1e1500 */
[----:B------:R-:W-:Y:S05]  /*6860*/  BRA `(.L_x_11765) ;  /* 0x0000000000047947 */ /* 0x000fea0003800000 */
.L_x_11788:
[----:B------:R0:W5:Y:S02]  /*6870*/  LDG.E.U16 R24, desc[UR36][R4.64] ;  /* 0x0000002404187981 */ /* 0x000164000c1e1500 */
.L_x_11765:
[----:B------:R-:W0:Y:S01]  /*6880*/  LDC.U8 R3, c[0x0][0x235] ;  /* 0x00008d40ff037b82 */ /* 0x000e220000000000 */
[----:B------:R-:W-:Y:S02]  /*6890*/  ULDC UR4, c[0x0][0x23c] ;  /* 0x00008f0000047ab9 */ /* 0x000fe40000000800 */
[----:B------:R-:W-:-:S05]  /*68a0*/  IMAD R17, R17, UR4, RZ ;  /* 0x0000000411117c24 */ /* 0x000fca000f8e02ff */
[----:B01234-:R-:W0:Y:S01]  /*68b0*/  LDC.64 R4, c[0x0][0x228] ;  /* 0x00008a00ff047b82 */ /* 0x01fe220000000a00 */
[----:B------:R-:W-:-:S04]  /*68c0*/  PRMT R0, R3, 0x9910, RZ ;  /* 0x0000991003007816 */ /* 0x000fc800000000ff */
        /* <DEDUP_REMOVED lines=14> */
.L_x_11796:
[----:B------:R0:W5:Y:S01]  /*69b0*/  LDG.E.U8 R19, desc[UR36][R4.64] ;  /* 0x0000002404137981 */ /* 0x000162000c1e1100 */
[----:B------:R-:W-:Y:S05]  /*69c0*/  BRA `(.L_x_11759) ;  /* 0x0000000c00507947 */ /* 0x000fea0003800000 */
.L_x_11795:
        /* <DEDUP_REMOVED lines=8> */
.L_x_11799:
[----:B------:R0:W5:Y:S01]  /*6a50*/  LDG.E.U16 R19, desc[UR36][R4.64] ;  /* 0x0000002404137981 */ /* 0x000162000c1e1500 */
[----:B------:R-:W-:Y:S05]  /*6a60*/  BRA `(.L_x_11759) ;  /* 0x0000000c00287947 */ /* 0x000fea0003800000 */
.L_x_11798:
[----:B------:R0:W5:Y:S01]  /*6a70*/  LDG.E.U16 R19, desc[UR36][R4.64] ;  /* 0x0000002404137981 */ /* 0x000162000c1e1500 */
[----:B------:R-:W-:Y:S05]  /*6a80*/  BRA `(.L_x_11759) ;  /* 0x0000000c00207947 */ /* 0x000fea0003800000 */
.L_x_11794:
        /* <DEDUP_REMOVED lines=9> */
.L_x_11801:
[----:B------:R-:W2:Y:S02]  /*6b20*/  LDG.E.U16 R0, desc[UR36][R4.64] ;  /* 0x0000002404007981 */ /* 0x000ea4000c1e1500 */
[----:B--2---:R-:W-:-:S06]  /*6b30*/  HADD2.F32 R0, -RZ, R0.H0_H0 ;  /* 0x20000000ff007230 */ /* 0x004fcc0000004100 */
[----:B------:R-:W0:Y:S02]  /*6b40*/  F2I.FTZ.TRUNC.NTZ R0, R0 ;  /* 0x0000000000007305 */ /* 0x000e24000021f100 */
[----:B0-----:R-:W-:Y:S01]  /*6b50*/  PRMT R19, R0, 0x7610, R19 ;  /* 0x0000761000137816 */ /* 0x001fe20000000013 */
[----:B------:R-:W-:Y:S06]  /*6b60*/  BRA `(.L_x_11759) ;  /* 0x0000000800e87947 */ /* 0x000fec0003800000 */
.L_x_11800:
        /* <DEDUP_REMOVED lines=9> */
.L_x_11803:
[----:B------:R-:W2:Y:S02]  /*6c00*/  LDG.E.U16 R4, desc[UR36][R4.64] ;  /* 0x0000002404047981 */ /* 0x000ea4000c1e1500 */
[----:B--2---:R-:W-:-:S06]  /*6c10*/  HADD2.F32 R0, -RZ, R4.H0_H0 ;  /* 0x20000004ff007230 */ /* 0x004fcc0000004100 */
[----:B------:R-:W0:Y:S02]  /*6c20*/  F2I.FTZ.TRUNC.NTZ R0, R0 ;  /* 0x0000000000007305 */ /* 0x000e24000021f100 */
[----:B0-----:R-:W-:Y:S01]  /*6c30*/  PRMT R19, R0, 0x7610, R19 ;  /* 0x0000761000137816 */ /* 0x001fe20000000013 */
[----:B------:R-:W-:Y:S06]  /*6c40*/  BRA `(.L_x_11759) ;  /* 0x0000000800b07947 */ /* 0x000fec0003800000 */
.L_x_11802:
[----:B------:R-:W2:Y:S02]  /*6c50*/  LDG.E.64 R4, desc[UR36][R4.64] ;  /* 0x0000002404047981 */ /* 0x000ea4000c1e1b00 */
[----:B--2---:R0:W1:Y:S01]  /*6c60*/  F2I.F64.TRUNC R19, R4 ;  /* 0x0000000400137311 */ /* 0x004062000030d100 */
[----:B------:R-:W-:Y:S05]  /*6c70*/  BRA `(.L_x_11759) ;  /* 0x0000000800a47947 */ /* 0x000fea0003800000 */
.L_x_11793:
        /* <DEDUP_REMOVED lines=12> */
.L_x_11806:
[----:B------:R-:W2:Y:S02]  /*6d40*/  LDG.E.64 R4, desc[UR36][R4.64] ;  /* 0x0000002404047981 */ /* 0x000ea4000c1e1b00 */
[----:B--2---:R0:W1:Y:S01]  /*6d50*/  F2I.F64.TRUNC R19, R4 ;  /* 0x0000000400137311 */ /* 0x004062000030d100 */
[----:B------:R-:W-:Y:S05]  /*6d60*/  BRA `(.L_x_11759) ;  /* 0x0000000800687947 */ /* 0x000fea0003800000 */
.L_x_11805:
        /* <DEDUP_REMOVED lines=28> */
.L_x_11808:
        /* <DEDUP_REMOVED lines=15> */
.L_x_11807:
[----:B------:R-:W2:Y:S02]  /*7020*/  LDG.E.U16 R0, desc[UR36][R4.64] ;  /* 0x0000002404007981 */ /* 0x000ea4000c1e1500 */
[----:B--2---:R-:W-:-:S06]  /*7030*/  IMAD.U32 R0, R0, 0x10000, RZ ;  /* 0x0001000000007824 */ /* 0x004fcc00078e00ff */
[----:B------:R-:W0:Y:S02]  /*7040*/  F2I.FTZ.TRUNC.NTZ R0, R0 ;  /* 0x0000000000007305 */ /* 0x000e24000021f100 */
[----:B0-----:R-:W-:Y:S01]  /*7050*/  PRMT R19, R0, 0x7610, R19 ;  /* 0x0000761000137816 */ /* 0x001fe20000000013 */
[----:B------:R-:W-:Y:S06]  /*7060*/  BRA `(.L_x_11759) ;  /* 0x0000000400a87947 */ /* 0x000fec0003800000 */
.L_x_11804:
        /* <DEDUP_REMOVED lines=10> */
.L_x_11811:
        /* <DEDUP_REMOVED lines=21> */
.L_x_11815:
[----:B------:R-:W-:Y:S05]  /*7260*/  BSYNC B1 ;  /* 0x0000000000017941 */ /* 0x000fea0003800000 */
.L_x_11814:
[----:B------:R-:W-:Y:S01]  /*7270*/  LEA R5, R0, 0x3b800000, 0x17 ;  /* 0x3b80000000057811 */ /* 0x000fe200078eb8ff */
[----:B------:R-:W-:-:S05]  /*7280*/  IMAD.SHL.U32 R0, R3, 0x100000, RZ ;  /* 0x0010000003007824 */ /* 0x000fca00078e00ff */
[----:B------:R-:W-:-:S07]  /*7290*/  LOP3.LUT R0, R5, R0, R6, 0xfe, !PT ;  /* 0x0000000005007212 */ /* 0x000fce00078efe06 */
.L_x_11813:
[----:B------:R-:W-:Y:S05]  /*72a0*/  BSYNC B0 ;  /* 0x0000000000007941 */ /* 0x000fea0003800000 */
.L_x_11812:
[----:B------:R-:W0:Y:S02]  /*72b0*/  F2I.FTZ.TRUNC.NTZ R0, R0 ;  /* 0x0000000000007305 */ /* 0x000e24000021f100 */
[----:B0-----:R-:W-:Y:S01]  /*72c0*/  PRMT R19, R0, 0x7610, R19 ;  /* 0x0000761000137816 */ /* 0x001fe20000000013 */
[----:B------:R-:W-:Y:S06]  /*72d0*/  BRA `(.L_x_11759) ;  /* 0x00000004000c7947 */ /* 0x000fec0003800000 */
.L_x_11810:
        /* <DEDUP_REMOVED lines=21> */
.L_x_11819:
[----:B------:R-:W-:Y:S05]  /*7430*/  BSYNC B1 ;  /* 0x0000000000017941 */ /* 0x000fea0003800000 */
.L_x_11818:
[----:B------:R-:W-:Y:S01]  /*7440*/  LEA R5, R0, 0x37800000, 0x17 ;  /* 0x3780000000057811 */ /* 0x000fe200078eb8ff */
[----:B------:R-:W-:-:S05]  /*7450*/  IMAD.SHL.U32 R0, R3, 0x200000, RZ ;  /* 0x0020000003007824 */ /* 0x000fca00078e00ff */
[----:B------:R-:W-:-:S07]  /*7460*/  LOP3.LUT R0, R5, R0, R6, 0xfe, !PT ;  /* 0x0000000005007212 */ /* 0x000fce00078efe06 */
.L_x_11817:
[----:B------:R-:W-:Y:S05]  /*7470*/  BSYNC B0 ;  /* 0x0000000000007941 */ /* 0x000fea0003800000 */
.L_x_11816:
[----:B------:R-:W0:Y:S02]  /*7480*/  F2I.FTZ.TRUNC.NTZ R0, R0 ;  /* 0x0000000000007305 */ /* 0x000e24000021f100 */
[----:B0-----:R-:W-:Y:S01]  /*7490*/  PRMT R19, R0, 0x7610, R19 ;  /* 0x0000761000137816 */ /* 0x001fe20000000013 */
[----:B------:R-:W-:Y:S06]  /*74a0*/  BRA `(.L_x_11759) ;  /* 0x0000000000987947 */ /* 0x000fec0003800000 */
.L_x_11809:
        /* <DEDUP_REMOVED lines=14> */
.L_x_11823:
[----:B------:R-:W-:Y:S05]  /*7590*/  BSYNC B0 ;  /* 0x0000000000007941 */ /* 0x000fea0003800000 */
.L_x_11822:
[----:B------:R-:W0:Y:S02]  /*75a0*/  F2I.FTZ.TRUNC.NTZ R0, R0 ;  /* 0x0000000000007305 */ /* 0x000e24000021f100 */
[----:B0-----:R-:W-:Y:S01]  /*75b0*/  PRMT R19, R0, 0x7610, R19 ;  /* 0x0000761000137816 */ /* 0x001fe20000000013 */
[----:B------:R-:W-:Y:S06]  /*75c0*/  BRA `(.L_x_11759) ;  /* 0x0000000000507947 */ /* 0x000fec0003800000 */
.L_x_11797:
        /* <DEDUP_REMOVED lines=16> */
.L_x_11824:
[----:B------:R-:W-:Y:S05]  /*76d0*/  BRA `(.L_x_11759) ;  /* 0x00000000000c7947 */ /* 0x000fea0003800000 */
.L_x_11821:
[----:B------:R0:W5:Y:S01]  /*76e0*/  LDG.E.U16 R19, desc[UR36][R4.64] ;  /* 0x0000002404137981 */ /* 0x000162000c1e1500 */
[----:B------:R-:W-:Y:S05]  /*76f0*/  BRA `(.L_x_11759) ;  /* 0x0000000000047947 */ /* 0x000fea0003800000 */
.L_x_11820:
[----:B------:R0:W5:Y:S02]  /*7700*/  LDG.E.U16 R19, desc[UR36][R4.64] ;  /* 0x0000002404137981 */ /* 0x000164000c1e1500 */
.L_x_11759:
[----:B------:R-:W-:Y:S05]  /*7710*/  BSYNC B6 ;  /* 0x0000000000067941 */ /* 0x000fea0003800000 */
.L_x_11758:
[----:B------:R-:W2:Y:S01]  /*7720*/  S2R R25, SR_TID.X ;  /* 0x0000000000197919 */ /* 0x000ea20000002100 */
[----:B------:R-:W0:Y:S01]  /*7730*/  LDC.U8 R17, c[0x0][0x240] ;  /* 0x00009000ff117b82 */ /* 0x000e220000000000 */
[----:B------:R-:W-:Y:S01]  /*7740*/  BSSY B0, `(.L_x_11825) ;  /* 0x0000024000007945 */ /* 0x000fe20003800000 */
[CC--:B--2---:R-:W-:Y:S01]  /*7750*/  ISETP.GE.AND P2, PT, R25.reuse, R16.reuse, PT ;  /* 0x000000101900720c */ /* 0x0c4fe20003f46270 */
[C---:B------:R-:W-:Y:S02]  /*7760*/  VIADD R3, R25.reuse, 0x100 ;  /* 0x0000010019037836 */ /* 0x040fe40000000000 */
[C---:B01-34-:R-:W-:Y:S02]  /*7770*/  VIADD R5, R25.reuse, 0x180 ;  /* 0x0000018019057836 */ /* 0x05bfe40000000000 */
[----:B------:R-:W-:Y:S01]  /*7780*/  VIADD R23, R25, 0x80 ;  /* 0x0000008019177836 */ /* 0x000fe20000000000 */
[-C--:B------:R-:W-:Y:S02]  /*7790*/  ISETP.GE.AND P0, PT, R3, R16.reuse, PT ;  /* 0x000000100300720c */ /* 0x080fe40003f06270 */
[----:B------:R-:W-:-:S02]  /*77a0*/  ISETP.GE.AND P1, PT, R5, R16, PT ;  /* 0x000000100500720c */ /* 0x000fc40003f26270 */
[----:B------:R-:W-:-:S03]  /*77b0*/  ISETP.GE.AND P3, PT, R23, R16, PT ;  /* 0x000000101700720c */ /* 0x000fc60003f66270 */
[----:B------:R-:W-:Y:S10]  /*77c0*/  @P2 BRA `(.L_x_11826) ;  /* 0x00000000006c2947 */ /* 0x000ff40003800000 */
[----:B-----5:R-:W-:Y:S02]  /*77d0*/  PRMT R3, R22, 0x9910, RZ ;  /* 0x0000991016037816 */ /* 0x020fe400000000ff */
[----:B------:R-:W-:Y:S02]  /*77e0*/  PRMT R6, R28, 0x9910, RZ ;  /* 0x000099101c067816 */ /* 0x000fe400000000ff */
[-C--:B------:R-:W-:Y:S02]  /*77f0*/  IABS R0, R3.reuse ;  /* 0x0000000300007213 */ /* 0x080fe40000000000 */
[----:B------:R-:W-:Y:S02]  /*7800*/  IABS R8, R6 ;  /* 0x0000000600087213 */ /* 0x000fe40000000000 */
[----:B------:R-:W0:Y:S01]  /*7810*/  I2F.RP R7, R0 ;  /* 0x0000000000077306 */ /* 0x000e220000209400 */
[-C--:B------:R-:W-:Y:S02]  /*7820*/  IABS R10, R3.reuse ;  /* 0x00000003000a7213 */ /* 0x080fe40000000000 */
[----:B------:R-:W-:-:S04]  /*7830*/  LOP3.LUT R6, R6, R3, RZ, 0x3c, !PT ;  /* 0x0000000306067212 */ /* 0x000fc800078e3cff */
[----:B------:R-:W-:Y:S01]  /*7840*/  ISETP.GE.AND P5, PT, R6, RZ, PT ;  /* 0x000000ff0600720c */ /* 0x000fe20003fa6270 */
[----:B0-----:R-:W0:Y:S02]  /*7850*/  MUFU.RCP R7, R7 ;  /* 0x0000000700077308 */ /* 0x001e240000001000 */
[----:B0-----:R-:W-:Y:S02]  /*7860*/  VIADD R4, R7, 0xffffffe ;  /* 0x0ffffffe07047836 */ /* 0x001fe40000000000 */
[----:B------:R-:W-:-:S04]  /*7870*/  IMAD.MOV R7, RZ, RZ, -R10 ;  /* 0x000000ffff077224 */ /* 0x000fc800078e0a0a */
[----:B------:R0:W1:Y:S02]  /*7880*/  F2I.FTZ.U32.TRUNC.NTZ R5, R4 ;  /* 0x0000000400057305 */ /* 0x000064000021f000 */
[----:B0-----:R-:W-:Y:S02]  /*7890*/  IMAD.MOV.U32 R4, RZ, RZ, RZ ;  /* 0x000000ffff047224 */ /* 0x001fe400078e00ff */
[----:B-1----:R-:W-:-:S04]  /*78a0*/  IMAD.MOV R9, RZ, RZ, -R5 ;  /* 0x000000ffff097224 */ /* 0x002fc800078e0a05 */
[----:B------:R-:W-:-:S04]  /*78b0*/  IMAD R9, R9, R0, RZ ;  /* 0x0000000009097224 */ /* 0x000fc800078e02ff */
[----:B------:R-:W-:-:S06]  /*78c0*/  IMAD.HI.U32 R5, R5, R9, R4 ;  /* 0x0000000905057227 */ /* 0x000fcc00078e0004 */
[----:B------:R-:W-:-:S04]  /*78d0*/  IMAD.HI.U32 R5, R5, R8, RZ ;  /* 0x0000000805057227 */ /* 0x000fc800078e00ff */
[----:B------:R-:W-:-:S05]  /*78e0*/  IMAD R7, R5, R7, R8 ;  /* 0x0000000705077224 */ /* 0x000fca00078e0208 */
[----:B------:R-:W-:-:S13]  /*78f0*/  ISETP.GT.U32.AND P6, PT, R0, R7, PT ;  /* 0x000000070000720c */ /* 0x000fda0003fc4070 */
[----:B------:R-:W-:Y:S02]  /*7900*/  @!P6 IMAD.IADD R7, R7, 0x1, -R0 ;  /* 0x000000010707e824 */ /* 0x000fe400078e0a00 */
[----:B------:R-:W-:Y:S01]  /*7910*/  @!P6 VIADD R5, R5, 0x1 ;  /* 0x000000010505e836 */ /* 0x000fe20000000000 */
[----:B------:R-:W-:Y:S02]  /*7920*/  ISETP.NE.AND P6, PT, R3, RZ, PT ;  /* 0x000000ff0300720c */ /* 0x000fe40003fc5270 */
[----:B------:R-:W-:-:S13]  /*7930*/  ISETP.GE.U32.AND P4, PT, R7, R0, PT ;  /* 0x000000000700720c */ /* 0x000fda0003f86070 */
[----:B------:R-:W-:-:S04]  /*7940*/  @P4 VIADD R5, R5, 0x1 ;  /* 0x0000000105054836 */ /* 0x000fc80000000000 */
[----:B------:R-:W-:-:S04]  /*7950*/  IMAD.MOV.U32 R0, RZ, RZ, R5 ;  /* 0x000000ffff007224 */ /* 0x000fc800078e0005 */
[----:B------:R-:W-:Y:S01]  /*7960*/  @!P5 IMAD.MOV R0, RZ, RZ, -R0 ;  /* 0x000000ffff00d224 */ /* 0x000fe200078e0a00 */
[----:B------:R-:W-:-:S07]  /*7970*/  @!P6 LOP3.LUT R0, RZ, R3, RZ, 0x33, !PT ;  /* 0x00000003ff00e212 */ /* 0x000fce00078e33ff */
.L_x_11826:
[----:B------:R-:W-:Y:S05]  /*7980*/  BSYNC B0 ;  /* 0x0000000000007941 */ /* 0x000fea0003800000 */
.L_x_11825:
[----:B------:R-:W-:Y:S04]  /*7990*/  BSSY B0, `(.L_x_11827) ;  /* 0x000001c000007945 */ /* 0x000fe80003800000 */
[----:B------:R-:W-:Y:S05]  /*79a0*/  @P3 BRA `(.L_x_11828) ;  /* 0x0000000000683947 */ /* 0x000fea0003800000 */
        /* <DEDUP_REMOVED lines=24> */
[----:B------:R-:W-:Y:S01]  /*7b30*/  @!P5 IMAD.MOV R22, RZ, RZ, -R22 ;  /* 0x000000ffff16d224 */ /* 0x000fe200078e0a16 */
[----:B------:R-:W-:-:S07]  /*7b40*/  @!P4 LOP3.LUT R22, RZ, R3, RZ, 0x33, !PT ;  /* 0x00000003ff16c212 */ /* 0x000fce00078e33ff */
.L_x_11828:
[----:B------:R-:W-:Y:S05]  /*7b50*/  BSYNC B0 ;  /* 0x0000000000007941 */ /* 0x000fea0003800000 */
.L_x_11827:
        /* <DEDUP_REMOVED lines=28> */
.L_x_11830:
[----:B------:R-:W-:Y:S05]  /*7d20*/  BSYNC B0 ;  /* 0x0000000000007941 */ /* 0x000fea0003800000 */
.L_x_11829:
        /* <DEDUP_REMOVED lines=11> */
[----:B0-----:R-:W-:-:S06]  /*7de0*/  VIADD R4, R7, 0xffffffe ;  /* 0x0ffffffe07047836 */ /* 0x001fcc0000000000 */
[----:B------:R0:W1:Y:S02]  /*7df0*/  F2I.FTZ.U32.TRUNC.NTZ R5, R4 ;  /* 0x0000000400057305 */ /* 0x000064000021f000 */
[----:B0-----:R-:W-:Y:S02]  /*7e00*/  IMAD.MOV.U32 R4, RZ, RZ, RZ ;  /* 0x000000ffff047224 */ /* 0x001fe400078e00ff */
[----:B-1----:R-:W-:-:S04]  /*7e10*/  IMAD.MOV R9, RZ, RZ, -R5 ;  /* 0x000000ffff097224 */ /* 0x002fc800078e0a05 */
[----:B------:R-:W-:-:S04]  /*7e20*/  IMAD R9, R9, R6, RZ ;  /* 0x0000000609097224 */ /* 0x000fc800078e02ff */
        /* <DEDUP_REMOVED lines=12> */
.L_x_11832:
[----:B------:R-:W-:Y:S05]  /*7ef0*/  BSYNC B0 ;  /* 0x0000000000007941 */ /* 0x000fea0003800000 */
.L_x_11831:
[----:B------:R-:W-:Y:S04]  /*7f00*/  BSSY B6, `(.L_x_11833) ;  /* 0x0000108000067945 */ /* 0x000fe80003800000 */
        /* <DEDUP_REMOVED lines=19> */
[----:B------:R-:W-:Y:S01]  /*8040*/  IMAD.MOV.U32 R25, RZ, RZ, R23 ;  /* 0x000000ffff197224 */ /* 0x000fe200078e0017 */
[----:B------:R-:W-:Y:S06]  /*8050*/  BRA `(.L_x_11834) ;  /* 0x0000000c00c87947 */ /* 0x000fec0003800000 */
.L_x_11838:
[----:B------:R0:W-:Y:S01]  /*8060*/  STG.E.U8 desc[UR36][R8.64], R0 ;  /* 0x0000000008007986 */ /* 0x0001e2000c101124 */
[----:B------:R-:W-:Y:S01]  /*8070*/  IMAD.MOV.U32 R25, RZ, RZ, R23 ;  /* 0x000000ffff197224 */ /* 0x000fe200078e0017 */
[----:B------:R-:W-:Y:S06]  /*8080*/  BRA `(.L_x_11834) ;  /* 0x0000000c00bc7947 */ /* 0x000fec0003800000 */
.L_x_11837:
[----:B------:R-:W-:-:S13]  /*8090*/  ISETP.NE.AND P0, PT, R3, 0x2, PT ;  /* 0x000000020300780c */ /* 0x000fda0003f05270 */
[----:B------:R-:W-:Y:S05]  /*80a0*/  @!P0 BRA `(.L_x_11840) ;  /* 0x0000000000388947 */ /* 0x000fea0003800000 */
[----:B------:R-:W-:-:S13]  /*80b0*/  ISETP.NE.AND P0, PT, R3, 0x3, PT ;  /* 0x000000030300780c */ /* 0x000fda0003f05270 */
[----:B------:R-:W-:Y:S05]  /*80c0*/  @!P0 BRA `(.L_x_11841) ;  /* 0x0000000000208947 */ /* 0x000fea0003800000 */
[----:B------:R-:W-:-:S13]  /*80d0*/  ISETP.NE.AND P0, PT, R3, 0x4, PT ;  /* 0x000000040300780c */ /* 0x000fda0003f05270 */
[----:B------:R-:W-:Y:S05]  /*80e0*/  @P0 BRA `(.L_x_11839) ;  /* 0x0000000c00380947 */ /* 0x000fea0003800000 */
[----:B------:R-:W-:Y:S01]  /*80f0*/  PRMT R0, R0, 0x9910, RZ ;  /* 0x0000991000007816 */ /* 0x000fe200000000ff */
[----:B------:R-:W-:-:S04]  /*8100*/  IMAD.MOV.U32 R25, RZ, RZ, R23 ;  /* 0x000000ffff197224 */ /* 0x000fc800078e0017 */
[----:B------:R-:W-:-:S05]  /*8110*/  IMAD.MOV.U32 R4, RZ, RZ, R0 ;  /* 0x000000ffff047224 */ /* 0x000fca00078e0000 */
[----:B------:R-:W-:-:S05]  /*8120*/  SHF.R.S32.HI R5, RZ, 0x1f, R4 ;  /* 0x0000001fff057819 */ /* 0x000fca0000011404 */
[----:B------:R0:W-:Y:S01]  /*8130*/  STG.E.64 desc[UR36][R8.64], R4 ;  /* 0x0000000408007986 */ /* 0x0001e2000c101b24 */
[----:B------:R-:W-:Y:S05]  /*8140*/  BRA `(.L_x_11834) ;  /* 0x0000000c008c7947 */ /* 0x000fea0003800000 */
.L_x_11841:
[----:B------:R-:W-:Y:S01]  /*8150*/  PRMT R3, R0, 0x9910, RZ ;  /* 0x0000991000037816 */ /* 0x000fe200000000ff */
[----:B------:R-:W-:-:S04]  /*8160*/  IMAD.MOV.U32 R25, RZ, RZ, R23 ;  /* 0x000000ffff197224 */ /* 0x000fc800078e0017 */
[----:B------:R0:W-:Y:S01]  /*8170*/  STG.E desc[UR36][R8.64], R3 ;  /* 0x0000000308007986 */ /* 0x0001e2000c101924 */
[----:B------:R-:W-:Y:S05]  /*8180*/  BRA `(.L_x_11834) ;  /* 0x0000000c007c7947 */ /* 0x000fea0003800000 */
.L_x_11840:
[----:B------:R0:W-:Y:S01]  /*8190*/  STG.E.U16 desc[UR36][R8.64], R0 ;  /* 0x0000000008007986 */ /* 0x0001e2000c101524 */
[----:B------:R-:W-:Y:S01]  /*81a0*/  IMAD.MOV.U32 R25, RZ, RZ, R23 ;  /* 0x000000ffff197224 */ /* 0x000fe200078e0017 */
[----:B------:R-:W-:Y:S06]  /*81b0*/  BRA `(.L_x_11834) ;  /* 0x0000000c00707947 */ /* 0x000fec0003800000 */
.L_x_11836:
[----:B------:R-:W-:-:S13]  /*81c0*/  ISETP.GT.AND P0, PT, R3, 0x6, PT ;  /* 0x000000060300780c */ /* 0x000fda0003f04270 */
[----:B------:R-:W-:Y:S05]  /*81d0*/  @P0 BRA `(.L_x_11842) ;  /* 0x0000000000340947 */ /* 0x000fea0003800000 */
[----:B------:R-:W-:-:S13]  /*81e0*/  ISETP.NE.AND P0, PT, R3, 0x5, PT ;  /* 0x000000050300780c */ /* 0x000fda0003f05270 */
[----:B------:R-:W-:Y:S05]  /*81f0*/  @!P0 BRA `(.L_x_11843) ;  /* 0x0000000000188947 */ /* 0x000fea0003800000 */
[----:B------:R-:W-:-:S13]  /*8200*/  ISETP.NE.AND P0, PT, R3, 0x6, PT ;  /* 0x000000060300780c */ /* 0x000fda0003f05270 */
[----:B------:R-:W-:Y:S05]  /*8210*/  @P0 BRA `(.L_x_11839) ;  /* 0x0000000800ec0947 */ /* 0x000fea0003800000 */
[----:B------:R-:W0:Y:S01]  /*8220*/  I2F.S16 R3, R0 ;  /* 0x0000000000037306 */ /* 0x000e220000101400 */
[----:B------:R-:W-:Y:S01]  /*8230*/  IMAD.MOV.U32 R25, RZ, RZ, R23 ;  /* 0x000000ffff197224 */ /* 0x000fe200078e0017 */
[----:B0-----:R0:W-:Y:S01]  /*8240*/  STG.E desc[UR36][R8.64], R3 ;  /* 0x0000000308007986 */ /* 0x0011e2000c101924 */
[----:B------:R-:W-:Y:S05]  /*8250*/  BRA `(.L_x_11834) ;  /* 0x0000000c00487947 */ /* 0x000fea0003800000 */
.L_x_11843:
[----:B------:R-:W0:Y:S01]  /*8260*/  I2F.S16 R3, R0 ;  /* 0x0000000000037306 */ /* 0x000e220000101400 */
[----:B------:R-:W-:Y:S01]  /*8270*/  IMAD.MOV.U32 R25, RZ, RZ, R23 ;  /* 0x000000ffff197224 */ /* 0x000fe200078e0017 */
[----:B0-----:R-:W-:-:S05]  /*8280*/  F2FP.F16.F32.PACK_AB R3, RZ, R3 ;  /* 0x00000003ff03723e */ /* 0x001fca00000000ff */
[----:B------:R0:W-:Y:S01]  /*8290*/  STG.E.U16 desc[UR36][R8.64], R3 ;  /* 0x0000000308007986 */ /* 0x0001e2000c101524 */
[----:B------:R-:W-:Y:S05]  /*82a0*/  BRA `(.L_x_11834) ;  /* 0x0000000c00347947 */ /* 0x000fea0003800000 */
.L_x_11842:
[----:B------:R-:W-:-:S13]  /*82b0*/  ISETP.NE.AND P0, PT, R3, 0x7, PT ;  /* 0x000000070300780c */ /* 0x000fda0003f05270 */
[----:B------:R-:W-:Y:S05]  /*82c0*/  @!P0 BRA `(.L_x_11844) ;  /* 0x00000000003c8947 */ /* 0x000fea0003800000 */
[----:B------:R-:W-:-:S13]  /*82d0*/  ISETP.NE.AND P0, PT, R3, 0x8, PT ;  /* 0x000000080300780c */ /* 0x000fda0003f05270 */
[----:B------:R-:W-:Y:S05]  /*82e0*/  @!P0 BRA `(.L_x_11845) ;  /* 0x00000000001c8947 */ /* 0x000fea0003800000 */
[----:B------:R-:W-:-:S13]  /*82f0*/  ISETP.NE.AND P0, PT, R3, 0x9, PT ;  /* 0x000000090300780c */ /* 0x000fda0003f05270 */
[----:B------:R-:W-:Y:S05]  /*8300*/  @P0 BRA `(.L_x_11839) ;  /* 0x0000000800b00947 */ /* 0x000fea0003800000 */
[----:B------:R-:W0:Y:S01]  /*8310*/  I2F.S16 R4, R0 ;  /* 0x0000000000047306 */ /* 0x000e220000101400 */
[----:B------:R-:W-:Y:S02]  /*8320*/  IMAD.MOV.U32 R5, RZ, RZ, RZ ;  /* 0x000000ffff057224 */ /* 0x000fe400078e00ff */
[----:B------:R-:W-:-:S03]  /*8330*/  IMAD.MOV.U32 R25, RZ, RZ, R23 ;  /* 0x000000ffff197224 */ /* 0x000fc600078e0017 */
[----:B0-----:R0:W-:Y:S01]  /*8340*/  STG.E.64 desc[UR36][R8.64], R4 ;  /* 0x0000000408007986 */ /* 0x0011e2000c101b24 */
[----:B------:R-:W-:Y:S05]  /*8350*/  BRA `(.L_x_11834) ;  /* 0x0000000c00087947 */ /* 0x000fea0003800000 */
.L_x_11845:
[----:B------:R-:W0:Y:S01]  /*8360*/  I2F.S16 R0, R0 ;  /* 0x0000000000007306 */ /* 0x000e220000101400 */
[----:B------:R-:W-:Y:S01]  /*8370*/  IMAD.MOV.U32 R25, RZ, RZ, R23 ;  /* 0x000000ffff197224 */ /* 0x000fe200078e0017 */
[----:B0-----:R-:W-:-:S04]  /*8380*/  F2FP.F16.F32.PACK_AB R3, RZ, R0 ;  /* 0x00000000ff03723e */ /* 0x001fc800000000ff */
[----:B------:R-:W-:-:S05]  /*8390*/  PRMT R3, R3, 0x5410, RZ ;  /* 0x0000541003037816 */ /* 0x000fca00000000ff */
[----:B------:R0:W-:Y:S01]  /*83a0*/  STG.E desc[UR36][R8.64], R3 ;  /* 0x0000000308007986 */ /* 0x0001e2000c101924 */
[----:B------:R-:W-:Y:S05]  /*83b0*/  BRA `(.L_x_11834) ;  /* 0x0000000800f07947 */ /* 0x000fea0003800000 */
.L_x_11844:
[----:B------:R-:W0:Y:S01]  /*83c0*/  I2F.F64.S16 R4, R0 ;  /* 0x0000000000047312 */ /* 0x000e220000101c00 */
[----:B------:R-:W-:Y:S01]  /*83d0*/  IMAD.MOV.U32 R25, RZ, RZ, R23 ;  /* 0x000000ffff197224 */ /* 0x000fe200078e0017 */
[----:B0-----:R0:W-:Y:S01]  /*83e0*/  STG.E.64 desc[UR36][R8.64], R4 ;  /* 0x0000000408007986 */ /* 0x0011e2000c101b24 */
[----:B------:R-:W-:Y:S05]  /*83f0*/  BRA `(.L_x_11834) ;  /* 0x0000000800e07947 */ /* 0x000fea0003800000 */
.L_x_11835:
        /* <DEDUP_REMOVED lines=8> */
[----:B------:R-:W-:Y:S01]  /*8480*/  PRMT R0, R0, 0x9910, RZ ;  /* 0x0000991000007816 */ /* 0x000fe200000000ff */
[----:B------:R-:W-:-:S03]  /*8490*/  IMAD.MOV.U32 R25, RZ, RZ, R23 ;  /* 0x000000ffff197224 */ /* 0x000fc600078e0017 */
[----:B------:R-:W-:-:S04]  /*84a0*/  ISETP.NE.AND P0, PT, R0, RZ, PT ;  /* 0x000000ff0000720c */ /* 0x000fc80003f05270 */
[----:B------:R-:W-:-:S05]  /*84b0*/  SEL R3, RZ, 0x1, !P0 ;  /* 0x00000001ff037807 */ /* 0x000fca0004000000 */
[----:B------:R1:W-:Y:S01]  /*84c0*/  STG.E.U8 desc[UR36][R8.64], R3 ;  /* 0x0000000308007986 */ /* 0x0003e2000c101124 */
[----:B------:R-:W-:Y:S05]  /*84d0*/  BRA `(.L_x_11834) ;  /* 0x0000000800a87947 */ /* 0x000fea0003800000 */
.L_x_11848:
[----:B------:R-:W0:Y:S01]  /*84e0*/  I2F.F64.S16 R4, R0 ;  /* 0x0000000000047312 */ /* 0x000e220000101c00 */
[----:B------:R-:W-:Y:S01]  /*84f0*/  CS2R R6, SRZ ;  /* 0x0000000000067805 */ /* 0x000fe2000001ff00 */
[----:B------:R-:W-:-:S04]  /*8500*/  IMAD.MOV.U32 R25, RZ, RZ, R23 ;  /* 0x000000ffff197224 */ /* 0x000fc800078e0017 */
[----:B0-----:R0:W-:Y:S01]  /*8510*/  STG.E.128 desc[UR36][R8.64], R4 ;  /* 0x0000000408007986 */ /* 0x0011e2000c101d24 */
[----:B------:R-:W-:Y:S05]  /*8520*/  BRA `(.L_x_11834) ;  /* 0x0000000800947947 */ /* 0x000fea0003800000 */
.L_x_11847:
        /* <DEDUP_REMOVED lines=21> */
.L_x_11852:
[----:B------:R-:W-:Y:S05]  /*8680*/  BSYNC B0 ;  /* 0x0000000000007941 */ /* 0x000fea0003800000 */
.L_x_11851:
[----:B------:R-:W-:Y:S01]  /*8690*/  LOP3.LUT R3, R3, R4, RZ, 0xfc, !PT ;  /* 0x0000000403037212 */ /* 0x000fe200078efcff */
[----:B------:R-:W-:-:S04]  /*86a0*/  IMAD.MOV.U32 R25, RZ, RZ, R23 ;  /* 0x000000ffff197224 */ /* 0x000fc800078e0017 */
[----:B------:R3:W-:Y:S01]  /*86b0*/  STG.E.U8 desc[UR36][R8.64], R3 ;  /* 0x0000000308007986 */ /* 0x0007e2000c101124 */
[----:B------:R-:W-:Y:S05]  /*86c0*/  BRA `(.L_x_11834) ;  /* 0x00000008002c7947 */ /* 0x000fea0003800000 */
.L_x_11850:
        /* <DEDUP_REMOVED lines=13> */
.L_x_11854:
[----:B------:R-:W-:Y:S01]  /*87a0*/  IMAD.MOV.U32 R0, RZ, RZ, 0x7f ;  /* 0x0000007fff007424 */ /* 0x000fe200078e00ff */
[----:B------:R-:W-:-:S04]  /*87b0*/  ISETP.GT.U32.AND P0, PT, R3, 0x7f800000, PT ;  /* 0x7f8000000300780c */ /* 0x000fc80003f04070 */
[----:B------:R-:W-:-:S09]  /*87c0*/  SEL R0, R0, 0x7c, P0 ;  /* 0x0000007c00007807 */ /* 0x000fd20000000000 */
.L_x_11855:
[----:B------:R-:W-:Y:S05]  /*87d0*/  BSYNC B0 ;  /* 0x0000000000007941 */ /* 0x000fea0003800000 */
.L_x_11853:
[----:B------:R-:W-:Y:S01]  /*87e0*/  LOP3.LUT R3, R5, 0x80000000, RZ, 0xc0, !PT ;  /* 0x8000000005037812 */ /* 0x000fe200078ec0ff */
[----:B------:R-:W-:-:S03]  /*87f0*/  IMAD.MOV.U32 R25, RZ, RZ, R23 ;  /* 0x000000ffff197224 */ /* 0x000fc600078e0017 */
[----:B------:R-:W-:-:S04]  /*8800*/  SHF.R.U32.HI R3, RZ, 0x18, R3 ;  /* 0x00000018ff037819 */ /* 0x000fc80000011603 */
[----:B------:R-:W-:-:S05]  /*8810*/  LOP3.LUT R3, R0, R3, RZ, 0xfc, !PT ;  /* 0x0000000300037212 */ /* 0x000fca00078efcff */
[----:B------:R4:W-:Y:S01]  /*8820*/  STG.E.U8 desc[UR36][R8.64], R3 ;  /* 0x0000000308007986 */ /* 0x0009e2000c101124 */
[----:B------:R-:W-:Y:S05]  /*8830*/  BRA `(.L_x_11834) ;  /* 0x0000000400d07947 */ /* 0x000fea0003800000 */
.L_x_11849:
[----:B------:R-:W0:Y:S01]  /*8840*/  I2F.S16 R3, R0 ;  /* 0x0000000000037306 */ /* 0x000e220000101400 */
[----:B------:R-:W-:Y:S01]  /*8850*/  IMAD.MOV.U32 R25, RZ, RZ, R23 ;  /* 0x000000ffff197224 */ /* 0x000fe200078e0017 */
[----:B0-----:R-:W-:-:S05]  /*8860*/  F2FP.BF16.F32.PACK_AB R3, RZ, R3 ;  /* 0x00000003ff03723e */ /* 0x001fca00000010ff */
[----:B------:R2:W-:Y:S01]  /*8870*/  STG.E.U16 desc[UR36][R8.64], R3 ;  /* 0x0000000308007986 */ /* 0x0005e2000c101524 */
[----:B------:R-:W-:Y:S05]  /*8880*/  BRA `(.L_x_11834) ;  /* 0x0000000400bc7947 */ /* 0x000fea0003800000 */
.L_x_11846:
        /* <DEDUP_REMOVED lines=9> */
[----:B------:R-:W-:Y:S01]  /*8920*/  IMAD.MOV.U32 R25, RZ, RZ, R23 ;  /* 0x000000ffff197224 */ /* 0x000fe200078e0017 */
[----:B------:R-:W-:Y:S06]  /*8930*/  BRA `(.L_x_11834) ;  /* 0x0000000400907947 */ /* 0x000fec0003800000 */
.L_x_11858:
        /* <DEDUP_REMOVED lines=17> */
.L_x_11861:
[----:B------:R-:W-:-:S04]  /*8a50*/  LOP3.LUT R3, R5, 0x80000000, RZ, 0xc0, !PT ;  /* 0x8000000005037812 */ /* 0x000fc800078ec0ff */
[----:B------:R-:W-:-:S04]  /*8a60*/  SHF.R.U32.HI R3, RZ, 0x18, R3 ;  /* 0x00000018ff037819 */ /* 0x000fc80000011603 */
[----:B------:R-:W-:-:S04]  /*8a70*/  LOP3.LUT R0, R0, R3, RZ, 0xfc, !PT ;  /* 0x0000000300007212 */ /* 0x000fc800078efcff */
[----:B------:R-:W-:-:S07]  /*8a80*/  PRMT R4, R0, 0x7610, R4 ;  /* 0x0000761000047816 */ /* 0x000fce0000000004 */
.L_x_11860:
[----:B------:R-:W-:Y:S05]  /*8a90*/  BSYNC B0 ;  /* 0x0000000000007941 */ /* 0x000fea0003800000 */
.L_x_11859:
[----:B------:R0:W-:Y:S01]  /*8aa0*/  STG.E.U8 desc[UR36][R8.64], R4 ;  /* 0x0000000408007986 */ /* 0x0001e2000c101124 */
[----:B------:R-:W-:Y:S01]  /*8ab0*/  IMAD.MOV.U32 R25, RZ, RZ, R23 ;  /* 0x000000ffff197224 */ /* 0x000fe200078e0017 */
[----:B------:R-:W-:Y:S06]  /*8ac0*/  BRA `(.L_x_11834) ;  /* 0x00000004002c7947 */ /* 0x000fec0003800000 */
.L_x_11857:
        /* <DEDUP_REMOVED lines=17> */
.L_x_11864:
[----:B------:R-:W-:-:S04]  /*8be0*/  LOP3.LUT R3, R5, 0x80000000, RZ, 0xc0, !PT ;  /* 0x8000000005037812 */ /* 0x000fc800078ec0ff */
[----:B------:R-:W-:-:S04]  /*8bf0*/  SHF.R.U32.HI R3, RZ, 0x18, R3 ;  /* 0x00000018ff037819 */ /* 0x000fc80000011603 */
[----:B------:R-:W-:-:S04]  /*8c00*/  LOP3.LUT R0, R0, R3, RZ, 0xfc, !PT ;  /* 0x0000000300007212 */ /* 0x000fc800078efcff */
[----:B------:R-:W-:-:S07]  /*8c10*/  PRMT R4, R0, 0x7610, R4 ;  /* 0x0000761000047816 */ /* 0x000fce0000000004 */
.L_x_11863:
[----:B------:R-:W-:Y:S05]  /*8c20*/  BSYNC B0 ;  /* 0x0000000000007941 */ /* 0x000fea0003800000 */
.L_x_11862:
[----:B------:R0:W-:Y:S01]  /*8c30*/  STG.E.U8 desc[UR36][R8.64], R4 ;  /* 0x0000000408007986 */ /* 0x0001e2000c101124 */
[----:B------:R-:W-:Y:S01]  /*8c40*/  IMAD.MOV.U32 R25, RZ, RZ, R23 ;  /* 0x000000ffff197224 */ /* 0x000fe200078e0017 */
[----:B------:R-:W-:Y:S06]  /*8c50*/  BRA `(.L_x_11834) ;  /* 0x0000000000c87947 */ /* 0x000fec0003800000 */
.L_x_11856:
[----:B------:R-:W-:-:S13]  /*8c60*/  ISETP.NE.AND P0, PT, R3, 0x1c, PT ;  /* 0x0000001c0300780c */ /* 0x000fda0003f05270 */
[----:B------:R-:W-:Y:S05]  /*8c70*/  @!P0 BRA `(.L_x_11865) ;  /* 0x0000000000b48947 */ /* 0x000fea0003800000 */
[----:B------:R-:W-:-:S13]  /*8c80*/  ISETP.NE.AND P0, PT, R3, 0x1d, PT ;  /* 0x0000001d0300780c */ /* 0x000fda0003f05270 */
[----:B------:R-:W-:Y:S05]  /*8c90*/  @!P0 BRA `(.L_x_11866) ;  /* 0x0000000000948947 */ /* 0x000fea0003800000 */
[----:B------:R-:W-:-:S13]  /*8ca0*/  ISETP.NE.AND P0, PT, R3, 0x2c, PT ;  /* 0x0000002c0300780c */ /* 0x000fda0003f05270 */
[----:B------:R-:W-:Y:S05]  /*8cb0*/  @P0 BRA `(.L_x_11839) ;  /* 0x0000000000440947 */ /* 0x000fea0003800000 */
[----:B------:R-:W0:Y:S01]  /*8cc0*/  I2F.S16 R0, R0 ;  /* 0x0000000000007306 */ /* 0x000e220000101400 */
[----:B------:R-:W-:Y:S01]  /*8cd0*/  IMAD.MOV.U32 R25, RZ, RZ, R23 ;  /* 0x000000ffff197224 */ /* 0x000fe200078e0017 */
        /* <DEDUP_REMOVED lines=10> */
[----:B------:R-:W-:-:S13]  /*8d80*/  @P2 PLOP3.LUT P0, PT, P1, PT, PT, 0x80, 0x0 ;  /* 0x000000000000281c */ /* 0x000fda0000f0f070 */
[----:B------:R-:W-:-:S04]  /*8d90*/  @!P0 IMAD.MOV R0, RZ, RZ, R4 ;  /* 0x000000ffff008224 */ /* 0x000fc800078e0204 */
[----:B------:R-:W-:-:S05]  /*8da0*/  @P2 IMAD.MOV.U32 R3, RZ, RZ, R0 ;  /* 0x000000ffff032224 */ /* 0x000fca00078e0000 */
[----:B------:R0:W-:Y:S01]  /*8db0*/  STG.E.U8 desc[UR36][R8.64], R3 ;  /* 0x0000000308007986 */ /* 0x0001e2000c101124 */
[----:B------:R-:W-:Y:S05]  /*8dc0*/  BRA `(.L_x_11834) ;  /* 0x00000000006c7947 */ /* 0x000fea0003800000 */
.L_x_11839:
        /* <DEDUP_REMOVED lines=16> */
.L_x_11867:
[----:B------:R-:W-:Y:S01]  /*8ed0*/  IMAD.MOV.U32 R25, RZ, RZ, R23 ;  /* 0x000000ffff197224 */ /* 0x000fe200078e0017 */
[----:B------:R-:W-:Y:S06]  /*8ee0*/  BRA `(.L_x_11834) ;  /* 0x0000000000247947 */ /* 0x000fec0003800000 */
.L_x_11866:
[----:B------:R-:W-:Y:S01]  /*8ef0*/  PRMT R0, R0, 0x9910, RZ ;  /* 0x0000991000007816 */ /* 0x000fe200000000ff */
[----:B------:R-:W-:-:S04]  /*8f00*/  IMAD.MOV.U32 R25, RZ, RZ, R23 ;  /* 0x000000ffff197224 */ /* 0x000fc800078e0017 */
[----:B------:R-:W-:-:S05]  /*8f10*/  IMAD.MOV.U32 R4, RZ, RZ, R0 ;  /* 0x000000ffff047224 */ /* 0x000fca00078e0000 */
[----:B------:R-:W-:-:S05]  /*8f20*/  SHF.R.S32.HI R5, RZ, 0x1f, R4 ;  /* 0x0000001fff057819 */ /* 0x000fca0000011404 */
[----:B------:R0:W-:Y:S01]  /*8f30*/  STG.E.64 desc[UR36][R8.64], R4 ;  /* 0x0000000408007986 */ /* 0x0001e2000c101b24 */
[----:B------:R-:W-:Y:S05]  /*8f40*/  BRA `(.L_x_11834) ;  /* 0x00000000000c7947 */ /* 0x000fea0003800000 */
.L_x_11865:
[----:B------:R-:W-:Y:S01]  /*8f50*/  PRMT R3, R0, 0x9910, RZ ;  /* 0x0000991000037816 */ /* 0x000fe200000000ff */
[----:B------:R-:W-:-:S04]  /*8f60*/  IMAD.MOV.U32 R25, RZ, RZ, R23 ;  /* 0x000000ffff197224 */ /* 0x000fc800078e0017 */
[----:B------:R0:W-:Y:S03]  /*8f70*/  STG.E desc[UR36][R8.64], R3 ;  /* 0x0000000308007986 */ /* 0x0001e6000c101924 */
.L_x_11834:
[----:B------:R-:W-:Y:S05]  /*8f80*/  BSYNC B6 ;  /* 0x0000000000067941 */ /* 0x000fea0003800000 */
.L_x_11833:
        /* <DEDUP_REMOVED lines=21> */
[----:B-----5:R0:W-:Y:S01]  /*90e0*/  STG.E.U8 desc[UR36][R8.64], R22 ;  /* 0x0000001608007986 */ /* 0x0201e2000c101124 */
[----:B------:R-:W-:Y:S05]  /*90f0*/  BRA `(.L_x_11875) ;  /* 0x0000000c006c7947 */ /* 0x000fea0003800000 */
.L_x_11873:
[----:B-----5:R0:W-:Y:S01]  /*9100*/  STG.E.U8 desc[UR36][R8.64], R22 ;  /* 0x0000001608007986 */ /* 0x0201e2000c101124 */
[----:B------:R-:W-:Y:S05]  /*9110*/  BRA `(.L_x_11875) ;  /* 0x0000000c00647947 */ /* 0x000fea0003800000 */
.L_x_11872:
[----:B------:R-:W-:-:S13]  /*9120*/  ISETP.NE.AND P0, PT, R0, 0x2, PT ;  /* 0x000000020000780c */ /* 0x000fda0003f05270 */
[----:B------:R-:W-:Y:S05]  /*9130*/  @!P0 BRA `(.L_x_11876) ;  /* 0x00000000002c8947 */ /* 0x000fea0003800000 */
[----:B------:R-:W-:-:S13]  /*9140*/  ISETP.NE.AND P0, PT, R0, 0x3, PT ;  /* 0x000000030000780c */ /* 0x000fda0003f05270 */
[----:B------:R-:W-:Y:S05]  /*9150*/  @!P0 BRA `(.L_x_11877) ;  /* 0x0000000000188947 */ /* 0x000fea0003800000 */
[----:B------:R-:W-:-:S13]  /*9160*/  ISETP.NE.AND P0, PT, R0, 0x4, PT ;  /* 0x000000040000780c */ /* 0x000fda0003f05270 */
[----:B------:R-:W-:Y:S05]  /*9170*/  @P0 BRA `(.L_x_11874) ;  /* 0x0000000800f00947 */ /* 0x000fea0003800000 */
[----:B-----5:R-:W-:-:S04]  /*9180*/  PRMT R4, R22, 0x9910, RZ ;  /* 0x0000991016047816 */ /* 0x020fc800000000ff */
[----:B------:R-:W-:-:S05]  /*9190*/  SHF.R.S32.HI R5, RZ, 0x1f, R4 ;  /* 0x0000001fff057819 */ /* 0x000fca0000011404 */
[----:B------:R0:W-:Y:S01]  /*91a0*/  STG.E.64 desc[UR36][R8.64], R4 ;  /* 0x0000000408007986 */ /* 0x0001e2000c101b24 */
[----:B------:R-:W-:Y:S05]  /*91b0*/  BRA `(.L_x_11875) ;  /* 0x0000000c003c7947 */ /* 0x000fea0003800000 */
.L_x_11877:
[----:B-----5:R-:W-:-:S05]  /*91c0*/  PRMT R3, R22, 0x9910, RZ ;  /* 0x0000991016037816 */ /* 0x020fca00000000ff */
[----:B------:R0:W-:Y:S01]  /*91d0*/  STG.E desc[UR36][R8.64], R3 ;  /* 0x0000000308007986 */ /* 0x0001e2000c101924 */
[----:B------:R-:W-:Y:S05]  /*91e0*/  BRA `(.L_x_11875) ;  /* 0x0000000c00307947 */ /* 0x000fea0003800000 */
.L_x_11876:
[----:B-----5:R0:W-:Y:S01]  /*91f0*/  STG.E.U16 desc[UR36][R8.64], R22 ;  /* 0x0000001608007986 */ /* 0x0201e2000c101524 */
[----:B------:R-:W-:Y:S05]  /*9200*/  BRA `(.L_x_11875) ;  /* 0x0000000c00287947 */ /* 0x000fea0003800000 */
.L_x_11871:
[----:B------:R-:W-:-:S13]  /*9210*/  ISETP.GT.AND P0, PT, R0, 0x6, PT ;  /* 0x000000060000780c */ /* 0x000fda0003f04270 */
[----:B------:R-:W-:Y:S05]  /*9220*/  @P0 BRA `(.L_x_11878) ;  /* 0x00000000002c0947 */ /* 0x000fea0003800000 */
[----:B------:R-:W-:-:S13]  /*9230*/  ISETP.NE.AND P0, PT, R0, 0x5, PT ;  /* 0x000000050000780c */ /* 0x000fda0003f05270 */
[----:B------:R-:W-:Y:S05]  /*9240*/  @!P0 BRA `(.L_x_11879) ;  /* 0x0000000000148947 */ /* 0x000fea0003800000 */
[----:B------:R-:W-:-:S13]  /*9250*/  ISETP.NE.AND P0, PT, R0, 0x6, PT ;  /* 0x000000060000780c */ /* 0x000fda0003f05270 */
[----:B------:R-:W-:Y:S05]  /*9260*/  @P0 BRA `(.L_x_11874) ;  /* 0x0000000800b40947 */ /* 0x000fea0003800000 */
[----:B-----5:R-:W0:Y:S02]  /*9270*/  I2F.S16 R3, R22 ;  /* 0x0000001600037306 */ /* 0x020e240000101400 */
[----:B0-----:R0:W-:Y:S01]  /*9280*/  STG.E desc[UR36][R8.64], R3 ;  /* 0x0000000308007986 */ /* 0x0011e2000c101924 */
[----:B------:R-:W-:Y:S05]  /*9290*/  BRA `(.L_x_11875) ;  /* 0x0000000c00047947 */ /* 0x000fea0003800000 */
.L_x_11879:
[----:B-----5:R-:W0:Y:S02]  /*92a0*/  I2F.S16 R0, R22 ;  /* 0x0000001600007306 */ /* 0x020e240000101400 */
[----:B0-----:R-:W-:-:S05]  /*92b0*/  F2FP.F16.F32.PACK_AB R0, RZ, R0 ;  /* 0x00000000ff00723e */ /* 0x001fca00000000ff */
[----:B------:R0:W-:Y:S01]  /*92c0*/  STG.E.U16 desc[UR36][R8.64], R0 ;  /* 0x0000000008007986 */ /* 0x0001e2000c101524 */
[----:B------:R-:W-:Y:S05]  /*92d0*/  BRA `(.L_x_11875) ;  /* 0x0000000800f47947 */ /* 0x000fea0003800000 */
.L_x_11878:
[----:B------:R-:W-:-:S13]  /*92e0*/  ISETP.NE.AND P0, PT, R0, 0x7, PT ;  /* 0x000000070000780c */ /* 0x000fda0003f05270 */
[----:B------:R-:W-:Y:S05]  /*92f0*/  @!P0 BRA `(.L_x_11880) ;  /* 0x0000000000348947 */ /* 0x000fea0003800000 */
[----:B------:R-:W-:-:S13]  /*9300*/  ISETP.NE.AND P0, PT, R0, 0x8, PT ;  /* 0x000000080000780c */ /* 0x000fda0003f05270 */
[----:B------:R-:W-:Y:S05]  /*9310*/  @!P0 BRA `(.L_x_11881) ;  /* 0x0000000000188947 */ /* 0x000fea0003800000 */
[----:B------:R-:W-:-:S13]  /*9320*/  ISETP.NE.AND P0, PT, R0, 0x9, PT ;  /* 0x000000090000780c */ /* 0x000fda0003f05270 */
[----:B------:R-:W-:Y:S05]  /*9330*/  @P0 BRA `(.L_x_11874) ;  /* 0x0000000800800947 */ /* 0x000fea0003800000 */
[----:B-----5:R-:W0:Y:S01]  /*9340*/  I2F.S16 R22, R22 ;  /* 0x0000001600167306 */ /* 0x020e220000101400 */
[----:B------:R-:W-:-:S05]  /*9350*/  IMAD.MOV.U32 R23, RZ, RZ, RZ ;  /* 0x000000ffff177224 */ /* 0x000fca00078e00ff */
[----:B0-----:R0:W-:Y:S01]  /*9360*/  STG.E.64 desc[UR36][R8.64], R22 ;  /* 0x0000001608007986 */ /* 0x0011e2000c101b24 */
[----:B------:R-:W-:Y:S05]  /*9370*/  BRA `(.L_x_11875) ;  /* 0x0000000800cc7947 */ /* 0x000fea0003800000 */
.L_x_11881:
[----:B-----5:R-:W0:Y:S02]  /*9380*/  I2F.S16 R22, R22 ;  /* 0x0000001600167306 */ /* 0x020e240000101400 */
[----:B0-----:R-:W-:-:S04]  /*9390*/  F2FP.F16.F32.PACK_AB R3, RZ, R22 ;  /* 0x00000016ff03723e */ /* 0x001fc800000000ff */
[----:B------:R-:W-:-:S05]  /*93a0*/  PRMT R3, R3, 0x5410, RZ ;  /* 0x0000541003037816 */ /* 0x000fca00000000ff */
[----:B------:R0:W-:Y:S01]  /*93b0*/  STG.E desc[UR36][R8.64], R3 ;  /* 0x0000000308007986 */ /* 0x0001e2000c101924 */
[----:B------:R-:W-:Y:S05]  /*93c0*/  BRA `(.L_x_11875) ;  /* 0x0000000800b87947 */ /* 0x000fea0003800000 */
.L_x_11880:
[----:B-----5:R-:W0:Y:S02]  /*93d0*/  I2F.F64.S16 R22, R22 ;  /* 0x0000001600167312 */ /* 0x020e240000101c00 */
[----:B0-----:R0:W-:Y:S01]  /*93e0*/  STG.E.64 desc[UR36][R8.64], R22 ;  /* 0x0000001608007986 */ /* 0x0011e2000c101b24 */
[----:B------:R-:W-:Y:S05]  /*93f0*/  BRA `(.L_x_11875) ;  /* 0x0000000800ac7947 */ /* 0x000fea0003800000 */
.L_x_11870:
        /* <DEDUP_REMOVED lines=8> */
[----:B-----5:R-:W-:-:S04]  /*9480*/  PRMT R0, R22, 0x9910, RZ ;  /* 0x0000991016007816 */ /* 0x020fc800000000ff */
[----:B------:R-:W-:-:S04]  /*9490*/  ISETP.NE.AND P0, PT, R0, RZ, PT ;  /* 0x000000ff0000720c */ /* 0x000fc80003f05270 */
[----:B------:R-:W-:-:S05]  /*94a0*/  SEL R3, RZ, 0x1, !P0 ;  /* 0x00000001ff037807 */ /* 0x000fca0004000000 */
[----:B------:R1:W-:Y:S01]  /*94b0*/  STG.E.U8 desc[UR36][R8.64], R3 ;  /* 0x0000000308007986 */ /* 0x0003e2000c101124 */
[----:B------:R-:W-:Y:S05]  /*94c0*/  BRA `(.L_x_11875) ;  /* 0x0000000800787947 */ /* 0x000fea0003800000 */
.L_x_11884:
[----:B-----5:R-:W0:Y:S01]  /*94d0*/  I2F.F64.S16 R4, R22 ;  /* 0x0000001600047312 */ /* 0x020e220000101c00 */
[----:B------:R-:W-:-:S05]  /*94e0*/  CS2R R6, SRZ ;  /* 0x0000000000067805 */ /* 0x000fca000001ff00 */
[----:B0-----:R0:W-:Y:S01]  /*94f0*/  STG.E.128 desc[UR36][R8.64], R4 ;  /* 0x0000000408007986 */ /* 0x0011e2000c101d24 */
[----:B------:R-:W-:Y:S05]  /*9500*/  BRA `(.L_x_11875) ;  /* 0x0000000800687947 */ /* 0x000fea0003800000 */
.L_x_11883:
[----:B------:R-:W-:-:S13]  /*9510*/  ISETP.NE.AND P0, PT, R0, 0xf, PT ;  /* 0x0000000f0000780c */ /* 0x000fda0003f05270 */
[----:B------:R-:W-:Y:S05]  /*9520*/  @!P0 BRA `(.L_x_11885) ;  /* 0x0000000000b48947 */ /* 0x000fea0003800000 */
[----:B------:R-:W-:-:S13]  /*9530*/  ISETP.NE.AND P0, PT, R0, 0x17, PT ;  /* 0x000000170000780c */ /* 0x000fda0003f05270 */
[----:B------:R-:W-:Y:S05]  /*9540*/  @!P0 BRA `(.L_x_11886) ;  /* 0x0000000000548947 */ /* 0x000fea0003800000 */
[----:B------:R-:W-:-:S13]  /*9550*/  ISETP.NE.AND P0, PT, R0, 0x18, PT ;  /* 0x000000180000780c */ /* 0x000fda0003f05270 */
[----:B------:R-:W-:Y:S05]  /*9560*/  @P0 BRA `(.L_x_11874) ;  /* 0x0000000400f40947 */ /* 0x000fea0003800000 */
[----:B-----5:R-:W0:Y:S01]  /*9570*/  I2F.S16 R7, R22 ;  /* 0x0000001600077306 */ /* 0x020e220000101400 */
        /* <DEDUP_REMOVED lines=14> */
.L_x_11888:
[----:B------:R-:W-:Y:S05]  /*9660*/  BSYNC B0 ;  /* 0x0000000000007941 */ /* 0x000fea0003800000 */
.L_x_11887:
[----:B------:R-:W-:-:S05]  /*9670*/  LOP3.LUT R5, R0, R5, RZ, 0xfc, !PT ;  /* 0x0000000500057212 */ /* 0x000fca00078efcff */
[----:B------:R3:W-:Y:S01]  /*9680*/  STG.E.U8 desc[UR36][R8.64], R5 ;  /* 0x0000000508007986 */ /* 0x0007e2000c101124 */
[----:B------:R-:W-:Y:S05]  /*9690*/  BRA `(.L_x_11875) ;  /* 0x0000000800047947 */ /* 0x000fea0003800000 */
.L_x_11886:
[----:B-----5:R-:W0:Y:S01]  /*96a0*/  I2F.S16 R5, R22 ;  /* 0x0000001600057306 */ /* 0x020e220000101400 */
        /* <DEDUP_REMOVED lines=12> */
.L_x_11890:
[----:B------:R-:W-:Y:S01]  /*9770*/  IMAD.MOV.U32 R0, RZ, RZ, 0x7f ;  /* 0x0000007fff007424 */ /* 0x000fe200078e00ff */
[----:B------:R-:W-:-:S04]  /*9780*/  ISETP.GT.U32.AND P0, PT, R3, 0x7f800000, PT ;  /* 0x7f8000000300780c */ /* 0x000fc80003f04070 */
[----:B------:R-:W-:-:S09]  /*9790*/  SEL R0, R0, 0x7c, P0 ;  /* 0x0000007c00007807 */ /* 0x000fd20000000000 */
.L_x_11891:
[----:B------:R-:W-:Y:S05]  /*97a0*/  BSYNC B0 ;  /* 0x0000000000007941 */ /* 0x000fea0003800000 */
.L_x_11889:
[----:B------:R-:W-:-:S04]  /*97b0*/  LOP3.LUT R3, R5, 0x80000000, RZ, 0xc0, !PT ;  /* 0x8000000005037812 */ /* 0x000fc800078ec0ff */
[----:B------:R-:W-:-:S04]  /*97c0*/  SHF.R.U32.HI R3, RZ, 0x18, R3 ;  /* 0x00000018ff037819 */ /* 0x000fc80000011603 */
[----:B------:R-:W-:-:S05]  /*97d0*/  LOP3.LUT R3, R0, R3, RZ, 0xfc, !PT ;  /* 0x0000000300037212 */ /* 0x000fca00078efcff */
[----:B------:R4:W-:Y:S01]  /*97e0*/  STG.E.U8 desc[UR36][R8.64], R3 ;  /* 0x0000000308007986 */ /* 0x0009e2000c101124 */
[----:B------:R-:W-:Y:S05]  /*97f0*/  BRA `(.L_x_11875) ;  /* 0x0000000400ac7947 */ /* 0x000fea0003800000 */
.L_x_11885:
[----:B-----5:R-:W0:Y:S02]  /*9800*/  I2F.S16 R0, R22 ;  /* 0x0000001600007306 */ /* 0x020e240000101400 */
[----:B0-----:R-:W-:-:S05]  /*9810*/  F2FP.BF16.F32.PACK_AB R0, RZ, R0 ;  /* 0x00000000ff00723e */ /* 0x001fca00000010ff */
[----:B------:R2:W-:Y:S01]  /*9820*/  STG.E.U16 desc[UR36][R8.64], R0 ;  /* 0x0000000008007986 */ /* 0x0005e2000c101524 */
[----:B------:R-:W-:Y:S05]  /*9830*/  BRA `(.L_x_11875) ;  /* 0x00000004009c7947 */ /* 0x000fea0003800000 */
.L_x_11882:
        /* <DEDUP_REMOVED lines=8> */
[----:B-----5:R0:W-:Y:S01]  /*98c0*/  STG.E.U16 desc[UR36][R8.64], R22 ;  /* 0x0000001608007986 */ /* 0x0201e2000c101524 */
[----:B------:R-:W-:Y:S05]  /*98d0*/  BRA `(.L_x_11875) ;  /* 0x0000000400747947 */ /* 0x000fea0003800000 */
.L_x_11894:
[----:B-----5:R-:W0:Y:S01]  /*98e0*/  I2F.S16 R5, R22 ;  /* 0x0000001600057306 */ /* 0x020e220000101400 */
        /* <DEDUP_REMOVED lines=16> */
.L_x_11897:
[----:B------:R-:W-:-:S04]  /*99f0*/  LOP3.LUT R3, R5, 0x80000000, RZ, 0xc0, !PT ;  /* 0x8000000005037812 */ /* 0x000fc800078ec0ff */
[----:B------:R-:W-:-:S04]  /*9a00*/  SHF.R.U32.HI R3, RZ, 0x18, R3 ;  /* 0x00000018ff037819 */ /* 0x000fc80000011603 */
[----:B------:R-:W-:-:S04]  /*9a10*/  LOP3.LUT R0, R0, R3, RZ, 0xfc, !PT ;  /* 0x0000000300007212 */ /* 0x000fc800078efcff */
[----:B------:R-:W-:-:S07]  /*9a20*/  PRMT R4, R0, 0x7610, R4 ;  /* 0x0000761000047816 */ /* 0x000fce0000000004 */
.L_x_11896:
[----:B------:R-:W-:Y:S05]  /*9a30*/  BSYNC B0 ;  /* 0x0000000000007941 */ /* 0x000fea0003800000 */
.L_x_11895:
[----:B------:R0:W-:Y:S01]  /*9a40*/  STG.E.U8 desc[UR36][R8.64], R4 ;  /* 0x0000000408007986 */ /* 0x0001e2000c101124 */
[----:B------:R-:W-:Y:S05]  /*9a50*/  BRA `(.L_x_11875) ;  /* 0x0000000400147947 */ /* 0x000fea0003800000 */
.L_x_11893:
        /* <DEDUP_REMOVED lines=17> */
.L_x_11900:
[----:B------:R-:W-:-:S04]  /*9b70*/  LOP3.LUT R3, R5, 0x80000000, RZ, 0xc0, !PT ;  /* 0x8000000005037812 */ /* 0x000fc800078ec0ff */
[----:B------:R-:W-:-:S04]  /*9b80*/  SHF.R.U32.HI R3, RZ, 0x18, R3 ;  /* 0x00000018ff037819 */ /* 0x000fc80000011603 */
[----:B------:R-:W-:-:S04]  /*9b90*/  LOP3.LUT R0, R0, R3, RZ, 0xfc, !PT ;  /* 0x0000000300007212 */ /* 0x000fc800078efcff */
[----:B------:R-:W-:-:S07]  /*9ba0*/  PRMT R4, R0, 0x7610, R4 ;  /* 0x0000761000047816 */ /* 0x000fce0000000004 */
.L_x_11899:
[----:B------:R-:W-:Y:S05]  /*9bb0*/  BSYNC B0 ;  /* 0x0000000000007941 */ /* 0x000fea0003800000 */
.L_x_11898:
[----:B------:R0:W-:Y:S01]  /*9bc0*/  STG.E.U8 desc[UR36][R8.64], R4 ;  /* 0x0000000408007986 */ /* 0x0001e2000c101124 */
[----:B------:R-:W-:Y:S05]  /*9bd0*/  BRA `(.L_x_11875) ;  /* 0x0000000000b47947 */ /* 0x000fea0003800000 */
.L_x_11892:
[----:B------:R-:W-:-:S13]  /*9be0*/  ISETP.NE.AND P0, PT, R0, 0x1c, PT ;  /* 0x0000001c0000780c */ /* 0x000fda0003f05270 */
[----:B------:R-:W-:Y:S05]  /*9bf0*/  @!P0 BRA `(.L_x_11901) ;  /* 0x0000000000a48947 */ /* 0x000fea0003800000 */
[----:B------:R-:W-:-:S13]  /*9c00*/  ISETP.NE.AND P0, PT, R0, 0x1d, PT ;  /* 0x0000001d0000780c */ /* 0x000fda0003f05270 */
[----:B------:R-:W-:Y:S05]  /*9c10*/  @!P0 BRA `(.L_x_11902) ;  /* 0x00000000008c8947 */ /* 0x000fea0003800000 */
[----:B------:R-:W-:-:S13]  /*9c20*/  ISETP.NE.AND P0, PT, R0, 0x2c, PT ;  /* 0x0000002c0000780c */ /* 0x000fda0003f05270 */
[----:B------:R-:W-:Y:S05]  /*9c30*/  @P0 BRA `(.L_x_11874) ;  /* 0x0000000000400947 */ /* 0x000fea0003800000 */
[----:B-----5:R-:W0:Y:S02]  /*9c40*/  I2F.S16 R22, R22 ;  /* 0x0000001600167306 */ /* 0x020e240000101400 */
        /* <DEDUP_REMOVED lines=15> */
.L_x_11874:
        /* <DEDUP_REMOVED lines=16> */
.L_x_11903:
[----:B------:R-:W-:Y:S05]  /*9e40*/  BRA `(.L_x_11875) ;  /* 0x0000000000187947 */ /* 0x000fea0003800000 */
.L_x_11902:
[----:B-----5:R-:W-:-:S04]  /*9e50*/  PRMT R4, R22, 0x9910, RZ ;  /* 0x0000991016047816 */ /* 0x020fc800000000ff */
[----:B------:R-:W-:-:S05]  /*9e60*/  SHF.R.S32.HI R5, RZ, 0x1f, R4 ;  /* 0x0000001fff057819 */ /* 0x000fca0000011404 */
[----:B------:R0:W-:Y:S01]  /*9e70*/  STG.E.64 desc[UR36][R8.64], R4 ;  /* 0x0000000408007986 */ /* 0x0001e2000c101b24 */
[----:B------:R-:W-:Y:S05]  /*9e80*/  BRA `(.L_x_11875) ;  /* 0x0000000000087947 */ /* 0x000fea0003800000 */
.L_x_11901:
[----:B-----5:R-:W-:-:S05]  /*9e90*/  PRMT R3, R22, 0x9910, RZ ;  /* 0x0000991016037816 */ /* 0x020fca00000000ff */
[----:B------:R0:W-:Y:S02]  /*9ea0*/  STG.E desc[UR36][R8.64], R3 ;  /* 0x0000000308007986 */ /* 0x0001e4000c101924 */
.L_x_11875:
        /* <DEDUP_REMOVED lines=23> */
.L_x_11907:
[----:B------:R0:W-:Y:S01]  /*a020*/  STG.E.U8 desc[UR36][R8.64], R18 ;  /* 0x0000001208007986 */ /* 0x0001e2000c101124 */
[----:B------:R-:W-:Y:S05]  /*a030*/  BRA `(.L_x_11909) ;  /* 0x0000000c00647947 */ /* 0x000fea0003800000 */
.L_x_11906:
[----:B------:R-:W-:-:S13]  /*a040*/  ISETP.NE.AND P0, PT, R0, 0x2, PT ;  /* 0x000000020000780c */ /* 0x000fda0003f05270 */
[----:B------:R-:W-:Y:S05]  /*a050*/  @!P0 BRA `(.L_x_11910) ;  /* 0x00000000002c8947 */ /* 0x000fea0003800000 */
[----:B------:R-:W-:-:S13]  /*a060*/  ISETP.NE.AND P0, PT, R0, 0x3, PT ;  /* 0x000000030000780c */ /* 0x000fda0003f05270 */
[----:B------:R-:W-:Y:S05]  /*a070*/  @!P0 BRA `(.L_x_11911) ;  /* 0x0000000000188947 */ /* 0x000fea0003800000 */
[----:B------:R-:W-:-:S13]  /*a080*/  ISETP.NE.AND P0, PT, R0, 0x4, PT ;  /* 0x000000040000780c */ /* 0x000fda0003f05270 */
[----:B------:R-:W-:Y:S05]  /*a090*/  @P0 BRA `(.L_x_11908) ;  /* 0x0000000800f00947 */ /* 0x000fea0003800000 */
[----:B------:R-:W-:-:S04]  /*a0a0*/  PRMT R4, R18, 0x9910, RZ ;  /* 0x0000991012047816 */ /* 0x000fc800000000ff */
[----:B------:R-:W-:-:S05]  /*a0b0*/  SHF.R.S32.HI R5, RZ, 0x1f, R4 ;  /* 0x0000001fff057819 */ /* 0x000fca0000011404 */
[----:B------:R0:W-:Y:S01]  /*a0c0*/  STG.E.64 desc[UR36][R8.64], R4 ;  /* 0x0000000408007986 */ /* 0x0001e2000c101b24 */
[----:B------:R-:W-:Y:S05]  /*a0d0*/  BRA `(.L_x_11909) ;  /* 0x0000000c003c7947 */ /* 0x000fea0003800000 */
.L_x_11911:
[----:B------:R-:W-:-:S05]  /*a0e0*/  PRMT R3, R18, 0x9910, RZ ;  /* 0x0000991012037816 */ /* 0x000fca00000000ff */
[----:B------:R0:W-:Y:S01]  /*a0f0*/  STG.E desc[UR36][R8.64], R3 ;  /* 0x0000000308007986 */ /* 0x0001e2000c101924 */
[----:B------:R-:W-:Y:S05]  /*a100*/  BRA `(.L_x_11909) ;  /* 0x0000000c00307947 */ /* 0x000fea0003800000 */
.L_x_11910:
[----:B------:R0:W-:Y:S01]  /*a110*/  STG.E.U16 desc[UR36][R8.64], R18 ;  /* 0x0000001208007986 */ /* 0x0001e2000c101524 */
[----:B------:R-:W-:Y:S05]  /*a120*/  BRA `(.L_x_11909) ;  /* 0x0000000c00287947 */ /* 0x000fea0003800000 */
.L_x_11905:
        /* <DEDUP_REMOVED lines=9> */
.L_x_11913:
[----:B------:R-:W0:Y:S02]  /*a1c0*/  I2F.S16 R0, R18 ;  /* 0x0000001200007306 */ /* 0x000e240000101400 */
[----:B0-----:R-:W-:-:S05]  /*a1d0*/  F2FP.F16.F32.PACK_AB R0, RZ, R0 ;  /* 0x00000000ff00723e */ /* 0x001fca00000000ff */
[----:B------:R0:W-:Y:S01]  /*a1e0*/  STG.E.U16 desc[UR36][R8.64], R0 ;  /* 0x0000000008007986 */ /* 0x0001e2000c101524 */
[----:B------:R-:W-:Y:S05]  /*a1f0*/  BRA `(.L_x_11909) ;  /* 0x0000000800f47947 */ /* 0x000fea0003800000 */
.L_x_11912:
        /* <DEDUP_REMOVED lines=10> */
.L_x_11915:
[----:B------:R-:W0:Y:S02]  /*a2a0*/  I2F.S16 R18, R18 ;  /* 0x0000001200127306 */ /* 0x000e240000101400 */
[----:B0-----:R-:W-:-:S04]  /*a2b0*/  F2FP.F16.F32.PACK_AB R3, RZ, R18 ;  /* 0x00000012ff03723e */ /* 0x001fc800000000ff */
[----:B------:R-:W-:-:S05]  /*a2c0*/  PRMT R3, R3, 0x5410, RZ ;  /* 0x0000541003037816 */ /* 0x000fca00000000ff */
[----:B------:R2:W-:Y:S01]  /*a2d0*/  STG.E desc[UR36][R8.64], R3 ;  /* 0x0000000308007986 */ /* 0x0005e2000c101924 */
[----:B------:R-:W-:Y:S05]  /*a2e0*/  BRA `(.L_x_11909) ;  /* 0x0000000800b87947 */ /* 0x000fea0003800000 */
.L_x_11914:
[----:B------:R-:W0:Y:S02]  /*a2f0*/  I2F.F64.S16 R4, R18 ;  /* 0x0000001200047312 */ /* 0x000e240000101c00 */
[----:B0-----:R4:W-:Y:S01]  /*a300*/  STG.E.64 desc[UR36][R8.64], R4 ;  /* 0x0000000408007986 */ /* 0x0019e2000c101b24 */
[----:B------:R-:W-:Y:S05]  /*a310*/  BRA `(.L_x_11909) ;  /* 0x0000000800ac7947 */ /* 0x000fea0003800000 */
.L_x_11904:
        /* <DEDUP_REMOVED lines=13> */
.L_x_11918:
[----:B------:R-:W0:Y:S01]  /*a3f0*/  I2F.F64.S16 R4, R18 ;  /* 0x0000001200047312 */ /* 0x000e220000101c00 */
[----:B------:R-:W-:-:S05]  /*a400*/  CS2R R6, SRZ ;  /* 0x0000000000067805 */ /* 0x000fca000001ff00 */
[----:B0-----:R0:W-:Y:S01]  /*a410*/  STG.E.128 desc[UR36][R8.64], R4 ;  /* 0x0000000408007986 */ /* 0x0011e2000c101d24 */
[----:B------:R-:W-:Y:S05]  /*a420*/  BRA `(.L_x_11909) ;  /* 0x0000000800687947 */ /* 0x000fea0003800000 */
.L_x_11917:
        /* <DEDUP_REMOVED lines=21> */
.L_x_11922:
[----:B------:R-:W-:Y:S05]  /*a580*/  BSYNC B0 ;  /* 0x0000000000007941 */ /* 0x000fea0003800000 */
.L_x_11921:
[----:B------:R-:W-:-:S05]  /*a590*/  LOP3.LUT R5, R0, R5, RZ, 0xfc, !PT ;  /* 0x0000000500057212 */ /* 0x000fca00078efcff */
[----:B------:R0:W-:Y:S01]  /*a5a0*/  STG.E.U8 desc[UR36][R8.64], R5 ;  /* 0x0000000508007986 */ /* 0x0001e2000c101124 */
[----:B------:R-:W-:Y:S05]  /*a5b0*/  BRA `(.L_x_11909) ;  /* 0x0000000800047947 */ /* 0x000fea0003800000 */
.L_x_11920:
        /* <DEDUP_REMOVED lines=13> */
.L_x_11924:
[----:B------:R-:W-:Y:S01]  /*a690*/  IMAD.MOV.U32 R0, RZ, RZ, 0x7f ;  /* 0x0000007fff007424 */ /* 0x000fe200078e00ff */
[----:B------:R-:W-:-:S04]  /*a6a0*/  ISETP.GT.U32.AND P0, PT, R3, 0x7f800000, PT ;  /* 0x7f8000000300780c */ /* 0x000fc80003f04070 */
[----:B------:R-:W-:-:S09]  /*a6b0*/  SEL R0, R0, 0x7c, P0 ;  /* 0x0000007c00007807 */ /* 0x000fd20000000000 */
.L_x_11925:
[----:B------:R-:W-:Y:S05]  /*a6c0*/  BSYNC B0 ;  /* 0x0000000000007941 */ /* 0x000fea0003800000 */
.L_x_11923:
[----:B------:R-:W-:-:S04]  /*a6d0*/  LOP3.LUT R3, R5, 0x80000000, RZ, 0xc0, !PT ;  /* 0x8000000005037812 */ /* 0x000fc800078ec0ff */
[----:B------:R-:W-:-:S04]  /*a6e0*/  SHF.R.U32.HI R3, RZ, 0x18, R3 ;  /* 0x00000018ff037819 */ /* 0x000fc80000011603 */
[----:B------:R-:W-:-:S05]  /*a6f0*/  LOP3.LUT R3, R0, R3, RZ, 0xfc, !PT ;  /* 0x0000000300037212 */ /* 0x000fca00078efcff */
[----:B------:R0:W-:Y:S01]  /*a700*/  STG.E.U8 desc[UR36][R8.64], R3 ;  /* 0x0000000308007986 */ /* 0x0001e2000c101124 */
[----:B------:R-:W-:Y:S05]  /*a710*/  BRA `(.L_x_11909) ;  /* 0x0000000400ac7947 */ /* 0x000fea0003800000 */
.L_x_11919:
[----:B------:R-:W0:Y:S02]  /*a720*/  I2F.S16 R0, R18 ;  /* 0x0000001200007306 */ /* 0x000e240000101400 */
[----:B0-----:R-:W-:-:S05]  /*a730*/  F2FP.BF16.F32.PACK_AB R0, RZ, R0 ;  /* 0x00000000ff00723e */ /* 0x001fca00000010ff */
[----:B------:R0:W-:Y:S01]  /*a740*/  STG.E.U16 desc[UR36][R8.64], R0 ;  /* 0x0000000008007986 */ /* 0x0001e2000c101524 */
[----:B------:R-:W-:Y:S05]  /*a750*/  BRA `(.L_x_11909) ;  /* 0x00000004009c7947 */ /* 0x000fea0003800000 */
.L_x_11916:
        /* <DEDUP_REMOVED lines=10> */
.L_x_11928:
        /* <DEDUP_REMOVED lines=17> */
.L_x_11931:
[----:B------:R-:W-:-:S04]  /*a910*/  LOP3.LUT R3, R5, 0x80000000, RZ, 0xc0, !PT ;  /* 0x8000000005037812 */ /* 0x000fc800078ec0ff */
[----:B------:R-:W-:-:S04]  /*a920*/  SHF.R.U32.HI R3, RZ, 0x18, R3 ;  /* 0x00000018ff037819 */ /* 0x000fc80000011603 */
[----:B------:R-:W-:-:S04]  /*a930*/  LOP3.LUT R0, R0, R3, RZ, 0xfc, !PT ;  /* 0x0000000300007212 */ /* 0x000fc800078efcff */
[----:B------:R-:W-:-:S07]  /*a940*/  PRMT R4, R0, 0x7610, R4 ;  /* 0x0000761000047816 */ /* 0x000fce0000000004 */
.L_x_11930:
[----:B------:R-:W-:Y:S05]  /*a950*/  BSYNC B0 ;  /* 0x0000000000007941 */ /* 0x000fea0003800000 */
.L_x_11929:
[----:B------:R0:W-:Y:S01]  /*a960*/  STG.E.U8 desc[UR36][R8.64], R4 ;  /* 0x0000000408007986 */ /* 0x0001e2000c101124 */
[----:B------:R-:W-:Y:S05]  /*a970*/  BRA `(.L_x_11909) ;  /* 0x0000000400147947 */ /* 0x000fea0003800000 */
.L_x_11927:
        /* <DEDUP_REMOVED lines=17> */
.L_x_11934:
[----:B------:R-:W-:-:S04]  /*aa90*/  LOP3.LUT R3, R5, 0x80000000, RZ, 0xc0, !PT ;  /* 0x8000000005037812 */ /* 0x000fc800078ec0ff */
[----:B------:R-:W-:-:S04]  /*aaa0*/  SHF.R.U32.HI R3, RZ, 0x18, R3 ;  /* 0x00000018ff037819 */ /* 0x000fc80000011603 */
[----:B------:R-:W-:-:S04]  /*aab0*/  LOP3.LUT R0, R0, R3, RZ, 0xfc, !PT ;  /* 0x0000000300007212 */ /* 0x000fc800078efcff */
[----:B------:R-:W-:-:S07]  /*aac0*/  PRMT R4, R0, 0x7610, R4 ;  /* 0x0000761000047816 */ /* 0x000fce0000000004 */
.L_x_11933:
[----:B------:R-:W-:Y:S05]  /*aad0*/  BSYNC B0 ;  /* 0x0000000000007941 */ /* 0x000fea0003800000 */
.L_x_11932:
[----:B------:R0:W-:Y:S01]  /*aae0*/  STG.E.U8 desc[UR36][R8.64], R4 ;  /* 0x0000000408007986 */ /* 0x0001e2000c101124 */
[----:B------:R-:W-:Y:S05]  /*aaf0*/  BRA `(.L_x_11909) ;  /* 0x0000000000b47947 */ /* 0x000fea0003800000 */
.L_x_11926:
        /* <DEDUP_REMOVED lines=22> */
.L_x_11908:
        /* <DEDUP_REMOVED lines=16> */
.L_x_11937:
[----:B------:R-:W-:Y:S05]  /*ad60*/  BRA `(.L_x_11909) ;  /* 0x0000000000187947 */ /* 0x000fea0003800000 */
.L_x_11936:
[----:B------:R-:W-:-:S04]  /*ad70*/  PRMT R4, R18, 0x9910, RZ ;  /* 0x0000991012047816 */ /* 0x000fc800000000ff */
[----:B------:R-:W-:-:S05]  /*ad80*/  SHF.R.S32.HI R5, RZ, 0x1f, R4 ;  /* 0x0000001fff057819 */ /* 0x000fca0000011404 */
[----:B------:R0:W-:Y:S01]  /*ad90*/  STG.E.64 desc[UR36][R8.64], R4 ;  /* 0x0000000408007986 */ /* 0x0001e2000c101b24 */
[----:B------:R-:W-:Y:S05]  /*ada0*/  BRA `(.L_x_11909) ;  /* 0x0000000000087947 */ /* 0x000fea0003800000 */
.L_x_11935:
[----:B------:R-:W-:-:S05]  /*adb0*/  PRMT R3, R18, 0x9910, RZ ;  /* 0x0000991012037816 */ /* 0x000fca00000000ff */
[----:B------:R0:W-:Y:S02]  /*adc0*/  STG.E desc[UR36][R8.64], R3 ;  /* 0x0000000308007986 */ /* 0x0001e4000c101924 */
.L_x_11909:
[----:B------:R-:W-:-:S07]  /*add0*/  VIADD R25, R25, 0x80 ;  /* 0x0000008019197836 */ /* 0x000fce0000000000 */
.L_x_11869:
[----:B------:R-:W-:Y:S05]  /*ade0*/  BSYNC B6 ;  /* 0x0000000000067941 */ /* 0x000fea0003800000 */
.L_x_11868:
[----:B------:R-:W-:-:S13]  /*adf0*/  ISETP.GE.AND P0, PT, R25, R16, PT ;  /* 0x000000101900720c */ /* 0x000fda0003f06270 */
[----:B------:R-:W-:Y:S05]  /*ae00*/  @P0 EXIT ;  /* 0x000000000000094d */ /* 0x000fea0003800000 */
[----:B0--34-:R-:W0:Y:S01]  /*ae10*/  LDC.64 R4, c[0x0][0x218] ;  /* 0x00008600ff047b82 */ /* 0x019e220000000a00 */
[----:B--2---:R-:W-:Y:S01]  /*ae20*/  PRMT R0, R17, 0x9910, RZ ;  /* 0x0000991011007816 */ /* 0x004fe200000000ff */
[----:B------:R-:W-:Y:S01]  /*ae30*/  IMAD R2, R2, 0x200, R25 ;  /* 0x0000020002027824 */ /* 0x000fe200078e0219 */
[----:B------:R-:W-:Y:S02]  /*ae40*/  ULDC UR4, c[0x0][0x244] ;  /* 0x0000910000047ab9 */ /* 0x000fe40000000800 */
[----:B------:R-:W-:Y:S01]  /*ae50*/  ISETP.GT.AND P1, PT, R0, 0x9, PT ;  /* 0x000000090000780c */ /* 0x000fe20003f24270 */
[----:B-1----:R-:W-:-:S05]  /*ae60*/  IMAD R3, R2, UR4, RZ ;  /* 0x0000000402037c24 */ /* 0x002fca000f8e02ff */
        /* <DEDUP_REMOVED lines=11> */
[----:B-----5:R-:W-:Y:S01]  /*af20*/  STG.E.U8 desc[UR36][R2.64], R19 ;  /* 0x0000001302007986 */ /* 0x020fe2000c101124 */
[----:B------:R-:W-:Y:S05]  /*af30*/  EXIT ;  /* 0x000000000000794d */ /* 0x000fea0003800000 */
.L_x_11941:
[----:B-----5:R-:W-:Y:S01]  /*af40*/  STG.E.U8 desc[UR36][R2.64], R19 ;  /* 0x0000001302007986 */ /* 0x020fe2000c101124 */
[----:B------:R-:W-:Y:S05]  /*af50*/  EXIT ;  /* 0x000000000000794d */ /* 0x000fea0003800000 */
.L_x_11940:
        /* <DEDUP_REMOVED lines=8> */
[----:B------:R-:W-:Y:S01]  /*afe0*/  STG.E.64 desc[UR36][R2.64], R4 ;  /* 0x0000000402007986 */ /* 0x000fe2000c101b24 */
[----:B------:R-:W-:Y:S05]  /*aff0*/  EXIT ;  /* 0x000000000000794d */ /* 0x000fea0003800000 */
.L_x_11944:
[----:B-----5:R-:W-:-:S05]  /*b000*/  PRMT R5, R19, 0x9910, RZ ;  /* 0x0000991013057816 */ /* 0x020fca00000000ff */
[----:B------:R-:W-:Y:S01]  /*b010*/  STG.E desc[UR36][R2.64], R5 ;  /* 0x0000000502007986 */ /* 0x000fe2000c101924 */
[----:B------:R-:W-:Y:S05]  /*b020*/  EXIT ;  /* 0x000000000000794d */ /* 0x000fea0003800000 */
.L_x_11943:
[----:B-----5:R-:W-:Y:S01]  /*b030*/  STG.E.U16 desc[UR36][R2.64], R19 ;  /* 0x0000001302007986 */ /* 0x020fe2000c101524 */
[----:B------:R-:W-:Y:S05]  /*b040*/  EXIT ;  /* 0x000000000000794d */ /* 0x000fea0003800000 */
.L_x_11939:
[----:B------:R-:W-:-:S13]  /*b050*/  ISETP.GT.AND P0, PT, R0, 0x6, PT ;  /* 0x000000060000780c */ /* 0x000fda0003f04270 */
[----:B------:R-:W-:Y:S05]  /*b060*/  @P0 BRA `(.L_x_11945) ;  /* 0x00000000002c0947 */ /* 0x000fea0003800000 */
[----:B------:R-:W-:-:S13]  /*b070*/  ISETP.NE.AND P0, PT, R0, 0x5, PT ;  /* 0x000000050000780c */ /* 0x000fda0003f05270 */
[----:B------:R-:W-:Y:S05]  /*b080*/  @!P0 BRA `(.L_x_11946) ;  /* 0x0000000000148947 */ /* 0x000fea0003800000 */
[----:B------:R-:W-:-:S13]  /*b090*/  ISETP.NE.AND P0, PT, R0, 0x6, PT ;  /* 0x000000060000780c */ /* 0x000fda0003f05270 */
[----:B------:R-:W-:Y:S05]  /*b0a0*/  @P0 BRA `(.L_x_11942) ;  /* 0x0000000800b40947 */ /* 0x000fea0003800000 */
[----:B-----5:R-:W0:Y:S02]  /*b0b0*/  I2F.S16 R19, R19 ;  /* 0x0000001300137306 */ /* 0x020e240000101400 */
[----:B0-----:R-:W-:Y:S01]  /*b0c0*/  STG.E desc[UR36][R2.64], R19 ;  /* 0x0000001302007986 */ /* 0x001fe2000c101924 */
[----:B------:R-:W-:Y:S05]  /*b0d0*/  EXIT ;  /* 0x000000000000794d */ /* 0x000fea0003800000 */
.L_x_11946:
[----:B-----5:R-:W0:Y:S02]  /*b0e0*/  I2F.S16 R0, R19 ;  /* 0x0000001300007306 */ /* 0x020e240000101400 */
[----:B0-----:R-:W-:-:S05]  /*b0f0*/  F2FP.F16.F32.PACK_AB R0, RZ, R0 ;  /* 0x00000000ff00723e */ /* 0x001fca00000000ff */
[----:B------:R-:W-:Y:S01]  /*b100*/  STG.E.U16 desc[UR36][R2.64], R0 ;  /* 0x0000000002007986 */ /* 0x000fe2000c101524 */
[----:B------:R-:W-:Y:S05]  /*b110*/  EXIT ;  /* 0x000000000000794d */ /* 0x000fea0003800000 */
.L_x_11945:
        /* <DEDUP_REMOVED lines=8> */
[----:B0-----:R-:W-:Y:S01]  /*b1a0*/  STG.E.64 desc[UR36][R2.64], R4 ;  /* 0x0000000402007986 */ /* 0x001fe2000c101b24 */
[----:B------:R-:W-:Y:S05]  /*b1b0*/  EXIT ;  /* 0x000000000000794d */ /* 0x000fea0003800000 */
.L_x_11948:
[----:B-----5:R-:W0:Y:S02]  /*b1c0*/  I2F.S16 R19, R19 ;  /* 0x0000001300137306 */ /* 0x020e240000101400 */
[----:B0-----:R-:W-:-:S04]  /*b1d0*/  F2FP.F16.F32.PACK_AB R5, RZ, R19 ;  /* 0x00000013ff05723e */ /* 0x001fc800000000ff */
[----:B------:R-:W-:-:S05]  /*b1e0*/  PRMT R5, R5, 0x5410, RZ ;  /* 0x0000541005057816 */ /* 0x000fca00000000ff */
[----:B------:R-:W-:Y:S01]  /*b1f0*/  STG.E desc[UR36][R2.64], R5 ;  /* 0x0000000502007986 */ /* 0x000fe2000c101924 */
[----:B------:R-:W-:Y:S05]  /*b200*/  EXIT ;  /* 0x000000000000794d */ /* 0x000fea0003800000 */
.L_x_11947:
[----:B-----5:R-:W0:Y:S02]  /*b210*/  I2F.F64.S16 R4, R19 ;  /* 0x0000001300047312 */ /* 0x020e240000101c00 */
[----:B0-----:R-:W-:Y:S01]  /*b220*/  STG.E.64 desc[UR36][R2.64], R4 ;  /* 0x0000000402007986 */ /* 0x001fe2000c101b24 */
[----:B------:R-:W-:Y:S05]  /*b230*/  EXIT ;  /* 0x000000000000794d */ /* 0x000fea0003800000 */
.L_x_11938:
        /* <DEDUP_REMOVED lines=11> */
[----:B------:R-:W-:Y:S01]  /*b2f0*/  STG.E.U8 desc[UR36][R2.64], R5 ;  /* 0x0000000502007986 */ /* 0x000fe2000c101124 */
[----:B------:R-:W-:Y:S05]  /*b300*/  EXIT ;  /* 0x000000000000794d */ /* 0x000fea0003800000 */
.L_x_11951:
[----:B-----5:R-:W0:Y:S01]  /*b310*/  I2F.F64.S16 R4, R19 ;  /* 0x0000001300047312 */ /* 0x020e220000101c00 */
[----:B------:R-:W-:-:S05]  /*b320*/  CS2R R6, SRZ ;  /* 0x0000000000067805 */ /* 0x000fca000001ff00 */
[----:B0-----:R-:W-:Y:S01]  /*b330*/  STG.E.128 desc[UR36][R2.64], R4 ;  /* 0x0000000402007986 */ /* 0x001fe2000c101d24 */
[----:B------:R-:W-:Y:S05]  /*b340*/  EXIT ;  /* 0x000000000000794d */ /* 0x000fea0003800000 */
.L_x_11950:
        /* <DEDUP_REMOVED lines=21> */
.L_x_11955:
[----:B------:R-:W-:Y:S05]  /*b4a0*/  BSYNC B0 ;  /* 0x0000000000007941 */ /* 0x000fea0003800000 */
.L_x_11954:
[----:B------:R-:W-:-:S05]  /*b4b0*/  LOP3.LUT R5, R0, R5, RZ, 0xfc, !PT ;  /* 0x0000000500057212 */ /* 0x000fca00078efcff */
[----:B------:R-:W-:Y:S01]  /*b4c0*/  STG.E.U8 desc[UR36][R2.64], R5 ;  /* 0x0000000502007986 */ /* 0x000fe2000c101124 */
[----:B------:R-:W-:Y:S05]  /*b4d0*/  EXIT ;  /* 0x000000000000794d */ /* 0x000fea0003800000 */
.L_x_11953:
        /* <DEDUP_REMOVED lines=13> */
.L_x_11957:
[----:B------:R-:W-:Y:S01]  /*b5b0*/  IMAD.MOV.U32 R0, RZ, RZ, 0x7f ;  /* 0x0000007fff007424 */ /* 0x000fe200078e00ff */
[----:B------:R-:W-:-:S04]  /*b5c0*/  ISETP.GT.U32.AND P0, PT, R4, 0x7f800000, PT ;  /* 0x7f8000000400780c */ /* 0x000fc80003f04070 */
[----:B------:R-:W-:-:S09]  /*b5d0*/  SEL R0, R0, 0x7c, P0 ;  /* 0x0000007c00007807 */ /* 0x000fd20000000000 */
.L_x_11958:
[----:B------:R-:W-:Y:S05]  /*b5e0*/  BSYNC B0 ;  /* 0x0000000000007941 */ /* 0x000fea0003800000 */
.L_x_11956:
[----:B------:R-:W-:-:S04]  /*b5f0*/  LOP3.LUT R4, R19, 0x80000000, RZ, 0xc0, !PT ;  /* 0x8000000013047812 */ /* 0x000fc800078ec0ff */
[----:B------:R-:W-:-:S04]  /*b600*/  SHF.R.U32.HI R5, RZ, 0x18, R4 ;  /* 0x00000018ff057819 */ /* 0x000fc80000011604 */
[----:B------:R-:W-:-:S05]  /*b610*/  LOP3.LUT R5, R0, R5, RZ, 0xfc, !PT ;  /* 0x0000000500057212 */ /* 0x000fca00078efcff */
[----:B------:R-:W-:Y:S01]  /*b620*/  STG.E.U8 desc[UR36][R2.64], R5 ;  /* 0x0000000502007986 */ /* 0x000fe2000c101124 */
[----:B------:R-:W-:Y:S05]  /*b630*/  EXIT ;  /* 0x000000000000794d */ /* 0x000fea0003800000 */
.L_x_11952:
[----:B-----5:R-:W0:Y:S02]  /*b640*/  I2F.S16 R0, R19 ;  /* 0x0000001300007306 */ /* 0x020e240000101400 */
[----:B0-----:R-:W-:-:S05]  /*b650*/  F2FP.BF16.F32.PACK_AB R0, RZ, R0 ;  /* 0x00000000ff00723e */ /* 0x001fca00000010ff */
[----:B------:R-:W-:Y:S01]  /*b660*/  STG.E.U16 desc[UR36][R2.64], R0 ;  /* 0x0000000002007986 */ /* 0x000fe2000c101524 */
[----:B------:R-:W-:Y:S05]  /*b670*/  EXIT ;  /* 0x000000000000794d */ /* 0x000fea0003800000 */
.L_x_11949:
        /* <DEDUP_REMOVED lines=8> */
[----:B-----5:R-:W-:Y:S01]  /*b700*/  STG.E.U16 desc[UR36][R2.64], R19 ;  /* 0x0000001302007986 */ /* 0x020fe2000c101524 */
[----:B------:R-:W-:Y:S05]  /*b710*/  EXIT ;  /* 0x000000000000794d */ /* 0x000fea0003800000 */
.L_x_11961:
        /* <DEDUP_REMOVED lines=17> */
.L_x_11964:
[----:B------:R-:W-:-:S04]  /*b830*/  LOP3.LUT R0, R19, 0x80000000, RZ, 0xc0, !PT ;  /* 0x8000000013007812 */ /* 0x000fc800078ec0ff */
[----:B------:R-:W-:-:S04]  /*b840*/  SHF.R.U32.HI R5, RZ, 0x18, R0 ;  /* 0x00000018ff057819 */ /* 0x000fc80000011600 */
[----:B------:R-:W-:-:S04]  /*b850*/  LOP3.LUT R4, R4, R5, RZ, 0xfc, !PT ;  /* 0x0000000504047212 */ /* 0x000fc800078efcff */
[----:B------:R-:W-:-:S07]  /*b860*/  PRMT R0, R4, 0x7610, R0 ;  /* 0x0000761004007816 */ /* 0x000fce0000000000 */
.L_x_11963:
[----:B------:R-:W-:Y:S05]  /*b870*/  BSYNC B0 ;  /* 0x0000000000007941 */ /* 0x000fea0003800000 */
.L_x_11962:
[----:B------:R-:W-:Y:S01]  /*b880*/  STG.E.U8 desc[UR36][R2.64], R0 ;  /* 0x0000000002007986 */ /* 0x000fe2000c101124 */
[----:B------:R-:W-:Y:S05]  /*b890*/  EXIT ;  /* 0x000000000000794d */ /* 0x000fea0003800000 */
.L_x_11960:
        /* <DEDUP_REMOVED lines=17> */
.L_x_11967:
[----:B------:R-:W-:-:S04]  /*b9b0*/  LOP3.LUT R0, R19, 0x80000000, RZ, 0xc0, !PT ;  /* 0x8000000013007812 */ /* 0x000fc800078ec0ff */
[----:B------:R-:W-:-:S04]  /*b9c0*/  SHF.R.U32.HI R5, RZ, 0x18, R0 ;  /* 0x00000018ff057819 */ /* 0x000fc80000011600 */
[----:B------:R-:W-:-:S04]  /*b9d0*/  LOP3.LUT R4, R4, R5, RZ, 0xfc, !PT ;  /* 0x0000000504047212 */ /* 0x000fc800078efcff */
[----:B------:R-:W-:-:S07]  /*b9e0*/  PRMT R0, R4, 0x7610, R0 ;  /* 0x0000761004007816 */ /* 0x000fce0000000000 */
.L_x_11966:
[----:B------:R-:W-:Y:S05]  /*b9f0*/  BSYNC B0 ;  /* 0x0000000000007941 */ /* 0x000fea0003800000 */
.L_x_11965:
[----:B------:R-:W-:Y:S01]  /*ba00*/  STG.E.U8 desc[UR36][R2.64], R0 ;  /* 0x0000000002007986 */ /* 0x000fe2000c101124 */
[----:B------:R-:W-:Y:S05]  /*ba10*/  EXIT ;  /* 0x000000000000794d */ /* 0x000fea0003800000 */
.L_x_11959:
        /* <DEDUP_REMOVED lines=22> */
.L_x_11942:
        /* <DEDUP_REMOVED lines=15> */
[----:B-1---5:R-:W-:Y:S05]  /*bc70*/  CALL.ABS.NOINC R2 ;  /* 0x0000000002007343 */ /* 0x022fea0003c00000 */
.L_x_11970:
[----:B------:R-:W-:Y:S05]  /*bc80*/  EXIT ;  /* 0x000000000000794d */ /* 0x000fea0003800000 */
.L_x_11969:
[----:B-----5:R-:W-:-:S04]  /*bc90*/  PRMT R4, R19, 0x9910, RZ ;  /* 0x0000991013047816 */ /* 0x020fc800000000ff */
[----:B------:R-:W-:-:S05]  /*bca0*/  SHF.R.S32.HI R5, RZ, 0x1f, R4 ;  /* 0x0000001fff057819 */ /* 0x000fca0000011404 */
[----:B------:R-:W-:Y:S01]  /*bcb0*/  STG.E.64 desc[UR36][R2.64], R4 ;  /* 0x0000000402007986 */ /* 0x000fe2000c101b24 */
[----:B------:R-:W-:Y:S05]  /*bcc0*/  EXIT ;  /* 0x000000000000794d */ /* 0x000fea0003800000 */
.L_x_11968:
[----:B-----5:R-:W-:-:S05]  /*bcd0*/  PRMT R5, R19, 0x9910, RZ ;  /* 0x0000991013057816 */ /* 0x020fca00000000ff */
[----:B------:R-:W-:Y:S01]  /*bce0*/  STG.E desc[UR36][R2.64], R5 ;  /* 0x0000000502007986 */ /* 0x000fe2000c101924 */
[----:B------:R-:W-:Y:S05]  /*bcf0*/  EXIT ;  /* 0x000000000000794d */ /* 0x000fea0003800000 */
.L_x_11971:
        /* <DEDUP_REMOVED lines=16> */
.L_x_22873:


//--------------------- .text._ZN2at6native18elementwise_kernelILi128ELi4EZNS0_22gpu_kernel_impl_nocastINS0_13BinaryFunctorIsssZZZNS0_15binary_internal21div_trunc_kernel_cudaERNS_18TensorIteratorBaseEENKUlvE_clEvENKUlvE3_clEvEUlssE_EEEEvS6_RKT_EUliE_EEviT1_ --------------------------
	.section	.text._ZN2at6native18elementwise_kernelILi128ELi4EZNS0_22gpu_kernel_impl_nocastINS0_13BinaryFunctorIsssZZZNS0_15binary_internal21div_trunc_kernel_cudaERNS_18TensorIteratorBaseEENKUlvE_clEvENKUlvE3_clEvEUlssE_EEEEvS6_RKT_EUliE_EEviT1_,"ax",@progbits
	.align	128
        .global         _ZN2at6native18elementwise_kernelILi128ELi4EZNS0_22gpu_kernel_impl_nocastINS0_13BinaryFunctorIsssZZZNS0_15binary_internal21div_trunc_kernel_cudaERNS_18TensorIteratorBaseEENKUlvE_clEvENKUlvE3_clEvEUlssE_EEEEvS6_RKT_EUliE_EEviT1_
        .type           _ZN2at6native18elementwise_kernelILi128ELi4EZNS0_22gpu_kernel_impl_nocastINS0_13BinaryFunctorIsssZZZNS0_15binary_internal21div_trunc_kernel_cudaERNS_18TensorIteratorBaseEENKUlvE_clEvENKUlvE3_clEvEUlssE_EEEEvS6_RKT_EUliE_EEviT1_,@function
        .size           _ZN2at6native18elementwise_kernelILi128ELi4EZNS0_22gpu_kernel_impl_nocastINS0_13BinaryFunctorIsssZZZNS0_15binary_internal21div_trunc_kernel_cudaERNS_18TensorIteratorBaseEENKUlvE_clEvENKUlvE3_clEvEUlssE_EEEEvS6_RKT_EUliE_EEviT1_,(.L_x_22874 - _ZN2at6native18elementwise_kernelILi128ELi4EZNS0_22gpu_kernel_impl_nocastINS0_13BinaryFunctorIsssZZZNS0_15binary_internal21div_trunc_kernel_cudaERNS_18TensorIteratorBaseEENKUlvE_clEvENKUlvE3_clEvEUlssE_EEEEvS6_RKT_EUliE_EEviT1_)
        .other          _ZN2at6native18elementwise_kernelILi128ELi4EZNS0_22gpu_kernel_impl_nocastINS0_13BinaryFunctorIsssZZZNS0_15binary_internal21div_trunc_kernel_cudaERNS_18TensorIteratorBaseEENKUlvE_clEvENKUlvE3_clEvEUlssE_EEEEvS6_RKT_EUliE_EEviT1_,@"STO_CUDA_ENTRY STV_DEFAULT"
_ZN2at6native18elementwise_kernelILi128ELi4EZNS0_22gpu_kernel_impl_nocastINS0_13BinaryFunctorIsssZZZNS0_15binary_internal21div_trunc_kernel_cudaERNS_18TensorIteratorBaseEENKUlvE_clEvENKUlvE3_clEvEUlssE_EEEEvS6_RKT_EUliE_EEviT1_:
.text._ZN2at6native18elementwise_kernelILi128ELi4EZNS0_22gpu_kernel_impl_nocastINS0_13BinaryFunctorIsssZZZNS0_15binary_internal21div_trunc_kernel_cudaERNS_18TensorIteratorBaseEENKUlvE_clEvENKUlvE3_clEvEUlssE_EEEEvS6_RKT_EUliE_EEviT1_:
        /* <DEDUP_REMOVED lines=363> */
.L_x_11974:
[----:B------:R-:W-:Y:S02]  /*16b0*/  ULDC.64 UR8, c[0x0][0x488] ;  /* 0x0001220000087ab9 */ /* 0x000fe40000000a00 */
[----:B------:R-:W-:-:S04]  /*16c0*/  IADD3 R8, P0, R2, UR8, RZ ;  /* 0x0000000802087c10 */ /* 0x000fc8000ff1e0ff */
[----:B------:R-:W-:Y:S01]  /*16d0*/  IADD3.X R9, RZ, UR9, RZ, P0, !PT ;  /* 0x00000009ff097c10 */ /* 0x000fe200087fe4ff */
[----:B------:R-:W-:-:S04]  /*16e0*/  ULDC.64 UR8, c[0x0][0x480] ;  /* 0x0001200000087ab9 */ /* 0x000fc80000000a00 */
[----:B------:R-:W2:Y:S01]  /*16f0*/  LDG.E.S16 R15, desc[UR4][R8.64] ;  /* 0x00000004080f7981 */ /* 0x000ea2000c1e1700 */
[----:B------:R-:W-:-:S04]  /*1700*/  IADD3 R6, P0, R0, UR8, RZ ;  /* 0x0000000800067c10 */ /* 0x000fc8000ff1e0ff */
[----:B------:R-:W-:Y:S01]  /*1710*/  IADD3.X R7, RZ, UR9, RZ, P0, !PT ;  /* 0x00000009ff077c10 */ /* 0x000fe200087fe4ff */
[----:B------:R-:W-:-:S04]  /*1720*/  ULDC.64 UR8, c[0x0][0x478] ;  /* 0x00011e0000087ab9 */ /* 0x000fc80000000a00 */
[----:B------:R-:W3:Y:S01]  /*1730*/  LDG.E.S16 R6, desc[UR4][R6.64] ;  /* 0x0000000406067981 */ /* 0x000ee2000c1e1700 */
[----:B------:R-:W-:Y:S02]  /*1740*/  IADD3 R3, R3, 0x80, RZ ;  /* 0x0000008003037810 */ /* 0x000fe40007ffe0ff */
[-C--:B--2---:R-:W-:Y:S02]  /*1750*/  IABS R13, R15.reuse ;  /* 0x0000000f000d7213 */ /* 0x084fe40000000000 */
[----:B------:R-:W-:Y:S02]  /*1760*/  IABS R4, R15 ;  /* 0x0000000f00047213 */ /* 0x000fe40000000000 */
[----:B------:R-:W0:Y:S08]  /*1770*/  I2F.RP R0, R13 ;  /* 0x0000000d00007306 */ /* 0x000e300000209400 */
[----:B0-----:R-:W0:Y:S02]  /*1780*/  MUFU.RCP R0, R0 ;  /* 0x0000000000007308 */ /* 0x001e240000001000 */
[----:B0-----:R-:W-:-:S02]  /*1790*/  IADD3 R10, R0, 0xffffffe, RZ ;  /* 0x0ffffffe000a7810 */ /* 0x001fc40007ffe0ff */
[----:B---3--:R-:W-:-:S04]  /*17a0*/  IABS R0, R6 ;  /* 0x0000000600007213 */ /* 0x008fc80000000000 */
[----:B------:R0:W1:Y:S01]  /*17b0*/  F2I.FTZ.U32.TRUNC.NTZ R11, R10 ;  /* 0x0000000a000b7305 */ /* 0x000062000021f000 */
[----:B------:R-:W-:-:S04]  /*17c0*/  LOP3.LUT R6, R6, R15, RZ, 0x3c, !PT ;  /* 0x0000000f06067212 */ /* 0x000fc800078e3cff */
[----:B------:R-:W-:Y:S02]  /*17d0*/  ISETP.GE.AND P1, PT, R6, RZ, PT ;  /* 0x000000ff0600720c */ /* 0x000fe40003f26270 */
[----:B0-----:R-:W-:Y:S02]  /*17e0*/  MOV R10, RZ ;  /* 0x000000ff000a7202 */ /* 0x001fe40000000f00 */
[----:B-1----:R-:W-:-:S05]  /*17f0*/  IADD3 R2, RZ, -R11, RZ ;  /* 0x8000000bff027210 */ /* 0x002fca0007ffe0ff */
[----:B------:R-:W-:Y:S01]  /*1800*/  IMAD R9, R2, R13, RZ ;  /* 0x0000000d02097224 */ /* 0x000fe200078e02ff */
[----:B------:R-:W-:-:S03]  /*1810*/  IADD3 R2, RZ, -R4, RZ ;  /* 0x80000004ff027210 */ /* 0x000fc60007ffe0ff */
[----:B------:R-:W-:-:S06]  /*1820*/  IMAD.HI.U32 R11, R11, R9, R10 ;  /* 0x000000090b0b7227 */ /* 0x000fcc00078e000a */
[----:B------:R-:W-:-:S04]  /*1830*/  IMAD.HI.U32 R11, R11, R0, RZ ;  /* 0x000000000b0b7227 */ /* 0x000fc800078e00ff */
[----:B------:R-:W-:-:S05]  /*1840*/  IMAD R0, R11, R2, R0 ;  /* 0x000000020b007224 */ /* 0x000fca00078e0200 */
[----:B------:R-:W-:-:S13]  /*1850*/  ISETP.GT.U32.AND P2, PT, R13, R0, PT ;  /* 0x000000000d00720c */ /* 0x000fda0003f44070 */
[-C--:B------:R-:W-:Y:S02]  /*1860*/  @!P2 IADD3 R0, R0, -R13.reuse, RZ ;  /* 0x8000000d0000a210 */ /* 0x080fe40007ffe0ff */
[----:B------:R-:W-:Y:S02]  /*1870*/  @!P2 IADD3 R11, R11, 0x1, RZ ;  /* 0x000000010b0ba810 */ /* 0x000fe40007ffe0ff */
[----:B------:R-:W-:Y:S02]  /*1880*/  ISETP.GE.U32.AND P0, PT, R0, R13, PT ;  /* 0x0000000d0000720c */ /* 0x000fe40003f06070 */
[----:B------:R-:W-:-:S11]  /*1890*/  ISETP.NE.AND P2, PT, R15, RZ, PT ;  /* 0x000000ff0f00720c */ /* 0x000fd60003f45270 */
[----:B------:R-:W-:Y:S02]  /*18a0*/  @P0 IADD3 R11, R11, 0x1, RZ ;  /* 0x000000010b0b0810 */ /* 0x000fe40007ffe0ff */
[----:B------:R-:W-:Y:S02]  /*18b0*/  IADD3 R4, P0, R5, UR8, RZ ;  /* 0x0000000805047c10 */ /* 0x000fe4000ff1e0ff */
[----:B------:R-:W-:Y:S02]  /*18c0*/  @!P1 IADD3 R11, -R11, RZ, RZ ;  /* 0x000000ff0b0b9210 */ /* 0x000fe40007ffe1ff */
[----:B------:R-:W-:Y:S02]  /*18d0*/  IADD3.X R5, RZ, UR9, RZ, P0, !PT ;  /* 0x00000009ff057c10 */ /* 0x000fe400087fe4ff */
[----:B------:R-:W-:-:S05]  /*18e0*/  @!P2 LOP3.LUT R11, RZ, R15, RZ, 0x33, !PT ;  /* 0x0000000fff0ba212 */ /* 0x000fca00078e33ff */
[----:B------:R0:W-:Y:S02]  /*18f0*/  STG.E.U16 desc[UR4][R4.64], R11 ;  /* 0x0000000b04007986 */ /* 0x0001e4000c101504 */
.L_x_11973:
[----:B------:R-:W-:Y:S05]  /*1900*/  BSYNC B0 ;  /* 0x0000000000007941 */ /* 0x000fea0003800000 */
.L_x_11972:
        /* <DEDUP_REMOVED lines=356> */
.L_x_11977:
        /* <DEDUP_REMOVED lines=35> */
[----:B------:R-:W-:Y:S02]  /*3180*/  @!P2 LOP3.LUT R11, RZ, R15, RZ, 0x33, !PT ;  /* 0x0000000fff0ba212 */ /* 0x000fe400078e33ff */
[----:B------:R-:W-:-:S03]  /*3190*/  ISETP.GE.AND P0, PT, R3, UR6, PT ;  /* 0x0000000603007c0c */ /* 0x000fc6000bf06270 */
[----:B------:R1:W-:Y:S10]  /*31a0*/  STG.E.U16 desc[UR4][R4.64], R11 ;  /* 0x0000000b04007986 */ /* 0x0003f4000c101504 */
        /* <DEDUP_REMOVED lines=354> */
.L_x_11978:
        /* <DEDUP_REMOVED lines=37> */
.L_x_11976:
[----:B------:R-:W-:Y:S05]  /*4a20*/  BSYNC B0 ;  /* 0x0000000000007941 */ /* 0x000fea0003800000 */
.L_x_11975:
        /* <DEDUP_REMOVED lines=355> */
.L_x_11979:
        /* <DEDUP_REMOVED lines=8> */
[----:B------:R0:W3:Y:S01]  /*60e0*/  LDG.E.S16 R2, desc[UR4][R2.64] ;  /* 0x0000000402027981 */ /* 0x0000e2000c1e1700 */
[-C--:B--2---:R-:W-:Y:S02]  /*60f0*/  IABS R11, R13.reuse ;  /* 0x0000000d000b7213 */ /* 0x084fe40000000000 */
[----:B------:R-:W-:Y:S02]  /*6100*/  IABS R6, R13 ;  /* 0x0000000d00067213 */ /* 0x000fe40000000000 */
[----:B------:R-:W1:Y:S02]  /*6110*/  I2F.RP R0, R11 ;  /* 0x0000000b00007306 */ /* 0x000e640000209400 */
[----:B0-----:R-:W-:-:S06]  /*6120*/  IADD3 R3, RZ, -R6, RZ ;  /* 0x80000006ff037210 */ /* 0x001fcc0007ffe0ff */
[----:B-1----:R-:W0:Y:S02]  /*6130*/  MUFU.RCP R0, R0 ;  /* 0x0000000000007308 */ /* 0x002e240000001000 */
[----:B0-----:R-:W-:Y:S02]  /*6140*/  IADD3 R8, R0, 0xffffffe, RZ ;  /* 0x0ffffffe00087810 */ /* 0x001fe40007ffe0ff */
[----:B---3--:R-:W-:-:S04]  /*6150*/  IABS R0, R2 ;  /* 0x0000000200007213 */ /* 0x008fc80000000000 */
[----:B------:R0:W1:Y:S01]  /*6160*/  F2I.FTZ.U32.TRUNC.NTZ R9, R8 ;  /* 0x0000000800097305 */ /* 0x000062000021f000 */
[----:B------:R-:W-:-:S04]  /*6170*/  LOP3.LUT R2, R2, R13, RZ, 0x3c, !PT ;  /* 0x0000000d02027212 */ /* 0x000fc800078e3cff */
[----:B------:R-:W-:Y:S02]  /*6180*/  ISETP.GE.AND P1, PT, R2, RZ, PT ;  /* 0x000000ff0200720c */ /* 0x000fe40003f26270 */
[----:B0-----:R-:W-:Y:S02]  /*6190*/  MOV R8, RZ ;  /* 0x000000ff00087202 */ /* 0x001fe40000000f00 */
[----:B-1----:R-:W-:-:S05]  /*61a0*/  IADD3 R4, RZ, -R9, RZ ;  /* 0x80000009ff047210 */ /* 0x002fca0007ffe0ff */
[----:B------:R-:W-:-:S04]  /*61b0*/  IMAD R7, R4, R11, RZ ;  /* 0x0000000b04077224 */ /* 0x000fc800078e02ff */
        /* <DEDUP_REMOVED lines=13> */
[----:B------:R-:W-:Y:S01]  /*6290*/  STG.E.U16 desc[UR4][R2.64], R9 ;  /* 0x0000000902007986 */ /* 0x000fe2000c101504 */
[----:B------:R-:W-:Y:S05]  /*62a0*/  EXIT ;  /* 0x000000000000794d */ /* 0x000fea0003800000 */
.L_x_11980:
        /* <DEDUP_REMOVED lines=13> */
.L_x_22874:


//--------------------- .text._ZN2at6native27unrolled_elementwise_kernelINS0_13BinaryFunctorIsssZZZNS0_15binary_internal21div_trunc_kernel_cudaERNS_18TensorIteratorBaseEENKUlvE_clEvENKUlvE3_clEvEUlssE_EESt5arrayIPcLm3EELi4E23TrivialOffsetCalculatorILi2EjESD_ILi1EjENS0_6memory15LoadWithoutCastENSG_16StoreWithoutCastEEEviT_T0_T2_T3_T4_T5_ --------------------------
	.section	.text._ZN2at6native27unrolled_elementwise_kernelINS0_13BinaryFunctorIsssZZZNS0_15binary_internal21div_trunc_kernel_cudaERNS_18TensorIteratorBaseEENKUlvE_clEvENKUlvE3_clEvEUlssE_EESt5arrayIPcLm3EELi4E23TrivialOffsetCalculatorILi2EjESD_ILi1EjENS0_6memory15LoadWithoutCastENSG_16StoreWithoutCastEEEviT_T0_T2_T3_T4_T5_,"ax",@progbits
	.align	128
        .global         _ZN2at6native27unrolled_elementwise_kernelINS0_13BinaryFunctorIsssZZZNS0_15binary_internal21div_trunc_kernel_cudaERNS_18TensorIteratorBaseEENKUlvE_clEvENKUlvE3_clEvEUlssE_EESt5arrayIPcLm3EELi4E23TrivialOffsetCalculatorILi2EjESD_ILi1EjENS0_6memory15LoadWithoutCastENSG_16StoreWithoutCastEEEviT_T0_T2_T3_T4_T5_
        .type           _ZN2at6native27unrolled_elementwise_kernelINS0_13BinaryFunctorIsssZZZNS0_15binary_internal21div_trunc_kernel_cudaERNS_18TensorIteratorBaseEENKUlvE_clEvENKUlvE3_clEvEUlssE_EESt5arrayIPcLm3EELi4E23TrivialOffsetCalculatorILi2EjESD_ILi1EjENS0_6memory15LoadWithoutCastENSG_16StoreWithoutCastEEEviT_T0_T2_T3_T4_T5_,@function
        .size           _ZN2at6native27unrolled_elementwise_kernelINS0_13BinaryFunctorIsssZZZNS0_15binary_internal21div_trunc_kernel_cudaERNS_18TensorIteratorBaseEENKUlvE_clEvENKUlvE3_clEvEUlssE_EESt5arrayIPcLm3EELi4E23TrivialOffsetCalculatorILi2EjESD_ILi1EjENS0_6memory15LoadWithoutCastENSG_16StoreWithoutCastEEEviT_T0_T2_T3_T4_T5_,(.L_x_22875 - _ZN2at6native27unrolled_elementwise_kernelINS0_13BinaryFunctorIsssZZZNS0_15binary_internal21div_trunc_kernel_cudaERNS_18TensorIteratorBaseEENKUlvE_clEvENKUlvE3_clEvEUlssE_EESt5arrayIPcLm3EELi4E23TrivialOffsetCalculatorILi2EjESD_ILi1EjENS0_6memory15LoadWithoutCastENSG_16StoreWithoutCastEEEviT_T0_T2_T3_T4_T5_)
        .other          _ZN2at6native27unrolled_elementwise_kernelINS0_13BinaryFunctorIsssZZZNS0_15binary_internal21div_trunc_kernel_cudaERNS_18TensorIteratorBaseEENKUlvE_clEvENKUlvE3_clEvEUlssE_EESt5arrayIPcLm3EELi4E23TrivialOffsetCalculatorILi2EjESD_ILi1EjENS0_6memory15LoadWithoutCastENSG_16StoreWithoutCastEEEviT_T0_T2_T3_T4_T5_,@"STO_CUDA_ENTRY STV_DEFAULT"
_ZN2at6native27unrolled_elementwise_kernelINS0_13BinaryFunctorIsssZZZNS0_15binary_internal21div_trunc_kernel_cudaERNS_18TensorIteratorBaseEENKUlvE_clEvENKUlvE3_clEvEUlssE_EESt5arrayIPcLm3EELi4E23TrivialOffsetCalculatorILi2EjESD_ILi1EjENS0_6memory15LoadWithoutCastENSG_16StoreWithoutCastEEEviT_T0_T2_T3_T4_T5_:
.text._ZN2at6native27unrolled_elementwise_kernelINS0_13BinaryFunctorIsssZZZNS0_15binary_internal21div_trunc_kernel_cudaERNS_18TensorIteratorBaseEENKUlvE_clEvENKUlvE3_clEvEUlssE_EESt5arrayIPcLm3EELi4E23TrivialOffsetCalculatorILi2EjESD_ILi1EjENS0_6memory15LoadWithoutCastENSG_16StoreWithoutCastEEEviT_T0_T2_T3_T4_T5_:
[----:B------:R-:W-:Y:S01]  /*0000*/  LDC R1, c[0x0][0x28] ;  /* 0x00000a00ff017b82 */ /* 0x000fe20000000800 */
[----:B------:R-:W0:Y:S07]  /*0010*/  S2R R12, SR_CTAID.X ;  /* 0x00000000000c7919 */ /* 0x000e2e0000002500 */
[----:B------:R-:W0:Y:S01]  /*0020*/  LDC R13, c[0x0][0x210] ;  /* 0x00008400ff0d7b82 */ /* 0x000e220000000800 */
[----:B------:R-:W-:Y:S01]  /*0030*/  IMAD.MOV.U32 R0, RZ, RZ, RZ ;  /* 0x000000ffff007224 */ /* 0x000fe200078e00ff */
        /* <DEDUP_REMOVED lines=9> */
[----:B------:R-:W1:Y:S01]  /*00d0*/  @!P1 LDC.64 R22, c[0x0][0x220] ;  /* 0x00008800ff169b82 */ /* 0x000e620000000a00 */
[----:B------:R-:W-:Y:S02]  /*00e0*/  @!P1 IMAD R19, R12, 0x200, R17 ;  /* 0x000002000c139824 */ /* 0x000fe400078e0211 */
[----:B------:R-:W-:Y:S02]  /*00f0*/  IMAD.MOV.U32 R25, RZ, RZ, RZ ;  /* 0x000000ffff197224 */ /* 0x000fe400078e00ff */
[----:B------:R-:W-:Y:S02]  /*0100*/  @!P1 VIADD R17, R17, 0x80 ;  /* 0x0000008011119836 */ /* 0x000fe40000000000 */
[----:B0-----:R-:W-:Y:S01]  /*0110*/  @!P0 IMAD.WIDE.U32 R26, R14, 0x2, R26 ;  /* 0x000000020e1a8825 */ /* 0x001fe200078e001a */
[----:B------:R-:W0:Y:S02]  /*0120*/  @!P1 LDC.64 R2, c[0x0][0x228] ;  /* 0x00008a00ff029b82 */ /* 0x000e240000000a00 */
[----:B------:R-:W-:-:S13]  /*0130*/  ISETP.GE.AND P3, PT, R17, R13, PT ;  /* 0x0000000d1100720c */ /* 0x000fda0003f66270 */
[C---:B------:R-:W-:Y:S01]  /*0140*/  @!P3 LEA R21, R12.reuse, R17, 0x9 ;  /* 0x000000110c15b211 */ /* 0x040fe200078e48ff */
[----:B-1----:R-:W-:Y:S01]  /*0150*/  @!P1 IMAD.WIDE.U32 R22, R19, 0x2, R22 ;  /* 0x0000000213169825 */ /* 0x002fe200078e0016 */
[----:B------:R-:W1:Y:S03]  /*0160*/  @!P3 LDC.64 R4, c[0x0][0x220] ;  /* 0x00008800ff04bb82 */ /* 0x000e660000000a00 */
[----:B------:R-:W-:Y:S01]  /*0170*/  @!P3 VIADD R17, R17, 0x80 ;  /* 0x000000801111b836 */ /* 0x000fe20000000000 */
[----:B------:R2:W5:Y:S04]  /*0180*/  @!P1 LDG.E.S16 R0, desc[UR4][R22.64] ;  /* 0x0000000416009981 */ /* 0x000568000c1e1700 */
[----:B------:R-:W-:Y:S01]  /*0190*/  ISETP.GE.AND P2, PT, R17, R13, PT ;  /* 0x0000000d1100720c */ /* 0x000fe20003f46270 */
[----:B------:R-:W3:Y:S08]  /*01a0*/  @!P3 LDC.64 R6, c[0x0][0x228] ;  /* 0x00008a00ff06bb82 */ /* 0x000ef00000000a00 */
[----:B--2---:R-:W2:Y:S04]  /*01b0*/  @!P0 LDC.64 R22, c[0x0][0x220] ;  /* 0x00008800ff168b82 */ /* 0x004ea80000000a00 */
[----:B------:R-:W-:-:S04]  /*01c0*/  @!P2 LEA R17, R12, R17, 0x9 ;  /* 0x000000110c11a211 */ /* 0x000fc800078e48ff */
[----:B------:R-:W4:Y:S08]  /*01d0*/  @!P2 LDC.64 R8, c[0x0][0x220] ;  /* 0x00008800ff08ab82 */ /* 0x000f300000000a00 */
[----:B------:R-:W0:Y:S01]  /*01e0*/  @!P2 LDC.64 R10, c[0x0][0x228] ;  /* 0x00008a00ff0aab82 */ /* 0x000e220000000a00 */
[----:B--2---:R-:W-:Y:S01]  /*01f0*/  @!P0 IMAD.WIDE.U32 R22, R14, 0x2, R22 ;  /* 0x000000020e168825 */ /* 0x004fe200078e0016 */
[----:B------:R-:W-:-:S04]  /*0200*/  HFMA2.MMA R14, -RZ, RZ, 0, 0 ;  /* 0x00000000ff0e7435 */ /* 0x000fc800000001ff */
[----:B------:R-:W5:Y:S06]  /*0210*/  @!P0 LDG.E.S16 R25, desc[UR4][R22.64] ;  /* 0x0000000416198981 */ /* 0x000f6c000c1e1700 */
[----:B------:R-:W5:Y:S01]  /*0220*/  @!P0 LDG.E.S16 R14, desc[UR4][R26.64] ;  /* 0x000000041a0e8981 */ /* 0x000f62000c1e1700 */
[----:B----4-:R-:W-:-:S04]  /*0230*/  @!P2 IMAD.WIDE.U32 R8, R17, 0x2, R8 ;  /* 0x000000021108a825 */ /* 0x010fc800078e0008 */
[----:B0-----:R-:W-:Y:S01]  /*0240*/  @!P2 IMAD.WIDE.U32 R10, R17, 0x2, R10 ;  /* 0x00000002110aa825 */ /* 0x001fe200078e000a */
[----:B------:R-:W-:-:S03]  /*0250*/  CS2R R16, SRZ ;  /* 0x0000000000107805 */ /* 0x000fc6000001ff00 */
[----:B------:R-:W-:-:S05]  /*0260*/  @!P1 IMAD.WIDE.U32 R2, R19, 0x2, R2 ;  /* 0x0000000213029825 */ /* 0x000fca00078e0002 */
[----:B------:R0:W5:Y:S01]  /*0270*/  @!P1 LDG.E.S16 R17, desc[UR4][R2.64] ;  /* 0x0000000402119981 */ /* 0x000162000c1e1700 */
[----:B-1----:R-:W-:-:S04]  /*0280*/  @!P3 IMAD.WIDE.U32 R4, R21, 0x2, R4 ;  /* 0x000000021504b825 */ /* 0x002fc800078e0004 */
[----:B---3--:R-:W-:Y:S01]  /*0290*/  @!P3 IMAD.WIDE.U32 R6, R21, 0x2, R6 ;  /* 0x000000021506b825 */ /* 0x008fe200078e0006 */
[----:B------:R1:W5:Y:S01]  /*02a0*/  @!P3 LDG.E.S16 R16, desc[UR4][R4.64] ;  /* 0x000000040410b981 */ /* 0x000362000c1e1700 */
[----:B0-----:R-:W0:Y:S02]  /*02b0*/  @!P0 LDC.64 R2, c[0x0][0x218] ;  /* 0x00008600ff028b82 */ /* 0x001e240000000a00 */
[----:B------:R-:W-:Y:S01]  /*02c0*/  IMAD.MOV.U32 R21, RZ, RZ, RZ ;  /* 0x000000ffff157224 */ /* 0x000fe200078e00ff */
[----:B------:R-:W-:Y:S01]  /*02d0*/  CS2R R18, SRZ ;  /* 0x0000000000127805 */ /* 0x000fe2000001ff00 */
[----:B-1----:R-:W-:-:S04]  /*02e0*/  IMAD.MOV.U32 R4, RZ, RZ, R15 ;  /* 0x000000ffff047224 */ /* 0x002fc800078e000f */
[----:B------:R1:W5:Y:S01]  /*02f0*/  @!P2 LDG.E.S16 R21, desc[UR4][R10.64] ;  /* 0x000000040a15a981 */ /* 0x000362000c1e1700 */
[----:B------:R-:W-:-:S03]  /*0300*/  @!P0 LEA R5, R12, R15, 0x9 ;  /* 0x0000000f0c058211 */ /* 0x000fc600078e48ff */
[----:B------:R2:W5:Y:S04]  /*0310*/  @!P3 LDG.E.S16 R19, desc[UR4][R6.64] ;  /* 0x000000040613b981 */ /* 0x000568000c1e1700 */
[----:B------:R3:W5:Y:S01]  /*0320*/  @!P2 LDG.E.S16 R18, desc[UR4][R8.64] ;  /* 0x000000040812a981 */ /* 0x000762000c1e1700 */
[C---:B-1----:R-:W-:Y:S01]  /*0330*/  VIADD R10, R4.reuse, 0x80 ;  /* 0x00000080040a7836 */ /* 0x042fe20000000000 */
[----:B------:R-:W-:Y:S01]  /*0340*/  BSSY B0, `(.L_x_11981) ;  /* 0x0000024000007945 */ /* 0x000fe20003800000 */
[C---:B--2---:R-:W-:Y:S01]  /*0350*/  IADD3 R6, R4.reuse, 0x100, RZ ;  /* 0x0000010004067810 */ /* 0x044fe20007ffe0ff */
[----:B---3--:R-:W-:Y:S02]  /*0360*/  VIADD R8, R4, 0x180 ;  /* 0x0000018004087836 */ /* 0x008fe40000000000 */
[----:B------:R-:W-:Y:S01]  /*0370*/  @!P0 IMAD.MOV.U32 R4, RZ, RZ, R10 ;  /* 0x000000ffff048224 */ /* 0x000fe200078e000a */
[-C--:B------:R-:W-:Y:S01]  /*0380*/  ISETP.GE.AND P4, PT, R10, R13.reuse, PT ;  /* 0x0000000d0a00720c */ /* 0x080fe20003f86270 */
[----:B0-----:R-:W-:Y:S01]  /*0390*/  @!P0 IMAD.WIDE.U32 R2, R5, 0x2, R2 ;  /* 0x0000000205028825 */ /* 0x001fe200078e0002 */
[----:B------:R-:W-:-:S02]  /*03a0*/  ISETP.GE.AND P1, PT, R6, R13, PT ;  /* 0x0000000d0600720c */ /* 0x000fc40003f26270 */
[-C--:B------:R-:W-:Y:S02]  /*03b0*/  ISETP.GE.AND P2, PT, R8, R13.reuse, PT ;  /* 0x0000000d0800720c */ /* 0x080fe40003f46270 */
[----:B------:R-:W-:Y:S01]  /*03c0*/  ISETP.GE.AND P3, PT, R4, R13, PT ;  /* 0x0000000d0400720c */ /* 0x000fe20003f66270 */
[----:B------:R-:W-:-:S12]  /*03d0*/  @P0 BRA `(.L_x_11982) ;  /* 0x0000000000680947 */ /* 0x000fd80003800000 */
[-C--:B-----5:R-:W-:Y:S02]  /*03e0*/  IABS R5, R14.reuse ;  /* 0x0000000e00057213 */ /* 0x0a0fe40000000000 */
[----:B------:R-:W-:Y:S02]  /*03f0*/  IABS R11, R25 ;  /* 0x00000019000b7213 */ /* 0x000fe40000000000 */
[----:B------:R-:W0:Y:S01]  /*0400*/  I2F.RP R8, R5 ;  /* 0x0000000500087306 */ /* 0x000e220000209400 */
[-C--:B------:R-:W-:Y:S02]  /*0410*/  IABS R15, R14.reuse ;  /* 0x0000000e000f7213 */ /* 0x080fe40000000000 */
[----:B------:R-:W-:-:S05]  /*0420*/  LOP3.LUT R25, R25, R14, RZ, 0x3c, !PT ;  /* 0x0000000e19197212 */ /* 0x000fca00078e3cff */
[----:B0-----:R-:W0:Y:S02]  /*0430*/  MUFU.RCP R8, R8 ;  /* 0x0000000800087308 */ /* 0x001e240000001000 */
[----:B0-----:R-:W-:Y:S02]  /*0440*/  VIADD R6, R8, 0xffffffe ;  /* 0x0ffffffe08067836 */ /* 0x001fe40000000000 */
[----:B------:R-:W-:-:S04]  /*0450*/  IMAD.MOV R8, RZ, RZ, -R15 ;  /* 0x000000ffff087224 */ /* 0x000fc800078e0a0f */
[----:B------:R0:W1:Y:S02]  /*0460*/  F2I.FTZ.U32.TRUNC.NTZ R7, R6 ;  /* 0x0000000600077305 */ /* 0x000064000021f000 */
[----:B0-----:R-:W-:Y:S02]  /*0470*/  IMAD.MOV.U32 R6, RZ, RZ, RZ ;  /* 0x000000ffff067224 */ /* 0x001fe400078e00ff */
[----:B-1----:R-:W-:-:S04]  /*0480*/  IMAD.MOV R10, RZ, RZ, -R7 ;  /* 0x000000ffff0a7224 */ /* 0x002fc800078e0a07 */
[----:B------:R-:W-:Y:S01]  /*0490*/  IMAD R9, R10, R5, RZ ;  /* 0x000000050a097224 */ /* 0x000fe200078e02ff */
[----:B------:R-:W-:-:S03]  /*04a0*/  MOV R10, R11 ;  /* 0x0000000b000a7202 */ /* 0x000fc60000000f00 */
[----:B------:R-:W-:-:S06]  /*04b0*/  IMAD.HI.U32 R7, R7, R9, R6 ;  /* 0x0000000907077227 */ /* 0x000fcc00078e0006 */
[----:B------:R-:W-:-:S04]  /*04c0*/  IMAD.HI.U32 R7, R7, R10, RZ ;  /* 0x0000000a07077227 */ /* 0x000fc800078e00ff */
[----:B------:R-:W-:-:S05]  /*04d0*/  IMAD R6, R7, R8, R10 ;  /* 0x0000000807067224 */ /* 0x000fca00078e020a */
[----:B------:R-:W-:-:S13]  /*04e0*/  ISETP.GT.U32.AND P5, PT, R5, R6, PT ;  /* 0x000000060500720c */ /* 0x000fda0003fa4070 */
[-C--:B------:R-:W-:Y:S01]  /*04f0*/  @!P5 IADD3 R6, R6, -R5.reuse, RZ ;  /* 0x800000050606d210 */ /* 0x080fe20007ffe0ff */
[----:B------:R-:W-:Y:S01]  /*0500*/  @!P5 VIADD R7, R7, 0x1 ;  /* 0x000000010707d836 */ /* 0x000fe20000000000 */
[----:B------:R-:W-:Y:S02]  /*0510*/  ISETP.GE.AND P5, PT, R25, RZ, PT ;  /* 0x000000ff1900720c */ /* 0x000fe40003fa6270 */
[----:B------:R-:W-:-:S13]  /*0520*/  ISETP.GE.U32.AND P6, PT, R6, R5, PT ;  /* 0x000000050600720c */ /* 0x000fda0003fc6070 */
[----:B------:R-:W-:Y:S01]  /*0530*/  @P6 VIADD R7, R7, 0x1 ;  /* 0x0000000107076836 */ /* 0x000fe20000000000 */
[----:B------:R-:W-:-:S04]  /*0540*/  ISETP.NE.AND P6, PT, R14, RZ, PT ;  /* 0x000000ff0e00720c */ /* 0x000fc80003fc5270 */
[----:B------:R-:W-:-:S05]  /*0550*/  MOV R5, R7 ;  /* 0x0000000700057202 */ /* 0x000fca0000000f00 */
[----:B------:R-:W-:-:S04]  /*0560*/  @!P5 IMAD.MOV R5, RZ, RZ, -R5 ;  /* 0x000000ffff05d224 */ /* 0x000fc800078e0a05 */
[----:B------:R-:W-:-:S07]  /*0570*/  @!P6 LOP3.LUT R5, RZ, R14, RZ, 0x33, !PT ;  /* 0x0000000eff05e212 */ /* 0x000fce00078e33ff */
.L_x_11982:
[----:B------:R-:W-:Y:S05]  /*0580*/  BSYNC B0 ;  /* 0x0000000000007941 */ /* 0x000fea0003800000 */
.L_x_11981:
[----:B------:R-:W-:Y:S04]  /*0590*/  BSSY B0, `(.L_x_11983) ;  /* 0x000001c000007945 */ /* 0x000fe80003800000 */
[----:B------:R-:W-:Y:S05]  /*05a0*/  @P4 BRA `(.L_x_11984) ;  /* 0x0000000000684947 */ /* 0x000fea0003800000 */
[-C--:B-----5:R-:W-:Y:S02]  /*05b0*/  IABS R9, R17.reuse ;  /* 0x0000001100097213 */ /* 0x0a0fe40000000000 */
[----:B------:R-:W-:Y:S02]  /*05c0*/  IABS R14, R0 ;  /* 0x00000000000e7213 */ /* 0x000fe40000000000 */
[----:B------:R-:W0:Y:S01]  /*05d0*/  I2F.RP R8, R9 ;  /* 0x0000000900087306 */ /* 0x000e220000209400 */
[-C--:B------:R-:W-:Y:S02]  /*05e0*/  IABS R15, R17.reuse ;  /* 0x00000011000f7213 */ /* 0x080fe40000000000 */
[----:B------:R-:W-:-:S04]  /*05f0*/  LOP3.LUT R0, R0, R17, RZ, 0x3c, !PT ;  /* 0x0000001100007212 */ /* 0x000fc800078e3cff */
[----:B------:R-:W-:Y:S01]  /*0600*/  ISETP.GE.AND P5, PT, R0, RZ, PT ;  /* 0x000000ff0000720c */ /* 0x000fe20003fa6270 */
[----:B0-----:R-:W0:Y:S02]  /*0610*/  MUFU.RCP R8, R8 ;  /* 0x0000000800087308 */ /* 0x001e240000001000 */
[----:B0-----:R-:W-:Y:S01]  /*0620*/  VIADD R6, R8, 0xffffffe ;  /* 0x0ffffffe08067836 */ /* 0x001fe20000000000 */
[----:B------:R-:W-:-:S05]  /*0630*/  IADD3 R8, RZ, -R15, RZ ;  /* 0x8000000fff087210 */ /* 0x000fca0007ffe0ff */
[----:B------:R0:W1:Y:S02]  /*0640*/  F2I.FTZ.U32.TRUNC.NTZ R7, R6 ;  /* 0x0000000600077305 */ /* 0x000064000021f000 */
[----:B0-----:R-:W-:Y:S01]  /*0650*/  IMAD.MOV.U32 R6, RZ, RZ, RZ ;  /* 0x000000ffff067224 */ /* 0x001fe200078e00ff */
[----:B-1----:R-:W-:-:S05]  /*0660*/  IADD3 R10, RZ, -R7, RZ ;  /* 0x80000007ff0a7210 */ /* 0x002fca0007ffe0ff */
[----:B------:R-:W-:Y:S02]  /*0670*/  IMAD R11, R10, R9, RZ ;  /* 0x000000090a0b7224 */ /* 0x000fe400078e02ff */
[----:B------:R-:W-:Y:S02]  /*0680*/  IMAD.MOV.U32 R10, RZ, RZ, R14 ;  /* 0x000000ffff0a7224 */ /* 0x000fe400078e000e */
        /* <DEDUP_REMOVED lines=8> */
[----:B------:R-:W-:-:S05]  /*0710*/  @P4 IADD3 R7, R7, 0x1, RZ ;  /* 0x0000000107074810 */ /* 0x000fca0007ffe0ff */
[----:B------:R-:W-:-:S04]  /*0720*/  IMAD.MOV.U32 R0, RZ, RZ, R7 ;  /* 0x000000ffff007224 */ /* 0x000fc800078e0007 */
[----:B------:R-:W-:Y:S01]  /*0730*/  @!P5 IMAD.MOV R0, RZ, RZ, -R0 ;  /* 0x000000ffff00d224 */ /* 0x000fe200078e0a00 */
[----:B------:R-:W-:-:S07]  /*0740*/  @!P6 LOP3.LUT R0, RZ, R17, RZ, 0x33, !PT ;  /* 0x00000011ff00e212 */ /* 0x000fce00078e33ff */
.L_x_11984:
[----:B------:R-:W-:Y:S05]  /*0750*/  BSYNC B0 ;  /* 0x0000000000007941 */ /* 0x000fea0003800000 */
.L_x_11983:
        /* <DEDUP_REMOVED lines=9> */
[----:B0-----:R-:W-:Y:S02]  /*07f0*/  IADD3 R6, R8, 0xffffffe, RZ ;  /* 0x0ffffffe08067810 */ /* 0x001fe40007ffe0ff */
[----:B------:R-:W-:-:S04]  /*0800*/  IADD3 R8, RZ, -R14, RZ ;  /* 0x8000000eff087210 */ /* 0x000fc80007ffe0ff */
        /* <DEDUP_REMOVED lines=13> */
[----:B------:R-:W-:Y:S01]  /*08e0*/  @!P5 IMAD.MOV R6, RZ, RZ, -R6 ;  /* 0x000000ffff06d224 */ /* 0x000fe200078e0a06 */
[----:B------:R-:W-:-:S07]  /*08f0*/  @!P4 LOP3.LUT R6, RZ, R19, RZ, 0x33, !PT ;  /* 0x00000013ff06c212 */ /* 0x000fce00078e33ff */
.L_x_11986:
[----:B------:R-:W-:Y:S05]  /*0900*/  BSYNC B0 ;  /* 0x0000000000007941 */ /* 0x000fea0003800000 */
.L_x_11985:
        /* <DEDUP_REMOVED lines=14> */
[----:B------:R-:W-:-:S04]  /*09f0*/  IMAD R11, R11, R10, RZ ;  /* 0x0000000a0b0b7224 */ /* 0x000fc800078e02ff */
[----:B------:R-:W-:-:S06]  /*0a00*/  IMAD.HI.U32 R9, R9, R11, R8 ;  /* 0x0000000b09097227 */ /* 0x000fcc00078e0008 */
[----:B------:R-:W-:-:S04]  /*0a10*/  IMAD.HI.U32 R9, R9, R14, RZ ;  /* 0x0000000e09097227 */ /* 0x000fc800078e00ff */
[----:B------:R-:W-:-:S05]  /*0a20*/  IMAD R7, R9, R7, R14 ;  /* 0x0000000709077224 */ /* 0x000fca00078e020e */
[----:B------:R-:W-:-:S13]  /*0a30*/  ISETP.GT.U32.AND P2, PT, R10, R7, PT ;  /* 0x000000070a00720c */ /* 0x000fda0003f44070 */
[----:B------:R-:W-:Y:S01]  /*0a40*/  @!P2 IMAD.IADD R7, R7, 0x1, -R10 ;  /* 0x000000010707a824 */ /* 0x000fe200078e0a0a */
[----:B------:R-:W-:Y:S02]  /*0a50*/  @!P2 IADD3 R9, R9, 0x1, RZ ;  /* 0x000000010909a810 */ /* 0x000fe40007ffe0ff */
[----:B------:R-:W-:Y:S02]  /*0a60*/  ISETP.NE.AND P2, PT, R21, RZ, PT ;  /* 0x000000ff1500720c */ /* 0x000fe40003f45270 */
[----:B------:R-:W-:-:S13]  /*0a70*/  ISETP.GE.U32.AND P1, PT, R7, R10, PT ;  /* 0x0000000a0700720c */ /* 0x000fda0003f26070 */
[----:B------:R-:W-:-:S05]  /*0a80*/  @P1 VIADD R9, R9, 0x1 ;  /* 0x0000000109091836 */ /* 0x000fca0000000000 */
[----:B------:R-:W-:-:S05]  /*0a90*/  MOV R7, R9 ;  /* 0x0000000900077202 */ /* 0x000fca0000000f00 */
[----:B------:R-:W-:Y:S01]  /*0aa0*/  @!P4 IMAD.MOV R7, RZ, RZ, -R7 ;  /* 0x000000ffff07c224 */ /* 0x000fe200078e0a07 */
[----:B------:R-:W-:-:S07]  /*0ab0*/  @!P2 LOP3.LUT R7, RZ, R21, RZ, 0x33, !PT ;  /* 0x00000015ff07a212 */ /* 0x000fce00078e33ff */
.L_x_11988:
[----:B------:R-:W-:Y:S05]  /*0ac0*/  BSYNC B0 ;  /* 0x0000000000007941 */ /* 0x000fea0003800000 */
.L_x_11987:
[----:B------:R0:W-:Y:S01]  /*0ad0*/  @!P0 STG.E.U16 desc[UR4][R2.64], R5 ;  /* 0x0000000502008986 */ /* 0x0001e2000c101504 */
[----:B------:R-:W-:Y:S04]  /*0ae0*/  BSSY B0, `(.L_x_11989) ;  /* 0x000000c000007945 */ /* 0x000fe80003800000 */
[----:B------:R-:W-:Y:S05]  /*0af0*/  @P3 BRA `(.L_x_11990) ;  /* 0x0000000000283947 */ /* 0x000fea0003800000 */
[----:B------:R-:W1:Y:S01]  /*0b00*/  LDC.64 R8, c[0x0][0x218] ;  /* 0x00008600ff087b82 */ /* 0x000e620000000a00 */
[----:B0-----:R-:W-:Y:S01]  /*0b10*/  LEA R3, R12, R4, 0x9 ;  /* 0x000000040c037211 */ /* 0x001fe200078e48ff */
[----:B------:R-:W-:-:S05]  /*0b20*/  VIADD R4, R4, 0x80 ;  /* 0x0000008004047836 */ /* 0x000fca0000000000 */
[----:B------:R-:W-:-:S13]  /*0b30*/  ISETP.GE.AND P0, PT, R4, R13, PT ;  /* 0x0000000d0400720c */ /* 0x000fda0003f06270 */
[----:B------:R-:W-:Y:S01]  /*0b40*/  @!P0 LEA R5, R12, R4, 0x9 ;  /* 0x000000040c058211 */ /* 0x000fe200078e48ff */
[----:B------:R-:W-:Y:S02]  /*0b50*/  @!P0 VIADD R4, R4, 0x80 ;  /* 0x0000008004048836 */ /* 0x000fe40000000000 */
[----:B-1----:R-:W-:-:S04]  /*0b60*/  IMAD.WIDE.U32 R2, R3, 0x2, R8 ;  /* 0x0000000203027825 */ /* 0x002fc800078e0008 */
[----:B------:R-:W-:Y:S01]  /*0b70*/  @!P0 IMAD.WIDE.U32 R8, R5, 0x2, R8 ;  /* 0x0000000205088825 */ /* 0x000fe200078e0008 */
[----:B-----5:R1:W-:Y:S04]  /*0b80*/  STG.E.U16 desc[UR4][R2.64], R0 ;  /* 0x0000000002007986 */ /* 0x0203e8000c101504 */
[----:B------:R1:W-:Y:S02]  /*0b90*/  @!P0 STG.E.U16 desc[UR4][R8.64], R6 ;  /* 0x0000000608008986 */ /* 0x0003e4000c101504 */
.L_x_11990:
[----:B------:R-:W-:Y:S05]  /*0ba0*/  BSYNC B0 ;  /* 0x0000000000007941 */ /* 0x000fea0003800000 */
.L_x_11989:
[----:B------:R-:W-:-:S13]  /*0bb0*/  ISETP.GE.AND P0, PT, R4, R13, PT ;  /* 0x0000000d0400720c */ /* 0x000fda0003f06270 */
[----:B------:R-:W-:Y:S05]  /*0bc0*/  @P0 EXIT ;  /* 0x000000000000094d */ /* 0x000fea0003800000 */
[----:B01----:R-:W0:Y:S01]  /*0bd0*/  LDC.64 R2, c[0x0][0x218] ;  /* 0x00008600ff027b82 */ /* 0x003e220000000a00 */
[----:B------:R-:W-:-:S05]  /*0be0*/  LEA R5, R12, R4, 0x9 ;  /* 0x000000040c057211 */ /* 0x000fca00078e48ff */
[----:B0-----:R-:W-:-:S05]  /*0bf0*/  IMAD.WIDE.U32 R2, R5, 0x2, R2 ;  /* 0x0000000205027825 */ /* 0x001fca00078e0002 */
[----:B------:R-:W-:Y:S01]  /*0c00*/  STG.E.U16 desc[UR4][R2.64], R7 ;  /* 0x0000000702007986 */ /* 0x000fe2000c101504 */
[----:B------:R-:W-:Y:S05]  /*0c10*/  EXIT ;  /* 0x000000000000794d */ /* 0x000fea0003800000 */
.L_x_11991:
        /* <DEDUP_REMOVED lines=14> */
.L_x_22875:


//--------------------- .text._ZN2at6native29vectorized_elementwise_kernelILi2ENS0_13BinaryFunctorIsssZZZNS0_15binary_internal21div_trunc_kernel_cudaERNS_18TensorIteratorBaseEENKUlvE_clEvENKUlvE3_clEvEUlssE_EESt5arrayIPcLm3EEEEviT0_T1_ --------------------------
	.section	.text._ZN2at6native29vectorized_elementwise_kernelILi2ENS0_13BinaryFunctorIsssZZZNS0_15binary_internal21div_trunc_kernel_cudaERNS_18TensorIteratorBaseEENKUlvE_clEvENKUlvE3_clEvEUlssE_EESt5arrayIPcLm3EEEEviT0_T1_,"ax",@progbits
	.align	128
        .global         _ZN2at6native29vectorized_elementwise_kernelILi2ENS0_13BinaryFunctorIsssZZZNS0_15binary_internal21div_trunc_kernel_cudaERNS_18TensorIteratorBaseEENKUlvE_clEvENKUlvE3_clEvEUlssE_EESt5arrayIPcLm3EEEEviT0_T1_
        .type           _ZN2at6native29vectorized_elementwise_kernelILi2ENS0_13BinaryFunctorIsssZZZNS0_15binary_internal21div_trunc_kernel_cudaERNS_18TensorIteratorBaseEENKUlvE_clEvENKUlvE3_clEvEUlssE_EESt5arrayIPcLm3EEEEviT0_T1_,@function
        .size           _ZN2at6native29vectorized_elementwise_kernelILi2ENS0_13BinaryFunctorIsssZZZNS0_15binary_internal21div_trunc_kernel_cudaERNS_18TensorIteratorBaseEENKUlvE_clEvENKUlvE3_clEvEUlssE_EESt5arrayIPcLm3EEEEviT0_T1_,(.L_x_22876 - _ZN2at6native29vectorized_elementwise_kernelILi2ENS0_13BinaryFunctorIsssZZZNS0_15binary_internal21div_trunc_kernel_cudaERNS_18TensorIteratorBaseEENKUlvE_clEvENKUlvE3_clEvEUlssE_EESt5arrayIPcLm3EEEEviT0_T1_)
        .other          _ZN2at6native29vectorized_elementwise_kernelILi2ENS0_13BinaryFunctorIsssZZZNS0_15binary_internal21div_trunc_kernel_cudaERNS_18TensorIteratorBaseEENKUlvE_clEvENKUlvE3_clEvEUlssE_EESt5arrayIPcLm3EEEEviT0_T1_,@"STO_CUDA_ENTRY STV_DEFAULT"
_ZN2at6native29vectorized_elementwise_kernelILi2ENS0_13BinaryFunctorIsssZZZNS0_15binary_internal21div_trunc_kernel_cudaERNS_18TensorIteratorBaseEENKUlvE_clEvENKUlvE3_clEvEUlssE_EESt5arrayIPcLm3EEEEviT0_T1_:
.text._ZN2at6native29vectorized_elementwise_kernelILi2ENS0_13BinaryFunctorIsssZZZNS0_15binary_internal21div_trunc_kernel_cudaERNS_18TensorIteratorBaseEENKUlvE_clEvENKUlvE3_clEvEUlssE_EESt5arrayIPcLm3EEEEviT0_T1_:
        /* <DEDUP_REMOVED lines=13> */
[----:B------:R-:W3:Y:S04]  /*00d0*/  LDG.E R3, desc[UR4][R12.64] ;  /* 0x000000040c037981 */ /* 0x000ee8000c1e1900 */
[----:B------:R-:W4:Y:S01]  /*00e0*/  LDG.E R2, desc[UR4][R12.64+0x200] ;  /* 0x000200040c027981 */ /* 0x000f22000c1e1900 */
[----:B--2---:R-:W-:-:S03]  /*00f0*/  IMAD.WIDE R14, R0, 0x2, R14 ;  /* 0x00000002000e7825 */ /* 0x004fc600078e020e */
[----:B------:R-:W2:Y:S01]  /*0100*/  LDG.E R26, desc[UR4][R12.64+0x400] ;  /* 0x000400040c1a7981 */ /* 0x000ea2000c1e1900 */
[----:B------:R-:W-:-:S05]  /*0110*/  IMAD.WIDE.U32 R14, R7, 0x4, R14 ;  /* 0x00000004070e7825 */ /* 0x000fca00078e000e */
[----:B------:R-:W5:Y:S04]  /*0120*/  LDG.E R6, desc[UR4][R14.64] ;  /* 0x000000040e067981 */ /* 0x000f68000c1e1900 */
[----:B------:R-:W2:Y:S04]  /*0130*/  LDG.E R8, desc[UR4][R14.64+0x200] ;  /* 0x000200040e087981 */ /* 0x000ea8000c1e1900 */
[----:B------:R-:W2:Y:S01]  /*0140*/  LDG.E R24, desc[UR4][R14.64+0x400] ;  /* 0x000400040e187981 */ /* 0x000ea2000c1e1900 */
[C---:B---3--:R-:W-:Y:S02]  /*0150*/  PRMT R18, R3.reuse, 0x9910, RZ ;  /* 0x0000991003127816 */ /* 0x048fe400000000ff */
[----:B------:R-:W-:-:S02]  /*0160*/  PRMT R21, R3, 0xbb32, RZ ;  /* 0x0000bb3203157816 */ /* 0x000fc400000000ff */
[----:B------:R-:W-:Y:S02]  /*0170*/  IABS R20, R18 ;  /* 0x0000001200147213 */ /* 0x000fe40000000000 */
[C---:B----4-:R-:W-:Y:S02]  /*0180*/  PRMT R19, R2.reuse, 0x9910, RZ ;  /* 0x0000991002137816 */ /* 0x050fe400000000ff */
[----:B------:R-:W0:Y:S01]  /*0190*/  I2F.RP R4, R20 ;  /* 0x0000001400047306 */ /* 0x000e220000209400 */
[----:B------:R-:W-:Y:S02]  /*01a0*/  IABS R25, R21 ;  /* 0x0000001500197213 */ /* 0x000fe40000000000 */
[----:B------:R-:W-:Y:S02]  /*01b0*/  IABS R23, R19 ;  /* 0x0000001300177213 */ /* 0x000fe40000000000 */
[----:B------:R-:W-:-:S03]  /*01c0*/  PRMT R5, R2, 0xbb32, RZ ;  /* 0x0000bb3202057816 */ /* 0x000fc600000000ff */
[----:B------:R-:W1:Y:S08]  /*01d0*/  I2F.RP R22, R23 ;  /* 0x0000001700167306 */ /* 0x000e700000209400 */
[----:B------:R-:W3:Y:S08]  /*01e0*/  I2F.RP R9, R25 ;  /* 0x0000001900097306 */ /* 0x000ef00000209400 */
[----:B0-----:R-:W0:Y:S08]  /*01f0*/  MUFU.RCP R4, R4 ;  /* 0x0000000400047308 */ /* 0x001e300000001000 */
[----:B-1----:R-:W1:Y:S08]  /*0200*/  MUFU.RCP R22, R22 ;  /* 0x0000001600167308 */ /* 0x002e700000001000 */
[----:B---3--:R-:W3:Y:S01]  /*0210*/  MUFU.RCP R9, R9 ;  /* 0x0000000900097308 */ /* 0x008ee20000001000 */
[----:B0-----:R-:W-:Y:S01]  /*0220*/  VIADD R16, R4, 0xffffffe ;  /* 0x0ffffffe04107836 */ /* 0x001fe20000000000 */
[----:B------:R-:W-:-:S06]  /*0230*/  IABS R4, R5 ;  /* 0x0000000500047213 */ /* 0x000fcc0000000000 */
[----:B------:R0:W4:Y:S01]  /*0240*/  F2I.FTZ.U32.TRUNC.NTZ R17, R16 ;  /* 0x0000001000117305 */ /* 0x000122000021f000 */
[----:B-1----:R-:W-:-:S07]  /*0250*/  VIADD R3, R22, 0xffffffe ;  /* 0x0ffffffe16037836 */ /* 0x002fce0000000000 */
[----:B------:R-:W1:Y:S01]  /*0260*/  F2I.FTZ.U32.TRUNC.NTZ R3, R3 ;  /* 0x0000000300037305 */ /* 0x000e62000021f000 */
[----:B---3--:R-:W-:Y:S02]  /*0270*/  VIADD R10, R9, 0xffffffe ;  /* 0x0ffffffe090a7836 */ /* 0x008fe40000000000 */
[----:B0-----:R-:W-:Y:S01]  /*0280*/  IMAD.MOV.U32 R16, RZ, RZ, RZ ;  /* 0x000000ffff107224 */ /* 0x001fe200078e00ff */
[----:B----4-:R-:W-:-:S04]  /*0290*/  IADD3 R9, RZ, -R17, RZ ;  /* 0x80000011ff097210 */ /* 0x010fc80007ffe0ff */
[----:B------:R1:W0:Y:S01]  /*02a0*/  F2I.FTZ.U32.TRUNC.NTZ R11, R10 ;  /* 0x0000000a000b7305 */ /* 0x000222000021f000 */
[----:B------:R-:W-:-:S04]  /*02b0*/  IMAD R9, R9, R20, RZ ;  /* 0x0000001409097224 */ /* 0x000fc800078e02ff */
[----:B------:R-:W-:-:S03]  /*02c0*/  IMAD.HI.U32 R16, R17, R9, R16 ;  /* 0x0000000911107227 */ /* 0x000fc600078e0010 */
[----:B------:R-:W3:Y:S01]  /*02d0*/  I2F.RP R17, R4 ;  /* 0x0000000400117306 */ /* 0x000ee20000209400 */
[----:B-1----:R-:W-:Y:S02]  /*02e0*/  IMAD.MOV R10, RZ, RZ, -R3 ;  /* 0x000000ffff0a7224 */ /* 0x002fe400078e0a03 */
[----:B0-----:R-:W-:-:S04]  /*02f0*/  IMAD.MOV R2, RZ, RZ, -R11 ;  /* 0x000000ffff027224 */ /* 0x001fc800078e0a0b */
[----:B------:R-:W-:Y:S02]  /*0300*/  IMAD R9, R2, R25, RZ ;  /* 0x0000001902097224 */ /* 0x000fe400078e02ff */
[----:B------:R-:W-:Y:S01]  /*0310*/  IMAD.MOV.U32 R2, RZ, RZ, R10 ;  /* 0x000000ffff027224 */ /* 0x000fe200078e000a */
[----:B------:R-:W-:Y:S01]  /*0320*/  HFMA2.MMA R10, -RZ, RZ, 0, 0 ;  /* 0x00000000ff0a7435 */ /* 0x000fe200000001ff */
[----:B---3--:R-:W0:Y:S09]  /*0330*/  MUFU.RCP R17, R17 ;  /* 0x0000001100117308 */ /* 0x008e320000001000 */
[----:B------:R-:W-:Y:S01]  /*0340*/  IMAD.HI.U32 R10, R11, R9, R10 ;  /* 0x000000090b0a7227 */ /* 0x000fe200078e000a */
[----:B-----5:R-:W-:-:S02]  /*0350*/  PRMT R9, R6, 0x9910, RZ ;  /* 0x0000991006097816 */ /* 0x020fc400000000ff */
[----:B------:R-:W-:Y:S01]  /*0360*/  PRMT R6, R6, 0xbb32, RZ ;  /* 0x0000bb3206067816 */ /* 0x000fe200000000ff */
[----:B------:R-:W-:Y:S01]  /*0370*/  IMAD R11, R2, R23, RZ ;  /* 0x00000017020b7224 */ /* 0x000fe200078e02ff */
[----:B------:R-:W-:Y:S01]  /*0380*/  IABS R27, R9 ;  /* 0x00000009001b7213 */ /* 0x000fe20000000000 */
[----:B------:R-:W-:Y:S01]  /*0390*/  IMAD.MOV.U32 R2, RZ, RZ, RZ ;  /* 0x000000ffff027224 */ /* 0x000fe200078e00ff */
[----:B------:R-:W-:-:S03]  /*03a0*/  IABS R29, R6 ;  /* 0x00000006001d7213 */ /* 0x000fc60000000000 */
[----:B------:R-:W-:Y:S01]  /*03b0*/  IMAD.HI.U32 R11, R3, R11, R2 ;  /* 0x0000000b030b7227 */ /* 0x000fe200078e0002 */
[----:B------:R-:W-:-:S03]  /*03c0*/  IABS R2, R18 ;  /* 0x0000001200027213 */ /* 0x000fc60000000000 */
[----:B------:R-:W-:Y:S01]  /*03d0*/  IMAD.HI.U32 R3, R16, R27, RZ ;  /* 0x0000001b10037227 */ /* 0x000fe200078e00ff */
[----:B------:R-:W-:-:S03]  /*03e0*/  IABS R16, R19 ;  /* 0x0000001300107213 */ /* 0x000fc60000000000 */
[----:B------:R-:W-:Y:S02]  /*03f0*/  IMAD.MOV R2, RZ, RZ, -R2 ;  /* 0x000000ffff027224 */ /* 0x000fe400078e0a02 */
[----:B0-----:R-:W-:Y:S02]  /*0400*/  VIADD R17, R17, 0xffffffe ;  /* 0x0ffffffe11117836 */ /* 0x001fe40000000000 */
[----:B------:R-:W-:Y:S01]  /*0410*/  IMAD R27, R3, R2, R27 ;  /* 0x00000002031b7224 */ /* 0x000fe200078e021b */
[----:B------:R-:W-:Y:S01]  /*0420*/  IABS R2, R21 ;  /* 0x0000001500027213 */ /* 0x000fe20000000000 */
[----:B------:R-:W-:Y:S02]  /*0430*/  IMAD.MOV R16, RZ, RZ, -R16 ;  /* 0x000000ffff107224 */ /* 0x000fe400078e0a10 */
[----:B------:R-:W0:Y:S01]  /*0440*/  F2I.FTZ.U32.TRUNC.NTZ R17, R17 ;  /* 0x0000001100117305 */ /* 0x000e22000021f000 */
[----:B------:R-:W-:Y:S01]  /*0450*/  ISETP.GT.U32.AND P6, PT, R20, R27, PT ;  /* 0x0000001b1400720c */ /* 0x000fe20003fc4070 */
[----:B------:R-:W-:-:S02]  /*0460*/  IMAD.MOV R22, RZ, RZ, -R2 ;  /* 0x000000ffff167224 */ /* 0x000fc400078e0a02 */
[----:B------:R-:W-:Y:S01]  /*0470*/  IMAD.HI.U32 R2, R10, R29, RZ ;  /* 0x0000001d0a027227 */ /* 0x000fe200078e00ff */
[----:B--2---:R-:W-:Y:S02]  /*0480*/  PRMT R10, R8, 0x9910, RZ ;  /* 0x00009910080a7816 */ /* 0x004fe400000000ff */
[----:B------:R-:W-:Y:S01]  /*0490*/  PRMT R28, R26, 0x9910, RZ ;  /* 0x000099101a1c7816 */ /* 0x000fe200000000ff */
[----:B------:R-:W-:-:S06]  /*04a0*/  IMAD R22, R2, R22, R29 ;  /* 0x0000001602167224 */ /* 0x000fcc00078e021d */
[----:B------:R-:W-:-:S04]  /*04b0*/  @!P6 IADD3 R27, R27, -R20, RZ ;  /* 0x800000141b1be210 */ /* 0x000fc80007ffe0ff */
[----:B------:R-:W-:Y:S01]  /*04c0*/  ISETP.GE.U32.AND P3, PT, R27, R20, PT ;  /* 0x000000141b00720c */ /* 0x000fe20003f66070 */
[----:B0-----:R-:W-:Y:S01]  /*04d0*/  IMAD.MOV R27, RZ, RZ, -R17 ;  /* 0x000000ffff1b7224 */ /* 0x001fe200078e0a11 */
[----:B------:R-:W-:-:S03]  /*04e0*/  IABS R20, R10 ;  /* 0x0000000a00147213 */ /* 0x000fc60000000000 */
[----:B------:R-:W-:Y:S02]  /*04f0*/  IMAD R27, R27, R4, RZ ;  /* 0x000000041b1b7224 */ /* 0x000fe400078e02ff */
[----:B------:R-:W-:-:S04]  /*0500*/  IMAD.HI.U32 R11, R11, R20, RZ ;  /* 0x000000140b0b7227 */ /* 0x000fc800078e00ff */
[----:B------:R-:W-:Y:S02]  /*0510*/  IMAD R20, R11, R16, R20 ;  /* 0x000000100b147224 */ /* 0x000fe400078e0214 */
[----:B------:R-:W-:-:S04]  /*0520*/  IMAD.MOV.U32 R16, RZ, RZ, RZ ;  /* 0x000000ffff107224 */ /* 0x000fc800078e00ff */
[----:B------:R-:W-:Y:S02]  /*0530*/  IMAD.HI.U32 R16, R17, R27, R16 ;  /* 0x0000001b11107227 */ /* 0x000fe400078e0010 */
[----:B------:R-:W2:Y:S04]  /*0540*/  LDG.E R17, desc[UR4][R12.64+0x600] ;  /* 0x000600040c117981 */ /* 0x000ea8000c1e1900 */
[----:B------:R0:W3:Y:S01]  /*0550*/  LDG.E R27, desc[UR4][R14.64+0x600] ;  /* 0x000600040e1b7981 */ /* 0x0000e2000c1e1900 */
[----:B------:R-:W-:-:S04]  /*0560*/  IABS R29, R28 ;  /* 0x0000001c001d7213 */ /* 0x000fc80000000000 */
[----:B0-----:R-:W0:Y:S08]  /*0570*/  I2F.RP R14, R29 ;  /* 0x0000001d000e7306 */ /* 0x001e300000209400 */
[----:B0-----:R-:W0:Y:S01]  /*0580*/  MUFU.RCP R14, R14 ;  /* 0x0000000e000e7308 */ /* 0x001e220000001000 */
[----:B------:R-:W-:Y:S02]  /*0590*/  ISETP.GT.U32.AND P4, PT, R25, R22, PT ;  /* 0x000000161900720c */ /* 0x000fe40003f84070 */
[----:B------:R-:W-:Y:S01]  /*05a0*/  ISETP.GT.U32.AND P0, PT, R23, R20, PT ;  /* 0x000000141700720c */ /* 0x000fe20003f04070 */
[----:B0-----:R-:W-:-:S04]  /*05b0*/  VIADD R12, R14, 0xffffffe ;  /* 0x0ffffffe0e0c7836 */ /* 0x001fc80000000000 */
[----:B------:R-:W0:Y:S06]  /*05c0*/  F2I.FTZ.U32.TRUNC.NTZ R13, R12 ;  /* 0x0000000c000d7305 */ /* 0x000e2c000021f000 */
[-C--:B------:R-:W-:Y:S02]  /*05d0*/  @!P4 IADD3 R22, R22, -R25.reuse, RZ ;  /* 0x800000191616c210 */ /* 0x080fe40007ffe0ff */
[----:B------:R-:W-:Y:S01]  /*05e0*/  @!P0 IMAD.IADD R20, R20, 0x1, -R23 ;  /* 0x0000000114148824 */ /* 0x000fe200078e0a17 */
[----:B------:R-:W-:Y:S02]  /*05f0*/  PRMT R14, R26, 0xbb32, RZ ;  /* 0x0000bb321a0e7816 */ /* 0x000fe400000000ff */
[----:B------:R-:W-:-:S02]  /*0600*/  ISETP.GE.U32.AND P2, PT, R22, R25, PT ;  /* 0x000000191600720c */ /* 0x000fc40003f46070 */
[----:B------:R-:W-:Y:S02]  /*0610*/  ISETP.GE.U32.AND P1, PT, R20, R23, PT ;  /* 0x000000171400720c */ /* 0x000fe40003f26070 */
[----:B------:R-:W-:Y:S01]  /*0620*/  IABS R20, R14 ;  /* 0x0000000e00147213 */ /* 0x000fe20000000000 */
[----:B0-----:R-:W-:-:S04]  /*0630*/  IMAD.MOV R22, RZ, RZ, -R13 ;  /* 0x000000ffff167224 */ /* 0x001fc800078e0a0d */
[----:B------:R-:W-:Y:S02]  /*0640*/  IMAD R15, R22, R29, RZ ;  /* 0x0000001d160f7224 */ /* 0x000fe400078e02ff */
[----:B------:R-:W0:Y:S01]  /*0650*/  I2F.RP R22, R20 ;  /* 0x0000001400167306 */ /* 0x000e220000209400 */
[----:B------:R-:W-:-:S07]  /*0660*/  IMAD.MOV.U32 R12, RZ, RZ, RZ ;  /* 0x000000ffff0c7224 */ /* 0x000fce00078e00ff */
[----:B0-----:R-:W0:Y:S01]  /*0670*/  MUFU.RCP R22, R22 ;  /* 0x0000001600167308 */ /* 0x001e220000001000 */
[----:B------:R-:W-:Y:S01]  /*0680*/  IMAD.HI.U32 R15, R13, R15, R12 ;  /* 0x0000000f0d0f7227 */ /* 0x000fe200078e000c */
[----:B0-----:R-:W-:-:S06]  /*0690*/  IADD3 R12, R22, 0xffffffe, RZ ;  /* 0x0ffffffe160c7810 */ /* 0x001fcc0007ffe0ff */
[----:B------:R0:W1:Y:S01]  /*06a0*/  F2I.FTZ.U32.TRUNC.NTZ R13, R12 ;  /* 0x0000000c000d7305 */ /* 0x000062000021f000 */
[----:B------:R-:W-:-:S04]  /*06b0*/  LOP3.LUT R9, R9, R18, RZ, 0x3c, !PT ;  /* 0x0000001209097212 */ /* 0x000fc800078e3cff */
[----:B------:R-:W-:Y:S01]  /*06c0*/  ISETP.GE.AND P5, PT, R9, RZ, PT ;  /* 0x000000ff0900720c */ /* 0x000fe20003fa6270 */
[----:B0-----:R-:W-:Y:S02]  /*06d0*/  IMAD.MOV.U32 R12, RZ, RZ, RZ ;  /* 0x000000ffff0c7224 */ /* 0x001fe400078e00ff */
[----:B-1----:R-:W-:-:S04]  /*06e0*/  IMAD.MOV R23, RZ, RZ, -R13 ;  /* 0x000000ffff177224 */ /* 0x002fc800078e0a0d */
[----:B------:R-:W-:-:S04]  /*06f0*/  IMAD R23, R23, R20, RZ ;  /* 0x0000001417177224 */ /* 0x000fc800078e02ff */
[----:B------:R-:W-:-:S04]  /*0700*/  IMAD.HI.U32 R13, R13, R23, R12 ;  /* 0x000000170d0d7227 */ /* 0x000fc800078e000c */
[----:B------:R-:W-:-:S05]  /*0710*/  @!P6 VIADD R3, R3, 0x1 ;  /* 0x000000010303e836 */ /* 0x000fca0000000000 */
[----:B------:R-:W-:Y:S02]  /*0720*/  @P3 IADD3 R3, R3, 0x1, RZ ;  /* 0x0000000103033810 */ /* 0x000fe40007ffe0ff */
[----:B------:R-:W-:-:S03]  /*0730*/  LOP3.LUT R6, R6, R21, RZ, 0x3c, !PT ;  /* 0x0000001506067212 */ /* 0x000fc600078e3cff */
[----:B------:R-:W-:Y:S01]  /*0740*/  IMAD.MOV.U32 R22, RZ, RZ, R3 ;  /* 0x000000ffff167224 */ /* 0x000fe200078e0003 */
[----:B------:R-:W-:-:S03]  /*0750*/  @!P4 IADD3 R2, R2, 0x1, RZ ;  /* 0x000000010202c810 */ /* 0x000fc60007ffe0ff */
[----:B------:R-:W-:Y:S01]  /*0760*/  @!P5 IMAD.MOV R22, RZ, RZ, -R22 ;  /* 0x000000ffff16d224 */ /* 0x000fe200078e0a16 */
[----:B------:R-:W-:Y:S02]  /*0770*/  ISETP.GE.AND P5, PT, R6, RZ, PT ;  /* 0x000000ff0600720c */ /* 0x000fe40003fa6270 */
[----:B------:R-:W-:Y:S02]  /*0780*/  PRMT R6, R8, 0xbb32, RZ ;  /* 0x0000bb3208067816 */ /* 0x000fe400000000ff */
[----:B------:R-:W-:Y:S02]  /*0790*/  IABS R8, R5 ;  /* 0x0000000500087213 */ /* 0x000fe40000000000 */
[----:B------:R-:W-:Y:S01]  /*07a0*/  ISETP.NE.AND P3, PT, R21, RZ, PT ;  /* 0x000000ff1500720c */ /* 0x000fe20003f65270 */
[----:B------:R-:W-:Y:S01]  /*07b0*/  @P2 VIADD R2, R2, 0x1 ;  /* 0x0000000102022836 */ /* 0x000fe20000000000 */
[----:B------:R-:W-:Y:S01]  /*07c0*/  IABS R25, R6 ;  /* 0x0000000600197213 */ /* 0x000fe20000000000 */
[----:B------:R-:W-:Y:S01]  /*07d0*/  IMAD.MOV R8, RZ, RZ, -R8 ;  /* 0x000000ffff087224 */ /* 0x000fe200078e0a08 */
[----:B------:R-:W-:-:S03]  /*07e0*/  ISETP.NE.AND P6, PT, R18, RZ, PT ;  /* 0x000000ff1200720c */ /* 0x000fc60003fc5270 */
[----:B------:R-:W-:Y:S01]  /*07f0*/  IMAD.HI.U32 R16, R16, R25, RZ ;  /* 0x0000001910107227 */ /* 0x000fe200078e00ff */
[----:B------:R-:W-:-:S09]  /*0800*/  LOP3.LUT R10, R10, R19, RZ, 0x3c, !PT ;  /* 0x000000130a0a7212 */ /* 0x000fd200078e3cff */
[----:B------:R-:W-:Y:S02]  /*0810*/  @!P6 LOP3.LUT R22, RZ, R18, RZ, 0x33, !PT ;  /* 0x00000012ff16e212 */ /* 0x000fe400078e33ff */
[----:B------:R-:W-:Y:S02]  /*0820*/  LOP3.LUT R6, R6, R5, RZ, 0x3c, !PT ;  /* 0x0000000506067212 */ /* 0x000fe400078e3cff */
[----:B------:R-:W-:Y:S02]  /*0830*/  ISETP.NE.AND P4, PT, R19, RZ, PT ;  /* 0x000000ff1300720c */ /* 0x000fe40003f85270 */
[----:B------:R-:W-:Y:S02]  /*0840*/  ISETP.GE.AND P2, PT, R6, RZ, PT ;  /* 0x000000ff0600720c */ /* 0x000fe40003f46270 */
[----:B------:R-:W-:Y:S01]  /*0850*/  IABS R6, R28 ;  /* 0x0000001c00067213 */ /* 0x000fe20000000000 */
[----:B------:R-:W-:-:S04]  /*0860*/  @!P0 VIADD R11, R11, 0x1 ;  /* 0x000000010b0b8836 */ /* 0x000fc80000000000 */
[----:B------:R-:W-:Y:S02]  /*0870*/  IMAD.MOV R6, RZ, RZ, -R6 ;  /* 0x000000ffff067224 */ /* 0x000fe400078e0a06 */
[----:B------:R-:W-:Y:S01]  /*0880*/  @P1 VIADD R11, R11, 0x1 ;  /* 0x000000010b0b1836 */ /* 0x000fe20000000000 */
[----:B------:R-:W-:Y:S02]  /*0890*/  ISETP.NE.AND P0, PT, R5, RZ, PT ;  /* 0x000000ff0500720c */ /* 0x000fe40003f05270 */
[----:B--2---:R-:W-:-:S04]  /*08a0*/  PRMT R9, R17, 0x9910, RZ ;  /* 0x0000991011097816 */ /* 0x004fc800000000ff */
[----:B------:R-:W-:-:S04]  /*08b0*/  IABS R12, R9 ;  /* 0x00000009000c7213 */ /* 0x000fc80000000000 */
[----:B------:R-:W0:Y:S08]  /*08c0*/  I2F.RP R23, R12 ;  /* 0x0000000c00177306 */ /* 0x000e300000209400 */
[----:B0-----:R-:W0:Y:S02]  /*08d0*/  MUFU.RCP R23, R23 ;  /* 0x0000001700177308 */ /* 0x001e240000001000 */
[----:B0-----:R-:W-:-:S06]  /*08e0*/  VIADD R3, R23, 0xffffffe ;  /* 0x0ffffffe17037836 */ /* 0x001fcc0000000000 */
[----:B------:R-:W0:Y:S01]  /*08f0*/  F2I.FTZ.U32.TRUNC.NTZ R3, R3 ;  /* 0x0000000300037305 */ /* 0x000e22000021f000 */
[----:B------:R-:W-:Y:S01]  /*0900*/  IMAD.MOV.U32 R23, RZ, RZ, R2 ;  /* 0x000000ffff177224 */ /* 0x000fe200078e0002 */
[----:B------:R-:W-:-:S03]  /*0910*/  MOV R2, R8 ;  /* 0x0000000800027202 */ /* 0x000fc60000000f00 */
[----:B------:R-:W-:Y:S01]  /*0920*/  @!P5 IMAD.MOV R23, RZ, RZ, -R23 ;  /* 0x000000ffff17d224 */ /* 0x000fe200078e0a17 */
[----:B------:R-:W-:Y:S01]  /*0930*/  @!P3 LOP3.LUT R23, RZ, R21, RZ, 0x33, !PT ;  /* 0x00000015ff17b212 */ /* 0x000fe200078e33ff */
[----:B------:R-:W-:Y:S01]  /*0940*/  IMAD R21, R16, R2, R25 ;  /* 0x0000000210157224 */ /* 0x000fe200078e0219 */
[----:B------:R-:W-:Y:S01]  /*0950*/  PRMT R8, R17, 0xbb32, RZ ;  /* 0x0000bb3211087816 */ /* 0x000fe200000000ff */
[----:B------:R-:W-:Y:S01]  /*0960*/  IMAD.MOV.U32 R2, RZ, RZ, RZ ;  /* 0x000000ffff027224 */ /* 0x000fe200078e00ff */
[----:B------:R-:W-:Y:S01]  /*0970*/  ISETP.GE.AND P5, PT, R10, RZ, PT ;  /* 0x000000ff0a00720c */ /* 0x000fe20003fa6270 */
[----:B0-----:R-:W-:Y:S01]  /*0980*/  IMAD.MOV R25, RZ, RZ, -R3 ;  /* 0x000000ffff197224 */ /* 0x001fe200078e0a03 */
[----:B------:R-:W-:-:S03]  /*0990*/  IABS R10, R8 ;  /* 0x00000008000a7213 */ /* 0x000fc60000000000 */
[----:B------:R-:W-:Y:S01]  /*09a0*/  IMAD R25, R25, R12, RZ ;  /* 0x0000000c19197224 */ /* 0x000fe200078e02ff */
[----:B------:R-:W-:-:S03]  /*09b0*/  ISETP.GT.U32.AND P6, PT, R4, R21, PT ;  /* 0x000000150400720c */ /* 0x000fc60003fc4070 */
[----:B------:R-:W-:Y:S02]  /*09c0*/  IMAD.HI.U32 R2, R3, R25, R2 ;  /* 0x0000001903027227 */ /* 0x000fe400078e0002 */
[----:B------:R-:W0:Y:S01]  /*09d0*/  I2F.RP R3, R10 ;  /* 0x0000000a00037306 */ /* 0x000e220000209400 */
[----:B------:R-:W-:-:S07]  /*09e0*/  PRMT R17, R24, 0x9910, RZ ;  /* 0x0000991018117816 */ /* 0x000fce00000000ff */
[----:B------:R-:W-:-:S04]  /*09f0*/  @!P6 IADD3 R21, R21, -R4, RZ ;  /* 0x800000041515e210 */ /* 0x000fc80007ffe0ff */
[----:B------:R-:W-:Y:S01]  /*0a00*/  ISETP.GE.U32.AND P3, PT, R21, R4, PT ;  /* 0x000000041500720c */ /* 0x000fe20003f66070 */
[----:B0-----:R-:W0:Y:S01]  /*0a10*/  MUFU.RCP R3, R3 ;  /* 0x0000000300037308 */ /* 0x001e220000001000 */
[----:B------:R-:W-:-:S05]  /*0a20*/  IABS R4, R17 ;  /* 0x0000001100047213 */ /* 0x000fca0000000000 */
[----:B------:R-:W-:-:S04]  /*0a30*/  IMAD.HI.U32 R15, R15, R4, RZ ;  /* 0x000000040f0f7227 */ /* 0x000fc800078e00ff */
[----:B------:R-:W-:Y:S02]  /*0a40*/  IMAD R4, R15, R6, R4 ;  /* 0x000000060f047224 */ /* 0x000fe400078e0204 */
[----:B------:R-:W-:Y:S01]  /*0a50*/  @!P5 IMAD.MOV R11, RZ, RZ, -R11 ;  /* 0x000000ffff0bd224 */ /* 0x000fe200078e0a0b */
[----:B------:R-:W-:Y:S02]  /*0a60*/  @!P4 LOP3.LUT R11, RZ, R19, RZ, 0x33, !PT ;  /* 0x00000013ff0bc212 */ /* 0x000fe400078e33ff */
[----:B------:R-:W-:Y:S01]  /*0a70*/  ISETP.GT.U32.AND P4, PT, R29, R4, PT ;  /* 0x000000041d00720c */ /* 0x000fe20003f84070 */
[----:B0-----:R-:W-:Y:S01]  /*0a80*/  VIADD R3, R3, 0xffffffe ;  /* 0x0ffffffe03037836 */ /* 0x001fe20000000000 */
[----:B------:R-:W-:Y:S02]  /*0a90*/  @!P6 IADD3 R16, R16, 0x1, RZ ;  /* 0x000000011010e810 */ /* 0x000fe40007ffe0ff */
[----:B------:R-:W-:-:S03]  /*0aa0*/  IABS R6, R14 ;  /* 0x0000000e00067213 */ /* 0x000fc60000000000 */
[----:B------:R-:W0:Y:S01]  /*0ab0*/  F2I.FTZ.U32.TRUNC.NTZ R3, R3 ;  /* 0x0000000300037305 */ /* 0x000e22000021f000 */
[----:B------:R-:W-:Y:S01]  /*0ac0*/  @P3 VIADD R16, R16, 0x1 ;  /* 0x0000000110103836 */ /* 0x000fe20000000000 */
[----:B------:R-:W-:Y:S01]  /*0ad0*/  PRMT R21, R24, 0xbb32, RZ ;  /* 0x0000bb3218157816 */ /* 0x000fe200000000ff */
[----:B------:R-:W-:Y:S01]  /*0ae0*/  IMAD.MOV R6, RZ, RZ, -R6 ;  /* 0x000000ffff067224 */ /* 0x000fe200078e0a06 */
[----:B---3--:R-:W-:Y:S02]  /*0af0*/  PRMT R19, R27, 0x9910, RZ ;  /* 0x000099101b137816 */ /* 0x008fe400000000ff */
[----:B------:R-:W-:Y:S01]  /*0b00*/  @!P4 IMAD.IADD R4, R4, 0x1, -R29 ;  /* 0x000000010404c824 */ /* 0x000fe200078e0a1d */
[----:B------:R-:W-:Y:S02]  /*0b10*/  @!P2 IADD3 R16, -R16, RZ, RZ ;  /* 0x000000ff1010a210 */ /* 0x000fe40007ffe1ff */
[----:B------:R-:W-:Y:S02]  /*0b20*/  IABS R18, R21 ;  /* 0x0000001500127213 */ /* 0x000fe40000000000 */
[----:B------:R-:W-:Y:S01]  /*0b30*/  @!P0 LOP3.LUT R16, RZ, R5, RZ, 0x33, !PT ;  /* 0x00000005ff108212 */ /* 0x000fe200078e33ff */
[----:B------:R-:W-:Y:S01]  /*0b40*/  IMAD.MOV.U32 R5, RZ, RZ, R6 ;  /* 0x000000ffff057224 */ /* 0x000fe200078e0006 */
[----:B------:R-:W-:Y:S01]  /*0b50*/  MOV R6, R19 ;  /* 0x0000001300067202 */ /* 0x000fe20000000f00 */
[----:B------:R-:W-:Y:S01]  /*0b60*/  IMAD.HI.U32 R13, R13, R18, RZ ;  /* 0x000000120d0d7227 */ /* 0x000fe200078e00ff */
[----:B------:R-:W-:-:S02]  /*0b70*/  ISETP.GE.U32.AND P5, PT, R4, R29, PT ;  /* 0x0000001d0400720c */ /* 0x000fc40003fa6070 */
[----:B------:R-:W-:Y:S02]  /*0b80*/  IABS R4, R9 ;  /* 0x0000000900047213 */ /* 0x000fe40000000000 */
[----:B------:R-:W-:Y:S01]  /*0b90*/  IABS R25, R6 ;  /* 0x0000000600197213 */ /* 0x000fe20000000000 */
[----:B0-----:R-:W-:Y:S02]  /*0ba0*/  IMAD.MOV R19, RZ, RZ, -R3 ;  /* 0x000000ffff137224 */ /* 0x001fe400078e0a03 */
[----:B------:R-:W-:Y:S02]  /*0bb0*/  IMAD R5, R13, R5, R18 ;  /* 0x000000050d057224 */ /* 0x000fe400078e0212 */
[----:B------:R-:W-:Y:S02]  /*0bc0*/  IMAD.MOV R18, RZ, RZ, -R4 ;  /* 0x000000ffff127224 */ /* 0x000fe400078e0a04 */
[----:B------:R-:W-:-:S04]  /*0bd0*/  IMAD.HI.U32 R4, R2, R25, RZ ;  /* 0x0000001902047227 */ /* 0x000fc800078e00ff */
[----:B------:R-:W-:Y:S02]  /*0be0*/  IMAD R19, R19, R10, RZ ;  /* 0x0000000a13137224 */ /* 0x000fe400078e02ff */
[----:B------:R-:W-:-:S04]  /*0bf0*/  IMAD.MOV.U32 R2, RZ, RZ, RZ ;  /* 0x000000ffff027224 */ /* 0x000fc800078e00ff */
[----:B------:R-:W-:Y:S01]  /*0c00*/  IMAD.HI.U32 R2, R3, R19, R2 ;  /* 0x0000001303027227 */ /* 0x000fe200078e0002 */
[----:B------:R-:W-:Y:S02]  /*0c10*/  PRMT R19, R27, 0xbb32, RZ ;  /* 0x0000bb321b137816 */ /* 0x000fe400000000ff */
[----:B------:R-:W-:Y:S02]  /*0c20*/  IABS R3, R8 ;  /* 0x0000000800037213 */ /* 0x000fe40000000000 */
[----:B------:R-:W-:Y:S01]  /*0c30*/  IABS R27, R19 ;  /* 0x00000013001b7213 */ /* 0x000fe20000000000 */
[----:B------:R-:W-:Y:S01]  /*0c40*/  IMAD R25, R4, R18, R25 ;  /* 0x0000001204197224 */ /* 0x000fe200078e0219 */
[----:B------:R-:W-:-:S03]  /*0c50*/  IADD3 R3, RZ, -R3, RZ ;  /* 0x80000003ff037210 */ /* 0x000fc60007ffe0ff */
[----:B------:R-:W-:Y:S01]  /*0c60*/  IMAD.HI.U32 R18, R2, R27, RZ ;  /* 0x0000001b02127227 */ /* 0x000fe200078e00ff */
[----:B------:R-:W-:-:S03]  /*0c70*/  ISETP.GT.U32.AND P6, PT, R20, R5, PT ;  /* 0x000000051400720c */ /* 0x000fc60003fc4070 */
[----:B------:R-:W-:Y:S01]  /*0c80*/  IMAD R27, R18, R3, R27 ;  /* 0x00000003121b7224 */ /* 0x000fe200078e021b */
[----:B------:R-:W-:Y:S02]  /*0c90*/  ISETP.GT.U32.AND P0, PT, R12, R25, PT ;  /* 0x000000190c00720c */ /* 0x000fe40003f04070 */
[----:B------:R-:W-:Y:S01]  /*0ca0*/  LOP3.LUT R17, R17, R28, RZ, 0x3c, !PT ;  /* 0x0000001c11117212 */ /* 0x000fe200078e3cff */
[----:B------:R-:W-:Y:S01]  /*0cb0*/  @!P4 VIADD R15, R15, 0x1 ;  /* 0x000000010f0fc836 */ /* 0x000fe20000000000 */
[----:B------:R-:W-:Y:S01]  /*0cc0*/  ISETP.GT.U32.AND P1, PT, R10, R27, PT ;  /* 0x0000001b0a00720c */ /* 0x000fe20003f24070 */
[----:B------:R-:W0:Y:S04]  /*0cd0*/  LDC.64 R2, c[0x0][0x218] ;  /* 0x00008600ff027b82 */ /* 0x000e280000000a00 */
[----:B------:R-:W-:-:S04]  /*0ce0*/  @!P6 IMAD.IADD R5, R5, 0x1, -R20 ;  /* 0x000000010505e824 */ /* 0x000fc800078e0a14 */
[----:B------:R-:W-:Y:S01]  /*0cf0*/  @!P0 IMAD.IADD R25, R25, 0x1, -R12 ;  /* 0x0000000119198824 */ /* 0x000fe200078e0a0c */
[----:B------:R-:W-:-:S03]  /*0d00*/  ISETP.GE.U32.AND P3, PT, R5, R20, PT ;  /* 0x000000140500720c */ /* 0x000fc60003f66070 */
[----:B------:R-:W-:Y:S01]  /*0d10*/  @!P1 IADD3 R27, R27, -R10, RZ ;  /* 0x8000000a1b1b9210 */ /* 0x000fe20007ffe0ff */
[----:B------:R-:W-:Y:S01]  /*0d20*/  @!P6 VIADD R13, R13, 0x1 ;  /* 0x000000010d0de836 */ /* 0x000fe20000000000 */
[----:B------:R-:W-:Y:S02]  /*0d30*/  ISETP.GE.AND P2, PT, R17, RZ, PT ;  /* 0x000000ff1100720c */ /* 0x000fe40003f46270 */
[----:B------:R-:W-:Y:S02]  /*0d40*/  ISETP.GE.U32.AND P4, PT, R25, R12, PT ;  /* 0x0000000c1900720c */ /* 0x000fe40003f86070 */
[----:B------:R-:W-:Y:S01]  /*0d50*/  ISETP.GE.U32.AND P6, PT, R27, R10, PT ;  /* 0x0000000a1b00720c */ /* 0x000fe20003fc6070 */
[----:B------:R-:W-:Y:S01]  /*0d60*/  @!P1 VIADD R18, R18, 0x1 ;  /* 0x0000000112129836 */ /* 0x000fe20000000000 */
[----:B------:R-:W-:Y:S01]  /*0d70*/  LOP3.LUT R21, R21, R14, RZ, 0x3c, !PT ;  /* 0x0000000e15157212 */ /* 0x000fe200078e3cff */
[----:B------:R-:W-:Y:S01]  /*0d80*/  @P5 VIADD R15, R15, 0x1 ;  /* 0x000000010f0f5836 */ /* 0x000fe20000000000 */
[----:B------:R-:W-:Y:S01]  /*0d90*/  LOP3.LUT R6, R6, R9, RZ, 0x3c, !PT ;  /* 0x0000000906067212 */ /* 0x000fe200078e3cff */
[----:B------:R-:W-:Y:S01]  /*0da0*/  @!P0 VIADD R4, R4, 0x1 ;  /* 0x0000000104048836 */ /* 0x000fe20000000000 */
[----:B------:R-:W-:-:S02]  /*0db0*/  LOP3.LUT R19, R19, R8, RZ, 0x3c, !PT ;  /* 0x0000000813137212 */ /* 0x000fc400078e3cff */
[----:B------:R-:W-:Y:S01]  /*0dc0*/  @P3 IADD3 R13, R13, 0x1, RZ ;  /* 0x000000010d0d3810 */ /* 0x000fe20007ffe0ff */
[----:B------:R-:W-:Y:S01]  /*0dd0*/  @!P2 IMAD.MOV R15, RZ, RZ, -R15 ;  /* 0x000000ffff0fa224 */ /* 0x000fe200078e0a0f */
[----:B------:R-:W-:Y:S01]  /*0de0*/  ISETP.GE.AND P5, PT, R21, RZ, PT ;  /* 0x000000ff1500720c */ /* 0x000fe20003fa6270 */
[----:B------:R-:W-:Y:S01]  /*0df0*/  @P4 VIADD R4, R4, 0x1 ;  /* 0x0000000104044836 */ /* 0x000fe20000000000 */
[----:B------:R-:W-:Y:S02]  /*0e00*/  ISETP.GE.AND P0, PT, R6, RZ, PT ;  /* 0x000000ff0600720c */ /* 0x000fe40003f06270 */
[----:B------:R-:W-:Y:S02]  /*0e10*/  ISETP.GE.AND P3, PT, R19, RZ, PT ;  /* 0x000000ff1300720c */ /* 0x000fe40003f66270 */
[----:B------:R-:W-:Y:S02]  /*0e20*/  @P6 IADD3 R18, R18, 0x1, RZ ;  /* 0x0000000112126810 */ /* 0x000fe40007ffe0ff */
[----:B------:R-:W-:-:S02]  /*0e30*/  ISETP.NE.AND P4, PT, R28, RZ, PT ;  /* 0x000000ff1c00720c */ /* 0x000fc40003f85270 */
[----:B------:R-:W-:Y:S02]  /*0e40*/  ISETP.NE.AND P2, PT, R14, RZ, PT ;  /* 0x000000ff0e00720c */ /* 0x000fe40003f45270 */
[----:B------:R-:W-:Y:S02]  /*0e50*/  ISETP.NE.AND P1, PT, R9, RZ, PT ;  /* 0x000000ff0900720c */ /* 0x000fe40003f25270 */
[----:B------:R-:W-:Y:S01]  /*0e60*/  ISETP.NE.AND P6, PT, R8, RZ, PT ;  /* 0x000000ff0800720c */ /* 0x000fe20003fc5270 */
[----:B0-----:R-:W-:-:S04]  /*0e70*/  IMAD.WIDE.U32 R2, R0, 0x2, R2 ;  /* 0x0000000200027825 */ /* 0x001fc800078e0002 */
[----:B------:R-:W-:Y:S02]  /*0e80*/  @!P5 IMAD.MOV R13, RZ, RZ, -R13 ;  /* 0x000000ffff0dd224 */ /* 0x000fe400078e0a0d */
[----:B------:R-:W-:Y:S01]  /*0e90*/  @!P0 IMAD.MOV R4, RZ, RZ, -R4 ;  /* 0x000000ffff048224 */ /* 0x000fe200078e0a04 */
[----:B------:R-:W-:Y:S01]  /*0ea0*/  @!P4 LOP3.LUT R15, RZ, R28, RZ, 0x33, !PT ;  /* 0x0000001cff0fc212 */ /* 0x000fe200078e33ff */
[----:B------:R-:W-:Y:S01]  /*0eb0*/  @!P3 IMAD.MOV R18, RZ, RZ, -R18 ;  /* 0x000000ffff12b224 */ /* 0x000fe200078e0a12 */
[----:B------:R-:W-:Y:S02]  /*0ec0*/  @!P2 LOP3.LUT R13, RZ, R14, RZ, 0x33, !PT ;  /* 0x0000000eff0da212 */ /* 0x000fe400078e33ff */
[----:B------:R-:W-:Y:S02]  /*0ed0*/  @!P1 LOP3.LUT R4, RZ, R9, RZ, 0x33, !PT ;  /* 0x00000009ff049212 */ /* 0x000fe400078e33ff */
[----:B------:R-:W-:Y:S01]  /*0ee0*/  @!P6 LOP3.LUT R18, RZ, R8, RZ, 0x33, !PT ;  /* 0x00000008ff12e212 */ /* 0x000fe200078e33ff */
[----:B------:R-:W-:Y:S01]  /*0ef0*/  IMAD.WIDE R2, R7, 0x4, R2 ;  /* 0x0000000407027825 */ /* 0x000fe200078e0202 */
[----:B------:R-:W-:-:S02]  /*0f00*/  PRMT R23, R22, 0x5410, R23 ;  /* 0x0000541016177816 */ /* 0x000fc40000000017 */
[----:B------:R-:W-:Y:S02]  /*0f10*/  PRMT R11, R11, 0x5410, R16 ;  /* 0x000054100b0b7816 */ /* 0x000fe40000000010 */
[----:B------:R-:W-:Y:S02]  /*0f20*/  PRMT R5, R15, 0x5410, R13 ;  /* 0x000054100f057816 */ /* 0x000fe4000000000d */
[----:B------:R-:W-:Y:S01]  /*0f30*/  PRMT R7, R4, 0x5410, R18 ;  /* 0x0000541004077816 */ /* 0x000fe20000000012 */
[----:B------:R-:W-:Y:S04]  /*0f40*/  STG.E desc[UR4][R2.64], R23 ;  /* 0x0000001702007986 */ /* 0x000fe8000c101904 */
[----:B------:R-:W-:Y:S04]  /*0f50*/  STG.E desc[UR4][R2.64+0x200], R11 ;  /* 0x0002000b02007986 */ /* 0x000fe8000c101904 */
[----:B------:R-:W-:Y:S04]  /*0f60*/  STG.E desc[UR4][R2.64+0x400], R5 ;  /* 0x0004000502007986 */ /* 0x000fe8000c101904 */
[----:B------:R-:W-:Y:S01]  /*0f70*/  STG.E desc[UR4][R2.64+0x600], R7 ;  /* 0x0006000702007986 */ /* 0x000fe2000c101904 */
[----:B------:R-:W-:Y:S05]  /*0f80*/  EXIT ;  /* 0x000000000000794d */ /* 0x000fea0003800000 */
.L_x_11992:
[----:B------:R-:W0:Y:S01]  /*0f90*/  S2R R3, SR_TID.X ;  /* 0x0000000000037919 */ /* 0x000e220000002100 */
[----:B------:R-:W-:Y:S02]  /*0fa0*/  PRMT R4, RZ, 0x7610, R4 ;  /* 0x00007610ff047816 */ /* 0x000fe40000000004 */
[----:B0-----:R-:W-:Y:S02]  /*0fb0*/  ISETP.GE.AND P0, PT, R3, R2, PT ;  /* 0x000000020300720c */ /* 0x001fe40003f06270 */
[----:B------:R-:W-:-:S11]  /*0fc0*/  MOV R25, R3 ;  /* 0x0000000300197202 */ /* 0x000fd60000000f00 */
[----:B------:R-:W-:Y:S01]  /*0fd0*/  @!P0 IMAD.IADD R5, R0, 0x1, R25 ;  /* 0x0000000100058824 */ /* 0x000fe200078e0219 */
[----:B------:R-:W0:Y:S01]  /*0fe0*/  @!P0 LDC.64 R14, c[0x0][0x220] ;  /* 0x00008800ff0e8b82 */ /* 0x000e220000000a00 */
[----:B------:R-:W-:-:S05]  /*0ff0*/  @!P0 VIADD R25, R25, 0x80 ;  /* 0x0000008019198836 */ /* 0x000fca0000000000 */
[CC--:B------:R-:W-:Y:S02]  /*1000*/  ISETP.GE.AND P1, PT, R25.reuse, R2.reuse, PT ;  /* 0x000000021900720c */ /* 0x0c0fe40003f26270 */
[----:B------:R-:W1:Y:S11]  /*1010*/  @!P0 LDC.64 R18, c[0x0][0x228] ;  /* 0x00008a00ff128b82 */ /* 0x000e760000000a00 */
[----:B------:R-:W-:Y:S01]  /*1020*/  @!P1 IMAD.IADD R21, R0, 0x1, R25 ;  /* 0x0000000100159824 */ /* 0x000fe200078e0219 */
[----:B------:R-:W-:Y:S01]  /*1030*/  @!P1 IADD3 R25, R25, 0x80, RZ ;  /* 0x0000008019199810 */ /* 0x000fe20007ffe0ff */
[----:B------:R-:W2:Y:S03]  /*1040*/  @!P1 LDC.64 R10, c[0x0][0x220] ;  /* 0x00008800ff0a9b82 */ /* 0x000ea60000000a00 */
[----:B------:R-:W-:Y:S01]  /*1050*/  ISETP.GE.AND P2, PT, R25, R2, PT ;  /* 0x000000021900720c */ /* 0x000fe20003f46270 */
[----:B0-----:R-:W-:-:S04]  /*1060*/  @!P0 IMAD.WIDE.U32 R14, R5, 0x2, R14 ;  /* 0x00000002050e8825 */ /* 0x001fc800078e000e */
[----:B------:R-:W0:Y:S01]  /*1070*/  @!P1 LDC.64 R6, c[0x0][0x228] ;  /* 0x00008a00ff069b82 */ /* 0x000e220000000a00 */
[----:B------:R3:W5:Y:S07]  /*1080*/  @!P0 LDG.E.U16 R4, desc[UR4][R14.64] ;  /* 0x000000040e048981 */ /* 0x00076e000c1e1500 */
[----:B------:R-:W4:Y:S01]  /*1090*/  @!P2 LDC.64 R12, c[0x0][0x220] ;  /* 0x00008800ff0cab82 */ /* 0x000f220000000a00 */
[----:B------:R-:W-:Y:S02]  /*10a0*/  @!P2 IMAD.IADD R9, R0, 0x1, R25 ;  /* 0x000000010009a824 */ /* 0x000fe400078e0219 */
[----:B------:R-:W-:-:S05]  /*10b0*/  @!P2 VIADD R25, R25, 0x80 ;  /* 0x000000801919a836 */ /* 0x000fca0000000000 */
[----:B------:R-:W-:Y:S01]  /*10c0*/  ISETP.GE.AND P3, PT, R25, R2, PT ;  /* 0x000000021900720c */ /* 0x000fe20003f66270 */
[----:B--2---:R-:W-:Y:S02]  /*10d0*/  @!P1 IMAD.WIDE.U32 R16, R21, 0x2, R10 ;  /* 0x0000000215109825 */ /* 0x004fe400078e000a */
[----:B------:R-:W2:Y:S02]  /*10e0*/  @!P2 LDC.64 R10, c[0x0][0x228] ;  /* 0x00008a00ff0aab82 */ /* 0x000ea40000000a00 */
[----:B-1----:R-:W-:Y:S01]  /*10f0*/  @!P0 IMAD.WIDE.U32 R18, R5, 0x2, R18 ;  /* 0x0000000205128825 */ /* 0x002fe200078e0012 */
[----:B------:R-:W-:-:S07]  /*1100*/  PRMT R5, RZ, 0x7610, R5 ;  /* 0x00007610ff057816 */ /* 0x000fce0000000005 */
[----:B---3--:R-:W1:Y:S01]  /*1110*/  @!P3 LDC.64 R14, c[0x0][0x220] ;  /* 0x00008800ff0ebb82 */ /* 0x008e620000000a00 */
[----:B----4-:R-:W-:Y:S01]  /*1120*/  @!P2 IMAD.WIDE.U32 R26, R9, 0x2, R12 ;  /* 0x00000002091aa825 */ /* 0x010fe200078e000c */
[----:B------:R3:W5:Y:S06]  /*1130*/  @!P0 LDG.E.U16 R5, desc[UR4][R18.64] ;  /* 0x0000000412058981 */ /* 0x00076c000c1e1500 */
[----:B------:R-:W4:Y:S01]  /*1140*/  @!P3 LDC.64 R12, c[0x0][0x228] ;  /* 0x00008a00ff0cbb82 */ /* 0x000f220000000a00 */
[----:B0-----:R-:W-:Y:S01]  /*1150*/  @!P1 IMAD.WIDE.U32 R20, R21, 0x2, R6 ;  /* 0x0000000215149825 */ /* 0x001fe200078e0006 */
[----:B------:R-:W-:-:S02]  /*1160*/  CS2R R6, SRZ ;  /* 0x0000000000067805 */ /* 0x000fc4000001ff00 */
[----:B---3--:R-:W-:Y:S01]  /*1170*/  @!P3 IADD3 R19, R0, R25, RZ ;  /* 0x000000190013b210 */ /* 0x008fe20007ffe0ff */
[----:B------:R-:W-:-:S03]  /*1180*/  @!P3 VIADD R25, R25, 0x80 ;  /* 0x000000801919b836 */ /* 0x000fc60000000000 */
[----:B------:R1:W5:Y:S04]  /*1190*/  @!P1 LDG.E.S16 R6, desc[UR4][R16.64] ;  /* 0x0000000410069981 */ /* 0x000368000c1e1700 */
[----:B------:R0:W5:Y:S01]  /*11a0*/  @!P1 LDG.E.S16 R7, desc[UR4][R20.64] ;  /* 0x0000000414079981 */ /* 0x000162000c1e1700 */
[----:B------:R-:W-:Y:S01]  /*11b0*/  ISETP.GE.AND P1, PT, R25, R2, PT ;  /* 0x000000021900720c */ /* 0x000fe20003f26270 */
[----:B--2---:R-:W-:-:S04]  /*11c0*/  @!P2 IMAD.WIDE.U32 R28, R9, 0x2, R10 ;  /* 0x00000002091ca825 */ /* 0x004fc800078e000a */
[----:B------:R-:W-:Y:S02]  /*11d0*/  IMAD.MOV.U32 R8, RZ, RZ, RZ ;  /* 0x000000ffff087224 */ /* 0x000fe400078e00ff */
[----:B------:R-:W-:Y:S02]  /*11e0*/  IMAD.MOV.U32 R9, RZ, RZ, RZ ;  /* 0x000000ffff097224 */ /* 0x000fe400078e00ff */
[C---:B-1----:R-:W-:Y:S02]  /*11f0*/  @!P3 IMAD.WIDE.U32 R16, R19.reuse, 0x2, R14 ;  /* 0x000000021310b825 */ /* 0x042fe400078e000e */
[----:B------:R-:W5:Y:S02]  /*1200*/  @!P2 LDG.E.S16 R8, desc[UR4][R26.64] ;  /* 0x000000041a08a981 */ /* 0x000f64000c1e1700 */
[----:B----4-:R-:W-:Y:S01]  /*1210*/  @!P3 IMAD.WIDE.U32 R18, R19, 0x2, R12 ;  /* 0x000000021312b825 */ /* 0x010fe200078e000c */
[----:B------:R-:W1:Y:S01]  /*1220*/  @!P1 LDC.64 R22, c[0x0][0x220] ;  /* 0x00008800ff169b82 */ /* 0x000e620000000a00 */
[----:B------:R-:W5:Y:S02]  /*1230*/  @!P2 LDG.E.S16 R9, desc[UR4][R28.64] ;  /* 0x000000041c09a981 */ /* 0x000f64000c1e1700 */
[----:B------:R-:W-:Y:S01]  /*1240*/  @!P1 IMAD.IADD R13, R0, 0x1, R25 ;  /* 0x00000001000d9824 */ /* 0x000fe200078e0219 */
[----:B------:R-:W-:-:S04]  /*1250*/  @!P1 IADD3 R25, R25, 0x80, RZ ;  /* 0x0000008019199810 */ /* 0x000fc80007ffe0ff */
[----:B------:R-:W2:Y:S01]  /*1260*/  @!P1 LDC.64 R14, c[0x0][0x228] ;  /* 0x00008a00ff0e9b82 */ /* 0x000ea20000000a00 */
[----:B------:R-:W-:Y:S02]  /*1270*/  ISETP.GE.AND P2, PT, R25, R2, PT ;  /* 0x000000021900720c */ /* 0x000fe40003f46270 */
[----:B------:R-:W-:-:S06]  /*1280*/  CS2R R10, SRZ ;  /* 0x00000000000a7805 */ /* 0x000fcc000001ff00 */
[----:B------:R3:W5:Y:S01]  /*1290*/  @!P3 LDG.E.S16 R10, desc[UR4][R16.64] ;  /* 0x00000004100ab981 */ /* 0x000762000c1e1700 */
[----:B------:R-:W-:Y:S01]  /*12a0*/  IMAD.MOV.U32 R12, RZ, RZ, RZ ;  /* 0x000000ffff0c7224 */ /* 0x000fe200078e00ff */
[----:B0-----:R-:W-:Y:S02]  /*12b0*/  HFMA2.MMA R20, -RZ, RZ, 0, 0 ;  /* 0x00000000ff147435 */ /* 0x001fe400000001ff */
[----:B------:R0:W5:Y:S01]  /*12c0*/  @!P3 LDG.E.S16 R11, desc[UR4][R18.64] ;  /* 0x00000004120bb981 */ /* 0x000162000c1e1700 */
[----:B---3--:R-:W3:Y:S01]  /*12d0*/  @!P2 LDC.64 R16, c[0x0][0x220] ;  /* 0x00008800ff10ab82 */ /* 0x008ee20000000a00 */
[----:B-1----:R-:W-:-:S04]  /*12e0*/  @!P1 IMAD.WIDE.U32 R22, R13, 0x2, R22 ;  /* 0x000000020d169825 */ /* 0x002fc800078e0016 */
[----:B--2---:R-:W-:Y:S01]  /*12f0*/  @!P1 IMAD.WIDE.U32 R14, R13, 0x2, R14 ;  /* 0x000000020d0e9825 */ /* 0x004fe200078e000e */
[----:B------:R-:W5:Y:S02]  /*1300*/  @!P1 LDG.E.S16 R12, desc[UR4][R22.64] ;  /* 0x00000004160c9981 */ /* 0x000f64000c1e1700 */
[----:B0-----:R-:W0:Y:S01]  /*1310*/  @!P2 LDC.64 R18, c[0x0][0x228] ;  /* 0x00008a00ff12ab82 */ /* 0x001e220000000a00 */
[----:B------:R-:W-:Y:S02]  /*1320*/  IMAD.MOV.U32 R13, RZ, RZ, RZ ;  /* 0x000000ffff0d7224 */ /* 0x000fe400078e00ff */
[----:B------:R-:W-:Y:S02]  /*1330*/  @!P2 IMAD.IADD R21, R0, 0x1, R25 ;  /* 0x000000010015a824 */ /* 0x000fe400078e0219 */
[----:B------:R-:W-:Y:S02]  /*1340*/  @!P2 VIADD R25, R25, 0x80 ;  /* 0x000000801919a836 */ /* 0x000fe40000000000 */
[----:B------:R1:W5:Y:S03]  /*1350*/  @!P1 LDG.E.S16 R13, desc[UR4][R14.64] ;  /* 0x000000040e0d9981 */ /* 0x000366000c1e1700 */
[----:B------:R-:W-:Y:S01]  /*1360*/  ISETP.GE.AND P1, PT, R25, R2, PT ;  /* 0x000000021900720c */ /* 0x000fe20003f26270 */
[----:B---3--:R-:W-:-:S05]  /*1370*/  @!P2 IMAD.WIDE.U32 R16, R21, 0x2, R16 ;  /* 0x000000021510a825 */ /* 0x008fca00078e0010 */
[----:B------:R2:W5:Y:S07]  /*1380*/  @!P2 LDG.E.S16 R20, desc[UR4][R16.64] ;  /* 0x000000041014a981 */ /* 0x00056e000c1e1700 */
[----:B-1----:R-:W1:Y:S08]  /*1390*/  @!P1 LDC.64 R14, c[0x0][0x220] ;  /* 0x00008800ff0e9b82 */ /* 0x002e700000000a00 */
[----:B--2---:R-:W2:Y:S01]  /*13a0*/  @!P1 LDC.64 R16, c[0x0][0x228] ;  /* 0x00008a00ff109b82 */ /* 0x004ea20000000a00 */
[----:B------:R-:W-:Y:S01]  /*13b0*/  @!P1 IMAD.IADD R23, R0, 0x1, R25 ;  /* 0x0000000100179824 */ /* 0x000fe200078e0219 */
[----:B------:R-:W-:Y:S01]  /*13c0*/  MOV R22, RZ ;  /* 0x000000ff00167202 */ /* 0x000fe20000000f00 */
[----:B------:R-:W-:-:S02]  /*13d0*/  @!P1 VIADD R25, R25, 0x80 ;  /* 0x0000008019199836 */ /* 0x000fc40000000000 */
[----:B-1----:R-:W-:-:S05]  /*13e0*/  @!P1 IMAD.WIDE.U32 R14, R23, 0x2, R14 ;  /* 0x00000002170e9825 */ /* 0x002fca00078e000e */
[----:B------:R1:W5:Y:S01]  /*13f0*/  @!P1 LDG.E.S16 R22, desc[UR4][R14.64] ;  /* 0x000000040e169981 */ /* 0x000362000c1e1700 */
[----:B--2---:R-:W-:-:S04]  /*1400*/  @!P1 IMAD.WIDE.U32 R16, R23, 0x2, R16 ;  /* 0x0000000217109825 */ /* 0x004fc800078e0010 */
[----:B------:R-:W-:-:S06]  /*1410*/  IMAD.MOV.U32 R23, RZ, RZ, RZ ;  /* 0x000000ffff177224 */ /* 0x000fcc00078e00ff */
[----:B------:R-:W5:Y:S01]  /*1420*/  @!P1 LDG.E.S16 R23, desc[UR4][R16.64] ;  /* 0x0000000410179981 */ /* 0x000f62000c1e1700 */
[----:B------:R-:W-:Y:S01]  /*1430*/  ISETP.GE.AND P1, PT, R25, R2, PT ;  /* 0x000000021900720c */ /* 0x000fe20003f26270 */
[----:B0-----:R-:W-:-:S04]  /*1440*/  @!P2 IMAD.WIDE.U32 R18, R21, 0x2, R18 ;  /* 0x000000021512a825 */ /* 0x001fc800078e0012 */
[----:B------:R-:W-:-:S06]  /*1450*/  IMAD.MOV.U32 R21, RZ, RZ, RZ ;  /* 0x000000ffff157224 */ /* 0x000fcc00078e00ff */
[----:B------:R0:W5:Y:S02]  /*1460*/  @!P2 LDG.E.S16 R21, desc[UR4][R18.64] ;  /* 0x000000041215a981 */ /* 0x000164000c1e1700 */
[----:B-1----:R-:W1:Y:S08]  /*1470*/  @!P1 LDC.64 R14, c[0x0][0x228] ;  /* 0x00008a00ff0e9b82 */ /* 0x002e700000000a00 */
[----:B0-----:R-:W0:Y:S01]  /*1480*/  @!P1 LDC.64 R18, c[0x0][0x220] ;  /* 0x00008800ff129b82 */ /* 0x001e220000000a00 */
[----:B------:R-:W-:Y:S01]  /*1490*/  @!P1 IMAD.IADD R25, R0, 0x1, R25 ;  /* 0x0000000100199824 */ /* 0x000fe200078e0219 */
[----:B------:R-:W-:-:S03]  /*14a0*/  HFMA2.MMA R24, -RZ, RZ, 0, 0 ;  /* 0x00000000ff187435 */ /* 0x000fc600000001ff */
[----:B-1----:R-:W-:-:S04]  /*14b0*/  @!P1 IMAD.WIDE.U32 R14, R25, 0x2, R14 ;  /* 0x00000002190e9825 */ /* 0x002fc800078e000e */
[----:B0-----:R-:W-:-:S04]  /*14c0*/  @!P1 IMAD.WIDE.U32 R18, R25, 0x2, R18 ;  /* 0x0000000219129825 */ /* 0x001fc800078e0012 */
[----:B------:R-:W-:Y:S01]  /*14d0*/  IMAD.MOV.U32 R25, RZ, RZ, RZ ;  /* 0x000000ffff197224 */ /* 0x000fe200078e00ff */
[----:B------:R0:W5:Y:S05]  /*14e0*/  @!P1 LDG.E.S16 R24, desc[UR4][R18.64] ;  /* 0x0000000412189981 */ /* 0x00016a000c1e1700 */
[----:B------:R0:W5:Y:S01]  /*14f0*/  @!P1 LDG.E.S16 R25, desc[UR4][R14.64] ;  /* 0x000000040e199981 */ /* 0x000162000c1e1700 */
[----:B------:R-:W-:Y:S04]  /*1500*/  BSSY B0, `(.L_x_11993) ;  /* 0x000001c000007945 */ /* 0x000fe80003800000 */
[----:B------:R-:W-:Y:S05]  /*1510*/  @P0 BRA `(.L_x_11994) ;  /* 0x0000000000680947 */ /* 0x000fea0003800000 */
[----:B-----5:R-:W-:Y:S02]  /*1520*/  PRMT R5, R5, 0x9910, RZ ;  /* 0x0000991005057816 */ /* 0x020fe400000000ff */
[----:B------:R-:W-:Y:S02]  /*1530*/  PRMT R4, R4, 0x9910, RZ ;  /* 0x0000991004047816 */ /* 0x000fe400000000ff */
[----:B------:R-:W-:-:S04]  /*1540*/  IABS R16, R5 ;  /* 0x0000000500107213 */ /* 0x000fc80000000000 */
[----:B------:R-:W1:Y:S08]  /*1550*/  I2F.RP R17, R16 ;  /* 0x0000001000117306 */ /* 0x000e700000209400 */
[----:B-1----:R-:W0:Y:S02]  /*1560*/  MUFU.RCP R17, R17 ;  /* 0x0000001100117308 */ /* 0x002e240000001000 */
[----:B0-----:R-:W-:Y:S01]  /*1570*/  VIADD R14, R17, 0xffffffe ;  /* 0x0ffffffe110e7836 */ /* 0x001fe20000000000 */
[----:B------:R-:W-:-:S02]  /*1580*/  IABS R17, R4 ;  /* 0x0000000400117213 */ /* 0x000fc40000000000 */
[----:B------:R-:W-:-:S03]  /*1590*/  LOP3.LUT R4, R4, R5, RZ, 0x3c, !PT ;  /* 0x0000000504047212 */ /* 0x000fc600078e3cff */
[----:B------:R0:W1:Y:S01]  /*15a0*/  F2I.FTZ.U32.TRUNC.NTZ R15, R14 ;  /* 0x0000000e000f7305 */ /* 0x000062000021f000 */
[----:B------:R-:W-:Y:S02]  /*15b0*/  ISETP.GE.AND P3, PT, R4, RZ, PT ;  /* 0x000000ff0400720c */ /* 0x000fe40003f66270 */
[----:B0-----:R-:W-:Y:S01]  /*15c0*/  MOV R14, RZ ;  /* 0x000000ff000e7202 */ /* 0x001fe20000000f00 */
[----:B-1----:R-:W-:-:S04]  /*15d0*/  IMAD.MOV R19, RZ, RZ, -R15 ;  /* 0x000000ffff137224 */ /* 0x002fc800078e0a0f */
[----:B------:R-:W-:-:S04]  /*15e0*/  IMAD R19, R19, R16, RZ ;  /* 0x0000001013137224 */ /* 0x000fc800078e02ff */
[----:B------:R-:W-:-:S06]  /*15f0*/  IMAD.HI.U32 R15, R15, R19, R14 ;  /* 0x000000130f0f7227 */ /* 0x000fcc00078e000e */
[----:B------:R-:W-:Y:S01]  /*1600*/  IMAD.HI.U32 R14, R15, R17, RZ ;  /* 0x000000110f0e7227 */ /* 0x000fe200078e00ff */
[----:B------:R-:W-:-:S05]  /*1610*/  IABS R15, R5 ;  /* 0x00000005000f7213 */ /* 0x000fca0000000000 */
[----:B------:R-:W-:-:S04]  /*1620*/  IMAD.MOV R15, RZ, RZ, -R15 ;  /* 0x000000ffff0f7224 */ /* 0x000fc800078e0a0f */
        /* <DEDUP_REMOVED lines=9> */
.L_x_11994:
[----:B------:R-:W-:Y:S05]  /*16c0*/  BSYNC B0 ;  /* 0x0000000000007941 */ /* 0x000fea0003800000 */
.L_x_11993:
[----:B0-----:R-:W-:Y:S01]  /*16d0*/  VIADD R15, R3, 0x80 ;  /* 0x00000080030f7836 */ /* 0x001fe20000000000 */
[----:B------:R-:W-:Y:S04]  /*16e0*/  BSSY B0, `(.L_x_11995) ;  /* 0x000001c000007945 */ /* 0x000fe80003800000 */
[----:B------:R-:W-:-:S13]  /*16f0*/  ISETP.GE.AND P1, PT, R15, R2, PT ;  /* 0x000000020f00720c */ /* 0x000fda0003f26270 */
[----:B------:R-:W-:Y:S05]  /*1700*/  @P1 BRA `(.L_x_11996) ;  /* 0x0000000000641947 */ /* 0x000fea0003800000 */
[-C--:B-----5:R-:W-:Y:S02]  /*1710*/  IABS R16, R7.reuse ;  /* 0x0000000700107213 */ /* 0x0a0fe40000000000 */
[----:B------:R-:W-:Y:S02]  /*1720*/  IABS R18, R6 ;  /* 0x0000000600127213 */ /* 0x000fe40000000000 */
[----:B------:R-:W0:Y:S01]  /*1730*/  I2F.RP R17, R16 ;  /* 0x0000001000117306 */ /* 0x000e220000209400 */
[----:B------:R-:W-:-:S04]  /*1740*/  LOP3.LUT R6, R6, R7, RZ, 0x3c, !PT ;  /* 0x0000000706067212 */ /* 0x000fc800078e3cff */
[----:B------:R-:W-:-:S03]  /*1750*/  ISETP.GE.AND P3, PT, R6, RZ, PT ;  /* 0x000000ff0600720c */ /* 0x000fc60003f66270 */
[----:B0-----:R-:W0:Y:S02]  /*1760*/  MUFU.RCP R17, R17 ;  /* 0x0000001100117308 */ /* 0x001e240000001000 */
[----:B0-----:R-:W-:-:S06]  /*1770*/  VIADD R4, R17, 0xffffffe ;  /* 0x0ffffffe11047836 */ /* 0x001fcc0000000000 */
[----:B------:R0:W1:Y:S02]  /*1780*/  F2I.FTZ.U32.TRUNC.NTZ R5, R4 ;  /* 0x0000000400057305 */ /* 0x000064000021f000 */
[----:B0-----:R-:W-:Y:S01]  /*1790*/  IMAD.MOV.U32 R4, RZ, RZ, RZ ;  /* 0x000000ffff047224 */ /* 0x001fe200078e00ff */
[----:B-1----:R-:W-:-:S05]  /*17a0*/  IADD3 R19, RZ, -R5, RZ ;  /* 0x80000005ff137210 */ /* 0x002fca0007ffe0ff */
[----:B------:R-:W-:-:S04]  /*17b0*/  IMAD R19, R19, R16, RZ ;  /* 0x0000001013137224 */ /* 0x000fc800078e02ff */
[----:B------:R-:W-:Y:S01]  /*17c0*/  IMAD.HI.U32 R5, R5, R19, R4 ;  /* 0x0000001305057227 */ /* 0x000fe200078e0004 */
[----:B------:R-:W-:-:S05]  /*17d0*/  IABS R19, R7 ;  /* 0x0000000700137213 */ /* 0x000fca0000000000 */
[----:B------:R-:W-:Y:S02]  /*17e0*/  IMAD.MOV R17, RZ, RZ, -R19 ;  /* 0x000000ffff117224 */ /* 0x000fe400078e0a13 */
[----:B------:R-:W-:-:S04]  /*17f0*/  IMAD.HI.U32 R5, R5, R18, RZ ;  /* 0x0000001205057227 */ /* 0x000fc800078e00ff */
[----:B------:R-:W-:-:S05]  /*1800*/  IMAD R17, R5, R17, R18 ;  /* 0x0000001105117224 */ /* 0x000fca00078e0212 */
[----:B------:R-:W-:-:S13]  /*1810*/  ISETP.GT.U32.AND P2, PT, R16, R17, PT ;  /* 0x000000111000720c */ /* 0x000fda0003f44070 */
[----:B------:R-:W-:Y:S01]  /*1820*/  @!P2 IMAD.IADD R17, R17, 0x1, -R16 ;  /* 0x000000011111a824 */ /* 0x000fe200078e0a10 */
[----:B------:R-:W-:Y:S02]  /*1830*/  @!P2 IADD3 R5, R5, 0x1, RZ ;  /* 0x000000010505a810 */ /* 0x000fe40007ffe0ff */
[----:B------:R-:W-:Y:S02]  /*1840*/  ISETP.NE.AND P2, PT, R7, RZ, PT ;  /* 0x000000ff0700720c */ /* 0x000fe40003f45270 */
[----:B------:R-:W-:-:S13]  /*1850*/  ISETP.GE.U32.AND P1, PT, R17, R16, PT ;  /* 0x000000101100720c */ /* 0x000fda0003f26070 */
[----:B------:R-:W-:-:S04]  /*1860*/  @P1 VIADD R5, R5, 0x1 ;  /* 0x0000000105051836 */ /* 0x000fc80000000000 */
[----:B------:R-:W-:-:S04]  /*1870*/  IMAD.MOV.U32 R6, RZ, RZ, R5 ;  /* 0x000000ffff067224 */ /* 0x000fc800078e0005 */
[----:B------:R-:W-:Y:S01]  /*1880*/  @!P3 IMAD.MOV R6, RZ, RZ, -R6 ;  /* 0x000000ffff06b224 */ /* 0x000fe200078e0a06 */
[----:B------:R-:W-:-:S07]  /*1890*/  @!P2 LOP3.LUT R6, RZ, R7, RZ, 0x33, !PT ;  /* 0x00000007ff06a212 */ /* 0x000fce00078e33ff */
.L_x_11996:
[----:B------:R-:W-:Y:S05]  /*18a0*/  BSYNC B0 ;  /* 0x0000000000007941 */ /* 0x000fea0003800000 */
.L_x_11995:
[----:B-----5:R-:W-:Y:S01]  /*18b0*/  IADD3 R5, R3, 0x100, RZ ;  /* 0x0000010003057810 */ /* 0x020fe20007ffe0ff */
[----:B------:R-:W-:Y:S03]  /*18c0*/  BSSY B0, `(.L_x_11997) ;  /* 0x000001c000007945 */ /* 0x000fe60003800000 */
[----:B------:R-:W-:-:S13]  /*18d0*/  ISETP.GE.AND P1, PT, R5, R2, PT ;  /* 0x000000020500720c */ /* 0x000fda0003f26270 */
[----:B------:R-:W-:Y:S05]  /*18e0*/  @P1 BRA `(.L_x_11998) ;  /* 0x0000000000641947 */ /* 0x000fea0003800000 */
[----:B------:R-:W-:-:S04]  /*18f0*/  IABS R7, R9 ;  /* 0x0000000900077213 */ /* 0x000fc80000000000 */
[----:B------:R-:W0:Y:S08]  /*1900*/  I2F.RP R16, R7 ;  /* 0x0000000700107306 */ /* 0x000e300000209400 */
[----:B0-----:R-:W0:Y:S02]  /*1910*/  MUFU.RCP R16, R16 ;  /* 0x0000001000107308 */ /* 0x001e240000001000 */
[----:B0-----:R-:W-:-:S06]  /*1920*/  VIADD R4, R16, 0xffffffe ;  /* 0x0ffffffe10047836 */ /* 0x001fcc0000000000 */
[----:B------:R0:W1:Y:S02]  /*1930*/  F2I.FTZ.U32.TRUNC.NTZ R5, R4 ;  /* 0x0000000400057305 */ /* 0x000064000021f000 */
[----:B0-----:R-:W-:Y:S02]  /*1940*/  IMAD.MOV.U32 R4, RZ, RZ, RZ ;  /* 0x000000ffff047224 */ /* 0x001fe400078e00ff */
[----:B-1----:R-:W-:-:S04]  /*1950*/  IMAD.MOV R18, RZ, RZ, -R5 ;  /* 0x000000ffff127224 */ /* 0x002fc800078e0a05 */
[----:B------:R-:W-:Y:S01]  /*1960*/  IMAD R17, R18, R7, RZ ;  /* 0x0000000712117224 */ /* 0x000fe200078e02ff */
[----:B------:R-:W-:Y:S02]  /*1970*/  IABS R18, R8 ;  /* 0x0000000800127213 */ /* 0x000fe40000000000 */
[----:B------:R-:W-:Y:S01]  /*1980*/  LOP3.LUT R8, R8, R9, RZ, 0x3c, !PT ;  /* 0x0000000908087212 */ /* 0x000fe200078e3cff */
[----:B------:R-:W-:Y:S01]  /*1990*/  IMAD.HI.U32 R5, R5, R17, R4 ;  /* 0x0000001105057227 */ /* 0x000fe200078e0004 */
[----:B------:R-:W-:Y:S02]  /*19a0*/  IABS R17, R9 ;  /* 0x0000000900117213 */ /* 0x000fe40000000000 */
[----:B------:R-:W-:Y:S02]  /*19b0*/  ISETP.GE.AND P3, PT, R8, RZ, PT ;  /* 0x000000ff0800720c */ /* 0x000fe40003f66270 */
[----:B------:R-:W-:Y:S01]  /*19c0*/  IADD3 R16, RZ, -R17, RZ ;  /* 0x80000011ff107210 */ /* 0x000fe20007ffe0ff */
[----:B------:R-:W-:-:S04]  /*19d0*/  IMAD.HI.U32 R5, R5, R18, RZ ;  /* 0x0000001205057227 */ /* 0x000fc800078e00ff */
[----:B------:R-:W-:-:S05]  /*19e0*/  IMAD R4, R5, R16, R18 ;  /* 0x0000001005047224 */ /* 0x000fca00078e0212 */
[----:B------:R-:W-:-:S13]  /*19f0*/  ISETP.GT.U32.AND P2, PT, R7, R4, PT ;  /* 0x000000040700720c */ /* 0x000fda0003f44070 */
[----:B------:R-:W-:Y:S02]  /*1a00*/  @!P2 IMAD.IADD R4, R4, 0x1, -R7 ;  /* 0x000000010404a824 */ /* 0x000fe400078e0a07 */
[----:B------:R-:W-:Y:S01]  /*1a10*/  @!P2 VIADD R5, R5, 0x1 ;  /* 0x000000010505a836 */ /* 0x000fe20000000000 */
[----:B------:R-:W-:Y:S02]  /*1a20*/  ISETP.NE.AND P2, PT, R9, RZ, PT ;  /* 0x000000ff0900720c */ /* 0x000fe40003f45270 */
[----:B------:R-:W-:-:S13]  /*1a30*/  ISETP.GE.U32.AND P1, PT, R4, R7, PT ;  /* 0x000000070400720c */ /* 0x000fda0003f26070 */
[----:B------:R-:W-:-:S05]  /*1a40*/  @P1 VIADD R5, R5, 0x1 ;  /* 0x0000000105051836 */ /* 0x000fca0000000000 */
[----:B------:R-:W-:-:S05]  /*1a50*/  MOV R7, R5 ;  /* 0x0000000500077202 */ /* 0x000fca0000000f00 */
[----:B------:R-:W-:Y:S01]  /*1a60*/  @!P3 IMAD.MOV R7, RZ, RZ, -R7 ;  /* 0x000000ffff07b224 */ /* 0x000fe200078e0a07 */
[----:B------:R-:W-:-:S07]  /*1a70*/  @!P2 LOP3.LUT R7, RZ, R9, RZ, 0x33, !PT ;  /* 0x00000009ff07a212 */ /* 0x000fce00078e33ff */
.L_x_11998:
[----:B------:R-:W-:Y:S05]  /*1a80*/  BSYNC B0 ;  /* 0x0000000000007941 */ /* 0x000fea0003800000 */
.L_x_11997:
[----:B------:R-:W-:Y:S01]  /*1a90*/  VIADD R5, R3, 0x180 ;  /* 0x0000018003057836 */ /* 0x000fe20000000000 */
[----:B------:R-:W-:Y:S04]  /*1aa0*/  BSSY B0, `(.L_x_11999) ;  /* 0x000001c000007945 */ /* 0x000fe80003800000 */
[----:B------:R-:W-:-:S13]  /*1ab0*/  ISETP.GE.AND P1, PT, R5, R2, PT ;  /* 0x000000020500720c */ /* 0x000fda0003f26270 */
[----:B------:R-:W-:Y:S05]  /*1ac0*/  @P1 BRA `(.L_x_12000) ;  /* 0x0000000000641947 */ /* 0x000fea0003800000 */
        /* <DEDUP_REMOVED lines=25> */
.L_x_12000:
[----:B------:R-:W-:Y:S05]  /*1c60*/  BSYNC B0 ;  /* 0x0000000000007941 */ /* 0x000fea0003800000 */
.L_x_11999:
[----:B------:R-:W0:Y:S01]  /*1c70*/  @!P0 LDC.64 R4, c[0x0][0x218] ;  /* 0x00008600ff048b82 */ /* 0x000e220000000a00 */
[C---:B------:R-:W-:Y:S01]  /*1c80*/  IADD3 R9, R3.reuse, 0x200, RZ ;  /* 0x0000020003097810 */ /* 0x040fe20007ffe0ff */
[----:B------:R-:W-:Y:S01]  /*1c90*/  VIADD R11, R3, 0x280 ;  /* 0x00000280030b7836 */ /* 0x000fe20000000000 */
[----:B------:R-:W-:Y:S02]  /*1ca0*/  BSSY B0, `(.L_x_12001) ;  /* 0x0000023000007945 */ /* 0x000fe40003800000 */
[-C--:B------:R-:W-:Y:S01]  /*1cb0*/  ISETP.GE.AND P4, PT, R9, R2.reuse, PT ;  /* 0x000000020900720c */ /* 0x080fe20003f86270 */
[----:B------:R-:W-:Y:S01]  /*1cc0*/  VIADD R9, R3, 0x300 ;  /* 0x0000030003097836 */ /* 0x000fe20000000000 */
[----:B------:R-:W-:Y:S01]  /*1cd0*/  ISETP.GE.AND P3, PT, R11, R2, PT ;  /* 0x000000020b00720c */ /* 0x000fe20003f66270 */
[----:B------:R-:W-:-:S03]  /*1ce0*/  VIADD R11, R3, 0x380 ;  /* 0x00000380030b7836 */ /* 0x000fc60000000000 */
[-C--:B------:R-:W-:Y:S02]  /*1cf0*/  ISETP.GE.AND P1, PT, R9, R2.reuse, PT ;  /* 0x000000020900720c */ /* 0x080fe40003f26270 */
[----:B------:R-:W-:Y:S02]  /*1d00*/  @!P0 IADD3 R9, R0, R3, RZ ;  /* 0x0000000300098210 */ /* 0x000fe40007ffe0ff */
[----:B------:R-:W-:-:S03]  /*1d10*/  ISETP.GE.AND P2, PT, R11, R2, PT ;  /* 0x000000020b00720c */ /* 0x000fc60003f46270 */
[----:B0-----:R-:W-:Y:S01]  /*1d20*/  @!P0 IMAD.WIDE.U32 R8, R9, 0x2, R4 ;  /* 0x0000000209088825 */ /* 0x001fe200078e0004 */
[----:B------:R-:W-:Y:S09]  /*1d30*/  @P4 BRA `(.L_x_12002) ;  /* 0x0000000000644947 */ /* 0x000ff20003800000 */
        /* <DEDUP_REMOVED lines=25> */
.L_x_12002:
[----:B------:R-:W-:Y:S05]  /*1ed0*/  BSYNC B0 ;  /* 0x0000000000007941 */ /* 0x000fea0003800000 */
.L_x_12001:
[----:B------:R-:W-:Y:S04]  /*1ee0*/  BSSY B0, `(.L_x_12003) ;  /* 0x000001b000007945 */ /* 0x000fe80003800000 */
[----:B------:R-:W-:Y:S05]  /*1ef0*/  @P3 BRA `(.L_x_12004) ;  /* 0x0000000000643947 */ /* 0x000fea0003800000 */
[-C--:B------:R-:W-:Y:S02]  /*1f00*/  IABS R12, R21.reuse ;  /* 0x00000015000c7213 */ /* 0x080fe40000000000 */
[----:B------:R-:W-:Y:S02]  /*1f10*/  IABS R16, R20 ;  /* 0x0000001400107213 */ /* 0x000fe40000000000 */
[----:B------:R-:W0:Y:S01]  /*1f20*/  I2F.RP R13, R12 ;  /* 0x0000000c000d7306 */ /* 0x000e220000209400 */
[----:B------:R-:W-:-:S04]  /*1f30*/  LOP3.LUT R20, R20, R21, RZ, 0x3c, !PT ;  /* 0x0000001514147212 */ /* 0x000fc800078e3cff */
[----:B------:R-:W-:-:S03]  /*1f40*/  ISETP.GE.AND P5, PT, R20, RZ, PT ;  /* 0x000000ff1400720c */ /* 0x000fc60003fa6270 */
[----:B0-----:R-:W0:Y:S02]  /*1f50*/  MUFU.RCP R13, R13 ;  /* 0x0000000d000d7308 */ /* 0x001e240000001000 */
[----:B0-----:R-:W-:-:S06]  /*1f60*/  VIADD R4, R13, 0xffffffe ;  /* 0x0ffffffe0d047836 */ /* 0x001fcc0000000000 */
[----:B------:R0:W1:Y:S02]  /*1f70*/  F2I.FTZ.U32.TRUNC.NTZ R5, R4 ;  /* 0x0000000400057305 */ /* 0x000064000021f000 */
[----:B0-----:R-:W-:Y:S01]  /*1f80*/  HFMA2.MMA R4, -RZ, RZ, 0, 0 ;  /* 0x00000000ff047435 */ /* 0x001fe200000001ff */
[----:B-1----:R-:W-:-:S04]  /*1f90*/  IMAD.MOV R17, RZ, RZ, -R5 ;  /* 0x000000ffff117224 */ /* 0x002fc800078e0a05 */
[----:B------:R-:W-:-:S05]  /*1fa0*/  IMAD R17, R17, R12, RZ ;  /* 0x0000000c11117224 */ /* 0x000fca00078e02ff */
[----:B------:R-:W-:Y:S01]  /*1fb0*/  IMAD.HI.U32 R5, R5, R17, R4 ;  /* 0x0000001105057227 */ /* 0x000fe200078e0004 */
[----:B------:R-:W-:-:S05]  /*1fc0*/  IABS R17, R21 ;  /* 0x0000001500117213 */ /* 0x000fca0000000000 */
        /* <DEDUP_REMOVED lines=12> */
.L_x_12004:
[----:B------:R-:W-:Y:S05]  /*2090*/  BSYNC B0 ;  /* 0x0000000000007941 */ /* 0x000fea0003800000 */
.L_x_12003:
[----:B------:R-:W-:Y:S04]  /*20a0*/  BSSY B0, `(.L_x_12005) ;  /* 0x000001c000007945 */ /* 0x000fe80003800000 */
        /* <DEDUP_REMOVED lines=19> */
[-C--:B------:R-:W-:Y:S01]  /*21e0*/  @!P3 IADD3 R4, R4, -R13.reuse, RZ ;  /* 0x8000000d0404b210 */ /* 0x080fe20007ffe0ff */
[----:B------:R-:W-:Y:S01]  /*21f0*/  @!P3 VIADD R5, R5, 0x1 ;  /* 0x000000010505b836 */ /* 0x000fe20000000000 */
[----:B------:R-:W-:Y:S02]  /*2200*/  ISETP.NE.AND P3, PT, R23, RZ, PT ;  /* 0x000000ff1700720c */ /* 0x000fe40003f65270 */
[----:B------:R-:W-:-:S13]  /*2210*/  ISETP.GE.U32.AND P1, PT, R4, R13, PT ;  /* 0x0000000d0400720c */ /* 0x000fda0003f26070 */
[----:B------:R-:W-:-:S04]  /*2220*/  @P1 VIADD R5, R5, 0x1 ;  /* 0x0000000105051836 */ /* 0x000fc80000000000 */
[----:B------:R-:W-:-:S05]  /*2230*/  IMAD.MOV.U32 R13, RZ, RZ, R5 ;  /* 0x000000ffff0d7224 */ /* 0x000fca00078e0005 */
[----:B------:R-:W-:Y:S02]  /*2240*/  @!P4 IADD3 R13, -R13, RZ, RZ ;  /* 0x000000ff0d0dc210 */ /* 0x000fe40007ffe1ff */
[----:B------:R-:W-:-:S07]  /*2250*/  @!P3 LOP3.LUT R13, RZ, R23, RZ, 0x33, !PT ;  /* 0x00000017ff0db212 */ /* 0x000fce00078e33ff */
.L_x_12006:
[----:B------:R-:W-:Y:S05]  /*2260*/  BSYNC B0 ;  /* 0x0000000000007941 */ /* 0x000fea0003800000 */
.L_x_12005:
        /* <DEDUP_REMOVED lines=24> */
[----:B------:R-:W-:Y:S02]  /*23f0*/  @!P3 IADD3 R4, -R4, RZ, RZ ;  /* 0x000000ff0404b210 */ /* 0x000fe40007ffe1ff */
[----:B------:R-:W-:-:S07]  /*2400*/  @!P2 LOP3.LUT R4, RZ, R25, RZ, 0x33, !PT ;  /* 0x00000019ff04a212 */ /* 0x000fce00078e33ff */
.L_x_12008:
[----:B------:R-:W-:Y:S05]  /*2410*/  BSYNC B0 ;  /* 0x0000000000007941 */ /* 0x000fea0003800000 */
.L_x_12007:
[----:B------:R-:W-:Y:S01]  /*2420*/  @!P0 IMAD.MOV.U32 R3, RZ, RZ, R15 ;  /* 0x000000ffff038224 */ /* 0x000fe200078e000f */
[----:B------:R0:W-:Y:S01]  /*2430*/  @!P0 STG.E.U16 desc[UR4][R8.64], R14 ;  /* 0x0000000e08008986 */ /* 0x0001e2000c101504 */
[----:B------:R-:W-:Y:S04]  /*2440*/  BSSY B0, `(.L_x_12009) ;  /* 0x000002d000007945 */ /* 0x000fe80003800000 */
[----:B------:R-:W-:Y:S01]  /*2450*/  BSSY B1, `(.L_x_12010) ;  /* 0x0000025000017945 */ /* 0x000fe20003800000 */
[----:B------:R-:W-:-:S13]  /*2460*/  ISETP.GE.AND P0, PT, R3, R2, PT ;  /* 0x000000020300720c */ /* 0x000fda0003f06270 */
[----:B0-----:R-:W-:Y:S05]  /*2470*/  @P0 BRA `(.L_x_12011) ;  /* 0x0000000000300947 */ /* 0x001fea0003800000 */
[----:B------:R-:W0:Y:S01]  /*2480*/  LDC.64 R8, c[0x0][0x218] ;  /* 0x00008600ff087b82 */ /* 0x000e220000000a00 */
[----:B------:R-:W-:Y:S02]  /*2490*/  IMAD.IADD R5, R0, 0x1, R3 ;  /* 0x0000000100057824 */ /* 0x000fe400078e0203 */
        /* <DEDUP_REMOVED lines=10> */
.L_x_12011:
[----:B------:R-:W-:-:S13]  /*2540*/  ISETP.GE.AND P0, PT, R3, R2, PT ;  /* 0x000000020300720c */ /* 0x000fda0003f06270 */
[----:B------:R-:W-:Y:S05]  /*2550*/  @P0 BRA `(.L_x_12013) ;  /* 0x0000000000300947 */ /* 0x000fea0003800000 */
[----:B0-----:R-:W0:Y:S01]  /*2560*/  LDC.64 R6, c[0x0][0x218] ;  /* 0x00008600ff067b82 */ /* 0x001e220000000a00 */
[----:B------:R-:W-:Y:S02]  /*2570*/  IMAD.IADD R5, R0, 0x1, R3 ;  /* 0x0000000100057824 */ /* 0x000fe400078e0203 */
[----:B------:R-:W-:Y:S02]  /*2580*/  VIADD R3, R3, 0x80 ;  /* 0x0000008003037836 */ /* 0x000fe40000000000 */
[----:B0-----:R-:W-:-:S05]  /*2590*/  IMAD.WIDE.U32 R6, R5, 0x2, R6 ;  /* 0x0000000205067825 */ /* 0x001fca00078e0006 */
[----:B------:R1:W-:Y:S02]  /*25a0*/  STG.E.U16 desc[UR4][R6.64], R10 ;  /* 0x0000000a06007986 */ /* 0x0003e4000c101504 */
.L_x_12012:
[----:B------:R-:W-:-:S13]  /*25b0*/  ISETP.GE.AND P0, PT, R3, R2, PT ;  /* 0x000000020300720c */ /* 0x000fda0003f06270 */
[----:B------:R-:W-:Y:S05]  /*25c0*/  @P0 BRA `(.L_x_12014) ;  /* 0x0000000000340947 */ /* 0x000fea0003800000 */
[----:B01----:R-:W0:Y:S01]  /*25d0*/  LDC.64 R6, c[0x0][0x218] ;  /* 0x00008600ff067b82 */ /* 0x003e220000000a00 */
[----:B------:R-:W-:Y:S01]  /*25e0*/  IADD3 R5, R0, R3, RZ ;  /* 0x0000000300057210 */ /* 0x000fe20007ffe0ff */
[----:B------:R-:W-:-:S04]  /*25f0*/  VIADD R3, R3, 0x80 ;  /* 0x0000008003037836 */ /* 0x000fc80000000000 */
[----:B0-----:R-:W-:-:S05]  /*2600*/  IMAD.WIDE.U32 R6, R5, 0x2, R6 ;  /* 0x0000000205067825 */ /* 0x001fca00078e0006 */
[----:B------:R1:W-:Y:S02]  /*2610*/  STG.E.U16 desc[UR4][R6.64], R11 ;  /* 0x0000000b06007986 */ /* 0x0003e4000c101504 */
.L_x_12013:
[----:B------:R-:W-:-:S13]  /*2620*/  ISETP.GE.AND P0, PT, R3, R2, PT ;  /* 0x000000020300720c */ /* 0x000fda0003f06270 */
[----:B------:R-:W-:Y:S05]  /*2630*/  @P0 BREAK B1 ;  /* 0x0000000000010942 */ /* 0x000fea0003800000 */
[----:B------:R-:W-:Y:S05]  /*2640*/  @P0 BRA `(.L_x_12015) ;  /* 0x0000000000300947 */ /* 0x000fea0003800000 */
[----:B01----:R-:W0:Y:S01]  /*2650*/  LDC.64 R6, c[0x0][0x218] ;  /* 0x00008600ff067b82 */ /* 0x003e220000000a00 */
[----:B------:R-:W-:Y:S02]  /*2660*/  IMAD.IADD R5, R0, 0x1, R3 ;  /* 0x0000000100057824 */ /* 0x000fe400078e0203 */
[----:B------:R-:W-:Y:S02]  /*2670*/  VIADD R3, R3, 0x80 ;  /* 0x0000008003037836 */ /* 0x000fe40000000000 */
[----:B0-----:R-:W-:-:S05]  /*2680*/  IMAD.WIDE.U32 R6, R5, 0x2, R6 ;  /* 0x0000000205067825 */ /* 0x001fca00078e0006 */
[----:B------:R2:W-:Y:S02]  /*2690*/  STG.E.U16 desc[UR4][R6.64], R12 ;  /* 0x0000000c06007986 */ /* 0x0005e4000c101504 */
.L_x_12014:
[----:B------:R-:W-:Y:S05]  /*26a0*/  BSYNC B1 ;  /* 0x0000000000017941 */ /* 0x000fea0003800000 */
.L_x_12010:
[----:B------:R-:W-:-:S13]  /*26b0*/  ISETP.GE.AND P0, PT, R3, R2, PT ;  /* 0x000000020300720c */ /* 0x000fda0003f06270 */
[----:B012---:R-:W0:Y:S01]  /*26c0*/  @!P0 LDC.64 R6, c[0x0][0x218] ;  /* 0x00008600ff068b82 */ /* 0x007e220000000a00 */
[----:B------:R-:W-:Y:S01]  /*26d0*/  @!P0 IADD3 R5, R0, R3, RZ ;  /* 0x0000000300058210 */ /* 0x000fe20007ffe0ff */
[----:B------:R-:W-:-:S04]  /*26e0*/  @!P0 VIADD R3, R3, 0x80 ;  /* 0x0000008003038836 */ /* 0x000fc80000000000 */
[----:B0-----:R-:W-:-:S05]  /*26f0*/  @!P0 IMAD.WIDE.U32 R6, R5, 0x2, R6 ;  /* 0x0000000205068825 */ /* 0x001fca00078e0006 */
[----:B------:R2:W-:Y:S02]  /*2700*/  @!P0 STG.E.U16 desc[UR4][R6.64], R13 ;  /* 0x0000000d06008986 */ /* 0x0005e4000c101504 */
.L_x_12015:
[----:B------:R-:W-:Y:S05]  /*2710*/  BSYNC B0 ;  /* 0x0000000000007941 */ /* 0x000fea0003800000 */
.L_x_12009:
[----:B------:R-:W-:Y:S05]  /*2720*/  WARPSYNC.ALL ;  /* 0x0000000000007948 */ /* 0x000fea0003800000 */
[----:B------:R-:W-:-:S13]  /*2730*/  ISETP.GE.AND P0, PT, R3, R2, PT ;  /* 0x000000020300720c */ /* 0x000fda0003f06270 */
[----:B------:R-:W-:Y:S05]  /*2740*/  @P0 EXIT ;  /* 0x000000000000094d */ /* 0x000fea0003800000 */
[----:B012---:R-:W0:Y:S01]  /*2750*/  LDC.64 R6, c[0x0][0x218] ;  /* 0x00008600ff067b82 */ /* 0x007e220000000a00 */
[----:B------:R-:W-:-:S04]  /*2760*/  IMAD.IADD R3, R0, 0x1, R3 ;  /* 0x0000000100037824 */ /* 0x000fc800078e0203 */
[----:B0-----:R-:W-:-:S05]  /*2770*/  IMAD.WIDE.U32 R2, R3, 0x2, R6 ;  /* 0x0000000203027825 */ /* 0x001fca00078e0006 */
[----:B------:R-:W-:Y:S01]  /*2780*/  STG.E.U16 desc[UR4][R2.64], R4 ;  /* 0x0000000402007986 */ /* 0x000fe2000c101504 */
[----:B------:R-:W-:Y:S05]  /*2790*/  EXIT ;  /* 0x000000000000794d */ /* 0x000fea0003800000 */
.L_x_12016:
        /* <DEDUP_REMOVED lines=14> */
.L_x_22876:


//--------------------- .text._ZN2at6native29vectorized_elementwise_kernelILi4ENS0_13BinaryFunctorIsssZZZNS0_15binary_internal21div_trunc_kernel_cudaERNS_18TensorIteratorBaseEENKUlvE_clEvENKUlvE3_clEvEUlssE_EESt5arrayIPcLm3EEEEviT0_T1_ --------------------------
	.section	.text._ZN2at6native29vectorized_elementwise_kernelILi4ENS0_13BinaryFunctorIsssZZZNS0_15binary_internal21div_trunc_kernel_cudaERNS_18TensorIteratorBaseEENKUlvE_clEvENKUlvE3_clEvEUlssE_EESt5arrayIPcLm3EEEEviT0_T1_,"ax",@progbits
	.align	128
        .global         _ZN2at6native29vectorized_elementwise_kernelILi4ENS0_13BinaryFunctorIsssZZZNS0_15binary_internal21div_trunc_kernel_cudaERNS_18TensorIteratorBaseEENKUlvE_clEvENKUlvE3_clEvEUlssE_EESt5arrayIPcLm3EEEEviT0_T1_
        .type           _ZN2at6native29vectorized_elementwise_kernelILi4ENS0_13BinaryFunctorIsssZZZNS0_15binary_internal21div_trunc_kernel_cudaERNS_18TensorIteratorBaseEENKUlvE_clEvENKUlvE3_clEvEUlssE_EESt5arrayIPcLm3EEEEviT0_T1_,@function
        .size           _ZN2at6native29vectorized_elementwise_kernelILi4ENS0_13BinaryFunctorIsssZZZNS0_15binary_internal21div_trunc_kernel_cudaERNS_18TensorIteratorBaseEENKUlvE_clEvENKUlvE3_clEvEUlssE_EESt5arrayIPcLm3EEEEviT0_T1_,(.L_x_22877 - _ZN2at6native29vectorized_elementwise_kernelILi4ENS0_13BinaryFunctorIsssZZZNS0_15binary_internal21div_trunc_kernel_cudaERNS_18TensorIteratorBaseEENKUlvE_clEvENKUlvE3_clEvEUlssE_EESt5arrayIPcLm3EEEEviT0_T1_)
        .other          _ZN2at6native29vectorized_elementwise_kernelILi4ENS0_13BinaryFunctorIsssZZZNS0_15binary_internal21div_trunc_kernel_cudaERNS_18TensorIteratorBaseEENKUlvE_clEvENKUlvE3_clEvEUlssE_EESt5arrayIPcLm3EEEEviT0_T1_,@"STO_CUDA_ENTRY STV_DEFAULT"
_ZN2at6native29vectorized_elementwise_kernelILi4ENS0_13BinaryFunctorIsssZZZNS0_15binary_internal21div_trunc_kernel_cudaERNS_18TensorIteratorBaseEENKUlvE_clEvENKUlvE3_clEvEUlssE_EESt5arrayIPcLm3EEEEviT0_T1_:
.text._ZN2at6native29vectorized_elementwise_kernelILi4ENS0_13BinaryFunctorIsssZZZNS0_15binary_internal21div_trunc_kernel_cudaERNS_18TensorIteratorBaseEENKUlvE_clEvENKUlvE3_clEvEUlssE_EESt5arrayIPcLm3EEEEviT0_T1_:
        /* <DEDUP_REMOVED lines=15> */
[----:B------:R0:W2:Y:S01]  /*00f0*/  LDG.E.64 R2, desc[UR4][R6.64+0x400] ;  /* 0x0004000406027981 */ /* 0x0000a2000c1e1b00 */
[----:B------:R-:W-:-:S05]  /*0100*/  IMAD.WIDE.U32 R12, R15, 0x8, R12 ;  /* 0x000000080f0c7825 */ /* 0x000fca00078e000c */
[----:B------:R-:W4:Y:S04]  /*0110*/  LDG.E.64 R4, desc[UR4][R12.64] ;  /* 0x000000040c047981 */ /* 0x000f28000c1e1b00 */
[----:B------:R-:W5:Y:S01]  /*0120*/  LDG.E.64 R12, desc[UR4][R12.64+0x400] ;  /* 0x000400040c0c7981 */ /* 0x000f62000c1e1b00 */
[----:B---3--:R-:W-:-:S04]  /*0130*/  PRMT R14, R16, 0x9910, RZ ;  /* 0x00009910100e7816 */ /* 0x008fc800000000ff */
[----:B------:R-:W-:Y:S02]  /*0140*/  IABS R22, R14 ;  /* 0x0000000e00167213 */ /* 0x000fe40000000000 */
[----:B------:R-:W-:Y:S02]  /*0150*/  PRMT R16, R16, 0xbb32, RZ ;  /* 0x0000bb3210107816 */ /* 0x000fe400000000ff */
[----:B------:R-:W1:Y:S01]  /*0160*/  I2F.RP R21, R22 ;  /* 0x0000001600157306 */ /* 0x000e620000209400 */
[----:B------:R-:W-:Y:S02]  /*0170*/  PRMT R20, R17, 0x9910, RZ ;  /* 0x0000991011147816 */ /* 0x000fe400000000ff */
[----:B------:R-:W-:Y:S02]  /*0180*/  IABS R19, R16 ;  /* 0x0000001000137213 */ /* 0x000fe40000000000 */
[----:B------:R-:W-:-:S03]  /*0190*/  IABS R18, R20 ;  /* 0x0000001400127213 */ /* 0x000fc60000000000 */
[----:B------:R-:W3:Y:S08]  /*01a0*/  I2F.RP R23, R19 ;  /* 0x0000001300177306 */ /* 0x000ef00000209400 */
[----:B------:R-:W0:Y:S08]  /*01b0*/  I2F.RP R24, R18 ;  /* 0x0000001200187306 */ /* 0x000e300000209400 */
[----:B-1----:R-:W1:Y:S08]  /*01c0*/  MUFU.RCP R21, R21 ;  /* 0x0000001500157308 */ /* 0x002e700000001000 */
[----:B---3--:R-:W3:Y:S08]  /*01d0*/  MUFU.RCP R23, R23 ;  /* 0x0000001700177308 */ /* 0x008ef00000001000 */
[----:B0-----:R-:W0:Y:S01]  /*01e0*/  MUFU.RCP R24, R24 ;  /* 0x0000001800187308 */ /* 0x001e220000001000 */
[----:B-1----:R-:W-:-:S07]  /*01f0*/  VIADD R10, R21, 0xffffffe ;  /* 0x0ffffffe150a7836 */ /* 0x002fce0000000000 */
[----:B------:R-:W1:Y:S01]  /*0200*/  F2I.FTZ.U32.TRUNC.NTZ R11, R10 ;  /* 0x0000000a000b7305 */ /* 0x000e62000021f000 */
[----:B---3--:R-:W-:-:S07]  /*0210*/  VIADD R8, R23, 0xffffffe ;  /* 0x0ffffffe17087836 */ /* 0x008fce0000000000 */
[----:B------:R-:W3:Y:S01]  /*0220*/  F2I.FTZ.U32.TRUNC.NTZ R9, R8 ;  /* 0x0000000800097305 */ /* 0x000ee2000021f000 */
[----:B0-----:R-:W-:Y:S01]  /*0230*/  VIADD R6, R24, 0xffffffe ;  /* 0x0ffffffe18067836 */ /* 0x001fe20000000000 */
[----:B------:R-:W-:-:S06]  /*0240*/  PRMT R17, R17, 0xbb32, RZ ;  /* 0x0000bb3211117816 */ /* 0x000fcc00000000ff */
[----:B------:R0:W2:Y:S01]  /*0250*/  F2I.FTZ.U32.TRUNC.NTZ R7, R6 ;  /* 0x0000000600077305 */ /* 0x0000a2000021f000 */
[----:B-1----:R-:W-:Y:S01]  /*0260*/  IADD3 R23, RZ, -R11, RZ ;  /* 0x8000000bff177210 */ /* 0x002fe20007ffe0ff */
[----:B------:R-:W-:Y:S01]  /*0270*/  IMAD.MOV.U32 R10, RZ, RZ, RZ ;  /* 0x000000ffff0a7224 */ /* 0x000fe200078e00ff */
[----:B------:R-:W-:-:S03]  /*0280*/  IABS R21, R17 ;  /* 0x0000001100157213 */ /* 0x000fc60000000000 */
[----:B------:R-:W-:Y:S02]  /*0290*/  IMAD R23, R23, R22, RZ ;  /* 0x0000001617177224 */ /* 0x000fe400078e02ff */
[----:B---3--:R-:W-:Y:S01]  /*02a0*/  IMAD.MOV R24, RZ, RZ, -R9 ;  /* 0x000000ffff187224 */ /* 0x008fe200078e0a09 */
[----:B0-----:R-:W-:Y:S01]  /*02b0*/  HFMA2.MMA R6, -RZ, RZ, 0, 0 ;  /* 0x00000000ff067435 */ /* 0x001fe200000001ff */
[----:B------:R-:W-:Y:S02]  /*02c0*/  IMAD.HI.U32 R11, R11, R23, R10 ;  /* 0x000000170b0b7227 */ /* 0x000fe400078e000a */
[----:B------:R-:W0:Y:S02]  /*02d0*/  I2F.RP R23, R21 ;  /* 0x0000001500177306 */ /* 0x000e240000209400 */
[----:B------:R-:W-:Y:S02]  /*02e0*/  IMAD R25, R24, R19, RZ ;  /* 0x0000001318197224 */ /* 0x000fe400078e02ff */
[----:B------:R-:W-:-:S02]  /*02f0*/  IMAD.MOV.U32 R8, RZ, RZ, RZ ;  /* 0x000000ffff087224 */ /* 0x000fc400078e00ff */
[----:B--2---:R-:W-:Y:S02]  /*0300*/  IMAD.MOV R27, RZ, RZ, -R7 ;  /* 0x000000ffff1b7224 */ /* 0x004fe400078e0a07 */
[----:B------:R-:W-:-:S04]  /*0310*/  IMAD.HI.U32 R10, R9, R25, R8 ;  /* 0x00000019090a7227 */ /* 0x000fc800078e0008 */
[----:B------:R-:W-:Y:S01]  /*0320*/  IMAD R25, R27, R18, RZ ;  /* 0x000000121b197224 */ /* 0x000fe200078e02ff */
[----:B----4-:R-:W-:-:S03]  /*0330*/  PRMT R9, R4, 0x9910, RZ ;  /* 0x0000991004097816 */ /* 0x010fc600000000ff */
[----:B------:R-:W-:Y:S01]  /*0340*/  IMAD.HI.U32 R6, R7, R25, R6 ;  /* 0x0000001907067227 */ /* 0x000fe200078e0006 */
[----:B------:R-:W-:Y:S01]  /*0350*/  IABS R7, R14 ;  /* 0x0000000e00077213 */ /* 0x000fe20000000000 */
[----:B0-----:R-:W0:Y:S01]  /*0360*/  MUFU.RCP R23, R23 ;  /* 0x0000001700177308 */ /* 0x001e220000001000 */
[----:B------:R-:W-:-:S03]  /*0370*/  IABS R25, R9 ;  /* 0x0000000900197213 */ /* 0x000fc60000000000 */
[----:B------:R-:W-:Y:S01]  /*0380*/  IMAD.MOV R7, RZ, RZ, -R7 ;  /* 0x000000ffff077224 */ /* 0x000fe200078e0a07 */
[----:B------:R-:W-:Y:S01]  /*0390*/  PRMT R24, R4, 0xbb32, RZ ;  /* 0x0000bb3204187816 */ /* 0x000fe200000000ff */
[----:B------:R-:W-:-:S04]  /*03a0*/  IMAD.HI.U32 R8, R11, R25, RZ ;  /* 0x000000190b087227 */ /* 0x000fc800078e00ff */
[----:B------:R-:W-:-:S04]  /*03b0*/  IMAD.MOV.U32 R4, RZ, RZ, R7 ;  /* 0x000000ffff047224 */ /* 0x000fc800078e0007 */
[----:B------:R-:W-:-:S05]  /*03c0*/  IMAD R25, R8, R4, R25 ;  /* 0x0000000408197224 */ /* 0x000fca00078e0219 */
[----:B------:R-:W-:Y:S01]  /*03d0*/  ISETP.GT.U32.AND P0, PT, R22, R25, PT ;  /* 0x000000191600720c */ /* 0x000fe20003f04070 */
[----:B------:R-:W-:Y:S01]  /*03e0*/  IMAD.MOV.U32 R11, RZ, RZ, R24 ;  /* 0x000000ffff0b7224 */ /* 0x000fe200078e0018 */
[----:B0-----:R-:W-:Y:S02]  /*03f0*/  IADD3 R7, R23, 0xffffffe, RZ ;  /* 0x0ffffffe17077810 */ /* 0x001fe40007ffe0ff */
[----:B------:R-:W-:Y:S02]  /*0400*/  IABS R4, R16 ;  /* 0x0000001000047213 */ /* 0x000fe40000000000 */
[----:B------:R-:W-:Y:S02]  /*0410*/  IABS R27, R11 ;  /* 0x0000000b001b7213 */ /* 0x000fe40000000000 */
[----:B------:R-:W0:Y:S01]  /*0420*/  F2I.FTZ.U32.TRUNC.NTZ R7, R7 ;  /* 0x0000000700077305 */ /* 0x000e22000021f000 */
[----:B------:R-:W-:Y:S01]  /*0430*/  IMAD.MOV R4, RZ, RZ, -R4 ;  /* 0x000000ffff047224 */ /* 0x000fe200078e0a04 */
[----:B------:R-:W-:Y:S01]  /*0440*/  PRMT R23, R5, 0x9910, RZ ;  /* 0x0000991005177816 */ /* 0x000fe200000000ff */
[----:B------:R-:W-:-:S04]  /*0450*/  IMAD.HI.U32 R10, R10, R27, RZ ;  /* 0x0000001b0a0a7227 */ /* 0x000fc800078e00ff */
[----:B------:R-:W-:Y:S02]  /*0460*/  @!P0 IMAD.IADD R25, R25, 0x1, -R22 ;  /* 0x0000000119198824 */ /* 0x000fe400078e0a16 */
[----:B------:R-:W-:Y:S01]  /*0470*/  IMAD R4, R10, R4, R27 ;  /* 0x000000040a047224 */ /* 0x000fe200078e021b */
[----:B------:R-:W-:Y:S02]  /*0480*/  IABS R27, R23 ;  /* 0x00000017001b7213 */ /* 0x000fe40000000000 */
[----:B------:R-:W-:Y:S02]  /*0490*/  ISETP.GE.U32.AND P6, PT, R25, R22, PT ;  /* 0x000000161900720c */ /* 0x000fe40003fc6070 */
[----:B------:R-:W-:Y:S01]  /*04a0*/  IABS R22, R20 ;  /* 0x0000001400167213 */ /* 0x000fe20000000000 */
[----:B0-----:R-:W-:-:S04]  /*04b0*/  IMAD.MOV R26, RZ, RZ, -R7 ;  /* 0x000000ffff1a7224 */ /* 0x001fc800078e0a07 */
[----:B------:R-:W-:Y:S02]  /*04c0*/  IMAD.MOV R24, RZ, RZ, -R22 ;  /* 0x000000ffff187224 */ /* 0x000fe400078e0a16 */
[----:B------:R-:W-:-:S04]  /*04d0*/  IMAD.HI.U32 R22, R6, R27, RZ ;  /* 0x0000001b06167227 */ /* 0x000fc800078e00ff */
[----:B------:R-:W-:Y:S02]  /*04e0*/  IMAD R25, R26, R21, RZ ;  /* 0x000000151a197224 */ /* 0x000fe400078e02ff */
[----:B------:R-:W-:Y:S01]  /*04f0*/  IMAD R27, R22, R24, R27 ;  /* 0x00000018161b7224 */ /* 0x000fe200078e021b */
[----:B------:R-:W-:Y:S01]  /*0500*/  PRMT R24, R2, 0x9910, RZ ;  /* 0x0000991002187816 */ /* 0x000fe200000000ff */
[----:B------:R-:W-:-:S04]  /*0510*/  IMAD.MOV.U32 R6, RZ, RZ, RZ ;  /* 0x000000ffff067224 */ /* 0x000fc800078e00ff */
[----:B------:R-:W-:Y:S01]  /*0520*/  IMAD.HI.U32 R6, R7, R25, R6 ;  /* 0x0000001907067227 */ /* 0x000fe200078e0006 */
[----:B------:R-:W-:-:S04]  /*0530*/  IABS R25, R24 ;  /* 0x0000001800197213 */ /* 0x000fc80000000000 */
[----:B------:R-:W0:Y:S08]  /*0540*/  I2F.RP R28, R25 ;  /* 0x00000019001c7306 */ /* 0x000e300000209400 */
[----:B0-----:R-:W0:Y:S01]  /*0550*/  MUFU.RCP R28, R28 ;  /* 0x0000001c001c7308 */ /* 0x001e220000001000 */
[----:B------:R-:W-:Y:S02]  /*0560*/  ISETP.GT.U32.AND P5, PT, R18, R27, PT ;  /* 0x0000001b1200720c */ /* 0x000fe40003fa4070 */
[----:B------:R-:W-:-:S02]  /*0570*/  ISETP.GT.U32.AND P4, PT, R19, R4, PT ;  /* 0x000000041300720c */ /* 0x000fc40003f84070 */
[----:B0-----:R-:W-:-:S06]  /*0580*/  IADD3 R7, R28, 0xffffffe, RZ ;  /* 0x0ffffffe1c077810 */ /* 0x001fcc0007ffe0ff */
[----:B------:R-:W0:Y:S01]  /*0590*/  F2I.FTZ.U32.TRUNC.NTZ R7, R7 ;  /* 0x0000000700077305 */ /* 0x000e22000021f000 */
[----:B------:R-:W-:Y:S02]  /*05a0*/  PRMT R26, R5, 0xbb32, RZ ;  /* 0x0000bb32051a7816 */ /* 0x000fe400000000ff */
[----:B------:R-:W-:Y:S02]  /*05b0*/  @!P5 IMAD.IADD R27, R27, 0x1, -R18 ;  /* 0x000000011b1bd824 */ /* 0x000fe400078e0a12 */
[----:B------:R-:W-:Y:S01]  /*05c0*/  @!P4 IMAD.IADD R4, R4, 0x1, -R19 ;  /* 0x000000010404c824 */ /* 0x000fe200078e0a13 */
[----:B------:R-:W-:Y:S02]  /*05d0*/  IABS R5, R26 ;  /* 0x0000001a00057213 */ /* 0x000fe40000000000 */
[----:B------:R-:W-:Y:S02]  /*05e0*/  ISETP.GE.U32.AND P3, PT, R27, R18, PT ;  /* 0x000000121b00720c */ /* 0x000fe40003f66070 */
[----:B------:R-:W-:Y:S01]  /*05f0*/  ISETP.GE.U32.AND P1, PT, R4, R19, PT ;  /* 0x000000130400720c */ /* 0x000fe20003f26070 */
[----:B------:R-:W-:Y:S01]  /*0600*/  IMAD.HI.U32 R18, R6, R5, RZ ;  /* 0x0000000506127227 */ /* 0x000fe200078e00ff */
[----:B------:R-:W-:-:S03]  /*0610*/  MOV R6, RZ ;  /* 0x000000ff00067202 */ /* 0x000fc60000000f00 */
[----:B0-----:R-:W-:Y:S01]  /*0620*/  IMAD.MOV R28, RZ, RZ, -R7 ;  /* 0x000000ffff1c7224 */ /* 0x001fe200078e0a07 */
[----:B------:R-:W-:-:S03]  /*0630*/  PRMT R2, R2, 0xbb32, RZ ;  /* 0x0000bb3202027816 */ /* 0x000fc600000000ff */
[----:B------:R-:W-:-:S04]  /*0640*/  IMAD R19, R28, R25, RZ ;  /* 0x000000191c137224 */ /* 0x000fc800078e02ff */
[----:B------:R-:W-:Y:S01]  /*0650*/  IMAD.HI.U32 R6, R7, R19, R6 ;  /* 0x0000001307067227 */ /* 0x000fe200078e0006 */
[----:B------:R-:W-:-:S04]  /*0660*/  IABS R7, R2 ;  /* 0x0000000200077213 */ /* 0x000fc80000000000 */
[----:B------:R-:W0:Y:S01]  /*0670*/  I2F.RP R19, R7 ;  /* 0x0000000700137306 */ /* 0x000e220000209400 */
[----:B------:R-:W-:-:S07]  /*0680*/  IABS R4, R17 ;  /* 0x0000001100047213 */ /* 0x000fce0000000000 */
[----:B0-----:R-:W0:Y:S01]  /*0690*/  MUFU.RCP R19, R19 ;  /* 0x0000001300137308 */ /* 0x001e220000001000 */
[----:B------:R-:W-:-:S04]  /*06a0*/  IMAD.MOV R4, RZ, RZ, -R4 ;  /* 0x000000ffff047224 */ /* 0x000fc800078e0a04 */
[----:B------:R-:W-:-:S05]  /*06b0*/  IMAD R4, R18, R4, R5 ;  /* 0x0000000412047224 */ /* 0x000fca00078e0205 */
[----:B------:R-:W-:Y:S01]  /*06c0*/  ISETP.GT.U32.AND P2, PT, R21, R4, PT ;  /* 0x000000041500720c */ /* 0x000fe20003f44070 */
[----:B0-----:R-:W-:-:S06]  /*06d0*/  VIADD R5, R19, 0xffffffe ;  /* 0x0ffffffe13057836 */ /* 0x001fcc0000000000 */
[----:B------:R-:W0:Y:S06]  /*06e0*/  F2I.FTZ.U32.TRUNC.NTZ R5, R5 ;  /* 0x0000000500057305 */ /* 0x000e2c000021f000 */
[----:B------:R-:W-:Y:S01]  /*06f0*/  @!P2 IMAD.IADD R4, R4, 0x1, -R21 ;  /* 0x000000010404a824 */ /* 0x000fe200078e0a15 */
[----:B------:R-:W-:Y:S01]  /*0700*/  PRMT R19, R3, 0x9910, RZ ;  /* 0x0000991003137816 */ /* 0x000fe200000000ff */
[----:B------:R-:W-:-:S03]  /*0710*/  @!P0 VIADD R8, R8, 0x1 ;  /* 0x0000000108088836 */ /* 0x000fc60000000000 */
[----:B------:R-:W-:Y:S02]  /*0720*/  ISETP.GE.U32.AND P0, PT, R4, R21, PT ;  /* 0x000000150400720c */ /* 0x000fe40003f06070 */
[----:B------:R-:W-:Y:S01]  /*0730*/  IABS R21, R19 ;  /* 0x0000001300157213 */ /* 0x000fe20000000000 */
[----:B0-----:R-:W-:-:S04]  /*0740*/  IMAD.MOV R28, RZ, RZ, -R5 ;  /* 0x000000ffff1c7224 */ /* 0x001fc800078e0a05 */
[----:B------:R-:W-:Y:S02]  /*0750*/  IMAD R27, R28, R7, RZ ;  /* 0x000000071c1b7224 */ /* 0x000fe400078e02ff */
[----:B------:R-:W0:Y:S01]  /*0760*/  I2F.RP R28, R21 ;  /* 0x00000015001c7306 */ /* 0x000e220000209400 */
[----:B------:R-:W-:-:S07]  /*0770*/  HFMA2.MMA R4, -RZ, RZ, 0, 0 ;  /* 0x00000000ff047435 */ /* 0x000fce00000001ff */
[----:B0-----:R-:W0:Y:S03]  /*0780*/  MUFU.RCP R28, R28 ;  /* 0x0000001c001c7308 */ /* 0x001e260000001000 */
[----:B------:R-:W-:-:S04]  /*0790*/  IMAD.HI.U32 R27, R5, R27, R4 ;  /* 0x0000001b051b7227 */ /* 0x000fc800078e0004 */
[----:B0-----:R-:W-:-:S04]  /*07a0*/  VIADD R4, R28, 0xffffffe ;  /* 0x0ffffffe1c047836 */ /* 0x001fc80000000000 */
[----:B------:R0:W1:Y:S01]  /*07b0*/  F2I.FTZ.U32.TRUNC.NTZ R5, R4 ;  /* 0x0000000400057305 */ /* 0x000062000021f000 */
[----:B------:R-:W-:Y:S01]  /*07c0*/  LOP3.LUT R9, R9, R14, RZ, 0x3c, !PT ;  /* 0x0000000e09097212 */ /* 0x000fe200078e3cff */
[----:B------:R-:W-:Y:S01]  /*07d0*/  @P6 VIADD R8, R8, 0x1 ;  /* 0x0000000108086836 */ /* 0x000fe20000000000 */
[----:B------:R-:W-:Y:S02]  /*07e0*/  PRMT R3, R3, 0xbb32, RZ ;  /* 0x0000bb3203037816 */ /* 0x000fe400000000ff */
[----:B------:R-:W-:Y:S01]  /*07f0*/  ISETP.GE.AND P6, PT, R9, RZ, PT ;  /* 0x000000ff0900720c */ /* 0x000fe20003fc6270 */
[----:B0-----:R-:W-:Y:S02]  /*0800*/  IMAD.MOV.U32 R4, RZ, RZ, RZ ;  /* 0x000000ffff047224 */ /* 0x001fe400078e00ff */
[----:B-1----:R-:W-:-:S04]  /*0810*/  IMAD.MOV R28, RZ, RZ, -R5 ;  /* 0x000000ffff1c7224 */ /* 0x002fc800078e0a05 */
[----:B------:R-:W-:Y:S01]  /*0820*/  IMAD R9, R28, R21, RZ ;  /* 0x000000151c097224 */ /* 0x000fe200078e02ff */
[----:B------:R-:W-:-:S03]  /*0830*/  @!P4 IADD3 R10, R10, 0x1, RZ ;  /* 0x000000010a0ac810 */ /* 0x000fc60007ffe0ff */
[----:B------:R-:W-:Y:S01]  /*0840*/  IMAD.HI.U32 R4, R5, R9, R4 ;  /* 0x0000000905047227 */ /* 0x000fe200078e0004 */
[----:B------:R-:W-:-:S04]  /*0850*/  IABS R9, R3 ;  /* 0x0000000300097213 */ /* 0x000fc80000000000 */
[----:B------:R-:W0:Y:S01]  /*0860*/  I2F.RP R5, R9 ;  /* 0x0000000900057306 */ /* 0x000e220000209400 */
[----:B------:R-:W-:Y:S01]  /*0870*/  @P1 VIADD R10, R10, 0x1 ;  /* 0x000000010a0a1836 */ /* 0x000fe20000000000 */
[----:B------:R-:W-:Y:S02]  /*0880*/  ISETP.NE.AND P1, PT, R14, RZ, PT ;  /* 0x000000ff0e00720c */ /* 0x000fe40003f25270 */
[----:B------:R-:W-:Y:S01]  /*0890*/  LOP3.LUT R11, R11, R16, RZ, 0x3c, !PT ;  /* 0x000000100b0b7212 */ /* 0x000fe200078e3cff */
[----:B------:R-:W-:-:S03]  /*08a0*/  @!P6 IMAD.MOV R8, RZ, RZ, -R8 ;  /* 0x000000ffff08e224 */ /* 0x000fc600078e0a08 */
[----:B------:R-:W-:Y:S02]  /*08b0*/  ISETP.GE.AND P6, PT, R11, RZ, PT ;  /* 0x000000ff0b00720c */ /* 0x000fe40003fc6270 */
[----:B-----5:R-:W-:Y:S01]  /*08c0*/  PRMT R11, R12, 0x9910, RZ ;  /* 0x000099100c0b7816 */ /* 0x020fe200000000ff */
[----:B0-----:R-:W0:Y:S04]  /*08d0*/  MUFU.RCP R5, R5 ;  /* 0x0000000500057308 */ /* 0x001e280000001000 */
[----:B------:R-:W-:Y:S02]  /*08e0*/  @!P1 LOP3.LUT R8, RZ, R14, RZ, 0x33, !PT ;  /* 0x0000000eff089212 */ /* 0x000fe400078e33ff */
[----:B------:R-:W-:Y:S02]  /*08f0*/  IABS R14, R24 ;  /* 0x00000018000e7213 */ /* 0x000fe40000000000 */
[----:B------:R-:W-:-:S02]  /*0900*/  IABS R29, R11 ;  /* 0x0000000b001d7213 */ /* 0x000fc40000000000 */
[----:B------:R-:W-:Y:S01]  /*0910*/  @!P6 IMAD.MOV R10, RZ, RZ, -R10 ;  /* 0x000000ffff0ae224 */ /* 0x000fe200078e0a0a */
[----:B------:R-:W-:Y:S01]  /*0920*/  ISETP.NE.AND P6, PT, R16, RZ, PT ;  /* 0x000000ff1000720c */ /* 0x000fe20003fc5270 */
[----:B------:R-:W-:Y:S02]  /*0930*/  IMAD.MOV R14, RZ, RZ, -R14 ;  /* 0x000000ffff0e7224 */ /* 0x000fe400078e0a0e */
[----:B------:R-:W-:Y:S01]  /*0940*/  IMAD.HI.U32 R6, R6, R29, RZ ;  /* 0x0000001d06067227 */ /* 0x000fe200078e00ff */
[----:B------:R-:W-:-:S03]  /*0950*/  LOP3.LUT R23, R23, R20, RZ, 0x3c, !PT ;  /* 0x0000001417177212 */ /* 0x000fc600078e3cff */
[----:B------:R-:W-:Y:S02]  /*0960*/  IMAD R14, R6, R14, R29 ;  /* 0x0000000e060e7224 */ /* 0x000fe400078e021d */
[----:B------:R-:W-:Y:S01]  /*0970*/  @!P2 VIADD R18, R18, 0x1 ;  /* 0x000000011212a836 */ /* 0x000fe20000000000 */
[----:B------:R-:W-:Y:S01]  /*0980*/  ISETP.GE.AND P4, PT, R23, RZ, PT ;  /* 0x000000ff1700720c */ /* 0x000fe20003f86270 */
[----:B0-----:R-:W-:Y:S01]  /*0990*/  VIADD R5, R5, 0xffffffe ;  /* 0x0ffffffe05057836 */ /* 0x001fe20000000000 */
[----:B------:R-:W-:Y:S01]  /*09a0*/  LOP3.LUT R26, R26, R17, RZ, 0x3c, !PT ;  /* 0x000000111a1a7212 */ /* 0x000fe200078e3cff */
[----:B------:R-:W-:Y:S01]  /*09b0*/  @P0 VIADD R18, R18, 0x1 ;  /* 0x0000000112120836 */ /* 0x000fe20000000000 */
[----:B------:R-:W-:Y:S02]  /*09c0*/  ISETP.GT.U32.AND P0, PT, R25, R14, PT ;  /* 0x0000000e1900720c */ /* 0x000fe40003f04070 */
[----:B------:R-:W-:Y:S02]  /*09d0*/  PRMT R23, R12, 0xbb32, RZ ;  /* 0x0000bb320c177816 */ /* 0x000fe400000000ff */
[----:B------:R-:W-:-:S02]  /*09e0*/  ISETP.GE.AND P1, PT, R26, RZ, PT ;  /* 0x000000ff1a00720c */ /* 0x000fc40003f26270 */
[----:B------:R-:W-:Y:S01]  /*09f0*/  @!P6 LOP3.LUT R10, RZ, R16, RZ, 0x33, !PT ;  /* 0x00000010ff0ae212 */ /* 0x000fe200078e33ff */
[----:B------:R-:W-:Y:S01]  /*0a00*/  @!P5 VIADD R22, R22, 0x1 ;  /* 0x000000011616d836 */ /* 0x000fe20000000000 */
[----:B------:R-:W-:Y:S01]  /*0a10*/  IABS R12, R2 ;  /* 0x00000002000c7213 */ /* 0x000fe20000000000 */
[----:B------:R-:W0:Y:S01]  /*0a20*/  F2I.FTZ.U32.TRUNC.NTZ R5, R5 ;  /* 0x0000000500057305 */ /* 0x000e22000021f000 */
[----:B------:R-:W-:Y:S02]  /*0a30*/  IABS R16, R23 ;  /* 0x0000001700107213 */ /* 0x000fe40000000000 */
[----:B------:R-:W-:Y:S02]  /*0a40*/  ISETP.NE.AND P2, PT, R17, RZ, PT ;  /* 0x000000ff1100720c */ /* 0x000fe40003f45270 */
[----:B------:R-:W-:Y:S01]  /*0a50*/  ISETP.NE.AND P5, PT, R20, RZ, PT ;  /* 0x000000ff1400720c */ /* 0x000fe20003fa5270 */
[----:B------:R-:W-:Y:S01]  /*0a60*/  IMAD.HI.U32 R27, R27, R16, RZ ;  /* 0x000000101b1b7227 */ /* 0x000fe200078e00ff */
[----:B------:R-:W-:-:S02]  /*0a70*/  IADD3 R12, RZ, -R12, RZ ;  /* 0x8000000cff0c7210 */ /* 0x000fc40007ffe0ff */
[-C--:B------:R-:W-:Y:S02]  /*0a80*/  @!P0 IADD3 R14, R14, -R25.reuse, RZ ;  /* 0x800000190e0e8210 */ /* 0x080fe40007ffe0ff */
[----:B------:R-:W-:Y:S01]  /*0a90*/  @P3 IADD3 R22, R22, 0x1, RZ ;  /* 0x0000000116163810 */ /* 0x000fe20007ffe0ff */
[----:B------:R-:W-:Y:S01]  /*0aa0*/  IMAD R16, R27, R12, R16 ;  /* 0x0000000c1b107224 */ /* 0x000fe200078e0210 */
[----:B------:R-:W-:Y:S01]  /*0ab0*/  PRMT R12, R13, 0x9910, RZ ;  /* 0x000099100d0c7816 */ /* 0x000fe200000000ff */
[----:B------:R-:W-:Y:S01]  /*0ac0*/  @!P1 IMAD.MOV R18, RZ, RZ, -R18 ;  /* 0x000000ffff129224 */ /* 0x000fe200078e0a12 */
[----:B------:R-:W-:Y:S01]  /*0ad0*/  ISETP.GE.U32.AND P6, PT, R14, R25, PT ;  /* 0x000000190e00720c */ /* 0x000fe20003fc6070 */
[----:B------:R-:W-:Y:S01]  /*0ae0*/  @!P4 IMAD.MOV R22, RZ, RZ, -R22 ;  /* 0x000000ffff16c224 */ /* 0x000fe200078e0a16 */
[----:B------:R-:W-:Y:S02]  /*0af0*/  @!P2 LOP3.LUT R18, RZ, R17, RZ, 0x33, !PT ;  /* 0x00000011ff12a212 */ /* 0x000fe400078e33ff */
[----:B------:R-:W-:-:S02]  /*0b00*/  IABS R14, R19 ;  /* 0x00000013000e7213 */ /* 0x000fc40000000000 */
[----:B------:R-:W-:Y:S02]  /*0b10*/  IABS R17, R12 ;  /* 0x0000000c00117213 */ /* 0x000fe40000000000 */
[----:B------:R-:W-:Y:S01]  /*0b20*/  @!P5 LOP3.LUT R22, RZ, R20, RZ, 0x33, !PT ;  /* 0x00000014ff16d212 */ /* 0x000fe200078e33ff */
[----:B0-----:R-:W-:Y:S02]  /*0b30*/  IMAD.MOV R20, RZ, RZ, -R5 ;  /* 0x000000ffff147224 */ /* 0x001fe400078e0a05 */
[----:B------:R-:W-:Y:S02]  /*0b40*/  IMAD.MOV R26, RZ, RZ, -R14 ;  /* 0x000000ffff1a7224 */ /* 0x000fe400078e0a0e */
[----:B------:R-:W-:-:S04]  /*0b50*/  IMAD.HI.U32 R14, R4, R17, RZ ;  /* 0x00000011040e7227 */ /* 0x000fc800078e00ff */
[----:B------:R-:W-:Y:S01]  /*0b60*/  IMAD R25, R20, R9, RZ ;  /* 0x0000000914197224 */ /* 0x000fe200078e02ff */
[----:B------:R-:W-:Y:S01]  /*0b70*/  PRMT R20, R13, 0xbb32, RZ ;  /* 0x0000bb320d147816 */ /* 0x000fe200000000ff */
[----:B------:R-:W-:-:S03]  /*0b80*/  IMAD.MOV.U32 R4, RZ, RZ, RZ ;  /* 0x000000ffff047224 */ /* 0x000fc600078e00ff */
[----:B------:R-:W-:Y:S01]  /*0b90*/  IABS R28, R20 ;  /* 0x00000014001c7213 */ /* 0x000fe20000000000 */
[----:B------:R-:W-:Y:S01]  /*0ba0*/  IMAD.HI.U32 R4, R5, R25, R4 ;  /* 0x0000001905047227 */ /* 0x000fe200078e0004 */
[----:B------:R-:W-:-:S04]  /*0bb0*/  IABS R5, R3 ;  /* 0x0000000300057213 */ /* 0x000fc80000000000 */
[----:B------:R-:W-:Y:S01]  /*0bc0*/  IADD3 R5, RZ, -R5, RZ ;  /* 0x80000005ff057210 */ /* 0x000fe20007ffe0ff */
[----:B------:R-:W-:-:S04]  /*0bd0*/  IMAD.HI.U32 R13, R4, R28, RZ ;  /* 0x0000001c040d7227 */ /* 0x000fc800078e00ff */
[----:B------:R-:W-:Y:S02]  /*0be0*/  IMAD R26, R14, R26, R17 ;  /* 0x0000001a0e1a7224 */ /* 0x000fe400078e0211 */
[----:B------:R-:W-:Y:S01]  /*0bf0*/  IMAD R28, R13, R5, R28 ;  /* 0x000000050d1c7224 */ /* 0x000fe200078e021c */
[----:B------:R-:W-:Y:S02]  /*0c00*/  ISETP.GT.U32.AND P1, PT, R7, R16, PT ;  /* 0x000000100700720c */ /* 0x000fe40003f24070 */
[----:B------:R-:W-:Y:S01]  /*0c10*/  LOP3.LUT R11, R11, R24, RZ, 0x3c, !PT ;  /* 0x000000180b0b7212 */ /* 0x000fe200078e3cff */
[----:B------:R-:W-:Y:S01]  /*0c20*/  @!P0 VIADD R6, R6, 0x1 ;  /* 0x0000000106068836 */ /* 0x000fe20000000000 */
[----:B------:R-:W-:Y:S01]  /*0c30*/  ISETP.GT.U32.AND P2, PT, R21, R26, PT ;  /* 0x0000001a1500720c */ /* 0x000fe20003f44070 */
[----:B------:R-:W0:Y:S01]  /*0c40*/  LDC.64 R4, c[0x0][0x218] ;  /* 0x00008600ff047b82 */ /* 0x000e220000000a00 */
[----:B------:R-:W-:-:S07]  /*0c50*/  ISETP.GT.U32.AND P4, PT, R9, R28, PT ;  /* 0x0000001c0900720c */ /* 0x000fce0003f84070 */
[----:B------:R-:W-:-:S04]  /*0c60*/  @!P1 IMAD.IADD R16, R16, 0x1, -R7 ;  /* 0x0000000110109824 */ /* 0x000fc800078e0a07 */
[----:B------:R-:W-:Y:S02]  /*0c70*/  @!P2 IMAD.IADD R26, R26, 0x1, -R21 ;  /* 0x000000011a1aa824 */ /* 0x000fe400078e0a15 */
[----:B------:R-:W-:Y:S01]  /*0c80*/  @!P4 IADD3 R28, R28, -R9, RZ ;  /* 0x800000091c1cc210 */ /* 0x000fe20007ffe0ff */
[----:B------:R-:W-:Y:S01]  /*0c90*/  @!P1 VIADD R27, R27, 0x1 ;  /* 0x000000011b1b9836 */ /* 0x000fe20000000000 */
[----:B------:R-:W-:Y:S02]  /*0ca0*/  ISETP.GE.U32.AND P5, PT, R16, R7, PT ;  /* 0x000000071000720c */ /* 0x000fe40003fa6070 */
        /* <DEDUP_REMOVED lines=33> */
[----:B------:R-:W-:Y:S04]  /*0ec0*/  STG.E.64 desc[UR4][R4.64], R8 ;  /* 0x0000000804007986 */ /* 0x000fe8000c101b04 */
[----:B------:R-:W-:Y:S01]  /*0ed0*/  STG.E.64 desc[UR4][R4.64+0x400], R12 ;  /* 0x0004000c04007986 */ /* 0x000fe2000c101b04 */
[----:B------:R-:W-:Y:S05]  /*0ee0*/  EXIT ;  /* 0x000000000000794d */ /* 0x000fea0003800000 */
.L_x_12017:
        /* <DEDUP_REMOVED lines=115> */
.L_x_12019:
[----:B------:R-:W-:Y:S05]  /*1620*/  BSYNC B0 ;  /* 0x0000000000007941 */ /* 0x000fea0003800000 */
.L_x_12018:
        /* <DEDUP_REMOVED lines=29> */
.L_x_12021:
[----:B------:R-:W-:Y:S05]  /*1800*/  BSYNC B0 ;  /* 0x0000000000007941 */ /* 0x000fea0003800000 */
.L_x_12020:
        /* <DEDUP_REMOVED lines=29> */
.L_x_12023:
[----:B------:R-:W-:Y:S05]  /*19e0*/  BSYNC B0 ;  /* 0x0000000000007941 */ /* 0x000fea0003800000 */
.L_x_12022:
        /* <DEDUP_REMOVED lines=29> */
.L_x_12025:
[----:B------:R-:W-:Y:S05]  /*1bc0*/  BSYNC B0 ;  /* 0x0000000000007941 */ /* 0x000fea0003800000 */
.L_x_12024:
        /* <DEDUP_REMOVED lines=38> */
.L_x_12027:
[----:B------:R-:W-:Y:S05]  /*1e30*/  BSYNC B0 ;  /* 0x0000000000007941 */ /* 0x000fea0003800000 */
.L_x_12026:
        /* <DEDUP_REMOVED lines=27> */
.L_x_12029:
[----:B------:R-:W-:Y:S05]  /*1ff0*/  BSYNC B0 ;  /* 0x0000000000007941 */ /* 0x000fea0003800000 */
.L_x_12028:
        /* <DEDUP_REMOVED lines=28> */
.L_x_12031:
[----:B------:R-:W-:Y:S05]  /*21c0*/  BSYNC B0 ;  /* 0x0000000000007941 */ /* 0x000fea0003800000 */
.L_x_12030:
        /* <DEDUP_REMOVED lines=26> */
.L_x_12033:
[----:B------:R-:W-:Y:S05]  /*2370*/  BSYNC B0 ;  /* 0x0000000000007941 */ /* 0x000fea0003800000 */
.L_x_12032:
        /* <DEDUP_REMOVED lines=18> */
.L_x_12036:
[----:B------:R-:W-:-:S13]  /*24a0*/  ISETP.GE.AND P0, PT, R3, R2, PT ;  /* 0x000000020300720c */ /* 0x000fda0003f06270 */
[----:B------:R-:W-:Y:S05]  /*24b0*/  @P0 BRA `(.L_x_12038) ;  /* 0x0000000000300947 */ /* 0x000fea0003800000 */
[----:B0-----:R-:W0:Y:S01]  /*24c0*/  LDC.64 R6, c[0x0][0x218] ;  /* 0x00008600ff067b82 */ /* 0x001e220000000a00 */
[----:B------:R-:W-:Y:S02]  /*24d0*/  IMAD.IADD R5, R0, 0x1, R3 ;  /* 0x0000000100057824 */ /* 0x000fe400078e0203 */
[----:B------:R-:W-:Y:S02]  /*24e0*/  VIADD R3, R3, 0x80 ;  /* 0x0000008003037836 */ /* 0x000fe40000000000 */
[----:B0-----:R-:W-:-:S05]  /*24f0*/  IMAD.WIDE.U32 R6, R5, 0x2, R6 ;  /* 0x0000000205067825 */ /* 0x001fca00078e0006 */
[----:B------:R1:W-:Y:S02]  /*2500*/  STG.E.U16 desc[UR4][R6.64], R10 ;  /* 0x0000000a06007986 */ /* 0x0003e4000c101504 */
.L_x_12037:
[----:B------:R-:W-:-:S13]  /*2510*/  ISETP.GE.AND P0, PT, R3, R2, PT ;  /* 0x000000020300720c */ /* 0x000fda0003f06270 */
[----:B------:R-:W-:Y:S05]  /*2520*/  @P0 BRA `(.L_x_12039) ;  /* 0x0000000000340947 */ /* 0x000fea0003800000 */
[----:B01----:R-:W0:Y:S01]  /*2530*/  LDC.64 R6, c[0x0][0x218] ;  /* 0x00008600ff067b82 */ /* 0x003e220000000a00 */
[----:B------:R-:W-:Y:S01]  /*2540*/  IADD3 R5, R0, R3, RZ ;  /* 0x0000000300057210 */ /* 0x000fe20007ffe0ff */
[----:B------:R-:W-:-:S04]  /*2550*/  VIADD R3, R3, 0x80 ;  /* 0x0000008003037836 */ /* 0x000fc80000000000 */
[----:B0-----:R-:W-:-:S05]  /*2560*/  IMAD.WIDE.U32 R6, R5, 0x2, R6 ;  /* 0x0000000205067825 */ /* 0x001fca00078e0006 */
[----:B------:R1:W-:Y:S02]  /*2570*/  STG.E.U16 desc[UR4][R6.64], R11 ;  /* 0x0000000b06007986 */ /* 0x0003e4000c101504 */
.L_x_12038:
        /* <DEDUP_REMOVED lines=8> */
.L_x_12039:
[----:B------:R-:W-:Y:S05]  /*2600*/  BSYNC B1 ;  /* 0x0000000000017941 */ /* 0x000fea0003800000 */
.L_x_12035:
[----:B------:R-:W-:-:S13]  /*2610*/  ISETP.GE.AND P0, PT, R3, R2, PT ;  /* 0x000000020300720c */ /* 0x000fda0003f06270 */
[----:B012---:R-:W0:Y:S01]  /*2620*/  @!P0 LDC.64 R6, c[0x0][0x218] ;  /* 0x00008600ff068b82 */ /* 0x007e220000000a00 */
[----:B------:R-:W-:Y:S01]  /*2630*/  @!P0 IADD3 R5, R0, R3, RZ ;  /* 0x0000000300058210 */ /* 0x000fe20007ffe0ff */
[----:B------:R-:W-:-:S04]  /*2640*/  @!P0 VIADD R3, R3, 0x80 ;  /* 0x0000008003038836 */ /* 0x000fc80000000000 */
[----:B0-----:R-:W-:-:S05]  /*2650*/  @!P0 IMAD.WIDE.U32 R6, R5, 0x2, R6 ;  /* 0x0000000205068825 */ /* 0x001fca00078e0006 */
[----:B------:R2:W-:Y:S02]  /*2660*/  @!P0 STG.E.U16 desc[UR4][R6.64], R13 ;  /* 0x0000000d06008986 */ /* 0x0005e4000c101504 */
.L_x_12040:
[----:B------:R-:W-:Y:S05]  /*2670*/  BSYNC B0 ;  /* 0x0000000000007941 */ /* 0x000fea0003800000 */
.L_x_12034:
        /* <DEDUP_REMOVED lines=8> */
.L_x_12041:
        /* <DEDUP_REMOVED lines=16> */
.L_x_22877:


//--------------------- .text._ZN2at6native29vectorized_elementwise_kernelILi8ENS0_13BinaryFunctorIsssZZZNS0_15binary_internal21div_trunc_kernel_cudaERNS_18TensorIteratorBaseEENKUlvE_clEvENKUlvE3_clEvEUlssE_EESt5arrayIPcLm3EEEEviT0_T1_ --------------------------
	.section	.text._ZN2at6native29vectorized_elementwise_kernelILi8ENS0_13BinaryFunctorIsssZZZNS0_15binary_internal21div_trunc_kernel_cudaERNS_18TensorIteratorBaseEENKUlvE_clEvENKUlvE3_clEvEUlssE_EESt5arrayIPcLm3EEEEviT0_T1_,"ax",@progbits
	.align	128
        .global         _ZN2at6native29vectorized_elementwise_kernelILi8ENS0_13BinaryFunctorIsssZZZNS0_15binary_internal21div_trunc_kernel_cudaERNS_18TensorIteratorBaseEENKUlvE_clEvENKUlvE3_clEvEUlssE_EESt5arrayIPcLm3EEEEviT0_T1_
        .type           _ZN2at6native29vectorized_elementwise_kernelILi8ENS0_13BinaryFunctorIsssZZZNS0_15binary_internal21div_trunc_kernel_cudaERNS_18TensorIteratorBaseEENKUlvE_clEvENKUlvE3_clEvEUlssE_EESt5arrayIPcLm3EEEEviT0_T1_,@function
        .size           _ZN2at6native29vectorized_elementwise_kernelILi8ENS0_13BinaryFunctorIsssZZZNS0_15binary_internal21div_trunc_kernel_cudaERNS_18TensorIteratorBaseEENKUlvE_clEvENKUlvE3_clEvEUlssE_EESt5arrayIPcLm3EEEEviT0_T1_,(.L_x_22878 - _ZN2at6native29vectorized_elementwise_kernelILi8ENS0_13BinaryFunctorIsssZZZNS0_15binary_internal21div_trunc_kernel_cudaERNS_18TensorIteratorBaseEENKUlvE_clEvENKUlvE3_clEvEUlssE_EESt5arrayIPcLm3EEEEviT0_T1_)
        .other          _ZN2at6native29vectorized_elementwise_kernelILi8ENS0_13BinaryFunctorIsssZZZNS0_15binary_internal21div_trunc_kernel_cudaERNS_18TensorIteratorBaseEENKUlvE_clEvENKUlvE3_clEvEUlssE_EESt5arrayIPcLm3EEEEviT0_T1_,@"STO_CUDA_ENTRY STV_DEFAULT"
_ZN2at6native29vectorized_elementwise_kernelILi8ENS0_13BinaryFunctorIsssZZZNS0_15binary_internal21div_trunc_kernel_cudaERNS_18TensorIteratorBaseEENKUlvE_clEvENKUlvE3_clEvEUlssE_EESt5arrayIPcLm3EEEEviT0_T1_:
.text._ZN2at6native29vectorized_elementwise_kernelILi8ENS0_13BinaryFunctorIsssZZZNS0_15binary_internal21div_trunc_kernel_cudaERNS_18TensorIteratorBaseEENKUlvE_clEvENKUlvE3_clEvEUlssE_EESt5arrayIPcLm3EEEEviT0_T1_:
        /* <DEDUP_REMOVED lines=15> */
[----:B------:R-:W-:-:S05]  /*00f0*/  IMAD.WIDE.U32 R2, R17, 0x10, R2 ;  /* 0x0000001011027825 */ /* 0x000fca00078e0002 */
[----:B------:R0:W3:Y:S01]  /*0100*/  LDG.E.128 R4, desc[UR4][R2.64] ;  /* 0x0000000402047981 */ /* 0x0000e2000c1e1d00 */
[C---:B--2---:R-:W-:Y:S02]  /*0110*/  PRMT R16, R8.reuse, 0x9910, RZ ;  /* 0x0000991008107816 */ /* 0x044fe400000000ff */
[----:B------:R-:W-:Y:S02]  /*0120*/  PRMT R8, R8, 0xbb32, RZ ;  /* 0x0000bb3208087816 */ /* 0x000fe400000000ff */
[----:B------:R-:W-:Y:S02]  /*0130*/  IABS R22, R16 ;  /* 0x0000001000167213 */ /* 0x000fe40000000000 */
[----:B------:R-:W-:Y:S02]  /*0140*/  IABS R20, R8 ;  /* 0x0000000800147213 */ /* 0x000fe40000000000 */
[----:B------:R-:W1:Y:S01]  /*0150*/  I2F.RP R19, R22 ;  /* 0x0000001600137306 */ /* 0x000e620000209400 */
[----:B------:R-:W-:-:S02]  /*0160*/  PRMT R18, R9, 0x9910, RZ ;  /* 0x0000991009127816 */ /* 0x000fc400000000ff */
[----:B------:R-:W-:Y:S02]  /*0170*/  PRMT R9, R9, 0xbb32, RZ ;  /* 0x0000bb3209097816 */ /* 0x000fe400000000ff */
[----:B------:R-:W-:-:S03]  /*0180*/  IABS R21, R18 ;  /* 0x0000001200157213 */ /* 0x000fc60000000000 */
[----:B------:R-:W2:Y:S08]  /*0190*/  I2F.RP R23, R20 ;  /* 0x0000001400177306 */ /* 0x000eb00000209400 */
[----:B------:R-:W4:Y:S08]  /*01a0*/  I2F.RP R24, R21 ;  /* 0x0000001500187306 */ /* 0x000f300000209400 */
[----:B-1----:R-:W0:Y:S08]  /*01b0*/  MUFU.RCP R19, R19 ;  /* 0x0000001300137308 */ /* 0x002e300000001000 */
[----:B--2---:R-:W1:Y:S08]  /*01c0*/  MUFU.RCP R23, R23 ;  /* 0x0000001700177308 */ /* 0x004e700000001000 */
[----:B----4-:R-:W2:Y:S01]  /*01d0*/  MUFU.RCP R24, R24 ;  /* 0x0000001800187308 */ /* 0x010ea20000001000 */
[----:B0-----:R-:W-:Y:S01]  /*01e0*/  VIADD R2, R19, 0xffffffe ;  /* 0x0ffffffe13027836 */ /* 0x001fe20000000000 */
[----:B------:R-:W-:-:S06]  /*01f0*/  IABS R19, R9 ;  /* 0x0000000900137213 */ /* 0x000fcc0000000000 */
[----:B------:R0:W4:Y:S01]  /*0200*/  F2I.FTZ.U32.TRUNC.NTZ R3, R2 ;  /* 0x0000000200037305 */ /* 0x000122000021f000 */
[----:B-1----:R-:W-:-:S07]  /*0210*/  VIADD R12, R23, 0xffffffe ;  /* 0x0ffffffe170c7836 */ /* 0x002fce0000000000 */
[----:B------:R1:W5:Y:S01]  /*0220*/  F2I.FTZ.U32.TRUNC.NTZ R13, R12 ;  /* 0x0000000c000d7305 */ /* 0x000362000021f000 */
[----:B--2---:R-:W-:Y:S02]  /*0230*/  VIADD R14, R24, 0xffffffe ;  /* 0x0ffffffe180e7836 */ /* 0x004fe40000000000 */
[----:B0-----:R-:W-:Y:S01]  /*0240*/  IMAD.MOV.U32 R2, RZ, RZ, RZ ;  /* 0x000000ffff027224 */ /* 0x001fe200078e00ff */
[----:B----4-:R-:W-:-:S04]  /*0250*/  IADD3 R23, RZ, -R3, RZ ;  /* 0x80000003ff177210 */ /* 0x010fc80007ffe0ff */
[----:B------:R-:W0:Y:S01]  /*0260*/  F2I.FTZ.U32.TRUNC.NTZ R15, R14 ;  /* 0x0000000e000f7305 */ /* 0x000e22000021f000 */
[----:B-1----:R-:W-:Y:S02]  /*0270*/  IMAD.MOV.U32 R12, RZ, RZ, RZ ;  /* 0x000000ffff0c7224 */ /* 0x002fe400078e00ff */
[----:B------:R-:W-:Y:S02]  /*0280*/  IMAD R23, R23, R22, RZ ;  /* 0x0000001617177224 */ /* 0x000fe400078e02ff */
[----:B-----5:R-:W-:-:S03]  /*0290*/  IMAD.MOV R25, RZ, RZ, -R13 ;  /* 0x000000ffff197224 */ /* 0x020fc600078e0a0d */
[----:B------:R-:W1:Y:S01]  /*02a0*/  I2F.RP R24, R19 ;  /* 0x0000001300187306 */ /* 0x000e620000209400 */
[----:B------:R-:W-:-:S04]  /*02b0*/  IMAD.HI.U32 R3, R3, R23, R2 ;  /* 0x0000001703037227 */ /* 0x000fc800078e0002 */
[----:B------:R-:W-:Y:S02]  /*02c0*/  IMAD R23, R25, R20, RZ ;  /* 0x0000001419177224 */ /* 0x000fe400078e02ff */
[----:B0-----:R-:W-:Y:S02]  /*02d0*/  IMAD.MOV R14, RZ, RZ, -R15 ;  /* 0x000000ffff0e7224 */ /* 0x001fe400078e0a0f */
[----:B------:R-:W-:Y:S01]  /*02e0*/  IMAD.HI.U32 R2, R13, R23, R12 ;  /* 0x000000170d027227 */ /* 0x000fe200078e000c */
[-C--:B------:R-:W-:Y:S02]  /*02f0*/  IABS R12, R16.reuse ;  /* 0x00000010000c7213 */ /* 0x080fe40000000000 */
[----:B---3--:R-:W-:Y:S01]  /*0300*/  PRMT R13, R4, 0x9910, RZ ;  /* 0x00009910040d7816 */ /* 0x008fe200000000ff */
[----:B------:R-:W-:Y:S01]  /*0310*/  IMAD R23, R14, R21, RZ ;  /* 0x000000150e177224 */ /* 0x000fe200078e02ff */
[----:B------:R-:W-:Y:S01]  /*0320*/  HFMA2.MMA R14, -RZ, RZ, 0, 0 ;  /* 0x00000000ff0e7435 */ /* 0x000fe200000001ff */
[----:B-1----:R-:W0:Y:S01]  /*0330*/  MUFU.RCP R24, R24 ;  /* 0x0000001800187308 */ /* 0x002e220000001000 */
[----:B------:R-:W-:Y:S01]  /*0340*/  IABS R27, R13 ;  /* 0x0000000d001b7213 */ /* 0x000fe20000000000 */
[----:B------:R-:W-:Y:S01]  /*0350*/  IMAD.MOV R12, RZ, RZ, -R12 ;  /* 0x000000ffff0c7224 */ /* 0x000fe200078e0a0c */
[----:B------:R-:W-:-:S06]  /*0360*/  LOP3.LUT R13, R13, R16, RZ, 0x3c, !PT ;  /* 0x000000100d0d7212 */ /* 0x000fcc00078e3cff */
[----:B------:R-:W-:Y:S01]  /*0370*/  IMAD.HI.U32 R14, R15, R23, R14 ;  /* 0x000000170f0e7227 */ /* 0x000fe200078e000e */
[----:B------:R-:W-:-:S03]  /*0380*/  PRMT R23, R4, 0xbb32, RZ ;  /* 0x0000bb3204177816 */ /* 0x000fc600000000ff */
[----:B------:R-:W-:Y:S01]  /*0390*/  IMAD.MOV.U32 R4, RZ, RZ, R12 ;  /* 0x000000ffff047224 */ /* 0x000fe200078e000c */
[----:B------:R-:W-:Y:S01]  /*03a0*/  IABS R25, R23 ;  /* 0x0000001700197213 */ /* 0x000fe20000000000 */
[----:B------:R-:W-:Y:S01]  /*03b0*/  IMAD.HI.U32 R12, R3, R27, RZ ;  /* 0x0000001b030c7227 */ /* 0x000fe200078e00ff */
[-C--:B------:R-:W-:Y:S02]  /*03c0*/  IABS R3, R8.reuse ;  /* 0x0000000800037213 */ /* 0x080fe40000000000 */
[----:B------:R-:W-:Y:S01]  /*03d0*/  LOP3.LUT R23, R23, R8, RZ, 0x3c, !PT ;  /* 0x0000000817177212 */ /* 0x000fe200078e3cff */
[----:B------:R-:W-:Y:S02]  /*03e0*/  IMAD R27, R12, R4, R27 ;  /* 0x000000040c1b7224 */ /* 0x000fe400078e021b */
[----:B0-----:R-:W-:Y:S02]  /*03f0*/  VIADD R24, R24, 0xffffffe ;  /* 0x0ffffffe18187836 */ /* 0x001fe40000000000 */
[----:B------:R-:W-:Y:S01]  /*0400*/  IMAD.MOV R15, RZ, RZ, -R3 ;  /* 0x000000ffff0f7224 */ /* 0x000fe200078e0a03 */
[----:B------:R-:W-:Y:S01]  /*0410*/  ISETP.GT.U32.AND P1, PT, R22, R27, PT ;  /* 0x0000001b1600720c */ /* 0x000fe20003f24070 */
[----:B------:R-:W0:Y:S01]  /*0420*/  F2I.FTZ.U32.TRUNC.NTZ R3, R24 ;  /* 0x0000001800037305 */ /* 0x000e22000021f000 */
[----:B------:R-:W-:Y:S01]  /*0430*/  IMAD.HI.U32 R4, R2, R25, RZ ;  /* 0x0000001902047227 */ /* 0x000fe200078e00ff */
[----:B------:R-:W-:-:S03]  /*0440*/  IABS R2, R18 ;  /* 0x0000001200027213 */ /* 0x000fc60000000000 */
[----:B------:R-:W-:Y:S01]  /*0450*/  IMAD R25, R4, R15, R25 ;  /* 0x0000000f04197224 */ /* 0x000fe200078e0219 */
[----:B------:R-:W-:Y:S01]  /*0460*/  PRMT R15, R5, 0x9910, RZ ;  /* 0x00009910050f7816 */ /* 0x000fe200000000ff */
[----:B------:R-:W-:-:S03]  /*0470*/  IMAD.MOV R26, RZ, RZ, -R2 ;  /* 0x000000ffff1a7224 */ /* 0x000fc600078e0a02 */
[----:B------:R-:W-:Y:S02]  /*0480*/  ISETP.GT.U32.AND P5, PT, R20, R25, PT ;  /* 0x000000191400720c */ /* 0x000fe40003fa4070 */
[-C--:B------:R-:W-:Y:S02]  /*0490*/  @!P1 IADD3 R27, R27, -R22.reuse, RZ ;  /* 0x800000161b1b9210 */ /* 0x080fe40007ffe0ff */
[----:B------:R-:W-:Y:S02]  /*04a0*/  @!P1 IADD3 R12, R12, 0x1, RZ ;  /* 0x000000010c0c9810 */ /* 0x000fe40007ffe0ff */
[----:B------:R-:W-:Y:S01]  /*04b0*/  ISETP.GE.U32.AND P4, PT, R27, R22, PT ;  /* 0x000000161b00720c */ /* 0x000fe20003f86070 */
[----:B0-----:R-:W-:Y:S01]  /*04c0*/  IMAD.MOV R22, RZ, RZ, -R3 ;  /* 0x000000ffff167224 */ /* 0x001fe200078e0a03 */
[----:B------:R-:W-:Y:S02]  /*04d0*/  IABS R27, R15 ;  /* 0x0000000f001b7213 */ /* 0x000fe40000000000 */
[----:B------:R-:W-:Y:S01]  /*04e0*/  LOP3.LUT R15, R15, R18, RZ, 0x3c, !PT ;  /* 0x000000120f0f7212 */ /* 0x000fe200078e3cff */
[----:B------:R-:W-:Y:S01]  /*04f0*/  IMAD.MOV.U32 R2, RZ, RZ, R22 ;  /* 0x000000ffff027224 */ /* 0x000fe200078e0016 */
[----:B------:R-:W-:Y:S01]  /*0500*/  PRMT R22, R10, 0x9910, RZ ;  /* 0x000099100a167816 */ /* 0x000fe200000000ff */
[----:B------:R-:W-:Y:S01]  /*0510*/  IMAD.HI.U32 R14, R14, R27, RZ ;  /* 0x0000001b0e0e7227 */ /* 0x000fe200078e00ff */
[----:B------:R-:W-:-:S02]  /*0520*/  PRMT R10, R10, 0xbb32, RZ ;  /* 0x0000bb320a0a7816 */ /* 0x000fc400000000ff */
[----:B------:R-:W-:Y:S01]  /*0530*/  IABS R24, R22 ;  /* 0x0000001600187213 */ /* 0x000fe20000000000 */
[----:B------:R-:W-:Y:S02]  /*0540*/  IMAD R26, R14, R26, R27 ;  /* 0x0000001a0e1a7224 */ /* 0x000fe400078e021b */
[----:B------:R-:W-:Y:S01]  /*0550*/  IMAD R29, R2, R19, RZ ;  /* 0x00000013021d7224 */ /* 0x000fe200078e02ff */
[----:B------:R-:W0:Y:S01]  /*0560*/  I2F.RP R27, R24 ;  /* 0x00000018001b7306 */ /* 0x000e220000209400 */
[----:B------:R-:W-:Y:S01]  /*0570*/  IMAD.MOV.U32 R2, RZ, RZ, RZ ;  /* 0x000000ffff027224 */ /* 0x000fe200078e00ff */
[----:B------:R-:W-:Y:S01]  /*0580*/  ISETP.GT.U32.AND P3, PT, R21, R26, PT ;  /* 0x0000001a1500720c */ /* 0x000fe20003f64070 */
[----:B------:R-:W-:Y:S02]  /*0590*/  @!P5 IMAD.IADD R25, R25, 0x1, -R20 ;  /* 0x000000011919d824 */ /* 0x000fe400078e0a14 */
[----:B------:R-:W-:-:S03]  /*05a0*/  IMAD.HI.U32 R2, R3, R29, R2 ;  /* 0x0000001d03027227 */ /* 0x000fc600078e0002 */
[----:B------:R-:W-:Y:S01]  /*05b0*/  ISETP.GE.U32.AND P6, PT, R25, R20, PT ;  /* 0x000000141900720c */ /* 0x000fe20003fc6070 */
[----:B------:R-:W-:Y:S01]  /*05c0*/  @!P5 VIADD R4, R4, 0x1 ;  /* 0x000000010404d836 */ /* 0x000fe20000000000 */
[----:B------:R-:W-:Y:S01]  /*05d0*/  PRMT R20, R5, 0xbb32, RZ ;  /* 0x0000bb3205147816 */ /* 0x000fe200000000ff */
[----:B------:R-:W-:Y:S01]  /*05e0*/  @P4 VIADD R12, R12, 0x1 ;  /* 0x000000010c0c4836 */ /* 0x000fe20000000000 */
[----:B------:R-:W-:Y:S02]  /*05f0*/  IABS R5, R9 ;  /* 0x0000000900057213 */ /* 0x000fe40000000000 */
[----:B------:R-:W-:Y:S01]  /*0600*/  ISETP.GE.AND P5, PT, R23, RZ, PT ;  /* 0x000000ff1700720c */ /* 0x000fe20003fa6270 */
[----:B0-----:R-:W0:Y:S01]  /*0610*/  MUFU.RCP R27, R27 ;  /* 0x0000001b001b7308 */ /* 0x001e220000001000 */
[----:B------:R-:W-:Y:S01]  /*0620*/  @!P3 IMAD.IADD R26, R26, 0x1, -R21 ;  /* 0x000000011a1ab824 */ /* 0x000fe200078e0a15 */
[----:B------:R-:W-:Y:S02]  /*0630*/  ISETP.GE.AND P4, PT, R13, RZ, PT ;  /* 0x000000ff0d00720c */ /* 0x000fe40003f86270 */
[----:B------:R-:W-:-:S02]  /*0640*/  PRMT R13, R6, 0x9910, RZ ;  /* 0x00009910060d7816 */ /* 0x000fc400000000ff */
[----:B------:R-:W-:Y:S01]  /*0650*/  ISETP.GE.U32.AND P2, PT, R26, R21, PT ;  /* 0x000000151a00720c */ /* 0x000fe20003f46070 */
[----:B------:R-:W-:Y:S01]  /*0660*/  IMAD.MOV R21, RZ, RZ, -R5 ;  /* 0x000000ffff157224 */ /* 0x000fe200078e0a05 */
[----:B------:R-:W-:Y:S02]  /*0670*/  IABS R26, R20 ;  /* 0x00000014001a7213 */ /* 0x000fe40000000000 */
[----:B------:R-:W-:Y:S02]  /*0680*/  @P6 IADD3 R4, R4, 0x1, RZ ;  /* 0x0000000104046810 */ /* 0x000fe40007ffe0ff */
[----:B------:R-:W-:Y:S01]  /*0690*/  ISETP.GE.AND P6, PT, R15, RZ, PT ;  /* 0x000000ff0f00720c */ /* 0x000fe20003fc6270 */
[----:B------:R-:W-:Y:S01]  /*06a0*/  IMAD.HI.U32 R5, R2, R26, RZ ;  /* 0x0000001a02057227 */ /* 0x000fe200078e00ff */
[----:B------:R-:W-:Y:S02]  /*06b0*/  MOV R2, RZ ;  /* 0x000000ff00027202 */ /* 0x000fe40000000f00 */
[----:B------:R-:W-:Y:S01]  /*06c0*/  @!P5 IADD3 R4, -R4, RZ, RZ ;  /* 0x000000ff0404d210 */ /* 0x000fe20007ffe1ff */
[----:B------:R-:W-:Y:S01]  /*06d0*/  IMAD R26, R5, R21, R26 ;  /* 0x00000015051a7224 */ /* 0x000fe200078e021a */
[----:B0-----:R-:W-:Y:S01]  /*06e0*/  IADD3 R3, R27, 0xffffffe, RZ ;  /* 0x0ffffffe1b037810 */ /* 0x001fe20007ffe0ff */
[----:B------:R-:W-:Y:S01]  /*06f0*/  @!P4 IMAD.MOV R12, RZ, RZ, -R12 ;  /* 0x000000ffff0cc224 */ /* 0x000fe200078e0a0c */
[----:B------:R-:W-:-:S02]  /*0700*/  ISETP.NE.AND P5, PT, R8, RZ, PT ;  /* 0x000000ff0800720c */ /* 0x000fc40003fa5270 */
[----:B------:R-:W-:Y:S02]  /*0710*/  ISETP.GT.U32.AND P0, PT, R19, R26, PT ;  /* 0x0000001a1300720c */ /* 0x000fe40003f04070 */
[----:B------:R-:W0:Y:S01]  /*0720*/  F2I.FTZ.U32.TRUNC.NTZ R3, R3 ;  /* 0x0000000300037305 */ /* 0x000e22000021f000 */
[----:B------:R-:W-:Y:S02]  /*0730*/  IABS R15, R22 ;  /* 0x00000016000f7213 */ /* 0x000fe40000000000 */
[----:B------:R-:W-:Y:S02]  /*0740*/  ISETP.NE.AND P4, PT, R16, RZ, PT ;  /* 0x000000ff1000720c */ /* 0x000fe40003f85270 */
[----:B------:R-:W-:Y:S01]  /*0750*/  @!P3 IADD3 R14, R14, 0x1, RZ ;  /* 0x000000010e0eb810 */ /* 0x000fe20007ffe0ff */
[----:B------:R-:W-:Y:S01]  /*0760*/  IMAD.MOV R15, RZ, RZ, -R15 ;  /* 0x000000ffff0f7224 */ /* 0x000fe200078e0a0f */
[----:B------:R-:W-:Y:S02]  /*0770*/  LOP3.LUT R20, R20, R9, RZ, 0x3c, !PT ;  /* 0x0000000914147212 */ /* 0x000fe400078e3cff */
[----:B------:R-:W-:Y:S01]  /*0780*/  @!P5 LOP3.LUT R4, RZ, R8, RZ, 0x33, !PT ;  /* 0x00000008ff04d212 */ /* 0x000fe200078e33ff */
[----:B------:R-:W-:Y:S01]  /*0790*/  @P2 VIADD R14, R14, 0x1 ;  /* 0x000000010e0e2836 */ /* 0x000fe20000000000 */
[----:B------:R-:W-:Y:S01]  /*07a0*/  PRMT R8, R11, 0xbb32, RZ ;  /* 0x0000bb320b087816 */ /* 0x000fe200000000ff */
[----:B------:R-:W-:Y:S01]  /*07b0*/  @!P0 IMAD.IADD R26, R26, 0x1, -R19 ;  /* 0x000000011a1a8824 */ /* 0x000fe200078e0a13 */
[----:B------:R-:W-:Y:S01]  /*07c0*/  ISETP.GE.AND P5, PT, R20, RZ, PT ;  /* 0x000000ff1400720c */ /* 0x000fe20003fa6270 */
[----:B------:R-:W-:Y:S01]  /*07d0*/  @!P0 VIADD R5, R5, 0x1 ;  /* 0x0000000105058836 */ /* 0x000fe20000000000 */
[----:B------:R-:W-:Y:S01]  /*07e0*/  @!P6 IADD3 R14, -R14, RZ, RZ ;  /* 0x000000ff0e0ee210 */ /* 0x000fe20007ffe1ff */
[----:B0-----:R-:W-:Y:S01]  /*07f0*/  IMAD.MOV R25, RZ, RZ, -R3 ;  /* 0x000000ffff197224 */ /* 0x001fe200078e0a03 */
[----:B------:R-:W-:-:S02]  /*0800*/  ISETP.GE.U32.AND P1, PT, R26, R19, PT ;  /* 0x000000131a00720c */ /* 0x000fc40003f26070 */
[----:B------:R-:W-:Y:S01]  /*0810*/  PRMT R26, R11, 0x9910, RZ ;  /* 0x000099100b1a7816 */ /* 0x000fe200000000ff */
[----:B------:R-:W-:Y:S01]  /*0820*/  IMAD R25, R25, R24, RZ ;  /* 0x0000001819197224 */ /* 0x000fe200078e02ff */
[----:B------:R-:W-:Y:S02]  /*0830*/  IABS R11, R8 ;  /* 0x00000008000b7213 */ /* 0x000fe40000000000 */
[----:B------:R-:W-:Y:S01]  /*0840*/  @!P4 LOP3.LUT R12, RZ, R16, RZ, 0x33, !PT ;  /* 0x00000010ff0cc212 */ /* 0x000fe200078e33ff */
[----:B------:R-:W-:Y:S01]  /*0850*/  IMAD.HI.U32 R21, R3, R25, R2 ;  /* 0x0000001903157227 */ /* 0x000fe200078e0002 */
[----:B------:R-:W-:Y:S02]  /*0860*/  IABS R25, R10 ;  /* 0x0000000a00197213 */ /* 0x000fe40000000000 */
[----:B------:R-:W-:Y:S02]  /*0870*/  IABS R20, R26 ;  /* 0x0000001a00147213 */ /* 0x000fe40000000000 */
[----:B------:R-:W0:Y:S01]  /*0880*/  I2F.RP R27, R25 ;  /* 0x00000019001b7306 */ /* 0x000e220000209400 */
[----:B------:R-:W-:Y:S01]  /*0890*/  ISETP.NE.AND P6, PT, R18, RZ, PT ;  /* 0x000000ff1200720c */ /* 0x000fe20003fc5270 */
[----:B------:R-:W-:Y:S01]  /*08a0*/  @P1 VIADD R5, R5, 0x1 ;  /* 0x0000000105051836 */ /* 0x000fe20000000000 */
[----:B------:R-:W-:Y:S01]  /*08b0*/  PRMT R4, R4, 0x1054, R12 ;  /* 0x0000105404047816 */ /* 0x000fe2000000000c */
[----:B------:R-:W-:-:S02]  /*08c0*/  IMAD.MOV R20, RZ, RZ, -R20 ;  /* 0x000000ffff147224 */ /* 0x000fc400078e0a14 */
[----:B------:R-:W-:-:S08]  /*08d0*/  @!P5 IMAD.MOV R5, RZ, RZ, -R5 ;  /* 0x000000ffff05d224 */ /* 0x000fd000078e0a05 */
[----:B------:R-:W-:Y:S01]  /*08e0*/  @!P6 LOP3.LUT R14, RZ, R18, RZ, 0x33, !PT ;  /* 0x00000012ff0ee212 */ /* 0x000fe200078e33ff */
[----:B0-----:R-:W0:Y:S01]  /*08f0*/  MUFU.RCP R27, R27 ;  /* 0x0000001b001b7308 */ /* 0x001e220000001000 */
[----:B------:R-:W-:-:S13]  /*0900*/  ISETP.NE.AND P6, PT, R9, RZ, PT ;  /* 0x000000ff0900720c */ /* 0x000fda0003fc5270 */
[----:B------:R-:W-:Y:S01]  /*0910*/  @!P6 LOP3.LUT R5, RZ, R9, RZ, 0x33, !PT ;  /* 0x00000009ff05e212 */ /* 0x000fe200078e33ff */
[----:B0-----:R-:W-:Y:S01]  /*0920*/  VIADD R2, R27, 0xffffffe ;  /* 0x0ffffffe1b027836 */ /* 0x001fe20000000000 */
[----:B------:R-:W-:Y:S02]  /*0930*/  IABS R27, R26 ;  /* 0x0000001a001b7213 */ /* 0x000fe40000000000 */
[----:B------:R-:W-:Y:S01]  /*0940*/  PRMT R5, R5, 0x1054, R14 ;  /* 0x0000105405057816 */ /* 0x000fe2000000000e */
[----:B------:R0:W1:Y:S02]  /*0950*/  F2I.FTZ.U32.TRUNC.NTZ R3, R2 ;  /* 0x0000000200037305 */ /* 0x000064000021f000 */
[----:B0-----:R-:W-:Y:S02]  /*0960*/  IMAD.MOV.U32 R2, RZ, RZ, RZ ;  /* 0x000000ffff027224 */ /* 0x001fe400078e00ff */
[----:B-1----:R-:W-:-:S04]  /*0970*/  IMAD.MOV R28, RZ, RZ, -R3 ;  /* 0x000000ffff1c7224 */ /* 0x002fc800078e0a03 */
[----:B------:R-:W-:-:S04]  /*0980*/  IMAD R19, R28, R25, RZ ;  /* 0x000000191c137224 */ /* 0x000fc800078e02ff */
[----:B------:R-:W-:Y:S01]  /*0990*/  IMAD.HI.U32 R19, R3, R19, R2 ;  /* 0x0000001303137227 */ /* 0x000fe200078e0002 */
[----:B------:R-:W-:Y:S01]  /*09a0*/  IABS R2, R13 ;  /* 0x0000000d00027213 */ /* 0x000fe20000000000 */
[----:B------:R-:W0:Y:S01]  /*09b0*/  I2F.RP R3, R27 ;  /* 0x0000001b00037306 */ /* 0x000e220000209400 */
[----:B------:R-:W-:-:S03]  /*09c0*/  LOP3.LUT R13, R13, R22, RZ, 0x3c, !PT ;  /* 0x000000160d0d7212 */ /* 0x000fc600078e3cff */
[----:B------:R-:W-:Y:S01]  /*09d0*/  IMAD.HI.U32 R21, R21, R2, RZ ;  /* 0x0000000215157227 */ /* 0x000fe200078e00ff */
[----:B------:R-:W-:Y:S02]  /*09e0*/  ISETP.GE.AND P2, PT, R13, RZ, PT ;  /* 0x000000ff0d00720c */ /* 0x000fe40003f46270 */
[----:B------:R-:W-:Y:S01]  /*09f0*/  PRMT R13, R7, 0x9910, RZ ;  /* 0x00009910070d7816 */ /* 0x000fe200000000ff */
[----:B------:R-:W-:Y:S01]  /*0a00*/  IMAD R15, R21, R15, R2 ;  /* 0x0000000f150f7224 */ /* 0x000fe200078e0202 */
[----:B------:R-:W-:-:S04]  /*0a10*/  PRMT R7, R7, 0xbb32, RZ ;  /* 0x0000bb3207077816 */ /* 0x000fc800000000ff */
[----:B------:R-:W-:Y:S01]  /*0a20*/  ISETP.GT.U32.AND P4, PT, R24, R15, PT ;  /* 0x0000000f1800720c */ /* 0x000fe20003f84070 */
[----:B0-----:R-:W0:Y:S01]  /*0a30*/  MUFU.RCP R3, R3 ;  /* 0x0000000300037308 */ /* 0x001e220000001000 */
[----:B------:R-:W-:Y:S02]  /*0a40*/  IABS R18, R7 ;  /* 0x0000000700127213 */ /* 0x000fe40000000000 */
[----:B------:R-:W-:-:S09]  /*0a50*/  LOP3.LUT R7, R7, R8, RZ, 0x3c, !PT ;  /* 0x0000000807077212 */ /* 0x000fd200078e3cff */
[----:B------:R-:W-:Y:S02]  /*0a60*/  @!P4 IMAD.IADD R15, R15, 0x1, -R24 ;  /* 0x000000010f0fc824 */ /* 0x000fe400078e0a18 */
[----:B------:R-:W-:-:S03]  /*0a70*/  @!P4 VIADD R21, R21, 0x1 ;  /* 0x000000011515c836 */ /* 0x000fc60000000000 */
[----:B------:R-:W-:Y:S01]  /*0a80*/  ISETP.GE.U32.AND P3, PT, R15, R24, PT ;  /* 0x000000180f00720c */ /* 0x000fe20003f66070 */
[----:B0-----:R-:W-:Y:S01]  /*0a90*/  VIADD R3, R3, 0xffffffe ;  /* 0x0ffffffe03037836 */ /* 0x001fe20000000000 */
[----:B------:R-:W-:-:S05]  /*0aa0*/  IABS R15, R10 ;  /* 0x0000000a000f7213 */ /* 0x000fca0000000000 */
[----:B------:R-:W0:Y:S01]  /*0ab0*/  F2I.FTZ.U32.TRUNC.NTZ R3, R3 ;  /* 0x0000000300037305 */ /* 0x000e22000021f000 */
[----:B------:R-:W-:-:S05]  /*0ac0*/  IMAD.MOV R15, RZ, RZ, -R15 ;  /* 0x000000ffff0f7224 */ /* 0x000fca00078e0a0f */
[----:B------:R-:W-:-:S05]  /*0ad0*/  @P3 IADD3 R21, R21, 0x1, RZ ;  /* 0x0000000115153810 */ /* 0x000fca0007ffe0ff */
[----:B------:R-:W-:Y:S01]  /*0ae0*/  @!P2 IMAD.MOV R21, RZ, RZ, -R21 ;  /* 0x000000ffff15a224 */ /* 0x000fe200078e0a15 */
[----:B------:R-:W-:Y:S01]  /*0af0*/  ISETP.NE.AND P2, PT, R26, RZ, PT ;  /* 0x000000ff1a00720c */ /* 0x000fe20003f45270 */
[----:B0-----:R-:W-:-:S04]  /*0b00*/  IMAD.MOV R2, RZ, RZ, -R3 ;  /* 0x000000ffff027224 */ /* 0x001fc800078e0a03 */
[----:B------:R-:W-:Y:S02]  /*0b10*/  IMAD R23, R2, R27, RZ ;  /* 0x0000001b02177224 */ /* 0x000fe400078e02ff */
[----:B------:R-:W-:-:S04]  /*0b20*/  IMAD.MOV.U32 R2, RZ, RZ, RZ ;  /* 0x000000ffff027224 */ /* 0x000fc800078e00ff */
[----:B------:R-:W-:Y:S01]  /*0b30*/  IMAD.HI.U32 R2, R3, R23, R2 ;  /* 0x0000001703027227 */ /* 0x000fe200078e0002 */
[----:B------:R-:W-:Y:S01]  /*0b40*/  PRMT R23, R6, 0xbb32, RZ ;  /* 0x0000bb3206177816 */ /* 0x000fe200000000ff */
[----:B------:R-:W0:Y:S03]  /*0b50*/  I2F.RP R3, R11 ;  /* 0x0000000b00037306 */ /* 0x000e260000209400 */
[----:B------:R-:W-:Y:S02]  /*0b60*/  IABS R16, R23 ;  /* 0x0000001700107213 */ /* 0x000fe40000000000 */
[----:B------:R-:W-:-:S03]  /*0b70*/  LOP3.LUT R23, R23, R10, RZ, 0x3c, !PT ;  /* 0x0000000a17177212 */ /* 0x000fc600078e3cff */
[----:B------:R-:W-:Y:S01]  /*0b80*/  IMAD.HI.U32 R19, R19, R16, RZ ;  /* 0x0000001013137227 */ /* 0x000fe200078e00ff */
[----:B------:R-:W-:-:S03]  /*0b90*/  ISETP.GE.AND P3, PT, R23, RZ, PT ;  /* 0x000000ff1700720c */ /* 0x000fc60003f66270 */
[----:B------:R-:W-:Y:S01]  /*0ba0*/  IMAD R16, R19, R15, R16 ;  /* 0x0000000f13107224 */ /* 0x000fe200078e0210 */
[----:B------:R-:W-:Y:S01]  /*0bb0*/  IABS R15, R13 ;  /* 0x0000000d000f7213 */ /* 0x000fe20000000000 */
[----:B0-----:R-:W0:Y:S01]  /*0bc0*/  MUFU.RCP R3, R3 ;  /* 0x0000000300037308 */ /* 0x001e220000001000 */
[----:B------:R-:W-:Y:S02]  /*0bd0*/  LOP3.LUT R13, R13, R26, RZ, 0x3c, !PT ;  /* 0x0000001a0d0d7212 */ /* 0x000fe400078e3cff */
[----:B------:R-:W-:-:S13]  /*0be0*/  ISETP.GT.U32.AND P0, PT, R25, R16, PT ;  /* 0x000000101900720c */ /* 0x000fda0003f04070 */
[-C--:B------:R-:W-:Y:S01]  /*0bf0*/  @!P0 IADD3 R16, R16, -R25.reuse, RZ ;  /* 0x8000001910108210 */ /* 0x080fe20007ffe0ff */
[----:B0-----:R-:W-:Y:S02]  /*0c00*/  VIADD R6, R3, 0xffffffe ;  /* 0x0ffffffe03067836 */ /* 0x001fe40000000000 */
[----:B------:R-:W-:Y:S01]  /*0c10*/  @!P0 VIADD R19, R19, 0x1 ;  /* 0x0000000113138836 */ /* 0x000fe20000000000 */
[----:B------:R-:W-:Y:S01]  /*0c20*/  ISETP.GE.U32.AND P6, PT, R16, R25, PT ;  /* 0x000000191000720c */ /* 0x000fe20003fc6070 */
[----:B------:R0:W1:Y:S02]  /*0c30*/  F2I.FTZ.U32.TRUNC.NTZ R3, R6 ;  /* 0x0000000600037305 */ /* 0x000064000021f000 */
[----:B0-----:R-:W-:-:S04]  /*0c40*/  IMAD.HI.U32 R6, R2, R15, RZ ;  /* 0x0000000f02067227 */ /* 0x001fc800078e00ff */
[----:B------:R-:W-:Y:S02]  /*0c50*/  IMAD R20, R6, R20, R15 ;  /* 0x0000001406147224 */ /* 0x000fe400078e020f */
[--C-:B-1----:R-:W-:Y:S02]  /*0c60*/  IMAD.MOV R24, RZ, RZ, -R3.reuse ;  /* 0x000000ffff187224 */ /* 0x102fe400078e0a03 */
[----:B------:R-:W-:Y:S01]  /*0c70*/  IMAD.MOV.U32 R2, RZ, RZ, RZ ;  /* 0x000000ffff027224 */ /* 0x000fe200078e00ff */
[----:B------:R-:W-:Y:S01]  /*0c80*/  ISETP.GT.U32.AND P1, PT, R27, R20, PT ;  /* 0x000000141b00720c */ /* 0x000fe20003f24070 */
[----:B------:R-:W-:Y:S02]  /*0c90*/  IMAD R15, R24, R11, RZ ;  /* 0x0000000b180f7224 */ /* 0x000fe400078e02ff */
[----:B------:R-:W-:Y:S01]  /*0ca0*/  @P6 VIADD R19, R19, 0x1 ;  /* 0x0000000113136836 */ /* 0x000fe20000000000 */
[----:B------:R-:W-:Y:S01]  /*0cb0*/  ISETP.GE.AND P6, PT, R7, RZ, PT ;  /* 0x000000ff0700720c */ /* 0x000fe20003fc6270 */
[----:B------:R-:W-:Y:S01]  /*0cc0*/  IMAD.HI.U32 R2, R3, R15, R2 ;  /* 0x0000000f03027227 */ /* 0x000fe200078e0002 */
[----:B------:R-:W-:-:S03]  /*0cd0*/  IABS R3, R8 ;  /* 0x0000000800037213 */ /* 0x000fc60000000000 */
[----:B------:R-:W-:Y:S01]  /*0ce0*/  @!P3 IMAD.MOV R19, RZ, RZ, -R19 ;  /* 0x000000ffff13b224 */ /* 0x000fe200078e0a13 */
[----:B------:R-:W-:Y:S01]  /*0cf0*/  IADD3 R3, RZ, -R3, RZ ;  /* 0x80000003ff037210 */ /* 0x000fe20007ffe0ff */
[----:B------:R-:W-:-:S04]  /*0d00*/  IMAD.HI.U32 R15, R2, R18, RZ ;  /* 0x00000012020f7227 */ /* 0x000fc800078e00ff */
[----:B------:R-:W-:Y:S02]  /*0d10*/  IMAD R18, R15, R3, R18 ;  /* 0x000000030f127224 */ /* 0x000fe400078e0212 */
[----:B------:R-:W-:Y:S01]  /*0d20*/  @!P1 IMAD.IADD R20, R20, 0x1, -R27 ;  /* 0x0000000114149824 */ /* 0x000fe200078e0a1b */
[----:B------:R-:W0:Y:S01]  /*0d30*/  LDC.64 R2, c[0x0][0x218] ;  /* 0x00008600ff027b82 */ /* 0x000e220000000a00 */
[----:B------:R-:W-:Y:S01]  /*0d40*/  @!P1 VIADD R6, R6, 0x1 ;  /* 0x0000000106069836 */ /* 0x000fe20000000000 */
[----:B------:R-:W-:Y:S02]  /*0d50*/  ISETP.GT.U32.AND P5, PT, R11, R18, PT ;  /* 0x000000120b00720c */ /* 0x000fe40003fa4070 */
[----:B------:R-:W-:Y:S02]  /*0d60*/  ISETP.GE.U32.AND P4, PT, R20, R27, PT ;  /* 0x0000001b1400720c */ /* 0x000fe40003f86070 */
[----:B------:R-:W-:-:S09]  /*0d70*/  ISETP.GE.AND P1, PT, R13, RZ, PT ;  /* 0x000000ff0d00720c */ /* 0x000fd20003f26270 */
[----:B------:R-:W-:Y:S02]  /*0d80*/  @!P5 IMAD.IADD R18, R18, 0x1, -R11 ;  /* 0x000000011212d824 */ /* 0x000fe400078e0a0b */
[----:B------:R-:W-:Y:S01]  /*0d90*/  @!P5 VIADD R15, R15, 0x1 ;  /* 0x000000010f0fd836 */ /* 0x000fe20000000000 */
[----:B------:R-:W-:Y:S02]  /*0da0*/  @P4 IADD3 R6, R6, 0x1, RZ ;  /* 0x0000000106064810 */ /* 0x000fe40007ffe0ff */
[----:B------:R-:W-:Y:S02]  /*0db0*/  ISETP.GE.U32.AND P0, PT, R18, R11, PT ;  /* 0x0000000b1200720c */ /* 0x000fe40003f06070 */
[----:B------:R-:W-:Y:S02]  /*0dc0*/  ISETP.NE.AND P4, PT, R22, RZ, PT ;  /* 0x000000ff1600720c */ /* 0x000fe40003f85270 */
[----:B------:R-:W-:Y:S01]  /*0dd0*/  ISETP.NE.AND P5, PT, R10, RZ, PT ;  /* 0x000000ff0a00720c */ /* 0x000fe20003fa5270 */
[----:B0-----:R-:W-:Y:S01]  /*0de0*/  IMAD.WIDE.U32 R2, R0, 0x2, R2 ;  /* 0x0000000200027825 */ /* 0x001fe200078e0002 */
[----:B------:R-:W-:-:S05]  /*0df0*/  MOV R16, R6 ;  /* 0x0000000600107202 */ /* 0x000fca0000000f00 */
[----:B------:R-:W-:Y:S01]  /*0e00*/  @!P1 IMAD.MOV R16, RZ, RZ, -R16 ;  /* 0x000000ffff109224 */ /* 0x000fe200078e0a10 */
[----:B------:R-:W-:Y:S01]  /*0e10*/  @!P2 LOP3.LUT R16, RZ, R26, RZ, 0x33, !PT ;  /* 0x0000001aff10a212 */ /* 0x000fe200078e33ff */
[----:B------:R-:W-:Y:S01]  /*0e20*/  @P0 VIADD R15, R15, 0x1 ;  /* 0x000000010f0f0836 */ /* 0x000fe20000000000 */
[----:B------:R-:W-:Y:S01]  /*0e30*/  ISETP.NE.AND P0, PT, R8, RZ, PT ;  /* 0x000000ff0800720c */ /* 0x000fe20003f05270 */
[----:B------:R-:W-:Y:S01]  /*0e40*/  IMAD.WIDE R2, R17, 0x10, R2 ;  /* 0x0000001011027825 */ /* 0x000fe200078e0202 */
[----:B------:R-:W-:Y:S02]  /*0e50*/  @!P4 LOP3.LUT R21, RZ, R22, RZ, 0x33, !PT ;  /* 0x00000016ff15c212 */ /* 0x000fe400078e33ff */
[----:B------:R-:W-:Y:S01]  /*0e60*/  @!P5 LOP3.LUT R19, RZ, R10, RZ, 0x33, !PT ;  /* 0x0000000aff13d212 */ /* 0x000fe200078e33ff */
[----:B------:R-:W-:-:S03]  /*0e70*/  @!P6 IMAD.MOV R15, RZ, RZ, -R15 ;  /* 0x000000ffff0fe224 */ /* 0x000fc600078e0a0f */
[----:B------:R-:W-:-:S05]  /*0e80*/  PRMT R6, R19, 0x1054, R21 ;  /* 0x0000105413067816 */ /* 0x000fca0000000015 */
[----:B------:R-:W-:-:S04]  /*0e90*/  @!P0 LOP3.LUT R15, RZ, R8, RZ, 0x33, !PT ;  /* 0x00000008ff0f8212 */ /* 0x000fc800078e33ff */
[----:B------:R-:W-:-:S05]  /*0ea0*/  PRMT R7, R15, 0x1054, R16 ;  /* 0x000010540f077816 */ /* 0x000fca0000000010 */
[----:B------:R-:W-:Y:S01]  /*0eb0*/  STG.E.128 desc[UR4][R2.64], R4 ;  /* 0x0000000402007986 */ /* 0x000fe2000c101d04 */
[----:B------:R-:W-:Y:S05]  /*0ec0*/  EXIT ;  /* 0x000000000000794d */ /* 0x000fea0003800000 */
.L_x_12042:
        /* <DEDUP_REMOVED lines=115> */
.L_x_12044:
[----:B------:R-:W-:Y:S05]  /*1600*/  BSYNC B0 ;  /* 0x0000000000007941 */ /* 0x000fea0003800000 */
.L_x_12043:
        /* <DEDUP_REMOVED lines=29> */
.L_x_12046:
[----:B------:R-:W-:Y:S05]  /*17e0*/  BSYNC B0 ;  /* 0x0000000000007941 */ /* 0x000fea0003800000 */
.L_x_12045:
        /* <DEDUP_REMOVED lines=29> */
.L_x_12048:
[----:B------:R-:W-:Y:S05]  /*19c0*/  BSYNC B0 ;  /* 0x0000000000007941 */ /* 0x000fea0003800000 */
.L_x_12047:
        /* <DEDUP_REMOVED lines=29> */
.L_x_12050:
[----:B------:R-:W-:Y:S05]  /*1ba0*/  BSYNC B0 ;  /* 0x0000000000007941 */ /* 0x000fea0003800000 */
.L_x_12049:
        /* <DEDUP_REMOVED lines=38> */
.L_x_12052:
[----:B------:R-:W-:Y:S05]  /*1e10*/  BSYNC B0 ;  /* 0x0000000000007941 */ /* 0x000fea0003800000 */
.L_x_12051:
        /* <DEDUP_REMOVED lines=27> */
.L_x_12054:
[----:B------:R-:W-:Y:S05]  /*1fd0*/  BSYNC B0 ;  /* 0x0000000000007941 */ /* 0x000fea0003800000 */
.L_x_12053:
        /* <DEDUP_REMOVED lines=28> */
.L_x_12056:
[----:B------:R-:W-:Y:S05]  /*21a0*/  BSYNC B0 ;  /* 0x0000000000007941 */ /* 0x000fea0003800000 */
.L_x_12055:
        /* <DEDUP_REMOVED lines=26> */
.L_x_12058:
[----:B------:R-:W-:Y:S05]  /*2350*/  BSYNC B0 ;  /* 0x0000000000007941 */ /* 0x000fea0003800000 */
.L_x_12057:
        /* <DEDUP_REMOVED lines=18> */
.L_x_12061:
[----:B------:R-:W-:-:S13]  /*2480*/  ISETP.GE.AND P0, PT, R3, R2, PT ;  /* 0x000000020300720c */ /* 0x000fda0003f06270 */
[----:B------:R-:W-:Y:S05]  /*2490*/  @P0 BRA `(.L_x_12063) ;  /* 0x0000000000300947 */ /* 0x000fea0003800000 */
[----:B0-----:R-:W0:Y:S01]  /*24a0*/  LDC.64 R6, c[0x0][0x218] ;  /* 0x00008600ff067b82 */ /* 0x001e220000000a00 */
[----:B------:R-:W-:Y:S02]  /*24b0*/  IMAD.IADD R5, R0, 0x1, R3 ;  /* 0x0000000100057824 */ /* 0x000fe400078e0203 */
[----:B------:R-:W-:Y:S02]  /*24c0*/  VIADD R3, R3, 0x80 ;  /* 0x0000008003037836 */ /* 0x000fe40000000000 */
[----:B0-----:R-:W-:-:S05]  /*24d0*/  IMAD.WIDE.U32 R6, R5, 0x2, R6 ;  /* 0x0000000205067825 */ /* 0x001fca00078e0006 */
[----:B------:R1:W-:Y:S02]  /*24e0*/  STG.E.U16 desc[UR4][R6.64], R10 ;  /* 0x0000000a06007986 */ /* 0x0003e4000c101504 */
.L_x_12062:
[----:B------:R-:W-:-:S13]  /*24f0*/  ISETP.GE.AND P0, PT, R3, R2, PT ;  /* 0x000000020300720c */ /* 0x000fda0003f06270 */
[----:B------:R-:W-:Y:S05]  /*2500*/  @P0 BRA `(.L_x_12064) ;  /* 0x0000000000340947 */ /* 0x000fea0003800000 */
[----:B01----:R-:W0:Y:S01]  /*2510*/  LDC.64 R6, c[0x0][0x218] ;  /* 0x00008600ff067b82 */ /* 0x003e220000000a00 */
[----:B------:R-:W-:Y:S01]  /*2520*/  IADD3 R5, R0, R3, RZ ;  /* 0x0000000300057210 */ /* 0x000fe20007ffe0ff */
[----:B------:R-:W-:-:S04]  /*2530*/  VIADD R3, R3, 0x80 ;  /* 0x0000008003037836 */ /* 0x000fc80000000000 */
[----:B0-----:R-:W-:-:S05]  /*2540*/  IMAD.WIDE.U32 R6, R5, 0x2, R6 ;  /* 0x0000000205067825 */ /* 0x001fca00078e0006 */
[----:B------:R1:W-:Y:S02]  /*2550*/  STG.E.U16 desc[UR4][R6.64], R11 ;  /* 0x0000000b06007986 */ /* 0x0003e4000c101504 */
.L_x_12063:
        /* <DEDUP_REMOVED lines=8> */
.L_x_12064:
[----:B------:R-:W-:Y:S05]  /*25e0*/  BSYNC B1 ;  /* 0x0000000000017941 */ /* 0x000fea0003800000 */
.L_x_12060:
[----:B------:R-:W-:-:S13]  /*25f0*/  ISETP.GE.AND P0, PT, R3, R2, PT ;  /* 0x000000020300720c */ /* 0x000fda0003f06270 */
[----:B012---:R-:W0:Y:S01]  /*2600*/  @!P0 LDC.64 R6, c[0x0][0x218] ;  /* 0x00008600ff068b82 */ /* 0x007e220000000a00 */
[----:B------:R-:W-:Y:S01]  /*2610*/  @!P0 IADD3 R5, R0, R3, RZ ;  /* 0x0000000300058210 */ /* 0x000fe20007ffe0ff */
[----:B------:R-:W-:-:S04]  /*2620*/  @!P0 VIADD R3, R3, 0x80 ;  /* 0x0000008003038836 */ /* 0x000fc80000000000 */
[----:B0-----:R-:W-:-:S05]  /*2630*/  @!P0 IMAD.WIDE.U32 R6, R5, 0x2, R6 ;  /* 0x0000000205068825 */ /* 0x001fca00078e0006 */
[----:B------:R2:W-:Y:S02]  /*2640*/  @!P0 STG.E.U16 desc[UR4][R6.64], R13 ;  /* 0x0000000d06008986 */ /* 0x0005e4000c101504 */
.L_x_12065:
[----:B------:R-:W-:Y:S05]  /*2650*/  BSYNC B0 ;  /* 0x0000000000007941 */ /* 0x000fea0003800000 */
.L_x_12059:
        /* <DEDUP_REMOVED lines=8> */
.L_x_12066:
        /* <DEDUP_REMOVED lines=10> */
.L_x_22878:


//--------------------- .text._ZN2at6native18elementwise_kernelILi128ELi4EZNS0_15gpu_kernel_implINS0_13BUnaryFunctorIsssZZZNS0_15binary_internal21div_trunc_kernel_cudaERNS_18TensorIteratorBaseEENKUlvE_clEvENKUlvE3_clEvEUlssE_EEEEvS6_RKT_EUliE_EEviT1_ --------------------------
	.section	.text._ZN2at6native18elementwise_kernelILi128ELi4EZNS0_15gpu_kernel_implINS0_13BUnaryFunctorIsssZZZNS0_15binary_internal21div_trunc_kernel_cudaERNS_18TensorIteratorBaseEENKUlvE_clEvENKUlvE3_clEvEUlssE_EEEEvS6_RKT_EUliE_EEviT1_,"ax",@progbits
	.align	128
        .global         _ZN2at6native18elementwise_kernelILi128ELi4EZNS0_15gpu_kernel_implINS0_13BUnaryFunctorIsssZZZNS0_15binary_internal21div_trunc_kernel_cudaERNS_18TensorIteratorBaseEENKUlvE_clEvENKUlvE3_clEvEUlssE_EEEEvS6_RKT_EUliE_EEviT1_
        .type           _ZN2at6native18elementwise_kernelILi128ELi4EZNS0_15gpu_kernel_implINS0_13BUnaryFunctorIsssZZZNS0_15binary_internal21div_trunc_kernel_cudaERNS_18TensorIteratorBaseEENKUlvE_clEvENKUlvE3_clEvEUlssE_EEEEvS6_RKT_EUliE_EEviT1_,@function
        .size           _ZN2at6native18elementwise_kernelILi128ELi4EZNS0_15gpu_kernel_implINS0_13BUnaryFunctorIsssZZZNS0_15binary_internal21div_trunc_kernel_cudaERNS_18TensorIteratorBaseEENKUlvE_clEvENKUlvE3_clEvEUlssE_EEEEvS6_RKT_EUliE_EEviT1_,(.L_x_22879 - _ZN2at6native18elementwise_kernelILi128ELi4EZNS0_15gpu_kernel_implINS0_13BUnaryFunctorIsssZZZNS0_15binary_internal21div_trunc_kernel_cudaERNS_18TensorIteratorBaseEENKUlvE_clEvENKUlvE3_clEvEUlssE_EEEEvS6_RKT_EUliE_EEviT1_)
        .other          _ZN2at6native18elementwise_kernelILi128ELi4EZNS0_15gpu_kernel_implINS0_13BUnaryFunctorIsssZZZNS0_15binary_internal21div_trunc_kernel_cudaERNS_18TensorIteratorBaseEENKUlvE_clEvENKUlvE3_clEvEUlssE_EEEEvS6_RKT_EUliE_EEviT1_,@"STO_CUDA_ENTRY STV_DEFAULT"
_ZN2at6native18elementwise_kernelILi128ELi4EZNS0_15gpu_kernel_implINS0_13BUnaryFunctorIsssZZZNS0_15binary_internal21div_trunc_kernel_cudaERNS_18TensorIteratorBaseEENKUlvE_clEvENKUlvE3_clEvEUlssE_EEEEvS6_RKT_EUliE_EEviT1_:
.text._ZN2at6native18elementwise_kernelILi128ELi4EZNS0_15gpu_kernel_implINS0_13BUnaryFunctorIsssZZZNS0_15binary_internal21div_trunc_kernel_cudaERNS_18TensorIteratorBaseEENKUlvE_clEvENKUlvE3_clEvEUlssE_EEEEvS6_RKT_EUliE_EEviT1_:
        /* <DEDUP_REMOVED lines=314> */
.L_x_12069:
        /* <DEDUP_REMOVED lines=20> */
.L_x_12073:
[----:B------:R0:W5:Y:S01]  /*14e0*/  LDG.E.U8 R4, desc[UR36][R2.64] ;  /* 0x0000002402047981 */ /* 0x000162000c1e1100 */
[----:B------:R-:W-:Y:S05]  /*14f0*/  BRA `(.L_x_12075) ;  /* 0x0000000c00547947 */ /* 0x000fea0003800000 */
.L_x_12072:
        /* <DEDUP_REMOVED lines=8> */
.L_x_12077:
[----:B------:R0:W5:Y:S01]  /*1580*/  LDG.E.U16 R4, desc[UR36][R2.64] ;  /* 0x0000002402047981 */ /* 0x000162000c1e1500 */
[----:B------:R-:W-:Y:S05]  /*1590*/  BRA `(.L_x_12075) ;  /* 0x0000000c002c7947 */ /* 0x000fea0003800000 */
.L_x_12076:
[----:B------:R0:W5:Y:S01]  /*15a0*/  LDG.E.U16 R4, desc[UR36][R2.64] ;  /* 0x0000002402047981 */ /* 0x000162000c1e1500 */
[----:B------:R-:W-:Y:S05]  /*15b0*/  BRA `(.L_x_12075) ;  /* 0x0000000c00247947 */ /* 0x000fea0003800000 */
.L_x_12071:
        /* <DEDUP_REMOVED lines=9> */
.L_x_12079:
[----:B------:R-:W2:Y:S02]  /*1650*/  LDG.E.U16 R0, desc[UR36][R2.64] ;  /* 0x0000002402007981 */ /* 0x000ea4000c1e1500 */
[----:B--2---:R-:W-:-:S06]  /*1660*/  HADD2.F32 R0, -RZ, R0.H0_H0 ;  /* 0x20000000ff007230 */ /* 0x004fcc0000004100 */
[----:B------:R-:W0:Y:S02]  /*1670*/  F2I.FTZ.TRUNC.NTZ R0, R0 ;  /* 0x0000000000007305 */ /* 0x000e24000021f100 */
[----:B0-----:R-:W-:Y:S01]  /*1680*/  PRMT R4, R0, 0x7610, R4 ;  /* 0x0000761000047816 */ /* 0x001fe20000000004 */
[----:B------:R-:W-:Y:S06]  /*1690*/  BRA `(.L_x_12075) ;  /* 0x0000000800ec7947 */ /* 0x000fec0003800000 */
.L_x_12078:
        /* <DEDUP_REMOVED lines=9> */
.L_x_12081:
[----:B------:R-:W2:Y:S02]  /*1730*/  LDG.E.U16 R2, desc[UR36][R2.64] ;  /* 0x0000002402027981 */ /* 0x000ea4000c1e1500 */
[----:B--2---:R-:W-:-:S06]  /*1740*/  HADD2.F32 R0, -RZ, R2.H0_H0 ;  /* 0x20000002ff007230 */ /* 0x004fcc0000004100 */
[----:B------:R-:W0:Y:S02]  /*1750*/  F2I.FTZ.TRUNC.NTZ R0, R0 ;  /* 0x0000000000007305 */ /* 0x000e24000021f100 */
[----:B0-----:R-:W-:Y:S01]  /*1760*/  PRMT R4, R0, 0x7610, R4 ;  /* 0x0000761000047816 */ /* 0x001fe20000000004 */
[----:B------:R-:W-:Y:S06]  /*1770*/  BRA `(.L_x_12075) ;  /* 0x0000000800b47947 */ /* 0x000fec0003800000 */
.L_x_12080:
[----:B------:R-:W2:Y:S02]  /*1780*/  LDG.E.64 R2, desc[UR36][R2.64] ;  /* 0x0000002402027981 */ /* 0x000ea4000c1e1b00 */
[----:B--2---:R0:W1:Y:S01]  /*1790*/  F2I.F64.TRUNC R4, R2 ;  /* 0x0000000200047311 */ /* 0x004062000030d100 */
[----:B------:R-:W-:Y:S05]  /*17a0*/  BRA `(.L_x_12075) ;  /* 0x0000000800a87947 */ /* 0x000fea0003800000 */
.L_x_12070:
        /* <DEDUP_REMOVED lines=12> */
.L_x_12084:
[----:B------:R-:W2:Y:S02]  /*1870*/  LDG.E.64 R2, desc[UR36][R2.64] ;  /* 0x0000002402027981 */ /* 0x000ea4000c1e1b00 */
[----:B--2---:R3:W4:Y:S01]  /*1880*/  F2I.F64.TRUNC R4, R2 ;  /* 0x0000000200047311 */ /* 0x004722000030d100 */
[----:B------:R-:W-:Y:S05]  /*1890*/  BRA `(.L_x_12075) ;  /* 0x00000008006c7947 */ /* 0x000fea0003800000 */
.L_x_12083:
        /* <DEDUP_REMOVED lines=28> */
.L_x_12086:
        /* <DEDUP_REMOVED lines=15> */
.L_x_12085:
[----:B------:R-:W2:Y:S02]  /*1b50*/  LDG.E.U16 R0, desc[UR36][R2.64] ;  /* 0x0000002402007981 */ /* 0x000ea4000c1e1500 */
[----:B--2---:R-:W-:-:S06]  /*1b60*/  IMAD.U32 R0, R0, 0x10000, RZ ;  /* 0x0001000000007824 */ /* 0x004fcc00078e00ff */
[----:B------:R-:W0:Y:S02]  /*1b70*/  F2I.FTZ.TRUNC.NTZ R0, R0 ;  /* 0x0000000000007305 */ /* 0x000e24000021f100 */
[----:B0-----:R-:W-:Y:S01]  /*1b80*/  PRMT R4, R0, 0x7610, R4 ;  /* 0x0000761000047816 */ /* 0x001fe20000000004 */
[----:B------:R-:W-:Y:S06]  /*1b90*/  BRA `(.L_x_12075) ;  /* 0x0000000400ac7947 */ /* 0x000fec0003800000 */
.L_x_12082:
        /* <DEDUP_REMOVED lines=10> */
.L_x_12089:
        /* <DEDUP_REMOVED lines=21> */
.L_x_12093:
[----:B------:R-:W-:Y:S05]  /*1d90*/  BSYNC B1 ;  /* 0x0000000000017941 */ /* 0x000fea0003800000 */
.L_x_12092:
[----:B------:R-:W-:Y:S01]  /*1da0*/  LEA R3, R0, 0x3b800000, 0x17 ;  /* 0x3b80000000037811 */ /* 0x000fe200078eb8ff */
[----:B------:R-:W-:-:S05]  /*1db0*/  IMAD.SHL.U32 R0, R2, 0x100000, RZ ;  /* 0x0010000002007824 */ /* 0x000fca00078e00ff */
[----:B------:R-:W-:-:S07]  /*1dc0*/  LOP3.LUT R0, R3, R0, R4, 0xfe, !PT ;  /* 0x0000000003007212 */ /* 0x000fce00078efe04 */
.L_x_12091:
[----:B------:R-:W-:Y:S05]  /*1dd0*/  BSYNC B0 ;  /* 0x0000000000007941 */ /* 0x000fea0003800000 */
.L_x_12090:
[----:B------:R-:W0:Y:S02]  /*1de0*/  F2I.FTZ.TRUNC.NTZ R0, R0 ;  /* 0x0000000000007305 */ /* 0x000e24000021f100 */
[----:B0-----:R-:W-:Y:S01]  /*1df0*/  PRMT R4, R0, 0x7610, R4 ;  /* 0x0000761000047816 */ /* 0x001fe20000000004 */
[----:B------:R-:W-:Y:S06]  /*1e00*/  BRA `(.L_x_12075) ;  /* 0x0000000400107947 */ /* 0x000fec0003800000 */
.L_x_12088:
        /* <DEDUP_REMOVED lines=21> */
.L_x_12097:
[----:B------:R-:W-:Y:S05]  /*1f60*/  BSYNC B1 ;  /* 0x0000000000017941 */ /* 0x000fea0003800000 */
.L_x_12096:
[----:B------:R-:W-:Y:S01]  /*1f70*/  LEA R3, R0, 0x37800000, 0x17 ;  /* 0x3780000000037811 */ /* 0x000fe200078eb8ff */
[----:B------:R-:W-:-:S05]  /*1f80*/  IMAD.SHL.U32 R0, R2, 0x200000, RZ ;  /* 0x0020000002007824 */ /* 0x000fca00078e00ff */
[----:B------:R-:W-:-:S07]  /*1f90*/  LOP3.LUT R0, R3, R0, R4, 0xfe, !PT ;  /* 0x0000000003007212 */ /* 0x000fce00078efe04 */
.L_x_12095:
[----:B------:R-:W-:Y:S05]  /*1fa0*/  BSYNC B0 ;  /* 0x0000000000007941 */ /* 0x000fea0003800000 */
.L_x_12094:
[----:B------:R-:W0:Y:S02]  /*1fb0*/  F2I.FTZ.TRUNC.NTZ R0, R0 ;  /* 0x0000000000007305 */ /* 0x000e24000021f100 */
[----:B0-----:R-:W-:Y:S01]  /*1fc0*/  PRMT R4, R0, 0x7610, R4 ;  /* 0x0000761000047816 */ /* 0x001fe20000000004 */
[----:B------:R-:W-:Y:S06]  /*1fd0*/  BRA `(.L_x_12075) ;  /* 0x00000000009c7947 */ /* 0x000fec0003800000 */
.L_x_12087:
        /* <DEDUP_REMOVED lines=14> */
.L_x_12101:
[----:B------:R-:W-:Y:S05]  /*20c0*/  BSYNC B0 ;  /* 0x0000000000007941 */ /* 0x000fea0003800000 */
.L_x_12100:
[----:B------:R-:W0:Y:S02]  /*20d0*/  F2I.FTZ.TRUNC.NTZ R0, R0 ;  /* 0x0000000000007305 */ /* 0x000e24000021f100 */
[----:B0-----:R-:W-:Y:S01]  /*20e0*/  PRMT R4, R0, 0x7610, R4 ;  /* 0x0000761000047816 */ /* 0x001fe20000000004 */
[----:B------:R-:W-:Y:S06]  /*20f0*/  BRA `(.L_x_12075) ;  /* 0x0000000000547947 */ /* 0x000fec0003800000 */
.L_x_12074:
        /* <DEDUP_REMOVED lines=16> */
.L_x_12102:
[----:B------:R-:W-:Y:S01]  /*2200*/  PRMT R4, RZ, 0x7610, R4 ;  /* 0x00007610ff047816 */ /* 0x000fe20000000004 */
[----:B------:R-:W-:Y:S06]  /*2210*/  BRA `(.L_x_12075) ;  /* 0x00000000000c7947 */ /* 0x000fec0003800000 */
.L_x_12099:
[----:B------:R2:W5:Y:S01]  /*2220*/  LDG.E.U16 R4, desc[UR36][R2.64] ;  /* 0x0000002402047981 */ /* 0x000562000c1e1500 */
[----:B------:R-:W-:Y:S05]  /*2230*/  BRA `(.L_x_12075) ;  /* 0x0000000000047947 */ /* 0x000fea0003800000 */
.L_x_12098:
[----:B------:R1:W5:Y:S02]  /*2240*/  LDG.E.U16 R4, desc[UR36][R2.64] ;  /* 0x0000002402047981 */ /* 0x000364000c1e1500 */
.L_x_12075:
[----:B------:R-:W0:Y:S01]  /*2250*/  LDC.U16 R0, c[0x0][0x422] ;  /* 0x00010880ff007b82 */ /* 0x000e220000000400 */
[----:B-1--45:R-:W-:-:S04]  /*2260*/  PRMT R5, R4, 0x9910, RZ ;  /* 0x0000991004057816 */ /* 0x032fc800000000ff */
[----:B------:R-:W-:Y:S02]  /*2270*/  IABS R8, R5 ;  /* 0x0000000500087213 */ /* 0x000fe40000000000 */
[----:B0-----:R-:W-:-:S04]  /*2280*/  PRMT R0, R0, 0x9910, RZ ;  /* 0x0000991000007816 */ /* 0x001fc800000000ff */
[-C--:B------:R-:W-:Y:S02]  /*2290*/  IABS R7, R0.reuse ;  /* 0x0000000000077213 */ /* 0x080fe40000000000 */
[-C--:B------:R-:W-:Y:S02]  /*22a0*/  IABS R10, R0.reuse ;  /* 0x00000000000a7213 */ /* 0x080fe40000000000 */
[----:B------:R-:W0:Y:S01]  /*22b0*/  I2F.RP R6, R7 ;  /* 0x0000000700067306 */ /* 0x000e220000209400 */
[----:B------:R-:W-:-:S04]  /*22c0*/  LOP3.LUT R5, R5, R0, RZ, 0x3c, !PT ;  /* 0x0000000005057212 */ /* 0x000fc800078e3cff */
[----:B------:R-:W-:-:S03]  /*22d0*/  ISETP.GE.AND P1, PT, R5, RZ, PT ;  /* 0x000000ff0500720c */ /* 0x000fc60003f26270 */
[----:B0-----:R-:W2:Y:S02]  /*22e0*/  MUFU.RCP R6, R6 ;  /* 0x0000000600067308 */ /* 0x001ea40000001000 */
[----:B--23--:R-:W-:-:S06]  /*22f0*/  VIADD R2, R6, 0xffffffe ;  /* 0x0ffffffe06027836 */ /* 0x00cfcc0000000000 */
[----:B------:R0:W1:Y:S02]  /*2300*/  F2I.FTZ.U32.TRUNC.NTZ R3, R2 ;  /* 0x0000000200037305 */ /* 0x000064000021f000 */
[----:B0-----:R-:W-:Y:S02]  /*2310*/  IMAD.MOV.U32 R2, RZ, RZ, RZ ;  /* 0x000000ffff027224 */ /* 0x001fe400078e00ff */
[----:B-1----:R-:W-:-:S04]  /*2320*/  IMAD.MOV R4, RZ, RZ, -R3 ;  /* 0x000000ffff047224 */ /* 0x002fc800078e0a03 */
[----:B------:R-:W-:Y:S02]  /*2330*/  IMAD R9, R4, R7, RZ ;  /* 0x0000000704097224 */ /* 0x000fe400078e02ff */
[----:B------:R-:W-:Y:S02]  /*2340*/  IMAD.MOV.U32 R4, RZ, RZ, R8 ;  /* 0x000000ffff047224 */ /* 0x000fe400078e0008 */
[----:B------:R-:W-:-:S04]  /*2350*/  IMAD.HI.U32 R3, R3, R9, R2 ;  /* 0x0000000903037227 */ /* 0x000fc800078e0002 */
[----:B------:R-:W-:Y:S02]  /*2360*/  IMAD.MOV R2, RZ, RZ, -R10 ;  /* 0x000000ffff027224 */ /* 0x000fe400078e0a0a */
[----:B------:R-:W-:-:S04]  /*2370*/  IMAD.HI.U32 R3, R3, R4, RZ ;  /* 0x0000000403037227 */ /* 0x000fc800078e00ff */
[----:B------:R-:W-:Y:S02]  /*2380*/  IMAD R2, R3, R2, R4 ;  /* 0x0000000203027224 */ /* 0x000fe400078e0204 */
[----:B------:R-:W0:Y:S03]  /*2390*/  LDC.U8 R4, c[0x0][0x424] ;  /* 0x00010900ff047b82 */ /* 0x000e260000000000 */
        /* <DEDUP_REMOVED lines=21> */
.L_x_12106:
[----:B------:R3:W-:Y:S01]  /*24f0*/  STG.E.U8 desc[UR36][R16.64], R3 ;  /* 0x0000000310007986 */ /* 0x0007e2000c101124 */
[----:B------:R-:W-:Y:S05]  /*2500*/  BRA `(.L_x_12108) ;  /* 0x0000000c00707947 */ /* 0x000fea0003800000 */
.L_x_12105:
        /* <DEDUP_REMOVED lines=11> */
.L_x_12110:
[----:B------:R-:W-:-:S05]  /*25c0*/  PRMT R3, R3, 0x9910, RZ ;  /* 0x0000991003037816 */ /* 0x000fca00000000ff */
[----:B------:R1:W-:Y:S01]  /*25d0*/  STG.E desc[UR36][R16.64], R3 ;  /* 0x0000000310007986 */ /* 0x0003e2000c101924 */
[----:B------:R-:W-:Y:S05]  /*25e0*/  BRA `(.L_x_12108) ;  /* 0x0000000c00387947 */ /* 0x000fea0003800000 */
.L_x_12109:
[----:B------:R2:W-:Y:S01]  /*25f0*/  STG.E.U16 desc[UR36][R16.64], R3 ;  /* 0x0000000310007986 */ /* 0x0005e2000c101524 */
[----:B------:R-:W-:Y:S05]  /*2600*/  BRA `(.L_x_12108) ;  /* 0x0000000c00307947 */ /* 0x000fea0003800000 */
.L_x_12104:
        /* <DEDUP_REMOVED lines=9> */
.L_x_12112:
[----:B------:R-:W0:Y:S02]  /*26a0*/  I2F.S16 R0, R3 ;  /* 0x0000000300007306 */ /* 0x000e240000101400 */
[----:B0-----:R-:W-:-:S05]  /*26b0*/  F2FP.F16.F32.PACK_AB R0, RZ, R0 ;  /* 0x00000000ff00723e */ /* 0x001fca00000000ff */
[----:B------:R0:W-:Y:S01]  /*26c0*/  STG.E.U16 desc[UR36][R16.64], R0 ;  /* 0x0000000010007986 */ /* 0x0001e2000c101524 */
[----:B------:R-:W-:Y:S05]  /*26d0*/  BRA `(.L_x_12108) ;  /* 0x0000000800fc7947 */ /* 0x000fea0003800000 */
.L_x_12111:
        /* <DEDUP_REMOVED lines=10> */
.L_x_12114:
[----:B------:R-:W0:Y:S02]  /*2780*/  I2F.S16 R3, R3 ;  /* 0x0000000300037306 */ /* 0x000e240000101400 */
[----:B0-----:R-:W-:-:S04]  /*2790*/  F2FP.F16.F32.PACK_AB R3, RZ, R3 ;  /* 0x00000003ff03723e */ /* 0x001fc800000000ff */
[----:B------:R-:W-:-:S05]  /*27a0*/  PRMT R3, R3, 0x5410, RZ ;  /* 0x0000541003037816 */ /* 0x000fca00000000ff */
[----:B------:R0:W-:Y:S01]  /*27b0*/  STG.E desc[UR36][R16.64], R3 ;  /* 0x0000000310007986 */ /* 0x0001e2000c101924 */
[----:B------:R-:W-:Y:S05]  /*27c0*/  BRA `(.L_x_12108) ;  /* 0x0000000800c07947 */ /* 0x000fea0003800000 */
.L_x_12113:
[----:B------:R-:W0:Y:S02]  /*27d0*/  I2F.F64.S16 R2, R3 ;  /* 0x0000000300027312 */ /* 0x000e240000101c00 */
[----:B0-----:R0:W-:Y:S01]  /*27e0*/  STG.E.64 desc[UR36][R16.64], R2 ;  /* 0x0000000210007986 */ /* 0x0011e2000c101b24 */
[----:B------:R-:W-:Y:S05]  /*27f0*/  BRA `(.L_x_12108) ;  /* 0x0000000800b47947 */ /* 0x000fea0003800000 */
.L_x_12103:
        /* <DEDUP_REMOVED lines=13> */
.L_x_12117:
[----:B------:R-:W0:Y:S01]  /*28d0*/  I2F.F64.S16 R4, R3 ;  /* 0x0000000300047312 */ /* 0x000e220000101c00 */
[----:B------:R-:W-:-:S05]  /*28e0*/  CS2R R6, SRZ ;  /* 0x0000000000067805 */ /* 0x000fca000001ff00 */
[----:B0-----:R0:W-:Y:S01]  /*28f0*/  STG.E.128 desc[UR36][R16.64], R4 ;  /* 0x0000000410007986 */ /* 0x0011e2000c101d24 */
[----:B------:R-:W-:Y:S05]  /*2900*/  BRA `(.L_x_12108) ;  /* 0x0000000800707947 */ /* 0x000fea0003800000 */
.L_x_12116:
        /* <DEDUP_REMOVED lines=21> */
.L_x_12121:
[----:B------:R-:W-:Y:S05]  /*2a60*/  BSYNC B0 ;  /* 0x0000000000007941 */ /* 0x000fea0003800000 */
.L_x_12120:
[----:B------:R-:W-:-:S05]  /*2a70*/  LOP3.LUT R3, R0, R3, RZ, 0xfc, !PT ;  /* 0x0000000300037212 */ /* 0x000fca00078efcff */
[----:B------:R0:W-:Y:S01]  /*2a80*/  STG.E.U8 desc[UR36][R16.64], R3 ;  /* 0x0000000310007986 */ /* 0x0001e2000c101124 */
[----:B------:R-:W-:Y:S05]  /*2a90*/  BRA `(.L_x_12108) ;  /* 0x00000008000c7947 */ /* 0x000fea0003800000 */
.L_x_12119:
        /* <DEDUP_REMOVED lines=13> */
.L_x_12123:
[----:B------:R-:W-:Y:S01]  /*2b70*/  IMAD.MOV.U32 R0, RZ, RZ, 0x7f ;  /* 0x0000007fff007424 */ /* 0x000fe200078e00ff */
[----:B------:R-:W-:-:S04]  /*2b80*/  ISETP.GT.U32.AND P0, PT, R2, 0x7f800000, PT ;  /* 0x7f8000000200780c */ /* 0x000fc80003f04070 */
[----:B------:R-:W-:-:S09]  /*2b90*/  SEL R0, R0, 0x7c, P0 ;  /* 0x0000007c00007807 */ /* 0x000fd20000000000 */
.L_x_12124:
[----:B------:R-:W-:Y:S05]  /*2ba0*/  BSYNC B0 ;  /* 0x0000000000007941 */ /* 0x000fea0003800000 */
.L_x_12122:
[----:B------:R-:W-:-:S04]  /*2bb0*/  LOP3.LUT R2, R3, 0x80000000, RZ, 0xc0, !PT ;  /* 0x8000000003027812 */ /* 0x000fc800078ec0ff */
[----:B------:R-:W-:-:S04]  /*2bc0*/  SHF.R.U32.HI R3, RZ, 0x18, R2 ;  /* 0x00000018ff037819 */ /* 0x000fc80000011602 */
[----:B------:R-:W-:-:S05]  /*2bd0*/  LOP3.LUT R3, R0, R3, RZ, 0xfc, !PT ;  /* 0x0000000300037212 */ /* 0x000fca00078efcff */
[----:B------:R0:W-:Y:S01]  /*2be0*/  STG.E.U8 desc[UR36][R16.64], R3 ;  /* 0x0000000310007986 */ /* 0x0001e2000c101124 */
[----:B------:R-:W-:Y:S05]  /*2bf0*/  BRA `(.L_x_12108) ;  /* 0x0000000400b47947 */ /* 0x000fea0003800000 */
.L_x_12118:
[----:B------:R-:W0:Y:S02]  /*2c00*/  I2F.S16 R0, R3 ;  /* 0x0000000300007306 */ /* 0x000e240000101400 */
[----:B0-----:R-:W-:-:S05]  /*2c10*/  F2FP.BF16.F32.PACK_AB R0, RZ, R0 ;  /* 0x00000000ff00723e */ /* 0x001fca00000010ff */
[----:B------:R0:W-:Y:S01]  /*2c20*/  STG.E.U16 desc[UR36][R16.64], R0 ;  /* 0x0000000010007986 */ /* 0x0001e2000c101524 */
[----:B------:R-:W-:Y:S05]  /*2c30*/  BRA `(.L_x_12108) ;  /* 0x0000000400a47947 */ /* 0x000fea0003800000 */
.L_x_12115:
        /* <DEDUP_REMOVED lines=10> */
.L_x_12127:
        /* <DEDUP_REMOVED lines=17> */
.L_x_12130:
[----:B------:R-:W-:-:S04]  /*2df0*/  LOP3.LUT R2, R3, 0x80000000, RZ, 0xc0, !PT ;  /* 0x8000000003027812 */ /* 0x000fc800078ec0ff */
[----:B------:R-:W-:-:S04]  /*2e00*/  SHF.R.U32.HI R3, RZ, 0x18, R2 ;  /* 0x00000018ff037819 */ /* 0x000fc80000011602 */
[----:B------:R-:W-:-:S04]  /*2e10*/  LOP3.LUT R0, R0, R3, RZ, 0xfc, !PT ;  /* 0x0000000300007212 */ /* 0x000fc800078efcff */
[----:B------:R-:W-:-:S07]  /*2e20*/  PRMT R8, R0, 0x7610, R8 ;  /* 0x0000761000087816 */ /* 0x000fce0000000008 */
.L_x_12129:
[----:B------:R-:W-:Y:S05]  /*2e30*/  BSYNC B0 ;  /* 0x0000000000007941 */ /* 0x000fea0003800000 */
.L_x_12128:
[----:B------:R0:W-:Y:S01]  /*2e40*/  STG.E.U8 desc[UR36][R16.64], R8 ;  /* 0x0000000810007986 */ /* 0x0001e2000c101124 */
[----:B------:R-:W-:Y:S05]  /*2e50*/  BRA `(.L_x_12108) ;  /* 0x00000004001c7947 */ /* 0x000fea0003800000 */
.L_x_12126:
        /* <DEDUP_REMOVED lines=17> */
.L_x_12133:
[----:B------:R-:W-:-:S04]  /*2f70*/  LOP3.LUT R2, R3, 0x80000000, RZ, 0xc0, !PT ;  /* 0x8000000003027812 */ /* 0x000fc800078ec0ff */
[----:B------:R-:W-:-:S04]  /*2f80*/  SHF.R.U32.HI R3, RZ, 0x18, R2 ;  /* 0x00000018ff037819 */ /* 0x000fc80000011602 */
[----:B------:R-:W-:-:S04]  /*2f90*/  LOP3.LUT R0, R0, R3, RZ, 0xfc, !PT ;  /* 0x0000000300007212 */ /* 0x000fc800078efcff */
[----:B------:R-:W-:-:S07]  /*2fa0*/  PRMT R8, R0, 0x7610, R8 ;  /* 0x0000761000087816 */ /* 0x000fce0000000008 */
.L_x_12132:
[----:B------:R-:W-:Y:S05]  /*2fb0*/  BSYNC B0 ;  /* 0x0000000000007941 */ /* 0x000fea0003800000 */
.L_x_12131:
[----:B------:R0:W-:Y:S01]  /*2fc0*/  STG.E.U8 desc[UR36][R16.64], R8 ;  /* 0x0000000810007986 */ /* 0x0001e2000c101124 */
[----:B------:R-:W-:Y:S05]  /*2fd0*/  BRA `(.L_x_12108) ;  /* 0x0000000000bc7947 */ /* 0x000fea0003800000 */
.L_x_12125:
        /* <DEDUP_REMOVED lines=23> */
.L_x_12107:
        /* <DEDUP_REMOVED lines=16> */
.L_x_12136:
[----:B------:R-:W-:Y:S05]  /*3250*/  BRA `(.L_x_12108) ;  /* 0x00000000001c7947 */ /* 0x000fea0003800000 */
.L_x_12135:
[----:B------:R-:W-:-:S05]  /*3260*/  PRMT R3, R3, 0x9910, RZ ;  /* 0x0000991003037816 */ /* 0x000fca00000000ff */
[----:B------:R-:W-:-:S05]  /*3270*/  IMAD.MOV.U32 R2, RZ, RZ, R3 ;  /* 0x000000ffff027224 */ /* 0x000fca00078e0003 */
[----:B------:R-:W-:-:S05]  /*3280*/  SHF.R.S32.HI R3, RZ, 0x1f, R2 ;  /* 0x0000001fff037819 */ /* 0x000fca0000011402 */
[----:B------:R0:W-:Y:S01]  /*3290*/  STG.E.64 desc[UR36][R16.64], R2 ;  /* 0x0000000210007986 */ /* 0x0001e2000c101b24 */
[----:B------:R-:W-:Y:S05]  /*32a0*/  BRA `(.L_x_12108) ;  /* 0x0000000000087947 */ /* 0x000fea0003800000 */
.L_x_12134:
[----:B------:R-:W-:-:S05]  /*32b0*/  PRMT R3, R3, 0x9910, RZ ;  /* 0x0000991003037816 */ /* 0x000fca00000000ff */
[----:B------:R0:W-:Y:S02]  /*32c0*/  STG.E desc[UR36][R16.64], R3 ;  /* 0x0000000310007986 */ /* 0x0001e4000c101924 */
.L_x_12108:
[----:B------:R-:W-:-:S04]  /*32d0*/  IMAD R18, R23, 0x200, R18 ;  /* 0x0000020017127824 */ /* 0x000fc800078e0212 */
[----:B------:R-:W-:-:S07]  /*32e0*/  VIADD R19, R18, 0x80 ;  /* 0x0000008012137836 */ /* 0x000fce0000000000 */
.L_x_12068:
[----:B------:R-:W-:Y:S05]  /*32f0*/  BSYNC B6 ;  /* 0x0000000000067941 */ /* 0x000fea0003800000 */
.L_x_12067:
        /* <DEDUP_REMOVED lines=307> */
.L_x_12139:
        /* <DEDUP_REMOVED lines=20> */
.L_x_12143:
[----:B------:R0:W5:Y:S01]  /*4770*/  LDG.E.U8 R4, desc[UR36][R2.64] ;  /* 0x0000002402047981 */ /* 0x000162000c1e1100 */
[----:B------:R-:W-:Y:S05]  /*4780*/  BRA `(.L_x_12145) ;  /* 0x0000000c00547947 */ /* 0x000fea0003800000 */
.L_x_12142:
        /* <DEDUP_REMOVED lines=8> */
.L_x_12147:
[----:B------:R0:W5:Y:S01]  /*4810*/  LDG.E.U16 R4, desc[UR36][R2.64] ;  /* 0x0000002402047981 */ /* 0x000162000c1e1500 */
[----:B------:R-:W-:Y:S05]  /*4820*/  BRA `(.L_x_12145) ;  /* 0x0000000c002c7947 */ /* 0x000fea0003800000 */
.L_x_12146:
[----:B------:R0:W5:Y:S01]  /*4830*/  LDG.E.U16 R4, desc[UR36][R2.64] ;  /* 0x0000002402047981 */ /* 0x000162000c1e1500 */
[----:B------:R-:W-:Y:S05]  /*4840*/  BRA `(.L_x_12145) ;  /* 0x0000000c00247947 */ /* 0x000fea0003800000 */
.L_x_12141:
        /* <DEDUP_REMOVED lines=9> */
.L_x_12149:
[----:B------:R-:W2:Y:S02]  /*48e0*/  LDG.E.U16 R0, desc[UR36][R2.64] ;  /* 0x0000002402007981 */ /* 0x000ea4000c1e1500 */
[----:B--2---:R-:W-:-:S06]  /*48f0*/  HADD2.F32 R0, -RZ, R0.H0_H0 ;  /* 0x20000000ff007230 */ /* 0x004fcc0000004100 */
[----:B------:R-:W0:Y:S02]  /*4900*/  F2I.FTZ.TRUNC.NTZ R0, R0 ;  /* 0x0000000000007305 */ /* 0x000e24000021f100 */
[----:B0-----:R-:W-:Y:S01]  /*4910*/  PRMT R4, R0, 0x7610, R4 ;  /* 0x0000761000047816 */ /* 0x001fe20000000004 */
[----:B------:R-:W-:Y:S06]  /*4920*/  BRA `(.L_x_12145) ;  /* 0x0000000800ec7947 */ /* 0x000fec0003800000 */
.L_x_12148:
        /* <DEDUP_REMOVED lines=9> */
.L_x_12151:
[----:B------:R-:W2:Y:S02]  /*49c0*/  LDG.E.U16 R2, desc[UR36][R2.64] ;  /* 0x0000002402027981 */ /* 0x000ea4000c1e1500 */
[----:B--2---:R-:W-:-:S06]  /*49d0*/  HADD2.F32 R0, -RZ, R2.H0_H0 ;  /* 0x20000002ff007230 */ /* 0x004fcc0000004100 */
[----:B------:R-:W0:Y:S02]  /*49e0*/  F2I.FTZ.TRUNC.NTZ R0, R0 ;  /* 0x0000000000007305 */ /* 0x000e24000021f100 */
[----:B0-----:R-:W-:Y:S01]  /*49f0*/  PRMT R4, R0, 0x7610, R4 ;  /* 0x0000761000047816 */ /* 0x001fe20000000004 */
[----:B------:R-:W-:Y:S06]  /*4a00*/  BRA `(.L_x_12145) ;  /* 0x0000000800b47947 */ /* 0x000fec0003800000 */
.L_x_12150:
[----:B------:R-:W2:Y:S02]  /*4a10*/  LDG.E.64 R2, desc[UR36][R2.64] ;  /* 0x0000002402027981 */ /* 0x000ea4000c1e1b00 */
[----:B--2---:R0:W1:Y:S01]  /*4a20*/  F2I.F64.TRUNC R4, R2 ;  /* 0x0000000200047311 */ /* 0x004062000030d100 */
[----:B------:R-:W-:Y:S05]  /*4a30*/  BRA `(.L_x_12145) ;  /* 0x0000000800a87947 */ /* 0x000fea0003800000 */
.L_x_12140:
        /* <DEDUP_REMOVED lines=12> */
.L_x_12154:
[----:B------:R-:W2:Y:S02]  /*4b00*/  LDG.E.64 R2, desc[UR36][R2.64] ;  /* 0x0000002402027981 */ /* 0x000ea4000c1e1b00 */
[----:B--2---:R3:W4:Y:S01]  /*4b10*/  F2I.F64.TRUNC R4, R2 ;  /* 0x0000000200047311 */ /* 0x004722000030d100 */
[----:B------:R-:W-:Y:S05]  /*4b20*/  BRA `(.L_x_12145) ;  /* 0x00000008006c7947 */ /* 0x000fea0003800000 */
.L_x_12153:
        /* <DEDUP_REMOVED lines=28> */
.L_x_12156:
        /* <DEDUP_REMOVED lines=15> */
.L_x_12155:
[----:B------:R-:W2:Y:S02]  /*4de0*/  LDG.E.U16 R0, desc[UR36][R2.64] ;  /* 0x0000002402007981 */ /* 0x000ea4000c1e1500 */
[----:B--2---:R-:W-:-:S06]  /*4df0*/  IMAD.U32 R0, R0, 0x10000, RZ ;  /* 0x0001000000007824 */ /* 0x004fcc00078e00ff */
[----:B------:R-:W0:Y:S02]  /*4e00*/  F2I.FTZ.TRUNC.NTZ R0, R0 ;  /* 0x0000000000007305 */ /* 0x000e24000021f100 */
[----:B0-----:R-:W-:Y:S01]  /*4e10*/  PRMT R4, R0, 0x7610, R4 ;  /* 0x0000761000047816 */ /* 0x001fe20000000004 */
[----:B------:R-:W-:Y:S06]  /*4e20*/  BRA `(.L_x_12145) ;  /* 0x0000000400ac7947 */ /* 0x000fec0003800000 */
.L_x_12152:
        /* <DEDUP_REMOVED lines=10> */
.L_x_12159:
        /* <DEDUP_REMOVED lines=21> */
.L_x_12163:
[----:B------:R-:W-:Y:S05]  /*5020*/  BSYNC B1 ;  /* 0x0000000000017941 */ /* 0x000fea0003800000 */
.L_x_12162:
[----:B------:R-:W-:Y:S01]  /*5030*/  LEA R3, R0, 0x3b800000, 0x17 ;  /* 0x3b80000000037811 */ /* 0x000fe200078eb8ff */
[----:B------:R-:W-:-:S05]  /*5040*/  IMAD.SHL.U32 R0, R2, 0x100000, RZ ;  /* 0x0010000002007824 */ /* 0x000fca00078e00ff */
[----:B------:R-:W-:-:S07]  /*5050*/  LOP3.LUT R0, R3, R0, R4, 0xfe, !PT ;  /* 0x0000000003007212 */ /* 0x000fce00078efe04 */
.L_x_12161:
[----:B------:R-:W-:Y:S05]  /*5060*/  BSYNC B0 ;  /* 0x0000000000007941 */ /* 0x000fea0003800000 */
.L_x_12160:
[----:B------:R-:W0:Y:S02]  /*5070*/  F2I.FTZ.TRUNC.NTZ R0, R0 ;  /* 0x0000000000007305 */ /* 0x000e24000021f100 */
[----:B0-----:R-:W-:Y:S01]  /*5080*/  PRMT R4, R0, 0x7610, R4 ;  /* 0x0000761000047816 */ /* 0x001fe20000000004 */
[----:B------:R-:W-:Y:S06]  /*5090*/  BRA `(.L_x_12145) ;  /* 0x0000000400107947 */ /* 0x000fec0003800000 */
.L_x_12158:
        /* <DEDUP_REMOVED lines=21> */
.L_x_12167:
[----:B------:R-:W-:Y:S05]  /*51f0*/  BSYNC B1 ;  /* 0x0000000000017941 */ /* 0x000fea0003800000 */
.L_x_12166:
[----:B------:R-:W-:Y:S01]  /*5200*/  LEA R3, R0, 0x37800000, 0x17 ;  /* 0x3780000000037811 */ /* 0x000fe200078eb8ff */
[----:B------:R-:W-:-:S05]  /*5210*/  IMAD.SHL.U32 R0, R2, 0x200000, RZ ;  /* 0x0020000002007824 */ /* 0x000fca00078e00ff */
[----:B------:R-:W-:-:S07]  /*5220*/  LOP3.LUT R0, R3, R0, R4, 0xfe, !PT ;  /* 0x0000000003007212 */ /* 0x000fce00078efe04 */
.L_x_12165:
[----:B------:R-:W-:Y:S05]  /*5230*/  BSYNC B0 ;  /* 0x0000000000007941 */ /* 0x000fea0003800000 */
.L_x_12164:
[----:B------:R-:W0:Y:S02]  /*5240*/  F2I.FTZ.TRUNC.NTZ R0, R0 ;  /* 0x0000000000007305 */ /* 0x000e24000021f100 */
[----:B0-----:R-:W-:Y:S01]  /*5250*/  PRMT R4, R0, 0x7610, R4 ;  /* 0x0000761000047816 */ /* 0x001fe20000000004 */
[----:B------:R-:W-:Y:S06]  /*5260*/  BRA `(.L_x_12145) ;  /* 0x00000000009c7947 */ /* 0x000fec0003800000 */
.L_x_12157:
        /* <DEDUP_REMOVED lines=14> */
.L_x_12171:
[----:B------:R-:W-:Y:S05]  /*5350*/  BSYNC B0 ;  /* 0x0000000000007941 */ /* 0x000fea0003800000 */
.L_x_12170:
[----:B------:R-:W0:Y:S02]  /*5360*/  F2I.FTZ.TRUNC.NTZ R0, R0 ;  /* 0x0000000000007305 */ /* 0x000e24000021f100 */
[----:B0-----:R-:W-:Y:S01]  /*5370*/  PRMT R4, R0, 0x7610, R4 ;  /* 0x0000761000047816 */ /* 0x001fe20000000004 */
[----:B------:R-:W-:Y:S06]  /*5380*/  BRA `(.L_x_12145) ;  /* 0x0000000000547947 */ /* 0x000fec0003800000 */
.L_x_12144:
        /* <DEDUP_REMOVED lines=16> */
.L_x_12172:
[----:B------:R-:W-:Y:S01]  /*5490*/  PRMT R4, RZ, 0x7610, R4 ;  /* 0x00007610ff047816 */ /* 0x000fe20000000004 */
[----:B------:R-:W-:Y:S06]  /*54a0*/  BRA `(.L_x_12145) ;  /* 0x00000000000c7947 */ /* 0x000fec0003800000 */
.L_x_12169:
[----:B------:R2:W5:Y:S01]  /*54b0*/  LDG.E.U16 R4, desc[UR36][R2.64] ;  /* 0x0000002402047981 */ /* 0x000562000c1e1500 */
[----:B------:R-:W-:Y:S05]  /*54c0*/  BRA `(.L_x_12145) ;  /* 0x0000000000047947 */ /* 0x000fea0003800000 */
.L_x_12168:
[----:B------:R1:W5:Y:S02]  /*54d0*/  LDG.E.U16 R4, desc[UR36][R2.64] ;  /* 0x0000002402047981 */ /* 0x000364000c1e1500 */
.L_x_12145:
        /* <DEDUP_REMOVED lines=14> */
[----:B------:R-:W-:-:S04]  /*55c0*/  IMAD R9, R9, R6, RZ ;  /* 0x0000000609097224 */ /* 0x000fc800078e02ff */
[----:B------:R-:W-:-:S04]  /*55d0*/  IMAD.HI.U32 R4, R3, R9, R2 ;  /* 0x0000000903047227 */ /* 0x000fc800078e0002 */
[----:B------:R-:W-:Y:S02]  /*55e0*/  IMAD.MOV R3, RZ, RZ, -R10 ;  /* 0x000000ffff037224 */ /* 0x000fe400078e0a0a */
[----:B------:R-:W-:Y:S02]  /*55f0*/  IMAD.HI.U32 R2, R4, R7, RZ ;  /* 0x0000000704027227 */ /* 0x000fe400078e00ff */
[----:B------:R-:W0:Y:S02]  /*5600*/  LDC.U8 R4, c[0x0][0x424] ;  /* 0x00010900ff047b82 */ /* 0x000e240000000000 */
        /* <DEDUP_REMOVED lines=22> */
.L_x_12176:
[----:B------:R0:W-:Y:S01]  /*5770*/  STG.E.U8 desc[UR36][R16.64], R2 ;  /* 0x0000000210007986 */ /* 0x0001e2000c101124 */
[----:B------:R-:W-:Y:S05]  /*5780*/  BRA `(.L_x_12178) ;  /* 0x0000000c00647947 */ /* 0x000fea0003800000 */
.L_x_12175:
        /* <DEDUP_REMOVED lines=10> */
.L_x_12180:
[----:B------:R-:W-:-:S05]  /*5830*/  PRMT R3, R2, 0x9910, RZ ;  /* 0x0000991002037816 */ /* 0x000fca00000000ff */
[----:B------:R0:W-:Y:S01]  /*5840*/  STG.E desc[UR36][R16.64], R3 ;  /* 0x0000000310007986 */ /* 0x0001e2000c101924 */
[----:B------:R-:W-:Y:S05]  /*5850*/  BRA `(.L_x_12178) ;  /* 0x0000000c00307947 */ /* 0x000fea0003800000 */
.L_x_12179:
[----:B------:R0:W-:Y:S01]  /*5860*/  STG.E.U16 desc[UR36][R16.64], R2 ;  /* 0x0000000210007986 */ /* 0x0001e2000c101524 */
[----:B------:R-:W-:Y:S05]  /*5870*/  BRA `(.L_x_12178) ;  /* 0x0000000c00287947 */ /* 0x000fea0003800000 */
.L_x_12174:
        /* <DEDUP_REMOVED lines=9> */
.L_x_12182:
[----:B------:R-:W0:Y:S02]  /*5910*/  I2F.S16 R0, R2 ;  /* 0x0000000200007306 */ /* 0x000e240000101400 */
[----:B0-----:R-:W-:-:S05]  /*5920*/  F2FP.F16.F32.PACK_AB R0, RZ, R0 ;  /* 0x00000000ff00723e */ /* 0x001fca00000000ff */
[----:B------:R0:W-:Y:S01]  /*5930*/  STG.E.U16 desc[UR36][R16.64], R0 ;  /* 0x0000000010007986 */ /* 0x0001e2000c101524 */
[----:B------:R-:W-:Y:S05]  /*5940*/  BRA `(.L_x_12178) ;  /* 0x0000000800f47947 */ /* 0x000fea0003800000 */
.L_x_12181:
        /* <DEDUP_REMOVED lines=10> */
.L_x_12184:
[----:B------:R-:W0:Y:S02]  /*59f0*/  I2F.S16 R2, R2 ;  /* 0x0000000200027306 */ /* 0x000e240000101400 */
[----:B0-----:R-:W-:-:S04]  /*5a00*/  F2FP.F16.F32.PACK_AB R3, RZ, R2 ;  /* 0x00000002ff03723e */ /* 0x001fc800000000ff */
[----:B------:R-:W-:-:S05]  /*5a10*/  PRMT R3, R3, 0x5410, RZ ;  /* 0x0000541003037816 */ /* 0x000fca00000000ff */
[----:B------:R0:W-:Y:S01]  /*5a20*/  STG.E desc[UR36][R16.64], R3 ;  /* 0x0000000310007986 */ /* 0x0001e2000c101924 */
[----:B------:R-:W-:Y:S05]  /*5a30*/  BRA `(.L_x_12178) ;  /* 0x0000000800b87947 */ /* 0x000fea0003800000 */
.L_x_12183:
[----:B------:R-:W0:Y:S02]  /*5a40*/  I2F.F64.S16 R2, R2 ;  /* 0x0000000200027312 */ /* 0x000e240000101c00 */
[----:B0-----:R0:W-:Y:S01]  /*5a50*/  STG.E.64 desc[UR36][R16.64], R2 ;  /* 0x0000000210007986 */ /* 0x0011e2000c101b24 */
[----:B------:R-:W-:Y:S05]  /*5a60*/  BRA `(.L_x_12178) ;  /* 0x0000000800ac7947 */ /* 0x000fea0003800000 */
.L_x_12173:
        /* <DEDUP_REMOVED lines=13> */
.L_x_12187:
[----:B------:R-:W0:Y:S01]  /*5b40*/  I2F.F64.S16 R4, R2 ;  /* 0x0000000200047312 */ /* 0x000e220000101c00 */
[----:B------:R-:W-:-:S05]  /*5b50*/  CS2R R6, SRZ ;  /* 0x0000000000067805 */ /* 0x000fca000001ff00 */
[----:B0-----:R0:W-:Y:S01]  /*5b60*/  STG.E.128 desc[UR36][R16.64], R4 ;  /* 0x0000000410007986 */ /* 0x0011e2000c101d24 */
[----:B------:R-:W-:Y:S05]  /*5b70*/  BRA `(.L_x_12178) ;  /* 0x0000000800687947 */ /* 0x000fea0003800000 */
.L_x_12186:
        /* <DEDUP_REMOVED lines=21> */
.L_x_12191:
[----:B------:R-:W-:Y:S05]  /*5cd0*/  BSYNC B0 ;  /* 0x0000000000007941 */ /* 0x000fea0003800000 */
.L_x_12190:
[----:B------:R-:W-:-:S05]  /*5ce0*/  LOP3.LUT R3, R0, R3, RZ, 0xfc, !PT ;  /* 0x0000000300037212 */ /* 0x000fca00078efcff */
[----:B------:R0:W-:Y:S01]  /*5cf0*/  STG.E.U8 desc[UR36][R16.64], R3 ;  /* 0x0000000310007986 */ /* 0x0001e2000c101124 */
[----:B------:R-:W-:Y:S05]  /*5d00*/  BRA `(.L_x_12178) ;  /* 0x0000000800047947 */ /* 0x000fea0003800000 */
.L_x_12189:
        /* <DEDUP_REMOVED lines=13> */
.L_x_12193:
[----:B------:R-:W-:Y:S01]  /*5de0*/  IMAD.MOV.U32 R0, RZ, RZ, 0x7f ;  /* 0x0000007fff007424 */ /* 0x000fe200078e00ff */
[----:B------:R-:W-:-:S04]  /*5df0*/  ISETP.GT.U32.AND P0, PT, R3, 0x7f800000, PT ;  /* 0x7f8000000300780c */ /* 0x000fc80003f04070 */
[----:B------:R-:W-:-:S09]  /*5e00*/  SEL R0, R0, 0x7c, P0 ;  /* 0x0000007c00007807 */ /* 0x000fd20000000000 */
.L_x_12194:
[----:B------:R-:W-:Y:S05]  /*5e10*/  BSYNC B0 ;  /* 0x0000000000007941 */ /* 0x000fea0003800000 */
.L_x_12192:
[----:B------:R-:W-:-:S04]  /*5e20*/  LOP3.LUT R2, R5, 0x80000000, RZ, 0xc0, !PT ;  /* 0x8000000005027812 */ /* 0x000fc800078ec0ff */
[----:B------:R-:W-:-:S04]  /*5e30*/  SHF.R.U32.HI R3, RZ, 0x18, R2 ;  /* 0x00000018ff037819 */ /* 0x000fc80000011602 */
[----:B------:R-:W-:-:S05]  /*5e40*/  LOP3.LUT R3, R0, R3, RZ, 0xfc, !PT ;  /* 0x0000000300037212 */ /* 0x000fca00078efcff */
[----:B------:R0:W-:Y:S01]  /*5e50*/  STG.E.U8 desc[UR36][R16.64], R3 ;  /* 0x0000000310007986 */ /* 0x0001e2000c101124 */
[----:B------:R-:W-:Y:S05]  /*5e60*/  BRA `(.L_x_12178) ;  /* 0x0000000400ac7947 */ /* 0x000fea0003800000 */
.L_x_12188:
[----:B------:R-:W0:Y:S02]  /*5e70*/  I2F.S16 R0, R2 ;  /* 0x0000000200007306 */ /* 0x000e240000101400 */
[----:B0-----:R-:W-:-:S05]  /*5e80*/  F2FP.BF16.F32.PACK_AB R0, RZ, R0 ;  /* 0x00000000ff00723e */ /* 0x001fca00000010ff */
[----:B------:R0:W-:Y:S01]  /*5e90*/  STG.E.U16 desc[UR36][R16.64], R0 ;  /* 0x0000000010007986 */ /* 0x0001e2000c101524 */
[----:B------:R-:W-:Y:S05]  /*5ea0*/  BRA `(.L_x_12178) ;  /* 0x00000004009c7947 */ /* 0x000fea0003800000 */
.L_x_12185:
        /* <DEDUP_REMOVED lines=10> */
.L_x_12197:
        /* <DEDUP_REMOVED lines=17> */
.L_x_12200:
[----:B------:R-:W-:-:S04]  /*6060*/  LOP3.LUT R2, R5, 0x80000000, RZ, 0xc0, !PT ;  /* 0x8000000005027812 */ /* 0x000fc800078ec0ff */
[----:B------:R-:W-:-:S04]  /*6070*/  SHF.R.U32.HI R3, RZ, 0x18, R2 ;  /* 0x00000018ff037819 */ /* 0x000fc80000011602 */
[----:B------:R-:W-:-:S04]  /*6080*/  LOP3.LUT R0, R0, R3, RZ, 0xfc, !PT ;  /* 0x0000000300007212 */ /* 0x000fc800078efcff */
[----:B------:R-:W-:-:S07]  /*6090*/  PRMT R8, R0, 0x7610, R8 ;  /* 0x0000761000087816 */ /* 0x000fce0000000008 */
.L_x_12199:
[----:B------:R-:W-:Y:S05]  /*60a0*/  BSYNC B0 ;  /* 0x0000000000007941 */ /* 0x000fea0003800000 */
.L_x_12198:
[----:B------:R3:W-:Y:S01]  /*60b0*/  STG.E.U8 desc[UR36][R16.64], R8 ;  /* 0x0000000810007986 */ /* 0x0007e2000c101124 */
[----:B------:R-:W-:Y:S05]  /*60c0*/  BRA `(.L_x_12178) ;  /* 0x0000000400147947 */ /* 0x000fea0003800000 */
.L_x_12196:
        /* <DEDUP_REMOVED lines=17> */
.L_x_12203:
[----:B------:R-:W-:-:S04]  /*61e0*/  LOP3.LUT R2, R5, 0x80000000, RZ, 0xc0, !PT ;  /* 0x8000000005027812 */ /* 0x000fc800078ec0ff */
[----:B------:R-:W-:-:S04]  /*61f0*/  SHF.R.U32.HI R3, RZ, 0x18, R2 ;  /* 0x00000018ff037819 */ /* 0x000fc80000011602 */
[----:B------:R-:W-:-:S04]  /*6200*/  LOP3.LUT R0, R0, R3, RZ, 0xfc, !PT ;  /* 0x0000000300007212 */ /* 0x000fc800078efcff */
[----:B------:R-:W-:-:S07]  /*6210*/  PRMT R8, R0, 0x7610, R8 ;  /* 0x0000761000087816 */ /* 0x000fce0000000008 */
.L_x_12202:
[----:B------:R-:W-:Y:S05]  /*6220*/  BSYNC B0 ;  /* 0x0000000000007941 */ /* 0x000fea0003800000 */
.L_x_12201:
[----:B------:R0:W-:Y:S01]  /*6230*/  STG.E.U8 desc[UR36][R16.64], R8 ;  /* 0x0000000810007986 */ /* 0x0001e2000c101124 */
[----:B------:R-:W-:Y:S05]  /*6240*/  BRA `(.L_x_12178) ;  /* 0x0000000000b47947 */ /* 0x000fea0003800000 */
.L_x_12195:
        /* <DEDUP_REMOVED lines=22> */
.L_x_12177:
        /* <DEDUP_REMOVED lines=16> */
.L_x_12206:
[----:B------:R-:W-:Y:S05]  /*64b0*/  BRA `(.L_x_12178) ;  /* 0x0000000000187947 */ /* 0x000fea0003800000 */
.L_x_12205:
[----:B------:R-:W-:-:S04]  /*64c0*/  PRMT R2, R2, 0x9910, RZ ;  /* 0x0000991002027816 */ /* 0x000fc800000000ff */
[----:B------:R-:W-:-:S05]  /*64d0*/  SHF.R.S32.HI R3, RZ, 0x1f, R2 ;  /* 0x0000001fff037819 */ /* 0x000fca0000011402 */
[----:B------:R2:W-:Y:S01]  /*64e0*/  STG.E.64 desc[UR36][R16.64], R2 ;  /* 0x0000000210007986 */ /* 0x0005e2000c101b24 */
[----:B------:R-:W-:Y:S05]  /*64f0*/  BRA `(.L_x_12178) ;  /* 0x0000000000087947 */ /* 0x000fea0003800000 */
.L_x_12204:
[----:B------:R-:W-:-:S05]  /*6500*/  PRMT R3, R2, 0x9910, RZ ;  /* 0x0000991002037816 */ /* 0x000fca00000000ff */
[----:B------:R0:W-:Y:S02]  /*6510*/  STG.E desc[UR36][R16.64], R3 ;  /* 0x0000000310007986 */ /* 0x0001e4000c101924 */
.L_x_12178:
[----:B------:R-:W-:-:S07]  /*6520*/  VIADD R19, R19, 0x80 ;  /* 0x0000008013137836 */ /* 0x000fce0000000000 */
.L_x_12138:
[----:B------:R-:W-:Y:S05]  /*6530*/  BSYNC B6 ;  /* 0x0000000000067941 */ /* 0x000fea0003800000 */
.L_x_12137:
        /* <DEDUP_REMOVED lines=307> */
.L_x_12209:
        /* <DEDUP_REMOVED lines=20> */
.L_x_12213:
[----:B------:R0:W5:Y:S01]  /*79b0*/  LDG.E.U8 R4, desc[UR36][R2.64] ;  /* 0x0000002402047981 */ /* 0x000162000c1e1100 */
[----:B------:R-:W-:Y:S05]  /*79c0*/  BRA `(.L_x_12215) ;  /* 0x0000000c00547947 */ /* 0x000fea0003800000 */
.L_x_12212:
        /* <DEDUP_REMOVED lines=8> */
.L_x_12217:
[----:B------:R0:W5:Y:S01]  /*7a50*/  LDG.E.U16 R4, desc[UR36][R2.64] ;  /* 0x0000002402047981 */ /* 0x000162000c1e1500 */
[----:B------:R-:W-:Y:S05]  /*7a60*/  BRA `(.L_x_12215) ;  /* 0x0000000c002c7947 */ /* 0x000fea0003800000 */
.L_x_12216:
[----:B------:R0:W5:Y:S01]  /*7a70*/  LDG.E.U16 R4, desc[UR36][R2.64] ;  /* 0x0000002402047981 */ /* 0x000162000c1e1500 */
[----:B------:R-:W-:Y:S05]  /*7a80*/  BRA `(.L_x_12215) ;  /* 0x0000000c00247947 */ /* 0x000fea0003800000 */
.L_x_12211:
        /* <DEDUP_REMOVED lines=9> */
.L_x_12219:
[----:B------:R-:W2:Y:S02]  /*7b20*/  LDG.E.U16 R0, desc[UR36][R2.64] ;  /* 0x0000002402007981 */ /* 0x000ea4000c1e1500 */
[----:B--2---:R-:W-:-:S06]  /*7b30*/  HADD2.F32 R0, -RZ, R0.H0_H0 ;  /* 0x20000000ff007230 */ /* 0x004fcc0000004100 */
[----:B------:R-:W0:Y:S02]  /*7b40*/  F2I.FTZ.TRUNC.NTZ R0, R0 ;  /* 0x0000000000007305 */ /* 0x000e24000021f100 */
[----:B0-----:R-:W-:Y:S01]  /*7b50*/  PRMT R4, R0, 0x7610, R4 ;  /* 0x0000761000047816 */ /* 0x001fe20000000004 */
[----:B------:R-:W-:Y:S06]  /*7b60*/  BRA `(.L_x_12215) ;  /* 0x0000000800ec7947 */ /* 0x000fec0003800000 */
.L_x_12218:
        /* <DEDUP_REMOVED lines=9> */
.L_x_12221:
[----:B------:R-:W2:Y:S02]  /*7c00*/  LDG.E.U16 R2, desc[UR36][R2.64] ;  /* 0x0000002402027981 */ /* 0x000ea4000c1e1500 */
[----:B--2---:R-:W-:-:S06]  /*7c10*/  HADD2.F32 R0, -RZ, R2.H0_H0 ;  /* 0x20000002ff007230 */ /* 0x004fcc0000004100 */
[----:B------:R-:W0:Y:S02]  /*7c20*/  F2I.FTZ.TRUNC.NTZ R0, R0 ;  /* 0x0000000000007305 */ /* 0x000e24000021f100 */
[----:B0-----:R-:W-:Y:S01]  /*7c30*/  PRMT R4, R0, 0x7610, R4 ;  /* 0x0000761000047816 */ /* 0x001fe20000000004 */
[----:B------:R-:W-:Y:S06]  /*7c40*/  BRA `(.L_x_12215) ;  /* 0x0000000800b47947 */ /* 0x000fec0003800000 */
.L_x_12220:
[----:B------:R-:W2:Y:S02]  /*7c50*/  LDG.E.64 R2, desc[UR36][R2.64] ;  /* 0x0000002402027981 */ /* 0x000ea4000c1e1b00 */
[----:B--2---:R0:W1:Y:S01]  /*7c60*/  F2I.F64.TRUNC R4, R2 ;  /* 0x0000000200047311 */ /* 0x004062000030d100 */
[----:B------:R-:W-:Y:S05]  /*7c70*/  BRA `(.L_x_12215) ;  /* 0x0000000800a87947 */ /* 0x000fea0003800000 */
.L_x_12210:
        /* <DEDUP_REMOVED lines=12> */
.L_x_12224:
[----:B------:R-:W2:Y:S02]  /*7d40*/  LDG.E.64 R2, desc[UR36][R2.64] ;  /* 0x0000002402027981 */ /* 0x000ea4000c1e1b00 */
[----:B--2---:R3:W4:Y:S01]  /*7d50*/  F2I.F64.TRUNC R4, R2 ;  /* 0x0000000200047311 */ /* 0x004722000030d100 */
[----:B------:R-:W-:Y:S05]  /*7d60*/  BRA `(.L_x_12215) ;  /* 0x00000008006c7947 */ /* 0x000fea0003800000 */
.L_x_12223:
        /* <DEDUP_REMOVED lines=28> */
.L_x_12226:
        /* <DEDUP_REMOVED lines=15> */
.L_x_12225:
[----:B------:R-:W2:Y:S02]  /*8020*/  LDG.E.U16 R0, desc[UR36][R2.64] ;  /* 0x0000002402007981 */ /* 0x000ea4000c1e1500 */
[----:B--2---:R-:W-:-:S06]  /*8030*/  IMAD.U32 R0, R0, 0x10000, RZ ;  /* 0x0001000000007824 */ /* 0x004fcc00078e00ff */
[----:B------:R-:W0:Y:S02]  /*8040*/  F2I.FTZ.TRUNC.NTZ R0, R0 ;  /* 0x0000000000007305 */ /* 0x000e24000021f100 */
[----:B0-----:R-:W-:Y:S01]  /*8050*/  PRMT R4, R0, 0x7610, R4 ;  /* 0x0000761000047816 */ /* 0x001fe20000000004 */
[----:B------:R-:W-:Y:S06]  /*8060*/  BRA `(.L_x_12215) ;  /* 0x0000000400ac7947 */ /* 0x000fec0003800000 */
.L_x_12222:
        /* <DEDUP_REMOVED lines=10> */
.L_x_12229:
        /* <DEDUP_REMOVED lines=21> */
.L_x_12233:
[----:B------:R-:W-:Y:S05]  /*8260*/  BSYNC B1 ;  /* 0x0000000000017941 */ /* 0x000fea0003800000 */
.L_x_12232:
[----:B------:R-:W-:Y:S01]  /*8270*/  LEA R3, R0, 0x3b800000, 0x17 ;  /* 0x3b80000000037811 */ /* 0x000fe200078eb8ff */
[----:B------:R-:W-:-:S05]  /*8280*/  IMAD.SHL.U32 R0, R2, 0x100000, RZ ;  /* 0x0010000002007824 */ /* 0x000fca00078e00ff */
[----:B------:R-:W-:-:S07]  /*8290*/  LOP3.LUT R0, R3, R0, R4, 0xfe, !PT ;  /* 0x0000000003007212 */ /* 0x000fce00078efe04 */
.L_x_12231:
[----:B------:R-:W-:Y:S05]  /*82a0*/  BSYNC B0 ;  /* 0x0000000000007941 */ /* 0x000fea0003800000 */
.L_x_12230:
[----:B------:R-:W0:Y:S02]  /*82b0*/  F2I.FTZ.TRUNC.NTZ R0, R0 ;  /* 0x0000000000007305 */ /* 0x000e24000021f100 */
[----:B0-----:R-:W-:Y:S01]  /*82c0*/  PRMT R4, R0, 0x7610, R4 ;  /* 0x0000761000047816 */ /* 0x001fe20000000004 */
[----:B------:R-:W-:Y:S06]  /*82d0*/  BRA `(.L_x_12215) ;  /* 0x0000000400107947 */ /* 0x000fec0003800000 */
.L_x_12228:
        /* <DEDUP_REMOVED lines=21> */
.L_x_12237:
[----:B------:R-:W-:Y:S05]  /*8430*/  BSYNC B1 ;  /* 0x0000000000017941 */ /* 0x000fea0003800000 */
.L_x_12236:
[----:B------:R-:W-:Y:S01]  /*8440*/  LEA R3, R0, 0x37800000, 0x17 ;  /* 0x3780000000037811 */ /* 0x000fe200078eb8ff */
[----:B------:R-:W-:-:S05]  /*8450*/  IMAD.SHL.U32 R0, R2, 0x200000, RZ ;  /* 0x0020000002007824 */ /* 0x000fca00078e00ff */
[----:B------:R-:W-:-:S07]  /*8460*/  LOP3.LUT R0, R3, R0, R4, 0xfe, !PT ;  /* 0x0000000003007212 */ /* 0x000fce00078efe04 */
.L_x_12235:
[----:B------:R-:W-:Y:S05]  /*8470*/  BSYNC B0 ;  /* 0x0000000000007941 */ /* 0x000fea0003800000 */
.L_x_12234:
[----:B------:R-:W0:Y:S02]  /*8480*/  F2I.FTZ.TRUNC.NTZ R0, R0 ;  /* 0x0000000000007305 */ /* 0x000e24000021f100 */
[----:B0-----:R-:W-:Y:S01]  /*8490*/  PRMT R4, R0, 0x7610, R4 ;  /* 0x0000761000047816 */ /* 0x001fe20000000004 */
[----:B------:R-:W-:Y:S06]  /*84a0*/  BRA `(.L_x_12215) ;  /* 0x00000000009c7947 */ /* 0x000fec0003800000 */
.L_x_12227:
        /* <DEDUP_REMOVED lines=14> */
.L_x_12241:
[----:B------:R-:W-:Y:S05]  /*8590*/  BSYNC B0 ;  /* 0x0000000000007941 */ /* 0x000fea0003800000 */
.L_x_12240:
[----:B------:R-:W0:Y:S02]  /*85a0*/  F2I.FTZ.TRUNC.NTZ R0, R0 ;  /* 0x0000000000007305 */ /* 0x000e24000021f100 */
[----:B0-----:R-:W-:Y:S01]  /*85b0*/  PRMT R4, R0, 0x7610, R4 ;  /* 0x0000761000047816 */ /* 0x001fe20000000004 */
[----:B------:R-:W-:Y:S06]  /*85c0*/  BRA `(.L_x_12215) ;  /* 0x0000000000547947 */ /* 0x000fec0003800000 */
.L_x_12214:
        /* <DEDUP_REMOVED lines=16> */
.L_x_12242:
[----:B------:R-:W-:Y:S01]  /*86d0*/  PRMT R4, RZ, 0x7610, R4 ;  /* 0x00007610ff047816 */ /* 0x000fe20000000004 */
[----:B------:R-:W-:Y:S06]  /*86e0*/  BRA `(.L_x_12215) ;  /* 0x00000000000c7947 */ /* 0x000fec0003800000 */
.L_x_12239:
[----:B------:R1:W5:Y:S01]  /*86f0*/  LDG.E.U16 R4, desc[UR36][R2.64] ;  /* 0x0000002402047981 */ /* 0x000362000c1e1500 */
[----:B------:R-:W-:Y:S05]  /*8700*/  BRA `(.L_x_12215) ;  /* 0x0000000000047947 */ /* 0x000fea0003800000 */
.L_x_12238:
[----:B------:R2:W5:Y:S02]  /*8710*/  LDG.E.U16 R4, desc[UR36][R2.64] ;  /* 0x0000002402047981 */ /* 0x000564000c1e1500 */
.L_x_12215:
        /* <DEDUP_REMOVED lines=41> */
.L_x_12246:
[----:B------:R3:W-:Y:S01]  /*89b0*/  STG.E.U8 desc[UR36][R16.64], R2 ;  /* 0x0000000210007986 */ /* 0x0007e2000c101124 */
[----:B------:R-:W-:Y:S05]  /*89c0*/  BRA `(.L_x_12248) ;  /* 0x0000000c00647947 */ /* 0x000fea0003800000 */
.L_x_12245:
        /* <DEDUP_REMOVED lines=10> */
.L_x_12250:
[----:B------:R-:W-:-:S05]  /*8a70*/  PRMT R3, R2, 0x9910, RZ ;  /* 0x0000991002037816 */ /* 0x000fca00000000ff */
[----:B------:R2:W-:Y:S01]  /*8a80*/  STG.E desc[UR36][R16.64], R3 ;  /* 0x0000000310007986 */ /* 0x0005e2000c101924 */
[----:B------:R-:W-:Y:S05]  /*8a90*/  BRA `(.L_x_12248) ;  /* 0x0000000c00307947 */ /* 0x000fea0003800000 */
.L_x_12249:
[----:B------:R0:W-:Y:S01]  /*8aa0*/  STG.E.U16 desc[UR36][R16.64], R2 ;  /* 0x0000000210007986 */ /* 0x0001e2000c101524 */
[----:B------:R-:W-:Y:S05]  /*8ab0*/  BRA `(.L_x_12248) ;  /* 0x0000000c00287947 */ /* 0x000fea0003800000 */
.L_x_12244:
        /* <DEDUP_REMOVED lines=9> */
.L_x_12252:
[----:B------:R-:W0:Y:S02]  /*8b50*/  I2F.S16 R0, R2 ;  /* 0x0000000200007306 */ /* 0x000e240000101400 */
[----:B0-----:R-:W-:-:S05]  /*8b60*/  F2FP.F16.F32.PACK_AB R0, RZ, R0 ;  /* 0x00000000ff00723e */ /* 0x001fca00000000ff */
[----:B------:R0:W-:Y:S01]  /*8b70*/  STG.E.U16 desc[UR36][R16.64], R0 ;  /* 0x0000000010007986 */ /* 0x0001e2000c101524 */
[----:B------:R-:W-:Y:S05]  /*8b80*/  BRA `(.L_x_12248) ;  /* 0x0000000800f47947 */ /* 0x000fea0003800000 */
.L_x_12251:
        /* <DEDUP_REMOVED lines=10> */
.L_x_12254:
[----:B------:R-:W0:Y:S02]  /*8c30*/  I2F.S16 R2, R2 ;  /* 0x0000000200027306 */ /* 0x000e240000101400 */
[----:B0-----:R-:W-:-:S04]  /*8c40*/  F2FP.F16.F32.PACK_AB R3, RZ, R2 ;  /* 0x00000002ff03723e */ /* 0x001fc800000000ff */
[----:B------:R-:W-:-:S05]  /*8c50*/  PRMT R3, R3, 0x5410, RZ ;  /* 0x0000541003037816 */ /* 0x000fca00000000ff */
[----:B------:R0:W-:Y:S01]  /*8c60*/  STG.E desc[UR36][R16.64], R3 ;  /* 0x0000000310007986 */ /* 0x0001e2000c101924 */
[----:B------:R-:W-:Y:S05]  /*8c70*/  BRA `(.L_x_12248) ;  /* 0x0000000800b87947 */ /* 0x000fea0003800000 */
.L_x_12253:
[----:B------:R-:W0:Y:S02]  /*8c80*/  I2F.F64.S16 R2, R2 ;  /* 0x0000000200027312 */ /* 0x000e240000101c00 */
[----:B0-----:R0:W-:Y:S01]  /*8c90*/  STG.E.64 desc[UR36][R16.64], R2 ;  /* 0x0000000210007986 */ /* 0x0011e2000c101b24 */
[----:B------:R-:W-:Y:S05]  /*8ca0*/  BRA `(.L_x_12248) ;  /* 0x0000000800ac7947 */ /* 0x000fea0003800000 */
.L_x_12243:
        /* <DEDUP_REMOVED lines=13> */
.L_x_12257:
[----:B------:R-:W0:Y:S01]  /*8d80*/  I2F.F64.S16 R4, R2 ;  /* 0x0000000200047312 */ /* 0x000e220000101c00 */
[----:B------:R-:W-:-:S05]  /*8d90*/  CS2R R6, SRZ ;  /* 0x0000000000067805 */ /* 0x000fca000001ff00 */
[----:B0-----:R0:W-:Y:S01]  /*8da0*/  STG.E.128 desc[UR36][R16.64], R4 ;  /* 0x0000000410007986 */ /* 0x0011e2000c101d24 */
[----:B------:R-:W-:Y:S05]  /*8db0*/  BRA `(.L_x_12248) ;  /* 0x0000000800687947 */ /* 0x000fea0003800000 */
.L_x_12256:
        /* <DEDUP_REMOVED lines=21> */
.L_x_12261:
[----:B------:R-:W-:Y:S05]  /*8f10*/  BSYNC B0 ;  /* 0x0000000000007941 */ /* 0x000fea0003800000 */
.L_x_12260:
[----:B------:R-:W-:-:S05]  /*8f20*/  LOP3.LUT R3, R0, R3, RZ, 0xfc, !PT ;  /* 0x0000000300037212 */ /* 0x000fca00078efcff */
[----:B------:R0:W-:Y:S01]  /*8f30*/  STG.E.U8 desc[UR36][R16.64], R3 ;  /* 0x0000000310007986 */ /* 0x0001e2000c101124 */
[----:B------:R-:W-:Y:S05]  /*8f40*/  BRA `(.L_x_12248) ;  /* 0x0000000800047947 */ /* 0x000fea0003800000 */
.L_x_12259:
        /* <DEDUP_REMOVED lines=13> */
.L_x_12263:
[----:B------:R-:W-:Y:S01]  /*9020*/  IMAD.MOV.U32 R0, RZ, RZ, 0x7f ;  /* 0x0000007fff007424 */ /* 0x000fe200078e00ff */
[----:B------:R-:W-:-:S04]  /*9030*/  ISETP.GT.U32.AND P0, PT, R3, 0x7f800000, PT ;  /* 0x7f8000000300780c */ /* 0x000fc80003f04070 */
[----:B------:R-:W-:-:S09]  /*9040*/  SEL R0, R0, 0x7c, P0 ;  /* 0x0000007c00007807 */ /* 0x000fd20000000000 */
.L_x_12264:
[----:B------:R-:W-:Y:S05]  /*9050*/  BSYNC B0 ;  /* 0x0000000000007941 */ /* 0x000fea0003800000 */
.L_x_12262:
[----:B------:R-:W-:-:S04]  /*9060*/  LOP3.LUT R2, R5, 0x80000000, RZ, 0xc0, !PT ;  /* 0x8000000005027812 */ /* 0x000fc800078ec0ff */
[----:B------:R-:W-:-:S04]  /*9070*/  SHF.R.U32.HI R3, RZ, 0x18, R2 ;  /* 0x00000018ff037819 */ /* 0x000fc80000011602 */
[----:B------:R-:W-:-:S05]  /*9080*/  LOP3.LUT R3, R0, R3, RZ, 0xfc, !PT ;  /* 0x0000000300037212 */ /* 0x000fca00078efcff */
[----:B------:R0:W-:Y:S01]  /*9090*/  STG.E.U8 desc[UR36][R16.64], R3 ;  /* 0x0000000310007986 */ /* 0x0001e2000c101124 */
[----:B------:R-:W-:Y:S05]  /*90a0*/  BRA `(.L_x_12248) ;  /* 0x0000000400ac7947 */ /* 0x000fea0003800000 */
.L_x_12258:
[----:B------:R-:W0:Y:S02]  /*90b0*/  I2F.S16 R0, R2 ;  /* 0x0000000200007306 */ /* 0x000e240000101400 */
[----:B0-----:R-:W-:-:S05]  /*90c0*/  F2FP.BF16.F32.PACK_AB R0, RZ, R0 ;  /* 0x00000000ff00723e */ /* 0x001fca00000010ff */
[----:B------:R0:W-:Y:S01]  /*90d0*/  STG.E.U16 desc[UR36][R16.64], R0 ;  /* 0x0000000010007986 */ /* 0x0001e2000c101524 */
[----:B------:R-:W-:Y:S05]  /*90e0*/  BRA `(.L_x_12248) ;  /* 0x00000004009c7947 */ /* 0x000fea0003800000 */
.L_x_12255:
        /* <DEDUP_REMOVED lines=10> */
.L_x_12267:
        /* <DEDUP_REMOVED lines=17> */
.L_x_12270:
[----:B------:R-:W-:-:S04]  /*92a0*/  LOP3.LUT R2, R5, 0x80000000, RZ, 0xc0, !PT ;  /* 0x8000000005027812 */ /* 0x000fc800078ec0ff */
[----:B------:R-:W-:-:S04]  /*92b0*/  SHF.R.U32.HI R3, RZ, 0x18, R2 ;  /* 0x00000018ff037819 */ /* 0x000fc80000011602 */
[----:B------:R-:W-:-:S04]  /*92c0*/  LOP3.LUT R0, R0, R3, RZ, 0xfc, !PT ;  /* 0x0000000300007212 */ /* 0x000fc800078efcff */
[----:B------:R-:W-:-:S07]  /*92d0*/  PRMT R8, R0, 0x7610, R8 ;  /* 0x0000761000087816 */ /* 0x000fce0000000008 */
.L_x_12269:
[----:B------:R-:W-:Y:S05]  /*92e0*/  BSYNC B0 ;  /* 0x0000000000007941 */ /* 0x000fea0003800000 */
.L_x_12268:
[----:B------:R0:W-:Y:S01]  /*92f0*/  STG.E.U8 desc[UR36][R16.64], R8 ;  /* 0x0000000810007986 */ /* 0x0001e2000c101124 */
[----:B------:R-:W-:Y:S05]  /*9300*/  BRA `(.L_x_12248) ;  /* 0x0000000400147947 */ /* 0x000fea0003800000 */
.L_x_12266:
        /* <DEDUP_REMOVED lines=17> */
.L_x_12273:
[----:B------:R-:W-:-:S04]  /*9420*/  LOP3.LUT R2, R5, 0x80000000, RZ, 0xc0, !PT ;  /* 0x8000000005027812 */ /* 0x000fc800078ec0ff */
[----:B------:R-:W-:-:S04]  /*9430*/  SHF.R.U32.HI R3, RZ, 0x18, R2 ;  /* 0x00000018ff037819 */ /* 0x000fc80000011602 */
[----:B------:R-:W-:-:S04]  /*9440*/  LOP3.LUT R0, R0, R3, RZ, 0xfc, !PT ;  /* 0x0000000300007212 */ /* 0x000fc800078efcff */
[----:B------:R-:W-:-:S07]  /*9450*/  PRMT R8, R0, 0x7610, R8 ;  /* 0x0000761000087816 */ /* 0x000fce0000000008 */
.L_x_12272:
[----:B------:R-:W-:Y:S05]  /*9460*/  BSYNC B0 ;  /* 0x0000000000007941 */ /* 0x000fea0003800000 */
.L_x_12271:
[----:B------:R0:W-:Y:S01]  /*9470*/  STG.E.U8 desc[UR36][R16.64], R8 ;  /* 0x0000000810007986 */ /* 0x0001e2000c101124 */
[----:B------:R-:W-:Y:S05]  /*9480*/  BRA `(.L_x_12248) ;  /* 0x0000000000b47947 */ /* 0x000fea0003800000 */
.L_x_12265:
        /* <DEDUP_REMOVED lines=22> */
.L_x_12247:
        /* <DEDUP_REMOVED lines=16> */
.L_x_12276:
[----:B------:R-:W-:Y:S05]  /*96f0*/  BRA `(.L_x_12248) ;  /* 0x0000000000187947 */ /* 0x000fea0003800000 */
.L_x_12275:
[----:B------:R-:W-:-:S04]  /*9700*/  PRMT R2, R2, 0x9910, RZ ;  /* 0x0000991002027816 */ /* 0x000fc800000000ff */
[----:B------:R-:W-:-:S05]  /*9710*/  SHF.R.S32.HI R3, RZ, 0x1f, R2 ;  /* 0x0000001fff037819 */ /* 0x000fca0000011402 */
[----:B------:R0:W-:Y:S01]  /*9720*/  STG.E.64 desc[UR36][R16.64], R2 ;  /* 0x0000000210007986 */ /* 0x0001e2000c101b24 */
[----:B------:R-:W-:Y:S05]  /*9730*/  BRA `(.L_x_12248) ;  /* 0x0000000000087947 */ /* 0x000fea0003800000 */
.L_x_12274:
[----:B------:R-:W-:-:S05]  /*9740*/  PRMT R3, R2, 0x9910, RZ ;  /* 0x0000991002037816 */ /* 0x000fca00000000ff */
[----:B------:R0:W-:Y:S02]  /*9750*/  STG.E desc[UR36][R16.64], R3 ;  /* 0x0000000310007986 */ /* 0x0001e4000c101924 */
.L_x_12248:
[----:B------:R-:W-:-:S07]  /*9760*/  VIADD R19, R19, 0x80 ;  /* 0x0000008013137836 */ /* 0x000fce0000000000 */
.L_x_12208:
[----:B------:R-:W-:Y:S05]  /*9770*/  BSYNC B6 ;  /* 0x0000000000067941 */ /* 0x000fea0003800000 */
.L_x_12207:
        /* <DEDUP_REMOVED lines=306> */
.L_x_12277:
        /* <DEDUP_REMOVED lines=20> */
.L_x_12281:
[----:B------:R4:W5:Y:S01]  /*abe0*/  LDG.E.U8 R0, desc[UR36][R2.64] ;  /* 0x0000002402007981 */ /* 0x000962000c1e1100 */
[----:B------:R-:W-:Y:S05]  /*abf0*/  BRA `(.L_x_12283) ;  /* 0x0000000c00547947 */ /* 0x000fea0003800000 */
.L_x_12280:
        /* <DEDUP_REMOVED lines=8> */
.L_x_12285:
[----:B------:R2:W5:Y:S01]  /*ac80*/  LDG.E.U16 R0, desc[UR36][R2.64] ;  /* 0x0000002402007981 */ /* 0x000562000c1e1500 */
[----:B------:R-:W-:Y:S05]  /*ac90*/  BRA `(.L_x_12283) ;  /* 0x0000000c002c7947 */ /* 0x000fea0003800000 */
.L_x_12284:
[----:B------:R0:W5:Y:S01]  /*aca0*/  LDG.E.U16 R0, desc[UR36][R2.64] ;  /* 0x0000002402007981 */ /* 0x000162000c1e1500 */
[----:B------:R-:W-:Y:S05]  /*acb0*/  BRA `(.L_x_12283) ;  /* 0x0000000c00247947 */ /* 0x000fea0003800000 */
.L_x_12279:
        /* <DEDUP_REMOVED lines=9> */
.L_x_12287:
[----:B------:R-:W2:Y:S02]  /*ad50*/  LDG.E.U16 R4, desc[UR36][R2.64] ;  /* 0x0000002402047981 */ /* 0x000ea4000c1e1500 */
[----:B--2---:R-:W-:-:S06]  /*ad60*/  HADD2.F32 R4, -RZ, R4.H0_H0 ;  /* 0x20000004ff047230 */ /* 0x004fcc0000004100 */
[----:B------:R-:W0:Y:S02]  /*ad70*/  F2I.FTZ.TRUNC.NTZ R4, R4 ;  /* 0x0000000400047305 */ /* 0x000e24000021f100 */
[----:B0-----:R-:W-:Y:S01]  /*ad80*/  PRMT R0, R4, 0x7610, R0 ;  /* 0x0000761004007816 */ /* 0x001fe20000000000 */
[----:B------:R-:W-:Y:S06]  /*ad90*/  BRA `(.L_x_12283) ;  /* 0x0000000800ec7947 */ /* 0x000fec0003800000 */
.L_x_12286:
        /* <DEDUP_REMOVED lines=9> */
.L_x_12289:
[----:B------:R-:W2:Y:S02]  /*ae30*/  LDG.E.U16 R2, desc[UR36][R2.64] ;  /* 0x0000002402027981 */ /* 0x000ea4000c1e1500 */
[----:B--2---:R-:W-:-:S06]  /*ae40*/  HADD2.F32 R4, -RZ, R2.H0_H0 ;  /* 0x20000002ff047230 */ /* 0x004fcc0000004100 */
[----:B------:R-:W0:Y:S02]  /*ae50*/  F2I.FTZ.TRUNC.NTZ R4, R4 ;  /* 0x0000000400047305 */ /* 0x000e24000021f100 */
[----:B0-----:R-:W-:Y:S01]  /*ae60*/  PRMT R0, R4, 0x7610, R0 ;  /* 0x0000761004007816 */ /* 0x001fe20000000000 */
[----:B------:R-:W-:Y:S06]  /*ae70*/  BRA `(.L_x_12283) ;  /* 0x0000000800b47947 */ /* 0x000fec0003800000 */
.L_x_12288:
[----:B------:R-:W2:Y:S02]  /*ae80*/  LDG.E.64 R2, desc[UR36][R2.64] ;  /* 0x0000002402027981 */ /* 0x000ea4000c1e1b00 */
[----:B--2---:R0:W1:Y:S01]  /*ae90*/  F2I.F64.TRUNC R0, R2 ;  /* 0x0000000200007311 */ /* 0x004062000030d100 */
[----:B------:R-:W-:Y:S05]  /*aea0*/  BRA `(.L_x_12283) ;  /* 0x0000000800a87947 */ /* 0x000fea0003800000 */
.L_x_12278:
        /* <DEDUP_REMOVED lines=12> */
.L_x_12292:
[----:B------:R-:W2:Y:S02]  /*af70*/  LDG.E.64 R2, desc[UR36][R2.64] ;  /* 0x0000002402027981 */ /* 0x000ea4000c1e1b00 */
[----:B--2---:R0:W1:Y:S01]  /*af80*/  F2I.F64.TRUNC R0, R2 ;  /* 0x0000000200007311 */ /* 0x004062000030d100 */
[----:B------:R-:W-:Y:S05]  /*af90*/  BRA `(.L_x_12283) ;  /* 0x00000008006c7947 */ /* 0x000fea0003800000 */
.L_x_12291:
        /* <DEDUP_REMOVED lines=28> */
.L_x_12294:
        /* <DEDUP_REMOVED lines=15> */
.L_x_12293:
[----:B------:R-:W2:Y:S02]  /*b250*/  LDG.E.U16 R4, desc[UR36][R2.64] ;  /* 0x0000002402047981 */ /* 0x000ea4000c1e1500 */
[----:B--2---:R-:W-:-:S06]  /*b260*/  IMAD.U32 R4, R4, 0x10000, RZ ;  /* 0x0001000004047824 */ /* 0x004fcc00078e00ff */
[----:B------:R-:W0:Y:S02]  /*b270*/  F2I.FTZ.TRUNC.NTZ R4, R4 ;  /* 0x0000000400047305 */ /* 0x000e24000021f100 */
[----:B0-----:R-:W-:Y:S01]  /*b280*/  PRMT R0, R4, 0x7610, R0 ;  /* 0x0000761004007816 */ /* 0x001fe20000000000 */
[----:B------:R-:W-:Y:S06]  /*b290*/  BRA `(.L_x_12283) ;  /* 0x0000000400ac7947 */ /* 0x000fec0003800000 */
.L_x_12290:
        /* <DEDUP_REMOVED lines=10> */
.L_x_12297:
        /* <DEDUP_REMOVED lines=21> */
.L_x_12301:
[----:B------:R-:W-:Y:S05]  /*b490*/  BSYNC B1 ;  /* 0x0000000000017941 */ /* 0x000fea0003800000 */
.L_x_12300:
[----:B------:R-:W-:Y:S01]  /*b4a0*/  IMAD.SHL.U32 R2, R2, 0x100000, RZ ;  /* 0x0010000002027824 */ /* 0x000fe200078e00ff */
[----:B------:R-:W-:-:S04]  /*b4b0*/  LEA R3, R0, 0x3b800000, 0x17 ;  /* 0x3b80000000037811 */ /* 0x000fc800078eb8ff */
[----:B------:R-:W-:-:S07]  /*b4c0*/  LOP3.LUT R4, R3, R2, R4, 0xfe, !PT ;  /* 0x0000000203047212 */ /* 0x000fce00078efe04 */
.L_x_12299:
[----:B------:R-:W-:Y:S05]  /*b4d0*/  BSYNC B0 ;  /* 0x0000000000007941 */ /* 0x000fea0003800000 */
.L_x_12298:
[----:B------:R-:W0:Y:S02]  /*b4e0*/  F2I.FTZ.TRUNC.NTZ R4, R4 ;  /* 0x0000000400047305 */ /* 0x000e24000021f100 */
[----:B0-----:R-:W-:Y:S01]  /*b4f0*/  PRMT R0, R4, 0x7610, R0 ;  /* 0x0000761004007816 */ /* 0x001fe20000000000 */
[----:B------:R-:W-:Y:S06]  /*b500*/  BRA `(.L_x_12283) ;  /* 0x0000000400107947 */ /* 0x000fec0003800000 */
.L_x_12296:
        /* <DEDUP_REMOVED lines=21> */
.L_x_12305:
[----:B------:R-:W-:Y:S05]  /*b660*/  BSYNC B1 ;  /* 0x0000000000017941 */ /* 0x000fea0003800000 */
.L_x_12304:
[----:B------:R-:W-:Y:S01]  /*b670*/  IMAD.SHL.U32 R2, R2, 0x200000, RZ ;  /* 0x0020000002027824 */ /* 0x000fe200078e00ff */
[----:B------:R-:W-:-:S04]  /*b680*/  LEA R3, R0, 0x37800000, 0x17 ;  /* 0x3780000000037811 */ /* 0x000fc800078eb8ff */
[----:B------:R-:W-:-:S07]  /*b690*/  LOP3.LUT R4, R3, R2, R4, 0xfe, !PT ;  /* 0x0000000203047212 */ /* 0x000fce00078efe04 */
.L_x_12303:
[----:B------:R-:W-:Y:S05]  /*b6a0*/  BSYNC B0 ;  /* 0x0000000000007941 */ /* 0x000fea0003800000 */
.L_x_12302:
[----:B------:R-:W0:Y:S02]  /*b6b0*/  F2I.FTZ.TRUNC.NTZ R4, R4 ;  /* 0x0000000400047305 */ /* 0x000e24000021f100 */
[----:B0-----:R-:W-:Y:S01]  /*b6c0*/  PRMT R0, R4, 0x7610, R0 ;  /* 0x0000761004007816 */ /* 0x001fe20000000000 */
[----:B------:R-:W-:Y:S06]  /*b6d0*/  BRA `(.L_x_12283) ;  /* 0x00000000009c7947 */ /* 0x000fec0003800000 */
.L_x_12295:
        /* <DEDUP_REMOVED lines=14> */
.L_x_12309:
[----:B------:R-:W-:Y:S05]  /*b7c0*/  BSYNC B0 ;  /* 0x0000000000007941 */ /* 0x000fea0003800000 */
.L_x_12308:
[----:B------:R-:W0:Y:S02]  /*b7d0*/  F2I.FTZ.TRUNC.NTZ R4, R4 ;  /* 0x0000000400047305 */ /* 0x000e24000021f100 */
[----:B0-----:R-:W-:Y:S01]  /*b7e0*/  PRMT R0, R4, 0x7610, R0 ;  /* 0x0000761004007816 */ /* 0x001fe20000000000 */
[----:B------:R-:W-:Y:S06]  /*b7f0*/  BRA `(.L_x_12283) ;  /* 0x0000000000547947 */ /* 0x000fec0003800000 */
.L_x_12282:
        /* <DEDUP_REMOVED lines=16> */
.L_x_12310:
[----:B------:R-:W-:Y:S01]  /*b900*/  PRMT R0, RZ, 0x7610, R0 ;  /* 0x00007610ff007816 */ /* 0x000fe20000000000 */
[----:B------:R-:W-:Y:S06]  /*b910*/  BRA `(.L_x_12283) ;  /* 0x00000000000c7947 */ /* 0x000fec0003800000 */
.L_x_12307:
[----:B------:R0:W5:Y:S01]  /*b920*/  LDG.E.U16 R0, desc[UR36][R2.64] ;  /* 0x0000002402007981 */ /* 0x000162000c1e1500 */
[----:B------:R-:W-:Y:S05]  /*b930*/  BRA `(.L_x_12283) ;  /* 0x0000000000047947 */ /* 0x000fea0003800000 */
.L_x_12306:
[----:B------:R0:W5:Y:S02]  /*b940*/  LDG.E.U16 R0, desc[UR36][R2.64] ;  /* 0x0000002402007981 */ /* 0x000164000c1e1500 */
.L_x_12283:
[----:B01234-:R-:W0:Y:S01]  /*b950*/  LDC.U16 R2, c[0x0][0x422] ;  /* 0x00010880ff027b82 */ /* 0x01fe220000000400 */
[----:B-----5:R-:W-:-:S04]  /*b960*/  PRMT R0, R0, 0x9910, RZ ;  /* 0x0000991000007816 */ /* 0x020fc800000000ff */
[----:B------:R-:W-:Y:S02]  /*b970*/  IABS R5, R0 ;  /* 0x0000000000057213 */ /* 0x000fe40000000000 */
[----:B0-----:R-:W-:-:S04]  /*b980*/  PRMT R7, R2, 0x9910, RZ ;  /* 0x0000991002077816 */ /* 0x001fc800000000ff */
[-C--:B------:R-:W-:Y:S02]  /*b990*/  IABS R4, R7.reuse ;  /* 0x0000000700047213 */ /* 0x080fe40000000000 */
[-C--:B------:R-:W-:Y:S02]  /*b9a0*/  IABS R8, R7.reuse ;  /* 0x0000000700087213 */ /* 0x080fe40000000000 */
[----:B------:R-:W0:Y:S01]  /*b9b0*/  I2F.RP R6, R4 ;  /* 0x0000000400067306 */ /* 0x000e220000209400 */
[----:B------:R-:W-:-:S04]  /*b9c0*/  LOP3.LUT R0, R0, R7, RZ, 0x3c, !PT ;  /* 0x0000000700007212 */ /* 0x000fc800078e3cff */
[----:B------:R-:W-:-:S03]  /*b9d0*/  ISETP.GE.AND P1, PT, R0, RZ, PT ;  /* 0x000000ff0000720c */ /* 0x000fc60003f26270 */
        /* <DEDUP_REMOVED lines=32> */
.L_x_12314:
[----:B------:R-:W-:Y:S01]  /*bbe0*/  STG.E.U8 desc[UR36][R16.64], R2 ;  /* 0x0000000210007986 */ /* 0x000fe2000c101124 */
[----:B------:R-:W-:Y:S05]  /*bbf0*/  EXIT ;  /* 0x000000000000794d */ /* 0x000fea0003800000 */
.L_x_12313:
        /* <DEDUP_REMOVED lines=8> */
[----:B------:R-:W-:Y:S01]  /*bc80*/  STG.E.64 desc[UR36][R16.64], R2 ;  /* 0x0000000210007986 */ /* 0x000fe2000c101b24 */
[----:B------:R-:W-:Y:S05]  /*bc90*/  EXIT ;  /* 0x000000000000794d */ /* 0x000fea0003800000 */
.L_x_12317:
[----:B------:R-:W-:-:S05]  /*bca0*/  PRMT R3, R2, 0x9910, RZ ;  /* 0x0000991002037816 */ /* 0x000fca00000000ff */
[----:B------:R-:W-:Y:S01]  /*bcb0*/  STG.E desc[UR36][R16.64], R3 ;  /* 0x0000000310007986 */ /* 0x000fe2000c101924 */
[----:B------:R-:W-:Y:S05]  /*bcc0*/  EXIT ;  /* 0x000000000000794d */ /* 0x000fea0003800000 */
.L_x_12316:
[----:B------:R-:W-:Y:S01]  /*bcd0*/  STG.E.U16 desc[UR36][R16.64], R2 ;  /* 0x0000000210007986 */ /* 0x000fe2000c101524 */
[----:B------:R-:W-:Y:S05]  /*bce0*/  EXIT ;  /* 0x000000000000794d */ /* 0x000fea0003800000 */
.L_x_12312:
        /* <DEDUP_REMOVED lines=9> */
.L_x_12319:
[----:B------:R-:W0:Y:S02]  /*bd80*/  I2F.S16 R0, R2 ;  /* 0x0000000200007306 */ /* 0x000e240000101400 */
[----:B0-----:R-:W-:-:S05]  /*bd90*/  F2FP.F16.F32.PACK_AB R0, RZ, R0 ;  /* 0x00000000ff00723e */ /* 0x001fca00000000ff */
[----:B------:R-:W-:Y:S01]  /*bda0*/  STG.E.U16 desc[UR36][R16.64], R0 ;  /* 0x0000000010007986 */ /* 0x000fe2000c101524 */
[----:B------:R-:W-:Y:S05]  /*bdb0*/  EXIT ;  /* 0x000000000000794d */ /* 0x000fea0003800000 */
.L_x_12318:
        /* <DEDUP_REMOVED lines=10> */
.L_x_12321:
[----:B------:R-:W0:Y:S02]  /*be60*/  I2F.S16 R2, R2 ;  /* 0x0000000200027306 */ /* 0x000e240000101400 */
[----:B0-----:R-:W-:-:S04]  /*be70*/  F2FP.F16.F32.PACK_AB R3, RZ, R2 ;  /* 0x00000002ff03723e */ /* 0x001fc800000000ff */
[----:B------:R-:W-:-:S05]  /*be80*/  PRMT R3, R3, 0x5410, RZ ;  /* 0x0000541003037816 */ /* 0x000fca00000000ff */
[----:B------:R-:W-:Y:S01]  /*be90*/  STG.E desc[UR36][R16.64], R3 ;  /* 0x0000000310007986 */ /* 0x000fe2000c101924 */
[----:B------:R-:W-:Y:S05]  /*bea0*/  EXIT ;  /* 0x000000000000794d */ /* 0x000fea0003800000 */
.L_x_12320:
[----:B------:R-:W0:Y:S02]  /*beb0*/  I2F.F64.S16 R2, R2 ;  /* 0x0000000200027312 */ /* 0x000e240000101c00 */
[----:B0-----:R-:W-:Y:S01]  /*bec0*/  STG.E.64 desc[UR36][R16.64], R2 ;  /* 0x0000000210007986 */ /* 0x001fe2000c101b24 */
[----:B------:R-:W-:Y:S05]  /*bed0*/  EXIT ;  /* 0x000000000000794d */ /* 0x000fea0003800000 */
.L_x_12311:
        /* <DEDUP_REMOVED lines=13> */
.L_x_12324:
[----:B------:R-:W0:Y:S01]  /*bfb0*/  I2F.F64.S16 R4, R2 ;  /* 0x0000000200047312 */ /* 0x000e220000101c00 */
[----:B------:R-:W-:-:S05]  /*bfc0*/  CS2R R6, SRZ ;  /* 0x0000000000067805 */ /* 0x000fca000001ff00 */
[----:B0-----:R-:W-:Y:S01]  /*bfd0*/  STG.E.128 desc[UR36][R16.64], R4 ;  /* 0x0000000410007986 */ /* 0x001fe2000c101d24 */
[----:B------:R-:W-:Y:S05]  /*bfe0*/  EXIT ;  /* 0x000000000000794d */ /* 0x000fea0003800000 */
.L_x_12323:
        /* <DEDUP_REMOVED lines=21> */
.L_x_12328:
[----:B------:R-:W-:Y:S05]  /*c140*/  BSYNC B0 ;  /* 0x0000000000007941 */ /* 0x000fea0003800000 */
.L_x_12327:
[----:B------:R-:W-:-:S05]  /*c150*/  LOP3.LUT R3, R0, R3, RZ, 0xfc, !PT ;  /* 0x0000000300037212 */ /* 0x000fca00078efcff */
[----:B------:R-:W-:Y:S01]  /*c160*/  STG.E.U8 desc[UR36][R16.64], R3 ;  /* 0x0000000310007986 */ /* 0x000fe2000c101124 */
[----:B------:R-:W-:Y:S05]  /*c170*/  EXIT ;  /* 0x000000000000794d */ /* 0x000fea0003800000 */
.L_x_12326:
        /* <DEDUP_REMOVED lines=13> */
.L_x_12330:
[----:B------:R-:W-:Y:S01]  /*c250*/  IMAD.MOV.U32 R0, RZ, RZ, 0x7f ;  /* 0x0000007fff007424 */ /* 0x000fe200078e00ff */
[----:B------:R-:W-:-:S04]  /*c260*/  ISETP.GT.U32.AND P0, PT, R3, 0x7f800000, PT ;  /* 0x7f8000000300780c */ /* 0x000fc80003f04070 */
[----:B------:R-:W-:-:S09]  /*c270*/  SEL R0, R0, 0x7c, P0 ;  /* 0x0000007c00007807 */ /* 0x000fd20000000000 */
.L_x_12331:
[----:B------:R-:W-:Y:S05]  /*c280*/  BSYNC B0 ;  /* 0x0000000000007941 */ /* 0x000fea0003800000 */
.L_x_12329:
[----:B------:R-:W-:-:S04]  /*c290*/  LOP3.LUT R2, R5, 0x80000000, RZ, 0xc0, !PT ;  /* 0x8000000005027812 */ /* 0x000fc800078ec0ff */
[----:B------:R-:W-:-:S04]  /*c2a0*/  SHF.R.U32.HI R3, RZ, 0x18, R2 ;  /* 0x00000018ff037819 */ /* 0x000fc80000011602 */
[----:B------:R-:W-:-:S05]  /*c2b0*/  LOP3.LUT R3, R0, R3, RZ, 0xfc, !PT ;  /* 0x0000000300037212 */ /* 0x000fca00078efcff */
[----:B------:R-:W-:Y:S01]  /*c2c0*/  STG.E.U8 desc[UR36][R16.64], R3 ;  /* 0x0000000310007986 */ /* 0x000fe2000c101124 */
[----:B------:R-:W-:Y:S05]  /*c2d0*/  EXIT ;  /* 0x000000000000794d */ /* 0x000fea0003800000 */
.L_x_12325:
[----:B------:R-:W0:Y:S02]  /*c2e0*/  I2F.S16 R0, R2 ;  /* 0x0000000200007306 */ /* 0x000e240000101400 */
[----:B0-----:R-:W-:-:S05]  /*c2f0*/  F2FP.BF16.F32.PACK_AB R0, RZ, R0 ;  /* 0x00000000ff00723e */ /* 0x001fca00000010ff */
[----:B------:R-:W-:Y:S01]  /*c300*/  STG.E.U16 desc[UR36][R16.64], R0 ;  /* 0x0000000010007986 */ /* 0x000fe2000c101524 */
[----:B------:R-:W-:Y:S05]  /*c310*/  EXIT ;  /* 0x000000000000794d */ /* 0x000fea0003800000 */
.L_x_12322:
        /* <DEDUP_REMOVED lines=10> */
.L_x_12334:
        /* <DEDUP_REMOVED lines=17> */
.L_x_12337:
[----:B------:R-:W-:-:S04]  /*c4d0*/  LOP3.LUT R2, R5, 0x80000000, RZ, 0xc0, !PT ;  /* 0x8000000005027812 */ /* 0x000fc800078ec0ff */
[----:B------:R-:W-:-:S04]  /*c4e0*/  SHF.R.U32.HI R3, RZ, 0x18, R2 ;  /* 0x00000018ff037819 */ /* 0x000fc80000011602 */
[----:B------:R-:W-:-:S04]  /*c4f0*/  LOP3.LUT R0, R0, R3, RZ, 0xfc, !PT ;  /* 0x0000000300007212 */ /* 0x000fc800078efcff */
[----:B------:R-:W-:-:S07]  /*c500*/  PRMT R8, R0, 0x7610, R8 ;  /* 0x0000761000087816 */ /* 0x000fce0000000008 */
.L_x_12336:
[----:B------:R-:W-:Y:S05]  /*c510*/  BSYNC B0 ;  /* 0x0000000000007941 */ /* 0x000fea0003800000 */
.L_x_12335:
[----:B------:R-:W-:Y:S01]  /*c520*/  STG.E.U8 desc[UR36][R16.64], R8 ;  /* 0x0000000810007986 */ /* 0x000fe2000c101124 */
[----:B------:R-:W-:Y:S05]  /*c530*/  EXIT ;  /* 0x000000000000794d */ /* 0x000fea0003800000 */
.L_x_12333:
        /* <DEDUP_REMOVED lines=17> */
.L_x_12340:
[----:B------:R-:W-:-:S04]  /*c650*/  LOP3.LUT R2, R5, 0x80000000, RZ, 0xc0, !PT ;  /* 0x8000000005027812 */ /* 0x000fc800078ec0ff */
[----:B------:R-:W-:-:S04]  /*c660*/  SHF.R.U32.HI R3, RZ, 0x18, R2 ;  /* 0x00000018ff037819 */ /* 0x000fc80000011602 */
[----:B------:R-:W-:-:S04]  /*c670*/  LOP3.LUT R0, R0, R3, RZ, 0xfc, !PT ;  /* 0x0000000300007212 */ /* 0x000fc800078efcff */
[----:B------:R-:W-:-:S07]  /*c680*/  PRMT R8, R0, 0x7610, R8 ;  /* 0x0000761000087816 */ /* 0x000fce0000000008 */
.L_x_12339:
[----:B------:R-:W-:Y:S05]  /*c690*/  BSYNC B0 ;  /* 0x0000000000007941 */ /* 0x000fea0003800000 */
.L_x_12338:
[----:B------:R-:W-:Y:S01]  /*c6a0*/  STG.E.U8 desc[UR36][R16.64], R8 ;  /* 0x0000000810007986 */ /* 0x000fe2000c101124 */
[----:B------:R-:W-:Y:S05]  /*c6b0*/  EXIT ;  /* 0x000000000000794d */ /* 0x000fea0003800000 */
.L_x_12332:
        /* <DEDUP_REMOVED lines=22> */
.L_x_12315:
        /* <DEDUP_REMOVED lines=16> */
.L_x_12343:
[----:B------:R-:W-:Y:S05]  /*c920*/  EXIT ;  /* 0x000000000000794d */ /* 0x000fea0003800000 */
.L_x_12342:
[----:B------:R-:W-:-:S04]  /*c930*/  PRMT R2, R2, 0x9910, RZ ;  /* 0x0000991002027816 */ /* 0x000fc800000000ff */
[----:B------:R-:W-:-:S05]  /*c940*/  SHF.R.S32.HI R3, RZ, 0x1f, R2 ;  /* 0x0000001fff037819 */ /* 0x000fca0000011402 */
[----:B------:R-:W-:Y:S01]  /*c950*/  STG.E.64 desc[UR36][R16.64], R2 ;  /* 0x0000000210007986 */ /* 0x000fe2000c101b24 */
[----:B------:R-:W-:Y:S05]  /*c960*/  EXIT ;  /* 0x000000000000794d */ /* 0x000fea0003800000 */
.L_x_12341:
[----:B------:R-:W-:-:S05]  /*c970*/  PRMT R3, R2, 0x9910, RZ ;  /* 0x0000991002037816 */ /* 0x000fca00000000ff */
[----:B------:R-:W-:Y:S01]  /*c980*/  STG.E desc[UR36][R16.64], R3 ;  /* 0x0000000310007986 */ /* 0x000fe2000c101924 */
[----:B------:R-:W-:Y:S05]  /*c990*/  EXIT ;  /* 0x000000000000794d */ /* 0x000fea0003800000 */
.L_x_12344:
        /* <DEDUP_REMOVED lines=14> */
.L_x_22879:


//--------------------- .text._ZN2at6native27unrolled_elementwise_kernelINS0_13BUnaryFunctorIsssZZZNS0_15binary_internal21div_trunc_kernel_cudaERNS_18TensorIteratorBaseEENKUlvE_clEvENKUlvE3_clEvEUlssE_EESt5arrayIPcLm2EELi4E23TrivialOffsetCalculatorILi1EjESE_NS0_6memory12LoadWithCastILi1EEENSF_13StoreWithCastILi1EEEEEviT_T0_T2_T3_T4_T5_ --------------------------
	.section	.text._ZN2at6native27unrolled_elementwise_kernelINS0_13BUnaryFunctorIsssZZZNS0_15binary_internal21div_trunc_kernel_cudaERNS_18TensorIteratorBaseEENKUlvE_clEvENKUlvE3_clEvEUlssE_EESt5arrayIPcLm2EELi4E23TrivialOffsetCalculatorILi1EjESE_NS0_6memory12LoadWithCastILi1EEENSF_13StoreWithCastILi1EEEEEviT_T0_T2_T3_T4_T5_,"ax",@progbits
	.align	128
        .global         _ZN2at6native27unrolled_elementwise_kernelINS0_13BUnaryFunctorIsssZZZNS0_15binary_internal21div_trunc_kernel_cudaERNS_18TensorIteratorBaseEENKUlvE_clEvENKUlvE3_clEvEUlssE_EESt5arrayIPcLm2EELi4E23TrivialOffsetCalculatorILi1EjESE_NS0_6memory12LoadWithCastILi1EEENSF_13StoreWithCastILi1EEEEEviT_T0_T2_T3_T4_T5_
        .type           _ZN2at6native27unrolled_elementwise_kernelINS0_13BUnaryFunctorIsssZZZNS0_15binary_internal21div_trunc_kernel_cudaERNS_18TensorIteratorBaseEENKUlvE_clEvENKUlvE3_clEvEUlssE_EESt5arrayIPcLm2EELi4E23TrivialOffsetCalculatorILi1EjESE_NS0_6memory12LoadWithCastILi1EEENSF_13StoreWithCastILi1EEEEEviT_T0_T2_T3_T4_T5_,@function
        .size           _ZN2at6native27unrolled_elementwise_kernelINS0_13BUnaryFunctorIsssZZZNS0_15binary_internal21div_trunc_kernel_cudaERNS_18TensorIteratorBaseEENKUlvE_clEvENKUlvE3_clEvEUlssE_EESt5arrayIPcLm2EELi4E23TrivialOffsetCalculatorILi1EjESE_NS0_6memory12LoadWithCastILi1EEENSF_13StoreWithCastILi1EEEEEviT_T0_T2_T3_T4_T5_,(.L_x_22880 - _ZN2at6native27unrolled_elementwise_kernelINS0_13BUnaryFunctorIsssZZZNS0_15binary_internal21div_trunc_kernel_cudaERNS_18TensorIteratorBaseEENKUlvE_clEvENKUlvE3_clEvEUlssE_EESt5arrayIPcLm2EELi4E23TrivialOffsetCalculatorILi1EjESE_NS0_6memory12LoadWithCastILi1EEENSF_13StoreWithCastILi1EEEEEviT_T0_T2_T3_T4_T5_)
        .other          _ZN2at6native27unrolled_elementwise_kernelINS0_13BUnaryFunctorIsssZZZNS0_15binary_internal21div_trunc_kernel_cudaERNS_18TensorIteratorBaseEENKUlvE_clEvENKUlvE3_clEvEUlssE_EESt5arrayIPcLm2EELi4E23TrivialOffsetCalculatorILi1EjESE_NS0_6memory12LoadWithCastILi1EEENSF_13StoreWithCastILi1EEEEEviT_T0_T2_T3_T4_T5_,@"STO_CUDA_ENTRY STV_DEFAULT"
_ZN2at6native27unrolled_elementwise_kernelINS0_13BUnaryFunctorIsssZZZNS0_15binary_internal21div_trunc_kernel_cudaERNS_18TensorIteratorBaseEENKUlvE_clEvENKUlvE3_clEvEUlssE_EESt5arrayIPcLm2EELi4E23TrivialOffsetCalculatorILi1EjESE_NS0_6memory12LoadWithCastILi1EEENSF_13StoreWithCastILi1EEEEEviT_T0_T2_T3_T4_T5_:
.text._ZN2at6native27unrolled_elementwise_kernelINS0_13BUnaryFunctorIsssZZZNS0_15binary_internal21div_trunc_kernel_cudaERNS_18TensorIteratorBaseEENKUlvE_clEvENKUlvE3_clEvEUlssE_EESt5arrayIPcLm2EELi4E23TrivialOffsetCalculatorILi1EjESE_NS0_6memory12LoadWithCastILi1EEENSF_13StoreWithCastILi1EEEEEviT_T0_T2_T3_T4_T5_:
        /* <DEDUP_REMOVED lines=31> */
.L_x_12350:
[----:B------:R3:W5:Y:S01]  /*01f0*/  LDG.E.U8 R22, desc[UR36][R4.64] ;  /* 0x0000002404167981 */ /* 0x000762000c1e1100 */
[----:B------:R-:W-:Y:S05]  /*0200*/  BRA `(.L_x_12352) ;  /* 0x0000000c00587947 */ /* 0x000fea0003800000 */
.L_x_12349:
        /* <DEDUP_REMOVED lines=8> */
.L_x_12354:
[----:B------:R1:W5:Y:S01]  /*0290*/  LDG.E.U16 R22, desc[UR36][R4.64] ;  /* 0x0000002404167981 */ /* 0x000362000c1e1500 */
[----:B------:R-:W-:Y:S05]  /*02a0*/  BRA `(.L_x_12352) ;  /* 0x0000000c00307947 */ /* 0x000fea0003800000 */
.L_x_12353:
[----:B------:R2:W5:Y:S01]  /*02b0*/  LDG.E.U16 R22, desc[UR36][R4.64] ;  /* 0x0000002404167981 */ /* 0x000562000c1e1500 */
[----:B------:R-:W-:Y:S05]  /*02c0*/  BRA `(.L_x_12352) ;  /* 0x0000000c00287947 */ /* 0x000fea0003800000 */
.L_x_12348:
        /* <DEDUP_REMOVED lines=9> */
.L_x_12356:
[----:B------:R-:W2:Y:S02]  /*0360*/  LDG.E.U16 R0, desc[UR36][R4.64] ;  /* 0x0000002404007981 */ /* 0x000ea4000c1e1500 */
[----:B--2---:R-:W-:-:S06]  /*0370*/  HADD2.F32 R0, -RZ, R0.H0_H0 ;  /* 0x20000000ff007230 */ /* 0x004fcc0000004100 */
[----:B------:R-:W0:Y:S02]  /*0380*/  F2I.FTZ.TRUNC.NTZ R0, R0 ;  /* 0x0000000000007305 */ /* 0x000e24000021f100 */
[----:B0-----:R-:W-:Y:S01]  /*0390*/  PRMT R22, R0, 0x7610, R22 ;  /* 0x0000761000167816 */ /* 0x001fe20000000016 */
[----:B------:R-:W-:Y:S06]  /*03a0*/  BRA `(.L_x_12352) ;  /* 0x0000000800f07947 */ /* 0x000fec0003800000 */
.L_x_12355:
        /* <DEDUP_REMOVED lines=9> */
.L_x_12358:
[----:B------:R-:W2:Y:S02]  /*0440*/  LDG.E.U16 R4, desc[UR36][R4.64] ;  /* 0x0000002404047981 */ /* 0x000ea4000c1e1500 */
[----:B--2---:R-:W-:-:S06]  /*0450*/  HADD2.F32 R0, -RZ, R4.H0_H0 ;  /* 0x20000004ff007230 */ /* 0x004fcc0000004100 */
[----:B------:R-:W0:Y:S02]  /*0460*/  F2I.FTZ.TRUNC.NTZ R0, R0 ;  /* 0x0000000000007305 */ /* 0x000e24000021f100 */
[----:B0-----:R-:W-:Y:S01]  /*0470*/  PRMT R22, R0, 0x7610, R22 ;  /* 0x0000761000167816 */ /* 0x001fe20000000016 */
[----:B------:R-:W-:Y:S06]  /*0480*/  BRA `(.L_x_12352) ;  /* 0x0000000800b87947 */ /* 0x000fec0003800000 */
.L_x_12357:
[----:B------:R-:W2:Y:S02]  /*0490*/  LDG.E.64 R4, desc[UR36][R4.64] ;  /* 0x0000002404047981 */ /* 0x000ea4000c1e1b00 */
[----:B--2---:R0:W1:Y:S01]  /*04a0*/  F2I.F64.TRUNC R22, R4 ;  /* 0x0000000400167311 */ /* 0x004062000030d100 */
[----:B------:R-:W-:Y:S05]  /*04b0*/  BRA `(.L_x_12352) ;  /* 0x0000000800ac7947 */ /* 0x000fea0003800000 */
.L_x_12347:
        /* <DEDUP_REMOVED lines=12> */
.L_x_12361:
[----:B------:R-:W2:Y:S02]  /*0580*/  LDG.E.64 R4, desc[UR36][R4.64] ;  /* 0x0000002404047981 */ /* 0x000ea4000c1e1b00 */
[----:B--2---:R0:W1:Y:S01]  /*0590*/  F2I.F64.TRUNC R22, R4 ;  /* 0x0000000400167311 */ /* 0x004062000030d100 */
[----:B------:R-:W-:Y:S05]  /*05a0*/  BRA `(.L_x_12352) ;  /* 0x0000000800707947 */ /* 0x000fea0003800000 */
.L_x_12360:
        /* <DEDUP_REMOVED lines=28> */
.L_x_12363:
        /* <DEDUP_REMOVED lines=16> */
.L_x_12362:
[----:B------:R-:W2:Y:S02]  /*0870*/  LDG.E.U16 R0, desc[UR36][R4.64] ;  /* 0x0000002404007981 */ /* 0x000ea4000c1e1500 */
[----:B--2---:R-:W-:-:S06]  /*0880*/  IMAD.U32 R0, R0, 0x10000, RZ ;  /* 0x0001000000007824 */ /* 0x004fcc00078e00ff */
[----:B------:R-:W0:Y:S02]  /*0890*/  F2I.FTZ.TRUNC.NTZ R0, R0 ;  /* 0x0000000000007305 */ /* 0x000e24000021f100 */
[----:B0-----:R-:W-:Y:S01]  /*08a0*/  PRMT R22, R0, 0x7610, R22 ;  /* 0x0000761000167816 */ /* 0x001fe20000000016 */
[----:B------:R-:W-:Y:S06]  /*08b0*/  BRA `(.L_x_12352) ;  /* 0x0000000400ac7947 */ /* 0x000fec0003800000 */
.L_x_12359:
        /* <DEDUP_REMOVED lines=10> */
.L_x_12366:
        /* <DEDUP_REMOVED lines=21> */
.L_x_12370:
[----:B------:R-:W-:Y:S05]  /*0ab0*/  BSYNC B1 ;  /* 0x0000000000017941 */ /* 0x000fea0003800000 */
.L_x_12369:
[----:B------:R-:W-:Y:S01]  /*0ac0*/  LEA R5, R0, 0x3b800000, 0x17 ;  /* 0x3b80000000057811 */ /* 0x000fe200078eb8ff */
[----:B------:R-:W-:-:S05]  /*0ad0*/  IMAD.SHL.U32 R0, R3, 0x100000, RZ ;  /* 0x0010000003007824 */ /* 0x000fca00078e00ff */
[----:B------:R-:W-:-:S07]  /*0ae0*/  LOP3.LUT R0, R5, R0, R6, 0xfe, !PT ;  /* 0x0000000005007212 */ /* 0x000fce00078efe06 */
.L_x_12368:
[----:B------:R-:W-:Y:S05]  /*0af0*/  BSYNC B0 ;  /* 0x0000000000007941 */ /* 0x000fea0003800000 */
.L_x_12367:
[----:B------:R-:W0:Y:S02]  /*0b00*/  F2I.FTZ.TRUNC.NTZ R0, R0 ;  /* 0x0000000000007305 */ /* 0x000e24000021f100 */
[----:B0-----:R-:W-:Y:S01]  /*0b10*/  PRMT R22, R0, 0x7610, R22 ;  /* 0x0000761000167816 */ /* 0x001fe20000000016 */
[----:B------:R-:W-:Y:S06]  /*0b20*/  BRA `(.L_x_12352) ;  /* 0x0000000400107947 */ /* 0x000fec0003800000 */
.L_x_12365:
        /* <DEDUP_REMOVED lines=21> */
.L_x_12374:
[----:B------:R-:W-:Y:S05]  /*0c80*/  BSYNC B1 ;  /* 0x0000000000017941 */ /* 0x000fea0003800000 */
.L_x_12373:
[----:B------:R-:W-:Y:S01]  /*0c90*/  LEA R5, R0, 0x37800000, 0x17 ;  /* 0x3780000000057811 */ /* 0x000fe200078eb8ff */
[----:B------:R-:W-:-:S05]  /*0ca0*/  IMAD.SHL.U32 R0, R3, 0x200000, RZ ;  /* 0x0020000003007824 */ /* 0x000fca00078e00ff */
[----:B------:R-:W-:-:S07]  /*0cb0*/  LOP3.LUT R0, R5, R0, R6, 0xfe, !PT ;  /* 0x0000000005007212 */ /* 0x000fce00078efe06 */
.L_x_12372:
[----:B------:R-:W-:Y:S05]  /*0cc0*/  BSYNC B0 ;  /* 0x0000000000007941 */ /* 0x000fea0003800000 */
.L_x_12371:
[----:B------:R-:W0:Y:S02]  /*0cd0*/  F2I.FTZ.TRUNC.NTZ R0, R0 ;  /* 0x0000000000007305 */ /* 0x000e24000021f100 */
[----:B0-----:R-:W-:Y:S01]  /*0ce0*/  PRMT R22, R0, 0x7610, R22 ;  /* 0x0000761000167816 */ /* 0x001fe20000000016 */
[----:B------:R-:W-:Y:S06]  /*0cf0*/  BRA `(.L_x_12352) ;  /* 0x00000000009c7947 */ /* 0x000fec0003800000 */
.L_x_12364:
        /* <DEDUP_REMOVED lines=14> */
.L_x_12378:
[----:B------:R-:W-:Y:S05]  /*0de0*/  BSYNC B0 ;  /* 0x0000000000007941 */ /* 0x000fea0003800000 */
.L_x_12377:
[----:B------:R-:W0:Y:S02]  /*0df0*/  F2I.FTZ.TRUNC.NTZ R0, R0 ;  /* 0x0000000000007305 */ /* 0x000e24000021f100 */
[----:B0-----:R-:W-:Y:S01]  /*0e00*/  PRMT R22, R0, 0x7610, R22 ;  /* 0x0000761000167816 */ /* 0x001fe20000000016 */
[----:B------:R-:W-:Y:S06]  /*0e10*/  BRA `(.L_x_12352) ;  /* 0x0000000000547947 */ /* 0x000fec0003800000 */
.L_x_12351:
        /* <DEDUP_REMOVED lines=16> */
.L_x_12379:
[----:B------:R-:W-:Y:S01]  /*0f20*/  PRMT R22, RZ, 0x7610, R22 ;  /* 0x00007610ff167816 */ /* 0x000fe20000000016 */
[----:B------:R-:W-:Y:S06]  /*0f30*/  BRA `(.L_x_12352) ;  /* 0x00000000000c7947 */ /* 0x000fec0003800000 */
.L_x_12376:
[----:B------:R0:W5:Y:S01]  /*0f40*/  LDG.E.U16 R22, desc[UR36][R4.64] ;  /* 0x0000002404167981 */ /* 0x000162000c1e1500 */
[----:B------:R-:W-:Y:S05]  /*0f50*/  BRA `(.L_x_12352) ;  /* 0x0000000000047947 */ /* 0x000fea0003800000 */
.L_x_12375:
[----:B------:R0:W5:Y:S02]  /*0f60*/  LDG.E.U16 R22, desc[UR36][R4.64] ;  /* 0x0000002404167981 */ /* 0x000164000c1e1500 */
.L_x_12352:
[----:B------:R-:W2:Y:S02]  /*0f70*/  S2R R17, SR_TID.X ;  /* 0x0000000000117919 */ /* 0x000ea40000002100 */
[----:B--2---:R-:W-:-:S07]  /*0f80*/  VIADD R17, R17, 0x80 ;  /* 0x0000008011117836 */ /* 0x004fce0000000000 */
.L_x_12346:
[----:B------:R-:W-:Y:S05]  /*0f90*/  BSYNC B6 ;  /* 0x0000000000067941 */ /* 0x000fea0003800000 */
.L_x_12345:
        /* <DEDUP_REMOVED lines=23> */
.L_x_12385:
[----:B------:R0:W5:Y:S01]  /*1110*/  LDG.E.U8 R24, desc[UR36][R4.64] ;  /* 0x0000002404187981 */ /* 0x000162000c1e1100 */
[----:B------:R-:W-:Y:S05]  /*1120*/  BRA `(.L_x_12387) ;  /* 0x0000000c00547947 */ /* 0x000fea0003800000 */
.L_x_12384:
        /* <DEDUP_REMOVED lines=8> */
.L_x_12389:
[----:B------:R0:W5:Y:S01]  /*11b0*/  LDG.E.U16 R24, desc[UR36][R4.64] ;  /* 0x0000002404187981 */ /* 0x000162000c1e1500 */
[----:B------:R-:W-:Y:S05]  /*11c0*/  BRA `(.L_x_12387) ;  /* 0x0000000c002c7947 */ /* 0x000fea0003800000 */
.L_x_12388:
[----:B------:R0:W5:Y:S01]  /*11d0*/  LDG.E.U16 R24, desc[UR36][R4.64] ;  /* 0x0000002404187981 */ /* 0x000162000c1e1500 */
[----:B------:R-:W-:Y:S05]  /*11e0*/  BRA `(.L_x_12387) ;  /* 0x0000000c00247947 */ /* 0x000fea0003800000 */
.L_x_12383:
        /* <DEDUP_REMOVED lines=9> */
.L_x_12391:
[----:B------:R-:W2:Y:S02]  /*1280*/  LDG.E.U16 R0, desc[UR36][R4.64] ;  /* 0x0000002404007981 */ /* 0x000ea4000c1e1500 */
[----:B--2---:R-:W-:-:S06]  /*1290*/  HADD2.F32 R0, -RZ, R0.H0_H0 ;  /* 0x20000000ff007230 */ /* 0x004fcc0000004100 */
[----:B------:R-:W0:Y:S02]  /*12a0*/  F2I.FTZ.TRUNC.NTZ R0, R0 ;  /* 0x0000000000007305 */ /* 0x000e24000021f100 */
[----:B0-----:R-:W-:Y:S01]  /*12b0*/  PRMT R24, R0, 0x7610, R24 ;  /* 0x0000761000187816 */ /* 0x001fe20000000018 */
[----:B------:R-:W-:Y:S06]  /*12c0*/  BRA `(.L_x_12387) ;  /* 0x0000000800ec7947 */ /* 0x000fec0003800000 */
.L_x_12390:
        /* <DEDUP_REMOVED lines=9> */
.L_x_12393:
[----:B------:R-:W2:Y:S02]  /*1360*/  LDG.E.U16 R4, desc[UR36][R4.64] ;  /* 0x0000002404047981 */ /* 0x000ea4000c1e1500 */
[----:B--2---:R-:W-:-:S06]  /*1370*/  HADD2.F32 R0, -RZ, R4.H0_H0 ;  /* 0x20000004ff007230 */ /* 0x004fcc0000004100 */
[----:B------:R-:W0:Y:S02]  /*1380*/  F2I.FTZ.TRUNC.NTZ R0, R0 ;  /* 0x0000000000007305 */ /* 0x000e24000021f100 */
[----:B0-----:R-:W-:Y:S01]  /*1390*/  PRMT R24, R0, 0x7610, R24 ;  /* 0x0000761000187816 */ /* 0x001fe20000000018 */
[----:B------:R-:W-:Y:S06]  /*13a0*/  BRA `(.L_x_12387) ;  /* 0x0000000800b47947 */ /* 0x000fec0003800000 */
.L_x_12392:
[----:B------:R-:W2:Y:S02]  /*13b0*/  LDG.E.64 R4, desc[UR36][R4.64] ;  /* 0x0000002404047981 */ /* 0x000ea4000c1e1b00 */
[----:B--2---:R0:W1:Y:S01]  /*13c0*/  F2I.F64.TRUNC R24, R4 ;  /* 0x0000000400187311 */ /* 0x004062000030d100 */
[----:B------:R-:W-:Y:S05]  /*13d0*/  BRA `(.L_x_12387) ;  /* 0x0000000800a87947 */ /* 0x000fea0003800000 */
.L_x_12382:
        /* <DEDUP_REMOVED lines=12> */
.L_x_12396:
[----:B------:R-:W2:Y:S02]  /*14a0*/  LDG.E.64 R4, desc[UR36][R4.64] ;  /* 0x0000002404047981 */ /* 0x000ea4000c1e1b00 */
[----:B--2---:R0:W1:Y:S01]  /*14b0*/  F2I.F64.TRUNC R24, R4 ;  /* 0x0000000400187311 */ /* 0x004062000030d100 */
[----:B------:R-:W-:Y:S05]  /*14c0*/  BRA `(.L_x_12387) ;  /* 0x00000008006c7947 */ /* 0x000fea0003800000 */
.L_x_12395:
        /* <DEDUP_REMOVED lines=28> */
.L_x_12398:
        /* <DEDUP_REMOVED lines=15> */
.L_x_12397:
[----:B------:R-:W2:Y:S02]  /*1780*/  LDG.E.U16 R0, desc[UR36][R4.64] ;  /* 0x0000002404007981 */ /* 0x000ea4000c1e1500 */
[----:B--2---:R-:W-:-:S06]  /*1790*/  IMAD.U32 R0, R0, 0x10000, RZ ;  /* 0x0001000000007824 */ /* 0x004fcc00078e00ff */
[----:B------:R-:W0:Y:S02]  /*17a0*/  F2I.FTZ.TRUNC.NTZ R0, R0 ;  /* 0x0000000000007305 */ /* 0x000e24000021f100 */
[----:B0-----:R-:W-:Y:S01]  /*17b0*/  PRMT R24, R0, 0x7610, R24 ;  /* 0x0000761000187816 */ /* 0x001fe20000000018 */
[----:B------:R-:W-:Y:S06]  /*17c0*/  BRA `(.L_x_12387) ;  /* 0x0000000400ac7947 */ /* 0x000fec0003800000 */
.L_x_12394:
        /* <DEDUP_REMOVED lines=10> */
.L_x_12401:
        /* <DEDUP_REMOVED lines=21> */
.L_x_12405:
[----:B------:R-:W-:Y:S05]  /*19c0*/  BSYNC B1 ;  /* 0x0000000000017941 */ /* 0x000fea0003800000 */
.L_x_12404:
[----:B------:R-:W-:Y:S01]  /*19d0*/  LEA R5, R0, 0x3b800000, 0x17 ;  /* 0x3b80000000057811 */ /* 0x000fe200078eb8ff */
[----:B------:R-:W-:-:S05]  /*19e0*/  IMAD.SHL.U32 R0, R3, 0x100000, RZ ;  /* 0x0010000003007824 */ /* 0x000fca00078e00ff */
[----:B------:R-:W-:-:S07]  /*19f0*/  LOP3.LUT R0, R5, R0, R6, 0xfe, !PT ;  /* 0x0000000005007212 */ /* 0x000fce00078efe06 */
.L_x_12403:
[----:B------:R-:W-:Y:S05]  /*1a00*/  BSYNC B0 ;  /* 0x0000000000007941 */ /* 0x000fea0003800000 */
.L_x_12402:
[----:B------:R-:W0:Y:S02]  /*1a10*/  F2I.FTZ.TRUNC.NTZ R0, R0 ;  /* 0x0000000000007305 */ /* 0x000e24000021f100 */
[----:B0-----:R-:W-:Y:S01]  /*1a20*/  PRMT R24, R0, 0x7610, R24 ;  /* 0x0000761000187816 */ /* 0x001fe20000000018 */
[----:B------:R-:W-:Y:S06]  /*1a30*/  BRA `(.L_x_12387) ;  /* 0x0000000400107947 */ /* 0x000fec0003800000 */
.L_x_12400:
        /* <DEDUP_REMOVED lines=21> */
.L_x_12409:
[----:B------:R-:W-:Y:S05]  /*1b90*/  BSYNC B1 ;  /* 0x0000000000017941 */ /* 0x000fea0003800000 */
.L_x_12408:
[----:B------:R-:W-:Y:S01]  /*1ba0*/  LEA R5, R0, 0x37800000, 0x17 ;  /* 0x3780000000057811 */ /* 0x000fe200078eb8ff */
[----:B------:R-:W-:-:S05]  /*1bb0*/  IMAD.SHL.U32 R0, R3, 0x200000, RZ ;  /* 0x0020000003007824 */ /* 0x000fca00078e00ff */
[----:B------:R-:W-:-:S07]  /*1bc0*/  LOP3.LUT R0, R5, R0, R6, 0xfe, !PT ;  /* 0x0000000005007212 */ /* 0x000fce00078efe06 */
.L_x_12407:
[----:B------:R-:W-:Y:S05]  /*1bd0*/  BSYNC B0 ;  /* 0x0000000000007941 */ /* 0x000fea0003800000 */
.L_x_12406:
[----:B------:R-:W0:Y:S02]  /*1be0*/  F2I.FTZ.TRUNC.NTZ R0, R0 ;  /* 0x0000000000007305 */ /* 0x000e24000021f100 */
[----:B0-----:R-:W-:Y:S01]  /*1bf0*/  PRMT R24, R0, 0x7610, R24 ;  /* 0x0000761000187816 */ /* 0x001fe20000000018 */
[----:B------:R-:W-:Y:S06]  /*1c00*/  BRA `(.L_x_12387) ;  /* 0x00000000009c7947 */ /* 0x000fec0003800000 */
.L_x_12399:
        /* <DEDUP_REMOVED lines=14> */
.L_x_12413:
[----:B------:R-:W-:Y:S05]  /*1cf0*/  BSYNC B0 ;  /* 0x0000000000007941 */ /* 0x000fea0003800000 */
.L_x_12412:
[----:B------:R-:W0:Y:S02]  /*1d00*/  F2I.FTZ.TRUNC.NTZ R0, R0 ;  /* 0x0000000000007305 */ /* 0x000e24000021f100 */
[----:B0-----:R-:W-:Y:S01]  /*1d10*/  PRMT R24, R0, 0x7610, R24 ;  /* 0x0000761000187816 */ /* 0x001fe20000000018 */
[----:B------:R-:W-:Y:S06]  /*1d20*/  BRA `(.L_x_12387) ;  /* 0x0000000000547947 */ /* 0x000fec0003800000 */
.L_x_12386:
        /* <DEDUP_REMOVED lines=16> */
.L_x_12414:
[----:B------:R-:W-:Y:S01]  /*1e30*/  PRMT R24, RZ, 0x7610, R24 ;  /* 0x00007610ff187816 */ /* 0x000fe20000000018 */
[----:B------:R-:W-:Y:S06]  /*1e40*/  BRA `(.L_x_12387) ;  /* 0x00000000000c7947 */ /* 0x000fec0003800000 */
.L_x_12411:
[----:B------:R3:W5:Y:S01]  /*1e50*/  LDG.E.U16 R24, desc[UR36][R4.64] ;  /* 0x0000002404187981 */ /* 0x000762000c1e1500 */
[----:B------:R-:W-:Y:S05]  /*1e60*/  BRA `(.L_x_12387) ;  /* 0x0000000000047947 */ /* 0x000fea0003800000 */
.L_x_12410:
[----:B------:R2:W5:Y:S02]  /*1e70*/  LDG.E.U16 R24, desc[UR36][R4.64] ;  /* 0x0000002404187981 */ /* 0x000564000c1e1500 */
.L_x_12387:
[----:B------:R-:W-:-:S07]  /*1e80*/  VIADD R17, R17, 0x80 ;  /* 0x0000008011117836 */ /* 0x000fce0000000000 */
.L_x_12381:
[----:B------:R-:W-:Y:S05]  /*1e90*/  BSYNC B6 ;  /* 0x0000000000067941 */ /* 0x000fea0003800000 */
.L_x_12380:
[----:B------:R-:W-:Y:S01]  /*1ea0*/  ISETP.GE.AND P0, PT, R17, R16, PT ;  /* 0x000000101100720c */ /* 0x000fe20003f06270 */
[----:B------:R-:W-:Y:S01]  /*1eb0*/  BSSY B6, `(.L_x_12415) ;  /* 0x00000f0000067945 */ /* 0x000fe20003800000 */
[----:B------:R-:W-:Y:S02]  /*1ec0*/  PRMT R19, RZ, 0x7610, R19 ;  /* 0x00007610ff137816 */ /* 0x000fe40000000013 */
[----:B------:R-:W-:-:S09]  /*1ed0*/  PRMT R18, RZ, 0x7610, R18 ;  /* 0x00007610ff127816 */ /* 0x000fd20000000012 */
        /* <DEDUP_REMOVED lines=21> */
.L_x_12420:
[----:B------:R0:W5:Y:S01]  /*2030*/  LDG.E.U8 R18, desc[UR36][R4.64] ;  /* 0x0000002404127981 */ /* 0x000162000c1e1100 */
[----:B------:R-:W-:Y:S05]  /*2040*/  BRA `(.L_x_12422) ;  /* 0x0000000c00547947 */ /* 0x000fea0003800000 */
.L_x_12419:
        /* <DEDUP_REMOVED lines=8> */
.L_x_12424:
[----:B------:R0:W5:Y:S01]  /*20d0*/  LDG.E.U16 R18, desc[UR36][R4.64] ;  /* 0x0000002404127981 */ /* 0x000162000c1e1500 */
[----:B------:R-:W-:Y:S05]  /*20e0*/  BRA `(.L_x_12422) ;  /* 0x0000000c002c7947 */ /* 0x000fea0003800000 */
.L_x_12423:
[----:B------:R0:W5:Y:S01]  /*20f0*/  LDG.E.U16 R18, desc[UR36][R4.64] ;  /* 0x0000002404127981 */ /* 0x000162000c1e1500 */
[----:B------:R-:W-:Y:S05]  /*2100*/  BRA `(.L_x_12422) ;  /* 0x0000000c00247947 */ /* 0x000fea0003800000 */
.L_x_12418:
        /* <DEDUP_REMOVED lines=9> */
.L_x_12426:
[----:B------:R-:W2:Y:S02]  /*21a0*/  LDG.E.U16 R0, desc[UR36][R4.64] ;  /* 0x0000002404007981 */ /* 0x000ea4000c1e1500 */
[----:B--2---:R-:W-:-:S06]  /*21b0*/  HADD2.F32 R0, -RZ, R0.H0_H0 ;  /* 0x20000000ff007230 */ /* 0x004fcc0000004100 */
[----:B------:R-:W0:Y:S02]  /*21c0*/  F2I.FTZ.TRUNC.NTZ R0, R0 ;  /* 0x0000000000007305 */ /* 0x000e24000021f100 */
[----:B0-----:R-:W-:Y:S01]  /*21d0*/  PRMT R18, R0, 0x7610, R18 ;  /* 0x0000761000127816 */ /* 0x001fe20000000012 */
[----:B------:R-:W-:Y:S06]  /*21e0*/  BRA `(.L_x_12422) ;  /* 0x0000000800ec7947 */ /* 0x000fec0003800000 */
.L_x_12425:
        /* <DEDUP_REMOVED lines=9> */
.L_x_12428:
[----:B------:R-:W2:Y:S02]  /*2280*/  LDG.E.U16 R4, desc[UR36][R4.64] ;  /* 0x0000002404047981 */ /* 0x000ea4000c1e1500 */
[----:B--2---:R-:W-:-:S06]  /*2290*/  HADD2.F32 R0, -RZ, R4.H0_H0 ;  /* 0x20000004ff007230 */ /* 0x004fcc0000004100 */
[----:B------:R-:W0:Y:S02]  /*22a0*/  F2I.FTZ.TRUNC.NTZ R0, R0 ;  /* 0x0000000000007305 */ /* 0x000e24000021f100 */
[----:B0-----:R-:W-:Y:S01]  /*22b0*/  PRMT R18, R0, 0x7610, R18 ;  /* 0x0000761000127816 */ /* 0x001fe20000000012 */
[----:B------:R-:W-:Y:S06]  /*22c0*/  BRA `(.L_x_12422) ;  /* 0x0000000800b47947 */ /* 0x000fec0003800000 */
.L_x_12427:
[----:B------:R-:W2:Y:S02]  /*22d0*/  LDG.E.64 R4, desc[UR36][R4.64] ;  /* 0x0000002404047981 */ /* 0x000ea4000c1e1b00 */
[----:B--2---:R0:W1:Y:S01]  /*22e0*/  F2I.F64.TRUNC R18, R4 ;  /* 0x0000000400127311 */ /* 0x004062000030d100 */
[----:B------:R-:W-:Y:S05]  /*22f0*/  BRA `(.L_x_12422) ;  /* 0x0000000800a87947 */ /* 0x000fea0003800000 */
.L_x_12417:
        /* <DEDUP_REMOVED lines=12> */
.L_x_12431:
[----:B------:R-:W2:Y:S02]  /*23c0*/  LDG.E.64 R4, desc[UR36][R4.64] ;  /* 0x0000002404047981 */ /* 0x000ea4000c1e1b00 */
[----:B--2---:R3:W4:Y:S01]  /*23d0*/  F2I.F64.TRUNC R18, R4 ;  /* 0x0000000400127311 */ /* 0x004722000030d100 */
[----:B------:R-:W-:Y:S05]  /*23e0*/  BRA `(.L_x_12422) ;  /* 0x00000008006c7947 */ /* 0x000fea0003800000 */
.L_x_12430:
        /* <DEDUP_REMOVED lines=28> */
.L_x_12433:
        /* <DEDUP_REMOVED lines=15> */
.L_x_12432:
[----:B------:R-:W2:Y:S02]  /*26a0*/  LDG.E.U16 R0, desc[UR36][R4.64] ;  /* 0x0000002404007981 */ /* 0x000ea4000c1e1500 */
[----:B--2---:R-:W-:-:S06]  /*26b0*/  IMAD.U32 R0, R0, 0x10000, RZ ;  /* 0x0001000000007824 */ /* 0x004fcc00078e00ff */
[----:B------:R-:W0:Y:S02]  /*26c0*/  F2I.FTZ.TRUNC.NTZ R0, R0 ;  /* 0x0000000000007305 */ /* 0x000e24000021f100 */
[----:B0-----:R-:W-:Y:S01]  /*26d0*/  PRMT R18, R0, 0x7610, R18 ;  /* 0x0000761000127816 */ /* 0x001fe20000000012 */
[----:B------:R-:W-:Y:S06]  /*26e0*/  BRA `(.L_x_12422) ;  /* 0x0000000400ac7947 */ /* 0x000fec0003800000 */
.L_x_12429:
        /* <DEDUP_REMOVED lines=10> */
.L_x_12436:
        /* <DEDUP_REMOVED lines=21> */
.L_x_12440:
[----:B------:R-:W-:Y:S05]  /*28e0*/  BSYNC B1 ;  /* 0x0000000000017941 */ /* 0x000fea0003800000 */
.L_x_12439:
[----:B------:R-:W-:Y:S01]  /*28f0*/  LEA R5, R0, 0x3b800000, 0x17 ;  /* 0x3b80000000057811 */ /* 0x000fe200078eb8ff */
[----:B------:R-:W-:-:S05]  /*2900*/  IMAD.SHL.U32 R0, R3, 0x100000, RZ ;  /* 0x0010000003007824 */ /* 0x000fca00078e00ff */
[----:B------:R-:W-:-:S07]  /*2910*/  LOP3.LUT R0, R5, R0, R6, 0xfe, !PT ;  /* 0x0000000005007212 */ /* 0x000fce00078efe06 */
.L_x_12438:
[----:B------:R-:W-:Y:S05]  /*2920*/  BSYNC B0 ;  /* 0x0000000000007941 */ /* 0x000fea0003800000 */
.L_x_12437:
[----:B------:R-:W0:Y:S02]  /*2930*/  F2I.FTZ.TRUNC.NTZ R0, R0 ;  /* 0x0000000000007305 */ /* 0x000e24000021f100 */
[----:B0-----:R-:W-:Y:S01]  /*2940*/  PRMT R18, R0, 0x7610, R18 ;  /* 0x0000761000127816 */ /* 0x001fe20000000012 */
[----:B------:R-:W-:Y:S06]  /*2950*/  BRA `(.L_x_12422) ;  /* 0x0000000400107947 */ /* 0x000fec0003800000 */
.L_x_12435:
        /* <DEDUP_REMOVED lines=21> */
.L_x_12444:
[----:B------:R-:W-:Y:S05]  /*2ab0*/  BSYNC B1 ;  /* 0x0000000000017941 */ /* 0x000fea0003800000 */
.L_x_12443:
[----:B------:R-:W-:Y:S01]  /*2ac0*/  LEA R5, R0, 0x37800000, 0x17 ;  /* 0x3780000000057811 */ /* 0x000fe200078eb8ff */
[----:B------:R-:W-:-:S05]  /*2ad0*/  IMAD.SHL.U32 R0, R3, 0x200000, RZ ;  /* 0x0020000003007824 */ /* 0x000fca00078e00ff */
[----:B------:R-:W-:-:S07]  /*2ae0*/  LOP3.LUT R0, R5, R0, R6, 0xfe, !PT ;  /* 0x0000000005007212 */ /* 0x000fce00078efe06 */
.L_x_12442:
[----:B------:R-:W-:Y:S05]  /*2af0*/  BSYNC B0 ;  /* 0x0000000000007941 */ /* 0x000fea0003800000 */
.L_x_12441:
[----:B------:R-:W0:Y:S02]  /*2b00*/  F2I.FTZ.TRUNC.NTZ R0, R0 ;  /* 0x0000000000007305 */ /* 0x000e24000021f100 */
[----:B0-----:R-:W-:Y:S01]  /*2b10*/  PRMT R18, R0, 0x7610, R18 ;  /* 0x0000761000127816 */ /* 0x001fe20000000012 */
[----:B------:R-:W-:Y:S06]  /*2b20*/  BRA `(.L_x_12422) ;  /* 0x00000000009c7947 */ /* 0x000fec0003800000 */
.L_x_12434:
        /* <DEDUP_REMOVED lines=14> */
.L_x_12448:
[----:B------:R-:W-:Y:S05]  /*2c10*/  BSYNC B0 ;  /* 0x0000000000007941 */ /* 0x000fea0003800000 */
.L_x_12447:
[----:B------:R-:W0:Y:S02]  /*2c20*/  F2I.FTZ.TRUNC.NTZ R0, R0 ;  /* 0x0000000000007305 */ /* 0x000e24000021f100 */
[----:B0-----:R-:W-:Y:S01]  /*2c30*/  PRMT R18, R0, 0x7610, R18 ;  /* 0x0000761000127816 */ /* 0x001fe20000000012 */
[----:B------:R-:W-:Y:S06]  /*2c40*/  BRA `(.L_x_12422) ;  /* 0x0000000000547947 */ /* 0x000fec0003800000 */
.L_x_12421:
        /* <DEDUP_REMOVED lines=16> */
.L_x_12449:
[----:B------:R-:W-:Y:S01]  /*2d50*/  PRMT R18, RZ, 0x7610, R18 ;  /* 0x00007610ff127816 */ /* 0x000fe20000000012 */
[----:B------:R-:W-:Y:S06]  /*2d60*/  BRA `(.L_x_12422) ;  /* 0x00000000000c7947 */ /* 0x000fec0003800000 */
.L_x_12446:
[----:B------:R2:W5:Y:S01]  /*2d70*/  LDG.E.U16 R18, desc[UR36][R4.64] ;  /* 0x0000002404127981 */ /* 0x000562000c1e1500 */
[----:B------:R-:W-:Y:S05]  /*2d80*/  BRA `(.L_x_12422) ;  /* 0x0000000000047947 */ /* 0x000fea0003800000 */
.L_x_12445:
[----:B------:R1:W5:Y:S02]  /*2d90*/  LDG.E.U16 R18, desc[UR36][R4.64] ;  /* 0x0000002404127981 */ /* 0x000364000c1e1500 */
.L_x_12422:
[----:B------:R-:W-:-:S07]  /*2da0*/  VIADD R17, R17, 0x80 ;  /* 0x0000008011117836 */ /* 0x000fce0000000000 */
.L_x_12416:
[----:B------:R-:W-:Y:S05]  /*2db0*/  BSYNC B6 ;  /* 0x0000000000067941 */ /* 0x000fea0003800000 */
.L_x_12415:
[----:B------:R-:W-:Y:S01]  /*2dc0*/  ISETP.GE.AND P0, PT, R17, R16, PT ;  /* 0x000000101100720c */ /* 0x000fe20003f06270 */
[----:B------:R-:W-:-:S12]  /*2dd0*/  BSSY B6, `(.L_x_12450) ;  /* 0x00000eb000067945 */ /* 0x000fd80003800000 */
        /* <DEDUP_REMOVED lines=20> */
.L_x_12455:
[----:B------:R0:W5:Y:S01]  /*2f20*/  LDG.E.U8 R19, desc[UR36][R4.64] ;  /* 0x0000002404137981 */ /* 0x000162000c1e1100 */
[----:B------:R-:W-:Y:S05]  /*2f30*/  BRA `(.L_x_12451) ;  /* 0x0000000c00507947 */ /* 0x000fea0003800000 */
.L_x_12454:
        /* <DEDUP_REMOVED lines=8> */
.L_x_12458:
[----:B------:R0:W5:Y:S01]  /*2fc0*/  LDG.E.U16 R19, desc[UR36][R4.64] ;  /* 0x0000002404137981 */ /* 0x000162000c1e1500 */
[----:B------:R-:W-:Y:S05]  /*2fd0*/  BRA `(.L_x_12451) ;  /* 0x0000000c00287947 */ /* 0x000fea0003800000 */
.L_x_12457:
[----:B------:R0:W5:Y:S01]  /*2fe0*/  LDG.E.U16 R19, desc[UR36][R4.64] ;  /* 0x0000002404137981 */ /* 0x000162000c1e1500 */
[----:B------:R-:W-:Y:S05]  /*2ff0*/  BRA `(.L_x_12451) ;  /* 0x0000000c00207947 */ /* 0x000fea0003800000 */
.L_x_12453:
        /* <DEDUP_REMOVED lines=9> */
.L_x_12460:
[----:B------:R-:W2:Y:S02]  /*3090*/  LDG.E.U16 R0, desc[UR36][R4.64] ;  /* 0x0000002404007981 */ /* 0x000ea4000c1e1500 */
[----:B--2---:R-:W-:-:S06]  /*30a0*/  HADD2.F32 R0, -RZ, R0.H0_H0 ;  /* 0x20000000ff007230 */ /* 0x004fcc0000004100 */
[----:B------:R-:W0:Y:S02]  /*30b0*/  F2I.FTZ.TRUNC.NTZ R0, R0 ;  /* 0x0000000000007305 */ /* 0x000e24000021f100 */
[----:B0-----:R-:W-:Y:S01]  /*30c0*/  PRMT R19, R0, 0x7610, R19 ;  /* 0x0000761000137816 */ /* 0x001fe20000000013 */
[----:B------:R-:W-:Y:S06]  /*30d0*/  BRA `(.L_x_12451) ;  /* 0x0000000800e87947 */ /* 0x000fec0003800000 */
.L_x_12459:
        /* <DEDUP_REMOVED lines=9> */
.L_x_12462:
[----:B------:R-:W2:Y:S02]  /*3170*/  LDG.E.U16 R4, desc[UR36][R4.64] ;  /* 0x0000002404047981 */ /* 0x000ea4000c1e1500 */
[----:B--2---:R-:W-:-:S06]  /*3180*/  HADD2.F32 R0, -RZ, R4.H0_H0 ;  /* 0x20000004ff007230 */ /* 0x004fcc0000004100 */
[----:B------:R-:W0:Y:S02]  /*3190*/  F2I.FTZ.TRUNC.NTZ R0, R0 ;  /* 0x0000000000007305 */ /* 0x000e24000021f100 */
[----:B0-----:R-:W-:Y:S01]  /*31a0*/  PRMT R19, R0, 0x7610, R19 ;  /* 0x0000761000137816 */ /* 0x001fe20000000013 */
[----:B------:R-:W-:Y:S06]  /*31b0*/  BRA `(.L_x_12451) ;  /* 0x0000000800b07947 */ /* 0x000fec0003800000 */
.L_x_12461:
[----:B------:R-:W2:Y:S02]  /*31c0*/  LDG.E.64 R4, desc[UR36][R4.64] ;  /* 0x0000002404047981 */ /* 0x000ea4000c1e1b00 */
[----:B--2---:R0:W1:Y:S01]  /*31d0*/  F2I.F64.TRUNC R19, R4 ;  /* 0x0000000400137311 */ /* 0x004062000030d100 */
[----:B------:R-:W-:Y:S05]  /*31e0*/  BRA `(.L_x_12451) ;  /* 0x0000000800a47947 */ /* 0x000fea0003800000 */
.L_x_12452:
        /* <DEDUP_REMOVED lines=12> */
.L_x_12465:
[----:B------:R-:W2:Y:S02]  /*32b0*/  LDG.E.64 R4, desc[UR36][R4.64] ;  /* 0x0000002404047981 */ /* 0x000ea4000c1e1b00 */
[----:B--2---:R0:W1:Y:S01]  /*32c0*/  F2I.F64.TRUNC R19, R4 ;  /* 0x0000000400137311 */ /* 0x004062000030d100 */
[----:B------:R-:W-:Y:S05]  /*32d0*/  BRA `(.L_x_12451) ;  /* 0x0000000800687947 */ /* 0x000fea0003800000 */
.L_x_12464:
        /* <DEDUP_REMOVED lines=28> */
.L_x_12467:
        /* <DEDUP_REMOVED lines=15> */
.L_x_12466:
[----:B------:R-:W2:Y:S02]  /*3590*/  LDG.E.U16 R0, desc[UR36][R4.64] ;  /* 0x0000002404007981 */ /* 0x000ea4000c1e1500 */
[----:B--2---:R-:W-:-:S06]  /*35a0*/  IMAD.U32 R0, R0, 0x10000, RZ ;  /* 0x0001000000007824 */ /* 0x004fcc00078e00ff */
[----:B------:R-:W0:Y:S02]  /*35b0*/  F2I.FTZ.TRUNC.NTZ R0, R0 ;  /* 0x0000000000007305 */ /* 0x000e24000021f100 */
[----:B0-----:R-:W-:Y:S01]  /*35c0*/  PRMT R19, R0, 0x7610, R19 ;  /* 0x0000761000137816 */ /* 0x001fe20000000013 */
[----:B------:R-:W-:Y:S06]  /*35d0*/  BRA `(.L_x_12451) ;  /* 0x0000000400a87947 */ /* 0x000fec0003800000 */
.L_x_12463:
        /* <DEDUP_REMOVED lines=10> */
.L_x_12470:
        /* <DEDUP_REMOVED lines=21> */
.L_x_12474:
[----:B------:R-:W-:Y:S05]  /*37d0*/  BSYNC B1 ;  /* 0x0000000000017941 */ /* 0x000fea0003800000 */
.L_x_12473:
[----:B------:R-:W-:Y:S01]  /*37e0*/  LEA R5, R0, 0x3b800000, 0x17 ;  /* 0x3b80000000057811 */ /* 0x000fe200078eb8ff */
[----:B------:R-:W-:-:S05]  /*37f0*/  IMAD.SHL.U32 R0, R3, 0x100000, RZ ;  /* 0x0010000003007824 */ /* 0x000fca00078e00ff */
[----:B------:R-:W-:-:S07]  /*3800*/  LOP3.LUT R0, R5, R0, R6, 0xfe, !PT ;  /* 0x0000000005007212 */ /* 0x000fce00078efe06 */
.L_x_12472:
[----:B------:R-:W-:Y:S05]  /*3810*/  BSYNC B0 ;  /* 0x0000000000007941 */ /* 0x000fea0003800000 */
.L_x_12471:
[----:B------:R-:W0:Y:S02]  /*3820*/  F2I.FTZ.TRUNC.NTZ R0, R0 ;  /* 0x0000000000007305 */ /* 0x000e24000021f100 */
[----:B0-----:R-:W-:Y:S01]  /*3830*/  PRMT R19, R0, 0x7610, R19 ;  /* 0x0000761000137816 */ /* 0x001fe20000000013 */
[----:B------:R-:W-:Y:S06]  /*3840*/  BRA `(.L_x_12451) ;  /* 0x00000004000c7947 */ /* 0x000fec0003800000 */
.L_x_12469:
        /* <DEDUP_REMOVED lines=21> */
.L_x_12478:
[----:B------:R-:W-:Y:S05]  /*39a0*/  BSYNC B1 ;  /* 0x0000000000017941 */ /* 0x000fea0003800000 */
.L_x_12477:
[----:B------:R-:W-:Y:S01]  /*39b0*/  LEA R5, R0, 0x37800000, 0x17 ;  /* 0x3780000000057811 */ /* 0x000fe200078eb8ff */
[----:B------:R-:W-:-:S05]  /*39c0*/  IMAD.SHL.U32 R0, R3, 0x200000, RZ ;  /* 0x0020000003007824 */ /* 0x000fca00078e00ff */
[----:B------:R-:W-:-:S07]  /*39d0*/  LOP3.LUT R0, R5, R0, R6, 0xfe, !PT ;  /* 0x0000000005007212 */ /* 0x000fce00078efe06 */
.L_x_12476:
[----:B------:R-:W-:Y:S05]  /*39e0*/  BSYNC B0 ;  /* 0x0000000000007941 */ /* 0x000fea0003800000 */
.L_x_12475:
[----:B------:R-:W0:Y:S02]  /*39f0*/  F2I.FTZ.TRUNC.NTZ R0, R0 ;  /* 0x0000000000007305 */ /* 0x000e24000021f100 */
[----:B0-----:R-:W-:Y:S01]  /*3a00*/  PRMT R19, R0, 0x7610, R19 ;  /* 0x0000761000137816 */ /* 0x001fe20000000013 */
[----:B------:R-:W-:Y:S06]  /*3a10*/  BRA `(.L_x_12451) ;  /* 0x0000000000987947 */ /* 0x000fec0003800000 */
.L_x_12468:
        /* <DEDUP_REMOVED lines=14> */
.L_x_12482:
[----:B------:R-:W-:Y:S05]  /*3b00*/  BSYNC B0 ;  /* 0x0000000000007941 */ /* 0x000fea0003800000 */
.L_x_12481:
[----:B------:R-:W0:Y:S02]  /*3b10*/  F2I.FTZ.TRUNC.NTZ R0, R0 ;  /* 0x0000000000007305 */ /* 0x000e24000021f100 */
[----:B0-----:R-:W-:Y:S01]  /*3b20*/  PRMT R19, R0, 0x7610, R19 ;  /* 0x0000761000137816 */ /* 0x001fe20000000013 */
[----:B------:R-:W-:Y:S06]  /*3b30*/  BRA `(.L_x_12451) ;  /* 0x0000000000507947 */ /* 0x000fec0003800000 */
.L_x_12456:
        /* <DEDUP_REMOVED lines=16> */
.L_x_12483:
[----:B------:R-:W-:Y:S05]  /*3c40*/  BRA `(.L_x_12451) ;  /* 0x00000000000c7947 */ /* 0x000fea0003800000 */
.L_x_12480:
[----:B------:R0:W5:Y:S01]  /*3c50*/  LDG.E.U16 R19, desc[UR36][R4.64] ;  /* 0x0000002404137981 */ /* 0x000162000c1e1500 */
[----:B------:R-:W-:Y:S05]  /*3c60*/  BRA `(.L_x_12451) ;  /* 0x0000000000047947 */ /* 0x000fea0003800000 */
.L_x_12479:
[----:B------:R0:W5:Y:S02]  /*3c70*/  LDG.E.U16 R19, desc[UR36][R4.64] ;  /* 0x0000002404137981 */ /* 0x000164000c1e1500 */
.L_x_12451:
[----:B------:R-:W-:Y:S05]  /*3c80*/  BSYNC B6 ;  /* 0x0000000000067941 */ /* 0x000fea0003800000 */
.L_x_12450:
[----:B------:R-:W2:Y:S01]  /*3c90*/  S2R R25, SR_TID.X ;  /* 0x0000000000197919 */ /* 0x000ea20000002100 */
[----:B------:R-:W3:Y:S01]  /*3ca0*/  LDC.U16 R0, c[0x0][0x216] ;  /* 0x00008580ff007b82 */ /* 0x000ee20000000400 */
[----:B------:R-:W-:Y:S07]  /*3cb0*/  BSSY B0, `(.L_x_12484) ;  /* 0x0000025000007945 */ /* 0x000fee0003800000 */
[----:B------:R-:W0:Y:S01]  /*3cc0*/  LDC.U8 R17, c[0x0][0x234] ;  /* 0x00008d00ff117b82 */ /* 0x000e220000000000 */
[----:B---3--:R-:W-:-:S02]  /*3cd0*/  PRMT R0, R0, 0x9910, RZ ;  /* 0x0000991000007816 */ /* 0x008fc400000000ff */
[CC--:B--2---:R-:W-:Y:S01]  /*3ce0*/  ISETP.GE.AND P2, PT, R25.reuse, R16.reuse, PT ;  /* 0x000000101900720c */ /* 0x0c4fe20003f46270 */
[C---:B------:R-:W-:Y:S02]  /*3cf0*/  VIADD R3, R25.reuse, 0x100 ;  /* 0x0000010019037836 */ /* 0x040fe40000000000 */
[C---:B01--4-:R-:W-:Y:S02]  /*3d00*/  VIADD R5, R25.reuse, 0x180 ;  /* 0x0000018019057836 */ /* 0x053fe40000000000 */
[----:B------:R-:W-:Y:S01]  /*3d10*/  VIADD R23, R25, 0x80 ;  /* 0x0000008019177836 */ /* 0x000fe20000000000 */
[-C--:B------:R-:W-:Y:S02]  /*3d20*/  ISETP.GE.AND P0, PT, R3, R16.reuse, PT ;  /* 0x000000100300720c */ /* 0x080fe40003f06270 */
[-C--:B------:R-:W-:Y:S02]  /*3d30*/  ISETP.GE.AND P1, PT, R5, R16.reuse, PT ;  /* 0x000000100500720c */ /* 0x080fe40003f26270 */
[----:B------:R-:W-:-:S03]  /*3d40*/  ISETP.GE.AND P3, PT, R23, R16, PT ;  /* 0x000000101700720c */ /* 0x000fc60003f66270 */
[----:B------:R-:W-:Y:S10]  /*3d50*/  @P2 BRA `(.L_x_12485) ;  /* 0x0000000000682947 */ /* 0x000ff40003800000 */
[-C--:B------:R-:W-:Y:S02]  /*3d60*/  IABS R3, R0.reuse ;  /* 0x0000000000037213 */ /* 0x080fe40000000000 */
[----:B-----5:R-:W-:Y:S02]  /*3d70*/  PRMT R7, R22, 0x9910, RZ ;  /* 0x0000991016077816 */ /* 0x020fe400000000ff */
[----:B------:R-:W0:Y:S01]  /*3d80*/  I2F.RP R6, R3 ;  /* 0x0000000300067306 */ /* 0x000e220000209400 */
[----:B------:R-:W-:-:S07]  /*3d90*/  IABS R10, R0 ;  /* 0x00000000000a7213 */ /* 0x000fce0000000000 */
[----:B0-----:R-:W0:Y:S02]  /*3da0*/  MUFU.RCP R6, R6 ;  /* 0x0000000600067308 */ /* 0x001e240000001000 */
[----:B0-----:R-:W-:Y:S02]  /*3db0*/  VIADD R4, R6, 0xffffffe ;  /* 0x0ffffffe06047836 */ /* 0x001fe40000000000 */
[----:B------:R-:W-:-:S04]  /*3dc0*/  IMAD.MOV R6, RZ, RZ, -R10 ;  /* 0x000000ffff067224 */ /* 0x000fc800078e0a0a */
[----:B------:R0:W1:Y:S02]  /*3dd0*/  F2I.FTZ.U32.TRUNC.NTZ R5, R4 ;  /* 0x0000000400057305 */ /* 0x000064000021f000 */
[----:B0-----:R-:W-:Y:S02]  /*3de0*/  IMAD.MOV.U32 R4, RZ, RZ, RZ ;  /* 0x000000ffff047224 */ /* 0x001fe400078e00ff */
[----:B-1----:R-:W-:-:S04]  /*3df0*/  IMAD.MOV R8, RZ, RZ, -R5 ;  /* 0x000000ffff087224 */ /* 0x002fc800078e0a05 */
[----:B------:R-:W-:Y:S01]  /*3e00*/  IMAD R9, R8, R3, RZ ;  /* 0x0000000308097224 */ /* 0x000fe200078e02ff */
[----:B------:R-:W-:Y:S02]  /*3e10*/  IABS R8, R7 ;  /* 0x0000000700087213 */ /* 0x000fe40000000000 */
[----:B------:R-:W-:Y:S01]  /*3e20*/  LOP3.LUT R7, R7, R0, RZ, 0x3c, !PT ;  /* 0x0000000007077212 */ /* 0x000fe200078e3cff */
[----:B------:R-:W-:-:S03]  /*3e30*/  IMAD.HI.U32 R5, R5, R9, R4 ;  /* 0x0000000905057227 */ /* 0x000fc600078e0004 */
[----:B------:R-:W-:Y:S01]  /*3e40*/  ISETP.GE.AND P5, PT, R7, RZ, PT ;  /* 0x000000ff0700720c */ /* 0x000fe20003fa6270 */
[----:B------:R-:W-:-:S04]  /*3e50*/  IMAD.MOV.U32 R4, RZ, RZ, R8 ;  /* 0x000000ffff047224 */ /* 0x000fc800078e0008 */
        /* <DEDUP_REMOVED lines=10> */
.L_x_12485:
[----:B------:R-:W-:Y:S05]  /*3f00*/  BSYNC B0 ;  /* 0x0000000000007941 */ /* 0x000fea0003800000 */
.L_x_12484:
[----:B------:R-:W-:Y:S04]  /*3f10*/  BSSY B0, `(.L_x_12486) ;  /* 0x000001c000007945 */ /* 0x000fe80003800000 */
[----:B------:R-:W-:Y:S05]  /*3f20*/  @P3 BRA `(.L_x_12487) ;  /* 0x0000000000683947 */ /* 0x000fea0003800000 */
        /* <DEDUP_REMOVED lines=26> */
.L_x_12487:
[----:B------:R-:W-:Y:S05]  /*40d0*/  BSYNC B0 ;  /* 0x0000000000007941 */ /* 0x000fea0003800000 */
.L_x_12486:
        /* <DEDUP_REMOVED lines=28> */
.L_x_12489:
[----:B------:R-:W-:Y:S05]  /*42a0*/  BSYNC B0 ;  /* 0x0000000000007941 */ /* 0x000fea0003800000 */
.L_x_12488:
[----:B------:R-:W-:Y:S04]  /*42b0*/  BSSY B0, `(.L_x_12490) ;  /* 0x000001c000007945 */ /* 0x000fe80003800000 */
[----:B------:R-:W-:Y:S05]  /*42c0*/  @P1 BRA `(.L_x_12491) ;  /* 0x0000000000681947 */ /* 0x000fea0003800000 */
[-C--:B------:R-:W-:Y:S02]  /*42d0*/  IABS R3, R0.reuse ;  /* 0x0000000000037213 */ /* 0x080fe40000000000 */
[----:B-----5:R-:W-:Y:S02]  /*42e0*/  PRMT R9, R19, 0x9910, RZ ;  /* 0x0000991013097816 */ /* 0x020fe400000000ff */
[----:B------:R-:W0:Y:S01]  /*42f0*/  I2F.RP R4, R3 ;  /* 0x0000000300047306 */ /* 0x000e220000209400 */
[----:B------:R-:W-:-:S05]  /*4300*/  IABS R10, R0 ;  /* 0x00000000000a7213 */ /* 0x000fca0000000000 */
[----:B------:R-:W-:Y:S02]  /*4310*/  IMAD.MOV R10, RZ, RZ, -R10 ;  /* 0x000000ffff0a7224 */ /* 0x000fe400078e0a0a */
[----:B0-----:R-:W0:Y:S02]  /*4320*/  MUFU.RCP R4, R4 ;  /* 0x0000000400047308 */ /* 0x001e240000001000 */
[----:B0-----:R-:W-:Y:S01]  /*4330*/  VIADD R6, R4, 0xffffffe ;  /* 0x0ffffffe04067836 */ /* 0x001fe20000000000 */
[----:B------:R-:W-:Y:S02]  /*4340*/  IABS R4, R9 ;  /* 0x0000000900047213 */ /* 0x000fe40000000000 */
[----:B------:R-:W-:-:S03]  /*4350*/  LOP3.LUT R9, R9, R0, RZ, 0x3c, !PT ;  /* 0x0000000009097212 */ /* 0x000fc600078e3cff */
[----:B------:R0:W1:Y:S01]  /*4360*/  F2I.FTZ.U32.TRUNC.NTZ R7, R6 ;  /* 0x0000000600077305 */ /* 0x000062000021f000 */
[----:B------:R-:W-:Y:S01]  /*4370*/  ISETP.GE.AND P3, PT, R9, RZ, PT ;  /* 0x000000ff0900720c */ /* 0x000fe20003f66270 */
[----:B0-----:R-:W-:Y:S02]  /*4380*/  IMAD.MOV.U32 R6, RZ, RZ, RZ ;  /* 0x000000ffff067224 */ /* 0x001fe400078e00ff */
[----:B-1----:R-:W-:-:S04]  /*4390*/  IMAD.MOV R8, RZ, RZ, -R7 ;  /* 0x000000ffff087224 */ /* 0x002fc800078e0a07 */
[----:B------:R-:W-:-:S04]  /*43a0*/  IMAD R11, R8, R3, RZ ;  /* 0x00000003080b7224 */ /* 0x000fc800078e02ff */
[----:B------:R-:W-:-:S04]  /*43b0*/  IMAD.HI.U32 R11, R7, R11, R6 ;  /* 0x0000000b070b7227 */ /* 0x000fc800078e0006 */
[----:B------:R-:W-:Y:S02]  /*43c0*/  IMAD.MOV.U32 R6, RZ, RZ, R10 ;  /* 0x000000ffff067224 */ /* 0x000fe400078e000a */
        /* <DEDUP_REMOVED lines=10> */
.L_x_12491:
[----:B------:R-:W-:Y:S05]  /*4470*/  BSYNC B0 ;  /* 0x0000000000007941 */ /* 0x000fea0003800000 */
.L_x_12490:
        /* <DEDUP_REMOVED lines=22> */
.L_x_12497:
[----:B------:R4:W-:Y:S01]  /*45e0*/  STG.E.U8 desc[UR36][R8.64], R5 ;  /* 0x0000000508007986 */ /* 0x0009e2000c101124 */
[----:B------:R-:W-:Y:S01]  /*45f0*/  IMAD.MOV.U32 R25, RZ, RZ, R23 ;  /* 0x000000ffff197224 */ /* 0x000fe200078e0017 */
[----:B------:R-:W-:Y:S06]  /*4600*/  BRA `(.L_x_12493) ;  /* 0x0000000c00bc7947 */ /* 0x000fec0003800000 */
.L_x_12496:
        /* <DEDUP_REMOVED lines=12> */
.L_x_12500:
[----:B------:R-:W-:Y:S01]  /*46d0*/  PRMT R3, R5, 0x9910, RZ ;  /* 0x0000991005037816 */ /* 0x000fe200000000ff */
[----:B------:R-:W-:-:S04]  /*46e0*/  IMAD.MOV.U32 R25, RZ, RZ, R23 ;  /* 0x000000ffff197224 */ /* 0x000fc800078e0017 */
[----:B------:R2:W-:Y:S01]  /*46f0*/  STG.E desc[UR36][R8.64], R3 ;  /* 0x0000000308007986 */ /* 0x0005e2000c101924 */
[----:B------:R-:W-:Y:S05]  /*4700*/  BRA `(.L_x_12493) ;  /* 0x0000000c007c7947 */ /* 0x000fea0003800000 */
.L_x_12499:
[----:B------:R0:W-:Y:S01]  /*4710*/  STG.E.U16 desc[UR36][R8.64], R5 ;  /* 0x0000000508007986 */ /* 0x0001e2000c101524 */
[----:B------:R-:W-:Y:S01]  /*4720*/  IMAD.MOV.U32 R25, RZ, RZ, R23 ;  /* 0x000000ffff197224 */ /* 0x000fe200078e0017 */
[----:B------:R-:W-:Y:S06]  /*4730*/  BRA `(.L_x_12493) ;  /* 0x0000000c00707947 */ /* 0x000fec0003800000 */
.L_x_12495:
        /* <DEDUP_REMOVED lines=10> */
.L_x_12502:
[----:B------:R-:W0:Y:S01]  /*47e0*/  I2F.S16 R0, R5 ;  /* 0x0000000500007306 */ /* 0x000e220000101400 */
[----:B------:R-:W-:Y:S01]  /*47f0*/  IMAD.MOV.U32 R25, RZ, RZ, R23 ;  /* 0x000000ffff197224 */ /* 0x000fe200078e0017 */
[----:B0-----:R-:W-:-:S05]  /*4800*/  F2FP.F16.F32.PACK_AB R0, RZ, R0 ;  /* 0x00000000ff00723e */ /* 0x001fca00000000ff */
[----:B------:R0:W-:Y:S01]  /*4810*/  STG.E.U16 desc[UR36][R8.64], R0 ;  /* 0x0000000008007986 */ /* 0x0001e2000c101524 */
[----:B------:R-:W-:Y:S05]  /*4820*/  BRA `(.L_x_12493) ;  /* 0x0000000c00347947 */ /* 0x000fea0003800000 */
.L_x_12501:
        /* <DEDUP_REMOVED lines=11> */
.L_x_12504:
[----:B------:R-:W0:Y:S01]  /*48e0*/  I2F.S16 R5, R5 ;  /* 0x0000000500057306 */ /* 0x000e220000101400 */
[----:B------:R-:W-:Y:S01]  /*48f0*/  IMAD.MOV.U32 R25, RZ, RZ, R23 ;  /* 0x000000ffff197224 */ /* 0x000fe200078e0017 */
[----:B0-----:R-:W-:-:S04]  /*4900*/  F2FP.F16.F32.PACK_AB R3, RZ, R5 ;  /* 0x00000005ff03723e */ /* 0x001fc800000000ff */
[----:B------:R-:W-:-:S05]  /*4910*/  PRMT R3, R3, 0x5410, RZ ;  /* 0x0000541003037816 */ /* 0x000fca00000000ff */
[----:B------:R0:W-:Y:S01]  /*4920*/  STG.E desc[UR36][R8.64], R3 ;  /* 0x0000000308007986 */ /* 0x0001e2000c101924 */
[----:B------:R-:W-:Y:S05]  /*4930*/  BRA `(.L_x_12493) ;  /* 0x0000000800f07947 */ /* 0x000fea0003800000 */
.L_x_12503:
[----:B------:R-:W0:Y:S01]  /*4940*/  I2F.F64.S16 R4, R5 ;  /* 0x0000000500047312 */ /* 0x000e220000101c00 */
[----:B------:R-:W-:Y:S01]  /*4950*/  IMAD.MOV.U32 R25, RZ, RZ, R23 ;  /* 0x000000ffff197224 */ /* 0x000fe200078e0017 */
[----:B0-----:R0:W-:Y:S01]  /*4960*/  STG.E.64 desc[UR36][R8.64], R4 ;  /* 0x0000000408007986 */ /* 0x0011e2000c101b24 */
[----:B------:R-:W-:Y:S05]  /*4970*/  BRA `(.L_x_12493) ;  /* 0x0000000800e07947 */ /* 0x000fea0003800000 */
.L_x_12494:
        /* <DEDUP_REMOVED lines=14> */
.L_x_12507:
[----:B------:R-:W0:Y:S01]  /*4a60*/  I2F.F64.S16 R4, R5 ;  /* 0x0000000500047312 */ /* 0x000e220000101c00 */
[----:B------:R-:W-:Y:S01]  /*4a70*/  CS2R R6, SRZ ;  /* 0x0000000000067805 */ /* 0x000fe2000001ff00 */
[----:B------:R-:W-:-:S04]  /*4a80*/  IMAD.MOV.U32 R25, RZ, RZ, R23 ;  /* 0x000000ffff197224 */ /* 0x000fc800078e0017 */
[----:B0-----:R0:W-:Y:S01]  /*4a90*/  STG.E.128 desc[UR36][R8.64], R4 ;  /* 0x0000000408007986 */ /* 0x0011e2000c101d24 */
[----:B------:R-:W-:Y:S05]  /*4aa0*/  BRA `(.L_x_12493) ;  /* 0x0000000800947947 */ /* 0x000fea0003800000 */
.L_x_12506:
        /* <DEDUP_REMOVED lines=21> */
.L_x_12511:
[----:B------:R-:W-:Y:S05]  /*4c00*/  BSYNC B0 ;  /* 0x0000000000007941 */ /* 0x000fea0003800000 */
.L_x_12510:
[----:B------:R-:W-:Y:S01]  /*4c10*/  LOP3.LUT R7, R0, R7, RZ, 0xfc, !PT ;  /* 0x0000000700077212 */ /* 0x000fe200078efcff */
[----:B------:R-:W-:-:S04]  /*4c20*/  IMAD.MOV.U32 R25, RZ, RZ, R23 ;  /* 0x000000ffff197224 */ /* 0x000fc800078e0017 */
[----:B------:R0:W-:Y:S01]  /*4c30*/  STG.E.U8 desc[UR36][R8.64], R7 ;  /* 0x0000000708007986 */ /* 0x0001e2000c101124 */
[----:B------:R-:W-:Y:S05]  /*4c40*/  BRA `(.L_x_12493) ;  /* 0x00000008002c7947 */ /* 0x000fea0003800000 */
.L_x_12509:
        /* <DEDUP_REMOVED lines=13> */
.L_x_12513:
[----:B------:R-:W-:Y:S01]  /*4d20*/  IMAD.MOV.U32 R0, RZ, RZ, 0x7f ;  /* 0x0000007fff007424 */ /* 0x000fe200078e00ff */
[----:B------:R-:W-:-:S04]  /*4d30*/  ISETP.GT.U32.AND P0, PT, R3, 0x7f800000, PT ;  /* 0x7f8000000300780c */ /* 0x000fc80003f04070 */
[----:B------:R-:W-:-:S09]  /*4d40*/  SEL R0, R0, 0x7c, P0 ;  /* 0x0000007c00007807 */ /* 0x000fd20000000000 */
.L_x_12514:
[----:B------:R-:W-:Y:S05]  /*4d50*/  BSYNC B0 ;  /* 0x0000000000007941 */ /* 0x000fea0003800000 */
.L_x_12512:
[----:B------:R-:W-:Y:S01]  /*4d60*/  LOP3.LUT R3, R5, 0x80000000, RZ, 0xc0, !PT ;  /* 0x8000000005037812 */ /* 0x000fe200078ec0ff */
[----:B------:R-:W-:-:S03]  /*4d70*/  IMAD.MOV.U32 R25, RZ, RZ, R23 ;  /* 0x000000ffff197224 */ /* 0x000fc600078e0017 */
[----:B------:R-:W-:-:S04]  /*4d80*/  SHF.R.U32.HI R3, RZ, 0x18, R3 ;  /* 0x00000018ff037819 */ /* 0x000fc80000011603 */
[----:B------:R-:W-:-:S05]  /*4d90*/  LOP3.LUT R3, R0, R3, RZ, 0xfc, !PT ;  /* 0x0000000300037212 */ /* 0x000fca00078efcff */
[----:B------:R0:W-:Y:S01]  /*4da0*/  STG.E.U8 desc[UR36][R8.64], R3 ;  /* 0x0000000308007986 */ /* 0x0001e2000c101124 */
[----:B------:R-:W-:Y:S05]  /*4db0*/  BRA `(.L_x_12493) ;  /* 0x0000000400d07947 */ /* 0x000fea0003800000 */
.L_x_12508:
[----:B------:R-:W0:Y:S01]  /*4dc0*/  I2F.S16 R0, R5 ;  /* 0x0000000500007306 */ /* 0x000e220000101400 */
[----:B------:R-:W-:Y:S01]  /*4dd0*/  IMAD.MOV.U32 R25, RZ, RZ, R23 ;  /* 0x000000ffff197224 */ /* 0x000fe200078e0017 */
[----:B0-----:R-:W-:-:S05]  /*4de0*/  F2FP.BF16.F32.PACK_AB R0, RZ, R0 ;  /* 0x00000000ff00723e */ /* 0x001fca00000010ff */
[----:B------:R0:W-:Y:S01]  /*4df0*/  STG.E.U16 desc[UR36][R8.64], R0 ;  /* 0x0000000008007986 */ /* 0x0001e2000c101524 */
[----:B------:R-:W-:Y:S05]  /*4e00*/  BRA `(.L_x_12493) ;  /* 0x0000000400bc7947 */ /* 0x000fea0003800000 */
.L_x_12505:
        /* <DEDUP_REMOVED lines=11> */
.L_x_12517:
        /* <DEDUP_REMOVED lines=17> */
.L_x_12520:
[----:B------:R-:W-:-:S04]  /*4fd0*/  LOP3.LUT R3, R5, 0x80000000, RZ, 0xc0, !PT ;  /* 0x8000000005037812 */ /* 0x000fc800078ec0ff */
[----:B------:R-:W-:-:S04]  /*4fe0*/  SHF.R.U32.HI R3, RZ, 0x18, R3 ;  /* 0x00000018ff037819 */ /* 0x000fc80000011603 */
[----:B------:R-:W-:-:S04]  /*4ff0*/  LOP3.LUT R0, R0, R3, RZ, 0xfc, !PT ;  /* 0x0000000300007212 */ /* 0x000fc800078efcff */
[----:B------:R-:W-:-:S07]  /*5000*/  PRMT R4, R0, 0x7610, R4 ;  /* 0x0000761000047816 */ /* 0x000fce0000000004 */
.L_x_12519:
[----:B------:R-:W-:Y:S05]  /*5010*/  BSYNC B0 ;  /* 0x0000000000007941 */ /* 0x000fea0003800000 */
.L_x_12518:
[----:B------:R0:W-:Y:S01]  /*5020*/  STG.E.U8 desc[UR36][R8.64], R4 ;  /* 0x0000000408007986 */ /* 0x0001e2000c101124 */
[----:B------:R-:W-:Y:S01]  /*5030*/  IMAD.MOV.U32 R25, RZ, RZ, R23 ;  /* 0x000000ffff197224 */ /* 0x000fe200078e0017 */
[----:B------:R-:W-:Y:S06]  /*5040*/  BRA `(.L_x_12493) ;  /* 0x00000004002c7947 */ /* 0x000fec0003800000 */
.L_x_12516:
        /* <DEDUP_REMOVED lines=17> */
.L_x_12523:
[----:B------:R-:W-:-:S04]  /*5160*/  LOP3.LUT R3, R5, 0x80000000, RZ, 0xc0, !PT ;  /* 0x8000000005037812 */ /* 0x000fc800078ec0ff */
[----:B------:R-:W-:-:S04]  /*5170*/  SHF.R.U32.HI R3, RZ, 0x18, R3 ;  /* 0x00000018ff037819 */ /* 0x000fc80000011603 */
[----:B------:R-:W-:-:S04]  /*5180*/  LOP3.LUT R0, R0, R3, RZ, 0xfc, !PT ;  /* 0x0000000300007212 */ /* 0x000fc800078efcff */
[----:B------:R-:W-:-:S07]  /*5190*/  PRMT R4, R0, 0x7610, R4 ;  /* 0x0000761000047816 */ /* 0x000fce0000000004 */
.L_x_12522:
[----:B------:R-:W-:Y:S05]  /*51a0*/  BSYNC B0 ;  /* 0x0000000000007941 */ /* 0x000fea0003800000 */
.L_x_12521:
[----:B------:R0:W-:Y:S01]  /*51b0*/  STG.E.U8 desc[UR36][R8.64], R4 ;  /* 0x0000000408007986 */ /* 0x0001e2000c101124 */
[----:B------:R-:W-:Y:S01]  /*51c0*/  IMAD.MOV.U32 R25, RZ, RZ, R23 ;  /* 0x000000ffff197224 */ /* 0x000fe200078e0017 */
[----:B------:R-:W-:Y:S06]  /*51d0*/  BRA `(.L_x_12493) ;  /* 0x0000000000c87947 */ /* 0x000fec0003800000 */
.L_x_12515:
        /* <DEDUP_REMOVED lines=23> */
.L_x_12498:
        /* <DEDUP_REMOVED lines=16> */
.L_x_12526:
[----:B------:R-:W-:Y:S01]  /*5450*/  IMAD.MOV.U32 R25, RZ, RZ, R23 ;  /* 0x000000ffff197224 */ /* 0x000fe200078e0017 */
[----:B------:R-:W-:Y:S06]  /*5460*/  BRA `(.L_x_12493) ;  /* 0x0000000000247947 */ /* 0x000fec0003800000 */
.L_x_12525:
[----:B------:R-:W-:Y:S01]  /*5470*/  PRMT R5, R5, 0x9910, RZ ;  /* 0x0000991005057816 */ /* 0x000fe200000000ff */
[----:B------:R-:W-:-:S04]  /*5480*/  IMAD.MOV.U32 R25, RZ, RZ, R23 ;  /* 0x000000ffff197224 */ /* 0x000fc800078e0017 */
[----:B------:R-:W-:-:S05]  /*5490*/  IMAD.MOV.U32 R4, RZ, RZ, R5 ;  /* 0x000000ffff047224 */ /* 0x000fca00078e0005 */
[----:B------:R-:W-:-:S05]  /*54a0*/  SHF.R.S32.HI R5, RZ, 0x1f, R4 ;  /* 0x0000001fff057819 */ /* 0x000fca0000011404 */
[----:B------:R0:W-:Y:S01]  /*54b0*/  STG.E.64 desc[UR36][R8.64], R4 ;  /* 0x0000000408007986 */ /* 0x0001e2000c101b24 */
[----:B------:R-:W-:Y:S05]  /*54c0*/  BRA `(.L_x_12493) ;  /* 0x00000000000c7947 */ /* 0x000fea0003800000 */
.L_x_12524:
[----:B------:R-:W-:Y:S01]  /*54d0*/  PRMT R3, R5, 0x9910, RZ ;  /* 0x0000991005037816 */ /* 0x000fe200000000ff */
[----:B------:R-:W-:-:S04]  /*54e0*/  IMAD.MOV.U32 R25, RZ, RZ, R23 ;  /* 0x000000ffff197224 */ /* 0x000fc800078e0017 */
[----:B------:R0:W-:Y:S03]  /*54f0*/  STG.E desc[UR36][R8.64], R3 ;  /* 0x0000000308007986 */ /* 0x0001e6000c101924 */
.L_x_12493:
[----:B------:R-:W-:Y:S05]  /*5500*/  BSYNC B6 ;  /* 0x0000000000067941 */ /* 0x000fea0003800000 */
.L_x_12492:
        /* <DEDUP_REMOVED lines=23> */
.L_x_12532:
[----:B-----5:R4:W-:Y:S01]  /*5680*/  STG.E.U8 desc[UR36][R8.64], R22 ;  /* 0x0000001608007986 */ /* 0x0209e2000c101124 */
[----:B------:R-:W-:Y:S05]  /*5690*/  BRA `(.L_x_12534) ;  /* 0x0000000c00647947 */ /* 0x000fea0003800000 */
.L_x_12531:
        /* <DEDUP_REMOVED lines=10> */
.L_x_12536:
[----:B-----5:R-:W-:-:S05]  /*5740*/  PRMT R3, R22, 0x9910, RZ ;  /* 0x0000991016037816 */ /* 0x020fca00000000ff */
[----:B------:R2:W-:Y:S01]  /*5750*/  STG.E desc[UR36][R8.64], R3 ;  /* 0x0000000308007986 */ /* 0x0005e2000c101924 */
[----:B------:R-:W-:Y:S05]  /*5760*/  BRA `(.L_x_12534) ;  /* 0x0000000c00307947 */ /* 0x000fea0003800000 */
.L_x_12535:
[----:B-----5:R0:W-:Y:S01]  /*5770*/  STG.E.U16 desc[UR36][R8.64], R22 ;  /* 0x0000001608007986 */ /* 0x0201e2000c101524 */
[----:B------:R-:W-:Y:S05]  /*5780*/  BRA `(.L_x_12534) ;  /* 0x0000000c00287947 */ /* 0x000fea0003800000 */
.L_x_12530:
        /* <DEDUP_REMOVED lines=9> */
.L_x_12538:
[----:B-----5:R-:W0:Y:S02]  /*5820*/  I2F.S16 R0, R22 ;  /* 0x0000001600007306 */ /* 0x020e240000101400 */
[----:B0-----:R-:W-:-:S05]  /*5830*/  F2FP.F16.F32.PACK_AB R0, RZ, R0 ;  /* 0x00000000ff00723e */ /* 0x001fca00000000ff */
[----:B------:R0:W-:Y:S01]  /*5840*/  STG.E.U16 desc[UR36][R8.64], R0 ;  /* 0x0000000008007986 */ /* 0x0001e2000c101524 */
[----:B------:R-:W-:Y:S05]  /*5850*/  BRA `(.L_x_12534) ;  /* 0x0000000800f47947 */ /* 0x000fea0003800000 */
.L_x_12537:
        /* <DEDUP_REMOVED lines=10> */
.L_x_12540:
[----:B-----5:R-:W0:Y:S02]  /*5900*/  I2F.S16 R22, R22 ;  /* 0x0000001600167306 */ /* 0x020e240000101400 */
[----:B0-----:R-:W-:-:S04]  /*5910*/  F2FP.F16.F32.PACK_AB R3, RZ, R22 ;  /* 0x00000016ff03723e */ /* 0x001fc800000000ff */
[----:B------:R-:W-:-:S05]  /*5920*/  PRMT R3, R3, 0x5410, RZ ;  /* 0x0000541003037816 */ /* 0x000fca00000000ff */
[----:B------:R0:W-:Y:S01]  /*5930*/  STG.E desc[UR36][R8.64], R3 ;  /* 0x0000000308007986 */ /* 0x0001e2000c101924 */
[----:B------:R-:W-:Y:S05]  /*5940*/  BRA `(.L_x_12534) ;  /* 0x0000000800b87947 */ /* 0x000fea0003800000 */
.L_x_12539:
[----:B-----5:R-:W0:Y:S02]  /*5950*/  I2F.F64.S16 R22, R22 ;  /* 0x0000001600167312 */ /* 0x020e240000101c00 */
[----:B0-----:R0:W-:Y:S01]  /*5960*/  STG.E.64 desc[UR36][R8.64], R22 ;  /* 0x0000001608007986 */ /* 0x0011e2000c101b24 */
[----:B------:R-:W-:Y:S05]  /*5970*/  BRA `(.L_x_12534) ;  /* 0x0000000800ac7947 */ /* 0x000fea0003800000 */
.L_x_12529:
        /* <DEDUP_REMOVED lines=13> */
.L_x_12543:
[----:B-----5:R-:W0:Y:S01]  /*5a50*/  I2F.F64.S16 R4, R22 ;  /* 0x0000001600047312 */ /* 0x020e220000101c00 */
[----:B------:R-:W-:-:S05]  /*5a60*/  CS2R R6, SRZ ;  /* 0x0000000000067805 */ /* 0x000fca000001ff00 */
[----:B0-----:R0:W-:Y:S01]  /*5a70*/  STG.E.128 desc[UR36][R8.64], R4 ;  /* 0x0000000408007986 */ /* 0x0011e2000c101d24 */
[----:B------:R-:W-:Y:S05]  /*5a80*/  BRA `(.L_x_12534) ;  /* 0x0000000800687947 */ /* 0x000fea0003800000 */
.L_x_12542:
        /* <DEDUP_REMOVED lines=21> */
.L_x_12547:
[----:B------:R-:W-:Y:S05]  /*5be0*/  BSYNC B0 ;  /* 0x0000000000007941 */ /* 0x000fea0003800000 */
.L_x_12546:
[----:B------:R-:W-:-:S05]  /*5bf0*/  LOP3.LUT R5, R0, R5, RZ, 0xfc, !PT ;  /* 0x0000000500057212 */ /* 0x000fca00078efcff */
[----:B------:R0:W-:Y:S01]  /*5c00*/  STG.E.U8 desc[UR36][R8.64], R5 ;  /* 0x0000000508007986 */ /* 0x0001e2000c101124 */
[----:B------:R-:W-:Y:S05]  /*5c10*/  BRA `(.L_x_12534) ;  /* 0x0000000800047947 */ /* 0x000fea0003800000 */
.L_x_12545:
        /* <DEDUP_REMOVED lines=13> */
.L_x_12549:
[----:B------:R-:W-:Y:S01]  /*5cf0*/  IMAD.MOV.U32 R0, RZ, RZ, 0x7f ;  /* 0x0000007fff007424 */ /* 0x000fe200078e00ff */
[----:B------:R-:W-:-:S04]  /*5d00*/  ISETP.GT.U32.AND P0, PT, R3, 0x7f800000, PT ;  /* 0x7f8000000300780c */ /* 0x000fc80003f04070 */
[----:B------:R-:W-:-:S09]  /*5d10*/  SEL R0, R0, 0x7c, P0 ;  /* 0x0000007c00007807 */ /* 0x000fd20000000000 */
.L_x_12550:
[----:B------:R-:W-:Y:S05]  /*5d20*/  BSYNC B0 ;  /* 0x0000000000007941 */ /* 0x000fea0003800000 */
.L_x_12548:
[----:B------:R-:W-:-:S04]  /*5d30*/  LOP3.LUT R3, R5, 0x80000000, RZ, 0xc0, !PT ;  /* 0x8000000005037812 */ /* 0x000fc800078ec0ff */
[----:B------:R-:W-:-:S04]  /*5d40*/  SHF.R.U32.HI R3, RZ, 0x18, R3 ;  /* 0x00000018ff037819 */ /* 0x000fc80000011603 */
[----:B------:R-:W-:-:S05]  /*5d50*/  LOP3.LUT R3, R0, R3, RZ, 0xfc, !PT ;  /* 0x0000000300037212 */ /* 0x000fca00078efcff */
[----:B------:R0:W-:Y:S01]  /*5d60*/  STG.E.U8 desc[UR36][R8.64], R3 ;  /* 0x0000000308007986 */ /* 0x0001e2000c101124 */
[----:B------:R-:W-:Y:S05]  /*5d70*/  BRA `(.L_x_12534) ;  /* 0x0000000400ac7947 */ /* 0x000fea0003800000 */
.L_x_12544:
[----:B-----5:R-:W0:Y:S02]  /*5d80*/  I2F.S16 R0, R22 ;  /* 0x0000001600007306 */ /* 0x020e240000101400 */
[----:B0-----:R-:W-:-:S05]  /*5d90*/  F2FP.BF16.F32.PACK_AB R0, RZ, R0 ;  /* 0x00000000ff00723e */ /* 0x001fca00000010ff */
[----:B------:R0:W-:Y:S01]  /*5da0*/  STG.E.U16 desc[UR36][R8.64], R0 ;  /* 0x0000000008007986 */ /* 0x0001e2000c101524 */
[----:B------:R-:W-:Y:S05]  /*5db0*/  BRA `(.L_x_12534) ;  /* 0x00000004009c7947 */ /* 0x000fea0003800000 */
.L_x_12541:
        /* <DEDUP_REMOVED lines=10> */
.L_x_12553:
        /* <DEDUP_REMOVED lines=17> */
.L_x_12556:
[----:B------:R-:W-:-:S04]  /*5f70*/  LOP3.LUT R3, R5, 0x80000000, RZ, 0xc0, !PT ;  /* 0x8000000005037812 */ /* 0x000fc800078ec0ff */
[----:B------:R-:W-:-:S04]  /*5f80*/  SHF.R.U32.HI R3, RZ, 0x18, R3 ;  /* 0x00000018ff037819 */ /* 0x000fc80000011603 */
[----:B------:R-:W-:-:S04]  /*5f90*/  LOP3.LUT R0, R0, R3, RZ, 0xfc, !PT ;  /* 0x0000000300007212 */ /* 0x000fc800078efcff */
[----:B------:R-:W-:-:S07]  /*5fa0*/  PRMT R4, R0, 0x7610, R4 ;  /* 0x0000761000047816 */ /* 0x000fce0000000004 */
.L_x_12555:
[----:B------:R-:W-:Y:S05]  /*5fb0*/  BSYNC B0 ;  /* 0x0000000000007941 */ /* 0x000fea0003800000 */
.L_x_12554:
[----:B------:R0:W-:Y:S01]  /*5fc0*/  STG.E.U8 desc[UR36][R8.64], R4 ;  /* 0x0000000408007986 */ /* 0x0001e2000c101124 */
[----:B------:R-:W-:Y:S05]  /*5fd0*/  BRA `(.L_x_12534) ;  /* 0x0000000400147947 */ /* 0x000fea0003800000 */
.L_x_12552:
        /* <DEDUP_REMOVED lines=17> */
.L_x_12559:
[----:B------:R-:W-:-:S04]  /*60f0*/  LOP3.LUT R3, R5, 0x80000000, RZ, 0xc0, !PT ;  /* 0x8000000005037812 */ /* 0x000fc800078ec0ff */
[----:B------:R-:W-:-:S04]  /*6100*/  SHF.R.U32.HI R3, RZ, 0x18, R3 ;  /* 0x00000018ff037819 */ /* 0x000fc80000011603 */
[----:B------:R-:W-:-:S04]  /*6110*/  LOP3.LUT R0, R0, R3, RZ, 0xfc, !PT ;  /* 0x0000000300007212 */ /* 0x000fc800078efcff */
[----:B------:R-:W-:-:S07]  /*6120*/  PRMT R4, R0, 0x7610, R4 ;  /* 0x0000761000047816 */ /* 0x000fce0000000004 */
.L_x_12558:
[----:B------:R-:W-:Y:S05]  /*6130*/  BSYNC B0 ;  /* 0x0000000000007941 */ /* 0x000fea0003800000 */
.L_x_12557:
[----:B------:R0:W-:Y:S01]  /*6140*/  STG.E.U8 desc[UR36][R8.64], R4 ;  /* 0x0000000408007986 */ /* 0x0001e2000c101124 */
[----:B------:R-:W-:Y:S05]  /*6150*/  BRA `(.L_x_12534) ;  /* 0x0000000000b47947 */ /* 0x000fea0003800000 */
.L_x_12551:
        /* <DEDUP_REMOVED lines=22> */
.L_x_12533:
        /* <DEDUP_REMOVED lines=16> */
.L_x_12562:
[----:B------:R-:W-:Y:S05]  /*63c0*/  BRA `(.L_x_12534) ;  /* 0x0000000000187947 */ /* 0x000fea0003800000 */
.L_x_12561:
[----:B-----5:R-:W-:-:S04]  /*63d0*/  PRMT R4, R22, 0x9910, RZ ;  /* 0x0000991016047816 */ /* 0x020fc800000000ff */
[----:B------:R-:W-:-:S05]  /*63e0*/  SHF.R.S32.HI R5, RZ, 0x1f, R4 ;  /* 0x0000001fff057819 */ /* 0x000fca0000011404 */
[----:B------:R0:W-:Y:S01]  /*63f0*/  STG.E.64 desc[UR36][R8.64], R4 ;  /* 0x0000000408007986 */ /* 0x0001e2000c101b24 */
[----:B------:R-:W-:Y:S05]  /*6400*/  BRA `(.L_x_12534) ;  /* 0x0000000000087947 */ /* 0x000fea0003800000 */
.L_x_12560:
[----:B-----5:R-:W-:-:S05]  /*6410*/  PRMT R3, R22, 0x9910, RZ ;  /* 0x0000991016037816 */ /* 0x020fca00000000ff */
[----:B------:R0:W-:Y:S02]  /*6420*/  STG.E desc[UR36][R8.64], R3 ;  /* 0x0000000308007986 */ /* 0x0001e4000c101924 */
.L_x_12534:
        /* <DEDUP_REMOVED lines=23> */
.L_x_12566:
[----:B------:R0:W-:Y:S01]  /*65a0*/  STG.E.U8 desc[UR36][R8.64], R18 ;  /* 0x0000001208007986 */ /* 0x0001e2000c101124 */
[----:B------:R-:W-:Y:S05]  /*65b0*/  BRA `(.L_x_12568) ;  /* 0x0000000c00647947 */ /* 0x000fea0003800000 */
.L_x_12565:
        /* <DEDUP_REMOVED lines=10> */
.L_x_12570:
[----:B------:R-:W-:-:S05]  /*6660*/  PRMT R3, R18, 0x9910, RZ ;  /* 0x0000991012037816 */ /* 0x000fca00000000ff */
[----:B------:R0:W-:Y:S01]  /*6670*/  STG.E desc[UR36][R8.64], R3 ;  /* 0x0000000308007986 */ /* 0x0001e2000c101924 */
[----:B------:R-:W-:Y:S05]  /*6680*/  BRA `(.L_x_12568) ;  /* 0x0000000c00307947 */ /* 0x000fea0003800000 */
.L_x_12569:
[----:B------:R0:W-:Y:S01]  /*6690*/  STG.E.U16 desc[UR36][R8.64], R18 ;  /* 0x0000001208007986 */ /* 0x0001e2000c101524 */
[----:B------:R-:W-:Y:S05]  /*66a0*/  BRA `(.L_x_12568) ;  /* 0x0000000c00287947 */ /* 0x000fea0003800000 */
.L_x_12564:
        /* <DEDUP_REMOVED lines=9> */
.L_x_12572:
[----:B------:R-:W0:Y:S02]  /*6740*/  I2F.S16 R0, R18 ;  /* 0x0000001200007306 */ /* 0x000e240000101400 */
[----:B0-----:R-:W-:-:S05]  /*6750*/  F2FP.F16.F32.PACK_AB R0, RZ, R0 ;  /* 0x00000000ff00723e */ /* 0x001fca00000000ff */
[----:B------:R0:W-:Y:S01]  /*6760*/  STG.E.U16 desc[UR36][R8.64], R0 ;  /* 0x0000000008007986 */ /* 0x0001e2000c101524 */
[----:B------:R-:W-:Y:S05]  /*6770*/  BRA `(.L_x_12568) ;  /* 0x0000000800f47947 */ /* 0x000fea0003800000 */
.L_x_12571:
        /* <DEDUP_REMOVED lines=10> */
.L_x_12574:
[----:B------:R-:W0:Y:S02]  /*6820*/  I2F.S16 R18, R18 ;  /* 0x0000001200127306 */ /* 0x000e240000101400 */
[----:B0-----:R-:W-:-:S04]  /*6830*/  F2FP.F16.F32.PACK_AB R3, RZ, R18 ;  /* 0x00000012ff03723e */ /* 0x001fc800000000ff */
[----:B------:R-:W-:-:S05]  /*6840*/  PRMT R3, R3, 0x5410, RZ ;  /* 0x0000541003037816 */ /* 0x000fca00000000ff */
[----:B------:R0:W-:Y:S01]  /*6850*/  STG.E desc[UR36][R8.64], R3 ;  /* 0x0000000308007986 */ /* 0x0001e2000c101924 */
[----:B------:R-:W-:Y:S05]  /*6860*/  BRA `(.L_x_12568) ;  /* 0x0000000800b87947 */ /* 0x000fea0003800000 */
.L_x_12573:
[----:B------:R-:W0:Y:S02]  /*6870*/  I2F.F64.S16 R4, R18 ;  /* 0x0000001200047312 */ /* 0x000e240000101c00 */
[----:B0-----:R0:W-:Y:S01]  /*6880*/  STG.E.64 desc[UR36][R8.64], R4 ;  /* 0x0000000408007986 */ /* 0x0011e2000c101b24 */
[----:B------:R-:W-:Y:S05]  /*6890*/  BRA `(.L_x_12568) ;  /* 0x0000000800ac7947 */ /* 0x000fea0003800000 */
.L_x_12563:
        /* <DEDUP_REMOVED lines=13> */
.L_x_12577:
[----:B------:R-:W0:Y:S01]  /*6970*/  I2F.F64.S16 R4, R18 ;  /* 0x0000001200047312 */ /* 0x000e220000101c00 */
[----:B------:R-:W-:-:S05]  /*6980*/  CS2R R6, SRZ ;  /* 0x0000000000067805 */ /* 0x000fca000001ff00 */
[----:B0-----:R0:W-:Y:S01]  /*6990*/  STG.E.128 desc[UR36][R8.64], R4 ;  /* 0x0000000408007986 */ /* 0x0011e2000c101d24 */
[----:B------:R-:W-:Y:S05]  /*69a0*/  BRA `(.L_x_12568) ;  /* 0x0000000800687947 */ /* 0x000fea0003800000 */
.L_x_12576:
        /* <DEDUP_REMOVED lines=21> */
.L_x_12581:
[----:B------:R-:W-:Y:S05]  /*6b00*/  BSYNC B0 ;  /* 0x0000000000007941 */ /* 0x000fea0003800000 */
.L_x_12580:
[----:B------:R-:W-:-:S05]  /*6b10*/  LOP3.LUT R5, R0, R5, RZ, 0xfc, !PT ;  /* 0x0000000500057212 */ /* 0x000fca00078efcff */
[----:B------:R0:W-:Y:S01]  /*6b20*/  STG.E.U8 desc[UR36][R8.64], R5 ;  /* 0x0000000508007986 */ /* 0x0001e2000c101124 */
[----:B------:R-:W-:Y:S05]  /*6b30*/  BRA `(.L_x_12568) ;  /* 0x0000000800047947 */ /* 0x000fea0003800000 */
.L_x_12579:
        /* <DEDUP_REMOVED lines=13> */
.L_x_12583:
[----:B------:R-:W-:Y:S01]  /*6c10*/  IMAD.MOV.U32 R0, RZ, RZ, 0x7f ;  /* 0x0000007fff007424 */ /* 0x000fe200078e00ff */
[----:B------:R-:W-:-:S04]  /*6c20*/  ISETP.GT.U32.AND P0, PT, R3, 0x7f800000, PT ;  /* 0x7f8000000300780c */ /* 0x000fc80003f04070 */
[----:B------:R-:W-:-:S09]  /*6c30*/  SEL R0, R0, 0x7c, P0 ;  /* 0x0000007c00007807 */ /* 0x000fd20000000000 */
.L_x_12584:
[----:B------:R-:W-:Y:S05]  /*6c40*/  BSYNC B0 ;  /* 0x0000000000007941 */ /* 0x000fea0003800000 */
.L_x_12582:
[----:B------:R-:W-:-:S04]  /*6c50*/  LOP3.LUT R3, R5, 0x80000000, RZ, 0xc0, !PT ;  /* 0x8000000005037812 */ /* 0x000fc800078ec0ff */
[----:B------:R-:W-:-:S04]  /*6c60*/  SHF.R.U32.HI R3, RZ, 0x18, R3 ;  /* 0x00000018ff037819 */ /* 0x000fc80000011603 */
[----:B------:R-:W-:-:S05]  /*6c70*/  LOP3.LUT R3, R0, R3, RZ, 0xfc, !PT ;  /* 0x0000000300037212 */ /* 0x000fca00078efcff */
[----:B------:R0:W-:Y:S01]  /*6c80*/  STG.E.U8 desc[UR36][R8.64], R3 ;  /* 0x0000000308007986 */ /* 0x0001e2000c101124 */
[----:B------:R-:W-:Y:S05]  /*6c90*/  BRA `(.L_x_12568) ;  /* 0x0000000400ac7947 */ /* 0x000fea0003800000 */
.L_x_12578:
[----:B------:R-:W0:Y:S02]  /*6ca0*/  I2F.S16 R0, R18 ;  /* 0x0000001200007306 */ /* 0x000e240000101400 */
[----:B0-----:R-:W-:-:S05]  /*6cb0*/  F2FP.BF16.F32.PACK_AB R0, RZ, R0 ;  /* 0x00000000ff00723e */ /* 0x001fca00000010ff */
[----:B------:R0:W-:Y:S01]  /*6cc0*/  STG.E.U16 desc[UR36][R8.64], R0 ;  /* 0x0000000008007986 */ /* 0x0001e2000c101524 */
[----:B------:R-:W-:Y:S05]  /*6cd0*/  BRA `(.L_x_12568) ;  /* 0x00000004009c7947 */ /* 0x000fea0003800000 */
.L_x_12575:
        /* <DEDUP_REMOVED lines=10> */
.L_x_12587:
        /* <DEDUP_REMOVED lines=17> */
.L_x_12590:
[----:B------:R-:W-:-:S04]  /*6e90*/  LOP3.LUT R3, R5, 0x80000000, RZ, 0xc0, !PT ;  /* 0x8000000005037812 */ /* 0x000fc800078ec0ff */
[----:B------:R-:W-:-:S04]  /*6ea0*/  SHF.R.U32.HI R3, RZ, 0x18, R3 ;  /* 0x00000018ff037819 */ /* 0x000fc80000011603 */
[----:B------:R-:W-:-:S04]  /*6eb0*/  LOP3.LUT R0, R0, R3, RZ, 0xfc, !PT ;  /* 0x0000000300007212 */ /* 0x000fc800078efcff */
[----:B------:R-:W-:-:S07]  /*6ec0*/  PRMT R4, R0, 0x7610, R4 ;  /* 0x0000761000047816 */ /* 0x000fce0000000004 */
.L_x_12589:
[----:B------:R-:W-:Y:S05]  /*6ed0*/  BSYNC B0 ;  /* 0x0000000000007941 */ /* 0x000fea0003800000 */
.L_x_12588:
[----:B------:R3:W-:Y:S01]  /*6ee0*/  STG.E.U8 desc[UR36][R8.64], R4 ;  /* 0x0000000408007986 */ /* 0x0007e2000c101124 */
[----:B------:R-:W-:Y:S05]  /*6ef0*/  BRA `(.L_x_12568) ;  /* 0x0000000400147947 */ /* 0x000fea0003800000 */
.L_x_12586:
        /* <DEDUP_REMOVED lines=17> */
.L_x_12593:
[----:B------:R-:W-:-:S04]  /*7010*/  LOP3.LUT R3, R5, 0x80000000, RZ, 0xc0, !PT ;  /* 0x8000000005037812 */ /* 0x000fc800078ec0ff */
[----:B------:R-:W-:-:S04]  /*7020*/  SHF.R.U32.HI R3, RZ, 0x18, R3 ;  /* 0x00000018ff037819 */ /* 0x000fc80000011603 */
[----:B------:R-:W-:-:S04]  /*7030*/  LOP3.LUT R0, R0, R3, RZ, 0xfc, !PT ;  /* 0x0000000300007212 */ /* 0x000fc800078efcff */
[----:B------:R-:W-:-:S07]  /*7040*/  PRMT R4, R0, 0x7610, R4 ;  /* 0x0000761000047816 */ /* 0x000fce0000000004 */
.L_x_12592:
[----:B------:R-:W-:Y:S05]  /*7050*/  BSYNC B0 ;  /* 0x0000000000007941 */ /* 0x000fea0003800000 */
.L_x_12591:
[----:B------:R0:W-:Y:S01]  /*7060*/  STG.E.U8 desc[UR36][R8.64], R4 ;  /* 0x0000000408007986 */ /* 0x0001e2000c101124 */
[----:B------:R-:W-:Y:S05]  /*7070*/  BRA `(.L_x_12568) ;  /* 0x0000000000b47947 */ /* 0x000fea0003800000 */
.L_x_12585:
        /* <DEDUP_REMOVED lines=22> */
.L_x_12567:
        /* <DEDUP_REMOVED lines=16> */
.L_x_12596:
[----:B------:R-:W-:Y:S05]  /*72e0*/  BRA `(.L_x_12568) ;  /* 0x0000000000187947 */ /* 0x000fea0003800000 */
.L_x_12595:
[----:B------:R-:W-:-:S04]  /*72f0*/  PRMT R4, R18, 0x9910, RZ ;  /* 0x0000991012047816 */ /* 0x000fc800000000ff */
[----:B------:R-:W-:-:S05]  /*7300*/  SHF.R.S32.HI R5, RZ, 0x1f, R4 ;  /* 0x0000001fff057819 */ /* 0x000fca0000011404 */
[----:B------:R1:W-:Y:S01]  /*7310*/  STG.E.64 desc[UR36][R8.64], R4 ;  /* 0x0000000408007986 */ /* 0x0003e2000c101b24 */
[----:B------:R-:W-:Y:S05]  /*7320*/  BRA `(.L_x_12568) ;  /* 0x0000000000087947 */ /* 0x000fea0003800000 */
.L_x_12594:
[----:B------:R-:W-:-:S05]  /*7330*/  PRMT R3, R18, 0x9910, RZ ;  /* 0x0000991012037816 */ /* 0x000fca00000000ff */
[----:B------:R2:W-:Y:S02]  /*7340*/  STG.E desc[UR36][R8.64], R3 ;  /* 0x0000000308007986 */ /* 0x0005e4000c101924 */
.L_x_12568:
[----:B------:R-:W-:-:S07]  /*7350*/  VIADD R25, R25, 0x80 ;  /* 0x0000008019197836 */ /* 0x000fce0000000000 */
.L_x_12528:
[----:B------:R-:W-:Y:S05]  /*7360*/  BSYNC B6 ;  /* 0x0000000000067941 */ /* 0x000fea0003800000 */
.L_x_12527:
[----:B------:R-:W-:-:S13]  /*7370*/  ISETP.GE.AND P0, PT, R25, R16, PT ;  /* 0x000000101900720c */ /* 0x000fda0003f06270 */
[----:B------:R-:W-:Y:S05]  /*7380*/  @P0 EXIT ;  /* 0x000000000000094d */ /* 0x000fea0003800000 */
[----:B01-34-:R-:W0:Y:S01]  /*7390*/  LDC.64 R4, c[0x0][0x218] ;  /* 0x00008600ff047b82 */ /* 0x01be220000000a00 */
        /* <DEDUP_REMOVED lines=18> */
.L_x_12600:
[----:B-----5:R-:W-:Y:S01]  /*74c0*/  STG.E.U8 desc[UR36][R2.64], R19 ;  /* 0x0000001302007986 */ /* 0x020fe2000c101124 */
[----:B------:R-:W-:Y:S05]  /*74d0*/  EXIT ;  /* 0x000000000000794d */ /* 0x000fea0003800000 */
.L_x_12599:
        /* <DEDUP_REMOVED lines=10> */
.L_x_12603:
[----:B-----5:R-:W-:-:S05]  /*7580*/  PRMT R5, R19, 0x9910, RZ ;  /* 0x0000991013057816 */ /* 0x020fca00000000ff */
[----:B------:R-:W-:Y:S01]  /*7590*/  STG.E desc[UR36][R2.64], R5 ;  /* 0x0000000502007986 */ /* 0x000fe2000c101924 */
[----:B------:R-:W-:Y:S05]  /*75a0*/  EXIT ;  /* 0x000000000000794d */ /* 0x000fea0003800000 */
.L_x_12602:
[----:B-----5:R-:W-:Y:S01]  /*75b0*/  STG.E.U16 desc[UR36][R2.64], R19 ;  /* 0x0000001302007986 */ /* 0x020fe2000c101524 */
[----:B------:R-:W-:Y:S05]  /*75c0*/  EXIT ;  /* 0x000000000000794d */ /* 0x000fea0003800000 */
.L_x_12598:
        /* <DEDUP_REMOVED lines=9> */
.L_x_12605:
[----:B-----5:R-:W0:Y:S02]  /*7660*/  I2F.S16 R0, R19 ;  /* 0x0000001300007306 */ /* 0x020e240000101400 */
[----:B0-----:R-:W-:-:S05]  /*7670*/  F2FP.F16.F32.PACK_AB R0, RZ, R0 ;  /* 0x00000000ff00723e */ /* 0x001fca00000000ff */
[----:B------:R-:W-:Y:S01]  /*7680*/  STG.E.U16 desc[UR36][R2.64], R0 ;  /* 0x0000000002007986 */ /* 0x000fe2000c101524 */
[----:B------:R-:W-:Y:S05]  /*7690*/  EXIT ;  /* 0x000000000000794d */ /* 0x000fea0003800000 */
.L_x_12604:
        /* <DEDUP_REMOVED lines=10> */
.L_x_12607:
[----:B-----5:R-:W0:Y:S02]  /*7740*/  I2F.S16 R19, R19 ;  /* 0x0000001300137306 */ /* 0x020e240000101400 */
[----:B0-----:R-:W-:-:S04]  /*7750*/  F2FP.F16.F32.PACK_AB R5, RZ, R19 ;  /* 0x00000013ff05723e */ /* 0x001fc800000000ff */
[----:B------:R-:W-:-:S05]  /*7760*/  PRMT R5, R5, 0x5410, RZ ;  /* 0x0000541005057816 */ /* 0x000fca00000000ff */
[----:B------:R-:W-:Y:S01]  /*7770*/  STG.E desc[UR36][R2.64], R5 ;  /* 0x0000000502007986 */ /* 0x000fe2000c101924 */
[----:B------:R-:W-:Y:S05]  /*7780*/  EXIT ;  /* 0x000000000000794d */ /* 0x000fea0003800000 */
.L_x_12606:
[----:B-----5:R-:W0:Y:S02]  /*7790*/  I2F.F64.S16 R4, R19 ;  /* 0x0000001300047312 */ /* 0x020e240000101c00 */
[----:B0-----:R-:W-:Y:S01]  /*77a0*/  STG.E.64 desc[UR36][R2.64], R4 ;  /* 0x0000000402007986 */ /* 0x001fe2000c101b24 */
[----:B------:R-:W-:Y:S05]  /*77b0*/  EXIT ;  /* 0x000000000000794d */ /* 0x000fea0003800000 */
.L_x_12597:
        /* <DEDUP_REMOVED lines=13> */
.L_x_12610:
[----:B-----5:R-:W0:Y:S01]  /*7890*/  I2F.F64.S16 R4, R19 ;  /* 0x0000001300047312 */ /* 0x020e220000101c00 */
[----:B------:R-:W-:-:S05]  /*78a0*/  CS2R R6, SRZ ;  /* 0x0000000000067805 */ /* 0x000fca000001ff00 */
[----:B0-----:R-:W-:Y:S01]  /*78b0*/  STG.E.128 desc[UR36][R2.64], R4 ;  /* 0x0000000402007986 */ /* 0x001fe2000c101d24 */
[----:B------:R-:W-:Y:S05]  /*78c0*/  EXIT ;  /* 0x000000000000794d */ /* 0x000fea0003800000 */
.L_x_12609:
        /* <DEDUP_REMOVED lines=21> */
.L_x_12614:
[----:B------:R-:W-:Y:S05]  /*7a20*/  BSYNC B0 ;  /* 0x0000000000007941 */ /* 0x000fea0003800000 */
.L_x_12613:
[----:B------:R-:W-:-:S05]  /*7a30*/  LOP3.LUT R5, R0, R5, RZ, 0xfc, !PT ;  /* 0x0000000500057212 */ /* 0x000fca00078efcff */
[----:B------:R-:W-:Y:S01]  /*7a40*/  STG.E.U8 desc[UR36][R2.64], R5 ;  /* 0x0000000502007986 */ /* 0x000fe2000c101124 */
[----:B------:R-:W-:Y:S05]  /*7a50*/  EXIT ;  /* 0x000000000000794d */ /* 0x000fea0003800000 */
.L_x_12612:
        /* <DEDUP_REMOVED lines=13> */
.L_x_12616:
[----:B------:R-:W-:Y:S01]  /*7b30*/  IMAD.MOV.U32 R0, RZ, RZ, 0x7f ;  /* 0x0000007fff007424 */ /* 0x000fe200078e00ff */
[----:B------:R-:W-:-:S04]  /*7b40*/  ISETP.GT.U32.AND P0, PT, R4, 0x7f800000, PT ;  /* 0x7f8000000400780c */ /* 0x000fc80003f04070 */
[----:B------:R-:W-:-:S09]  /*7b50*/  SEL R0, R0, 0x7c, P0 ;  /* 0x0000007c00007807 */ /* 0x000fd20000000000 */
.L_x_12617:
[----:B------:R-:W-:Y:S05]  /*7b60*/  BSYNC B0 ;  /* 0x0000000000007941 */ /* 0x000fea0003800000 */
.L_x_12615:
[----:B------:R-:W-:-:S04]  /*7b70*/  LOP3.LUT R4, R19, 0x80000000, RZ, 0xc0, !PT ;  /* 0x8000000013047812 */ /* 0x000fc800078ec0ff */
[----:B------:R-:W-:-:S04]  /*7b80*/  SHF.R.U32.HI R5, RZ, 0x18, R4 ;  /* 0x00000018ff057819 */ /* 0x000fc80000011604 */
[----:B------:R-:W-:-:S05]  /*7b90*/  LOP3.LUT R5, R0, R5, RZ, 0xfc, !PT ;  /* 0x0000000500057212 */ /* 0x000fca00078efcff */
[----:B------:R-:W-:Y:S01]  /*7ba0*/  STG.E.U8 desc[UR36][R2.64], R5 ;  /* 0x0000000502007986 */ /* 0x000fe2000c101124 */
[----:B------:R-:W-:Y:S05]  /*7bb0*/  EXIT ;  /* 0x000000000000794d */ /* 0x000fea0003800000 */
.L_x_12611:
[----:B-----5:R-:W0:Y:S02]  /*7bc0*/  I2F.S16 R0, R19 ;  /* 0x0000001300007306 */ /* 0x020e240000101400 */
[----:B0-----:R-:W-:-:S05]  /*7bd0*/  F2FP.BF16.F32.PACK_AB R0, RZ, R0 ;  /* 0x00000000ff00723e */ /* 0x001fca00000010ff */
[----:B------:R-:W-:Y:S01]  /*7be0*/  STG.E.U16 desc[UR36][R2.64], R0 ;  /* 0x0000000002007986 */ /* 0x000fe2000c101524 */
[----:B------:R-:W-:Y:S05]  /*7bf0*/  EXIT ;  /* 0x000000000000794d */ /* 0x000fea0003800000 */
.L_x_12608:
        /* <DEDUP_REMOVED lines=10> */
.L_x_12620:
        /* <DEDUP_REMOVED lines=17> */
.L_x_12623:
[----:B------:R-:W-:-:S04]  /*7db0*/  LOP3.LUT R0, R19, 0x80000000, RZ, 0xc0, !PT ;  /* 0x8000000013007812 */ /* 0x000fc800078ec0ff */
[----:B------:R-:W-:-:S04]  /*7dc0*/  SHF.R.U32.HI R5, RZ, 0x18, R0 ;  /* 0x00000018ff057819 */ /* 0x000fc80000011600 */
[----:B------:R-:W-:-:S04]  /*7dd0*/  LOP3.LUT R4, R4, R5, RZ, 0xfc, !PT ;  /* 0x0000000504047212 */ /* 0x000fc800078efcff */
[----:B------:R-:W-:-:S07]  /*7de0*/  PRMT R0, R4, 0x7610, R0 ;  /* 0x0000761004007816 */ /* 0x000fce0000000000 */
.L_x_12622:
[----:B------:R-:W-:Y:S05]  /*7df0*/  BSYNC B0 ;  /* 0x0000000000007941 */ /* 0x000fea0003800000 */
.L_x_12621:
[----:B------:R-:W-:Y:S01]  /*7e00*/  STG.E.U8 desc[UR36][R2.64], R0 ;  /* 0x0000000002007986 */ /* 0x000fe2000c101124 */
[----:B------:R-:W-:Y:S05]  /*7e10*/  EXIT ;  /* 0x000000000000794d */ /* 0x000fea0003800000 */
.L_x_12619:
        /* <DEDUP_REMOVED lines=17> */
.L_x_12626:
[----:B------:R-:W-:-:S04]  /*7f30*/  LOP3.LUT R0, R19, 0x80000000, RZ, 0xc0, !PT ;  /* 0x8000000013007812 */ /* 0x000fc800078ec0ff */
[----:B------:R-:W-:-:S04]  /*7f40*/  SHF.R.U32.HI R5, RZ, 0x18, R0 ;  /* 0x00000018ff057819 */ /* 0x000fc80000011600 */
[----:B------:R-:W-:-:S04]  /*7f50*/  LOP3.LUT R4, R4, R5, RZ, 0xfc, !PT ;  /* 0x0000000504047212 */ /* 0x000fc800078efcff */
[----:B------:R-:W-:-:S07]  /*7f60*/  PRMT R0, R4, 0x7610, R0 ;  /* 0x0000761004007816 */ /* 0x000fce0000000000 */
.L_x_12625:
[----:B------:R-:W-:Y:S05]  /*7f70*/  BSYNC B0 ;  /* 0x0000000000007941 */ /* 0x000fea0003800000 */
.L_x_12624:
[----:B------:R-:W-:Y:S01]  /*7f80*/  STG.E.U8 desc[UR36][R2.64], R0 ;  /* 0x0000000002007986 */ /* 0x000fe2000c101124 */
[----:B------:R-:W-:Y:S05]  /*7f90*/  EXIT ;  /* 0x000000000000794d */ /* 0x000fea0003800000 */
.L_x_12618:
        /* <DEDUP_REMOVED lines=22> */
.L_x_12601:
        /* <DEDUP_REMOVED lines=16> */
.L_x_12629:
[----:B------:R-:W-:Y:S05]  /*8200*/  EXIT ;  /* 0x000000000000794d */ /* 0x000fea0003800000 */
.L_x_12628:
[----:B-----5:R-:W-:-:S04]  /*8210*/  PRMT R4, R19, 0x9910, RZ ;  /* 0x0000991013047816 */ /* 0x020fc800000000ff */
[----:B------:R-:W-:-:S05]  /*8220*/  SHF.R.S32.HI R5, RZ, 0x1f, R4 ;  /* 0x0000001fff057819 */ /* 0x000fca0000011404 */
[----:B------:R-:W-:Y:S01]  /*8230*/  STG.E.64 desc[UR36][R2.64], R4 ;  /* 0x0000000402007986 */ /* 0x000fe2000c101b24 */
[----:B------:R-:W-:Y:S05]  /*8240*/  EXIT ;  /* 0x000000000000794d */ /* 0x000fea0003800000 */
.L_x_12627:
[----:B-----5:R-:W-:-:S05]  /*8250*/  PRMT R5, R19, 0x9910, RZ ;  /* 0x0000991013057816 */ /* 0x020fca00000000ff */
[----:B------:R-:W-:Y:S01]  /*8260*/  STG.E desc[UR36][R2.64], R5 ;  /* 0x0000000502007986 */ /* 0x000fe2000c101924 */
[----:B------:R-:W-:Y:S05]  /*8270*/  EXIT ;  /* 0x000000000000794d */ /* 0x000fea0003800000 */
.L_x_12630:
        /* <DEDUP_REMOVED lines=16> */
.L_x_22880:


//--------------------- .text._ZN2at6native18elementwise_kernelILi128ELi4EZNS0_22gpu_kernel_impl_nocastINS0_13BUnaryFunctorIsssZZZNS0_15binary_internal21div_trunc_kernel_cudaERNS_18TensorIteratorBaseEENKUlvE_clEvENKUlvE3_clEvEUlssE_EEEEvS6_RKT_EUliE_EEviT1_ --------------------------
	.section	.text._ZN2at6native18elementwise_kernelILi128ELi4EZNS0_22gpu_kernel_impl_nocastINS0_13BUnaryFunctorIsssZZZNS0_15binary_internal21div_trunc_kernel_cudaERNS_18TensorIteratorBaseEENKUlvE_clEvENKUlvE3_clEvEUlssE_EEEEvS6_RKT_EUliE_EEviT1_,"ax",@progbits
	.align	128
        .global         _ZN2at6native18elementwise_kernelILi128ELi4EZNS0_22gpu_kernel_impl_nocastINS0_13BUnaryFunctorIsssZZZNS0_15binary_internal21div_trunc_kernel_cudaERNS_18TensorIteratorBaseEENKUlvE_clEvENKUlvE3_clEvEUlssE_EEEEvS6_RKT_EUliE_EEviT1_
        .type           _ZN2at6native18elementwise_kernelILi128ELi4EZNS0_22gpu_kernel_impl_nocastINS0_13BUnaryFunctorIsssZZZNS0_15binary_internal21div_trunc_kernel_cudaERNS_18TensorIteratorBaseEENKUlvE_clEvENKUlvE3_clEvEUlssE_EEEEvS6_RKT_EUliE_EEviT1_,@function
        .size           _ZN2at6native18elementwise_kernelILi128ELi4EZNS0_22gpu_kernel_impl_nocastINS0_13BUnaryFunctorIsssZZZNS0_15binary_internal21div_trunc_kernel_cudaERNS_18TensorIteratorBaseEENKUlvE_clEvENKUlvE3_clEvEUlssE_EEEEvS6_RKT_EUliE_EEviT1_,(.L_x_22881 - _ZN2at6native18elementwise_kernelILi128ELi4EZNS0_22gpu_kernel_impl_nocastINS0_13BUnaryFunctorIsssZZZNS0_15binary_internal21div_trunc_kernel_cudaERNS_18TensorIteratorBaseEENKUlvE_clEvENKUlvE3_clEvEUlssE_EEEEvS6_RKT_EUliE_EEviT1_)
        .other          _ZN2at6native18elementwise_kernelILi128ELi4EZNS0_22gpu_kernel_impl_nocastINS0_13BUnaryFunctorIsssZZZNS0_15binary_internal21div_trunc_kernel_cudaERNS_18TensorIteratorBaseEENKUlvE_clEvENKUlvE3_clEvEUlssE_EEEEvS6_RKT_EUliE_EEviT1_,@"STO_CUDA_ENTRY STV_DEFAULT"
_ZN2at6native18elementwise_kernelILi128ELi4EZNS0_22gpu_kernel_impl_nocastINS0_13BUnaryFunctorIsssZZZNS0_15binary_internal21div_trunc_kernel_cudaERNS_18TensorIteratorBaseEENKUlvE_clEvENKUlvE3_clEvEUlssE_EEEEvS6_RKT_EUliE_EEviT1_:
.text._ZN2at6native18elementwise_kernelILi128ELi4EZNS0_22gpu_kernel_impl_nocastINS0_13BUnaryFunctorIsssZZZNS0_15binary_internal21div_trunc_kernel_cudaERNS_18TensorIteratorBaseEENKUlvE_clEvENKUlvE3_clEvEUlssE_EEEEvS6_RKT_EUliE_EEviT1_:
        /* <DEDUP_REMOVED lines=297> */
[----:B------:R-:W-:Y:S02]  /*1290*/  @P0 IMAD.MOV.U32 R8, RZ, RZ, RZ ;  /* 0x000000ffff080224 */ /* 0x000fe400078e00ff */
        /* <DEDUP_REMOVED lines=13> */
.L_x_12633:
[----:B------:R-:W-:Y:S02]  /*1370*/  ULDC.64 UR8, c[0x0][0x418] ;  /* 0x0001060000087ab9 */ /* 0x000fe40000000a00 */
[----:B------:R-:W-:-:S04]  /*1380*/  IADD3 R4, P0, R2, UR8, RZ ;  /* 0x0000000802047c10 */ /* 0x000fc8000ff1e0ff */
[----:B------:R-:W-:Y:S01]  /*1390*/  IADD3.X R5, RZ, UR9, RZ, P0, !PT ;  /* 0x00000009ff057c10 */ /* 0x000fe200087fe4ff */
[----:B------:R-:W0:Y:S01]  /*13a0*/  LDC.U16 R2, c[0x0][0x422] ;  /* 0x00010880ff027b82 */ /* 0x000e220000000400 */
[----:B------:R-:W-:-:S03]  /*13b0*/  ULDC.64 UR8, c[0x0][0x410] ;  /* 0x0001040000087ab9 */ /* 0x000fc60000000a00 */
[----:B------:R1:W2:Y:S01]  /*13c0*/  LDG.E.S16 R4, desc[UR4][R4.64] ;  /* 0x0000000404047981 */ /* 0x0002a2000c1e1700 */
[----:B------:R-:W-:Y:S02]  /*13d0*/  IADD3 R0, R0, 0x80, RZ ;  /* 0x0000008000007810 */ /* 0x000fe40007ffe0ff */
[----:B0-----:R-:W-:-:S04]  /*13e0*/  PRMT R9, R2, 0x9910, RZ ;  /* 0x0000991002097816 */ /* 0x001fc800000000ff */
[-C--:B------:R-:W-:Y:S02]  /*13f0*/  IABS R11, R9.reuse ;  /* 0x00000009000b7213 */ /* 0x080fe40000000000 */
[----:B------:R-:W-:Y:S02]  /*1400*/  IABS R10, R9 ;  /* 0x00000009000a7213 */ /* 0x000fe40000000000 */
[----:B------:R-:W0:Y:S02]  /*1410*/  I2F.RP R2, R11 ;  /* 0x0000000b00027306 */ /* 0x000e240000209400 */
[----:B------:R-:W-:-:S06]  /*1420*/  IADD3 R10, RZ, -R10, RZ ;  /* 0x8000000aff0a7210 */ /* 0x000fcc0007ffe0ff */
[----:B0-----:R-:W0:Y:S02]  /*1430*/  MUFU.RCP R2, R2 ;  /* 0x0000000200027308 */ /* 0x001e240000001000 */
[----:B0-----:R-:W-:-:S06]  /*1440*/  IADD3 R6, R2, 0xffffffe, RZ ;  /* 0x0ffffffe02067810 */ /* 0x001fcc0007ffe0ff */
[----:B------:R0:W3:Y:S02]  /*1450*/  F2I.FTZ.U32.TRUNC.NTZ R7, R6 ;  /* 0x0000000600077305 */ /* 0x0000e4000021f000 */
[----:B0-----:R-:W-:Y:S01]  /*1460*/  MOV R6, RZ ;  /* 0x000000ff00067202 */ /* 0x001fe20000000f00 */
[----:B---3--:R-:W-:-:S04]  /*1470*/  IMAD.MOV R8, RZ, RZ, -R7 ;  /* 0x000000ffff087224 */ /* 0x008fc800078e0a07 */
[----:B-1----:R-:W-:-:S04]  /*1480*/  IMAD R5, R8, R11, RZ ;  /* 0x0000000b08057224 */ /* 0x002fc800078e02ff */
[----:B------:R-:W-:Y:S01]  /*1490*/  IMAD.HI.U32 R7, R7, R5, R6 ;  /* 0x0000000507077227 */ /* 0x000fe200078e0006 */
[----:B------:R-:W-:Y:S02]  /*14a0*/  MOV R5, R10 ;  /* 0x0000000a00057202 */ /* 0x000fe40000000f00 */
[----:B--2---:R-:W-:Y:S02]  /*14b0*/  IABS R2, R4 ;  /* 0x0000000400027213 */ /* 0x004fe40000000000 */
[----:B------:R-:W-:-:S03]  /*14c0*/  LOP3.LUT R4, R4, R9, RZ, 0x3c, !PT ;  /* 0x0000000904047212 */ /* 0x000fc600078e3cff */
[----:B------:R-:W-:Y:S01]  /*14d0*/  IMAD.HI.U32 R7, R7, R2, RZ ;  /* 0x0000000207077227 */ /* 0x000fe200078e00ff */
[----:B------:R-:W-:-:S03]  /*14e0*/  ISETP.GE.AND P1, PT, R4, RZ, PT ;  /* 0x000000ff0400720c */ /* 0x000fc60003f26270 */
[----:B------:R-:W-:-:S05]  /*14f0*/  IMAD R2, R7, R5, R2 ;  /* 0x0000000507027224 */ /* 0x000fca00078e0202 */
[----:B------:R-:W-:-:S13]  /*1500*/  ISETP.GT.U32.AND P2, PT, R11, R2, PT ;  /* 0x000000020b00720c */ /* 0x000fda0003f44070 */
[-C--:B------:R-:W-:Y:S01]  /*1510*/  @!P2 IADD3 R2, R2, -R11.reuse, RZ ;  /* 0x8000000b0202a210 */ /* 0x080fe20007ffe0ff */
[----:B------:R-:W-:Y:S01]  /*1520*/  @!P2 VIADD R7, R7, 0x1 ;  /* 0x000000010707a836 */ /* 0x000fe20000000000 */
[----:B------:R-:W-:Y:S02]  /*1530*/  ISETP.NE.AND P2, PT, R9, RZ, PT ;  /* 0x000000ff0900720c */ /* 0x000fe40003f45270 */
[----:B------:R-:W-:-:S13]  /*1540*/  ISETP.GE.U32.AND P0, PT, R2, R11, PT ;  /* 0x0000000b0200720c */ /* 0x000fda0003f06070 */
[----:B------:R-:W-:Y:S02]  /*1550*/  @P0 IADD3 R7, R7, 0x1, RZ ;  /* 0x0000000107070810 */ /* 0x000fe40007ffe0ff */
[----:B------:R-:W-:Y:S02]  /*1560*/  IADD3 R2, P0, R3, UR8, RZ ;  /* 0x0000000803027c10 */ /* 0x000fe4000ff1e0ff */
[----:B------:R-:W-:Y:S02]  /*1570*/  @!P1 IADD3 R7, -R7, RZ, RZ ;  /* 0x000000ff07079210 */ /* 0x000fe40007ffe1ff */
[----:B------:R-:W-:Y:S02]  /*1580*/  IADD3.X R3, RZ, UR9, RZ, P0, !PT ;  /* 0x00000009ff037c10 */ /* 0x000fe400087fe4ff */
[----:B------:R-:W-:-:S05]  /*1590*/  @!P2 LOP3.LUT R7, RZ, R9, RZ, 0x33, !PT ;  /* 0x00000009ff07a212 */ /* 0x000fca00078e33ff */
[----:B------:R0:W-:Y:S02]  /*15a0*/  STG.E.U16 desc[UR4][R2.64], R7 ;  /* 0x0000000702007986 */ /* 0x0001e4000c101504 */
.L_x_12632:
[----:B------:R-:W-:Y:S05]  /*15b0*/  BSYNC B0 ;  /* 0x0000000000007941 */ /* 0x000fea0003800000 */
.L_x_12631:
[----:B------:R-:W-:Y:S01]  /*15c0*/  ISETP.GE.AND P0, PT, R0, UR6, PT ;  /* 0x0000000600007c0c */ /* 0x000fe2000bf06270 */
[----:B------:R-:W-:-:S12]  /*15d0*/  BSSY B0, `(.L_x_12634) ;  /* 0x00002ac000007945 */ /* 0x000fd80003800000 */
[----:B------:R-:W-:Y:S05]  /*15e0*/  @P0 BRA `(.L_x_12635) ;  /* 0x0000002800a80947 */ /* 0x000fea0003800000 */
[----:B------:R-:W1:Y:S01]  /*15f0*/  LDC R8, c[0x0][0x218] ;  /* 0x00008600ff087b82 */ /* 0x000e620000000800 */
[----:B0-----:R-:W-:Y:S02]  /*1600*/  CS2R R2, SRZ ;  /* 0x0000000000027805 */ /* 0x001fe4000001ff00 */
[----:B-1----:R-:W-:-:S13]  /*1610*/  ISETP.NE.AND P0, PT, R8, RZ, PT ;  /* 0x000000ff0800720c */ /* 0x002fda0003f05270 */
        /* <DEDUP_REMOVED lines=299> */
.L_x_12636:
        /* <DEDUP_REMOVED lines=14> */
[----:B------:R0:W1:Y:S02]  /*29b0*/  F2I.FTZ.U32.TRUNC.NTZ R7, R6 ;  /* 0x0000000600077305 */ /* 0x000064000021f000 */
[----:B0-----:R-:W-:Y:S01]  /*29c0*/  IMAD.MOV.U32 R6, RZ, RZ, RZ ;  /* 0x000000ffff067224 */ /* 0x001fe200078e00ff */
[----:B-1----:R-:W-:-:S05]  /*29d0*/  IADD3 R5, RZ, -R7, RZ ;  /* 0x80000007ff057210 */ /* 0x002fca0007ffe0ff */
[----:B------:R-:W-:-:S04]  /*29e0*/  IMAD R5, R5, R8, RZ ;  /* 0x0000000805057224 */ /* 0x000fc800078e02ff */
[----:B------:R-:W-:Y:S01]  /*29f0*/  IMAD.HI.U32 R10, R7, R5, R6 ;  /* 0x00000005070a7227 */ /* 0x000fe200078e0006 */
[----:B------:R-:W-:Y:S02]  /*2a00*/  MOV R7, R12 ;  /* 0x0000000c00077202 */ /* 0x000fe40000000f00 */
[----:B--2---:R-:W-:Y:S02]  /*2a10*/  IABS R11, R4 ;  /* 0x00000004000b7213 */ /* 0x004fe40000000000 */
[----:B------:R-:W-:Y:S02]  /*2a20*/  LOP3.LUT R4, R4, R9, RZ, 0x3c, !PT ;  /* 0x0000000904047212 */ /* 0x000fe400078e3cff */
[----:B------:R-:W-:Y:S02]  /*2a30*/  MOV R5, R11 ;  /* 0x0000000b00057202 */ /* 0x000fe40000000f00 */
[----:B------:R-:W-:-:S03]  /*2a40*/  ISETP.GE.AND P1, PT, R4, RZ, PT ;  /* 0x000000ff0400720c */ /* 0x000fc60003f26270 */
[----:B------:R-:W-:-:S04]  /*2a50*/  IMAD.HI.U32 R2, R10, R5, RZ ;  /* 0x000000050a027227 */ /* 0x000fc800078e00ff */
[----:B------:R-:W-:-:S05]  /*2a60*/  IMAD R5, R2, R7, R5 ;  /* 0x0000000702057224 */ /* 0x000fca00078e0205 */
[----:B------:R-:W-:-:S13]  /*2a70*/  ISETP.GT.U32.AND P2, PT, R8, R5, PT ;  /* 0x000000050800720c */ /* 0x000fda0003f44070 */
[-C--:B------:R-:W-:Y:S02]  /*2a80*/  @!P2 IADD3 R5, R5, -R8.reuse, RZ ;  /* 0x800000080505a210 */ /* 0x080fe40007ffe0ff */
[----:B------:R-:W-:Y:S02]  /*2a90*/  @!P2 IADD3 R2, R2, 0x1, RZ ;  /* 0x000000010202a810 */ /* 0x000fe40007ffe0ff */
[----:B------:R-:W-:Y:S02]  /*2aa0*/  ISETP.GE.U32.AND P0, PT, R5, R8, PT ;  /* 0x000000080500720c */ /* 0x000fe40003f06070 */
[----:B------:R-:W-:-:S11]  /*2ab0*/  ISETP.NE.AND P2, PT, R9, RZ, PT ;  /* 0x000000ff0900720c */ /* 0x000fd60003f45270 */
[----:B------:R-:W-:-:S05]  /*2ac0*/  @P0 VIADD R2, R2, 0x1 ;  /* 0x0000000102020836 */ /* 0x000fca0000000000 */
[----:B------:R-:W-:Y:S02]  /*2ad0*/  MOV R5, R2 ;  /* 0x0000000200057202 */ /* 0x000fe40000000f00 */
[----:B------:R-:W-:Y:S02]  /*2ae0*/  IADD3 R2, P0, R3, UR8, RZ ;  /* 0x0000000803027c10 */ /* 0x000fe4000ff1e0ff */
[----:B------:R-:W-:Y:S02]  /*2af0*/  @!P1 IADD3 R5, -R5, RZ, RZ ;  /* 0x000000ff05059210 */ /* 0x000fe40007ffe1ff */
[----:B------:R-:W-:Y:S02]  /*2b00*/  IADD3.X R3, RZ, UR9, RZ, P0, !PT ;  /* 0x00000009ff037c10 */ /* 0x000fe400087fe4ff */
[----:B------:R-:W-:Y:S02]  /*2b10*/  @!P2 LOP3.LUT R5, RZ, R9, RZ, 0x33, !PT ;  /* 0x00000009ff05a212 */ /* 0x000fe400078e33ff */
[----:B------:R-:W-:-:S03]  /*2b20*/  ISETP.GE.AND P0, PT, R0, UR6, PT ;  /* 0x0000000600007c0c */ /* 0x000fc6000bf06270 */
[----:B------:R1:W-:Y:S10]  /*2b30*/  STG.E.U16 desc[UR4][R2.64], R5 ;  /* 0x0000000502007986 */ /* 0x0003f4000c101504 */
[----:B------:R-:W-:Y:S05]  /*2b40*/  @P0 BRA `(.L_x_12635) ;  /* 0x0000001400500947 */ /* 0x000fea0003800000 */
[----:B------:R-:W0:Y:S01]  /*2b50*/  LDC R8, c[0x0][0x218] ;  /* 0x00008600ff087b82 */ /* 0x000e220000000800 */
[----:B-1----:R-:W-:Y:S02]  /*2b60*/  CS2R R2, SRZ ;  /* 0x0000000000027805 */ /* 0x002fe4000001ff00 */
[----:B0-----:R-:W-:-:S13]  /*2b70*/  ISETP.NE.AND P0, PT, R8, RZ, PT ;  /* 0x000000ff0800720c */ /* 0x001fda0003f05270 */
        /* <DEDUP_REMOVED lines=299> */
.L_x_12637:
        /* <DEDUP_REMOVED lines=15> */
[----:B0-----:R-:W-:Y:S02]  /*3f20*/  MOV R6, RZ ;  /* 0x000000ff00067202 */ /* 0x001fe40000000f00 */
[----:B-1----:R-:W-:-:S05]  /*3f30*/  IADD3 R5, RZ, -R7, RZ ;  /* 0x80000007ff057210 */ /* 0x002fca0007ffe0ff */
[----:B------:R-:W-:-:S04]  /*3f40*/  IMAD R5, R5, R8, RZ ;  /* 0x0000000805057224 */ /* 0x000fc800078e02ff */
[----:B------:R-:W-:Y:S01]  /*3f50*/  IMAD.HI.U32 R10, R7, R5, R6 ;  /* 0x00000005070a7227 */ /* 0x000fe200078e0006 */
[----:B------:R-:W-:Y:S02]  /*3f60*/  MOV R7, R12 ;  /* 0x0000000c00077202 */ /* 0x000fe40000000f00 */
[----:B--2---:R-:W-:Y:S02]  /*3f70*/  IABS R11, R4 ;  /* 0x00000004000b7213 */ /* 0x004fe40000000000 */
[----:B------:R-:W-:-:S03]  /*3f80*/  LOP3.LUT R4, R4, R9, RZ, 0x3c, !PT ;  /* 0x0000000904047212 */ /* 0x000fc600078e3cff */
[----:B------:R-:W-:Y:S01]  /*3f90*/  IMAD.MOV.U32 R5, RZ, RZ, R11 ;  /* 0x000000ffff057224 */ /* 0x000fe200078e000b */
        /* <DEDUP_REMOVED lines=8> */
[----:B------:R-:W-:-:S04]  /*4020*/  @P0 IADD3 R2, R2, 0x1, RZ ;  /* 0x0000000102020810 */ /* 0x000fc80007ffe0ff */
[----:B------:R-:W-:Y:S02]  /*4030*/  MOV R5, R2 ;  /* 0x0000000200057202 */ /* 0x000fe40000000f00 */
[----:B------:R-:W-:-:S03]  /*4040*/  IADD3 R2, P0, R3, UR8, RZ ;  /* 0x0000000803027c10 */ /* 0x000fc6000ff1e0ff */
[----:B------:R-:W-:Y:S01]  /*4050*/  @!P1 IMAD.MOV R5, RZ, RZ, -R5 ;  /* 0x000000ffff059224 */ /* 0x000fe200078e0a05 */
[----:B------:R-:W-:Y:S02]  /*4060*/  IADD3.X R3, RZ, UR9, RZ, P0, !PT ;  /* 0x00000009ff037c10 */ /* 0x000fe400087fe4ff */
[----:B------:R-:W-:-:S05]  /*4070*/  @!P2 LOP3.LUT R5, RZ, R9, RZ, 0x33, !PT ;  /* 0x00000009ff05a212 */ /* 0x000fca00078e33ff */
[----:B------:R2:W-:Y:S02]  /*4080*/  STG.E.U16 desc[UR4][R2.64], R5 ;  /* 0x0000000502007986 */ /* 0x0005e4000c101504 */
.L_x_12635:
[----:B------:R-:W-:Y:S05]  /*4090*/  BSYNC B0 ;  /* 0x0000000000007941 */ /* 0x000fea0003800000 */
.L_x_12634:
        /* <DEDUP_REMOVED lines=304> */
.L_x_12638:
[----:B------:R-:W-:Y:S02]  /*53a0*/  ULDC.64 UR6, c[0x0][0x418] ;  /* 0x0001060000067ab9 */ /* 0x000fe40000000a00 */
[----:B------:R-:W-:-:S05]  /*53b0*/  IADD3 R4, P0, R2, UR6, RZ ;  /* 0x0000000602047c10 */ /* 0x000fca000ff1e0ff */
[----:B------:R-:W-:Y:S01]  /*53c0*/  IMAD.X R5, RZ, RZ, UR7, P0 ;  /* 0x00000007ff057e24 */ /* 0x000fe200080e06ff */
[----:B------:R-:W0:Y:S01]  /*53d0*/  LDC.U16 R0, c[0x0][0x422] ;  /* 0x00010880ff007b82 */ /* 0x000e220000000400 */
[----:B------:R-:W-:-:S03]  /*53e0*/  ULDC.64 UR6, c[0x0][0x410] ;  /* 0x0001040000067ab9 */ /* 0x000fc60000000a00 */
[----:B------:R1:W2:Y:S01]  /*53f0*/  LDG.E.S16 R4, desc[UR4][R4.64] ;  /* 0x0000000404047981 */ /* 0x0002a2000c1e1700 */
        /* <DEDUP_REMOVED lines=8> */
[----:B0-----:R-:W-:Y:S02]  /*5480*/  MOV R6, RZ ;  /* 0x000000ff00067202 */ /* 0x001fe40000000f00 */
[----:B---3--:R-:W-:-:S05]  /*5490*/  IADD3 R2, RZ, -R7, RZ ;  /* 0x80000007ff027210 */ /* 0x008fca0007ffe0ff */
[----:B-1----:R-:W-:-:S04]  /*54a0*/  IMAD R5, R2, R11, RZ ;  /* 0x0000000b02057224 */ /* 0x002fc800078e02ff */
[----:B------:R-:W-:-:S04]  /*54b0*/  IMAD.HI.U32 R2, R7, R5, R6 ;  /* 0x0000000507027227 */ /* 0x000fc800078e0006 */
[----:B------:R-:W-:Y:S01]  /*54c0*/  IMAD.MOV.U32 R7, RZ, RZ, R10 ;  /* 0x000000ffff077224 */ /* 0x000fe200078e000a */
        /* <DEDUP_REMOVED lines=18> */
.L_x_12639:
        /* <DEDUP_REMOVED lines=9> */
.L_x_22881:


//--------------------- .text._ZN2at6native27unrolled_elementwise_kernelINS0_13BUnaryFunctorIsssZZZNS0_15binary_internal21div_trunc_kernel_cudaERNS_18TensorIteratorBaseEENKUlvE_clEvENKUlvE3_clEvEUlssE_EESt5arrayIPcLm2EELi4E23TrivialOffsetCalculatorILi1EjESE_NS0_6memory15LoadWithoutCastENSF_16StoreWithoutCastEEEviT_T0_T2_T3_T4_T5_ --------------------------
	.section	.text._ZN2at6native27unrolled_elementwise_kernelINS0_13BUnaryFunctorIsssZZZNS0_15binary_internal21div_trunc_kernel_cudaERNS_18TensorIteratorBaseEENKUlvE_clEvENKUlvE3_clEvEUlssE_EESt5arrayIPcLm2EELi4E23TrivialOffsetCalculatorILi1EjESE_NS0_6memory15LoadWithoutCastENSF_16StoreWithoutCastEEEviT_T0_T2_T3_T4_T5_,"ax",@progbits
	.align	128
        .global         _ZN2at6native27unrolled_elementwise_kernelINS0_13BUnaryFunctorIsssZZZNS0_15binary_internal21div_trunc_kernel_cudaERNS_18TensorIteratorBaseEENKUlvE_clEvENKUlvE3_clEvEUlssE_EESt5arrayIPcLm2EELi4E23TrivialOffsetCalculatorILi1EjESE_NS0_6memory15LoadWithoutCastENSF_16StoreWithoutCastEEEviT_T0_T2_T3_T4_T5_
        .type           _ZN2at6native27unrolled_elementwise_kernelINS0_13BUnaryFunctorIsssZZZNS0_15binary_internal21div_trunc_kernel_cudaERNS_18TensorIteratorBaseEENKUlvE_clEvENKUlvE3_clEvEUlssE_EESt5arrayIPcLm2EELi4E23TrivialOffsetCalculatorILi1EjESE_NS0_6memory15LoadWithoutCastENSF_16StoreWithoutCastEEEviT_T0_T2_T3_T4_T5_,@function
        .size           _ZN2at6native27unrolled_elementwise_kernelINS0_13BUnaryFunctorIsssZZZNS0_15binary_internal21div_trunc_kernel_cudaERNS_18TensorIteratorBaseEENKUlvE_clEvENKUlvE3_clEvEUlssE_EESt5arrayIPcLm2EELi4E23TrivialOffsetCalculatorILi1EjESE_NS0_6memory15LoadWithoutCastENSF_16StoreWithoutCastEEEviT_T0_T2_T3_T4_T5_,(.L_x_22882 - _ZN2at6native27unrolled_elementwise_kernelINS0_13BUnaryFunctorIsssZZZNS0_15binary_internal21div_trunc_kernel_cudaERNS_18TensorIteratorBaseEENKUlvE_clEvENKUlvE3_clEvEUlssE_EESt5arrayIPcLm2EELi4E23TrivialOffsetCalculatorILi1EjESE_NS0_6memory15LoadWithoutCastENSF_16StoreWithoutCastEEEviT_T0_T2_T3_T4_T5_)
        .other          _ZN2at6native27unrolled_elementwise_kernelINS0_13BUnaryFunctorIsssZZZNS0_15binary_internal21div_trunc_kernel_cudaERNS_18TensorIteratorBaseEENKUlvE_clEvENKUlvE3_clEvEUlssE_EESt5arrayIPcLm2EELi4E23TrivialOffsetCalculatorILi1EjESE_NS0_6memory15LoadWithoutCastENSF_16StoreWithoutCastEEEviT_T0_T2_T3_T4_T5_,@"STO_CUDA_ENTRY STV_DEFAULT"
_ZN2at6native27unrolled_elementwise_kernelINS0_13BUnaryFunctorIsssZZZNS0_15binary_internal21div_trunc_kernel_cudaERNS_18TensorIteratorBaseEENKUlvE_clEvENKUlvE3_clEvEUlssE_EESt5arrayIPcLm2EELi4E23TrivialOffsetCalculatorILi1EjESE_NS0_6memory15LoadWithoutCastENSF_16StoreWithoutCastEEEviT_T0_T2_T3_T4_T5_:
.text._ZN2at6native27unrolled_elementwise_kernelINS0_13BUnaryFunctorIsssZZZNS0_15binary_internal21div_trunc_kernel_cudaERNS_18TensorIteratorBaseEENKUlvE_clEvENKUlvE3_clEvEUlssE_EESt5arrayIPcLm2EELi4E23TrivialOffsetCalculatorILi1EjESE_NS0_6memory15LoadWithoutCastENSF_16StoreWithoutCastEEEviT_T0_T2_T3_T4_T5_:
        /* <DEDUP_REMOVED lines=8> */
[----:B------:R-:W0:Y:S01]  /*0080*/  @!P0 LDC.64 R14, c[0x0][0x220] ;  /* 0x00008800ff0e8b82 */ /* 0x000e220000000a00 */
[----:B------:R-:W-:Y:S01]  /*0090*/  @!P0 IMAD R11, R0, 0x200, R5 ;  /* 0x00000200000b8824 */ /* 0x000fe200078e0205 */
[----:B------:R-:W-:Y:S02]  /*00a0*/  MOV R10, RZ ;  /* 0x000000ff000a7202 */ /* 0x000fe40000000f00 */
[----:B------:R-:W-:-:S04]  /*00b0*/  @!P0 IADD3 R5, R5, 0x80, RZ ;  /* 0x0000008005058810 */ /* 0x000fc80007ffe0ff */
[----:B------:R-:W-:Y:S01]  /*00c0*/  ISETP.GE.AND P1, PT, R5, R4, PT ;  /* 0x000000040500720c */ /* 0x000fe20003f26270 */
[----:B------:R-:W1:Y:S08]  /*00d0*/  LDC.U16 R2, c[0x0][0x216] ;  /* 0x00008580ff027b82 */ /* 0x000e700000000400 */
[----:B------:R-:W2:Y:S04]  /*00e0*/  @!P0 LDC.64 R12, c[0x0][0x218] ;  /* 0x00008600ff0c8b82 */ /* 0x000ea80000000a00 */
[----:B------:R-:W-:-:S02]  /*00f0*/  @!P1 IMAD R19, R0, 0x200, R5 ;  /* 0x0000020000139824 */ /* 0x000fc400078e0205 */
[----:B------:R-:W-:Y:S02]  /*0100*/  @!P1 VIADD R5, R5, 0x80 ;  /* 0x0000008005059836 */ /* 0x000fe40000000000 */
[----:B0-----:R-:W-:Y:S01]  /*0110*/  @!P0 IMAD.WIDE.U32 R14, R11, 0x2, R14 ;  /* 0x000000020b0e8825 */ /* 0x001fe200078e000e */
[----:B------:R-:W0:Y:S02]  /*0120*/  @!P1 LDC.64 R6, c[0x0][0x220] ;  /* 0x00008800ff069b82 */ /* 0x000e240000000a00 */
[CC--:B------:R-:W-:Y:S02]  /*0130*/  ISETP.GE.AND P3, PT, R5.reuse, R4.reuse, PT ;  /* 0x000000040500720c */ /* 0x0c0fe40003f66270 */
[----:B------:R-:W5:Y:S11]  /*0140*/  @!P0 LDG.E.S16 R10, desc[UR4][R14.64] ;  /* 0x000000040e0a8981 */ /* 0x000f76000c1e1700 */
[----:B------:R-:W-:Y:S01]  /*0150*/  @!P3 LEA R21, R0, R5, 0x9 ;  /* 0x000000050015b211 */ /* 0x000fe200078e48ff */
[----:B------:R-:W-:Y:S01]  /*0160*/  @!P3 VIADD R5, R5, 0x80 ;  /* 0x000000800505b836 */ /* 0x000fe20000000000 */
[----:B------:R-:W3:Y:S04]  /*0170*/  @!P3 LDC.64 R8, c[0x0][0x220] ;  /* 0x00008800ff08bb82 */ /* 0x000ee80000000a00 */
[----:B------:R-:W-:Y:S01]  /*0180*/  ISETP.GE.AND P2, PT, R5, R4, PT ;  /* 0x000000040500720c */ /* 0x000fe20003f46270 */
[----:B0-----:R-:W-:-:S12]  /*0190*/  @!P1 IMAD.WIDE.U32 R18, R19, 0x2, R6 ;  /* 0x0000000213129825 */ /* 0x001fd800078e0006 */
[----:B------:R-:W0:Y:S01]  /*01a0*/  @!P2 LDC.64 R16, c[0x0][0x220] ;  /* 0x00008800ff10ab82 */ /* 0x000e220000000a00 */
[----:B------:R-:W-:Y:S02]  /*01b0*/  @!P2 IMAD R5, R0, 0x200, R5 ;  /* 0x000002000005a824 */ /* 0x000fe400078e0205 */
[----:B---3--:R-:W-:Y:S01]  /*01c0*/  @!P3 IMAD.WIDE.U32 R20, R21, 0x2, R8 ;  /* 0x000000021514b825 */ /* 0x008fe200078e0008 */
[----:B------:R-:W-:-:S03]  /*01d0*/  HFMA2.MMA R8, -RZ, RZ, 0, 0 ;  /* 0x00000000ff087435 */ /* 0x000fc600000001ff */
[----:B------:R-:W-:Y:S02]  /*01e0*/  IMAD.MOV.U32 R7, RZ, RZ, R3 ;  /* 0x000000ffff077224 */ /* 0x000fe400078e0003 */
[----:B------:R-:W-:Y:S02]  /*01f0*/  IMAD.MOV.U32 R6, RZ, RZ, RZ ;  /* 0x000000ffff067224 */ /* 0x000fe400078e00ff */
[C---:B------:R-:W-:Y:S01]  /*0200*/  VIADD R9, R7.reuse, 0x80 ;  /* 0x0000008007097836 */ /* 0x040fe20000000000 */
[----:B------:R-:W-:Y:S02]  /*0210*/  IADD3 R11, R7, 0x100, RZ ;  /* 0x00000100070b7810 */ /* 0x000fe40007ffe0ff */
[----:B------:R3:W5:Y:S01]  /*0220*/  @!P1 LDG.E.S16 R8, desc[UR4][R18.64] ;  /* 0x0000000412089981 */ /* 0x000762000c1e1700 */
[----:B------:R-:W-:Y:S01]  /*0230*/  BSSY B0, `(.L_x_12640) ;  /* 0x0000028000007945 */ /* 0x000fe20003800000 */
[----:B0-----:R-:W-:Y:S02]  /*0240*/  @!P2 IMAD.WIDE.U32 R16, R5, 0x2, R16 ;  /* 0x000000020510a825 */ /* 0x001fe400078e0010 */
[----:B------:R0:W5:Y:S02]  /*0250*/  @!P3 LDG.E.S16 R6, desc[UR4][R20.64] ;  /* 0x000000041406b981 */ /* 0x000164000c1e1700 */
[----:B------:R-:W-:-:S02]  /*0260*/  IMAD.MOV.U32 R5, RZ, RZ, RZ ;  /* 0x000000ffff057224 */ /* 0x000fc400078e00ff */
[----:B---3--:R-:W-:Y:S02]  /*0270*/  VIADD R19, R7, 0x180 ;  /* 0x0000018007137836 */ /* 0x008fe40000000000 */
[----:B------:R-:W-:Y:S01]  /*0280*/  @!P0 VIADD R7, R3, 0x80 ;  /* 0x0000008003078836 */ /* 0x000fe20000000000 */
[----:B------:R-:W-:Y:S01]  /*0290*/  @!P0 LEA R3, R0, R3, 0x9 ;  /* 0x0000000300038211 */ /* 0x000fe200078e48ff */
[----:B------:R0:W5:Y:S01]  /*02a0*/  @!P2 LDG.E.S16 R5, desc[UR4][R16.64] ;  /* 0x000000041005a981 */ /* 0x000162000c1e1700 */
[-C--:B------:R-:W-:Y:S02]  /*02b0*/  ISETP.GE.AND P4, PT, R9, R4.reuse, PT ;  /* 0x000000040900720c */ /* 0x080fe40003f86270 */
[----:B-1----:R-:W-:Y:S01]  /*02c0*/  PRMT R9, R2, 0x9910, RZ ;  /* 0x0000991002097816 */ /* 0x002fe200000000ff */
[----:B--2---:R-:W-:Y:S01]  /*02d0*/  @!P0 IMAD.WIDE.U32 R2, R3, 0x2, R12 ;  /* 0x0000000203028825 */ /* 0x004fe200078e000c */
[-C--:B------:R-:W-:Y:S02]  /*02e0*/  ISETP.GE.AND P1, PT, R11, R4.reuse, PT ;  /* 0x000000040b00720c */ /* 0x080fe40003f26270 */
[----:B------:R-:W-:-:S02]  /*02f0*/  ISETP.GE.AND P2, PT, R19, R4, PT ;  /* 0x000000041300720c */ /* 0x000fc40003f46270 */
[----:B------:R-:W-:Y:S01]  /*0300*/  ISETP.GE.AND P3, PT, R7, R4, PT ;  /* 0x000000040700720c */ /* 0x000fe20003f66270 */
[----:B0-----:R-:W-:-:S12]  /*0310*/  @P0 BRA `(.L_x_12641) ;  /* 0x0000000000640947 */ /* 0x001fd80003800000 */
[-C--:B------:R-:W-:Y:S02]  /*0320*/  IABS R15, R9.reuse ;  /* 0x00000009000f7213 */ /* 0x080fe40000000000 */
[----:B-----5:R-:W-:Y:S02]  /*0330*/  IABS R16, R10 ;  /* 0x0000000a00107213 */ /* 0x020fe40000000000 */
[----:B------:R-:W0:Y:S01]  /*0340*/  I2F.RP R11, R15 ;  /* 0x0000000f000b7306 */ /* 0x000e220000209400 */
[-C--:B------:R-:W-:Y:S02]  /*0350*/  IABS R18, R9.reuse ;  /* 0x0000000900127213 */ /* 0x080fe40000000000 */
[----:B------:R-:W-:-:S05]  /*0360*/  LOP3.LUT R10, R10, R9, RZ, 0x3c, !PT ;  /* 0x000000090a0a7212 */ /* 0x000fca00078e3cff */
[----:B0-----:R-:W0:Y:S02]  /*0370*/  MUFU.RCP R11, R11 ;  /* 0x0000000b000b7308 */ /* 0x001e240000001000 */
[----:B0-----:R-:W-:-:S06]  /*0380*/  VIADD R12, R11, 0xffffffe ;  /* 0x0ffffffe0b0c7836 */ /* 0x001fcc0000000000 */
[----:B------:R0:W1:Y:S02]  /*0390*/  F2I.FTZ.U32.TRUNC.NTZ R13, R12 ;  /* 0x0000000c000d7305 */ /* 0x000064000021f000 */
[----:B0-----:R-:W-:Y:S02]  /*03a0*/  IMAD.MOV.U32 R12, RZ, RZ, RZ ;  /* 0x000000ffff0c7224 */ /* 0x001fe400078e00ff */
[----:B-1----:R-:W-:-:S04]  /*03b0*/  IMAD.MOV R14, RZ, RZ, -R13 ;  /* 0x000000ffff0e7224 */ /* 0x002fc800078e0a0d */
[----:B------:R-:W-:Y:S01]  /*03c0*/  IMAD R17, R14, R15, RZ ;  /* 0x0000000f0e117224 */ /* 0x000fe200078e02ff */
[----:B------:R-:W-:Y:S01]  /*03d0*/  MOV R14, R16 ;  /* 0x00000010000e7202 */ /* 0x000fe20000000f00 */
[----:B------:R-:W-:Y:S02]  /*03e0*/  IMAD.MOV R16, RZ, RZ, -R18 ;  /* 0x000000ffff107224 */ /* 0x000fe400078e0a12 */
        /* <DEDUP_REMOVED lines=10> */
[----:B------:R-:W-:-:S09]  /*0490*/  @!P5 IADD3 R11, -R11, RZ, RZ ;  /* 0x000000ff0b0bd210 */ /* 0x000fd20007ffe1ff */
[----:B------:R-:W-:-:S07]  /*04a0*/  @!P6 LOP3.LUT R11, RZ, R9, RZ, 0x33, !PT ;  /* 0x00000009ff0be212 */ /* 0x000fce00078e33ff */
.L_x_12641:
[----:B------:R-:W-:Y:S05]  /*04b0*/  BSYNC B0 ;  /* 0x0000000000007941 */ /* 0x000fea0003800000 */
.L_x_12640:
[----:B------:R-:W-:Y:S04]  /*04c0*/  BSSY B0, `(.L_x_12642) ;  /* 0x000001b000007945 */ /* 0x000fe80003800000 */
[----:B------:R-:W-:Y:S05]  /*04d0*/  @P4 BRA `(.L_x_12643) ;  /* 0x0000000000644947 */ /* 0x000fea0003800000 */
[-C--:B------:R-:W-:Y:S02]  /*04e0*/  IABS R17, R9.reuse ;  /* 0x0000000900117213 */ /* 0x080fe40000000000 */
[----:B-----5:R-:W-:Y:S02]  /*04f0*/  IABS R15, R8 ;  /* 0x00000008000f7213 */ /* 0x020fe40000000000 */
[----:B------:R-:W0:Y:S01]  /*0500*/  I2F.RP R10, R17 ;  /* 0x00000011000a7306 */ /* 0x000e220000209400 */
[-C--:B------:R-:W-:Y:S02]  /*0510*/  IABS R16, R9.reuse ;  /* 0x0000000900107213 */ /* 0x080fe40000000000 */
[----:B------:R-:W-:-:S04]  /*0520*/  LOP3.LUT R8, R8, R9, RZ, 0x3c, !PT ;  /* 0x0000000908087212 */ /* 0x000fc800078e3cff */
[----:B------:R-:W-:Y:S01]  /*0530*/  ISETP.GE.AND P4, PT, R8, RZ, PT ;  /* 0x000000ff0800720c */ /* 0x000fe20003f86270 */
[----:B0-----:R-:W0:Y:S02]  /*0540*/  MUFU.RCP R10, R10 ;  /* 0x0000000a000a7308 */ /* 0x001e240000001000 */
[----:B0-----:R-:W-:-:S06]  /*0550*/  VIADD R12, R10, 0xffffffe ;  /* 0x0ffffffe0a0c7836 */ /* 0x001fcc0000000000 */
[----:B------:R0:W1:Y:S02]  /*0560*/  F2I.FTZ.U32.TRUNC.NTZ R13, R12 ;  /* 0x0000000c000d7305 */ /* 0x000064000021f000 */
[----:B0-----:R-:W-:Y:S01]  /*0570*/  HFMA2.MMA R12, -RZ, RZ, 0, 0 ;  /* 0x00000000ff0c7435 */ /* 0x001fe200000001ff */
[----:B-1----:R-:W-:-:S04]  /*0580*/  IMAD.MOV R14, RZ, RZ, -R13 ;  /* 0x000000ffff0e7224 */ /* 0x002fc800078e0a0d */
[----:B------:R-:W-:-:S05]  /*0590*/  IMAD R19, R14, R17, RZ ;  /* 0x000000110e137224 */ /* 0x000fca00078e02ff */
[----:B------:R-:W-:-:S04]  /*05a0*/  IMAD.HI.U32 R14, R13, R19, R12 ;  /* 0x000000130d0e7227 */ /* 0x000fc800078e000c */
        /* <DEDUP_REMOVED lines=9> */
[----:B------:R-:W-:-:S05]  /*0640*/  IMAD.MOV.U32 R8, RZ, RZ, R10 ;  /* 0x000000ffff087224 */ /* 0x000fca00078e000a */
[----:B------:R-:W-:Y:S02]  /*0650*/  @!P4 IADD3 R8, -R8, RZ, RZ ;  /* 0x000000ff0808c210 */ /* 0x000fe40007ffe1ff */
[----:B------:R-:W-:-:S07]  /*0660*/  @!P6 LOP3.LUT R8, RZ, R9, RZ, 0x33, !PT ;  /* 0x00000009ff08e212 */ /* 0x000fce00078e33ff */
.L_x_12643:
[----:B------:R-:W-:Y:S05]  /*0670*/  BSYNC B0 ;  /* 0x0000000000007941 */ /* 0x000fea0003800000 */
.L_x_12642:
        /* <DEDUP_REMOVED lines=11> */
[----:B0-----:R-:W-:Y:S01]  /*0730*/  MOV R12, RZ ;  /* 0x000000ff000c7202 */ /* 0x001fe20000000f00 */
[----:B-1----:R-:W-:-:S04]  /*0740*/  IMAD.MOV R14, RZ, RZ, -R13 ;  /* 0x000000ffff0e7224 */ /* 0x002fc800078e0a0d */
[----:B------:R-:W-:-:S04]  /*0750*/  IMAD R19, R14, R17, RZ ;  /* 0x000000110e137224 */ /* 0x000fc800078e02ff */
        /* <DEDUP_REMOVED lines=13> */
.L_x_12645:
[----:B------:R-:W-:Y:S05]  /*0830*/  BSYNC B0 ;  /* 0x0000000000007941 */ /* 0x000fea0003800000 */
.L_x_12644:
[----:B------:R-:W-:Y:S04]  /*0840*/  BSSY B0, `(.L_x_12646) ;  /* 0x000001b000007945 */ /* 0x000fe80003800000 */
[----:B------:R-:W-:Y:S05]  /*0850*/  @P2 BRA `(.L_x_12647) ;  /* 0x0000000000642947 */ /* 0x000fea0003800000 */
[----:B------:R-:W-:Y:S02]  /*0860*/  IABS R17, R9 ;  /* 0x0000000900117213 */ /* 0x000fe40000000000 */
        /* <DEDUP_REMOVED lines=24> */
.L_x_12647:
[----:B------:R-:W-:Y:S05]  /*09f0*/  BSYNC B0 ;  /* 0x0000000000007941 */ /* 0x000fea0003800000 */
.L_x_12646:
[----:B------:R0:W-:Y:S01]  /*0a00*/  @!P0 STG.E.U16 desc[UR4][R2.64], R11 ;  /* 0x0000000b02008986 */ /* 0x0001e2000c101504 */
[----:B------:R-:W-:Y:S04]  /*0a10*/  BSSY B0, `(.L_x_12648) ;  /* 0x000000c000007945 */ /* 0x000fe80003800000 */
[----:B------:R-:W-:Y:S05]  /*0a20*/  @P3 BRA `(.L_x_12649) ;  /* 0x0000000000283947 */ /* 0x000fea0003800000 */
[----:B0----5:R-:W0:Y:S01]  /*0a30*/  LDC.64 R10, c[0x0][0x218] ;  /* 0x00008600ff0a7b82 */ /* 0x021e220000000a00 */
[----:B------:R-:W-:Y:S02]  /*0a40*/  IMAD R3, R0, 0x200, R7 ;  /* 0x0000020000037824 */ /* 0x000fe400078e0207 */
[----:B------:R-:W-:-:S05]  /*0a50*/  VIADD R7, R7, 0x80 ;  /* 0x0000008007077836 */ /* 0x000fca0000000000 */
[----:B------:R-:W-:-:S13]  /*0a60*/  ISETP.GE.AND P0, PT, R7, R4, PT ;  /* 0x000000040700720c */ /* 0x000fda0003f06270 */
[----:B------:R-:W-:Y:S01]  /*0a70*/  @!P0 LEA R9, R0, R7, 0x9 ;  /* 0x0000000700098211 */ /* 0x000fe200078e48ff */
[----:B------:R-:W-:Y:S02]  /*0a80*/  @!P0 VIADD R7, R7, 0x80 ;  /* 0x0000008007078836 */ /* 0x000fe40000000000 */
[----:B0-----:R-:W-:-:S04]  /*0a90*/  IMAD.WIDE.U32 R2, R3, 0x2, R10 ;  /* 0x0000000203027825 */ /* 0x001fc800078e000a */
[----:B------:R-:W-:Y:S01]  /*0aa0*/  @!P0 IMAD.WIDE.U32 R10, R9, 0x2, R10 ;  /* 0x00000002090a8825 */ /* 0x000fe200078e000a */
[----:B------:R1:W-:Y:S04]  /*0ab0*/  STG.E.U16 desc[UR4][R2.64], R8 ;  /* 0x0000000802007986 */ /* 0x0003e8000c101504 */
[----:B------:R1:W-:Y:S02]  /*0ac0*/  @!P0 STG.E.U16 desc[UR4][R10.64], R6 ;  /* 0x000000060a008986 */ /* 0x0003e4000c101504 */
.L_x_12649:
[----:B------:R-:W-:Y:S05]  /*0ad0*/  BSYNC B0 ;  /* 0x0000000000007941 */ /* 0x000fea0003800000 */
.L_x_12648:
[----:B------:R-:W-:-:S13]  /*0ae0*/  ISETP.GE.AND P0, PT, R7, R4, PT ;  /* 0x000000040700720c */ /* 0x000fda0003f06270 */
[----:B------:R-:W-:Y:S05]  /*0af0*/  @P0 EXIT ;  /* 0x000000000000094d */ /* 0x000fea0003800000 */
[----:B01----:R-:W0:Y:S01]  /*0b00*/  LDC.64 R2, c[0x0][0x218] ;  /* 0x00008600ff027b82 */ /* 0x003e220000000a00 */
[----:B------:R-:W-:-:S05]  /*0b10*/  LEA R7, R0, R7, 0x9 ;  /* 0x0000000700077211 */ /* 0x000fca00078e48ff */
[----:B0-----:R-:W-:-:S05]  /*0b20*/  IMAD.WIDE.U32 R2, R7, 0x2, R2 ;  /* 0x0000000207027825 */ /* 0x001fca00078e0002 */
[----:B-----5:R-:W-:Y:S01]  /*0b30*/  STG.E.U16 desc[UR4][R2.64], R5 ;  /* 0x0000000502007986 */ /* 0x020fe2000c101504 */
[----:B------:R-:W-:Y:S05]  /*0b40*/  EXIT ;  /* 0x000000000000794d */ /* 0x000fea0003800000 */
.L_x_12650:
        /* <DEDUP_REMOVED lines=11> */
.L_x_22882:


//--------------------- .text._ZN2at6native29vectorized_elementwise_kernelILi2ENS0_13BUnaryFunctorIsssZZZNS0_15binary_internal21div_trunc_kernel_cudaERNS_18TensorIteratorBaseEENKUlvE_clEvENKUlvE3_clEvEUlssE_EESt5arrayIPcLm2EEEEviT0_T1_ --------------------------
	.section	.text._ZN2at6native29vectorized_elementwise_kernelILi2ENS0_13BUnaryFunctorIsssZZZNS0_15binary_internal21div_trunc_kernel_cudaERNS_18TensorIteratorBaseEENKUlvE_clEvENKUlvE3_clEvEUlssE_EESt5arrayIPcLm2EEEEviT0_T1_,"ax",@progbits
	.align	128
        .global         _ZN2at6native29vectorized_elementwise_kernelILi2ENS0_13BUnaryFunctorIsssZZZNS0_15binary_internal21div_trunc_kernel_cudaERNS_18TensorIteratorBaseEENKUlvE_clEvENKUlvE3_clEvEUlssE_EESt5arrayIPcLm2EEEEviT0_T1_
        .type           _ZN2at6native29vectorized_elementwise_kernelILi2ENS0_13BUnaryFunctorIsssZZZNS0_15binary_internal21div_trunc_kernel_cudaERNS_18TensorIteratorBaseEENKUlvE_clEvENKUlvE3_clEvEUlssE_EESt5arrayIPcLm2EEEEviT0_T1_,@function
        .size           _ZN2at6native29vectorized_elementwise_kernelILi2ENS0_13BUnaryFunctorIsssZZZNS0_15binary_internal21div_trunc_kernel_cudaERNS_18TensorIteratorBaseEENKUlvE_clEvENKUlvE3_clEvEUlssE_EESt5arrayIPcLm2EEEEviT0_T1_,(.L_x_22883 - _ZN2at6native29vectorized_elementwise_kernelILi2ENS0_13BUnaryFunctorIsssZZZNS0_15binary_internal21div_trunc_kernel_cudaERNS_18TensorIteratorBaseEENKUlvE_clEvENKUlvE3_clEvEUlssE_EESt5arrayIPcLm2EEEEviT0_T1_)
        .other          _ZN2at6native29vectorized_elementwise_kernelILi2ENS0_13BUnaryFunctorIsssZZZNS0_15binary_internal21div_trunc_kernel_cudaERNS_18TensorIteratorBaseEENKUlvE_clEvENKUlvE3_clEvEUlssE_EESt5arrayIPcLm2EEEEviT0_T1_,@"STO_CUDA_ENTRY STV_DEFAULT"
_ZN2at6native29vectorized_elementwise_kernelILi2ENS0_13BUnaryFunctorIsssZZZNS0_15binary_internal21div_trunc_kernel_cudaERNS_18TensorIteratorBaseEENKUlvE_clEvENKUlvE3_clEvEUlssE_EESt5arrayIPcLm2EEEEviT0_T1_:
.text._ZN2at6native29vectorized_elementwise_kernelILi2ENS0_13BUnaryFunctorIsssZZZNS0_15binary_internal21div_trunc_kernel_cudaERNS_18TensorIteratorBaseEENKUlvE_clEvENKUlvE3_clEvEUlssE_EESt5arrayIPcLm2EEEEviT0_T1_:
        /* <DEDUP_REMOVED lines=17> */
[----:B-1----:R-:W-:-:S04]  /*0110*/  PRMT R6, R2, 0x9910, RZ ;  /* 0x0000991002067816 */ /* 0x002fc800000000ff */
[-C--:B------:R-:W-:Y:S02]  /*0120*/  IABS R10, R6.reuse ;  /* 0x00000006000a7213 */ /* 0x080fe40000000000 */
[----:B0-----:R-:W-:Y:S02]  /*0130*/  IABS R8, R6 ;  /* 0x0000000600087213 */ /* 0x001fe40000000000 */
[----:B------:R-:W0:Y:S08]  /*0140*/  I2F.RP R5, R10 ;  /* 0x0000000a00057306 */ /* 0x000e300000209400 */
[----:B0-----:R-:W0:Y:S02]  /*0150*/  MUFU.RCP R5, R5 ;  /* 0x0000000500057308 */ /* 0x001e240000001000 */
[----:B0-----:R-:W-:-:S06]  /*0160*/  VIADD R2, R5, 0xffffffe ;  /* 0x0ffffffe05027836 */ /* 0x001fcc0000000000 */
[----:B------:R0:W1:Y:S02]  /*0170*/  F2I.FTZ.U32.TRUNC.NTZ R3, R2 ;  /* 0x0000000200037305 */ /* 0x000064000021f000 */
[----:B0-----:R-:W-:Y:S02]  /*0180*/  IMAD.MOV.U32 R2, RZ, RZ, RZ ;  /* 0x000000ffff027224 */ /* 0x001fe400078e00ff */
[----:B-1----:R-:W-:-:S04]  /*0190*/  IMAD.MOV R9, RZ, RZ, -R3 ;  /* 0x000000ffff097224 */ /* 0x002fc800078e0a03 */
[----:B------:R-:W-:-:S04]  /*01a0*/  IMAD R9, R9, R10, RZ ;  /* 0x0000000a09097224 */ /* 0x000fc800078e02ff */
[----:B------:R-:W-:-:S04]  /*01b0*/  IMAD.HI.U32 R2, R3, R9, R2 ;  /* 0x0000000903027227 */ /* 0x000fc800078e0002 */
[----:B------:R-:W-:Y:S01]  /*01c0*/  IMAD.MOV R3, RZ, RZ, -R8 ;  /* 0x000000ffff037224 */ /* 0x000fe200078e0a08 */
[C---:B--2---:R-:W-:Y:S02]  /*01d0*/  PRMT R13, R11.reuse, 0x9910, RZ ;  /* 0x000099100b0d7816 */ /* 0x044fe400000000ff */
[----:B------:R-:W-:Y:S02]  /*01e0*/  PRMT R15, R11, 0xbb32, RZ ;  /* 0x0000bb320b0f7816 */ /* 0x000fe400000000ff */
[----:B------:R-:W-:Y:S02]  /*01f0*/  IABS R14, R13 ;  /* 0x0000000d000e7213 */ /* 0x000fe40000000000 */
[----:B------:R-:W-:Y:S02]  /*0200*/  IABS R21, R15 ;  /* 0x0000000f00157213 */ /* 0x000fe40000000000 */
[----:B---3--:R-:W-:Y:S01]  /*0210*/  PRMT R17, R4, 0x9910, RZ ;  /* 0x0000991004117816 */ /* 0x008fe200000000ff */
[----:B------:R-:W-:Y:S01]  /*0220*/  IMAD.HI.U32 R9, R2, R14, RZ ;  /* 0x0000000e02097227 */ /* 0x000fe200078e00ff */
[----:B------:R-:W-:-:S02]  /*0230*/  PRMT R11, R4, 0xbb32, RZ ;  /* 0x0000bb32040b7816 */ /* 0x000fc400000000ff */
[----:B------:R-:W-:Y:S01]  /*0240*/  IABS R23, R17 ;  /* 0x0000001100177213 */ /* 0x000fe20000000000 */
[----:B------:R-:W-:Y:S01]  /*0250*/  IMAD R19, R9, R3, R14 ;  /* 0x0000000309137224 */ /* 0x000fe200078e020e */
[----:B------:R-:W-:Y:S01]  /*0260*/  IABS R25, R11 ;  /* 0x0000000b00197213 */ /* 0x000fe20000000000 */
[----:B------:R-:W-:Y:S01]  /*0270*/  IMAD.HI.U32 R8, R2, R21, RZ ;  /* 0x0000001502087227 */ /* 0x000fe200078e00ff */
[----:B----4-:R-:W-:Y:S02]  /*0280*/  PRMT R5, R12, 0x9910, RZ ;  /* 0x000099100c057816 */ /* 0x010fe400000000ff */
[----:B------:R-:W-:Y:S01]  /*0290*/  ISETP.GT.U32.AND P3, PT, R10, R19, PT ;  /* 0x000000130a00720c */ /* 0x000fe20003f64070 */
[----:B------:R-:W-:Y:S01]  /*02a0*/  IMAD R21, R8, R3, R21 ;  /* 0x0000000308157224 */ /* 0x000fe200078e0215 */
[----:B------:R-:W-:Y:S01]  /*02b0*/  PRMT R14, R12, 0xbb32, RZ ;  /* 0x0000bb320c0e7816 */ /* 0x000fe200000000ff */
[----:B------:R-:W-:Y:S01]  /*02c0*/  IMAD.HI.U32 R4, R2, R23, RZ ;  /* 0x0000001702047227 */ /* 0x000fe200078e00ff */
[----:B------:R-:W-:-:S02]  /*02d0*/  IABS R29, R5 ;  /* 0x00000005001d7213 */ /* 0x000fc40000000000 */
[----:B------:R-:W-:Y:S01]  /*02e0*/  ISETP.GT.U32.AND P0, PT, R10, R21, PT ;  /* 0x000000150a00720c */ /* 0x000fe20003f04070 */
[----:B------:R-:W-:Y:S01]  /*02f0*/  IMAD.HI.U32 R12, R2, R25, RZ ;  /* 0x00000019020c7227 */ /* 0x000fe200078e00ff */
[-C--:B------:R-:W-:Y:S02]  /*0300*/  LOP3.LUT R13, R13, R6.reuse, RZ, 0x3c, !PT ;  /* 0x000000060d0d7212 */ /* 0x080fe400078e3cff */
[-C--:B------:R-:W-:Y:S01]  /*0310*/  LOP3.LUT R15, R15, R6.reuse, RZ, 0x3c, !PT ;  /* 0x000000060f0f7212 */ /* 0x080fe200078e3cff */
[-C--:B------:R-:W-:Y:S01]  /*0320*/  IMAD R23, R4, R3.reuse, R23 ;  /* 0x0000000304177224 */ /* 0x080fe200078e0217 */
[----:B------:R-:W-:Y:S01]  /*0330*/  LOP3.LUT R17, R17, R6, RZ, 0x3c, !PT ;  /* 0x0000000611117212 */ /* 0x000fe200078e3cff */
[----:B------:R-:W-:Y:S01]  /*0340*/  IMAD R25, R12, R3, R25 ;  /* 0x000000030c197224 */ /* 0x000fe200078e0219 */
[----:B------:R-:W-:Y:S01]  /*0350*/  @!P3 IADD3 R19, R19, -R10, RZ ;  /* 0x8000000a1313b210 */ /* 0x000fe20007ffe0ff */
[----:B------:R-:W-:Y:S01]  /*0360*/  @!P3 VIADD R9, R9, 0x1 ;  /* 0x000000010909b836 */ /* 0x000fe20000000000 */
[----:B------:R-:W-:-:S02]  /*0370*/  ISETP.GT.U32.AND P2, PT, R10, R23, PT ;  /* 0x000000170a00720c */ /* 0x000fc40003f44070 */
[----:B------:R-:W-:Y:S01]  /*0380*/  ISETP.GE.U32.AND P6, PT, R19, R10, PT ;  /* 0x0000000a1300720c */ /* 0x000fe20003fc6070 */
[----:B------:R-:W-:Y:S01]  /*0390*/  IMAD.MOV.U32 R19, RZ, RZ, R14 ;  /* 0x000000ffff137224 */ /* 0x000fe200078e000e */
[----:B------:R-:W-:Y:S01]  /*03a0*/  ISETP.GT.U32.AND P4, PT, R10, R25, PT ;  /* 0x000000190a00720c */ /* 0x000fe20003f84070 */
[----:B------:R-:W-:Y:S01]  /*03b0*/  IMAD.HI.U32 R14, R2, R29, RZ ;  /* 0x0000001d020e7227 */ /* 0x000fe200078e00ff */
[-C--:B------:R-:W-:Y:S02]  /*03c0*/  LOP3.LUT R11, R11, R6.reuse, RZ, 0x3c, !PT ;  /* 0x000000060b0b7212 */ /* 0x080fe400078e3cff */
[----:B------:R-:W-:Y:S01]  /*03d0*/  IABS R27, R19 ;  /* 0x00000013001b7213 */ /* 0x000fe20000000000 */
[--C-:B------:R-:W-:Y:S01]  /*03e0*/  @!P0 IMAD.IADD R21, R21, 0x1, -R10.reuse ;  /* 0x0000000115158824 */ /* 0x100fe200078e0a0a */
[-C--:B------:R-:W-:Y:S01]  /*03f0*/  LOP3.LUT R5, R5, R6.reuse, RZ, 0x3c, !PT ;  /* 0x0000000605057212 */ /* 0x080fe200078e3cff */
[----:B------:R-:W-:Y:S01]  /*0400*/  IMAD R29, R14, R3, R29 ;  /* 0x000000030e1d7224 */ /* 0x000fe200078e021d */
[----:B------:R-:W-:Y:S01]  /*0410*/  LOP3.LUT R19, R19, R6, RZ, 0x3c, !PT ;  /* 0x0000000613137212 */ /* 0x000fe200078e3cff */
[--C-:B------:R-:W-:Y:S01]  /*0420*/  @!P2 IMAD.IADD R23, R23, 0x1, -R10.reuse ;  /* 0x000000011717a824 */ /* 0x100fe200078e0a0a */
[----:B------:R-:W-:Y:S01]  /*0430*/  ISETP.GE.U32.AND P1, PT, R21, R10, PT ;  /* 0x0000000a1500720c */ /* 0x000fe20003f26070 */
[----:B------:R-:W-:Y:S01]  /*0440*/  @P6 VIADD R9, R9, 0x1 ;  /* 0x0000000109096836 */ /* 0x000fe20000000000 */
[----:B------:R-:W-:Y:S01]  /*0450*/  ISETP.GT.U32.AND P5, PT, R10, R29, PT ;  /* 0x0000001d0a00720c */ /* 0x000fe20003fa4070 */
[----:B------:R-:W-:Y:S01]  /*0460*/  @!P4 IMAD.IADD R25, R25, 0x1, -R10 ;  /* 0x000000011919c824 */ /* 0x000fe200078e0a0a */
[----:B-----5:R-:W-:Y:S01]  /*0470*/  PRMT R21, R16, 0x9910, RZ ;  /* 0x0000991010157816 */ /* 0x020fe200000000ff */
[----:B------:R-:W-:Y:S01]  /*0480*/  @!P0 VIADD R8, R8, 0x1 ;  /* 0x0000000108088836 */ /* 0x000fe20000000000 */
[----:B------:R-:W-:Y:S01]  /*0490*/  PRMT R16, R16, 0xbb32, RZ ;  /* 0x0000bb3210107816 */ /* 0x000fe200000000ff */
[----:B------:R-:W-:Y:S01]  /*04a0*/  @!P2 VIADD R4, R4, 0x1 ;  /* 0x000000010404a836 */ /* 0x000fe20000000000 */
[----:B------:R-:W-:-:S02]  /*04b0*/  IABS R18, R21 ;  /* 0x0000001500127213 */ /* 0x000fc40000000000 */
[-C--:B------:R-:W-:Y:S02]  /*04c0*/  ISETP.GE.U32.AND P3, PT, R23, R10.reuse, PT ;  /* 0x0000000a1700720c */ /* 0x080fe40003f66070 */
[----:B------:R-:W-:Y:S01]  /*04d0*/  ISETP.GE.U32.AND P6, PT, R25, R10, PT ;  /* 0x0000000a1900720c */ /* 0x000fe20003fc6070 */
[----:B------:R-:W-:Y:S01]  /*04e0*/  IMAD.MOV.U32 R25, RZ, RZ, R18 ;  /* 0x000000ffff197224 */ /* 0x000fe200078e0012 */
[----:B------:R-:W-:Y:S01]  /*04f0*/  MOV R23, R16 ;  /* 0x0000001000177202 */ /* 0x000fe20000000f00 */
[C---:B------:R-:W-:Y:S01]  /*0500*/  IMAD.HI.U32 R16, R2.reuse, R27, RZ ;  /* 0x0000001b02107227 */ /* 0x040fe200078e00ff */
[----:B------:R-:W-:Y:S02]  /*0510*/  @!P5 IADD3 R29, R29, -R10, RZ ;  /* 0x8000000a1d1dd210 */ /* 0x000fe40007ffe0ff */
[----:B------:R-:W-:Y:S01]  /*0520*/  IABS R22, R23 ;  /* 0x0000001700167213 */ /* 0x000fe20000000000 */
[----:B------:R-:W-:Y:S01]  /*0530*/  IMAD.HI.U32 R18, R2, R25, RZ ;  /* 0x0000001902127227 */ /* 0x000fe200078e00ff */
[----:B------:R-:W-:-:S02]  /*0540*/  @!P4 IADD3 R12, R12, 0x1, RZ ;  /* 0x000000010c0cc810 */ /* 0x000fc40007ffe0ff */
[-C--:B------:R-:W-:Y:S01]  /*0550*/  LOP3.LUT R21, R21, R6.reuse, RZ, 0x3c, !PT ;  /* 0x0000000615157212 */ /* 0x080fe200078e3cff */
[-C--:B------:R-:W-:Y:S01]  /*0560*/  IMAD R27, R16, R3.reuse, R27 ;  /* 0x00000003101b7224 */ /* 0x080fe200078e021b */
[----:B------:R-:W-:Y:S01]  /*0570*/  LOP3.LUT R23, R23, R6, RZ, 0x3c, !PT ;  /* 0x0000000617177212 */ /* 0x000fe200078e3cff */
[----:B------:R-:W-:Y:S01]  /*0580*/  @P1 VIADD R8, R8, 0x1 ;  /* 0x0000000108081836 */ /* 0x000fe20000000000 */
[----:B------:R-:W-:Y:S01]  /*0590*/  ISETP.GE.U32.AND P1, PT, R29, R10, PT ;  /* 0x0000000a1d00720c */ /* 0x000fe20003f26070 */
[----:B------:R-:W-:Y:S01]  /*05a0*/  IMAD R29, R18, R3, R25 ;  /* 0x00000003121d7224 */ /* 0x000fe200078e0219 */
[----:B------:R-:W-:Y:S01]  /*05b0*/  ISETP.GT.U32.AND P0, PT, R10, R27, PT ;  /* 0x0000001b0a00720c */ /* 0x000fe20003f04070 */
[----:B------:R-:W-:-:S03]  /*05c0*/  IMAD.HI.U32 R20, R2, R22, RZ ;  /* 0x0000001602147227 */ /* 0x000fc600078e00ff */
[----:B------:R-:W-:Y:S01]  /*05d0*/  ISETP.GT.U32.AND P2, PT, R10, R29, PT ;  /* 0x0000001d0a00720c */ /* 0x000fe20003f44070 */
[----:B------:R-:W-:Y:S02]  /*05e0*/  IMAD R25, R20, R3, R22 ;  /* 0x0000000314197224 */ /* 0x000fe400078e0216 */
[----:B------:R-:W-:Y:S01]  /*05f0*/  @!P5 VIADD R14, R14, 0x1 ;  /* 0x000000010e0ed836 */ /* 0x000fe20000000000 */
[----:B------:R-:W-:Y:S01]  /*0600*/  ISETP.GE.AND P5, PT, R15, RZ, PT ;  /* 0x000000ff0f00720c */ /* 0x000fe20003fa6270 */
[----:B------:R-:W-:Y:S01]  /*0610*/  @P3 VIADD R4, R4, 0x1 ;  /* 0x0000000104043836 */ /* 0x000fe20000000000 */
[----:B------:R-:W-:Y:S01]  /*0620*/  ISETP.GT.U32.AND P4, PT, R10, R25, PT ;  /* 0x000000190a00720c */ /* 0x000fe20003f84070 */
[----:B------:R-:W-:Y:S01]  /*0630*/  @P6 VIADD R12, R12, 0x1 ;  /* 0x000000010c0c6836 */ /* 0x000fe20000000000 */
[----:B------:R-:W-:Y:S01]  /*0640*/  ISETP.GE.AND P6, PT, R13, RZ, PT ;  /* 0x000000ff0d00720c */ /* 0x000fe20003fc6270 */
[--C-:B------:R-:W-:Y:S01]  /*0650*/  @!P0 IMAD.IADD R27, R27, 0x1, -R10.reuse ;  /* 0x000000011b1b8824 */ /* 0x100fe200078e0a0a */
[----:B------:R-:W0:Y:S01]  /*0660*/  LDC.64 R2, c[0x0][0x218] ;  /* 0x00008600ff027b82 */ /* 0x000e220000000a00 */
[----:B------:R-:W-:Y:S01]  /*0670*/  @P1 VIADD R14, R14, 0x1 ;  /* 0x000000010e0e1836 */ /* 0x000fe20000000000 */
[----:B------:R-:W-:Y:S01]  /*0680*/  @!P0 IADD3 R16, R16, 0x1, RZ ;  /* 0x0000000110108810 */ /* 0x000fe20007ffe0ff */
[----:B------:R-:W-:Y:S01]  /*0690*/  @!P2 IMAD.IADD R29, R29, 0x1, -R10 ;  /* 0x000000011d1da824 */ /* 0x000fe200078e0a0a */
[-C--:B------:R-:W-:Y:S01]  /*06a0*/  ISETP.GE.U32.AND P3, PT, R27, R10.reuse, PT ;  /* 0x0000000a1b00720c */ /* 0x080fe20003f66070 */
[----:B------:R-:W-:Y:S01]  /*06b0*/  @!P2 VIADD R18, R18, 0x1 ;  /* 0x000000011212a836 */ /* 0x000fe20000000000 */
[----:B------:R-:W-:Y:S01]  /*06c0*/  ISETP.GE.AND P0, PT, R17, RZ, PT ;  /* 0x000000ff1100720c */ /* 0x000fe20003f06270 */
[----:B------:R-:W-:Y:S01]  /*06d0*/  @!P5 IMAD.MOV R8, RZ, RZ, -R8 ;  /* 0x000000ffff08d224 */ /* 0x000fe200078e0a08 */
[----:B------:R-:W-:Y:S01]  /*06e0*/  ISETP.GE.U32.AND P1, PT, R29, R10, PT ;  /* 0x0000000a1d00720c */ /* 0x000fe20003f26070 */
[----:B------:R-:W-:Y:S01]  /*06f0*/  @!P4 IMAD.IADD R25, R25, 0x1, -R10 ;  /* 0x000000011919c824 */ /* 0x000fe200078e0a0a */
[----:B------:R-:W-:Y:S01]  /*0700*/  ISETP.GE.AND P2, PT, R11, RZ, PT ;  /* 0x000000ff0b00720c */ /* 0x000fe20003f46270 */
[----:B------:R-:W-:Y:S01]  /*0710*/  @!P6 IMAD.MOV R9, RZ, RZ, -R9 ;  /* 0x000000ffff09e224 */ /* 0x000fe200078e0a09 */
[----:B------:R-:W-:Y:S01]  /*0720*/  ISETP.GE.AND P6, PT, R5, RZ, PT ;  /* 0x000000ff0500720c */ /* 0x000fe20003fc6270 */
[----:B------:R-:W-:Y:S01]  /*0730*/  @!P4 VIADD R20, R20, 0x1 ;  /* 0x000000011414c836 */ /* 0x000fe20000000000 */
[----:B------:R-:W-:-:S02]  /*0740*/  ISETP.GE.AND P5, PT, R21, RZ, PT ;  /* 0x000000ff1500720c */ /* 0x000fc40003fa6270 */
[----:B------:R-:W-:Y:S01]  /*0750*/  ISETP.GE.AND P4, PT, R23, RZ, PT ;  /* 0x000000ff1700720c */ /* 0x000fe20003f86270 */
[----:B------:R-:W-:Y:S01]  /*0760*/  @P3 VIADD R16, R16, 0x1 ;  /* 0x0000000110103836 */ /* 0x000fe20000000000 */
[----:B------:R-:W-:Y:S01]  /*0770*/  ISETP.GE.U32.AND P3, PT, R25, R10, PT ;  /* 0x0000000a1900720c */ /* 0x000fe20003f66070 */
[----:B------:R-:W-:Y:S02]  /*0780*/  @!P0 IMAD.MOV R4, RZ, RZ, -R4 ;  /* 0x000000ffff048224 */ /* 0x000fe400078e0a04 */
[----:B------:R-:W-:Y:S02]  /*0790*/  @P1 IADD3 R18, R18, 0x1, RZ ;  /* 0x0000000112121810 */ /* 0x000fe40007ffe0ff */
[----:B------:R-:W-:Y:S01]  /*07a0*/  ISETP.GE.AND P1, PT, R19, RZ, PT ;  /* 0x000000ff1300720c */ /* 0x000fe20003f26270 */
[----:B0-----:R-:W-:Y:S01]  /*07b0*/  IMAD.WIDE.U32 R2, R0, 0x2, R2 ;  /* 0x0000000200027825 */ /* 0x001fe200078e0002 */
[----:B------:R-:W-:-:S03]  /*07c0*/  @!P2 IADD3 R12, -R12, RZ, RZ ;  /* 0x000000ff0c0ca210 */ /* 0x000fc60007ffe1ff */
[----:B------:R-:W-:Y:S02]  /*07d0*/  @!P6 IMAD.MOV R14, RZ, RZ, -R14 ;  /* 0x000000ffff0ee224 */ /* 0x000fe400078e0a0e */
[----:B------:R-:W-:Y:S02]  /*07e0*/  @!P5 IMAD.MOV R18, RZ, RZ, -R18 ;  /* 0x000000ffff12d224 */ /* 0x000fe400078e0a12 */
[----:B------:R-:W-:Y:S01]  /*07f0*/  @P3 VIADD R20, R20, 0x1 ;  /* 0x0000000114143836 */ /* 0x000fe20000000000 */
[----:B------:R-:W-:Y:S01]  /*0800*/  ISETP.NE.AND P3, PT, R6, RZ, PT ;  /* 0x000000ff0600720c */ /* 0x000fe20003f65270 */
[----:B------:R-:W-:Y:S01]  /*0810*/  IMAD.WIDE R2, R7, 0x4, R2 ;  /* 0x0000000407027825 */ /* 0x000fe200078e0202 */
[----:B------:R-:W-:-:S03]  /*0820*/  LOP3.LUT R6, RZ, R6, RZ, 0x33, !PT ;  /* 0x00000006ff067212 */ /* 0x000fc600078e33ff */
[----:B------:R-:W-:Y:S01]  /*0830*/  @!P1 IMAD.MOV R16, RZ, RZ, -R16 ;  /* 0x000000ffff109224 */ /* 0x000fe200078e0a10 */
[C---:B------:R-:W-:Y:S01]  /*0840*/  SEL R5, R6.reuse, R9, !P3 ;  /* 0x0000000906057207 */ /* 0x040fe20005800000 */
[----:B------:R-:W-:Y:S01]  /*0850*/  @!P4 IMAD.MOV R20, RZ, RZ, -R20 ;  /* 0x000000ffff14c224 */ /* 0x000fe200078e0a14 */
[C---:B------:R-:W-:Y:S02]  /*0860*/  SEL R4, R6.reuse, R4, !P3 ;  /* 0x0000000406047207 */ /* 0x040fe40005800000 */
[C---:B------:R-:W-:Y:S02]  /*0870*/  SEL R9, R6.reuse, R12, !P3 ;  /* 0x0000000c06097207 */ /* 0x040fe40005800000 */
[C---:B------:R-:W-:Y:S02]  /*0880*/  SEL R8, R6.reuse, R8, !P3 ;  /* 0x0000000806087207 */ /* 0x040fe40005800000 */
[C---:B------:R-:W-:Y:S02]  /*0890*/  SEL R14, R6.reuse, R14, !P3 ;  /* 0x0000000e060e7207 */ /* 0x040fe40005800000 */
[----:B------:R-:W-:-:S02]  /*08a0*/  SEL R11, R6, R16, !P3 ;  /* 0x00000010060b7207 */ /* 0x000fc40005800000 */
[C---:B------:R-:W-:Y:S02]  /*08b0*/  SEL R13, R6.reuse, R18, !P3 ;  /* 0x00000012060d7207 */ /* 0x040fe40005800000 */
[----:B------:R-:W-:Y:S02]  /*08c0*/  SEL R6, R6, R20, !P3 ;  /* 0x0000001406067207 */ /* 0x000fe40005800000 */
[----:B------:R-:W-:Y:S02]  /*08d0*/  PRMT R7, R4, 0x5410, R9 ;  /* 0x0000541004077816 */ /* 0x000fe40000000009 */
[----:B------:R-:W-:Y:S02]  /*08e0*/  PRMT R9, R14, 0x5410, R11 ;  /* 0x000054100e097816 */ /* 0x000fe4000000000b */
[----:B------:R-:W-:Y:S01]  /*08f0*/  PRMT R5, R5, 0x5410, R8 ;  /* 0x0000541005057816 */ /* 0x000fe20000000008 */
[----:B------:R-:W-:Y:S01]  /*0900*/  STG.E desc[UR4][R2.64+0x200], R7 ;  /* 0x0002000702007986 */ /* 0x000fe2000c101904 */
[----:B------:R-:W-:-:S03]  /*0910*/  PRMT R11, R13, 0x5410, R6 ;  /* 0x000054100d0b7816 */ /* 0x000fc60000000006 */
[----:B------:R-:W-:Y:S04]  /*0920*/  STG.E desc[UR4][R2.64], R5 ;  /* 0x0000000502007986 */ /* 0x000fe8000c101904 */
[----:B------:R-:W-:Y:S04]  /*0930*/  STG.E desc[UR4][R2.64+0x400], R9 ;  /* 0x0004000902007986 */ /* 0x000fe8000c101904 */
[----:B------:R-:W-:Y:S01]  /*0940*/  STG.E desc[UR4][R2.64+0x600], R11 ;  /* 0x0006000b02007986 */ /* 0x000fe2000c101904 */
[----:B------:R-:W-:Y:S05]  /*0950*/  EXIT ;  /* 0x000000000000794d */ /* 0x000fea0003800000 */
.L_x_12651:
[----:B------:R-:W0:Y:S01]  /*0960*/  S2R R9, SR_TID.X ;  /* 0x0000000000097919 */ /* 0x000e220000002100 */
[----:B------:R-:W-:Y:S01]  /*0970*/  IMAD.MOV.U32 R19, RZ, RZ, RZ ;  /* 0x000000ffff137224 */ /* 0x000fe200078e00ff */
[----:B0-----:R-:W-:Y:S02]  /*0980*/  ISETP.GE.AND P0, PT, R9, R6, PT ;  /* 0x000000060900720c */ /* 0x001fe40003f06270 */
[----:B------:R-:W-:-:S11]  /*0990*/  MOV R13, R9 ;  /* 0x00000009000d7202 */ /* 0x000fd60000000f00 */
[----:B------:R-:W-:Y:S02]  /*09a0*/  @!P0 IMAD.IADD R12, R0, 0x1, R13 ;  /* 0x00000001000c8824 */ /* 0x000fe400078e020d */
[----:B------:R-:W-:-:S05]  /*09b0*/  @!P0 VIADD R13, R13, 0x80 ;  /* 0x000000800d0d8836 */ /* 0x000fca0000000000 */
[----:B------:R-:W-:-:S13]  /*09c0*/  ISETP.GE.AND P6, PT, R13, R6, PT ;  /* 0x000000060d00720c */ /* 0x000fda0003fc6270 */
[----:B------:R-:W-:Y:S01]  /*09d0*/  @!P6 IMAD.IADD R7, R0, 0x1, R13 ;  /* 0x000000010007e824 */ /* 0x000fe200078e020d */
[----:B------:R-:W0:Y:S01]  /*09e0*/  @!P6 LDC.64 R4, c[0x0][0x220] ;  /* 0x00008800ff04eb82 */ /* 0x000e220000000a00 */
[----:B------:R-:W-:-:S05]  /*09f0*/  @!P6 VIADD R13, R13, 0x80 ;  /* 0x000000800d0de836 */ /* 0x000fca0000000000 */
[----:B------:R-:W-:-:S13]  /*0a00*/  ISETP.GE.AND P5, PT, R13, R6, PT ;  /* 0x000000060d00720c */ /* 0x000fda0003fa6270 */
[----:B------:R-:W-:Y:S01]  /*0a10*/  @!P5 IADD3 R11, R0, R13, RZ ;  /* 0x0000000d000bd210 */ /* 0x000fe20007ffe0ff */
[----:B------:R-:W-:Y:S01]  /*0a20*/  @!P5 VIADD R13, R13, 0x80 ;  /* 0x000000800d0dd836 */ /* 0x000fe20000000000 */
[----:B------:R-:W1:Y:S01]  /*0a30*/  @!P5 LDC.64 R20, c[0x0][0x220] ;  /* 0x00008800ff14db82 */ /* 0x000e620000000a00 */
[----:B0-----:R-:W-:-:S03]  /*0a40*/  @!P6 IMAD.WIDE.U32 R4, R7, 0x2, R4 ;  /* 0x000000020704e825 */ /* 0x001fc600078e0004 */
[C---:B------:R-:W-:Y:S02]  /*0a50*/  ISETP.GE.AND P4, PT, R13.reuse, R6, PT ;  /* 0x000000060d00720c */ /* 0x040fe40003f86270 */
[----:B------:R0:W5:Y:S11]  /*0a60*/  @!P6 LDG.E.S16 R19, desc[UR4][R4.64] ;  /* 0x000000040413e981 */ /* 0x000176000c1e1700 */
[----:B------:R-:W-:Y:S01]  /*0a70*/  @!P4 IMAD.IADD R15, R0, 0x1, R13 ;  /* 0x00000001000fc824 */ /* 0x000fe200078e020d */
[----:B------:R-:W2:Y:S01]  /*0a80*/  @!P4 LDC.64 R24, c[0x0][0x220] ;  /* 0x00008800ff18cb82 */ /* 0x000ea20000000a00 */
[----:B------:R-:W-:-:S05]  /*0a90*/  @!P4 VIADD R13, R13, 0x80 ;  /* 0x000000800d0dc836 */ /* 0x000fca0000000000 */
[----:B------:R-:W-:-:S13]  /*0aa0*/  ISETP.GE.AND P3, PT, R13, R6, PT ;  /* 0x000000060d00720c */ /* 0x000fda0003f66270 */
[----:B------:R-:W-:Y:S01]  /*0ab0*/  @!P3 IMAD.IADD R29, R0, 0x1, R13 ;  /* 0x00000001001db824 */ /* 0x000fe200078e020d */
[----:B------:R-:W-:Y:S01]  /*0ac0*/  @!P3 IADD3 R13, R13, 0x80, RZ ;  /* 0x000000800d0db810 */ /* 0x000fe20007ffe0ff */
[----:B------:R-:W3:Y:S03]  /*0ad0*/  @!P3 LDC.64 R2, c[0x0][0x220] ;  /* 0x00008800ff02bb82 */ /* 0x000ee60000000a00 */
[----:B------:R-:W-:-:S13]  /*0ae0*/  ISETP.GE.AND P2, PT, R13, R6, PT ;  /* 0x000000060d00720c */ /* 0x000fda0003f46270 */
[----:B------:R-:W-:Y:S02]  /*0af0*/  @!P2 IMAD.IADD R8, R0, 0x1, R13 ;  /* 0x000000010008a824 */ /* 0x000fe400078e020d */
[----:B------:R-:W-:-:S05]  /*0b00*/  @!P2 VIADD R13, R13, 0x80 ;  /* 0x000000800d0da836 */ /* 0x000fca0000000000 */
[----:B------:R-:W-:-:S13]  /*0b10*/  ISETP.GE.AND P1, PT, R13, R6, PT ;  /* 0x000000060d00720c */ /* 0x000fda0003f26270 */
[----:B------:R-:W-:Y:S01]  /*0b20*/  @!P1 IMAD.IADD R23, R0, 0x1, R13 ;  /* 0x0000000100179824 */ /* 0x000fe200078e020d */
[----:B------:R-:W-:-:S04]  /*0b30*/  @!P1 IADD3 R13, R13, 0x80, RZ ;  /* 0x000000800d0d9810 */ /* 0x000fc80007ffe0ff */
[----:B------:R-:W-:-:S13]  /*0b40*/  ISETP.GE.AND P6, PT, R13, R6, PT ;  /* 0x000000060d00720c */ /* 0x000fda0003fc6270 */
[----:B0-----:R-:W0:Y:S01]  /*0b50*/  @!P6 LDC.64 R4, c[0x0][0x220] ;  /* 0x00008800ff04eb82 */ /* 0x001e220000000a00 */
[----:B---3--:R-:W-:-:S04]  /*0b60*/  @!P3 IMAD.WIDE.U32 R28, R29, 0x2, R2 ;  /* 0x000000021d1cb825 */ /* 0x008fc800078e0002 */
[----:B------:R-:W-:-:S03]  /*0b70*/  @!P6 IMAD.IADD R27, R0, 0x1, R13 ;  /* 0x00000001001be824 */ /* 0x000fc600078e020d */
[----:B------:R-:W3:Y:S01]  /*0b80*/  @!P2 LDC.64 R2, c[0x0][0x220] ;  /* 0x00008800ff02ab82 */ /* 0x000ee20000000a00 */
[----:B-1----:R-:W-:-:S07]  /*0b90*/  @!P5 IMAD.WIDE.U32 R20, R11, 0x2, R20 ;  /* 0x000000020b14d825 */ /* 0x002fce00078e0014 */
[----:B------:R-:W1:Y:S01]  /*0ba0*/  @!P1 LDC.64 R10, c[0x0][0x220] ;  /* 0x00008800ff0a9b82 */ /* 0x000e620000000a00 */
[----:B0-----:R-:W-:-:S07]  /*0bb0*/  @!P6 IMAD.WIDE.U32 R26, R27, 0x2, R4 ;  /* 0x000000021b1ae825 */ /* 0x001fce00078e0004 */
[----:B------:R-:W0:Y:S01]  /*0bc0*/  @!P0 LDC.64 R4, c[0x0][0x220] ;  /* 0x00008800ff048b82 */ /* 0x000e220000000a00 */
[----:B------:R-:W-:Y:S01]  /*0bd0*/  PRMT R13, RZ, 0x7610, R13 ;  /* 0x00007610ff0d7816 */ /* 0x000fe2000000000d */
[----:B--2---:R-:W-:-:S04]  /*0be0*/  @!P4 IMAD.WIDE.U32 R24, R15, 0x2, R24 ;  /* 0x000000020f18c825 */ /* 0x004fc800078e0018 */
[----:B---3--:R-:W-:Y:S01]  /*0bf0*/  @!P2 IMAD.WIDE.U32 R2, R8, 0x2, R2 ;  /* 0x000000020802a825 */ /* 0x008fe200078e0002 */
[----:B------:R-:W-:-:S03]  /*0c00*/  HFMA2.MMA R8, -RZ, RZ, 0, 0 ;  /* 0x00000000ff087435 */ /* 0x000fc600000001ff */
[----:B------:R-:W-:Y:S02]  /*0c10*/  IMAD.MOV.U32 R17, RZ, RZ, RZ ;  /* 0x000000ffff117224 */ /* 0x000fe400078e00ff */
[----:B------:R-:W-:Y:S02]  /*0c20*/  IMAD.MOV.U32 R15, RZ, RZ, RZ ;  /* 0x000000ffff0f7224 */ /* 0x000fe400078e00ff */
[----:B-1----:R-:W-:Y:S01]  /*0c30*/  @!P1 IMAD.WIDE.U32 R22, R23, 0x2, R10 ;  /* 0x0000000217169825 */ /* 0x002fe200078e000a */
[----:B------:R-:W-:Y:S01]  /*0c40*/  CS2R R10, SRZ ;  /* 0x00000000000a7805 */ /* 0x000fe2000001ff00 */
[----:B------:R1:W5:Y:S02]  /*0c50*/  @!P5 LDG.E.S16 R17, desc[UR4][R20.64] ;  /* 0x000000041411d981 */ /* 0x000364000c1e1700 */
[----:B------:R-:W-:Y:S02]  /*0c60*/  IMAD.MOV.U32 R7, RZ, RZ, RZ ;  /* 0x000000ffff077224 */ /* 0x000fe400078e00ff */
[----:B------:R1:W5:Y:S01]  /*0c70*/  @!P4 LDG.E.S16 R15, desc[UR4][R24.64] ;  /* 0x00000004180fc981 */ /* 0x000362000c1e1700 */
[----:B0-----:R-:W-:-:S03]  /*0c80*/  @!P0 IMAD.WIDE.U32 R4, R12, 0x2, R4 ;  /* 0x000000020c048825 */ /* 0x001fc600078e0004 */
[----:B------:R1:W5:Y:S04]  /*0c90*/  @!P3 LDG.E.S16 R7, desc[UR4][R28.64] ;  /* 0x000000041c07b981 */ /* 0x000368000c1e1700 */
[----:B------:R1:W5:Y:S04]  /*0ca0*/  @!P2 LDG.E.S16 R11, desc[UR4][R2.64] ;  /* 0x00000004020ba981 */ /* 0x000368000c1e1700 */
[----:B------:R1:W5:Y:S04]  /*0cb0*/  @!P1 LDG.E.S16 R8, desc[UR4][R22.64] ;  /* 0x0000000416089981 */ /* 0x000368000c1e1700 */
[----:B------:R1:W5:Y:S04]  /*0cc0*/  @!P6 LDG.E.S16 R10, desc[UR4][R26.64] ;  /* 0x000000041a0ae981 */ /* 0x000368000c1e1700 */
[----:B------:R1:W5:Y:S01]  /*0cd0*/  @!P0 LDG.E.U16 R13, desc[UR4][R4.64] ;  /* 0x00000004040d8981 */ /* 0x000362000c1e1500 */
[----:B------:R-:W0:Y:S01]  /*0ce0*/  LDC.U16 R12, c[0x0][0x216] ;  /* 0x00008580ff0c7b82 */ /* 0x000e220000000400 */
[----:B------:R-:W-:Y:S01]  /*0cf0*/  BSSY B0, `(.L_x_12652) ;  /* 0x000001c000007945 */ /* 0x000fe20003800000 */
[----:B0-----:R-:W-:-:S03]  /*0d00*/  PRMT R12, R12, 0x9910, RZ ;  /* 0x000099100c0c7816 */ /* 0x001fc600000000ff */
[----:B-1----:R-:W-:Y:S05]  /*0d10*/  @P0 BRA `(.L_x_12653) ;  /* 0x0000000000640947 */ /* 0x002fea0003800000 */
[----:B------:R-:W-:Y:S02]  /*0d20*/  IABS R4, R12 ;  /* 0x0000000c00047213 */ /* 0x000fe40000000000 */
[----:B-----5:R-:W-:Y:S02]  /*0d30*/  PRMT R5, R13, 0x9910, RZ ;  /* 0x000099100d057816 */ /* 0x020fe400000000ff */
[----:B------:R-:W0:Y:S08]  /*0d40*/  I2F.RP R14, R4 ;  /* 0x00000004000e7306 */ /* 0x000e300000209400 */
[----:B0-----:R-:W0:Y:S02]  /*0d50*/  MUFU.RCP R14, R14 ;  /* 0x0000000e000e7308 */ /* 0x001e240000001000 */
[----:B0-----:R-:W-:-:S06]  /*0d60*/  VIADD R2, R14, 0xffffffe ;  /* 0x0ffffffe0e027836 */ /* 0x001fcc0000000000 */
[----:B------:R0:W1:Y:S02]  /*0d70*/  F2I.FTZ.U32.TRUNC.NTZ R3, R2 ;  /* 0x0000000200037305 */ /* 0x000064000021f000 */
[----:B0-----:R-:W-:Y:S02]  /*0d80*/  IMAD.MOV.U32 R2, RZ, RZ, RZ ;  /* 0x000000ffff027224 */ /* 0x001fe400078e00ff */
[----:B-1----:R-:W-:-:S04]  /*0d90*/  IMAD.MOV R21, RZ, RZ, -R3 ;  /* 0x000000ffff157224 */ /* 0x002fc800078e0a03 */
[----:B------:R-:W-:-:S04]  /*0da0*/  IMAD R13, R21, R4, RZ ;  /* 0x00000004150d7224 */ /* 0x000fc800078e02ff */
[----:B------:R-:W-:Y:S01]  /*0db0*/  IMAD.HI.U32 R13, R3, R13, R2 ;  /* 0x0000000d030d7227 */ /* 0x000fe200078e0002 */
[-C--:B------:R-:W-:Y:S02]  /*0dc0*/  IABS R3, R12.reuse ;  /* 0x0000000c00037213 */ /* 0x080fe40000000000 */
[----:B------:R-:W-:Y:S02]  /*0dd0*/  IABS R2, R5 ;  /* 0x0000000500027213 */ /* 0x000fe40000000000 */
[----:B------:R-:W-:Y:S01]  /*0de0*/  LOP3.LUT R5, R5, R12, RZ, 0x3c, !PT ;  /* 0x0000000c05057212 */ /* 0x000fe200078e3cff */
[----:B------:R-:W-:Y:S02]  /*0df0*/  IMAD.MOV R3, RZ, RZ, -R3 ;  /* 0x000000ffff037224 */ /* 0x000fe400078e0a03 */
        /* <DEDUP_REMOVED lines=8> */
[----:B------:R-:W-:-:S04]  /*0e80*/  @P1 VIADD R13, R13, 0x1 ;  /* 0x000000010d0d1836 */ /* 0x000fc80000000000 */
[----:B------:R-:W-:Y:S01]  /*0e90*/  @!P3 IMAD.MOV R13, RZ, RZ, -R13 ;  /* 0x000000ffff0db224 */ /* 0x000fe200078e0a0d */
[----:B------:R-:W-:-:S07]  /*0ea0*/  @!P2 LOP3.LUT R13, RZ, R12, RZ, 0x33, !PT ;  /* 0x0000000cff0da212 */ /* 0x000fce00078e33ff */
.L_x_12653:
[----:B------:R-:W-:Y:S05]  /*0eb0*/  BSYNC B0 ;  /* 0x0000000000007941 */ /* 0x000fea0003800000 */
.L_x_12652:
[----:B------:R-:W0:Y:S01]  /*0ec0*/  @!P0 LDC.64 R2, c[0x0][0x218] ;  /* 0x00008600ff028b82 */ /* 0x000e220000000a00 */
[C---:B------:R-:W-:Y:S01]  /*0ed0*/  VIADD R5, R9.reuse, 0x80 ;  /* 0x0000008009057836 */ /* 0x040fe20000000000 */
[C---:B------:R-:W-:Y:S01]  /*0ee0*/  IADD3 R21, R9.reuse, 0x100, RZ ;  /* 0x0000010009157810 */ /* 0x040fe20007ffe0ff */
[----:B------:R-:W-:Y:S01]  /*0ef0*/  VIADD R23, R9, 0x180 ;  /* 0x0000018009177836 */ /* 0x000fe20000000000 */
[----:B------:R-:W-:Y:S02]  /*0f00*/  BSSY B0, `(.L_x_12654) ;  /* 0x000001e000007945 */ /* 0x000fe40003800000 */
[-C--:B------:R-:W-:Y:S02]  /*0f10*/  ISETP.GE.AND P1, PT, R5, R6.reuse, PT ;  /* 0x000000060500720c */ /* 0x080fe40003f26270 */
[-C--:B------:R-:W-:Y:S02]  /*0f20*/  ISETP.GE.AND P5, PT, R21, R6.reuse, PT ;  /* 0x000000061500720c */ /* 0x080fe40003fa6270 */
[----:B------:R-:W-:-:S09]  /*0f30*/  ISETP.GE.AND P6, PT, R23, R6, PT ;  /* 0x000000061700720c */ /* 0x000fd20003fc6270 */
[----:B------:R-:W-:Y:S05]  /*0f40*/  @P1 BRA `(.L_x_12655) ;  /* 0x0000000000641947 */ /* 0x000fea0003800000 */
[-C--:B------:R-:W-:Y:S02]  /*0f50*/  IABS R14, R12.reuse ;  /* 0x0000000c000e7213 */ /* 0x080fe40000000000 */
[----:B-----5:R-:W-:Y:S02]  /*0f60*/  IABS R21, R19 ;  /* 0x0000001300157213 */ /* 0x020fe40000000000 */
[----:B------:R-:W1:Y:S01]  /*0f70*/  I2F.RP R16, R14 ;  /* 0x0000000e00107306 */ /* 0x000e620000209400 */
[-C--:B------:R-:W-:Y:S02]  /*0f80*/  IABS R20, R12.reuse ;  /* 0x0000000c00147213 */ /* 0x080fe40000000000 */
[----:B------:R-:W-:-:S04]  /*0f90*/  LOP3.LUT R19, R19, R12, RZ, 0x3c, !PT ;  /* 0x0000000c13137212 */ /* 0x000fc800078e3cff */
[----:B------:R-:W-:Y:S01]  /*0fa0*/  ISETP.GE.AND P3, PT, R19, RZ, PT ;  /* 0x000000ff1300720c */ /* 0x000fe20003f66270 */
[----:B-1----:R-:W1:Y:S02]  /*0fb0*/  MUFU.RCP R16, R16 ;  /* 0x0000001000107308 */ /* 0x002e640000001000 */
[----:B-1----:R-:W-:-:S06]  /*0fc0*/  VIADD R4, R16, 0xffffffe ;  /* 0x0ffffffe10047836 */ /* 0x002fcc0000000000 */
[----:B------:R1:W2:Y:S02]  /*0fd0*/  F2I.FTZ.U32.TRUNC.NTZ R5, R4 ;  /* 0x0000000400057305 */ /* 0x0002a4000021f000 */
[----:B-1----:R-:W-:Y:S02]  /*0fe0*/  IMAD.MOV.U32 R4, RZ, RZ, RZ ;  /* 0x000000ffff047224 */ /* 0x002fe400078e00ff */
[----:B--2---:R-:W-:-:S04]  /*0ff0*/  IMAD.MOV R23, RZ, RZ, -R5 ;  /* 0x000000ffff177224 */ /* 0x004fc800078e0a05 */
[----:B------:R-:W-:-:S04]  /*1000*/  IMAD R23, R23, R14, RZ ;  /* 0x0000000e17177224 */ /* 0x000fc800078e02ff */
[----:B------:R-:W-:Y:S01]  /*1010*/  IMAD.HI.U32 R18, R5, R23, R4 ;  /* 0x0000001705127227 */ /* 0x000fe200078e0004 */
[----:B------:R-:W-:-:S05]  /*1020*/  IADD3 R5, RZ, -R20, RZ ;  /* 0x80000014ff057210 */ /* 0x000fca0007ffe0ff */
        /* <DEDUP_REMOVED lines=8> */
[----:B------:R-:W-:-:S05]  /*10b0*/  IMAD.MOV.U32 R14, RZ, RZ, R4 ;  /* 0x000000ffff0e7224 */ /* 0x000fca00078e0004 */
[----:B------:R-:W-:Y:S02]  /*10c0*/  @!P3 IADD3 R14, -R14, RZ, RZ ;  /* 0x000000ff0e0eb210 */ /* 0x000fe40007ffe1ff */
[----:B------:R-:W-:-:S07]  /*10d0*/  @!P2 LOP3.LUT R14, RZ, R12, RZ, 0x33, !PT ;  /* 0x0000000cff0ea212 */ /* 0x000fce00078e33ff */
.L_x_12655:
[----:B------:R-:W-:Y:S05]  /*10e0*/  BSYNC B0 ;  /* 0x0000000000007941 */ /* 0x000fea0003800000 */
.L_x_12654:
[C---:B------:R-:W-:Y:S01]  /*10f0*/  VIADD R5, R9.reuse, 0x200 ;  /* 0x0000020009057836 */ /* 0x040fe20000000000 */
[----:B------:R-:W-:Y:S01]  /*1100*/  BSSY B0, `(.L_x_12656) ;  /* 0x0000024000007945 */ /* 0x000fe20003800000 */
[C---:B-----5:R-:W-:Y:S02]  /*1110*/  VIADD R19, R9.reuse, 0x280 ;  /* 0x0000028009137836 */ /* 0x060fe40000000000 */
[----:B------:R-:W-:Y:S01]  /*1120*/  VIADD R21, R9, 0x300 ;  /* 0x0000030009157836 */ /* 0x000fe20000000000 */
[-C--:B------:R-:W-:Y:S01]  /*1130*/  ISETP.GE.AND P1, PT, R5, R6.reuse, PT ;  /* 0x000000060500720c */ /* 0x080fe20003f26270 */
[----:B------:R-:W-:Y:S01]  /*1140*/  VIADD R23, R9, 0x380 ;  /* 0x0000038009177836 */ /* 0x000fe20000000000 */
[----:B------:R-:W-:Y:S02]  /*1150*/  @!P0 IADD3 R5, R0, R9, RZ ;  /* 0x0000000900058210 */ /* 0x000fe40007ffe0ff */
[-C--:B------:R-:W-:Y:S02]  /*1160*/  ISETP.GE.AND P2, PT, R19, R6.reuse, PT ;  /* 0x000000061300720c */ /* 0x080fe40003f46270 */
[-C--:B------:R-:W-:Y:S01]  /*1170*/  ISETP.GE.AND P3, PT, R21, R6.reuse, PT ;  /* 0x000000061500720c */ /* 0x080fe20003f66270 */
[----:B0-----:R-:W-:Y:S01]  /*1180*/  @!P0 IMAD.WIDE.U32 R2, R5, 0x2, R2 ;  /* 0x0000000205028825 */ /* 0x001fe200078e0002 */
[----:B------:R-:W-:Y:S01]  /*1190*/  ISETP.GE.AND P4, PT, R23, R6, PT ;  /* 0x000000061700720c */ /* 0x000fe20003f86270 */
[----:B------:R-:W-:-:S12]  /*11a0*/  @P5 BRA `(.L_x_12657) ;  /* 0x0000000000645947 */ /* 0x000fd80003800000 */
[-C--:B------:R-:W-:Y:S02]  /*11b0*/  IABS R16, R12.reuse ;  /* 0x0000000c00107213 */ /* 0x080fe40000000000 */
[----:B------:R-:W-:Y:S02]  /*11c0*/  IABS R19, R17 ;  /* 0x0000001100137213 */ /* 0x000fe40000000000 */
        /* <DEDUP_REMOVED lines=15> */
[----:B------:R-:W-:-:S04]  /*12c0*/  @!P5 IADD3 R4, R4, 0x1, RZ ;  /* 0x000000010404d810 */ /* 0x000fc80007ffe0ff */
[----:B------:R-:W-:-:S13]  /*12d0*/  ISETP.GE.U32.AND P5, PT, R5, R16, PT ;  /* 0x000000100500720c */ /* 0x000fda0003fa6070 */
[----:B------:R-:W-:Y:S01]  /*12e0*/  @P5 VIADD R4, R4, 0x1 ;  /* 0x0000000104045836 */ /* 0x000fe20000000000 */
[----:B------:R-:W-:-:S03]  /*12f0*/  ISETP.GE.AND P5, PT, R17, RZ, PT ;  /* 0x000000ff1100720c */ /* 0x000fc60003fa6270 */
[----:B------:R-:W-:-:S10]  /*1300*/  IMAD.MOV.U32 R16, RZ, RZ, R4 ;  /* 0x000000ffff107224 */ /* 0x000fd400078e0004 */
[----:B------:R-:W-:Y:S01]  /*1310*/  @!P5 IMAD.MOV R16, RZ, RZ, -R16 ;  /* 0x000000ffff10d224 */ /* 0x000fe200078e0a10 */
[----:B------:R-:W-:-:S13]  /*1320*/  ISETP.NE.AND P5, PT, R12, RZ, PT ;  /* 0x000000ff0c00720c */ /* 0x000fda0003fa5270 */
[----:B------:R-:W-:-:S07]  /*1330*/  @!P5 LOP3.LUT R16, RZ, R12, RZ, 0x33, !PT ;  /* 0x0000000cff10d212 */ /* 0x000fce00078e33ff */
.L_x_12657:
[----:B------:R-:W-:Y:S05]  /*1340*/  BSYNC B0 ;  /* 0x0000000000007941 */ /* 0x000fea0003800000 */
.L_x_12656:
[----:B------:R-:W-:Y:S04]  /*1350*/  BSSY B0, `(.L_x_12658) ;  /* 0x000001b000007945 */ /* 0x000fe80003800000 */
[----:B------:R-:W-:Y:S05]  /*1360*/  @P6 BRA `(.L_x_12659) ;  /* 0x0000000000646947 */ /* 0x000fea0003800000 */
[-C--:B------:R-:W-:Y:S02]  /*1370*/  IABS R17, R12.reuse ;  /* 0x0000000c00117213 */ /* 0x080fe40000000000 */
[----:B------:R-:W-:Y:S02]  /*1380*/  IABS R19, R15 ;  /* 0x0000000f00137213 */ /* 0x000fe40000000000 */
[----:B------:R-:W0:Y:S01]  /*1390*/  I2F.RP R18, R17 ;  /* 0x0000001100127306 */ /* 0x000e220000209400 */
[-C--:B------:R-:W-:Y:S02]  /*13a0*/  IABS R22, R12.reuse ;  /* 0x0000000c00167213 */ /* 0x080fe40000000000 */
[----:B------:R-:W-:-:S05]  /*13b0*/  LOP3.LUT R15, R15, R12, RZ, 0x3c, !PT ;  /* 0x0000000c0f0f7212 */ /* 0x000fca00078e3cff */
[----:B0-----:R-:W0:Y:S02]  /*13c0*/  MUFU.RCP R18, R18 ;  /* 0x0000001200127308 */ /* 0x001e240000001000 */
[----:B0-----:R-:W-:Y:S01]  /*13d0*/  IADD3 R4, R18, 0xffffffe, RZ ;  /* 0x0ffffffe12047810 */ /* 0x001fe20007ffe0ff */
[----:B------:R-:W-:-:S05]  /*13e0*/  IMAD.MOV R18, RZ, RZ, -R22 ;  /* 0x000000ffff127224 */ /* 0x000fca00078e0a16 */
        /* <DEDUP_REMOVED lines=8> */
[----:B------:R-:W-:Y:S01]  /*1470*/  @!P6 IMAD.IADD R18, R18, 0x1, -R17 ;  /* 0x000000011212e824 */ /* 0x000fe200078e0a11 */
[----:B------:R-:W-:Y:S02]  /*1480*/  @!P6 IADD3 R4, R4, 0x1, RZ ;  /* 0x000000010404e810 */ /* 0x000fe40007ffe0ff */
[----:B------:R-:W-:Y:S02]  /*1490*/  ISETP.GE.AND P6, PT, R15, RZ, PT ;  /* 0x000000ff0f00720c */ /* 0x000fe40003fc6270 */
[----:B------:R-:W-:-:S13]  /*14a0*/  ISETP.GE.U32.AND P5, PT, R18, R17, PT ;  /* 0x000000111200720c */ /* 0x000fda0003fa6070 */
[----:B------:R-:W-:Y:S01]  /*14b0*/  @P5 VIADD R4, R4, 0x1 ;  /* 0x0000000104045836 */ /* 0x000fe20000000000 */
[----:B------:R-:W-:-:S03]  /*14c0*/  ISETP.NE.AND P5, PT, R12, RZ, PT ;  /* 0x000000ff0c00720c */ /* 0x000fc60003fa5270 */
[----:B------:R-:W-:-:S04]  /*14d0*/  IMAD.MOV.U32 R15, RZ, RZ, R4 ;  /* 0x000000ffff0f7224 */ /* 0x000fc800078e0004 */
[----:B------:R-:W-:-:S06]  /*14e0*/  @!P6 IMAD.MOV R15, RZ, RZ, -R15 ;  /* 0x000000ffff0fe224 */ /* 0x000fcc00078e0a0f */
[----:B------:R-:W-:-:S07]  /*14f0*/  @!P5 LOP3.LUT R15, RZ, R12, RZ, 0x33, !PT ;  /* 0x0000000cff0fd212 */ /* 0x000fce00078e33ff */
.L_x_12659:
[----:B------:R-:W-:Y:S05]  /*1500*/  BSYNC B0 ;  /* 0x0000000000007941 */ /* 0x000fea0003800000 */
.L_x_12658:
        /* <DEDUP_REMOVED lines=27> */
.L_x_12661:
[----:B------:R-:W-:Y:S05]  /*16c0*/  BSYNC B0 ;  /* 0x0000000000007941 */ /* 0x000fea0003800000 */
.L_x_12660:
        /* <DEDUP_REMOVED lines=12> */
[----:B0-----:R-:W-:Y:S01]  /*1790*/  HFMA2.MMA R4, -RZ, RZ, 0, 0 ;  /* 0x00000000ff047435 */ /* 0x001fe200000001ff */
[----:B-1----:R-:W-:-:S04]  /*17a0*/  IMAD.MOV R20, RZ, RZ, -R5 ;  /* 0x000000ffff147224 */ /* 0x002fc800078e0a05 */
[----:B------:R-:W-:-:S05]  /*17b0*/  IMAD R21, R20, R17, RZ ;  /* 0x0000001114157224 */ /* 0x000fca00078e02ff */
        /* <DEDUP_REMOVED lines=12> */
.L_x_12663:
[----:B------:R-:W-:Y:S05]  /*1880*/  BSYNC B0 ;  /* 0x0000000000007941 */ /* 0x000fea0003800000 */
.L_x_12662:
[----:B------:R-:W-:Y:S04]  /*1890*/  BSSY B0, `(.L_x_12664) ;  /* 0x000001b000007945 */ /* 0x000fe80003800000 */
[----:B------:R-:W-:Y:S05]  /*18a0*/  @P3 BRA `(.L_x_12665) ;  /* 0x0000000000643947 */ /* 0x000fea0003800000 */
[----:B------:R-:W-:Y:S02]  /*18b0*/  IABS R17, R12 ;  /* 0x0000000c00117213 */ /* 0x000fe40000000000 */
        /* <DEDUP_REMOVED lines=24> */
.L_x_12665:
[----:B------:R-:W-:Y:S05]  /*1a40*/  BSYNC B0 ;  /* 0x0000000000007941 */ /* 0x000fea0003800000 */
.L_x_12664:
        /* <DEDUP_REMOVED lines=26> */
.L_x_12667:
[----:B------:R-:W-:Y:S05]  /*1bf0*/  BSYNC B0 ;  /* 0x0000000000007941 */ /* 0x000fea0003800000 */
.L_x_12666:
[----:B------:R-:W-:Y:S01]  /*1c00*/  @!P0 VIADD R9, R9, 0x80 ;  /* 0x0000008009098836 */ /* 0x000fe20000000000 */
[----:B------:R0:W-:Y:S01]  /*1c10*/  @!P0 STG.E.U16 desc[UR4][R2.64], R13 ;  /* 0x0000000d02008986 */ /* 0x0001e2000c101504 */
[----:B------:R-:W-:Y:S04]  /*1c20*/  BSSY B0, `(.L_x_12668) ;  /* 0x000002d000007945 */ /* 0x000fe80003800000 */
[----:B------:R-:W-:Y:S01]  /*1c30*/  BSSY B1, `(.L_x_12669) ;  /* 0x0000025000017945 */ /* 0x000fe20003800000 */
[----:B------:R-:W-:-:S13]  /*1c40*/  ISETP.GE.AND P0, PT, R9, R6, PT ;  /* 0x000000060900720c */ /* 0x000fda0003f06270 */
[----:B0-----:R-:W-:Y:S05]  /*1c50*/  @P0 BRA `(.L_x_12670) ;  /* 0x0000000000300947 */ /* 0x001fea0003800000 */
        /* <DEDUP_REMOVED lines=8> */
[----:B------:R-:W-:Y:S02]  /*1ce0*/  IMAD.IADD R5, R0, 0x1, R9 ;  /* 0x0000000100057824 */ /* 0x000fe400078e0209 */
[----:B------:R-:W-:Y:S02]  /*1cf0*/  VIADD R9, R9, 0x80 ;  /* 0x0000008009097836 */ /* 0x000fe40000000000 */
[----:B0-----:R-:W-:-:S05]  /*1d00*/  IMAD.WIDE.U32 R2, R5, 0x2, R2 ;  /* 0x0000000205027825 */ /* 0x001fca00078e0002 */
[----:B------:R0:W-:Y:S02]  /*1d10*/  STG.E.U16 desc[UR4][R2.64], R16 ;  /* 0x0000001002007986 */ /* 0x0001e4000c101504 */
.L_x_12670:
[----:B------:R-:W-:-:S13]  /*1d20*/  ISETP.GE.AND P0, PT, R9, R6, PT ;  /* 0x000000060900720c */ /* 0x000fda0003f06270 */
[----:B------:R-:W-:Y:S05]  /*1d30*/  @P0 BRA `(.L_x_12672) ;  /* 0x0000000000300947 */ /* 0x000fea0003800000 */
[----:B0-----:R-:W0:Y:S01]  /*1d40*/  LDC.64 R2, c[0x0][0x218] ;  /* 0x00008600ff027b82 */ /* 0x001e220000000a00 */
[----:B------:R-:W-:Y:S01]  /*1d50*/  IMAD.IADD R5, R0, 0x1, R9 ;  /* 0x0000000100057824 */ /* 0x000fe200078e0209 */
[----:B------:R-:W-:-:S03]  /*1d60*/  IADD3 R9, R9, 0x80, RZ ;  /* 0x0000008009097810 */ /* 0x000fc60007ffe0ff */
[----:B0-----:R-:W-:-:S05]  /*1d70*/  IMAD.WIDE.U32 R2, R5, 0x2, R2 ;  /* 0x0000000205027825 */ /* 0x001fca00078e0002 */
[----:B------:R1:W-:Y:S02]  /*1d80*/  STG.E.U16 desc[UR4][R2.64], R15 ;  /* 0x0000000f02007986 */ /* 0x0003e4000c101504 */
.L_x_12671:
[----:B------:R-:W-:-:S13]  /*1d90*/  ISETP.GE.AND P0, PT, R9, R6, PT ;  /* 0x000000060900720c */ /* 0x000fda0003f06270 */
[----:B------:R-:W-:Y:S05]  /*1da0*/  @P0 BRA `(.L_x_12673) ;  /* 0x0000000000340947 */ /* 0x000fea0003800000 */
[----:B01----:R-:W0:Y:S01]  /*1db0*/  LDC.64 R2, c[0x0][0x218] ;  /* 0x00008600ff027b82 */ /* 0x003e220000000a00 */
[----:B------:R-:W-:Y:S02]  /*1dc0*/  IMAD.IADD R5, R0, 0x1, R9 ;  /* 0x0000000100057824 */ /* 0x000fe400078e0209 */
[----:B------:R-:W-:Y:S02]  /*1dd0*/  VIADD R9, R9, 0x80 ;  /* 0x0000008009097836 */ /* 0x000fe40000000000 */
[----:B0-----:R-:W-:-:S05]  /*1de0*/  IMAD.WIDE.U32 R2, R5, 0x2, R2 ;  /* 0x0000000205027825 */ /* 0x001fca00078e0002 */
[----:B------:R1:W-:Y:S02]  /*1df0*/  STG.E.U16 desc[UR4][R2.64], R7 ;  /* 0x0000000702007986 */ /* 0x0003e4000c101504 */
.L_x_12672:
        /* <DEDUP_REMOVED lines=8> */
.L_x_12673:
[----:B------:R-:W-:Y:S05]  /*1e80*/  BSYNC B1 ;  /* 0x0000000000017941 */ /* 0x000fea0003800000 */
.L_x_12669:
[----:B------:R-:W-:-:S13]  /*1e90*/  ISETP.GE.AND P0, PT, R9, R6, PT ;  /* 0x000000060900720c */ /* 0x000fda0003f06270 */
[----:B012---:R-:W0:Y:S01]  /*1ea0*/  @!P0 LDC.64 R2, c[0x0][0x218] ;  /* 0x00008600ff028b82 */ /* 0x007e220000000a00 */
[----:B------:R-:W-:Y:S01]  /*1eb0*/  @!P0 IADD3 R5, R0, R9, RZ ;  /* 0x0000000900058210 */ /* 0x000fe20007ffe0ff */
[----:B------:R-:W-:-:S04]  /*1ec0*/  @!P0 VIADD R9, R9, 0x80 ;  /* 0x0000008009098836 */ /* 0x000fc80000000000 */
[----:B0-----:R-:W-:-:S05]  /*1ed0*/  @!P0 IMAD.WIDE.U32 R2, R5, 0x2, R2 ;  /* 0x0000000205028825 */ /* 0x001fca00078e0002 */
[----:B------:R2:W-:Y:S02]  /*1ee0*/  @!P0 STG.E.U16 desc[UR4][R2.64], R8 ;  /* 0x0000000802008986 */ /* 0x0005e4000c101504 */
.L_x_12674:
[----:B------:R-:W-:Y:S05]  /*1ef0*/  BSYNC B0 ;  /* 0x0000000000007941 */ /* 0x000fea0003800000 */
.L_x_12668:
        /* <DEDUP_REMOVED lines=8> */
.L_x_12675:
        /* <DEDUP_REMOVED lines=16> */
.L_x_22883:


//--------------------- .text._ZN2at6native29vectorized_elementwise_kernelILi4ENS0_13BUnaryFunctorIsssZZZNS0_15binary_internal21div_trunc_kernel_cudaERNS_18TensorIteratorBaseEENKUlvE_clEvENKUlvE3_clEvEUlssE_EESt5arrayIPcLm2EEEEviT0_T1_ --------------------------
	.section	.text._ZN2at6native29vectorized_elementwise_kernelILi4ENS0_13BUnaryFunctorIsssZZZNS0_15binary_internal21div_trunc_kernel_cudaERNS_18TensorIteratorBaseEENKUlvE_clEvENKUlvE3_clEvEUlssE_EESt5arrayIPcLm2EEEEviT0_T1_,"ax",@progbits
	.align	128
        .global         _ZN2at6native29vectorized_elementwise_kernelILi4ENS0_13BUnaryFunctorIsssZZZNS0_15binary_internal21div_trunc_kernel_cudaERNS_18TensorIteratorBaseEENKUlvE_clEvENKUlvE3_clEvEUlssE_EESt5arrayIPcLm2EEEEviT0_T1_
        .type           _ZN2at6native29vectorized_elementwise_kernelILi4ENS0_13BUnaryFunctorIsssZZZNS0_15binary_internal21div_trunc_kernel_cudaERNS_18TensorIteratorBaseEENKUlvE_clEvENKUlvE3_clEvEUlssE_EESt5arrayIPcLm2EEEEviT0_T1_,@function
        .size           _ZN2at6native29vectorized_elementwise_kernelILi4ENS0_13BUnaryFunctorIsssZZZNS0_15binary_internal21div_trunc_kernel_cudaERNS_18TensorIteratorBaseEENKUlvE_clEvENKUlvE3_clEvEUlssE_EESt5arrayIPcLm2EEEEviT0_T1_,(.L_x_22884 - _ZN2at6native29vectorized_elementwise_kernelILi4ENS0_13BUnaryFunctorIsssZZZNS0_15binary_internal21div_trunc_kernel_cudaERNS_18TensorIteratorBaseEENKUlvE_clEvENKUlvE3_clEvEUlssE_EESt5arrayIPcLm2EEEEviT0_T1_)
        .other          _ZN2at6native29vectorized_elementwise_kernelILi4ENS0_13BUnaryFunctorIsssZZZNS0_15binary_internal21div_trunc_kernel_cudaERNS_18TensorIteratorBaseEENKUlvE_clEvENKUlvE3_clEvEUlssE_EESt5arrayIPcLm2EEEEviT0_T1_,@"STO_CUDA_ENTRY STV_DEFAULT"
_ZN2at6native29vectorized_elementwise_kernelILi4ENS0_13BUnaryFunctorIsssZZZNS0_15binary_internal21div_trunc_kernel_cudaERNS_18TensorIteratorBaseEENKUlvE_clEvENKUlvE3_clEvEUlssE_EESt5arrayIPcLm2EEEEviT0_T1_:
.text._ZN2at6native29vectorized_elementwise_kernelILi4ENS0_13BUnaryFunctorIsssZZZNS0_15binary_internal21div_trunc_kernel_cudaERNS_18TensorIteratorBaseEENKUlvE_clEvENKUlvE3_clEvEUlssE_EESt5arrayIPcLm2EEEEviT0_T1_:
        /* <DEDUP_REMOVED lines=15> */
[----:B-1----:R-:W-:-:S04]  /*00f0*/  PRMT R5, R5, 0x9910, RZ ;  /* 0x0000991005057816 */ /* 0x002fc800000000ff */
[----:B------:R-:W-:-:S04]  /*0100*/  IABS R8, R5 ;  /* 0x0000000500087213 */ /* 0x000fc80000000000 */
[----:B------:R-:W1:Y:S08]  /*0110*/  I2F.RP R9, R8 ;  /* 0x0000000800097306 */ /* 0x000e700000209400 */
[----:B-1----:R-:W1:Y:S02]  /*0120*/  MUFU.RCP R9, R9 ;  /* 0x0000000900097308 */ /* 0x002e640000001000 */
[----:B-1----:R-:W-:Y:S01]  /*0130*/  VIADD R12, R9, 0xffffffe ;  /* 0x0ffffffe090c7836 */ /* 0x002fe20000000000 */
[----:B------:R-:W-:-:S05]  /*0140*/  IABS R9, R5 ;  /* 0x0000000500097213 */ /* 0x000fca0000000000 */
[----:B------:R1:W4:Y:S01]  /*0150*/  F2I.FTZ.U32.TRUNC.NTZ R13, R12 ;  /* 0x0000000c000d7305 */ /* 0x000322000021f000 */
[----:B------:R-:W-:Y:S02]  /*0160*/  IMAD.MOV R28, RZ, RZ, -R9 ;  /* 0x000000ffff1c7224 */ /* 0x000fe400078e0a09 */
[----:B-1----:R-:W-:Y:S02]  /*0170*/  IMAD.MOV.U32 R12, RZ, RZ, RZ ;  /* 0x000000ffff0c7224 */ /* 0x002fe400078e00ff */
[----:B----4-:R-:W-:-:S04]  /*0180*/  IMAD.MOV R17, RZ, RZ, -R13 ;  /* 0x000000ffff117224 */ /* 0x010fc800078e0a0d */
[----:B------:R-:W-:-:S04]  /*0190*/  IMAD R17, R17, R8, RZ ;  /* 0x0000000811117224 */ /* 0x000fc800078e02ff */
[----:B------:R-:W-:Y:S01]  /*01a0*/  IMAD.HI.U32 R17, R13, R17, R12 ;  /* 0x000000110d117227 */ /* 0x000fe200078e000c */
[C---:B--2---:R-:W-:Y:S02]  /*01b0*/  PRMT R26, R6.reuse, 0x9910, RZ ;  /* 0x00009910061a7816 */ /* 0x044fe400000000ff */
[----:B------:R-:W-:Y:S02]  /*01c0*/  PRMT R12, R6, 0xbb32, RZ ;  /* 0x0000bb32060c7816 */ /* 0x000fe400000000ff */
[----:B------:R-:W-:Y:S02]  /*01d0*/  IABS R6, R26 ;  /* 0x0000001a00067213 */ /* 0x000fe40000000000 */
[C---:B0-----:R-:W-:Y:S02]  /*01e0*/  PRMT R10, R7.reuse, 0x9910, RZ ;  /* 0x00009910070a7816 */ /* 0x041fe400000000ff */
[----:B------:R-:W-:Y:S01]  /*01f0*/  PRMT R14, R7, 0xbb32, RZ ;  /* 0x0000bb32070e7816 */ /* 0x000fe200000000ff */
[----:B------:R-:W-:Y:S01]  /*0200*/  IMAD.HI.U32 R11, R17, R6, RZ ;  /* 0x00000006110b7227 */ /* 0x000fe200078e00ff */
[----:B------:R-:W-:-:S02]  /*0210*/  IABS R18, R10 ;  /* 0x0000000a00127213 */ /* 0x000fc40000000000 */
[----:B------:R-:W-:Y:S01]  /*0220*/  IABS R16, R12 ;  /* 0x0000000c00107213 */ /* 0x000fe20000000000 */
[----:B------:R-:W-:Y:S01]  /*0230*/  IMAD R15, R11, R28, R6 ;  /* 0x0000001c0b0f7224 */ /* 0x000fe200078e0206 */
[----:B------:R-:W-:Y:S01]  /*0240*/  IABS R13, R14 ;  /* 0x0000000e000d7213 */ /* 0x000fe20000000000 */
[C---:B------:R-:W-:Y:S01]  /*0250*/  IMAD.HI.U32 R7, R17.reuse, R18, RZ ;  /* 0x0000001211077227 */ /* 0x040fe200078e00ff */
[----:B---3--:R-:W-:Y:S02]  /*0260*/  PRMT R20, R2, 0xbb32, RZ ;  /* 0x0000bb3202147816 */ /* 0x008fe400000000ff */
[----:B------:R-:W-:Y:S01]  /*0270*/  ISETP.GT.U32.AND P6, PT, R8, R15, PT ;  /* 0x0000000f0800720c */ /* 0x000fe20003fc4070 */
[----:B------:R-:W-:Y:S01]  /*0280*/  IMAD.HI.U32 R9, R17, R16, RZ ;  /* 0x0000001011097227 */ /* 0x000fe200078e00ff */
[C---:B------:R-:W-:Y:S02]  /*0290*/  PRMT R24, R3.reuse, 0x9910, RZ ;  /* 0x0000991003187816 */ /* 0x040fe400000000ff */
[----:B------:R-:W-:Y:S01]  /*02a0*/  PRMT R22, R3, 0xbb32, RZ ;  /* 0x0000bb3203167816 */ /* 0x000fe200000000ff */
[----:B------:R-:W-:Y:S01]  /*02b0*/  IMAD.HI.U32 R6, R17, R13, RZ ;  /* 0x0000000d11067227 */ /* 0x000fe200078e00ff */
[----:B------:R-:W-:-:S02]  /*02c0*/  LOP3.LUT R26, R26, R5, RZ, 0x3c, !PT ;  /* 0x000000051a1a7212 */ /* 0x000fc400078e3cff */
[----:B------:R-:W-:Y:S01]  /*02d0*/  IABS R23, R22 ;  /* 0x0000001600177213 */ /* 0x000fe20000000000 */
[-C--:B------:R-:W-:Y:S01]  /*02e0*/  IMAD R21, R7, R28.reuse, R18 ;  /* 0x0000001c07157224 */ /* 0x080fe200078e0212 */
[----:B------:R-:W-:Y:S01]  /*02f0*/  PRMT R18, R2, 0x9910, RZ ;  /* 0x0000991002127816 */ /* 0x000fe200000000ff */
[-C--:B------:R-:W-:Y:S01]  /*0300*/  IMAD R19, R9, R28.reuse, R16 ;  /* 0x0000001c09137224 */ /* 0x080fe200078e0210 */
[----:B------:R-:W-:Y:S01]  /*0310*/  LOP3.LUT R12, R12, R5, RZ, 0x3c, !PT ;  /* 0x000000050c0c7212 */ /* 0x000fe200078e3cff */
[----:B------:R-:W-:Y:S01]  /*0320*/  IMAD R13, R6, R28, R13 ;  /* 0x0000001c060d7224 */ /* 0x000fe200078e020d */
[C---:B------:R-:W-:Y:S01]  /*0330*/  ISETP.GT.U32.AND P3, PT, R8.reuse, R21, PT ;  /* 0x000000150800720c */ /* 0x040fe20003f64070 */
[----:B------:R-:W-:Y:S01]  /*0340*/  @!P6 VIADD R11, R11, 0x1 ;  /* 0x000000010b0be836 */ /* 0x000fe20000000000 */
[C---:B------:R-:W-:Y:S02]  /*0350*/  ISETP.GT.U32.AND P1, PT, R8.reuse, R19, PT ;  /* 0x000000130800720c */ /* 0x040fe40003f24070 */
[----:B------:R-:W-:-:S02]  /*0360*/  ISETP.GT.U32.AND P5, PT, R8, R13, PT ;  /* 0x0000000d0800720c */ /* 0x000fc40003fa4070 */
[----:B------:R-:W-:Y:S02]  /*0370*/  @!P6 IADD3 R15, R15, -R8, RZ ;  /* 0x800000080f0fe210 */ /* 0x000fe40007ffe0ff */
[----:B------:R-:W-:Y:S02]  /*0380*/  IABS R2, R18 ;  /* 0x0000001200027213 */ /* 0x000fe40000000000 */
[----:B------:R-:W-:Y:S02]  /*0390*/  ISETP.GE.U32.AND P0, PT, R15, R8, PT ;  /* 0x000000080f00720c */ /* 0x000fe40003f06070 */
[----:B------:R-:W-:Y:S01]  /*03a0*/  IABS R15, R20 ;  /* 0x00000014000f7213 */ /* 0x000fe20000000000 */
[----:B------:R-:W-:Y:S01]  /*03b0*/  IMAD.MOV.U32 R3, RZ, RZ, R2 ;  /* 0x000000ffff037224 */ /* 0x000fe200078e0002 */
[----:B------:R-:W-:Y:S01]  /*03c0*/  LOP3.LUT R10, R10, R5, RZ, 0x3c, !PT ;  /* 0x000000050a0a7212 */ /* 0x000fe200078e3cff */
[----:B------:R-:W-:Y:S01]  /*03d0*/  @!P3 IMAD.IADD R21, R21, 0x1, -R8 ;  /* 0x000000011515b824 */ /* 0x000fe200078e0a08 */
[----:B------:R-:W-:Y:S01]  /*03e0*/  MOV R2, R15 ;  /* 0x0000000f00027202 */ /* 0x000fe20000000f00 */
[----:B------:R-:W-:Y:S01]  /*03f0*/  IMAD.HI.U32 R16, R17, R3, RZ ;  /* 0x0000000311107227 */ /* 0x000fe200078e00ff */
[----:B------:R-:W-:-:S02]  /*0400*/  LOP3.LUT R14, R14, R5, RZ, 0x3c, !PT ;  /* 0x000000050e0e7212 */ /* 0x000fc400078e3cff */
[----:B------:R-:W-:Y:S01]  /*0410*/  ISETP.GE.U32.AND P4, PT, R21, R8, PT ;  /* 0x000000081500720c */ /* 0x000fe20003f86070 */
[--C-:B------:R-:W-:Y:S01]  /*0420*/  @!P1 IMAD.IADD R19, R19, 0x1, -R8.reuse ;  /* 0x0000000113139824 */ /* 0x100fe200078e0a08 */
[----:B------:R-:W-:Y:S01]  /*0430*/  IABS R21, R24 ;  /* 0x0000001800157213 */ /* 0x000fe20000000000 */
[----:B------:R-:W-:Y:S01]  /*0440*/  @!P5 IMAD.IADD R13, R13, 0x1, -R8 ;  /* 0x000000010d0dd824 */ /* 0x000fe200078e0a08 */
[----:B------:R-:W-:Y:S01]  /*0450*/  LOP3.LUT R20, R20, R5, RZ, 0x3c, !PT ;  /* 0x0000000514147212 */ /* 0x000fe200078e3cff */
[----:B------:R-:W-:Y:S01]  /*0460*/  IMAD R3, R16, R28, R3 ;  /* 0x0000001c10037224 */ /* 0x000fe200078e0203 */
[-C--:B------:R-:W-:Y:S01]  /*0470*/  ISETP.GE.U32.AND P2, PT, R19, R8.reuse, PT ;  /* 0x000000081300720c */ /* 0x080fe20003f46070 */
[----:B------:R-:W-:Y:S01]  /*0480*/  @P0 VIADD R11, R11, 0x1 ;  /* 0x000000010b0b0836 */ /* 0x000fe20000000000 */
[----:B------:R-:W-:Y:S01]  /*0490*/  ISETP.GE.U32.AND P6, PT, R13, R8, PT ;  /* 0x000000080d00720c */ /* 0x000fe20003fc6070 */
[----:B------:R-:W-:Y:S01]  /*04a0*/  IMAD.HI.U32 R13, R17, R2, RZ ;  /* 0x00000002110d7227 */ /* 0x000fe200078e00ff */
[----:B------:R-:W-:-:S02]  /*04b0*/  ISETP.GT.U32.AND P0, PT, R8, R3, PT ;  /* 0x000000030800720c */ /* 0x000fc40003f04070 */
[-C--:B------:R-:W-:Y:S01]  /*04c0*/  LOP3.LUT R24, R24, R5.reuse, RZ, 0x3c, !PT ;  /* 0x0000000518187212 */ /* 0x080fe200078e3cff */
[----:B------:R-:W-:Y:S01]  /*04d0*/  IMAD R19, R13, R28, R2 ;  /* 0x0000001c0d137224 */ /* 0x000fe200078e0202 */
[----:B------:R-:W-:Y:S01]  /*04e0*/  LOP3.LUT R18, R18, R5, RZ, 0x3c, !PT ;  /* 0x0000000512127212 */ /* 0x000fe200078e3cff */
[----:B------:R-:W-:Y:S01]  /*04f0*/  IMAD.HI.U32 R15, R17, R21, RZ ;  /* 0x00000015110f7227 */ /* 0x000fe200078e00ff */
[----:B------:R-:W-:-:S03]  /*0500*/  LOP3.LUT R22, R22, R5, RZ, 0x3c, !PT ;  /* 0x0000000516167212 */ /* 0x000fc600078e3cff */
[----:B------:R-:W-:Y:S01]  /*0510*/  @!P1 VIADD R9, R9, 0x1 ;  /* 0x0000000109099836 */ /* 0x000fe20000000000 */
[C---:B------:R-:W-:Y:S01]  /*0520*/  ISETP.GT.U32.AND P1, PT, R8.reuse, R19, PT ;  /* 0x000000130800720c */ /* 0x040fe20003f24070 */
[----:B------:R-:W-:Y:S02]  /*0530*/  IMAD R21, R15, R28, R21 ;  /* 0x0000001c0f157224 */ /* 0x000fe400078e0215 */
[----:B------:R-:W-:Y:S01]  /*0540*/  @P2 VIADD R9, R9, 0x1 ;  /* 0x0000000109092836 */ /* 0x000fe20000000000 */
[----:B------:R-:W-:Y:S01]  /*0550*/  @!P0 IADD3 R3, R3, -R8, RZ ;  /* 0x8000000803038210 */ /* 0x000fe20007ffe0ff */
[----:B------:R-:W-:Y:S01]  /*0560*/  IMAD.HI.U32 R17, R17, R23, RZ ;  /* 0x0000001711117227 */ /* 0x000fe200078e00ff */
[----:B------:R-:W-:-:S03]  /*0570*/  ISETP.GT.U32.AND P2, PT, R8, R21, PT ;  /* 0x000000150800720c */ /* 0x000fc60003f44070 */
[----:B------:R-:W-:Y:S01]  /*0580*/  @!P3 VIADD R7, R7, 0x1 ;  /* 0x000000010707b836 */ /* 0x000fe20000000000 */
[----:B------:R-:W-:Y:S01]  /*0590*/  ISETP.GE.U32.AND P3, PT, R3, R8, PT ;  /* 0x000000080300720c */ /* 0x000fe20003f66070 */
[----:B------:R-:W-:Y:S01]  /*05a0*/  IMAD R23, R17, R28, R23 ;  /* 0x0000001c11177224 */ /* 0x000fe200078e0217 */
[----:B------:R-:W0:Y:S01]  /*05b0*/  LDC.64 R2, c[0x0][0x218] ;  /* 0x00008600ff027b82 */ /* 0x000e220000000a00 */
[----:B------:R-:W-:Y:S02]  /*05c0*/  @!P1 IMAD.IADD R19, R19, 0x1, -R8 ;  /* 0x0000000113139824 */ /* 0x000fe400078e0a08 */
[----:B------:R-:W-:Y:S01]  /*05d0*/  @P4 VIADD R7, R7, 0x1 ;  /* 0x0000000107074836 */ /* 0x000fe20000000000 */
[----:B------:R-:W-:Y:S01]  /*05e0*/  ISETP.GT.U32.AND P4, PT, R8, R23, PT ;  /* 0x000000170800720c */ /* 0x000fe20003f84070 */
[----:B------:R-:W-:Y:S02]  /*05f0*/  @!P0 VIADD R16, R16, 0x1 ;  /* 0x0000000110108836 */ /* 0x000fe40000000000 */
[----:B------:R-:W-:Y:S01]  /*0600*/  @!P5 VIADD R6, R6, 0x1 ;  /* 0x000000010606d836 */ /* 0x000fe20000000000 */
[-C--:B------:R-:W-:Y:S01]  /*0610*/  @!P2 IADD3 R21, R21, -R8.reuse, RZ ;  /* 0x800000081515a210 */ /* 0x080fe20007ffe0ff */
[----:B------:R-:W-:Y:S01]  /*0620*/  @!P1 VIADD R13, R13, 0x1 ;  /* 0x000000010d0d9836 */ /* 0x000fe20000000000 */
[-C--:B------:R-:W-:Y:S01]  /*0630*/  ISETP.GE.U32.AND P5, PT, R19, R8.reuse, PT ;  /* 0x000000081300720c */ /* 0x080fe20003fa6070 */
[----:B------:R-:W-:Y:S01]  /*0640*/  @P6 VIADD R6, R6, 0x1 ;  /* 0x0000000106066836 */ /* 0x000fe20000000000 */
[----:B------:R-:W-:Y:S01]  /*0650*/  ISETP.GE.U32.AND P0, PT, R21, R8, PT ;  /* 0x000000081500720c */ /* 0x000fe20003f06070 */
[----:B------:R-:W-:Y:S01]  /*0660*/  @!P2 VIADD R15, R15, 0x1 ;  /* 0x000000010f0fa836 */ /* 0x000fe20000000000 */
[----:B------:R-:W-:-:S02]  /*0670*/  @P3 IADD3 R16, R16, 0x1, RZ ;  /* 0x0000000110103810 */ /* 0x000fc40007ffe0ff */
[----:B------:R-:W-:Y:S01]  /*0680*/  ISETP.GE.AND P6, PT, R26, RZ, PT ;  /* 0x000000ff1a00720c */ /* 0x000fe20003fc6270 */
[----:B------:R-:W-:Y:S01]  /*0690*/  @!P4 IMAD.IADD R23, R23, 0x1, -R8 ;  /* 0x000000011717c824 */ /* 0x000fe200078e0a08 */
[----:B------:R-:W-:Y:S02]  /*06a0*/  ISETP.GE.AND P3, PT, R12, RZ, PT ;  /* 0x000000ff0c00720c */ /* 0x000fe40003f66270 */
[----:B------:R-:W-:Y:S02]  /*06b0*/  ISETP.GE.AND P1, PT, R10, RZ, PT ;  /* 0x000000ff0a00720c */ /* 0x000fe40003f26270 */
[----:B------:R-:W-:Y:S01]  /*06c0*/  @!P4 IADD3 R17, R17, 0x1, RZ ;  /* 0x000000011111c810 */ /* 0x000fe20007ffe0ff */
[----:B------:R-:W-:Y:S01]  /*06d0*/  @P5 VIADD R13, R13, 0x1 ;  /* 0x000000010d0d5836 */ /* 0x000fe20000000000 */
[----:B------:R-:W-:Y:S01]  /*06e0*/  ISETP.GE.U32.AND P5, PT, R23, R8, PT ;  /* 0x000000081700720c */ /* 0x000fe20003fa6070 */
[----:B------:R-:W-:Y:S01]  /*06f0*/  @P0 VIADD R15, R15, 0x1 ;  /* 0x000000010f0f0836 */ /* 0x000fe20000000000 */
[----:B------:R-:W-:Y:S01]  /*0700*/  ISETP.GE.AND P2, PT, R14, RZ, PT ;  /* 0x000000ff0e00720c */ /* 0x000fe20003f46270 */
[----:B0-----:R-:W-:Y:S01]  /*0710*/  IMAD.WIDE.U32 R2, R0, 0x2, R2 ;  /* 0x0000000200027825 */ /* 0x001fe200078e0002 */
[----:B------:R-:W-:-:S02]  /*0720*/  ISETP.GE.AND P0, PT, R20, RZ, PT ;  /* 0x000000ff1400720c */ /* 0x000fc40003f06270 */
[----:B------:R-:W-:Y:S01]  /*0730*/  ISETP.GE.AND P4, PT, R24, RZ, PT ;  /* 0x000000ff1800720c */ /* 0x000fe20003f86270 */
[----:B------:R-:W-:Y:S01]  /*0740*/  @!P6 IMAD.MOV R11, RZ, RZ, -R11 ;  /* 0x000000ffff0be224 */ /* 0x000fe200078e0a0b */
[----:B------:R-:W-:Y:S01]  /*0750*/  ISETP.GE.AND P6, PT, R18, RZ, PT ;  /* 0x000000ff1200720c */ /* 0x000fe20003fc6270 */
[----:B------:R-:W-:Y:S01]  /*0760*/  @!P3 IMAD.MOV R9, RZ, RZ, -R9 ;  /* 0x000000ffff09b224 */ /* 0x000fe200078e0a09 */
[----:B------:R-:W-:Y:S01]  /*0770*/  ISETP.GE.AND P3, PT, R22, RZ, PT ;  /* 0x000000ff1600720c */ /* 0x000fe20003f66270 */
[----:B------:R-:W-:Y:S01]  /*0780*/  @!P1 IMAD.MOV R7, RZ, RZ, -R7 ;  /* 0x000000ffff079224 */ /* 0x000fe200078e0a07 */
[----:B------:R-:W-:Y:S01]  /*0790*/  LOP3.LUT R0, RZ, R5, RZ, 0x33, !PT ;  /* 0x00000005ff007212 */ /* 0x000fe200078e33ff */
[----:B------:R-:W-:Y:S01]  /*07a0*/  @P5 VIADD R17, R17, 0x1 ;  /* 0x0000000111115836 */ /* 0x000fe20000000000 */
[----:B------:R-:W-:Y:S01]  /*07b0*/  ISETP.NE.AND P5, PT, R5, RZ, PT ;  /* 0x000000ff0500720c */ /* 0x000fe20003fa5270 */
[----:B------:R-:W-:Y:S02]  /*07c0*/  @!P2 IMAD.MOV R6, RZ, RZ, -R6 ;  /* 0x000000ffff06a224 */ /* 0x000fe400078e0a06 */
[----:B------:R-:W-:Y:S01]  /*07d0*/  @!P0 IMAD.MOV R13, RZ, RZ, -R13 ;  /* 0x000000ffff0d8224 */ /* 0x000fe200078e0a0d */
[C---:B------:R-:W-:Y:S01]  /*07e0*/  SEL R5, R0.reuse, R7, !P5 ;  /* 0x0000000700057207 */ /* 0x040fe20006800000 */
[----:B------:R-:W-:Y:S01]  /*07f0*/  @!P4 IMAD.MOV R15, RZ, RZ, -R15 ;  /* 0x000000ffff0fc224 */ /* 0x000fe200078e0a0f */
[----:B------:R-:W-:Y:S01]  /*0800*/  SEL R11, R0, R11, !P5 ;  /* 0x0000000b000b7207 */ /* 0x000fe20006800000 */
[----:B------:R-:W-:Y:S01]  /*0810*/  IMAD.WIDE R2, R4, 0x8, R2 ;  /* 0x0000000804027825 */ /* 0x000fe200078e0202 */
[----:B------:R-:W-:-:S02]  /*0820*/  @!P6 IADD3 R16, -R16, RZ, RZ ;  /* 0x000000ff1010e210 */ /* 0x000fc40007ffe1ff */
[C---:B------:R-:W-:Y:S01]  /*0830*/  SEL R8, R0.reuse, R9, !P5 ;  /* 0x0000000900087207 */ /* 0x040fe20006800000 */
[----:B------:R-:W-:Y:S01]  /*0840*/  @!P3 IMAD.MOV R17, RZ, RZ, -R17 ;  /* 0x000000ffff11b224 */ /* 0x000fe200078e0a11 */
[C---:B------:R-:W-:Y:S02]  /*0850*/  SEL R6, R0.reuse, R6, !P5 ;  /* 0x0000000600067207 */ /* 0x040fe40006800000 */
[C---:B------:R-:W-:Y:S02]  /*0860*/  SEL R16, R0.reuse, R16, !P5 ;  /* 0x0000001000107207 */ /* 0x040fe40006800000 */
[C---:B------:R-:W-:Y:S02]  /*0870*/  SEL R13, R0.reuse, R13, !P5 ;  /* 0x0000000d000d7207 */ /* 0x040fe40006800000 */
[C---:B------:R-:W-:Y:S02]  /*0880*/  SEL R7, R0.reuse, R15, !P5 ;  /* 0x0000000f00077207 */ /* 0x040fe40006800000 */
[----:B------:R-:W-:-:S02]  /*0890*/  SEL R0, R0, R17, !P5 ;  /* 0x0000001100007207 */ /* 0x000fc40006800000 */
[----:B------:R-:W-:Y:S02]  /*08a0*/  PRMT R5, R5, 0x5410, R6 ;  /* 0x0000541005057816 */ /* 0x000fe40000000006 */
[----:B------:R-:W-:Y:S02]  /*08b0*/  PRMT R4, R11, 0x5410, R8 ;  /* 0x000054100b047816 */ /* 0x000fe40000000008 */
[----:B------:R-:W-:Y:S02]  /*08c0*/  PRMT R6, R16, 0x5410, R13 ;  /* 0x0000541010067816 */ /* 0x000fe4000000000d */
[----:B------:R-:W-:Y:S01]  /*08d0*/  PRMT R7, R7, 0x5410, R0 ;  /* 0x0000541007077816 */ /* 0x000fe20000000000 */
[----:B------:R-:W-:Y:S04]  /*08e0*/  STG.E.64 desc[UR4][R2.64], R4 ;  /* 0x0000000402007986 */ /* 0x000fe8000c101b04 */
[----:B------:R-:W-:Y:S01]  /*08f0*/  STG.E.64 desc[UR4][R2.64+0x400], R6 ;  /* 0x0004000602007986 */ /* 0x000fe2000c101b04 */
[----:B------:R-:W-:Y:S05]  /*0900*/  EXIT ;  /* 0x000000000000794d */ /* 0x000fea0003800000 */
.L_x_12676:
[----:B------:R-:W0:Y:S01]  /*0910*/  S2R R9, SR_TID.X ;  /* 0x0000000000097919 */ /* 0x000e220000002100 */
[----:B------:R-:W-:Y:S01]  /*0920*/  IMAD.MOV.U32 R19, RZ, RZ, RZ ;  /* 0x000000ffff137224 */ /* 0x000fe200078e00ff */
[----:B0-----:R-:W-:Y:S01]  /*0930*/  ISETP.GE.AND P0, PT, R9, R6, PT ;  /* 0x000000060900720c */ /* 0x001fe20003f06270 */
[----:B------:R-:W-:-:S12]  /*0940*/  IMAD.MOV.U32 R13, RZ, RZ, R9 ;  /* 0x000000ffff0d7224 */ /* 0x000fd800078e0009 */
[----:B------:R-:W-:Y:S01]  /*0950*/  @!P0 IADD3 R12, R0, R13, RZ ;  /* 0x0000000d000c8210 */ /* 0x000fe20007ffe0ff */
[----:B------:R-:W-:-:S05]  /*0960*/  @!P0 VIADD R13, R13, 0x80 ;  /* 0x000000800d0d8836 */ /* 0x000fca0000000000 */
[----:B------:R-:W-:-:S13]  /*0970*/  ISETP.GE.AND P6, PT, R13, R6, PT ;  /* 0x000000060d00720c */ /* 0x000fda0003fc6270 */
[----:B------:R-:W-:Y:S01]  /*0980*/  @!P6 IMAD.IADD R7, R0, 0x1, R13 ;  /* 0x000000010007e824 */ /* 0x000fe200078e020d */
[----:B------:R-:W0:Y:S01]  /*0990*/  @!P6 LDC.64 R4, c[0x0][0x220] ;  /* 0x00008800ff04eb82 */ /* 0x000e220000000a00 */
[----:B------:R-:W-:-:S05]  /*09a0*/  @!P6 VIADD R13, R13, 0x80 ;  /* 0x000000800d0de836 */ /* 0x000fca0000000000 */
[----:B------:R-:W-:-:S13]  /*09b0*/  ISETP.GE.AND P5, PT, R13, R6, PT ;  /* 0x000000060d00720c */ /* 0x000fda0003fa6270 */
[----:B------:R-:W-:Y:S01]  /*09c0*/  @!P5 IMAD.IADD R11, R0, 0x1, R13 ;  /* 0x00000001000bd824 */ /* 0x000fe200078e020d */
[----:B------:R-:W-:Y:S01]  /*09d0*/  @!P5 IADD3 R13, R13, 0x80, RZ ;  /* 0x000000800d0dd810 */ /* 0x000fe20007ffe0ff */
[----:B------:R-:W1:Y:S03]  /*09e0*/  @!P5 LDC.64 R20, c[0x0][0x220] ;  /* 0x00008800ff14db82 */ /* 0x000e660000000a00 */
[----:B------:R-:W-:Y:S01]  /*09f0*/  ISETP.GE.AND P4, PT, R13, R6, PT ;  /* 0x000000060d00720c */ /* 0x000fe20003f86270 */
[----:B0-----:R-:W-:-:S05]  /*0a00*/  @!P6 IMAD.WIDE.U32 R4, R7, 0x2, R4 ;  /* 0x000000020704e825 */ /* 0x001fca00078e0004 */
[----:B------:R0:W5:Y:S07]  /*0a10*/  @!P6 LDG.E.S16 R19, desc[UR4][R4.64] ;  /* 0x000000040413e981 */ /* 0x00016e000c1e1700 */
[----:B------:R-:W-:Y:S01]  /*0a20*/  @!P4 IMAD.IADD R15, R0, 0x1, R13 ;  /* 0x00000001000fc824 */ /* 0x000fe200078e020d */
[----:B------:R-:W2:Y:S01]  /*0a30*/  @!P4 LDC.64 R24, c[0x0][0x220] ;  /* 0x00008800ff18cb82 */ /* 0x000ea20000000a00 */
[----:B------:R-:W-:-:S05]  /*0a40*/  @!P4 VIADD R13, R13, 0x80 ;  /* 0x000000800d0dc836 */ /* 0x000fca0000000000 */
[----:B------:R-:W-:-:S13]  /*0a50*/  ISETP.GE.AND P3, PT, R13, R6, PT ;  /* 0x000000060d00720c */ /* 0x000fda0003f66270 */
[----:B------:R-:W-:Y:S01]  /*0a60*/  @!P3 IMAD.IADD R29, R0, 0x1, R13 ;  /* 0x00000001001db824 */ /* 0x000fe200078e020d */
[----:B------:R-:W3:Y:S01]  /*0a70*/  @!P3 LDC.64 R2, c[0x0][0x220] ;  /* 0x00008800ff02bb82 */ /* 0x000ee20000000a00 */
[----:B------:R-:W-:-:S05]  /*0a80*/  @!P3 VIADD R13, R13, 0x80 ;  /* 0x000000800d0db836 */ /* 0x000fca0000000000 */
[----:B------:R-:W-:-:S13]  /*0a90*/  ISETP.GE.AND P2, PT, R13, R6, PT ;  /* 0x000000060d00720c */ /* 0x000fda0003f46270 */
[----:B------:R-:W-:Y:S01]  /*0aa0*/  @!P2 IADD3 R8, R0, R13, RZ ;  /* 0x0000000d0008a210 */ /* 0x000fe20007ffe0ff */
[----:B------:R-:W-:-:S05]  /*0ab0*/  @!P2 VIADD R13, R13, 0x80 ;  /* 0x000000800d0da836 */ /* 0x000fca0000000000 */
[----:B------:R-:W-:-:S13]  /*0ac0*/  ISETP.GE.AND P1, PT, R13, R6, PT ;  /* 0x000000060d00720c */ /* 0x000fda0003f26270 */
[----:B------:R-:W-:Y:S02]  /*0ad0*/  @!P1 IMAD.IADD R23, R0, 0x1, R13 ;  /* 0x0000000100179824 */ /* 0x000fe400078e020d */
[----:B------:R-:W-:-:S05]  /*0ae0*/  @!P1 VIADD R13, R13, 0x80 ;  /* 0x000000800d0d9836 */ /* 0x000fca0000000000 */
[----:B------:R-:W-:-:S13]  /*0af0*/  ISETP.GE.AND P6, PT, R13, R6, PT ;  /* 0x000000060d00720c */ /* 0x000fda0003fc6270 */
[----:B0-----:R-:W0:Y:S01]  /*0b00*/  @!P6 LDC.64 R4, c[0x0][0x220] ;  /* 0x00008800ff04eb82 */ /* 0x001e220000000a00 */
[----:B------:R-:W-:Y:S02]  /*0b10*/  @!P6 IMAD.IADD R27, R0, 0x1, R13 ;  /* 0x00000001001be824 */ /* 0x000fe400078e020d */
[----:B-1----:R-:W-:-:S04]  /*0b20*/  @!P5 IMAD.WIDE.U32 R20, R11, 0x2, R20 ;  /* 0x000000020b14d825 */ /* 0x002fc800078e0014 */
[----:B---3--:R-:W-:Y:S01]  /*0b30*/  @!P3 IMAD.WIDE.U32 R28, R29, 0x2, R2 ;  /* 0x000000021d1cb825 */ /* 0x008fe200078e0002 */
[----:B------:R-:W1:Y:S08]  /*0b40*/  @!P1 LDC.64 R10, c[0x0][0x220] ;  /* 0x00008800ff0a9b82 */ /* 0x000e700000000a00 */
[----:B------:R-:W3:Y:S01]  /*0b50*/  @!P2 LDC.64 R2, c[0x0][0x220] ;  /* 0x00008800ff02ab82 */ /* 0x000ee20000000a00 */
[----:B0-----:R-:W-:-:S07]  /*0b60*/  @!P6 IMAD.WIDE.U32 R26, R27, 0x2, R4 ;  /* 0x000000021b1ae825 */ /* 0x001fce00078e0004 */
[----:B------:R-:W0:Y:S01]  /*0b70*/  @!P0 LDC.64 R4, c[0x0][0x220] ;  /* 0x00008800ff048b82 */ /* 0x000e220000000a00 */
[----:B------:R-:W-:Y:S01]  /*0b80*/  HFMA2.MMA R17, -RZ, RZ, 0, 0 ;  /* 0x00000000ff117435 */ /* 0x000fe200000001ff */
[----:B--2---:R-:W-:Y:S01]  /*0b90*/  @!P4 IMAD.WIDE.U32 R24, R15, 0x2, R24 ;  /* 0x000000020f18c825 */ /* 0x004fe200078e0018 */
[----:B------:R-:W-:-:S03]  /*0ba0*/  PRMT R13, RZ, 0x7610, R13 ;  /* 0x00007610ff0d7816 */ /* 0x000fc6000000000d */
[----:B-1----:R-:W-:Y:S01]  /*0bb0*/  @!P1 IMAD.WIDE.U32 R22, R23, 0x2, R10 ;  /* 0x0000000217169825 */ /* 0x002fe200078e000a */
[----:B------:R-:W-:-:S03]  /*0bc0*/  CS2R R10, SRZ ;  /* 0x00000000000a7805 */ /* 0x000fc6000001ff00 */
[----:B------:R-:W-:Y:S01]  /*0bd0*/  IMAD.MOV.U32 R15, RZ, RZ, RZ ;  /* 0x000000ffff0f7224 */ /* 0x000fe200078e00ff */
[----:B------:R1:W5:Y:S01]  /*0be0*/  @!P5 LDG.E.S16 R17, desc[UR4][R20.64] ;  /* 0x000000041411d981 */ /* 0x000362000c1e1700 */
[----:B------:R-:W-:Y:S02]  /*0bf0*/  IMAD.MOV.U32 R7, RZ, RZ, RZ ;  /* 0x000000ffff077224 */ /* 0x000fe400078e00ff */
[----:B---3--:R-:W-:Y:S01]  /*0c00*/  @!P2 IMAD.WIDE.U32 R2, R8, 0x2, R2 ;  /* 0x000000020802a825 */ /* 0x008fe200078e0002 */
[----:B------:R1:W5:Y:S03]  /*0c10*/  @!P6 LDG.E.S16 R10, desc[UR4][R26.64] ;  /* 0x000000041a0ae981 */ /* 0x000366000c1e1700 */
[----:B------:R-:W-:Y:S01]  /*0c20*/  IMAD.MOV.U32 R8, RZ, RZ, RZ ;  /* 0x000000ffff087224 */ /* 0x000fe200078e00ff */
[----:B------:R1:W5:Y:S04]  /*0c30*/  @!P4 LDG.E.S16 R15, desc[UR4][R24.64] ;  /* 0x00000004180fc981 */ /* 0x000368000c1e1700 */
[----:B------:R1:W5:Y:S01]  /*0c40*/  @!P3 LDG.E.S16 R7, desc[UR4][R28.64] ;  /* 0x000000041c07b981 */ /* 0x000362000c1e1700 */
[----:B0-----:R-:W-:-:S03]  /*0c50*/  @!P0 IMAD.WIDE.U32 R4, R12, 0x2, R4 ;  /* 0x000000020c048825 */ /* 0x001fc600078e0004 */
        /* <DEDUP_REMOVED lines=11> */
[----:B0-----:R-:W-:-:S06]  /*0d10*/  IADD3 R2, R14, 0xffffffe, RZ ;  /* 0x0ffffffe0e027810 */ /* 0x001fcc0007ffe0ff */
        /* <DEDUP_REMOVED lines=13> */
[----:B------:R-:W-:Y:S01]  /*0df0*/  @!P2 IMAD.IADD R3, R3, 0x1, -R4 ;  /* 0x000000010303a824 */ /* 0x000fe200078e0a04 */
[----:B------:R-:W-:Y:S02]  /*0e00*/  @!P2 IADD3 R13, R13, 0x1, RZ ;  /* 0x000000010d0da810 */ /* 0x000fe40007ffe0ff */
[----:B------:R-:W-:Y:S02]  /*0e10*/  ISETP.NE.AND P2, PT, R12, RZ, PT ;  /* 0x000000ff0c00720c */ /* 0x000fe40003f45270 */
[----:B------:R-:W-:-:S13]  /*0e20*/  ISETP.GE.U32.AND P1, PT, R3, R4, PT ;  /* 0x000000040300720c */ /* 0x000fda0003f26070 */
[----:B------:R-:W-:-:S04]  /*0e30*/  @P1 VIADD R13, R13, 0x1 ;  /* 0x000000010d0d1836 */ /* 0x000fc80000000000 */
[----:B------:R-:W-:Y:S01]  /*0e40*/  @!P3 IMAD.MOV R13, RZ, RZ, -R13 ;  /* 0x000000ffff0db224 */ /* 0x000fe200078e0a0d */
[----:B------:R-:W-:-:S07]  /*0e50*/  @!P2 LOP3.LUT R13, RZ, R12, RZ, 0x33, !PT ;  /* 0x0000000cff0da212 */ /* 0x000fce00078e33ff */
.L_x_12678:
[----:B------:R-:W-:Y:S05]  /*0e60*/  BSYNC B0 ;  /* 0x0000000000007941 */ /* 0x000fea0003800000 */
.L_x_12677:
        /* <DEDUP_REMOVED lines=21> */
[----:B------:R-:W-:-:S04]  /*0fc0*/  IMAD.HI.U32 R18, R5, R23, R4 ;  /* 0x0000001705127227 */ /* 0x000fc800078e0004 */
[----:B------:R-:W-:Y:S02]  /*0fd0*/  IMAD.MOV R5, RZ, RZ, -R20 ;  /* 0x000000ffff057224 */ /* 0x000fe400078e0a14 */
        /* <DEDUP_REMOVED lines=8> */
[----:B------:R-:W-:-:S04]  /*1060*/  IMAD.MOV.U32 R14, RZ, RZ, R4 ;  /* 0x000000ffff0e7224 */ /* 0x000fc800078e0004 */
[----:B------:R-:W-:Y:S01]  /*1070*/  @!P3 IMAD.MOV R14, RZ, RZ, -R14 ;  /* 0x000000ffff0eb224 */ /* 0x000fe200078e0a0e */
[----:B------:R-:W-:-:S07]  /*1080*/  @!P2 LOP3.LUT R14, RZ, R12, RZ, 0x33, !PT ;  /* 0x0000000cff0ea212 */ /* 0x000fce00078e33ff */
.L_x_12680:
[----:B------:R-:W-:Y:S05]  /*1090*/  BSYNC B0 ;  /* 0x0000000000007941 */ /* 0x000fea0003800000 */
.L_x_12679:
[C---:B------:R-:W-:Y:S01]  /*10a0*/  IADD3 R5, R9.reuse, 0x200, RZ ;  /* 0x0000020009057810 */ /* 0x040fe20007ffe0ff */
[C---:B-----5:R-:W-:Y:S01]  /*10b0*/  VIADD R19, R9.reuse, 0x280 ;  /* 0x0000028009137836 */ /* 0x060fe20000000000 */
[----:B------:R-:W-:Y:S01]  /*10c0*/  BSSY B0, `(.L_x_12681) ;  /* 0x0000023000007945 */ /* 0x000fe20003800000 */
[----:B------:R-:W-:Y:S01]  /*10d0*/  VIADD R21, R9, 0x300 ;  /* 0x0000030009157836 */ /* 0x000fe20000000000 */
[-C--:B------:R-:W-:Y:S01]  /*10e0*/  ISETP.GE.AND P1, PT, R5, R6.reuse, PT ;  /* 0x000000060500720c */ /* 0x080fe20003f26270 */
[----:B------:R-:W-:Y:S01]  /*10f0*/  VIADD R23, R9, 0x380 ;  /* 0x0000038009177836 */ /* 0x000fe20000000000 */
[-C--:B------:R-:W-:Y:S01]  /*1100*/  ISETP.GE.AND P2, PT, R19, R6.reuse, PT ;  /* 0x000000061300720c */ /* 0x080fe20003f46270 */
[----:B------:R-:W-:Y:S01]  /*1110*/  @!P0 IMAD.IADD R5, R0, 0x1, R9 ;  /* 0x0000000100058824 */ /* 0x000fe200078e0209 */
[-C--:B------:R-:W-:Y:S02]  /*1120*/  ISETP.GE.AND P3, PT, R21, R6.reuse, PT ;  /* 0x000000061500720c */ /* 0x080fe40003f66270 */
[----:B------:R-:W-:Y:S01]  /*1130*/  ISETP.GE.AND P4, PT, R23, R6, PT ;  /* 0x000000061700720c */ /* 0x000fe20003f86270 */
[----:B0-----:R-:W-:Y:S01]  /*1140*/  @!P0 IMAD.WIDE.U32 R2, R5, 0x2, R2 ;  /* 0x0000000205028825 */ /* 0x001fe200078e0002 */
[----:B------:R-:W-:Y:S11]  /*1150*/  @P5 BRA `(.L_x_12682) ;  /* 0x0000000000645947 */ /* 0x000ff60003800000 */
[-C--:B------:R-:W-:Y:S02]  /*1160*/  IABS R16, R12.reuse ;  /* 0x0000000c00107213 */ /* 0x080fe40000000000 */
[----:B------:R-:W-:Y:S02]  /*1170*/  IABS R19, R17 ;  /* 0x0000001100137213 */ /* 0x000fe40000000000 */
[----:B------:R-:W0:Y:S01]  /*1180*/  I2F.RP R18, R16 ;  /* 0x0000001000127306 */ /* 0x000e220000209400 */
[-C--:B------:R-:W-:Y:S02]  /*1190*/  IABS R22, R12.reuse ;  /* 0x0000000c00167213 */ /* 0x080fe40000000000 */
[----:B------:R-:W-:-:S05]  /*11a0*/  LOP3.LUT R17, R17, R12, RZ, 0x3c, !PT ;  /* 0x0000000c11117212 */ /* 0x000fca00078e3cff */
[----:B0-----:R-:W0:Y:S02]  /*11b0*/  MUFU.RCP R18, R18 ;  /* 0x0000001200127308 */ /* 0x001e240000001000 */
[----:B0-----:R-:W-:-:S06]  /*11c0*/  IADD3 R4, R18, 0xffffffe, RZ ;  /* 0x0ffffffe12047810 */ /* 0x001fcc0007ffe0ff */
        /* <DEDUP_REMOVED lines=9> */
[----:B------:R-:W-:Y:S01]  /*1260*/  @!P5 IADD3 R5, R5, -R16, RZ ;  /* 0x800000100505d210 */ /* 0x000fe20007ffe0ff */
[----:B------:R-:W-:-:S03]  /*1270*/  @!P5 VIADD R4, R4, 0x1 ;  /* 0x000000010404d836 */ /* 0x000fc60000000000 */
[----:B------:R-:W-:-:S13]  /*1280*/  ISETP.GE.U32.AND P5, PT, R5, R16, PT ;  /* 0x000000100500720c */ /* 0x000fda0003fa6070 */
[----:B------:R-:W-:Y:S01]  /*1290*/  @P5 VIADD R4, R4, 0x1 ;  /* 0x0000000104045836 */ /* 0x000fe20000000000 */
[----:B------:R-:W-:-:S03]  /*12a0*/  ISETP.GE.AND P5, PT, R17, RZ, PT ;  /* 0x000000ff1100720c */ /* 0x000fc60003fa6270 */
[----:B------:R-:W-:-:S10]  /*12b0*/  IMAD.MOV.U32 R16, RZ, RZ, R4 ;  /* 0x000000ffff107224 */ /* 0x000fd400078e0004 */
[----:B------:R-:W-:Y:S01]  /*12c0*/  @!P5 IMAD.MOV R16, RZ, RZ, -R16 ;  /* 0x000000ffff10d224 */ /* 0x000fe200078e0a10 */
[----:B------:R-:W-:-:S13]  /*12d0*/  ISETP.NE.AND P5, PT, R12, RZ, PT ;  /* 0x000000ff0c00720c */ /* 0x000fda0003fa5270 */
[----:B------:R-:W-:-:S07]  /*12e0*/  @!P5 LOP3.LUT R16, RZ, R12, RZ, 0x33, !PT ;  /* 0x0000000cff10d212 */ /* 0x000fce00078e33ff */
.L_x_12682:
[----:B------:R-:W-:Y:S05]  /*12f0*/  BSYNC B0 ;  /* 0x0000000000007941 */ /* 0x000fea0003800000 */
.L_x_12681:
        /* <DEDUP_REMOVED lines=20> */
[----:B------:R-:W-:Y:S02]  /*1440*/  ISETP.GE.AND P6, PT, R15, RZ, PT ;  /* 0x000000ff0f00720c */ /* 0x000fe40003fc6270 */
[----:B------:R-:W-:-:S13]  /*1450*/  ISETP.GE.U32.AND P5, PT, R18, R17, PT ;  /* 0x000000111200720c */ /* 0x000fda0003fa6070 */
[----:B------:R-:W-:Y:S02]  /*1460*/  @P5 IADD3 R4, R4, 0x1, RZ ;  /* 0x0000000104045810 */ /* 0x000fe40007ffe0ff */
[----:B------:R-:W-:-:S03]  /*1470*/  ISETP.NE.AND P5, PT, R12, RZ, PT ;  /* 0x000000ff0c00720c */ /* 0x000fc60003fa5270 */
[----:B------:R-:W-:-:S04]  /*1480*/  IMAD.MOV.U32 R15, RZ, RZ, R4 ;  /* 0x000000ffff0f7224 */ /* 0x000fc800078e0004 */
[----:B------:R-:W-:-:S06]  /*1490*/  @!P6 IMAD.MOV R15, RZ, RZ, -R15 ;  /* 0x000000ffff0fe224 */ /* 0x000fcc00078e0a0f */
[----:B------:R-:W-:-:S07]  /*14a0*/  @!P5 LOP3.LUT R15, RZ, R12, RZ, 0x33, !PT ;  /* 0x0000000cff0fd212 */ /* 0x000fce00078e33ff */
.L_x_12684:
[----:B------:R-:W-:Y:S05]  /*14b0*/  BSYNC B0 ;  /* 0x0000000000007941 */ /* 0x000fea0003800000 */
.L_x_12683:
        /* <DEDUP_REMOVED lines=27> */
.L_x_12686:
[----:B------:R-:W-:Y:S05]  /*1670*/  BSYNC B0 ;  /* 0x0000000000007941 */ /* 0x000fea0003800000 */
.L_x_12685:
        /* <DEDUP_REMOVED lines=27> */
.L_x_12688:
[----:B------:R-:W-:Y:S05]  /*1830*/  BSYNC B0 ;  /* 0x0000000000007941 */ /* 0x000fea0003800000 */
.L_x_12687:
        /* <DEDUP_REMOVED lines=27> */
.L_x_12690:
[----:B------:R-:W-:Y:S05]  /*19f0*/  BSYNC B0 ;  /* 0x0000000000007941 */ /* 0x000fea0003800000 */
.L_x_12689:
        /* <DEDUP_REMOVED lines=26> */
.L_x_12692:
[----:B------:R-:W-:Y:S05]  /*1ba0*/  BSYNC B0 ;  /* 0x0000000000007941 */ /* 0x000fea0003800000 */
.L_x_12691:
[----:B------:R-:W-:Y:S01]  /*1bb0*/  @!P0 VIADD R9, R9, 0x80 ;  /* 0x0000008009098836 */ /* 0x000fe20000000000 */
[----:B------:R0:W-:Y:S01]  /*1bc0*/  @!P0 STG.E.U16 desc[UR4][R2.64], R13 ;  /* 0x0000000d02008986 */ /* 0x0001e2000c101504 */
        /* <DEDUP_REMOVED lines=16> */
.L_x_12695:
[----:B------:R-:W-:-:S13]  /*1cd0*/  ISETP.GE.AND P0, PT, R9, R6, PT ;  /* 0x000000060900720c */ /* 0x000fda0003f06270 */
[----:B------:R-:W-:Y:S05]  /*1ce0*/  @P0 BRA `(.L_x_12697) ;  /* 0x0000000000300947 */ /* 0x000fea0003800000 */
[----:B0-----:R-:W0:Y:S01]  /*1cf0*/  LDC.64 R2, c[0x0][0x218] ;  /* 0x00008600ff027b82 */ /* 0x001e220000000a00 */
[----:B------:R-:W-:Y:S02]  /*1d00*/  IMAD.IADD R5, R0, 0x1, R9 ;  /* 0x0000000100057824 */ /* 0x000fe400078e0209 */
[----:B------:R-:W-:Y:S02]  /*1d10*/  VIADD R9, R9, 0x80 ;  /* 0x0000008009097836 */ /* 0x000fe40000000000 */
[----:B0-----:R-:W-:-:S05]  /*1d20*/  IMAD.WIDE.U32 R2, R5, 0x2, R2 ;  /* 0x0000000205027825 */ /* 0x001fca00078e0002 */
[----:B------:R1:W-:Y:S02]  /*1d30*/  STG.E.U16 desc[UR4][R2.64], R15 ;  /* 0x0000000f02007986 */ /* 0x0003e4000c101504 */
.L_x_12696:
[----:B------:R-:W-:-:S13]  /*1d40*/  ISETP.GE.AND P0, PT, R9, R6, PT ;  /* 0x000000060900720c */ /* 0x000fda0003f06270 */
[----:B------:R-:W-:Y:S05]  /*1d50*/  @P0 BRA `(.L_x_12698) ;  /* 0x0000000000340947 */ /* 0x000fea0003800000 */
[----:B01----:R-:W0:Y:S01]  /*1d60*/  LDC.64 R2, c[0x0][0x218] ;  /* 0x00008600ff027b82 */ /* 0x003e220000000a00 */
[----:B------:R-:W-:Y:S01]  /*1d70*/  IADD3 R5, R0, R9, RZ ;  /* 0x0000000900057210 */ /* 0x000fe20007ffe0ff */
[----:B------:R-:W-:-:S04]  /*1d80*/  VIADD R9, R9, 0x80 ;  /* 0x0000008009097836 */ /* 0x000fc80000000000 */
[----:B0-----:R-:W-:-:S05]  /*1d90*/  IMAD.WIDE.U32 R2, R5, 0x2, R2 ;  /* 0x0000000205027825 */ /* 0x001fca00078e0002 */
[----:B------:R1:W-:Y:S02]  /*1da0*/  STG.E.U16 desc[UR4][R2.64], R7 ;  /* 0x0000000702007986 */ /* 0x0003e4000c101504 */
.L_x_12697:
        /* <DEDUP_REMOVED lines=8> */
.L_x_12698:
[----:B------:R-:W-:Y:S05]  /*1e30*/  BSYNC B1 ;  /* 0x0000000000017941 */ /* 0x000fea0003800000 */
.L_x_12694:
[----:B------:R-:W-:-:S13]  /*1e40*/  ISETP.GE.AND P0, PT, R9, R6, PT ;  /* 0x000000060900720c */ /* 0x000fda0003f06270 */
[----:B012---:R-:W0:Y:S01]  /*1e50*/  @!P0 LDC.64 R2, c[0x0][0x218] ;  /* 0x00008600ff028b82 */ /* 0x007e220000000a00 */
[----:B------:R-:W-:Y:S01]  /*1e60*/  @!P0 IADD3 R5, R0, R9, RZ ;  /* 0x0000000900058210 */ /* 0x000fe20007ffe0ff */
[----:B------:R-:W-:-:S04]  /*1e70*/  @!P0 VIADD R9, R9, 0x80 ;  /* 0x0000008009098836 */ /* 0x000fc80000000000 */
[----:B0-----:R-:W-:-:S05]  /*1e80*/  @!P0 IMAD.WIDE.U32 R2, R5, 0x2, R2 ;  /* 0x0000000205028825 */ /* 0x001fca00078e0002 */
[----:B------:R2:W-:Y:S02]  /*1e90*/  @!P0 STG.E.U16 desc[UR4][R2.64], R8 ;  /* 0x0000000802008986 */ /* 0x0005e4000c101504 */
.L_x_12699:
[----:B------:R-:W-:Y:S05]  /*1ea0*/  BSYNC B0 ;  /* 0x0000000000007941 */ /* 0x000fea0003800000 */
.L_x_12693:
        /* <DEDUP_REMOVED lines=8> */
.L_x_12700:
        /* <DEDUP_REMOVED lines=13> */
.L_x_22884:


//--------------------- .text._ZN2at6native29vectorized_elementwise_kernelILi8ENS0_13BUnaryFunctorIsssZZZNS0_15binary_internal21div_trunc_kernel_cudaERNS_18TensorIteratorBaseEENKUlvE_clEvENKUlvE3_clEvEUlssE_EESt5arrayIPcLm2EEEEviT0_T1_ --------------------------
	.section	.text._ZN2at6native29vectorized_elementwise_kernelILi8ENS0_13BUnaryFunctorIsssZZZNS0_15binary_internal21div_trunc_kernel_cudaERNS_18TensorIteratorBaseEENKUlvE_clEvENKUlvE3_clEvEUlssE_EESt5arrayIPcLm2EEEEviT0_T1_,"ax",@progbits
	.align	128
        .global         _ZN2at6native29vectorized_elementwise_kernelILi8ENS0_13BUnaryFunctorIsssZZZNS0_15binary_internal21div_trunc_kernel_cudaERNS_18TensorIteratorBaseEENKUlvE_clEvENKUlvE3_clEvEUlssE_EESt5arrayIPcLm2EEEEviT0_T1_
        .type           _ZN2at6native29vectorized_elementwise_kernelILi8ENS0_13BUnaryFunctorIsssZZZNS0_15binary_internal21div_trunc_kernel_cudaERNS_18TensorIteratorBaseEENKUlvE_clEvENKUlvE3_clEvEUlssE_EESt5arrayIPcLm2EEEEviT0_T1_,@function
        .size           _ZN2at6native29vectorized_elementwise_kernelILi8ENS0_13BUnaryFunctorIsssZZZNS0_15binary_internal21div_trunc_kernel_cudaERNS_18TensorIteratorBaseEENKUlvE_clEvENKUlvE3_clEvEUlssE_EESt5arrayIPcLm2EEEEviT0_T1_,(.L_x_22885 - _ZN2at6native29vectorized_elementwise_kernelILi8ENS0_13BUnaryFunctorIsssZZZNS0_15binary_internal21div_trunc_kernel_cudaERNS_18TensorIteratorBaseEENKUlvE_clEvENKUlvE3_clEvEUlssE_EESt5arrayIPcLm2EEEEviT0_T1_)
        .other          _ZN2at6native29vectorized_elementwise_kernelILi8ENS0_13BUnaryFunctorIsssZZZNS0_15binary_internal21div_trunc_kernel_cudaERNS_18TensorIteratorBaseEENKUlvE_clEvENKUlvE3_clEvEUlssE_EESt5arrayIPcLm2EEEEviT0_T1_,@"STO_CUDA_ENTRY STV_DEFAULT"
_ZN2at6native29vectorized_elementwise_kernelILi8ENS0_13BUnaryFunctorIsssZZZNS0_15binary_internal21div_trunc_kernel_cudaERNS_18TensorIteratorBaseEENKUlvE_clEvENKUlvE3_clEvEUlssE_EESt5arrayIPcLm2EEEEviT0_T1_:
.text._ZN2at6native29vectorized_elementwise_kernelILi8ENS0_13BUnaryFunctorIsssZZZNS0_15binary_internal21div_trunc_kernel_cudaERNS_18TensorIteratorBaseEENKUlvE_clEvENKUlvE3_clEvEUlssE_EESt5arrayIPcLm2EEEEviT0_T1_:
        /* <DEDUP_REMOVED lines=12> */
[----:B------:R-:W2:Y:S01]  /*00c0*/  LDG.E.128 R4, desc[UR4][R2.64] ;  /* 0x0000000402047981 */ /* 0x000ea2000c1e1d00 */
[----:B------:R-:W0:Y:S02]  /*00d0*/  LDC.U16 R9, c[0x0][0x216] ;  /* 0x00008580ff097b82 */ /* 0x000e240000000400 */
[----:B0-----:R-:W-:-:S04]  /*00e0*/  PRMT R9, R9, 0x9910, RZ ;  /* 0x0000991009097816 */ /* 0x001fc800000000ff */
[----:B------:R-:W-:-:S04]  /*00f0*/  IABS R10, R9 ;  /* 0x00000009000a7213 */ /* 0x000fc80000000000 */
        /* <DEDUP_REMOVED lines=8> */
[C---:B--2---:R-:W-:Y:S02]  /*0180*/  PRMT R14, R4.reuse, 0xbb32, RZ ;  /* 0x0000bb32040e7816 */ /* 0x044fe400000000ff */
[----:B------:R-:W-:Y:S02]  /*0190*/  PRMT R2, R4, 0x9910, RZ ;  /* 0x0000991004027816 */ /* 0x000fe400000000ff */
[----:B------:R-:W-:Y:S02]  /*01a0*/  IABS R4, R9 ;  /* 0x0000000900047213 */ /* 0x000fe40000000000 */
[----:B------:R-:W-:Y:S02]  /*01b0*/  IABS R18, R14 ;  /* 0x0000000e00127213 */ /* 0x000fe40000000000 */
[----:B------:R-:W-:Y:S01]  /*01c0*/  IABS R3, R2 ;  /* 0x0000000200037213 */ /* 0x000fe20000000000 */
[----:B------:R-:W-:Y:S01]  /*01d0*/  IMAD.MOV R26, RZ, RZ, -R4 ;  /* 0x000000ffff1a7224 */ /* 0x000fe200078e0a04 */
[----:B------:R-:W-:Y:S01]  /*01e0*/  PRMT R16, R5, 0x9910, RZ ;  /* 0x0000991005107816 */ /* 0x000fe200000000ff */
[----:B------:R-:W-:Y:S01]  /*01f0*/  IMAD.HI.U32 R11, R15, R18, RZ ;  /* 0x000000120f0b7227 */ /* 0x000fe200078e00ff */
[----:B------:R-:W-:-:S02]  /*0200*/  PRMT R28, R5, 0xbb32, RZ ;  /* 0x0000bb32051c7816 */ /* 0x000fc400000000ff */
[----:B------:R-:W-:Y:S01]  /*0210*/  IABS R17, R16 ;  /* 0x0000001000117213 */ /* 0x000fe20000000000 */
[-C--:B------:R-:W-:Y:S01]  /*0220*/  IMAD R13, R11, R26.reuse, R18 ;  /* 0x0000001a0b0d7224 */ /* 0x080fe200078e0212 */
[C---:B------:R-:W-:Y:S01]  /*0230*/  PRMT R18, R6.reuse, 0x9910, RZ ;  /* 0x0000991006127816 */ /* 0x040fe200000000ff */
[C---:B------:R-:W-:Y:S01]  /*0240*/  IMAD.HI.U32 R12, R15.reuse, R3, RZ ;  /* 0x000000030f0c7227 */ /* 0x040fe200078e00ff */
[----:B------:R-:W-:Y:S02]  /*0250*/  PRMT R24, R6, 0xbb32, RZ ;  /* 0x0000bb3206187816 */ /* 0x000fe400000000ff */
[----:B------:R-:W-:Y:S01]  /*0260*/  ISETP.GT.U32.AND P6, PT, R10, R13, PT ;  /* 0x0000000d0a00720c */ /* 0x000fe20003fc4070 */
[----:B------:R-:W-:Y:S01]  /*0270*/  IMAD R3, R12, R26, R3 ;  /* 0x0000001a0c037224 */ /* 0x000fe200078e0203 */
[----:B------:R-:W-:Y:S01]  /*0280*/  IABS R6, R28 ;  /* 0x0000001c00067213 */ /* 0x000fe20000000000 */
[----:B------:R-:W-:Y:S01]  /*0290*/  IMAD.HI.U32 R4, R15, R17, RZ ;  /* 0x000000110f047227 */ /* 0x000fe200078e00ff */
[----:B------:R-:W-:-:S02]  /*02a0*/  IABS R19, R18 ;  /* 0x0000001200137213 */ /* 0x000fc40000000000 */
[----:B------:R-:W-:Y:S01]  /*02b0*/  ISETP.GT.U32.AND P0, PT, R10, R3, PT ;  /* 0x000000030a00720c */ /* 0x000fe20003f04070 */
[----:B------:R-:W-:Y:S01]  /*02c0*/  IMAD R17, R4, R26, R17 ;  /* 0x0000001a04117224 */ /* 0x000fe200078e0211 */
[----:B------:R-:W-:Y:S02]  /*02d0*/  PRMT R20, R7, 0x9910, RZ ;  /* 0x0000991007147816 */ /* 0x000fe400000000ff */
[----:B------:R-:W-:Y:S02]  /*02e0*/  IABS R21, R24 ;  /* 0x0000001800157213 */ /* 0x000fe40000000000 */
[----:B------:R-:W-:Y:S01]  /*02f0*/  ISETP.GT.U32.AND P3, PT, R10, R17, PT ;  /* 0x000000110a00720c */ /* 0x000fe20003f64070 */
[----:B------:R-:W-:Y:S01]  /*0300*/  @!P6 IMAD.IADD R13, R13, 0x1, -R10 ;  /* 0x000000010d0de824 */ /* 0x000fe200078e0a0a */
[----:B------:R-:W-:Y:S02]  /*0310*/  IABS R23, R20 ;  /* 0x0000001400177213 */ /* 0x000fe40000000000 */
[----:B------:R-:W-:Y:S01]  /*0320*/  PRMT R22, R7, 0xbb32, RZ ;  /* 0x0000bb3207167816 */ /* 0x000fe200000000ff */
[----:B------:R-:W-:Y:S01]  /*0330*/  IMAD.HI.U32 R7, R15, R21, RZ ;  /* 0x000000150f077227 */ /* 0x000fe200078e00ff */
[----:B------:R-:W-:-:S02]  /*0340*/  ISETP.GE.U32.AND P2, PT, R13, R10, PT ;  /* 0x0000000a0d00720c */ /* 0x000fc40003f46070 */
[----:B------:R-:W-:Y:S01]  /*0350*/  @!P0 IADD3 R3, R3, -R10, RZ ;  /* 0x8000000a03038210 */ /* 0x000fe20007ffe0ff */
[----:B------:R-:W-:Y:S01]  /*0360*/  IMAD.HI.U32 R13, R15, R6, RZ ;  /* 0x000000060f0d7227 */ /* 0x000fe200078e00ff */
[----:B------:R-:W-:Y:S02]  /*0370*/  @!P6 IADD3 R11, R11, 0x1, RZ ;  /* 0x000000010b0be810 */ /* 0x000fe40007ffe0ff */
[----:B------:R-:W-:Y:S01]  /*0380*/  ISETP.GE.U32.AND P1, PT, R3, R10, PT ;  /* 0x0000000a0300720c */ /* 0x000fe20003f26070 */
[-C--:B------:R-:W-:Y:S01]  /*0390*/  IMAD R3, R13, R26.reuse, R6 ;  /* 0x0000001a0d037224 */ /* 0x080fe200078e0206 */
[----:B------:R-:W-:Y:S01]  /*03a0*/  LOP3.LUT R2, R2, R9, RZ, 0x3c, !PT ;  /* 0x0000000902027212 */ /* 0x000fe200078e3cff */
[----:B------:R-:W-:Y:S01]  /*03b0*/  IMAD.HI.U32 R6, R15, R19, RZ ;  /* 0x000000130f067227 */ /* 0x000fe200078e00ff */
[----:B------:R-:W-:Y:S02]  /*03c0*/  LOP3.LUT R14, R14, R9, RZ, 0x3c, !PT ;  /* 0x000000090e0e7212 */ /* 0x000fe400078e3cff */
[----:B------:R-:W-:Y:S01]  /*03d0*/  ISETP.GT.U32.AND P5, PT, R10, R3, PT ;  /* 0x000000030a00720c */ /* 0x000fe20003fa4070 */
[----:B------:R-:W-:Y:S01]  /*03e0*/  IMAD R19, R6, R26, R19 ;  /* 0x0000001a06137224 */ /* 0x000fe200078e0213 */
[-C--:B------:R-:W-:Y:S01]  /*03f0*/  LOP3.LUT R24, R24, R9.reuse, RZ, 0x3c, !PT ;  /* 0x0000000918187212 */ /* 0x080fe200078e3cff */
[----:B------:R-:W-:Y:S01]  /*0400*/  @!P0 VIADD R12, R12, 0x1 ;  /* 0x000000010c0c8836 */ /* 0x000fe20000000000 */
[----:B------:R-:W-:Y:S01]  /*0410*/  LOP3.LUT R28, R28, R9, RZ, 0x3c, !PT ;  /* 0x000000091c1c7212 */ /* 0x000fe200078e3cff */
[----:B------:R-:W-:Y:S01]  /*0420*/  @!P3 IMAD.IADD R17, R17, 0x1, -R10 ;  /* 0x000000011111b824 */ /* 0x000fe200078e0a0a */
[----:B------:R-:W-:Y:S01]  /*0430*/  ISETP.GT.U32.AND P0, PT, R10, R19, PT ;  /* 0x000000130a00720c */ /* 0x000fe20003f04070 */
[----:B------:R-:W-:Y:S01]  /*0440*/  IMAD.HI.U32 R5, R15, R23, RZ ;  /* 0x000000170f057227 */ /* 0x000fe200078e00ff */
[----:B------:R-:W-:-:S02]  /*0450*/  LOP3.LUT R18, R18, R9, RZ, 0x3c, !PT ;  /* 0x0000000912127212 */ /* 0x000fc400078e3cff */
[----:B------:R-:W-:Y:S01]  /*0460*/  ISETP.GE.U32.AND P4, PT, R17, R10, PT ;  /* 0x0000000a1100720c */ /* 0x000fe20003f86070 */
[----:B------:R-:W-:Y:S01]  /*0470*/  IMAD R21, R7, R26, R21 ;  /* 0x0000001a07157224 */ /* 0x000fe200078e0215 */
[----:B------:R-:W-:Y:S01]  /*0480*/  IABS R17, R22 ;  /* 0x0000001600117213 */ /* 0x000fe20000000000 */
[----:B------:R-:W-:Y:S01]  /*0490*/  IMAD R23, R5, R26, R23 ;  /* 0x0000001a05177224 */ /* 0x000fe200078e0217 */
[----:B------:R-:W-:Y:S01]  /*04a0*/  LOP3.LUT R20, R20, R9, RZ, 0x3c, !PT ;  /* 0x0000000914147212 */ /* 0x000fe200078e3cff */
[----:B------:R-:W-:Y:S01]  /*04b0*/  @P1 VIADD R12, R12, 0x1 ;  /* 0x000000010c0c1836 */ /* 0x000fe20000000000 */
[C---:B------:R-:W-:Y:S01]  /*04c0*/  ISETP.GT.U32.AND P1, PT, R10.reuse, R21, PT ;  /* 0x000000150a00720c */ /* 0x040fe20003f24070 */
[----:B------:R-:W-:Y:S01]  /*04d0*/  @P2 VIADD R11, R11, 0x1 ;  /* 0x000000010b0b2836 */ /* 0x000fe20000000000 */
[----:B------:R-:W-:Y:S01]  /*04e0*/  ISETP.GT.U32.AND P2, PT, R10, R23, PT ;  /* 0x000000170a00720c */ /* 0x000fe20003f44070 */
[--C-:B------:R-:W-:Y:S01]  /*04f0*/  @!P5 IMAD.IADD R3, R3, 0x1, -R10.reuse ;  /* 0x000000010303d824 */ /* 0x100fe200078e0a0a */
[-C--:B------:R-:W-:Y:S01]  /*0500*/  LOP3.LUT R16, R16, R9.reuse, RZ, 0x3c, !PT ;  /* 0x0000000910107212 */ /* 0x080fe200078e3cff */
[----:B------:R-:W-:Y:S01]  /*0510*/  @!P0 IMAD.IADD R19, R19, 0x1, -R10 ;  /* 0x0000000113138824 */ /* 0x000fe200078e0a0a */
[----:B------:R-:W-:Y:S01]  /*0520*/  LOP3.LUT R22, R22, R9, RZ, 0x3c, !PT ;  /* 0x0000000916167212 */ /* 0x000fe200078e3cff */
[----:B------:R-:W-:Y:S01]  /*0530*/  IMAD.HI.U32 R15, R15, R17, RZ ;  /* 0x000000110f0f7227 */ /* 0x000fe200078e00ff */
[----:B------:R-:W-:-:S03]  /*0540*/  ISETP.GE.U32.AND P6, PT, R3, R10, PT ;  /* 0x0000000a0300720c */ /* 0x000fc60003fc6070 */
[----:B------:R-:W-:Y:S01]  /*0550*/  @!P3 VIADD R4, R4, 0x1 ;  /* 0x000000010404b836 */ /* 0x000fe20000000000 */
[----:B------:R-:W-:Y:S01]  /*0560*/  ISETP.GE.U32.AND P3, PT, R19, R10, PT ;  /* 0x0000000a1300720c */ /* 0x000fe20003f66070 */
[----:B------:R-:W-:Y:S01]  /*0570*/  IMAD R17, R15, R26, R17 ;  /* 0x0000001a0f117224 */ /* 0x000fe200078e0211 */
[----:B------:R-:W-:Y:S01]  /*0580*/  @!P1 IADD3 R7, R7, 0x1, RZ ;  /* 0x0000000107079810 */ /* 0x000fe20007ffe0ff */
[--C-:B------:R-:W-:Y:S01]  /*0590*/  @!P1 IMAD.IADD R21, R21, 0x1, -R10.reuse ;  /* 0x0000000115159824 */ /* 0x100fe200078e0a0a */
[----:B------:R-:W-:Y:S01]  /*05a0*/  @P4 IADD3 R4, R4, 0x1, RZ ;  /* 0x0000000104044810 */ /* 0x000fe20007ffe0ff */
[----:B------:R-:W-:Y:S01]  /*05b0*/  @!P2 IMAD.IADD R23, R23, 0x1, -R10 ;  /* 0x000000011717a824 */ /* 0x000fe200078e0a0a */
[----:B------:R-:W-:Y:S01]  /*05c0*/  ISETP.GT.U32.AND P4, PT, R10, R17, PT ;  /* 0x000000110a00720c */ /* 0x000fe20003f84070 */
[----:B------:R-:W-:Y:S01]  /*05d0*/  @!P5 VIADD R13, R13, 0x1 ;  /* 0x000000010d0dd836 */ /* 0x000fe20000000000 */
[-C--:B------:R-:W-:Y:S01]  /*05e0*/  ISETP.GE.U32.AND P5, PT, R21, R10.reuse, PT ;  /* 0x0000000a1500720c */ /* 0x080fe20003fa6070 */
[----:B------:R-:W-:Y:S01]  /*05f0*/  @!P0 VIADD R6, R6, 0x1 ;  /* 0x0000000106068836 */ /* 0x000fe20000000000 */
[----:B------:R-:W-:Y:S01]  /*0600*/  ISETP.GE.U32.AND P0, PT, R23, R10, PT ;  /* 0x0000000a1700720c */ /* 0x000fe20003f06070 */
[----:B------:R-:W-:Y:S01]  /*0610*/  @P6 VIADD R13, R13, 0x1 ;  /* 0x000000010d0d6836 */ /* 0x000fe20000000000 */
[----:B------:R-:W-:Y:S01]  /*0620*/  ISETP.GE.AND P6, PT, R2, RZ, PT ;  /* 0x000000ff0200720c */ /* 0x000fe20003fc6270 */
[----:B------:R-:W-:Y:S01]  /*0630*/  @P3 VIADD R6, R6, 0x1 ;  /* 0x0000000106063836 */ /* 0x000fe20000000000 */
[----:B------:R-:W-:Y:S01]  /*0640*/  ISETP.GE.AND P3, PT, R14, RZ, PT ;  /* 0x000000ff0e00720c */ /* 0x000fe20003f66270 */
[----:B------:R-:W0:Y:S01]  /*0650*/  LDC.64 R2, c[0x0][0x218] ;  /* 0x00008600ff027b82 */ /* 0x000e220000000a00 */
[----:B------:R-:W-:Y:S01]  /*0660*/  @!P2 VIADD R5, R5, 0x1 ;  /* 0x000000010505a836 */ /* 0x000fe20000000000 */
[----:B------:R-:W-:-:S02]  /*0670*/  ISETP.GE.AND P2, PT, R28, RZ, PT ;  /* 0x000000ff1c00720c */ /* 0x000fc40003f46270 */
[----:B------:R-:W-:Y:S01]  /*0680*/  @!P4 IMAD.IADD R17, R17, 0x1, -R10 ;  /* 0x000000011111c824 */ /* 0x000fe200078e0a0a */
[----:B------:R-:W-:Y:S01]  /*0690*/  ISETP.GE.AND P1, PT, R16, RZ, PT ;  /* 0x000000ff1000720c */ /* 0x000fe20003f26270 */
[----:B------:R-:W-:Y:S02]  /*06a0*/  @P5 VIADD R7, R7, 0x1 ;  /* 0x0000000107075836 */ /* 0x000fe40000000000 */
[----:B------:R-:W-:Y:S01]  /*06b0*/  @P0 VIADD R5, R5, 0x1 ;  /* 0x0000000105050836 */ /* 0x000fe20000000000 */
[----:B------:R-:W-:Y:S01]  /*06c0*/  ISETP.GE.U32.AND P5, PT, R17, R10, PT ;  /* 0x0000000a1100720c */ /* 0x000fe20003fa6070 */
[----:B------:R-:W-:Y:S01]  /*06d0*/  @!P4 VIADD R15, R15, 0x1 ;  /* 0x000000010f0fc836 */ /* 0x000fe20000000000 */
[----:B------:R-:W-:Y:S01]  /*06e0*/  @!P6 IADD3 R12, -R12, RZ, RZ ;  /* 0x000000ff0c0ce210 */ /* 0x000fe20007ffe1ff */
[----:B------:R-:W-:Y:S01]  /*06f0*/  @!P3 IMAD.MOV R11, RZ, RZ, -R11 ;  /* 0x000000ffff0bb224 */ /* 0x000fe200078e0a0b */
[----:B------:R-:W-:Y:S02]  /*0700*/  ISETP.GE.AND P0, PT, R24, RZ, PT ;  /* 0x000000ff1800720c */ /* 0x000fe40003f06270 */
[----:B------:R-:W-:Y:S01]  /*0710*/  ISETP.GE.AND P6, PT, R18, RZ, PT ;  /* 0x000000ff1200720c */ /* 0x000fe20003fc6270 */
[----:B------:R-:W-:Y:S01]  /*0720*/  @!P2 IMAD.MOV R13, RZ, RZ, -R13 ;  /* 0x000000ffff0da224 */ /* 0x000fe200078e0a0d */
[----:B------:R-:W-:-:S02]  /*0730*/  ISETP.GE.AND P4, PT, R20, RZ, PT ;  /* 0x000000ff1400720c */ /* 0x000fc40003f86270 */
[----:B------:R-:W-:Y:S02]  /*0740*/  ISETP.GE.AND P3, PT, R22, RZ, PT ;  /* 0x000000ff1600720c */ /* 0x000fe40003f66270 */
[----:B------:R-:W-:Y:S01]  /*0750*/  @!P1 IADD3 R4, -R4, RZ, RZ ;  /* 0x000000ff04049210 */ /* 0x000fe20007ffe1ff */
[----:B------:R-:W-:Y:S01]  /*0760*/  @P5 VIADD R15, R15, 0x1 ;  /* 0x000000010f0f5836 */ /* 0x000fe20000000000 */
[----:B------:R-:W-:Y:S01]  /*0770*/  ISETP.NE.AND P5, PT, R9, RZ, PT ;  /* 0x000000ff0900720c */ /* 0x000fe20003fa5270 */
[----:B0-----:R-:W-:Y:S01]  /*0780*/  IMAD.WIDE.U32 R2, R0, 0x2, R2 ;  /* 0x0000000200027825 */ /* 0x001fe200078e0002 */
[----:B------:R-:W-:-:S03]  /*0790*/  LOP3.LUT R9, RZ, R9, RZ, 0x33, !PT ;  /* 0x00000009ff097212 */ /* 0x000fc600078e33ff */
[----:B------:R-:W-:Y:S01]  /*07a0*/  @!P0 IMAD.MOV R7, RZ, RZ, -R7 ;  /* 0x000000ffff078224 */ /* 0x000fe200078e0a07 */
[C---:B------:R-:W-:Y:S01]  /*07b0*/  SEL R12, R9.reuse, R12, !P5 ;  /* 0x0000000c090c7207 */ /* 0x040fe20006800000 */
[----:B------:R-:W-:Y:S01]  /*07c0*/  @!P6 IMAD.MOV R6, RZ, RZ, -R6 ;  /* 0x000000ffff06e224 */ /* 0x000fe200078e0a06 */
[----:B------:R-:W-:Y:S01]  /*07d0*/  SEL R11, R9, R11, !P5 ;  /* 0x0000000b090b7207 */ /* 0x000fe20006800000 */
[----:B------:R-:W-:Y:S01]  /*07e0*/  @!P4 IMAD.MOV R5, RZ, RZ, -R5 ;  /* 0x000000ffff05c224 */ /* 0x000fe200078e0a05 */
[----:B------:R-:W-:Y:S01]  /*07f0*/  @!P3 IADD3 R15, -R15, RZ, RZ ;  /* 0x000000ff0f0fb210 */ /* 0x000fe20007ffe1ff */
[----:B------:R-:W-:Y:S01]  /*0800*/  IMAD.WIDE R2, R8, 0x10, R2 ;  /* 0x0000001008027825 */ /* 0x000fe200078e0202 */
[C---:B------:R-:W-:Y:S02]  /*0810*/  SEL R17, R9.reuse, R7, !P5 ;  /* 0x0000000709117207 */ /* 0x040fe40006800000 */
[C---:B------:R-:W-:Y:S02]  /*0820*/  SEL R0, R9.reuse, R4, !P5 ;  /* 0x0000000409007207 */ /* 0x040fe40006800000 */
[----:B------:R-:W-:-:S02]  /*0830*/  SEL R13, R9, R13, !P5 ;  /* 0x0000000d090d7207 */ /* 0x000fc40006800000 */
[C---:B------:R-:W-:Y:S02]  /*0840*/  SEL R6, R9.reuse, R6, !P5 ;  /* 0x0000000609067207 */ /* 0x040fe40006800000 */
[C---:B------:R-:W-:Y:S02]  /*0850*/  SEL R10, R9.reuse, R5, !P5 ;  /* 0x00000005090a7207 */ /* 0x040fe40006800000 */
[----:B------:R-:W-:Y:S02]  /*0860*/  SEL R7, R9, R15, !P5 ;  /* 0x0000000f09077207 */ /* 0x000fe40006800000 */
[----:B------:R-:W-:Y:S02]  /*0870*/  PRMT R4, R11, 0x1054, R12 ;  /* 0x000010540b047816 */ /* 0x000fe4000000000c */
[----:B------:R-:W-:Y:S02]  /*0880*/  PRMT R5, R13, 0x1054, R0 ;  /* 0x000010540d057816 */ /* 0x000fe40000000000 */
[----:B------:R-:W-:-:S02]  /*0890*/  PRMT R6, R17, 0x1054, R6 ;  /* 0x0000105411067816 */ /* 0x000fc40000000006 */
[----:B------:R-:W-:-:S05]  /*08a0*/  PRMT R7, R7, 0x1054, R10 ;  /* 0x0000105407077816 */ /* 0x000fca000000000a */
[----:B------:R-:W-:Y:S01]  /*08b0*/  STG.E.128 desc[UR4][R2.64], R4 ;  /* 0x0000000402007986 */ /* 0x000fe2000c101d04 */
[----:B------:R-:W-:Y:S05]  /*08c0*/  EXIT ;  /* 0x000000000000794d */ /* 0x000fea0003800000 */
.L_x_12701:
[----:B------:R-:W0:Y:S01]  /*08d0*/  S2R R9, SR_TID.X ;  /* 0x0000000000097919 */ /* 0x000e220000002100 */
[----:B------:R-:W-:Y:S01]  /*08e0*/  IMAD.MOV.U32 R19, RZ, RZ, RZ ;  /* 0x000000ffff137224 */ /* 0x000fe200078e00ff */
        /* <DEDUP_REMOVED lines=13> */
[----:B0-----:R-:W-:-:S05]  /*09c0*/  @!P6 IMAD.WIDE.U32 R4, R7, 0x2, R4 ;  /* 0x000000020704e825 */ /* 0x001fca00078e0004 */
[----:B------:R0:W5:Y:S07]  /*09d0*/  @!P6 LDG.E.S16 R19, desc[UR4][R4.64] ;  /* 0x000000040413e981 */ /* 0x00016e000c1e1700 */
[----:B------:R-:W-:Y:S01]  /*09e0*/  @!P4 IMAD.IADD R15, R0, 0x1, R13 ;  /* 0x00000001000fc824 */ /* 0x000fe200078e020d */
[----:B------:R-:W2:Y:S01]  /*09f0*/  @!P4 LDC.64 R24, c[0x0][0x220] ;  /* 0x00008800ff18cb82 */ /* 0x000ea20000000a00 */
[----:B------:R-:W-:-:S05]  /*0a00*/  @!P4 VIADD R13, R13, 0x80 ;  /* 0x000000800d0dc836 */ /* 0x000fca0000000000 */
[----:B------:R-:W-:-:S13]  /*0a10*/  ISETP.GE.AND P3, PT, R13, R6, PT ;  /* 0x000000060d00720c */ /* 0x000fda0003f66270 */
[----:B------:R-:W-:Y:S01]  /*0a20*/  @!P3 IADD3 R29, R0, R13, RZ ;  /* 0x0000000d001db210 */ /* 0x000fe20007ffe0ff */
[----:B------:R-:W-:Y:S01]  /*0a30*/  @!P3 VIADD R13, R13, 0x80 ;  /* 0x000000800d0db836 */ /* 0x000fe20000000000 */
[----:B------:R-:W3:Y:S04]  /*0a40*/  @!P3 LDC.64 R2, c[0x0][0x220] ;  /* 0x00008800ff02bb82 */ /* 0x000ee80000000a00 */
[----:B------:R-:W-:-:S13]  /*0a50*/  ISETP.GE.AND P2, PT, R13, R6, PT ;  /* 0x000000060d00720c */ /* 0x000fda0003f46270 */
[----:B------:R-:W-:Y:S02]  /*0a60*/  @!P2 IMAD.IADD R8, R0, 0x1, R13 ;  /* 0x000000010008a824 */ /* 0x000fe400078e020d */
[----:B------:R-:W-:-:S05]  /*0a70*/  @!P2 VIADD R13, R13, 0x80 ;  /* 0x000000800d0da836 */ /* 0x000fca0000000000 */
[----:B------:R-:W-:-:S13]  /*0a80*/  ISETP.GE.AND P1, PT, R13, R6, PT ;  /* 0x000000060d00720c */ /* 0x000fda0003f26270 */
[----:B------:R-:W-:Y:S01]  /*0a90*/  @!P1 IADD3 R23, R0, R13, RZ ;  /* 0x0000000d00179210 */ /* 0x000fe20007ffe0ff */
[----:B------:R-:W-:-:S05]  /*0aa0*/  @!P1 VIADD R13, R13, 0x80 ;  /* 0x000000800d0d9836 */ /* 0x000fca0000000000 */
[----:B------:R-:W-:-:S13]  /*0ab0*/  ISETP.GE.AND P6, PT, R13, R6, PT ;  /* 0x000000060d00720c */ /* 0x000fda0003fc6270 */
[----:B0-----:R-:W0:Y:S01]  /*0ac0*/  @!P6 LDC.64 R4, c[0x0][0x220] ;  /* 0x00008800ff04eb82 */ /* 0x001e220000000a00 */
[----:B------:R-:W-:Y:S01]  /*0ad0*/  @!P6 IADD3 R27, R0, R13, RZ ;  /* 0x0000000d001be210 */ /* 0x000fe20007ffe0ff */
[----:B-1----:R-:W-:-:S04]  /*0ae0*/  @!P5 IMAD.WIDE.U32 R20, R11, 0x2, R20 ;  /* 0x000000020b14d825 */ /* 0x002fc800078e0014 */
[----:B---3--:R-:W-:Y:S02]  /*0af0*/  @!P3 IMAD.WIDE.U32 R28, R29, 0x2, R2 ;  /* 0x000000021d1cb825 */ /* 0x008fe400078e0002 */
[----:B------:R-:W1:Y:S08]  /*0b00*/  @!P2 LDC.64 R2, c[0x0][0x220] ;  /* 0x00008800ff02ab82 */ /* 0x000e700000000a00 */
[----:B------:R-:W3:Y:S01]  /*0b10*/  @!P1 LDC.64 R10, c[0x0][0x220] ;  /* 0x00008800ff0a9b82 */ /* 0x000ee20000000a00 */
[----:B0-----:R-:W-:-:S07]  /*0b20*/  @!P6 IMAD.WIDE.U32 R26, R27, 0x2, R4 ;  /* 0x000000021b1ae825 */ /* 0x001fce00078e0004 */
[----:B------:R-:W0:Y:S01]  /*0b30*/  @!P0 LDC.64 R4, c[0x0][0x220] ;  /* 0x00008800ff048b82 */ /* 0x000e220000000a00 */
[----:B------:R-:W-:Y:S01]  /*0b40*/  PRMT R13, RZ, 0x7610, R13 ;  /* 0x00007610ff0d7816 */ /* 0x000fe2000000000d */
[----:B--2---:R-:W-:-:S04]  /*0b50*/  @!P4 IMAD.WIDE.U32 R24, R15, 0x2, R24 ;  /* 0x000000020f18c825 */ /* 0x004fc800078e0018 */
[----:B-1----:R-:W-:-:S04]  /*0b60*/  @!P2 IMAD.WIDE.U32 R2, R8, 0x2, R2 ;  /* 0x000000020802a825 */ /* 0x002fc800078e0002 */
[----:B------:R-:W-:Y:S02]  /*0b70*/  IMAD.MOV.U32 R17, RZ, RZ, RZ ;  /* 0x000000ffff117224 */ /* 0x000fe400078e00ff */
[----:B------:R-:W-:Y:S02]  /*0b80*/  IMAD.MOV.U32 R15, RZ, RZ, RZ ;  /* 0x000000ffff0f7224 */ /* 0x000fe400078e00ff */
[----:B---3--:R-:W-:Y:S01]  /*0b90*/  @!P1 IMAD.WIDE.U32 R22, R23, 0x2, R10 ;  /* 0x0000000217169825 */ /* 0x008fe200078e000a */
[----:B------:R-:W-:Y:S01]  /*0ba0*/  CS2R R10, SRZ ;  /* 0x00000000000a7805 */ /* 0x000fe2000001ff00 */
[----:B------:R1:W5:Y:S02]  /*0bb0*/  @!P5 LDG.E.S16 R17, desc[UR4][R20.64] ;  /* 0x000000041411d981 */ /* 0x000364000c1e1700 */
[----:B------:R-:W-:Y:S02]  /*0bc0*/  IMAD.MOV.U32 R7, RZ, RZ, RZ ;  /* 0x000000ffff077224 */ /* 0x000fe400078e00ff */
[----:B------:R-:W-:Y:S01]  /*0bd0*/  IMAD.MOV.U32 R8, RZ, RZ, RZ ;  /* 0x000000ffff087224 */ /* 0x000fe200078e00ff */
        /* <DEDUP_REMOVED lines=23> */
[----:B------:R-:W-:Y:S02]  /*0d50*/  IADD3 R3, RZ, -R3, RZ ;  /* 0x80000003ff037210 */ /* 0x000fe40007ffe0ff */
[----:B------:R-:W-:Y:S01]  /*0d60*/  LOP3.LUT R5, R5, R12, RZ, 0x3c, !PT ;  /* 0x0000000c05057212 */ /* 0x000fe200078e3cff */
[----:B------:R-:W-:-:S03]  /*0d70*/  IMAD.HI.U32 R13, R13, R2, RZ ;  /* 0x000000020d0d7227 */ /* 0x000fc600078e00ff */
[----:B------:R-:W-:Y:S01]  /*0d80*/  ISETP.GE.AND P3, PT, R5, RZ, PT ;  /* 0x000000ff0500720c */ /* 0x000fe20003f66270 */
        /* <DEDUP_REMOVED lines=9> */
.L_x_12703:
[----:B------:R-:W-:Y:S05]  /*0e20*/  BSYNC B0 ;  /* 0x0000000000007941 */ /* 0x000fea0003800000 */
.L_x_12702:
[----:B------:R-:W0:Y:S01]  /*0e30*/  @!P0 LDC.64 R2, c[0x0][0x218] ;  /* 0x00008600ff028b82 */ /* 0x000e220000000a00 */
[C---:B------:R-:W-:Y:S01]  /*0e40*/  IADD3 R5, R9.reuse, 0x80, RZ ;  /* 0x0000008009057810 */ /* 0x040fe20007ffe0ff */
[C---:B------:R-:W-:Y:S01]  /*0e50*/  VIADD R21, R9.reuse, 0x100 ;  /* 0x0000010009157836 */ /* 0x040fe20000000000 */
[----:B------:R-:W-:Y:S01]  /*0e60*/  BSSY B0, `(.L_x_12704) ;  /* 0x000001f000007945 */ /* 0x000fe20003800000 */
[----:B------:R-:W-:Y:S01]  /*0e70*/  VIADD R23, R9, 0x180 ;  /* 0x0000018009177836 */ /* 0x000fe20000000000 */
        /* <DEDUP_REMOVED lines=13> */
[----:B-1----:R-:W-:Y:S01]  /*0f50*/  HFMA2.MMA R4, -RZ, RZ, 0, 0 ;  /* 0x00000000ff047435 */ /* 0x002fe200000001ff */
[----:B--2---:R-:W-:-:S04]  /*0f60*/  IMAD.MOV R23, RZ, RZ, -R5 ;  /* 0x000000ffff177224 */ /* 0x004fc800078e0a05 */
[----:B------:R-:W-:-:S05]  /*0f70*/  IMAD R23, R23, R14, RZ ;  /* 0x0000000e17177224 */ /* 0x000fca00078e02ff */
        /* <DEDUP_REMOVED lines=13> */
.L_x_12705:
[----:B------:R-:W-:Y:S05]  /*1050*/  BSYNC B0 ;  /* 0x0000000000007941 */ /* 0x000fea0003800000 */
.L_x_12704:
[C---:B------:R-:W-:Y:S01]  /*1060*/  VIADD R5, R9.reuse, 0x200 ;  /* 0x0000020009057836 */ /* 0x040fe20000000000 */
[C---:B------:R-:W-:Y:S01]  /*1070*/  IADD3 R23, R9.reuse, 0x380, RZ ;  /* 0x0000038009177810 */ /* 0x040fe20007ffe0ff */
[C---:B-----5:R-:W-:Y:S01]  /*1080*/  VIADD R19, R9.reuse, 0x280 ;  /* 0x0000028009137836 */ /* 0x060fe20000000000 */
[----:B------:R-:W-:Y:S01]  /*1090*/  BSSY B0, `(.L_x_12706) ;  /* 0x0000022000007945 */ /* 0x000fe20003800000 */
[----:B------:R-:W-:Y:S01]  /*10a0*/  VIADD R21, R9, 0x300 ;  /* 0x0000030009157836 */ /* 0x000fe20000000000 */
[-C--:B------:R-:W-:Y:S01]  /*10b0*/  ISETP.GE.AND P1, PT, R5, R6.reuse, PT ;  /* 0x000000060500720c */ /* 0x080fe20003f26270 */
[----:B------:R-:W-:Y:S01]  /*10c0*/  @!P0 IMAD.IADD R5, R0, 0x1, R9 ;  /* 0x0000000100058824 */ /* 0x000fe200078e0209 */
        /* <DEDUP_REMOVED lines=16> */
[----:B------:R-:W-:Y:S01]  /*11d0*/  IMAD.HI.U32 R20, R5, R21, R4 ;  /* 0x0000001505147227 */ /* 0x000fe200078e0004 */
[----:B------:R-:W-:-:S05]  /*11e0*/  IADD3 R5, RZ, -R22, RZ ;  /* 0x80000016ff057210 */ /* 0x000fca0007ffe0ff */
[----:B------:R-:W-:-:S04]  /*11f0*/  IMAD.HI.U32 R4, R20, R19, RZ ;  /* 0x0000001314047227 */ /* 0x000fc800078e00ff */
[----:B------:R-:W-:-:S05]  /*1200*/  IMAD R5, R4, R5, R19 ;  /* 0x0000000504057224 */ /* 0x000fca00078e0213 */
[----:B------:R-:W-:-:S13]  /*1210*/  ISETP.GT.U32.AND P5, PT, R16, R5, PT ;  /* 0x000000051000720c */ /* 0x000fda0003fa4070 */
[----:B------:R-:W-:Y:S02]  /*1220*/  @!P5 IMAD.IADD R5, R5, 0x1, -R16 ;  /* 0x000000010505d824 */ /* 0x000fe400078e0a10 */
[----:B------:R-:W-:-:S03]  /*1230*/  @!P5 VIADD R4, R4, 0x1 ;  /* 0x000000010404d836 */ /* 0x000fc60000000000 */
[----:B------:R-:W-:-:S13]  /*1240*/  ISETP.GE.U32.AND P5, PT, R5, R16, PT ;  /* 0x000000100500720c */ /* 0x000fda0003fa6070 */
[----:B------:R-:W-:Y:S01]  /*1250*/  @P5 VIADD R4, R4, 0x1 ;  /* 0x0000000104045836 */ /* 0x000fe20000000000 */
[----:B------:R-:W-:-:S03]  /*1260*/  ISETP.GE.AND P5, PT, R17, RZ, PT ;  /* 0x000000ff1100720c */ /* 0x000fc60003fa6270 */
[----:B------:R-:W-:-:S10]  /*1270*/  IMAD.MOV.U32 R16, RZ, RZ, R4 ;  /* 0x000000ffff107224 */ /* 0x000fd400078e0004 */
[----:B------:R-:W-:Y:S02]  /*1280*/  @!P5 IADD3 R16, -R16, RZ, RZ ;  /* 0x000000ff1010d210 */ /* 0x000fe40007ffe1ff */
[----:B------:R-:W-:-:S13]  /*1290*/  ISETP.NE.AND P5, PT, R12, RZ, PT ;  /* 0x000000ff0c00720c */ /* 0x000fda0003fa5270 */
[----:B------:R-:W-:-:S07]  /*12a0*/  @!P5 LOP3.LUT R16, RZ, R12, RZ, 0x33, !PT ;  /* 0x0000000cff10d212 */ /* 0x000fce00078e33ff */
.L_x_12707:
[----:B------:R-:W-:Y:S05]  /*12b0*/  BSYNC B0 ;  /* 0x0000000000007941 */ /* 0x000fea0003800000 */
.L_x_12706:
        /* <DEDUP_REMOVED lines=23> */
[----:B------:R-:W-:-:S03]  /*1430*/  ISETP.NE.AND P5, PT, R12, RZ, PT ;  /* 0x000000ff0c00720c */ /* 0x000fc60003fa5270 */
[----:B------:R-:W-:-:S04]  /*1440*/  IMAD.MOV.U32 R15, RZ, RZ, R4 ;  /* 0x000000ffff0f7224 */ /* 0x000fc800078e0004 */
[----:B------:R-:W-:-:S06]  /*1450*/  @!P6 IMAD.MOV R15, RZ, RZ, -R15 ;  /* 0x000000ffff0fe224 */ /* 0x000fcc00078e0a0f */
[----:B------:R-:W-:-:S07]  /*1460*/  @!P5 LOP3.LUT R15, RZ, R12, RZ, 0x33, !PT ;  /* 0x0000000cff0fd212 */ /* 0x000fce00078e33ff */
.L_x_12709:
[----:B------:R-:W-:Y:S05]  /*1470*/  BSYNC B0 ;  /* 0x0000000000007941 */ /* 0x000fea0003800000 */
.L_x_12708:
        /* <DEDUP_REMOVED lines=27> */
.L_x_12711:
[----:B------:R-:W-:Y:S05]  /*1630*/  BSYNC B0 ;  /* 0x0000000000007941 */ /* 0x000fea0003800000 */
.L_x_12710:
        /* <DEDUP_REMOVED lines=27> */
.L_x_12713:
[----:B------:R-:W-:Y:S05]  /*17f0*/  BSYNC B0 ;  /* 0x0000000000007941 */ /* 0x000fea0003800000 */
.L_x_12712:
        /* <DEDUP_REMOVED lines=27> */
.L_x_12715:
[----:B------:R-:W-:Y:S05]  /*19b0*/  BSYNC B0 ;  /* 0x0000000000007941 */ /* 0x000fea0003800000 */
.L_x_12714:
        /* <DEDUP_REMOVED lines=26> */
.L_x_12717:
[----:B------:R-:W-:Y:S05]  /*1b60*/  BSYNC B0 ;  /* 0x0000000000007941 */ /* 0x000fea0003800000 */
.L_x_12716:
[----:B------:R-:W-:Y:S01]  /*1b70*/  @!P0 IADD3 R9, R9, 0x80, RZ ;  /* 0x0000008009098810 */ /* 0x000fe20007ffe0ff */
        /* <DEDUP_REMOVED lines=17> */
.L_x_12720:
[----:B------:R-:W-:-:S13]  /*1c90*/  ISETP.GE.AND P0, PT, R9, R6, PT ;  /* 0x000000060900720c */ /* 0x000fda0003f06270 */
[----:B------:R-:W-:Y:S05]  /*1ca0*/  @P0 BRA `(.L_x_12722) ;  /* 0x0000000000300947 */ /* 0x000fea0003800000 */
[----:B0-----:R-:W0:Y:S01]  /*1cb0*/  LDC.64 R2, c[0x0][0x218] ;  /* 0x00008600ff027b82 */ /* 0x001e220000000a00 */
[----:B------:R-:W-:Y:S01]  /*1cc0*/  IADD3 R5, R0, R9, RZ ;  /* 0x0000000900057210 */ /* 0x000fe20007ffe0ff */
[----:B------:R-:W-:-:S04]  /*1cd0*/  VIADD R9, R9, 0x80 ;  /* 0x0000008009097836 */ /* 0x000fc80000000000 */
[----:B0-----:R-:W-:-:S05]  /*1ce0*/  IMAD.WIDE.U32 R2, R5, 0x2, R2 ;  /* 0x0000000205027825 */ /* 0x001fca00078e0002 */
[----:B------:R1:W-:Y:S02]  /*1cf0*/  STG.E.U16 desc[UR4][R2.64], R15 ;  /* 0x0000000f02007986 */ /* 0x0003e4000c101504 */
.L_x_12721:
[----:B------:R-:W-:-:S13]  /*1d00*/  ISETP.GE.AND P0, PT, R9, R6, PT ;  /* 0x000000060900720c */ /* 0x000fda0003f06270 */
[----:B------:R-:W-:Y:S05]  /*1d10*/  @P0 BRA `(.L_x_12723) ;  /* 0x0000000000340947 */ /* 0x000fea0003800000 */
[----:B01----:R-:W0:Y:S01]  /*1d20*/  LDC.64 R2, c[0x0][0x218] ;  /* 0x00008600ff027b82 */ /* 0x003e220000000a00 */
[----:B------:R-:W-:Y:S02]  /*1d30*/  IMAD.IADD R5, R0, 0x1, R9 ;  /* 0x0000000100057824 */ /* 0x000fe400078e0209 */
[----:B------:R-:W-:Y:S02]  /*1d40*/  VIADD R9, R9, 0x80 ;  /* 0x0000008009097836 */ /* 0x000fe40000000000 */
[----:B0-----:R-:W-:-:S05]  /*1d50*/  IMAD.WIDE.U32 R2, R5, 0x2, R2 ;  /* 0x0000000205027825 */ /* 0x001fca00078e0002 */
[----:B------:R1:W-:Y:S02]  /*1d60*/  STG.E.U16 desc[UR4][R2.64], R7 ;  /* 0x0000000702007986 */ /* 0x0003e4000c101504 */
.L_x_12722:
[----:B------:R-:W-:-:S13]  /*1d70*/  ISETP.GE.AND P0, PT, R9, R6, PT ;  /* 0x000000060900720c */ /* 0x000fda0003f06270 */
[----:B------:R-:W-:Y:S05]  /*1d80*/  @P0 BREAK B1 ;  /* 0x0000000000010942 */ /* 0x000fea0003800000 */
[----:B------:R-:W-:Y:S05]  /*1d90*/  @P0 BRA `(.L_x_12724) ;  /* 0x0000000000300947 */ /* 0x000fea0003800000 */
[----:B01----:R-:W0:Y:S01]  /*1da0*/  LDC.64 R2, c[0x0][0x218] ;  /* 0x00008600ff027b82 */ /* 0x003e220000000a00 */
[----:B------:R-:W-:Y:S01]  /*1db0*/  IMAD.IADD R5, R0, 0x1, R9 ;  /* 0x0000000100057824 */ /* 0x000fe200078e0209 */
[----:B------:R-:W-:-:S03]  /*1dc0*/  IADD3 R9, R9, 0x80, RZ ;  /* 0x0000008009097810 */ /* 0x000fc60007ffe0ff */
[----:B0-----:R-:W-:-:S05]  /*1dd0*/  IMAD.WIDE.U32 R2, R5, 0x2, R2 ;  /* 0x0000000205027825 */ /* 0x001fca00078e0002 */
[----:B------:R2:W-:Y:S02]  /*1de0*/  STG.E.U16 desc[UR4][R2.64], R11 ;  /* 0x0000000b02007986 */ /* 0x0005e4000c101504 */
.L_x_12723:
[----:B------:R-:W-:Y:S05]  /*1df0*/  BSYNC B1 ;  /* 0x0000000000017941 */ /* 0x000fea0003800000 */
.L_x_12719:
[----:B------:R-:W-:-:S13]  /*1e00*/  ISETP.GE.AND P0, PT, R9, R6, PT ;  /* 0x000000060900720c */ /* 0x000fda0003f06270 */
[----:B012---:R-:W0:Y:S01]  /*1e10*/  @!P0 LDC.64 R2, c[0x0][0x218] ;  /* 0x00008600ff028b82 */ /* 0x007e220000000a00 */
[----:B------:R-:W-:Y:S02]  /*1e20*/  @!P0 IMAD.IADD R5, R0, 0x1, R9 ;  /* 0x0000000100058824 */ /* 0x000fe400078e0209 */
[----:B------:R-:W-:Y:S02]  /*1e30*/  @!P0 VIADD R9, R9, 0x80 ;  /* 0x0000008009098836 */ /* 0x000fe40000000000 */
[----:B0-----:R-:W-:-:S05]  /*1e40*/  @!P0 IMAD.WIDE.U32 R2, R5, 0x2, R2 ;  /* 0x0000000205028825 */ /* 0x001fca00078e0002 */
[----:B------:R2:W-:Y:S02]  /*1e50*/  @!P0 STG.E.U16 desc[UR4][R2.64], R8 ;  /* 0x0000000802008986 */ /* 0x0005e4000c101504 */
.L_x_12724:
[----:B------:R-:W-:Y:S05]  /*1e60*/  BSYNC B0 ;  /* 0x0000000000007941 */ /* 0x000fea0003800000 */
.L_x_12718:
        /* <DEDUP_REMOVED lines=8> */
.L_x_12725:
        /* <DEDUP_REMOVED lines=9> */
.L_x_22885:


//--------------------- .text._ZN2at6native18elementwise_kernelILi128ELi4EZNS0_15gpu_kernel_implINS0_13AUnaryFunctorIsssZZZNS0_15binary_internal21div_trunc_kernel_cudaERNS_18TensorIteratorBaseEENKUlvE_clEvENKUlvE3_clEvEUlssE_EEEEvS6_RKT_EUliE_EEviT1_ --------------------------
	.section	.text._ZN2at6native18elementwise_kernelILi128ELi4EZNS0_15gpu_kernel_implINS0_13AUnaryFunctorIsssZZZNS0_15binary_internal21div_trunc_kernel_cudaERNS_18TensorIteratorBaseEENKUlvE_clEvENKUlvE3_clEvEUlssE_EEEEvS6_RKT_EUliE_EEviT1_,"ax",@progbits
	.align	128
        .global         _ZN2at6native18elementwise_kernelILi128ELi4EZNS0_15gpu_kernel_implINS0_13AUnaryFunctorIsssZZZNS0_15binary_internal21div_trunc_kernel_cudaERNS_18TensorIteratorBaseEENKUlvE_clEvENKUlvE3_clEvEUlssE_EEEEvS6_RKT_EUliE_EEviT1_
        .type           _ZN2at6native18elementwise_kernelILi128ELi4EZNS0_15gpu_kernel_implINS0_13AUnaryFunctorIsssZZZNS0_15binary_internal21div_trunc_kernel_cudaERNS_18TensorIteratorBaseEENKUlvE_clEvENKUlvE3_clEvEUlssE_EEEEvS6_RKT_EUliE_EEviT1_,@function
        .size           _ZN2at6native18elementwise_kernelILi128ELi4EZNS0_15gpu_kernel_implINS0_13AUnaryFunctorIsssZZZNS0_15binary_internal21div_trunc_kernel_cudaERNS_18TensorIteratorBaseEENKUlvE_clEvENKUlvE3_clEvEUlssE_EEEEvS6_RKT_EUliE_EEviT1_,(.L_x_22886 - _ZN2at6native18elementwise_kernelILi128ELi4EZNS0_15gpu_kernel_implINS0_13AUnaryFunctorIsssZZZNS0_15binary_internal21div_trunc_kernel_cudaERNS_18TensorIteratorBaseEENKUlvE_clEvENKUlvE3_clEvEUlssE_EEEEvS6_RKT_EUliE_EEviT1_)
        .other          _ZN2at6native18elementwise_kernelILi128ELi4EZNS0_15gpu_kernel_implINS0_13AUnaryFunctorIsssZZZNS0_15binary_internal21div_trunc_kernel_cudaERNS_18TensorIteratorBaseEENKUlvE_clEvENKUlvE3_clEvEUlssE_EEEEvS6_RKT_EUliE_EEviT1_,@"STO_CUDA_ENTRY STV_DEFAULT"
_ZN2at6native18elementwise_kernelILi128ELi4EZNS0_15gpu_kernel_implINS0_13AUnaryFunctorIsssZZZNS0_15binary_internal21div_trunc_kernel_cudaERNS_18TensorIteratorBaseEENKUlvE_clEvENKUlvE3_clEvEUlssE_EEEEvS6_RKT_EUliE_EEviT1_:
.text._ZN2at6native18elementwise_kernelILi128ELi4EZNS0_15gpu_kernel_implINS0_13AUnaryFunctorIsssZZZNS0_15binary_internal21div_trunc_kernel_cudaERNS_18TensorIteratorBaseEENKUlvE_clEvENKUlvE3_clEvEUlssE_EEEEvS6_RKT_EUliE_EEviT1_:
        /* <DEDUP_REMOVED lines=314> */
.L_x_12728:
        /* <DEDUP_REMOVED lines=20> */
.L_x_12732:
[----:B------:R0:W5:Y:S01]  /*14e0*/  LDG.E.U8 R0, desc[UR36][R2.64] ;  /* 0x0000002402007981 */ /* 0x000162000c1e1100 */
[----:B------:R-:W-:Y:S05]  /*14f0*/  BRA `(.L_x_12734) ;  /* 0x0000000c00547947 */ /* 0x000fea0003800000 */
.L_x_12731:
        /* <DEDUP_REMOVED lines=8> */
.L_x_12736:
[----:B------:R0:W5:Y:S01]  /*1580*/  LDG.E.U16 R0, desc[UR36][R2.64] ;  /* 0x0000002402007981 */ /* 0x000162000c1e1500 */
[----:B------:R-:W-:Y:S05]  /*1590*/  BRA `(.L_x_12734) ;  /* 0x0000000c002c7947 */ /* 0x000fea0003800000 */
.L_x_12735:
[----:B------:R0:W5:Y:S01]  /*15a0*/  LDG.E.U16 R0, desc[UR36][R2.64] ;  /* 0x0000002402007981 */ /* 0x000162000c1e1500 */
[----:B------:R-:W-:Y:S05]  /*15b0*/  BRA `(.L_x_12734) ;  /* 0x0000000c00247947 */ /* 0x000fea0003800000 */
.L_x_12730:
        /* <DEDUP_REMOVED lines=9> */
.L_x_12738:
[----:B------:R-:W2:Y:S02]  /*1650*/  LDG.E.U16 R4, desc[UR36][R2.64] ;  /* 0x0000002402047981 */ /* 0x000ea4000c1e1500 */
[----:B--2---:R-:W-:-:S06]  /*1660*/  HADD2.F32 R4, -RZ, R4.H0_H0 ;  /* 0x20000004ff047230 */ /* 0x004fcc0000004100 */
[----:B------:R-:W0:Y:S02]  /*1670*/  F2I.FTZ.TRUNC.NTZ R4, R4 ;  /* 0x0000000400047305 */ /* 0x000e24000021f100 */
[----:B0-----:R-:W-:Y:S01]  /*1680*/  PRMT R0, R4, 0x7610, R0 ;  /* 0x0000761004007816 */ /* 0x001fe20000000000 */
[----:B------:R-:W-:Y:S06]  /*1690*/  BRA `(.L_x_12734) ;  /* 0x0000000800ec7947 */ /* 0x000fec0003800000 */
.L_x_12737:
        /* <DEDUP_REMOVED lines=9> */
.L_x_12740:
[----:B------:R-:W2:Y:S02]  /*1730*/  LDG.E.U16 R2, desc[UR36][R2.64] ;  /* 0x0000002402027981 */ /* 0x000ea4000c1e1500 */
[----:B--2---:R-:W-:-:S06]  /*1740*/  HADD2.F32 R4, -RZ, R2.H0_H0 ;  /* 0x20000002ff047230 */ /* 0x004fcc0000004100 */
[----:B------:R-:W0:Y:S02]  /*1750*/  F2I.FTZ.TRUNC.NTZ R4, R4 ;  /* 0x0000000400047305 */ /* 0x000e24000021f100 */
[----:B0-----:R-:W-:Y:S01]  /*1760*/  PRMT R0, R4, 0x7610, R0 ;  /* 0x0000761004007816 */ /* 0x001fe20000000000 */
[----:B------:R-:W-:Y:S06]  /*1770*/  BRA `(.L_x_12734) ;  /* 0x0000000800b47947 */ /* 0x000fec0003800000 */
.L_x_12739:
[----:B------:R-:W2:Y:S02]  /*1780*/  LDG.E.64 R2, desc[UR36][R2.64] ;  /* 0x0000002402027981 */ /* 0x000ea4000c1e1b00 */
[----:B--2---:R0:W1:Y:S01]  /*1790*/  F2I.F64.TRUNC R0, R2 ;  /* 0x0000000200007311 */ /* 0x004062000030d100 */
[----:B------:R-:W-:Y:S05]  /*17a0*/  BRA `(.L_x_12734) ;  /* 0x0000000800a87947 */ /* 0x000fea0003800000 */
.L_x_12729:
        /* <DEDUP_REMOVED lines=12> */
.L_x_12743:
[----:B------:R-:W2:Y:S02]  /*1870*/  LDG.E.64 R2, desc[UR36][R2.64] ;  /* 0x0000002402027981 */ /* 0x000ea4000c1e1b00 */
[----:B--2---:R3:W4:Y:S01]  /*1880*/  F2I.F64.TRUNC R0, R2 ;  /* 0x0000000200007311 */ /* 0x004722000030d100 */
[----:B------:R-:W-:Y:S05]  /*1890*/  BRA `(.L_x_12734) ;  /* 0x00000008006c7947 */ /* 0x000fea0003800000 */
.L_x_12742:
        /* <DEDUP_REMOVED lines=28> */
.L_x_12745:
        /* <DEDUP_REMOVED lines=15> */
.L_x_12744:
[----:B------:R-:W2:Y:S02]  /*1b50*/  LDG.E.U16 R4, desc[UR36][R2.64] ;  /* 0x0000002402047981 */ /* 0x000ea4000c1e1500 */
[----:B--2---:R-:W-:-:S06]  /*1b60*/  IMAD.U32 R4, R4, 0x10000, RZ ;  /* 0x0001000004047824 */ /* 0x004fcc00078e00ff */
[----:B------:R-:W0:Y:S02]  /*1b70*/  F2I.FTZ.TRUNC.NTZ R4, R4 ;  /* 0x0000000400047305 */ /* 0x000e24000021f100 */
[----:B0-----:R-:W-:Y:S01]  /*1b80*/  PRMT R0, R4, 0x7610, R0 ;  /* 0x0000761004007816 */ /* 0x001fe20000000000 */
[----:B------:R-:W-:Y:S06]  /*1b90*/  BRA `(.L_x_12734) ;  /* 0x0000000400ac7947 */ /* 0x000fec0003800000 */
.L_x_12741:
        /* <DEDUP_REMOVED lines=10> */
.L_x_12748:
        /* <DEDUP_REMOVED lines=21> */
.L_x_12752:
[----:B------:R-:W-:Y:S05]  /*1d90*/  BSYNC B1 ;  /* 0x0000000000017941 */ /* 0x000fea0003800000 */
.L_x_12751:
[----:B------:R-:W-:Y:S01]  /*1da0*/  IMAD.SHL.U32 R2, R2, 0x100000, RZ ;  /* 0x0010000002027824 */ /* 0x000fe200078e00ff */
[----:B------:R-:W-:-:S04]  /*1db0*/  LEA R3, R0, 0x3b800000, 0x17 ;  /* 0x3b80000000037811 */ /* 0x000fc800078eb8ff */
[----:B------:R-:W-:-:S07]  /*1dc0*/  LOP3.LUT R4, R3, R2, R4, 0xfe, !PT ;  /* 0x0000000203047212 */ /* 0x000fce00078efe04 */
.L_x_12750:
[----:B------:R-:W-:Y:S05]  /*1dd0*/  BSYNC B0 ;  /* 0x0000000000007941 */ /* 0x000fea0003800000 */
.L_x_12749:
[----:B------:R-:W0:Y:S02]  /*1de0*/  F2I.FTZ.TRUNC.NTZ R4, R4 ;  /* 0x0000000400047305 */ /* 0x000e24000021f100 */
[----:B0-----:R-:W-:Y:S01]  /*1df0*/  PRMT R0, R4, 0x7610, R0 ;  /* 0x0000761004007816 */ /* 0x001fe20000000000 */
[----:B------:R-:W-:Y:S06]  /*1e00*/  BRA `(.L_x_12734) ;  /* 0x0000000400107947 */ /* 0x000fec0003800000 */
.L_x_12747:
        /* <DEDUP_REMOVED lines=21> */
.L_x_12756:
[----:B------:R-:W-:Y:S05]  /*1f60*/  BSYNC B1 ;  /* 0x0000000000017941 */ /* 0x000fea0003800000 */
.L_x_12755:
[----:B------:R-:W-:Y:S01]  /*1f70*/  IMAD.SHL.U32 R2, R2, 0x200000, RZ ;  /* 0x0020000002027824 */ /* 0x000fe200078e00ff */
[----:B------:R-:W-:-:S04]  /*1f80*/  LEA R3, R0, 0x37800000, 0x17 ;  /* 0x3780000000037811 */ /* 0x000fc800078eb8ff */
[----:B------:R-:W-:-:S07]  /*1f90*/  LOP3.LUT R4, R3, R2, R4, 0xfe, !PT ;  /* 0x0000000203047212 */ /* 0x000fce00078efe04 */
.L_x_12754:
[----:B------:R-:W-:Y:S05]  /*1fa0*/  BSYNC B0 ;  /* 0x0000000000007941 */ /* 0x000fea0003800000 */
.L_x_12753:
[----:B------:R-:W0:Y:S02]  /*1fb0*/  F2I.FTZ.TRUNC.NTZ R4, R4 ;  /* 0x0000000400047305 */ /* 0x000e24000021f100 */
[----:B0-----:R-:W-:Y:S01]  /*1fc0*/  PRMT R0, R4, 0x7610, R0 ;  /* 0x0000761004007816 */ /* 0x001fe20000000000 */
[----:B------:R-:W-:Y:S06]  /*1fd0*/  BRA `(.L_x_12734) ;  /* 0x00000000009c7947 */ /* 0x000fec0003800000 */
.L_x_12746:
        /* <DEDUP_REMOVED lines=14> */
.L_x_12760:
[----:B------:R-:W-:Y:S05]  /*20c0*/  BSYNC B0 ;  /* 0x0000000000007941 */ /* 0x000fea0003800000 */
.L_x_12759:
[----:B------:R-:W0:Y:S02]  /*20d0*/  F2I.FTZ.TRUNC.NTZ R4, R4 ;  /* 0x0000000400047305 */ /* 0x000e24000021f100 */
[----:B0-----:R-:W-:Y:S01]  /*20e0*/  PRMT R0, R4, 0x7610, R0 ;  /* 0x0000761004007816 */ /* 0x001fe20000000000 */
[----:B------:R-:W-:Y:S06]  /*20f0*/  BRA `(.L_x_12734) ;  /* 0x0000000000547947 */ /* 0x000fec0003800000 */
.L_x_12733:
        /* <DEDUP_REMOVED lines=16> */
.L_x_12761:
[----:B------:R-:W-:Y:S01]  /*2200*/  PRMT R0, RZ, 0x7610, R0 ;  /* 0x00007610ff007816 */ /* 0x000fe20000000000 */
[----:B------:R-:W-:Y:S06]  /*2210*/  BRA `(.L_x_12734) ;  /* 0x00000000000c7947 */ /* 0x000fec0003800000 */
.L_x_12758:
[----:B------:R2:W5:Y:S01]  /*2220*/  LDG.E.U16 R0, desc[UR36][R2.64] ;  /* 0x0000002402007981 */ /* 0x000562000c1e1500 */
[----:B------:R-:W-:Y:S05]  /*2230*/  BRA `(.L_x_12734) ;  /* 0x0000000000047947 */ /* 0x000fea0003800000 */
.L_x_12757:
[----:B------:R1:W5:Y:S02]  /*2240*/  LDG.E.U16 R0, desc[UR36][R2.64] ;  /* 0x0000002402007981 */ /* 0x000364000c1e1500 */
.L_x_12734:
[----:B-1--45:R-:W-:Y:S01]  /*2250*/  PRMT R0, R0, 0x9910, RZ ;  /* 0x0000991000007816 */ /* 0x032fe200000000ff */
[----:B------:R-:W1:Y:S03]  /*2260*/  LDC.U16 R5, c[0x0][0x422] ;  /* 0x00010880ff057b82 */ /* 0x000e660000000400 */
[-C--:B------:R-:W-:Y:S02]  /*2270*/  IABS R7, R0.reuse ;  /* 0x0000000000077213 */ /* 0x080fe40000000000 */
[----:B------:R-:W-:Y:S02]  /*2280*/  IABS R8, R0 ;  /* 0x0000000000087213 */ /* 0x000fe40000000000 */
[----:B------:R-:W4:Y:S08]  /*2290*/  I2F.RP R4, R7 ;  /* 0x0000000700047306 */ /* 0x000f300000209400 */
[----:B----4-:R-:W0:Y:S01]  /*22a0*/  MUFU.RCP R4, R4 ;  /* 0x0000000400047308 */ /* 0x010e220000001000 */
[----:B-1----:R-:W-:Y:S01]  /*22b0*/  PRMT R5, R5, 0x9910, RZ ;  /* 0x0000991005057816 */ /* 0x002fe200000000ff */
[----:B0-23--:R-:W-:-:S02]  /*22c0*/  VIADD R2, R4, 0xffffffe ;  /* 0x0ffffffe04027836 */ /* 0x00dfc40000000000 */
        /* <DEDUP_REMOVED lines=34> */
.L_x_12765:
[----:B------:R3:W-:Y:S01]  /*24f0*/  STG.E.U8 desc[UR36][R16.64], R3 ;  /* 0x0000000310007986 */ /* 0x0007e2000c101124 */
[----:B------:R-:W-:Y:S05]  /*2500*/  BRA `(.L_x_12767) ;  /* 0x0000000c00707947 */ /* 0x000fea0003800000 */
.L_x_12764:
        /* <DEDUP_REMOVED lines=11> */
.L_x_12769:
[----:B------:R-:W-:-:S05]  /*25c0*/  PRMT R3, R3, 0x9910, RZ ;  /* 0x0000991003037816 */ /* 0x000fca00000000ff */
[----:B------:R1:W-:Y:S01]  /*25d0*/  STG.E desc[UR36][R16.64], R3 ;  /* 0x0000000310007986 */ /* 0x0003e2000c101924 */
[----:B------:R-:W-:Y:S05]  /*25e0*/  BRA `(.L_x_12767) ;  /* 0x0000000c00387947 */ /* 0x000fea0003800000 */
.L_x_12768:
[----:B------:R2:W-:Y:S01]  /*25f0*/  STG.E.U16 desc[UR36][R16.64], R3 ;  /* 0x0000000310007986 */ /* 0x0005e2000c101524 */
[----:B------:R-:W-:Y:S05]  /*2600*/  BRA `(.L_x_12767) ;  /* 0x0000000c00307947 */ /* 0x000fea0003800000 */
.L_x_12763:
        /* <DEDUP_REMOVED lines=9> */
.L_x_12771:
[----:B------:R-:W0:Y:S02]  /*26a0*/  I2F.S16 R0, R3 ;  /* 0x0000000300007306 */ /* 0x000e240000101400 */
[----:B0-----:R-:W-:-:S05]  /*26b0*/  F2FP.F16.F32.PACK_AB R0, RZ, R0 ;  /* 0x00000000ff00723e */ /* 0x001fca00000000ff */
[----:B------:R0:W-:Y:S01]  /*26c0*/  STG.E.U16 desc[UR36][R16.64], R0 ;  /* 0x0000000010007986 */ /* 0x0001e2000c101524 */
[----:B------:R-:W-:Y:S05]  /*26d0*/  BRA `(.L_x_12767) ;  /* 0x0000000800fc7947 */ /* 0x000fea0003800000 */
.L_x_12770:
        /* <DEDUP_REMOVED lines=10> */
.L_x_12773:
[----:B------:R-:W0:Y:S02]  /*2780*/  I2F.S16 R3, R3 ;  /* 0x0000000300037306 */ /* 0x000e240000101400 */
[----:B0-----:R-:W-:-:S04]  /*2790*/  F2FP.F16.F32.PACK_AB R3, RZ, R3 ;  /* 0x00000003ff03723e */ /* 0x001fc800000000ff */
[----:B------:R-:W-:-:S05]  /*27a0*/  PRMT R3, R3, 0x5410, RZ ;  /* 0x0000541003037816 */ /* 0x000fca00000000ff */
[----:B------:R0:W-:Y:S01]  /*27b0*/  STG.E desc[UR36][R16.64], R3 ;  /* 0x0000000310007986 */ /* 0x0001e2000c101924 */
[----:B------:R-:W-:Y:S05]  /*27c0*/  BRA `(.L_x_12767) ;  /* 0x0000000800c07947 */ /* 0x000fea0003800000 */
.L_x_12772:
[----:B------:R-:W0:Y:S02]  /*27d0*/  I2F.F64.S16 R2, R3 ;  /* 0x0000000300027312 */ /* 0x000e240000101c00 */
[----:B0-----:R0:W-:Y:S01]  /*27e0*/  STG.E.64 desc[UR36][R16.64], R2 ;  /* 0x0000000210007986 */ /* 0x0011e2000c101b24 */
[----:B------:R-:W-:Y:S05]  /*27f0*/  BRA `(.L_x_12767) ;  /* 0x0000000800b47947 */ /* 0x000fea0003800000 */
.L_x_12762:
        /* <DEDUP_REMOVED lines=13> */
.L_x_12776:
[----:B------:R-:W0:Y:S01]  /*28d0*/  I2F.F64.S16 R4, R3 ;  /* 0x0000000300047312 */ /* 0x000e220000101c00 */
[----:B------:R-:W-:-:S05]  /*28e0*/  CS2R R6, SRZ ;  /* 0x0000000000067805 */ /* 0x000fca000001ff00 */
[----:B0-----:R0:W-:Y:S01]  /*28f0*/  STG.E.128 desc[UR36][R16.64], R4 ;  /* 0x0000000410007986 */ /* 0x0011e2000c101d24 */
[----:B------:R-:W-:Y:S05]  /*2900*/  BRA `(.L_x_12767) ;  /* 0x0000000800707947 */ /* 0x000fea0003800000 */
.L_x_12775:
        /* <DEDUP_REMOVED lines=21> */
.L_x_12780:
[----:B------:R-:W-:Y:S05]  /*2a60*/  BSYNC B0 ;  /* 0x0000000000007941 */ /* 0x000fea0003800000 */
.L_x_12779:
[----:B------:R-:W-:-:S05]  /*2a70*/  LOP3.LUT R3, R0, R3, RZ, 0xfc, !PT ;  /* 0x0000000300037212 */ /* 0x000fca00078efcff */
[----:B------:R0:W-:Y:S01]  /*2a80*/  STG.E.U8 desc[UR36][R16.64], R3 ;  /* 0x0000000310007986 */ /* 0x0001e2000c101124 */
[----:B------:R-:W-:Y:S05]  /*2a90*/  BRA `(.L_x_12767) ;  /* 0x00000008000c7947 */ /* 0x000fea0003800000 */
.L_x_12778:
        /* <DEDUP_REMOVED lines=13> */
.L_x_12782:
[----:B------:R-:W-:Y:S01]  /*2b70*/  IMAD.MOV.U32 R0, RZ, RZ, 0x7f ;  /* 0x0000007fff007424 */ /* 0x000fe200078e00ff */
[----:B------:R-:W-:-:S04]  /*2b80*/  ISETP.GT.U32.AND P0, PT, R2, 0x7f800000, PT ;  /* 0x7f8000000200780c */ /* 0x000fc80003f04070 */
[----:B------:R-:W-:-:S09]  /*2b90*/  SEL R0, R0, 0x7c, P0 ;  /* 0x0000007c00007807 */ /* 0x000fd20000000000 */
.L_x_12783:
[----:B------:R-:W-:Y:S05]  /*2ba0*/  BSYNC B0 ;  /* 0x0000000000007941 */ /* 0x000fea0003800000 */
.L_x_12781:
[----:B------:R-:W-:-:S04]  /*2bb0*/  LOP3.LUT R2, R3, 0x80000000, RZ, 0xc0, !PT ;  /* 0x8000000003027812 */ /* 0x000fc800078ec0ff */
[----:B------:R-:W-:-:S04]  /*2bc0*/  SHF.R.U32.HI R3, RZ, 0x18, R2 ;  /* 0x00000018ff037819 */ /* 0x000fc80000011602 */
[----:B------:R-:W-:-:S05]  /*2bd0*/  LOP3.LUT R3, R0, R3, RZ, 0xfc, !PT ;  /* 0x0000000300037212 */ /* 0x000fca00078efcff */
[----:B------:R0:W-:Y:S01]  /*2be0*/  STG.E.U8 desc[UR36][R16.64], R3 ;  /* 0x0000000310007986 */ /* 0x0001e2000c101124 */
[----:B------:R-:W-:Y:S05]  /*2bf0*/  BRA `(.L_x_12767) ;  /* 0x0000000400b47947 */ /* 0x000fea0003800000 */
.L_x_12777:
[----:B------:R-:W0:Y:S02]  /*2c00*/  I2F.S16 R0, R3 ;  /* 0x0000000300007306 */ /* 0x000e240000101400 */
[----:B0-----:R-:W-:-:S05]  /*2c10*/  F2FP.BF16.F32.PACK_AB R0, RZ, R0 ;  /* 0x00000000ff00723e */ /* 0x001fca00000010ff */
[----:B------:R0:W-:Y:S01]  /*2c20*/  STG.E.U16 desc[UR36][R16.64], R0 ;  /* 0x0000000010007986 */ /* 0x0001e2000c101524 */
[----:B------:R-:W-:Y:S05]  /*2c30*/  BRA `(.L_x_12767) ;  /* 0x0000000400a47947 */ /* 0x000fea0003800000 */
.L_x_12774:
        /* <DEDUP_REMOVED lines=10> */
.L_x_12786:
        /* <DEDUP_REMOVED lines=17> */
.L_x_12789:
[----:B------:R-:W-:-:S04]  /*2df0*/  LOP3.LUT R2, R3, 0x80000000, RZ, 0xc0, !PT ;  /* 0x8000000003027812 */ /* 0x000fc800078ec0ff */
[----:B------:R-:W-:-:S04]  /*2e00*/  SHF.R.U32.HI R3, RZ, 0x18, R2 ;  /* 0x00000018ff037819 */ /* 0x000fc80000011602 */
[----:B------:R-:W-:-:S04]  /*2e10*/  LOP3.LUT R0, R0, R3, RZ, 0xfc, !PT ;  /* 0x0000000300007212 */ /* 0x000fc800078efcff */
[----:B------:R-:W-:-:S07]  /*2e20*/  PRMT R8, R0, 0x7610, R8 ;  /* 0x0000761000087816 */ /* 0x000fce0000000008 */
.L_x_12788:
[----:B------:R-:W-:Y:S05]  /*2e30*/  BSYNC B0 ;  /* 0x0000000000007941 */ /* 0x000fea0003800000 */
.L_x_12787:
[----:B------:R0:W-:Y:S01]  /*2e40*/  STG.E.U8 desc[UR36][R16.64], R8 ;  /* 0x0000000810007986 */ /* 0x0001e2000c101124 */
[----:B------:R-:W-:Y:S05]  /*2e50*/  BRA `(.L_x_12767) ;  /* 0x00000004001c7947 */ /* 0x000fea0003800000 */
.L_x_12785:
        /* <DEDUP_REMOVED lines=17> */
.L_x_12792:
[----:B------:R-:W-:-:S04]  /*2f70*/  LOP3.LUT R2, R3, 0x80000000, RZ, 0xc0, !PT ;  /* 0x8000000003027812 */ /* 0x000fc800078ec0ff */
[----:B------:R-:W-:-:S04]  /*2f80*/  SHF.R.U32.HI R3, RZ, 0x18, R2 ;  /* 0x00000018ff037819 */ /* 0x000fc80000011602 */
[----:B------:R-:W-:-:S04]  /*2f90*/  LOP3.LUT R0, R0, R3, RZ, 0xfc, !PT ;  /* 0x0000000300007212 */ /* 0x000fc800078efcff */
[----:B------:R-:W-:-:S07]  /*2fa0*/  PRMT R8, R0, 0x7610, R8 ;  /* 0x0000761000087816 */ /* 0x000fce0000000008 */
.L_x_12791:
[----:B------:R-:W-:Y:S05]  /*2fb0*/  BSYNC B0 ;  /* 0x0000000000007941 */ /* 0x000fea0003800000 */
.L_x_12790:
[----:B------:R0:W-:Y:S01]  /*2fc0*/  STG.E.U8 desc[UR36][R16.64], R8 ;  /* 0x0000000810007986 */ /* 0x0001e2000c101124 */
[----:B------:R-:W-:Y:S05]  /*2fd0*/  BRA `(.L_x_12767) ;  /* 0x0000000000bc7947 */ /* 0x000fea0003800000 */
.L_x_12784:
        /* <DEDUP_REMOVED lines=23> */
.L_x_12766:
        /* <DEDUP_REMOVED lines=16> */
.L_x_12795:
[----:B------:R-:W-:Y:S05]  /*3250*/  BRA `(.L_x_12767) ;  /* 0x00000000001c7947 */ /* 0x000fea0003800000 */
.L_x_12794:
[----:B------:R-:W-:-:S05]  /*3260*/  PRMT R3, R3, 0x9910, RZ ;  /* 0x0000991003037816 */ /* 0x000fca00000000ff */
[----:B------:R-:W-:-:S05]  /*3270*/  IMAD.MOV.U32 R2, RZ, RZ, R3 ;  /* 0x000000ffff027224 */ /* 0x000fca00078e0003 */
[----:B------:R-:W-:-:S05]  /*3280*/  SHF.R.S32.HI R3, RZ, 0x1f, R2 ;  /* 0x0000001fff037819 */ /* 0x000fca0000011402 */
[----:B------:R0:W-:Y:S01]  /*3290*/  STG.E.64 desc[UR36][R16.64], R2 ;  /* 0x0000000210007986 */ /* 0x0001e2000c101b24 */
[----:B------:R-:W-:Y:S05]  /*32a0*/  BRA `(.L_x_12767) ;  /* 0x0000000000087947 */ /* 0x000fea0003800000 */
.L_x_12793:
[----:B------:R-:W-:-:S05]  /*32b0*/  PRMT R3, R3, 0x9910, RZ ;  /* 0x0000991003037816 */ /* 0x000fca00000000ff */
[----:B------:R0:W-:Y:S02]  /*32c0*/  STG.E desc[UR36][R16.64], R3 ;  /* 0x0000000310007986 */ /* 0x0001e4000c101924 */
.L_x_12767:
[----:B------:R-:W-:-:S04]  /*32d0*/  IMAD R18, R23, 0x200, R18 ;  /* 0x0000020017127824 */ /* 0x000fc800078e0212 */
[----:B------:R-:W-:-:S07]  /*32e0*/  VIADD R19, R18, 0x80 ;  /* 0x0000008012137836 */ /* 0x000fce0000000000 */
.L_x_12727:
[----:B------:R-:W-:Y:S05]  /*32f0*/  BSYNC B6 ;  /* 0x0000000000067941 */ /* 0x000fea0003800000 */
.L_x_12726:
        /* <DEDUP_REMOVED lines=307> */
.L_x_12798:
        /* <DEDUP_REMOVED lines=20> */
.L_x_12802:
[----:B------:R0:W5:Y:S01]  /*4770*/  LDG.E.U8 R0, desc[UR36][R2.64] ;  /* 0x0000002402007981 */ /* 0x000162000c1e1100 */
[----:B------:R-:W-:Y:S05]  /*4780*/  BRA `(.L_x_12804) ;  /* 0x0000000c00547947 */ /* 0x000fea0003800000 */
.L_x_12801:
        /* <DEDUP_REMOVED lines=8> */
.L_x_12806:
[----:B------:R0:W5:Y:S01]  /*4810*/  LDG.E.U16 R0, desc[UR36][R2.64] ;  /* 0x0000002402007981 */ /* 0x000162000c1e1500 */
[----:B------:R-:W-:Y:S05]  /*4820*/  BRA `(.L_x_12804) ;  /* 0x0000000c002c7947 */ /* 0x000fea0003800000 */
.L_x_12805:
[----:B------:R0:W5:Y:S01]  /*4830*/  LDG.E.U16 R0, desc[UR36][R2.64] ;  /* 0x0000002402007981 */ /* 0x000162000c1e1500 */
[----:B------:R-:W-:Y:S05]  /*4840*/  BRA `(.L_x_12804) ;  /* 0x0000000c00247947 */ /* 0x000fea0003800000 */
.L_x_12800:
        /* <DEDUP_REMOVED lines=9> */
.L_x_12808:
[----:B------:R-:W2:Y:S02]  /*48e0*/  LDG.E.U16 R4, desc[UR36][R2.64] ;  /* 0x0000002402047981 */ /* 0x000ea4000c1e1500 */
[----:B--2---:R-:W-:-:S06]  /*48f0*/  HADD2.F32 R4, -RZ, R4.H0_H0 ;  /* 0x20000004ff047230 */ /* 0x004fcc0000004100 */
[----:B------:R-:W0:Y:S02]  /*4900*/  F2I.FTZ.TRUNC.NTZ R4, R4 ;  /* 0x0000000400047305 */ /* 0x000e24000021f100 */
[----:B0-----:R-:W-:Y:S01]  /*4910*/  PRMT R0, R4, 0x7610, R0 ;  /* 0x0000761004007816 */ /* 0x001fe20000000000 */
[----:B------:R-:W-:Y:S06]  /*4920*/  BRA `(.L_x_12804) ;  /* 0x0000000800ec7947 */ /* 0x000fec0003800000 */
.L_x_12807:
        /* <DEDUP_REMOVED lines=9> */
.L_x_12810:
[----:B------:R-:W2:Y:S02]  /*49c0*/  LDG.E.U16 R2, desc[UR36][R2.64] ;  /* 0x0000002402027981 */ /* 0x000ea4000c1e1500 */
[----:B--2---:R-:W-:-:S06]  /*49d0*/  HADD2.F32 R4, -RZ, R2.H0_H0 ;  /* 0x20000002ff047230 */ /* 0x004fcc0000004100 */
[----:B------:R-:W0:Y:S02]  /*49e0*/  F2I.FTZ.TRUNC.NTZ R4, R4 ;  /* 0x0000000400047305 */ /* 0x000e24000021f100 */
[----:B0-----:R-:W-:Y:S01]  /*49f0*/  PRMT R0, R4, 0x7610, R0 ;  /* 0x0000761004007816 */ /* 0x001fe20000000000 */
[----:B------:R-:W-:Y:S06]  /*4a00*/  BRA `(.L_x_12804) ;  /* 0x0000000800b47947 */ /* 0x000fec0003800000 */
.L_x_12809:
[----:B------:R-:W2:Y:S02]  /*4a10*/  LDG.E.64 R2, desc[UR36][R2.64] ;  /* 0x0000002402027981 */ /* 0x000ea4000c1e1b00 */
[----:B--2---:R0:W1:Y:S01]  /*4a20*/  F2I.F64.TRUNC R0, R2 ;  /* 0x0000000200007311 */ /* 0x004062000030d100 */
[----:B------:R-:W-:Y:S05]  /*4a30*/  BRA `(.L_x_12804) ;  /* 0x0000000800a87947 */ /* 0x000fea0003800000 */
.L_x_12799:
        /* <DEDUP_REMOVED lines=12> */
.L_x_12813:
[----:B------:R-:W2:Y:S02]  /*4b00*/  LDG.E.64 R2, desc[UR36][R2.64] ;  /* 0x0000002402027981 */ /* 0x000ea4000c1e1b00 */
[----:B--2---:R3:W4:Y:S01]  /*4b10*/  F2I.F64.TRUNC R0, R2 ;  /* 0x0000000200007311 */ /* 0x004722000030d100 */
[----:B------:R-:W-:Y:S05]  /*4b20*/  BRA `(.L_x_12804) ;  /* 0x00000008006c7947 */ /* 0x000fea0003800000 */
.L_x_12812:
        /* <DEDUP_REMOVED lines=28> */
.L_x_12815:
        /* <DEDUP_REMOVED lines=15> */
.L_x_12814:
[----:B------:R-:W2:Y:S02]  /*4de0*/  LDG.E.U16 R4, desc[UR36][R2.64] ;  /* 0x0000002402047981 */ /* 0x000ea4000c1e1500 */
[----:B--2---:R-:W-:-:S06]  /*4df0*/  IMAD.U32 R4, R4, 0x10000, RZ ;  /* 0x0001000004047824 */ /* 0x004fcc00078e00ff */
[----:B------:R-:W0:Y:S02]  /*4e00*/  F2I.FTZ.TRUNC.NTZ R4, R4 ;  /* 0x0000000400047305 */ /* 0x000e24000021f100 */
[----:B0-----:R-:W-:Y:S01]  /*4e10*/  PRMT R0, R4, 0x7610, R0 ;  /* 0x0000761004007816 */ /* 0x001fe20000000000 */
[----:B------:R-:W-:Y:S06]  /*4e20*/  BRA `(.L_x_12804) ;  /* 0x0000000400ac7947 */ /* 0x000fec0003800000 */
.L_x_12811:
        /* <DEDUP_REMOVED lines=10> */
.L_x_12818:
        /* <DEDUP_REMOVED lines=21> */
.L_x_12822:
[----:B------:R-:W-:Y:S05]  /*5020*/  BSYNC B1 ;  /* 0x0000000000017941 */ /* 0x000fea0003800000 */
.L_x_12821:
[----:B------:R-:W-:Y:S01]  /*5030*/  IMAD.SHL.U32 R2, R2, 0x100000, RZ ;  /* 0x0010000002027824 */ /* 0x000fe200078e00ff */
[----:B------:R-:W-:-:S04]  /*5040*/  LEA R3, R0, 0x3b800000, 0x17 ;  /* 0x3b80000000037811 */ /* 0x000fc800078eb8ff */
[----:B------:R-:W-:-:S07]  /*5050*/  LOP3.LUT R4, R3, R2, R4, 0xfe, !PT ;  /* 0x0000000203047212 */ /* 0x000fce00078efe04 */
.L_x_12820:
[----:B------:R-:W-:Y:S05]  /*5060*/  BSYNC B0 ;  /* 0x0000000000007941 */ /* 0x000fea0003800000 */
.L_x_12819:
[----:B------:R-:W0:Y:S02]  /*5070*/  F2I.FTZ.TRUNC.NTZ R4, R4 ;  /* 0x0000000400047305 */ /* 0x000e24000021f100 */
[----:B0-----:R-:W-:Y:S01]  /*5080*/  PRMT R0, R4, 0x7610, R0 ;  /* 0x0000761004007816 */ /* 0x001fe20000000000 */
[----:B------:R-:W-:Y:S06]  /*5090*/  BRA `(.L_x_12804) ;  /* 0x0000000400107947 */ /* 0x000fec0003800000 */
.L_x_12817:
        /* <DEDUP_REMOVED lines=21> */
.L_x_12826:
[----:B------:R-:W-:Y:S05]  /*51f0*/  BSYNC B1 ;  /* 0x0000000000017941 */ /* 0x000fea0003800000 */
.L_x_12825:
[----:B------:R-:W-:Y:S01]  /*5200*/  IMAD.SHL.U32 R2, R2, 0x200000, RZ ;  /* 0x0020000002027824 */ /* 0x000fe200078e00ff */
[----:B------:R-:W-:-:S04]  /*5210*/  LEA R3, R0, 0x37800000, 0x17 ;  /* 0x3780000000037811 */ /* 0x000fc800078eb8ff */
[----:B------:R-:W-:-:S07]  /*5220*/  LOP3.LUT R4, R3, R2, R4, 0xfe, !PT ;  /* 0x0000000203047212 */ /* 0x000fce00078efe04 */
.L_x_12824:
[----:B------:R-:W-:Y:S05]  /*5230*/  BSYNC B0 ;  /* 0x0000000000007941 */ /* 0x000fea0003800000 */
.L_x_12823:
[----:B------:R-:W0:Y:S02]  /*5240*/  F2I.FTZ.TRUNC.NTZ R4, R4 ;  /* 0x0000000400047305 */ /* 0x000e24000021f100 */
[----:B0-----:R-:W-:Y:S01]  /*5250*/  PRMT R0, R4, 0x7610, R0 ;  /* 0x0000761004007816 */ /* 0x001fe20000000000 */
[----:B------:R-:W-:Y:S06]  /*5260*/  BRA `(.L_x_12804) ;  /* 0x00000000009c7947 */ /* 0x000fec0003800000 */
.L_x_12816:
        /* <DEDUP_REMOVED lines=14> */
.L_x_12830:
[----:B------:R-:W-:Y:S05]  /*5350*/  BSYNC B0 ;  /* 0x0000000000007941 */ /* 0x000fea0003800000 */
.L_x_12829:
[----:B------:R-:W0:Y:S02]  /*5360*/  F2I.FTZ.TRUNC.NTZ R4, R4 ;  /* 0x0000000400047305 */ /* 0x000e24000021f100 */
[----:B0-----:R-:W-:Y:S01]  /*5370*/  PRMT R0, R4, 0x7610, R0 ;  /* 0x0000761004007816 */ /* 0x001fe20000000000 */
[----:B------:R-:W-:Y:S06]  /*5380*/  BRA `(.L_x_12804) ;  /* 0x0000000000547947 */ /* 0x000fec0003800000 */
.L_x_12803:
        /* <DEDUP_REMOVED lines=16> */
.L_x_12831:
[----:B------:R-:W-:Y:S01]  /*5490*/  PRMT R0, RZ, 0x7610, R0 ;  /* 0x00007610ff007816 */ /* 0x000fe20000000000 */
[----:B------:R-:W-:Y:S06]  /*54a0*/  BRA `(.L_x_12804) ;  /* 0x00000000000c7947 */ /* 0x000fec0003800000 */
.L_x_12828:
[----:B------:R2:W5:Y:S01]  /*54b0*/  LDG.E.U16 R0, desc[UR36][R2.64] ;  /* 0x0000002402007981 */ /* 0x000562000c1e1500 */
[----:B------:R-:W-:Y:S05]  /*54c0*/  BRA `(.L_x_12804) ;  /* 0x0000000000047947 */ /* 0x000fea0003800000 */
.L_x_12827:
[----:B------:R1:W5:Y:S02]  /*54d0*/  LDG.E.U16 R0, desc[UR36][R2.64] ;  /* 0x0000002402007981 */ /* 0x000364000c1e1500 */
.L_x_12804:
[----:B-1--45:R-:W-:Y:S01]  /*54e0*/  PRMT R0, R0, 0x9910, RZ ;  /* 0x0000991000007816 */ /* 0x032fe200000000ff */
[----:B------:R-:W1:Y:S03]  /*54f0*/  LDC.U16 R6, c[0x0][0x422] ;  /* 0x00010880ff067b82 */ /* 0x000e660000000400 */
[-C--:B------:R-:W-:Y:S02]  /*5500*/  IABS R5, R0.reuse ;  /* 0x0000000000057213 */ /* 0x080fe40000000000 */
[----:B------:R-:W-:Y:S02]  /*5510*/  IABS R8, R0 ;  /* 0x0000000000087213 */ /* 0x000fe40000000000 */
[----:B------:R-:W4:Y:S03]  /*5520*/  I2F.RP R4, R5 ;  /* 0x0000000500047306 */ /* 0x000f260000209400 */
[----:B------:R-:W-:-:S05]  /*5530*/  IMAD.MOV R8, RZ, RZ, -R8 ;  /* 0x000000ffff087224 */ /* 0x000fca00078e0a08 */
[----:B----4-:R-:W0:Y:S01]  /*5540*/  MUFU.RCP R4, R4 ;  /* 0x0000000400047308 */ /* 0x010e220000001000 */
[----:B-1----:R-:W-:Y:S01]  /*5550*/  PRMT R9, R6, 0x9910, RZ ;  /* 0x0000991006097816 */ /* 0x002fe200000000ff */
[----:B0-23--:R-:W-:-:S03]  /*5560*/  VIADD R2, R4, 0xffffffe ;  /* 0x0ffffffe04027836 */ /* 0x00dfc60000000000 */
[----:B------:R-:W-:-:S03]  /*5570*/  IABS R4, R9 ;  /* 0x0000000900047213 */ /* 0x000fc60000000000 */
[----:B------:R0:W1:Y:S02]  /*5580*/  F2I.FTZ.U32.TRUNC.NTZ R3, R2 ;  /* 0x0000000200037305 */ /* 0x000064000021f000 */
[----:B0-----:R-:W-:Y:S02]  /*5590*/  IMAD.MOV.U32 R2, RZ, RZ, RZ ;  /* 0x000000ffff027224 */ /* 0x001fe400078e00ff */
[----:B-1----:R-:W-:-:S04]  /*55a0*/  IMAD.MOV R7, RZ, RZ, -R3 ;  /* 0x000000ffff077224 */ /* 0x002fc800078e0a03 */
[----:B------:R-:W-:-:S04]  /*55b0*/  IMAD.MOV.U32 R6, RZ, RZ, R7 ;  /* 0x000000ffff067224 */ /* 0x000fc800078e0007 */
[----:B------:R-:W-:-:S04]  /*55c0*/  IMAD R7, R6, R5, RZ ;  /* 0x0000000506077224 */ /* 0x000fc800078e02ff */
[----:B------:R-:W-:-:S04]  /*55d0*/  IMAD.HI.U32 R3, R3, R7, R2 ;  /* 0x0000000703037227 */ /* 0x000fc800078e0002 */
[----:B------:R-:W-:Y:S02]  /*55e0*/  IMAD.MOV.U32 R2, RZ, RZ, R8 ;  /* 0x000000ffff027224 */ /* 0x000fe400078e0008 */
        /* <DEDUP_REMOVED lines=8> */
[----:B------:R-:W-:-:S04]  /*5670*/  LOP3.LUT R2, R9, R0, RZ, 0x3c, !PT ;  /* 0x0000000009027212 */ /* 0x000fc800078e3cff */
[----:B------:R-:W-:Y:S02]  /*5680*/  ISETP.GE.AND P1, PT, R2, RZ, PT ;  /* 0x000000ff0200720c */ /* 0x000fe40003f26270 */
[----:B0-----:R-:W-:-:S05]  /*5690*/  PRMT R2, R4, 0x9910, RZ ;  /* 0x0000991004027816 */ /* 0x001fca00000000ff */
[----:B------:R-:W-:Y:S01]  /*56a0*/  @P0 VIADD R3, R3, 0x1 ;  /* 0x0000000103030836 */ /* 0x000fe20000000000 */
[----:B------:R-:W-:-:S05]  /*56b0*/  ISETP.GT.AND P0, PT, R2, 0x9, PT ;  /* 0x000000090200780c */ /* 0x000fca0003f04270 */
[----:B------:R-:W-:Y:S01]  /*56c0*/  @!P1 IMAD.MOV R3, RZ, RZ, -R3 ;  /* 0x000000ffff039224 */ /* 0x000fe200078e0a03 */
[----:B------:R-:W-:-:S07]  /*56d0*/  @!P2 LOP3.LUT R3, RZ, R0, RZ, 0x33, !PT ;  /* 0x00000000ff03a212 */ /* 0x000fce00078e33ff */
        /* <DEDUP_REMOVED lines=11> */
.L_x_12835:
[----:B------:R0:W-:Y:S01]  /*5790*/  STG.E.U8 desc[UR36][R16.64], R3 ;  /* 0x0000000310007986 */ /* 0x0001e2000c101124 */
[----:B------:R-:W-:Y:S05]  /*57a0*/  BRA `(.L_x_12837) ;  /* 0x0000000c00707947 */ /* 0x000fea0003800000 */
.L_x_12834:
        /* <DEDUP_REMOVED lines=11> */
.L_x_12839:
[----:B------:R-:W-:-:S05]  /*5860*/  PRMT R3, R3, 0x9910, RZ ;  /* 0x0000991003037816 */ /* 0x000fca00000000ff */
[----:B------:R0:W-:Y:S01]  /*5870*/  STG.E desc[UR36][R16.64], R3 ;  /* 0x0000000310007986 */ /* 0x0001e2000c101924 */
[----:B------:R-:W-:Y:S05]  /*5880*/  BRA `(.L_x_12837) ;  /* 0x0000000c00387947 */ /* 0x000fea0003800000 */
.L_x_12838:
[----:B------:R0:W-:Y:S01]  /*5890*/  STG.E.U16 desc[UR36][R16.64], R3 ;  /* 0x0000000310007986 */ /* 0x0001e2000c101524 */
[----:B------:R-:W-:Y:S05]  /*58a0*/  BRA `(.L_x_12837) ;  /* 0x0000000c00307947 */ /* 0x000fea0003800000 */
.L_x_12833:
        /* <DEDUP_REMOVED lines=9> */
.L_x_12841:
[----:B------:R-:W0:Y:S02]  /*5940*/  I2F.S16 R0, R3 ;  /* 0x0000000300007306 */ /* 0x000e240000101400 */
[----:B0-----:R-:W-:-:S05]  /*5950*/  F2FP.F16.F32.PACK_AB R0, RZ, R0 ;  /* 0x00000000ff00723e */ /* 0x001fca00000000ff */
[----:B------:R0:W-:Y:S01]  /*5960*/  STG.E.U16 desc[UR36][R16.64], R0 ;  /* 0x0000000010007986 */ /* 0x0001e2000c101524 */
[----:B------:R-:W-:Y:S05]  /*5970*/  BRA `(.L_x_12837) ;  /* 0x0000000800fc7947 */ /* 0x000fea0003800000 */
.L_x_12840:
        /* <DEDUP_REMOVED lines=10> */
.L_x_12843:
[----:B------:R-:W0:Y:S02]  /*5a20*/  I2F.S16 R3, R3 ;  /* 0x0000000300037306 */ /* 0x000e240000101400 */
[----:B0-----:R-:W-:-:S04]  /*5a30*/  F2FP.F16.F32.PACK_AB R3, RZ, R3 ;  /* 0x00000003ff03723e */ /* 0x001fc800000000ff */
[----:B------:R-:W-:-:S05]  /*5a40*/  PRMT R3, R3, 0x5410, RZ ;  /* 0x0000541003037816 */ /* 0x000fca00000000ff */
[----:B------:R0:W-:Y:S01]  /*5a50*/  STG.E desc[UR36][R16.64], R3 ;  /* 0x0000000310007986 */ /* 0x0001e2000c101924 */
[----:B------:R-:W-:Y:S05]  /*5a60*/  BRA `(.L_x_12837) ;  /* 0x0000000800c07947 */ /* 0x000fea0003800000 */
.L_x_12842:
[----:B------:R-:W0:Y:S02]  /*5a70*/  I2F.F64.S16 R2, R3 ;  /* 0x0000000300027312 */ /* 0x000e240000101c00 */
[----:B0-----:R0:W-:Y:S01]  /*5a80*/  STG.E.64 desc[UR36][R16.64], R2 ;  /* 0x0000000210007986 */ /* 0x0011e2000c101b24 */
[----:B------:R-:W-:Y:S05]  /*5a90*/  BRA `(.L_x_12837) ;  /* 0x0000000800b47947 */ /* 0x000fea0003800000 */
.L_x_12832:
        /* <DEDUP_REMOVED lines=13> */
.L_x_12846:
[----:B------:R-:W0:Y:S01]  /*5b70*/  I2F.F64.S16 R4, R3 ;  /* 0x0000000300047312 */ /* 0x000e220000101c00 */
[----:B------:R-:W-:-:S05]  /*5b80*/  CS2R R6, SRZ ;  /* 0x0000000000067805 */ /* 0x000fca000001ff00 */
[----:B0-----:R0:W-:Y:S01]  /*5b90*/  STG.E.128 desc[UR36][R16.64], R4 ;  /* 0x0000000410007986 */ /* 0x0011e2000c101d24 */
[----:B------:R-:W-:Y:S05]  /*5ba0*/  BRA `(.L_x_12837) ;  /* 0x0000000800707947 */ /* 0x000fea0003800000 */
.L_x_12845:
        /* <DEDUP_REMOVED lines=21> */
.L_x_12850:
[----:B------:R-:W-:Y:S05]  /*5d00*/  BSYNC B0 ;  /* 0x0000000000007941 */ /* 0x000fea0003800000 */
.L_x_12849:
[----:B------:R-:W-:-:S05]  /*5d10*/  LOP3.LUT R3, R0, R3, RZ, 0xfc, !PT ;  /* 0x0000000300037212 */ /* 0x000fca00078efcff */
[----:B------:R0:W-:Y:S01]  /*5d20*/  STG.E.U8 desc[UR36][R16.64], R3 ;  /* 0x0000000310007986 */ /* 0x0001e2000c101124 */
[----:B------:R-:W-:Y:S05]  /*5d30*/  BRA `(.L_x_12837) ;  /* 0x00000008000c7947 */ /* 0x000fea0003800000 */
.L_x_12848:
        /* <DEDUP_REMOVED lines=13> */
.L_x_12852:
[----:B------:R-:W-:Y:S01]  /*5e10*/  IMAD.MOV.U32 R0, RZ, RZ, 0x7f ;  /* 0x0000007fff007424 */ /* 0x000fe200078e00ff */
[----:B------:R-:W-:-:S04]  /*5e20*/  ISETP.GT.U32.AND P0, PT, R2, 0x7f800000, PT ;  /* 0x7f8000000200780c */ /* 0x000fc80003f04070 */
[----:B------:R-:W-:-:S09]  /*5e30*/  SEL R0, R0, 0x7c, P0 ;  /* 0x0000007c00007807 */ /* 0x000fd20000000000 */
.L_x_12853:
[----:B------:R-:W-:Y:S05]  /*5e40*/  BSYNC B0 ;  /* 0x0000000000007941 */ /* 0x000fea0003800000 */
.L_x_12851:
[----:B------:R-:W-:-:S04]  /*5e50*/  LOP3.LUT R2, R3, 0x80000000, RZ, 0xc0, !PT ;  /* 0x8000000003027812 */ /* 0x000fc800078ec0ff */
[----:B------:R-:W-:-:S04]  /*5e60*/  SHF.R.U32.HI R3, RZ, 0x18, R2 ;  /* 0x00000018ff037819 */ /* 0x000fc80000011602 */
[----:B------:R-:W-:-:S05]  /*5e70*/  LOP3.LUT R3, R0, R3, RZ, 0xfc, !PT ;  /* 0x0000000300037212 */ /* 0x000fca00078efcff */
[----:B------:R0:W-:Y:S01]  /*5e80*/  STG.E.U8 desc[UR36][R16.64], R3 ;  /* 0x0000000310007986 */ /* 0x0001e2000c101124 */
[----:B------:R-:W-:Y:S05]  /*5e90*/  BRA `(.L_x_12837) ;  /* 0x0000000400b47947 */ /* 0x000fea0003800000 */
.L_x_12847:
[----:B------:R-:W0:Y:S02]  /*5ea0*/  I2F.S16 R0, R3 ;  /* 0x0000000300007306 */ /* 0x000e240000101400 */
[----:B0-----:R-:W-:-:S05]  /*5eb0*/  F2FP.BF16.F32.PACK_AB R0, RZ, R0 ;  /* 0x00000000ff00723e */ /* 0x001fca00000010ff */
[----:B------:R0:W-:Y:S01]  /*5ec0*/  STG.E.U16 desc[UR36][R16.64], R0 ;  /* 0x0000000010007986 */ /* 0x0001e2000c101524 */
[----:B------:R-:W-:Y:S05]  /*5ed0*/  BRA `(.L_x_12837) ;  /* 0x0000000400a47947 */ /* 0x000fea0003800000 */
.L_x_12844:
        /* <DEDUP_REMOVED lines=10> */
.L_x_12856:
        /* <DEDUP_REMOVED lines=17> */
.L_x_12859:
[----:B------:R-:W-:-:S04]  /*6090*/  LOP3.LUT R2, R3, 0x80000000, RZ, 0xc0, !PT ;  /* 0x8000000003027812 */ /* 0x000fc800078ec0ff */
[----:B------:R-:W-:-:S04]  /*60a0*/  SHF.R.U32.HI R3, RZ, 0x18, R2 ;  /* 0x00000018ff037819 */ /* 0x000fc80000011602 */
[----:B------:R-:W-:-:S04]  /*60b0*/  LOP3.LUT R0, R0, R3, RZ, 0xfc, !PT ;  /* 0x0000000300007212 */ /* 0x000fc800078efcff */
[----:B------:R-:W-:-:S07]  /*60c0*/  PRMT R8, R0, 0x7610, R8 ;  /* 0x0000761000087816 */ /* 0x000fce0000000008 */
.L_x_12858:
[----:B------:R-:W-:Y:S05]  /*60d0*/  BSYNC B0 ;  /* 0x0000000000007941 */ /* 0x000fea0003800000 */
.L_x_12857:
[----:B------:R3:W-:Y:S01]  /*60e0*/  STG.E.U8 desc[UR36][R16.64], R8 ;  /* 0x0000000810007986 */ /* 0x0007e2000c101124 */
[----:B------:R-:W-:Y:S05]  /*60f0*/  BRA `(.L_x_12837) ;  /* 0x00000004001c7947 */ /* 0x000fea0003800000 */
.L_x_12855:
        /* <DEDUP_REMOVED lines=17> */
.L_x_12862:
[----:B------:R-:W-:-:S04]  /*6210*/  LOP3.LUT R2, R3, 0x80000000, RZ, 0xc0, !PT ;  /* 0x8000000003027812 */ /* 0x000fc800078ec0ff */
[----:B------:R-:W-:-:S04]  /*6220*/  SHF.R.U32.HI R3, RZ, 0x18, R2 ;  /* 0x00000018ff037819 */ /* 0x000fc80000011602 */
[----:B------:R-:W-:-:S04]  /*6230*/  LOP3.LUT R0, R0, R3, RZ, 0xfc, !PT ;  /* 0x0000000300007212 */ /* 0x000fc800078efcff */
[----:B------:R-:W-:-:S07]  /*6240*/  PRMT R8, R0, 0x7610, R8 ;  /* 0x0000761000087816 */ /* 0x000fce0000000008 */
.L_x_12861:
[----:B------:R-:W-:Y:S05]  /*6250*/  BSYNC B0 ;  /* 0x0000000000007941 */ /* 0x000fea0003800000 */
.L_x_12860:
[----:B------:R0:W-:Y:S01]  /*6260*/  STG.E.U8 desc[UR36][R16.64], R8 ;  /* 0x0000000810007986 */ /* 0x0001e2000c101124 */
[----:B------:R-:W-:Y:S05]  /*6270*/  BRA `(.L_x_12837) ;  /* 0x0000000000bc7947 */ /* 0x000fea0003800000 */
.L_x_12854:
        /* <DEDUP_REMOVED lines=23> */
.L_x_12836:
        /* <DEDUP_REMOVED lines=16> */
.L_x_12865:
[----:B------:R-:W-:Y:S05]  /*64f0*/  BRA `(.L_x_12837) ;  /* 0x00000000001c7947 */ /* 0x000fea0003800000 */
.L_x_12864:
[----:B------:R-:W-:-:S05]  /*6500*/  PRMT R3, R3, 0x9910, RZ ;  /* 0x0000991003037816 */ /* 0x000fca00000000ff */
[----:B------:R-:W-:-:S05]  /*6510*/  IMAD.MOV.U32 R2, RZ, RZ, R3 ;  /* 0x000000ffff027224 */ /* 0x000fca00078e0003 */
[----:B------:R-:W-:-:S05]  /*6520*/  SHF.R.S32.HI R3, RZ, 0x1f, R2 ;  /* 0x0000001fff037819 */ /* 0x000fca0000011402 */
[----:B------:R2:W-:Y:S01]  /*6530*/  STG.E.64 desc[UR36][R16.64], R2 ;  /* 0x0000000210007986 */ /* 0x0005e2000c101b24 */
[----:B------:R-:W-:Y:S05]  /*6540*/  BRA `(.L_x_12837) ;  /* 0x0000000000087947 */ /* 0x000fea0003800000 */
.L_x_12863:
[----:B------:R-:W-:-:S05]  /*6550*/  PRMT R3, R3, 0x9910, RZ ;  /* 0x0000991003037816 */ /* 0x000fca00000000ff */
[----:B------:R0:W-:Y:S02]  /*6560*/  STG.E desc[UR36][R16.64], R3 ;  /* 0x0000000310007986 */ /* 0x0001e4000c101924 */
.L_x_12837:
[----:B------:R-:W-:-:S07]  /*6570*/  VIADD R19, R19, 0x80 ;  /* 0x0000008013137836 */ /* 0x000fce0000000000 */
.L_x_12797:
[----:B------:R-:W-:Y:S05]  /*6580*/  BSYNC B6 ;  /* 0x0000000000067941 */ /* 0x000fea0003800000 */
.L_x_12796:
        /* <DEDUP_REMOVED lines=307> */
.L_x_12868:
        /* <DEDUP_REMOVED lines=20> */
.L_x_12872:
[----:B------:R0:W5:Y:S01]  /*7a00*/  LDG.E.U8 R0, desc[UR36][R2.64] ;  /* 0x0000002402007981 */ /* 0x000162000c1e1100 */
[----:B------:R-:W-:Y:S05]  /*7a10*/  BRA `(.L_x_12874) ;  /* 0x0000000c00547947 */ /* 0x000fea0003800000 */
.L_x_12871:
        /* <DEDUP_REMOVED lines=8> */
.L_x_12876:
[----:B------:R0:W5:Y:S01]  /*7aa0*/  LDG.E.U16 R0, desc[UR36][R2.64] ;  /* 0x0000002402007981 */ /* 0x000162000c1e1500 */
[----:B------:R-:W-:Y:S05]  /*7ab0*/  BRA `(.L_x_12874) ;  /* 0x0000000c002c7947 */ /* 0x000fea0003800000 */
.L_x_12875:
[----:B------:R0:W5:Y:S01]  /*7ac0*/  LDG.E.U16 R0, desc[UR36][R2.64] ;  /* 0x0000002402007981 */ /* 0x000162000c1e1500 */
[----:B------:R-:W-:Y:S05]  /*7ad0*/  BRA `(.L_x_12874) ;  /* 0x0000000c00247947 */ /* 0x000fea0003800000 */
.L_x_12870:
        /* <DEDUP_REMOVED lines=9> */
.L_x_12878:
[----:B------:R-:W2:Y:S02]  /*7b70*/  LDG.E.U16 R4, desc[UR36][R2.64] ;  /* 0x0000002402047981 */ /* 0x000ea4000c1e1500 */
[----:B--2---:R-:W-:-:S06]  /*7b80*/  HADD2.F32 R4, -RZ, R4.H0_H0 ;  /* 0x20000004ff047230 */ /* 0x004fcc0000004100 */
[----:B------:R-:W0:Y:S02]  /*7b90*/  F2I.FTZ.TRUNC.NTZ R4, R4 ;  /* 0x0000000400047305 */ /* 0x000e24000021f100 */
[----:B0-----:R-:W-:Y:S01]  /*7ba0*/  PRMT R0, R4, 0x7610, R0 ;  /* 0x0000761004007816 */ /* 0x001fe20000000000 */
[----:B------:R-:W-:Y:S06]  /*7bb0*/  BRA `(.L_x_12874) ;  /* 0x0000000800ec7947 */ /* 0x000fec0003800000 */
.L_x_12877:
        /* <DEDUP_REMOVED lines=9> */
.L_x_12880:
[----:B------:R-:W2:Y:S02]  /*7c50*/  LDG.E.U16 R2, desc[UR36][R2.64] ;  /* 0x0000002402027981 */ /* 0x000ea4000c1e1500 */
[----:B--2---:R-:W-:-:S06]  /*7c60*/  HADD2.F32 R4, -RZ, R2.H0_H0 ;  /* 0x20000002ff047230 */ /* 0x004fcc0000004100 */
[----:B------:R-:W0:Y:S02]  /*7c70*/  F2I.FTZ.TRUNC.NTZ R4, R4 ;  /* 0x0000000400047305 */ /* 0x000e24000021f100 */
[----:B0-----:R-:W-:Y:S01]  /*7c80*/  PRMT R0, R4, 0x7610, R0 ;  /* 0x0000761004007816 */ /* 0x001fe20000000000 */
[----:B------:R-:W-:Y:S06]  /*7c90*/  BRA `(.L_x_12874) ;  /* 0x0000000800b47947 */ /* 0x000fec0003800000 */
.L_x_12879:
[----:B------:R-:W2:Y:S02]  /*7ca0*/  LDG.E.64 R2, desc[UR36][R2.64] ;  /* 0x0000002402027981 */ /* 0x000ea4000c1e1b00 */
[----:B--2---:R0:W1:Y:S01]  /*7cb0*/  F2I.F64.TRUNC R0, R2 ;  /* 0x0000000200007311 */ /* 0x004062000030d100 */
[----:B------:R-:W-:Y:S05]  /*7cc0*/  BRA `(.L_x_12874) ;  /* 0x0000000800a87947 */ /* 0x000fea0003800000 */
.L_x_12869:
        /* <DEDUP_REMOVED lines=12> */
.L_x_12883:
[----:B------:R-:W2:Y:S02]  /*7d90*/  LDG.E.64 R2, desc[UR36][R2.64] ;  /* 0x0000002402027981 */ /* 0x000ea4000c1e1b00 */
[----:B--2---:R3:W4:Y:S01]  /*7da0*/  F2I.F64.TRUNC R0, R2 ;  /* 0x0000000200007311 */ /* 0x004722000030d100 */
[----:B------:R-:W-:Y:S05]  /*7db0*/  BRA `(.L_x_12874) ;  /* 0x00000008006c7947 */ /* 0x000fea0003800000 */
.L_x_12882:
        /* <DEDUP_REMOVED lines=28> */
.L_x_12885:
        /* <DEDUP_REMOVED lines=15> */
.L_x_12884:
[----:B------:R-:W2:Y:S02]  /*8070*/  LDG.E.U16 R4, desc[UR36][R2.64] ;  /* 0x0000002402047981 */ /* 0x000ea4000c1e1500 */
[----:B--2---:R-:W-:-:S06]  /*8080*/  IMAD.U32 R4, R4, 0x10000, RZ ;  /* 0x0001000004047824 */ /* 0x004fcc00078e00ff */
[----:B------:R-:W0:Y:S02]  /*8090*/  F2I.FTZ.TRUNC.NTZ R4, R4 ;  /* 0x0000000400047305 */ /* 0x000e24000021f100 */
[----:B0-----:R-:W-:Y:S01]  /*80a0*/  PRMT R0, R4, 0x7610, R0 ;  /* 0x0000761004007816 */ /* 0x001fe20000000000 */
[----:B------:R-:W-:Y:S06]  /*80b0*/  BRA `(.L_x_12874) ;  /* 0x0000000400ac7947 */ /* 0x000fec0003800000 */
.L_x_12881:
        /* <DEDUP_REMOVED lines=10> */
.L_x_12888:
        /* <DEDUP_REMOVED lines=21> */
.L_x_12892:
[----:B------:R-:W-:Y:S05]  /*82b0*/  BSYNC B1 ;  /* 0x0000000000017941 */ /* 0x000fea0003800000 */
.L_x_12891:
[----:B------:R-:W-:Y:S01]  /*82c0*/  IMAD.SHL.U32 R2, R2, 0x100000, RZ ;  /* 0x0010000002027824 */ /* 0x000fe200078e00ff */
[----:B------:R-:W-:-:S04]  /*82d0*/  LEA R3, R0, 0x3b800000, 0x17 ;  /* 0x3b80000000037811 */ /* 0x000fc800078eb8ff */
[----:B------:R-:W-:-:S07]  /*82e0*/  LOP3.LUT R4, R3, R2, R4, 0xfe, !PT ;  /* 0x0000000203047212 */ /* 0x000fce00078efe04 */
.L_x_12890:
[----:B------:R-:W-:Y:S05]  /*82f0*/  BSYNC B0 ;  /* 0x0000000000007941 */ /* 0x000fea0003800000 */
.L_x_12889:
[----:B------:R-:W0:Y:S02]  /*8300*/  F2I.FTZ.TRUNC.NTZ R4, R4 ;  /* 0x0000000400047305 */ /* 0x000e24000021f100 */
[----:B0-----:R-:W-:Y:S01]  /*8310*/  PRMT R0, R4, 0x7610, R0 ;  /* 0x0000761004007816 */ /* 0x001fe20000000000 */
[----:B------:R-:W-:Y:S06]  /*8320*/  BRA `(.L_x_12874) ;  /* 0x0000000400107947 */ /* 0x000fec0003800000 */
.L_x_12887:
        /* <DEDUP_REMOVED lines=21> */
.L_x_12896:
[----:B------:R-:W-:Y:S05]  /*8480*/  BSYNC B1 ;  /* 0x0000000000017941 */ /* 0x000fea0003800000 */
.L_x_12895:
[----:B------:R-:W-:Y:S01]  /*8490*/  IMAD.SHL.U32 R2, R2, 0x200000, RZ ;  /* 0x0020000002027824 */ /* 0x000fe200078e00ff */
[----:B------:R-:W-:-:S04]  /*84a0*/  LEA R3, R0, 0x37800000, 0x17 ;  /* 0x3780000000037811 */ /* 0x000fc800078eb8ff */
[----:B------:R-:W-:-:S07]  /*84b0*/  LOP3.LUT R4, R3, R2, R4, 0xfe, !PT ;  /* 0x0000000203047212 */ /* 0x000fce00078efe04 */
.L_x_12894:
[----:B------:R-:W-:Y:S05]  /*84c0*/  BSYNC B0 ;  /* 0x0000000000007941 */ /* 0x000fea0003800000 */
.L_x_12893:
[----:B------:R-:W0:Y:S02]  /*84d0*/  F2I.FTZ.TRUNC.NTZ R4, R4 ;  /* 0x0000000400047305 */ /* 0x000e24000021f100 */
[----:B0-----:R-:W-:Y:S01]  /*84e0*/  PRMT R0, R4, 0x7610, R0 ;  /* 0x0000761004007816 */ /* 0x001fe20000000000 */
[----:B------:R-:W-:Y:S06]  /*84f0*/  BRA `(.L_x_12874) ;  /* 0x00000000009c7947 */ /* 0x000fec0003800000 */
.L_x_12886:
        /* <DEDUP_REMOVED lines=14> */
.L_x_12900:
[----:B------:R-:W-:Y:S05]  /*85e0*/  BSYNC B0 ;  /* 0x0000000000007941 */ /* 0x000fea0003800000 */
.L_x_12899:
[----:B------:R-:W0:Y:S02]  /*85f0*/  F2I.FTZ.TRUNC.NTZ R4, R4 ;  /* 0x0000000400047305 */ /* 0x000e24000021f100 */
[----:B0-----:R-:W-:Y:S01]  /*8600*/  PRMT R0, R4, 0x7610, R0 ;  /* 0x0000761004007816 */ /* 0x001fe20000000000 */
[----:B------:R-:W-:Y:S06]  /*8610*/  BRA `(.L_x_12874) ;  /* 0x0000000000547947 */ /* 0x000fec0003800000 */
.L_x_12873:
        /* <DEDUP_REMOVED lines=16> */
.L_x_12901:
[----:B------:R-:W-:Y:S01]  /*8720*/  PRMT R0, RZ, 0x7610, R0 ;  /* 0x00007610ff007816 */ /* 0x000fe20000000000 */
[----:B------:R-:W-:Y:S06]  /*8730*/  BRA `(.L_x_12874) ;  /* 0x00000000000c7947 */ /* 0x000fec0003800000 */
.L_x_12898:
[----:B------:R1:W5:Y:S01]  /*8740*/  LDG.E.U16 R0, desc[UR36][R2.64] ;  /* 0x0000002402007981 */ /* 0x000362000c1e1500 */
[----:B------:R-:W-:Y:S05]  /*8750*/  BRA `(.L_x_12874) ;  /* 0x0000000000047947 */ /* 0x000fea0003800000 */
.L_x_12897:
[----:B------:R2:W5:Y:S02]  /*8760*/  LDG.E.U16 R0, desc[UR36][R2.64] ;  /* 0x0000002402007981 */ /* 0x000564000c1e1500 */
.L_x_12874:
        /* <DEDUP_REMOVED lines=43> */
.L_x_12905:
[----:B------:R3:W-:Y:S01]  /*8a20*/  STG.E.U8 desc[UR36][R16.64], R3 ;  /* 0x0000000310007986 */ /* 0x0007e2000c101124 */
[----:B------:R-:W-:Y:S05]  /*8a30*/  BRA `(.L_x_12907) ;  /* 0x0000000c00707947 */ /* 0x000fea0003800000 */
.L_x_12904:
        /* <DEDUP_REMOVED lines=11> */
.L_x_12909:
[----:B------:R-:W-:-:S05]  /*8af0*/  PRMT R3, R3, 0x9910, RZ ;  /* 0x0000991003037816 */ /* 0x000fca00000000ff */
[----:B------:R2:W-:Y:S01]  /*8b00*/  STG.E desc[UR36][R16.64], R3 ;  /* 0x0000000310007986 */ /* 0x0005e2000c101924 */
[----:B------:R-:W-:Y:S05]  /*8b10*/  BRA `(.L_x_12907) ;  /* 0x0000000c00387947 */ /* 0x000fea0003800000 */
.L_x_12908:
[----:B------:R0:W-:Y:S01]  /*8b20*/  STG.E.U16 desc[UR36][R16.64], R3 ;  /* 0x0000000310007986 */ /* 0x0001e2000c101524 */
[----:B------:R-:W-:Y:S05]  /*8b30*/  BRA `(.L_x_12907) ;  /* 0x0000000c00307947 */ /* 0x000fea0003800000 */
.L_x_12903:
        /* <DEDUP_REMOVED lines=9> */
.L_x_12911:
[----:B------:R-:W0:Y:S02]  /*8bd0*/  I2F.S16 R0, R3 ;  /* 0x0000000300007306 */ /* 0x000e240000101400 */
[----:B0-----:R-:W-:-:S05]  /*8be0*/  F2FP.F16.F32.PACK_AB R0, RZ, R0 ;  /* 0x00000000ff00723e */ /* 0x001fca00000000ff */
[----:B------:R0:W-:Y:S01]  /*8bf0*/  STG.E.U16 desc[UR36][R16.64], R0 ;  /* 0x0000000010007986 */ /* 0x0001e2000c101524 */
[----:B------:R-:W-:Y:S05]  /*8c00*/  BRA `(.L_x_12907) ;  /* 0x0000000800fc7947 */ /* 0x000fea0003800000 */
.L_x_12910:
        /* <DEDUP_REMOVED lines=10> */
.L_x_12913:
[----:B------:R-:W0:Y:S02]  /*8cb0*/  I2F.S16 R3, R3 ;  /* 0x0000000300037306 */ /* 0x000e240000101400 */
[----:B0-----:R-:W-:-:S04]  /*8cc0*/  F2FP.F16.F32.PACK_AB R3, RZ, R3 ;  /* 0x00000003ff03723e */ /* 0x001fc800000000ff */
[----:B------:R-:W-:-:S05]  /*8cd0*/  PRMT R3, R3, 0x5410, RZ ;  /* 0x0000541003037816 */ /* 0x000fca00000000ff */
[----:B------:R0:W-:Y:S01]  /*8ce0*/  STG.E desc[UR36][R16.64], R3 ;  /* 0x0000000310007986 */ /* 0x0001e2000c101924 */
[----:B------:R-:W-:Y:S05]  /*8cf0*/  BRA `(.L_x_12907) ;  /* 0x0000000800c07947 */ /* 0x000fea0003800000 */
.L_x_12912:
[----:B------:R-:W0:Y:S02]  /*8d00*/  I2F.F64.S16 R2, R3 ;  /* 0x0000000300027312 */ /* 0x000e240000101c00 */
[----:B0-----:R0:W-:Y:S01]  /*8d10*/  STG.E.64 desc[UR36][R16.64], R2 ;  /* 0x0000000210007986 */ /* 0x0011e2000c101b24 */
[----:B------:R-:W-:Y:S05]  /*8d20*/  BRA `(.L_x_12907) ;  /* 0x0000000800b47947 */ /* 0x000fea0003800000 */
.L_x_12902:
        /* <DEDUP_REMOVED lines=13> */
.L_x_12916:
[----:B------:R-:W0:Y:S01]  /*8e00*/  I2F.F64.S16 R4, R3 ;  /* 0x0000000300047312 */ /* 0x000e220000101c00 */
[----:B------:R-:W-:-:S05]  /*8e10*/  CS2R R6, SRZ ;  /* 0x0000000000067805 */ /* 0x000fca000001ff00 */
[----:B0-----:R0:W-:Y:S01]  /*8e20*/  STG.E.128 desc[UR36][R16.64], R4 ;  /* 0x0000000410007986 */ /* 0x0011e2000c101d24 */
[----:B------:R-:W-:Y:S05]  /*8e30*/  BRA `(.L_x_12907) ;  /* 0x0000000800707947 */ /* 0x000fea0003800000 */
.L_x_12915:
        /* <DEDUP_REMOVED lines=21> */
.L_x_12920:
[----:B------:R-:W-:Y:S05]  /*8f90*/  BSYNC B0 ;  /* 0x0000000000007941 */ /* 0x000fea0003800000 */
.L_x_12919:
[----:B------:R-:W-:-:S05]  /*8fa0*/  LOP3.LUT R3, R0, R3, RZ, 0xfc, !PT ;  /* 0x0000000300037212 */ /* 0x000fca00078efcff */
[----:B------:R0:W-:Y:S01]  /*8fb0*/  STG.E.U8 desc[UR36][R16.64], R3 ;  /* 0x0000000310007986 */ /* 0x0001e2000c101124 */
[----:B------:R-:W-:Y:S05]  /*8fc0*/  BRA `(.L_x_12907) ;  /* 0x00000008000c7947 */ /* 0x000fea0003800000 */
.L_x_12918:
        /* <DEDUP_REMOVED lines=13> */
.L_x_12922:
[----:B------:R-:W-:Y:S01]  /*90a0*/  IMAD.MOV.U32 R0, RZ, RZ, 0x7f ;  /* 0x0000007fff007424 */ /* 0x000fe200078e00ff */
[----:B------:R-:W-:-:S04]  /*90b0*/  ISETP.GT.U32.AND P0, PT, R2, 0x7f800000, PT ;  /* 0x7f8000000200780c */ /* 0x000fc80003f04070 */
[----:B------:R-:W-:-:S09]  /*90c0*/  SEL R0, R0, 0x7c, P0 ;  /* 0x0000007c00007807 */ /* 0x000fd20000000000 */
.L_x_12923:
[----:B------:R-:W-:Y:S05]  /*90d0*/  BSYNC B0 ;  /* 0x0000000000007941 */ /* 0x000fea0003800000 */
.L_x_12921:
[----:B------:R-:W-:-:S04]  /*90e0*/  LOP3.LUT R2, R3, 0x80000000, RZ, 0xc0, !PT ;  /* 0x8000000003027812 */ /* 0x000fc800078ec0ff */
[----:B------:R-:W-:-:S04]  /*90f0*/  SHF.R.U32.HI R3, RZ, 0x18, R2 ;  /* 0x00000018ff037819 */ /* 0x000fc80000011602 */
[----:B------:R-:W-:-:S05]  /*9100*/  LOP3.LUT R3, R0, R3, RZ, 0xfc, !PT ;  /* 0x0000000300037212 */ /* 0x000fca00078efcff */
[----:B------:R0:W-:Y:S01]  /*9110*/  STG.E.U8 desc[UR36][R16.64], R3 ;  /* 0x0000000310007986 */ /* 0x0001e2000c101124 */
[----:B------:R-:W-:Y:S05]  /*9120*/  BRA `(.L_x_12907) ;  /* 0x0000000400b47947 */ /* 0x000fea0003800000 */
.L_x_12917:
[----:B------:R-:W0:Y:S02]  /*9130*/  I2F.S16 R0, R3 ;  /* 0x0000000300007306 */ /* 0x000e240000101400 */
[----:B0-----:R-:W-:-:S05]  /*9140*/  F2FP.BF16.F32.PACK_AB R0, RZ, R0 ;  /* 0x00000000ff00723e */ /* 0x001fca00000010ff */
[----:B------:R0:W-:Y:S01]  /*9150*/  STG.E.U16 desc[UR36][R16.64], R0 ;  /* 0x0000000010007986 */ /* 0x0001e2000c101524 */
[----:B------:R-:W-:Y:S05]  /*9160*/  BRA `(.L_x_12907) ;  /* 0x0000000400a47947 */ /* 0x000fea0003800000 */
.L_x_12914:
        /* <DEDUP_REMOVED lines=10> */
.L_x_12926:
        /* <DEDUP_REMOVED lines=17> */
.L_x_12929:
[----:B------:R-:W-:-:S04]  /*9320*/  LOP3.LUT R2, R3, 0x80000000, RZ, 0xc0, !PT ;  /* 0x8000000003027812 */ /* 0x000fc800078ec0ff */
[----:B------:R-:W-:-:S04]  /*9330*/  SHF.R.U32.HI R3, RZ, 0x18, R2 ;  /* 0x00000018ff037819 */ /* 0x000fc80000011602 */
[----:B------:R-:W-:-:S04]  /*9340*/  LOP3.LUT R0, R0, R3, RZ, 0xfc, !PT ;  /* 0x0000000300007212 */ /* 0x000fc800078efcff */
[----:B------:R-:W-:-:S07]  /*9350*/  PRMT R8, R0, 0x7610, R8 ;  /* 0x0000761000087816 */ /* 0x000fce0000000008 */
.L_x_12928:
[----:B------:R-:W-:Y:S05]  /*9360*/  BSYNC B0 ;  /* 0x0000000000007941 */ /* 0x000fea0003800000 */
.L_x_12927:
[----:B------:R0:W-:Y:S01]  /*9370*/  STG.E.U8 desc[UR36][R16.64], R8 ;  /* 0x0000000810007986 */ /* 0x0001e2000c101124 */
[----:B------:R-:W-:Y:S05]  /*9380*/  BRA `(.L_x_12907) ;  /* 0x00000004001c7947 */ /* 0x000fea0003800000 */
.L_x_12925:
        /* <DEDUP_REMOVED lines=17> */
.L_x_12932:
[----:B------:R-:W-:-:S04]  /*94a0*/  LOP3.LUT R2, R3, 0x80000000, RZ, 0xc0, !PT ;  /* 0x8000000003027812 */ /* 0x000fc800078ec0ff */
[----:B------:R-:W-:-:S04]  /*94b0*/  SHF.R.U32.HI R3, RZ, 0x18, R2 ;  /* 0x00000018ff037819 */ /* 0x000fc80000011602 */
[----:B------:R-:W-:-:S04]  /*94c0*/  LOP3.LUT R0, R0, R3, RZ, 0xfc, !PT ;  /* 0x0000000300007212 */ /* 0x000fc800078efcff */
[----:B------:R-:W-:-:S07]  /*94d0*/  PRMT R8, R0, 0x7610, R8 ;  /* 0x0000761000087816 */ /* 0x000fce0000000008 */
.L_x_12931:
[----:B------:R-:W-:Y:S05]  /*94e0*/  BSYNC B0 ;  /* 0x0000000000007941 */ /* 0x000fea0003800000 */
.L_x_12930:
[----:B------:R0:W-:Y:S01]  /*94f0*/  STG.E.U8 desc[UR36][R16.64], R8 ;  /* 0x0000000810007986 */ /* 0x0001e2000c101124 */
[----:B------:R-:W-:Y:S05]  /*9500*/  BRA `(.L_x_12907) ;  /* 0x0000000000bc7947 */ /* 0x000fea0003800000 */
.L_x_12924:
        /* <DEDUP_REMOVED lines=23> */
.L_x_12906:
        /* <DEDUP_REMOVED lines=16> */
.L_x_12935:
[----:B------:R-:W-:Y:S05]  /*9780*/  BRA `(.L_x_12907) ;  /* 0x00000000001c7947 */ /* 0x000fea0003800000 */
.L_x_12934:
[----:B------:R-:W-:-:S05]  /*9790*/  PRMT R3, R3, 0x9910, RZ ;  /* 0x0000991003037816 */ /* 0x000fca00000000ff */
[----:B------:R-:W-:-:S05]  /*97a0*/  IMAD.MOV.U32 R2, RZ, RZ, R3 ;  /* 0x000000ffff027224 */ /* 0x000fca00078e0003 */
[----:B------:R-:W-:-:S05]  /*97b0*/  SHF.R.S32.HI R3, RZ, 0x1f, R2 ;  /* 0x0000001fff037819 */ /* 0x000fca0000011402 */
[----:B------:R0:W-:Y:S01]  /*97c0*/  STG.E.64 desc[UR36][R16.64], R2 ;  /* 0x0000000210007986 */ /* 0x0001e2000c101b24 */
[----:B------:R-:W-:Y:S05]  /*97d0*/  BRA `(.L_x_12907) ;  /* 0x0000000000087947 */ /* 0x000fea0003800000 */
.L_x_12933:
[----:B------:R-:W-:-:S05]  /*97e0*/  PRMT R3, R3, 0x9910, RZ ;  /* 0x0000991003037816 */ /* 0x000fca00000000ff */
[----:B------:R0:W-:Y:S02]  /*97f0*/  STG.E desc[UR36][R16.64], R3 ;  /* 0x0000000310007986 */ /* 0x0001e4000c101924 */
.L_x_12907:
[----:B------:R-:W-:-:S07]  /*9800*/  VIADD R19, R19, 0x80 ;  /* 0x0000008013137836 */ /* 0x000fce0000000000 */
.L_x_12867:
[----:B------:R-:W-:Y:S05]  /*9810*/  BSYNC B6 ;  /* 0x0000000000067941 */ /* 0x000fea0003800000 */
.L_x_12866:
        /* <DEDUP_REMOVED lines=306> */
.L_x_12936:
        /* <DEDUP_REMOVED lines=20> */
.L_x_12940:
[----:B------:R4:W5:Y:S01]  /*ac80*/  LDG.E.U8 R0, desc[UR36][R2.64] ;  /* 0x0000002402007981 */ /* 0x000962000c1e1100 */
[----:B------:R-:W-:Y:S05]  /*ac90*/  BRA `(.L_x_12942) ;  /* 0x0000000c00547947 */ /* 0x000fea0003800000 */
.L_x_12939:
        /* <DEDUP_REMOVED lines=8> */
.L_x_12944:
[----:B------:R2:W5:Y:S01]  /*ad20*/  LDG.E.U16 R0, desc[UR36][R2.64] ;  /* 0x0000002402007981 */ /* 0x000562000c1e1500 */
[----:B------:R-:W-:Y:S05]  /*ad30*/  BRA `(.L_x_12942) ;  /* 0x0000000c002c7947 */ /* 0x000fea0003800000 */
.L_x_12943:
[----:B------:R0:W5:Y:S01]  /*ad40*/  LDG.E.U16 R0, desc[UR36][R2.64] ;  /* 0x0000002402007981 */ /* 0x000162000c1e1500 */
[----:B------:R-:W-:Y:S05]  /*ad50*/  BRA `(.L_x_12942) ;  /* 0x0000000c00247947 */ /* 0x000fea0003800000 */
.L_x_12938:
        /* <DEDUP_REMOVED lines=9> */
.L_x_12946:
[----:B------:R-:W2:Y:S02]  /*adf0*/  LDG.E.U16 R4, desc[UR36][R2.64] ;  /* 0x0000002402047981 */ /* 0x000ea4000c1e1500 */
[----:B--2---:R-:W-:-:S06]  /*ae00*/  HADD2.F32 R4, -RZ, R4.H0_H0 ;  /* 0x20000004ff047230 */ /* 0x004fcc0000004100 */
[----:B------:R-:W0:Y:S02]  /*ae10*/  F2I.FTZ.TRUNC.NTZ R4, R4 ;  /* 0x0000000400047305 */ /* 0x000e24000021f100 */
[----:B0-----:R-:W-:Y:S01]  /*ae20*/  PRMT R0, R4, 0x7610, R0 ;  /* 0x0000761004007816 */ /* 0x001fe20000000000 */
[----:B------:R-:W-:Y:S06]  /*ae30*/  BRA `(.L_x_12942) ;  /* 0x0000000800ec7947 */ /* 0x000fec0003800000 */
.L_x_12945:
        /* <DEDUP_REMOVED lines=9> */
.L_x_12948:
[----:B------:R-:W2:Y:S02]  /*aed0*/  LDG.E.U16 R2, desc[UR36][R2.64] ;  /* 0x0000002402027981 */ /* 0x000ea4000c1e1500 */
[----:B--2---:R-:W-:-:S06]  /*aee0*/  HADD2.F32 R4, -RZ, R2.H0_H0 ;  /* 0x20000002ff047230 */ /* 0x004fcc0000004100 */
[----:B------:R-:W0:Y:S02]  /*aef0*/  F2I.FTZ.TRUNC.NTZ R4, R4 ;  /* 0x0000000400047305 */ /* 0x000e24000021f100 */
[----:B0-----:R-:W-:Y:S01]  /*af00*/  PRMT R0, R4, 0x7610, R0 ;  /* 0x0000761004007816 */ /* 0x001fe20000000000 */
[----:B------:R-:W-:Y:S06]  /*af10*/  BRA `(.L_x_12942) ;  /* 0x0000000800b47947 */ /* 0x000fec0003800000 */
.L_x_12947:
[----:B------:R-:W2:Y:S02]  /*af20*/  LDG.E.64 R2, desc[UR36][R2.64] ;  /* 0x0000002402027981 */ /* 0x000ea4000c1e1b00 */
[----:B--2---:R0:W1:Y:S01]  /*af30*/  F2I.F64.TRUNC R0, R2 ;  /* 0x0000000200007311 */ /* 0x004062000030d100 */
[----:B------:R-:W-:Y:S05]  /*af40*/  BRA `(.L_x_12942) ;  /* 0x0000000800a87947 */ /* 0x000fea0003800000 */
.L_x_12937:
        /* <DEDUP_REMOVED lines=12> */
.L_x_12951:
[----:B------:R-:W2:Y:S02]  /*b010*/  LDG.E.64 R2, desc[UR36][R2.64] ;  /* 0x0000002402027981 */ /* 0x000ea4000c1e1b00 */
[----:B--2---:R0:W1:Y:S01]  /*b020*/  F2I.F64.TRUNC R0, R2 ;  /* 0x0000000200007311 */ /* 0x004062000030d100 */
[----:B------:R-:W-:Y:S05]  /*b030*/  BRA `(.L_x_12942) ;  /* 0x00000008006c7947 */ /* 0x000fea0003800000 */
.L_x_12950:
        /* <DEDUP_REMOVED lines=28> */
.L_x_12953:
        /* <DEDUP_REMOVED lines=15> */
.L_x_12952:
[----:B------:R-:W2:Y:S02]  /*b2f0*/  LDG.E.U16 R4, desc[UR36][R2.64] ;  /* 0x0000002402047981 */ /* 0x000ea4000c1e1500 */
[----:B--2---:R-:W-:-:S06]  /*b300*/  IMAD.U32 R4, R4, 0x10000, RZ ;  /* 0x0001000004047824 */ /* 0x004fcc00078e00ff */
[----:B------:R-:W0:Y:S02]  /*b310*/  F2I.FTZ.TRUNC.NTZ R4, R4 ;  /* 0x0000000400047305 */ /* 0x000e24000021f100 */
[----:B0-----:R-:W-:Y:S01]  /*b320*/  PRMT R0, R4, 0x7610, R0 ;  /* 0x0000761004007816 */ /* 0x001fe20000000000 */
[----:B------:R-:W-:Y:S06]  /*b330*/  BRA `(.L_x_12942) ;  /* 0x0000000400ac7947 */ /* 0x000fec0003800000 */
.L_x_12949:
        /* <DEDUP_REMOVED lines=10> */
.L_x_12956:
        /* <DEDUP_REMOVED lines=21> */
.L_x_12960:
[----:B------:R-:W-:Y:S05]  /*b530*/  BSYNC B1 ;  /* 0x0000000000017941 */ /* 0x000fea0003800000 */
.L_x_12959:
[----:B------:R-:W-:Y:S01]  /*b540*/  IMAD.SHL.U32 R2, R2, 0x100000, RZ ;  /* 0x0010000002027824 */ /* 0x000fe200078e00ff */
[----:B------:R-:W-:-:S04]  /*b550*/  LEA R3, R0, 0x3b800000, 0x17 ;  /* 0x3b80000000037811 */ /* 0x000fc800078eb8ff */
[----:B------:R-:W-:-:S07]  /*b560*/  LOP3.LUT R4, R3, R2, R4, 0xfe, !PT ;  /* 0x0000000203047212 */ /* 0x000fce00078efe04 */
.L_x_12958:
[----:B------:R-:W-:Y:S05]  /*b570*/  BSYNC B0 ;  /* 0x0000000000007941 */ /* 0x000fea0003800000 */
.L_x_12957:
[----:B------:R-:W0:Y:S02]  /*b580*/  F2I.FTZ.TRUNC.NTZ R4, R4 ;  /* 0x0000000400047305 */ /* 0x000e24000021f100 */
[----:B0-----:R-:W-:Y:S01]  /*b590*/  PRMT R0, R4, 0x7610, R0 ;  /* 0x0000761004007816 */ /* 0x001fe20000000000 */
[----:B------:R-:W-:Y:S06]  /*b5a0*/  BRA `(.L_x_12942) ;  /* 0x0000000400107947 */ /* 0x000fec0003800000 */
.L_x_12955:
        /* <DEDUP_REMOVED lines=21> */
.L_x_12964:
[----:B------:R-:W-:Y:S05]  /*b700*/  BSYNC B1 ;  /* 0x0000000000017941 */ /* 0x000fea0003800000 */
.L_x_12963:
[----:B------:R-:W-:Y:S01]  /*b710*/  IMAD.SHL.U32 R2, R2, 0x200000, RZ ;  /* 0x0020000002027824 */ /* 0x000fe200078e00ff */
[----:B------:R-:W-:-:S04]  /*b720*/  LEA R3, R0, 0x37800000, 0x17 ;  /* 0x3780000000037811 */ /* 0x000fc800078eb8ff */
[----:B------:R-:W-:-:S07]  /*b730*/  LOP3.LUT R4, R3, R2, R4, 0xfe, !PT ;  /* 0x0000000203047212 */ /* 0x000fce00078efe04 */
.L_x_12962:
[----:B------:R-:W-:Y:S05]  /*b740*/  BSYNC B0 ;  /* 0x0000000000007941 */ /* 0x000fea0003800000 */
.L_x_12961:
[----:B------:R-:W0:Y:S02]  /*b750*/  F2I.FTZ.TRUNC.NTZ R4, R4 ;  /* 0x0000000400047305 */ /* 0x000e24000021f100 */
[----:B0-----:R-:W-:Y:S01]  /*b760*/  PRMT R0, R4, 0x7610, R0 ;  /* 0x0000761004007816 */ /* 0x001fe20000000000 */
[----:B------:R-:W-:Y:S06]  /*b770*/  BRA `(.L_x_12942) ;  /* 0x00000000009c7947 */ /* 0x000fec0003800000 */
.L_x_12954:
        /* <DEDUP_REMOVED lines=14> */
.L_x_12968:
[----:B------:R-:W-:Y:S05]  /*b860*/  BSYNC B0 ;  /* 0x0000000000007941 */ /* 0x000fea0003800000 */
.L_x_12967:
[----:B------:R-:W0:Y:S02]  /*b870*/  F2I.FTZ.TRUNC.NTZ R4, R4 ;  /* 0x0000000400047305 */ /* 0x000e24000021f100 */
[----:B0-----:R-:W-:Y:S01]  /*b880*/  PRMT R0, R4, 0x7610, R0 ;  /* 0x0000761004007816 */ /* 0x001fe20000000000 */
[----:B------:R-:W-:Y:S06]  /*b890*/  BRA `(.L_x_12942) ;  /* 0x0000000000547947 */ /* 0x000fec0003800000 */
.L_x_12941:
        /* <DEDUP_REMOVED lines=16> */
.L_x_12969:
[----:B------:R-:W-:Y:S01]  /*b9a0*/  PRMT R0, RZ, 0x7610, R0 ;  /* 0x00007610ff007816 */ /* 0x000fe20000000000 */
[----:B------:R-:W-:Y:S06]  /*b9b0*/  BRA `(.L_x_12942) ;  /* 0x00000000000c7947 */ /* 0x000fec0003800000 */
.L_x_12966:
[----:B------:R0:W5:Y:S01]  /*b9c0*/  LDG.E.U16 R0, desc[UR36][R2.64] ;  /* 0x0000002402007981 */ /* 0x000162000c1e1500 */
[----:B------:R-:W-:Y:S05]  /*b9d0*/  BRA `(.L_x_12942) ;  /* 0x0000000000047947 */ /* 0x000fea0003800000 */
.L_x_12965:
[----:B------:R0:W5:Y:S02]  /*b9e0*/  LDG.E.U16 R0, desc[UR36][R2.64] ;  /* 0x0000002402007981 */ /* 0x000164000c1e1500 */
.L_x_12942:
[----:B-1---5:R-:W-:Y:S01]  /*b9f0*/  PRMT R4, R0, 0x9910, RZ ;  /* 0x0000991000047816 */ /* 0x022fe200000000ff */
[----:B------:R-:W1:Y:S03]  /*ba00*/  LDC.U16 R6, c[0x0][0x422] ;  /* 0x00010880ff067b82 */ /* 0x000e660000000400 */
[-C--:B------:R-:W-:Y:S02]  /*ba10*/  IABS R5, R4.reuse ;  /* 0x0000000400057213 */ /* 0x080fe40000000000 */
[----:B------:R-:W-:Y:S02]  /*ba20*/  IABS R8, R4 ;  /* 0x0000000400087213 */ /* 0x000fe40000000000 */
[----:B------:R-:W2:Y:S08]  /*ba30*/  I2F.RP R0, R5 ;  /* 0x0000000500007306 */ /* 0x000eb00000209400 */
[----:B--2---:R-:W0:Y:S01]  /*ba40*/  MUFU.RCP R0, R0 ;  /* 0x0000000000007308 */ /* 0x004e220000001000 */
[----:B-1----:R-:W-:Y:S01]  /*ba50*/  PRMT R9, R6, 0x9910, RZ ;  /* 0x0000991006097816 */ /* 0x002fe200000000ff */
[----:B0--34-:R-:W-:-:S02]  /*ba60*/  VIADD R2, R0, 0xffffffe ;  /* 0x0ffffffe00027836 */ /* 0x019fc40000000000 */
[----:B------:R-:W-:-:S04]  /*ba70*/  IMAD.MOV R0, RZ, RZ, -R8 ;  /* 0x000000ffff007224 */ /* 0x000fc800078e0a08 */
[----:B------:R0:W1:Y:S02]  /*ba80*/  F2I.FTZ.U32.TRUNC.NTZ R3, R2 ;  /* 0x0000000200037305 */ /* 0x000064000021f000 */
[----:B0-----:R-:W-:Y:S02]  /*ba90*/  IMAD.MOV.U32 R2, RZ, RZ, RZ ;  /* 0x000000ffff027224 */ /* 0x001fe400078e00ff */
[----:B-1----:R-:W-:-:S04]  /*baa0*/  IMAD.MOV R7, RZ, RZ, -R3 ;  /* 0x000000ffff077224 */ /* 0x002fc800078e0a03 */
[----:B------:R-:W-:-:S04]  /*bab0*/  IMAD.MOV.U32 R6, RZ, RZ, R7 ;  /* 0x000000ffff067224 */ /* 0x000fc800078e0007 */
[----:B------:R-:W-:Y:S01]  /*bac0*/  IMAD R7, R6, R5, RZ ;  /* 0x0000000506077224 */ /* 0x000fe200078e02ff */
[----:B------:R-:W-:-:S03]  /*bad0*/  IABS R6, R9 ;  /* 0x0000000900067213 */ /* 0x000fc60000000000 */
[----:B------:R-:W-:-:S04]  /*bae0*/  IMAD.HI.U32 R3, R3, R7, R2 ;  /* 0x0000000703037227 */ /* 0x000fc800078e0002 */
        /* <DEDUP_REMOVED lines=27> */
.L_x_12973:
[----:B------:R-:W-:Y:S01]  /*bca0*/  STG.E.U8 desc[UR36][R16.64], R3 ;  /* 0x0000000310007986 */ /* 0x000fe2000c101124 */
[----:B------:R-:W-:Y:S05]  /*bcb0*/  EXIT ;  /* 0x000000000000794d */ /* 0x000fea0003800000 */
.L_x_12972:
        /* <DEDUP_REMOVED lines=11> */
.L_x_12976:
[----:B------:R-:W-:-:S05]  /*bd70*/  PRMT R3, R3, 0x9910, RZ ;  /* 0x0000991003037816 */ /* 0x000fca00000000ff */
[----:B------:R-:W-:Y:S01]  /*bd80*/  STG.E desc[UR36][R16.64], R3 ;  /* 0x0000000310007986 */ /* 0x000fe2000c101924 */
[----:B------:R-:W-:Y:S05]  /*bd90*/  EXIT ;  /* 0x000000000000794d */ /* 0x000fea0003800000 */
.L_x_12975:
[----:B------:R-:W-:Y:S01]  /*bda0*/  STG.E.U16 desc[UR36][R16.64], R3 ;  /* 0x0000000310007986 */ /* 0x000fe2000c101524 */
[----:B------:R-:W-:Y:S05]  /*bdb0*/  EXIT ;  /* 0x000000000000794d */ /* 0x000fea0003800000 */
.L_x_12971:
        /* <DEDUP_REMOVED lines=9> */
.L_x_12978:
[----:B------:R-:W0:Y:S02]  /*be50*/  I2F.S16 R0, R3 ;  /* 0x0000000300007306 */ /* 0x000e240000101400 */
[----:B0-----:R-:W-:-:S05]  /*be60*/  F2FP.F16.F32.PACK_AB R0, RZ, R0 ;  /* 0x00000000ff00723e */ /* 0x001fca00000000ff */
[----:B------:R-:W-:Y:S01]  /*be70*/  STG.E.U16 desc[UR36][R16.64], R0 ;  /* 0x0000000010007986 */ /* 0x000fe2000c101524 */
[----:B------:R-:W-:Y:S05]  /*be80*/  EXIT ;  /* 0x000000000000794d */ /* 0x000fea0003800000 */
.L_x_12977:
        /* <DEDUP_REMOVED lines=10> */
.L_x_12980:
[----:B------:R-:W0:Y:S02]  /*bf30*/  I2F.S16 R3, R3 ;  /* 0x0000000300037306 */ /* 0x000e240000101400 */
[----:B0-----:R-:W-:-:S04]  /*bf40*/  F2FP.F16.F32.PACK_AB R3, RZ, R3 ;  /* 0x00000003ff03723e */ /* 0x001fc800000000ff */
[----:B------:R-:W-:-:S05]  /*bf50*/  PRMT R3, R3, 0x5410, RZ ;  /* 0x0000541003037816 */ /* 0x000fca00000000ff */
[----:B------:R-:W-:Y:S01]  /*bf60*/  STG.E desc[UR36][R16.64], R3 ;  /* 0x0000000310007986 */ /* 0x000fe2000c101924 */
[----:B------:R-:W-:Y:S05]  /*bf70*/  EXIT ;  /* 0x000000000000794d */ /* 0x000fea0003800000 */
.L_x_12979:
[----:B------:R-:W0:Y:S02]  /*bf80*/  I2F.F64.S16 R2, R3 ;  /* 0x0000000300027312 */ /* 0x000e240000101c00 */
[----:B0-----:R-:W-:Y:S01]  /*bf90*/  STG.E.64 desc[UR36][R16.64], R2 ;  /* 0x0000000210007986 */ /* 0x001fe2000c101b24 */
[----:B------:R-:W-:Y:S05]  /*bfa0*/  EXIT ;  /* 0x000000000000794d */ /* 0x000fea0003800000 */
.L_x_12970:
        /* <DEDUP_REMOVED lines=13> */
.L_x_12983:
[----:B------:R-:W0:Y:S01]  /*c080*/  I2F.F64.S16 R4, R3 ;  /* 0x0000000300047312 */ /* 0x000e220000101c00 */
[----:B------:R-:W-:-:S05]  /*c090*/  CS2R R6, SRZ ;  /* 0x0000000000067805 */ /* 0x000fca000001ff00 */
[----:B0-----:R-:W-:Y:S01]  /*c0a0*/  STG.E.128 desc[UR36][R16.64], R4 ;  /* 0x0000000410007986 */ /* 0x001fe2000c101d24 */
[----:B------:R-:W-:Y:S05]  /*c0b0*/  EXIT ;  /* 0x000000000000794d */ /* 0x000fea0003800000 */
.L_x_12982:
        /* <DEDUP_REMOVED lines=21> */
.L_x_12987:
[----:B------:R-:W-:Y:S05]  /*c210*/  BSYNC B0 ;  /* 0x0000000000007941 */ /* 0x000fea0003800000 */
.L_x_12986:
[----:B------:R-:W-:-:S05]  /*c220*/  LOP3.LUT R3, R0, R3, RZ, 0xfc, !PT ;  /* 0x0000000300037212 */ /* 0x000fca00078efcff */
[----:B------:R-:W-:Y:S01]  /*c230*/  STG.E.U8 desc[UR36][R16.64], R3 ;  /* 0x0000000310007986 */ /* 0x000fe2000c101124 */
[----:B------:R-:W-:Y:S05]  /*c240*/  EXIT ;  /* 0x000000000000794d */ /* 0x000fea0003800000 */
.L_x_12985:
        /* <DEDUP_REMOVED lines=13> */
.L_x_12989:
[----:B------:R-:W-:Y:S01]  /*c320*/  IMAD.MOV.U32 R0, RZ, RZ, 0x7f ;  /* 0x0000007fff007424 */ /* 0x000fe200078e00ff */
[----:B------:R-:W-:-:S04]  /*c330*/  ISETP.GT.U32.AND P0, PT, R2, 0x7f800000, PT ;  /* 0x7f8000000200780c */ /* 0x000fc80003f04070 */
[----:B------:R-:W-:-:S09]  /*c340*/  SEL R0, R0, 0x7c, P0 ;  /* 0x0000007c00007807 */ /* 0x000fd20000000000 */
.L_x_12990:
[----:B------:R-:W-:Y:S05]  /*c350*/  BSYNC B0 ;  /* 0x0000000000007941 */ /* 0x000fea0003800000 */
.L_x_12988:
[----:B------:R-:W-:-:S04]  /*c360*/  LOP3.LUT R2, R3, 0x80000000, RZ, 0xc0, !PT ;  /* 0x8000000003027812 */ /* 0x000fc800078ec0ff */
[----:B------:R-:W-:-:S04]  /*c370*/  SHF.R.U32.HI R3, RZ, 0x18, R2 ;  /* 0x00000018ff037819 */ /* 0x000fc80000011602 */
[----:B------:R-:W-:-:S05]  /*c380*/  LOP3.LUT R3, R0, R3, RZ, 0xfc, !PT ;  /* 0x0000000300037212 */ /* 0x000fca00078efcff */
[----:B------:R-:W-:Y:S01]  /*c390*/  STG.E.U8 desc[UR36][R16.64], R3 ;  /* 0x0000000310007986 */ /* 0x000fe2000c101124 */
[----:B------:R-:W-:Y:S05]  /*c3a0*/  EXIT ;  /* 0x000000000000794d */ /* 0x000fea0003800000 */
.L_x_12984:
[----:B------:R-:W0:Y:S02]  /*c3b0*/  I2F.S16 R0, R3 ;  /* 0x0000000300007306 */ /* 0x000e240000101400 */
[----:B0-----:R-:W-:-:S05]  /*c3c0*/  F2FP.BF16.F32.PACK_AB R0, RZ, R0 ;  /* 0x00000000ff00723e */ /* 0x001fca00000010ff */
[----:B------:R-:W-:Y:S01]  /*c3d0*/  STG.E.U16 desc[UR36][R16.64], R0 ;  /* 0x0000000010007986 */ /* 0x000fe2000c101524 */
[----:B------:R-:W-:Y:S05]  /*c3e0*/  EXIT ;  /* 0x000000000000794d */ /* 0x000fea0003800000 */
.L_x_12981:
        /* <DEDUP_REMOVED lines=10> */
.L_x_12993:
        /* <DEDUP_REMOVED lines=17> */
.L_x_12996:
[----:B------:R-:W-:-:S04]  /*c5a0*/  LOP3.LUT R2, R3, 0x80000000, RZ, 0xc0, !PT ;  /* 0x8000000003027812 */ /* 0x000fc800078ec0ff */
[----:B------:R-:W-:-:S04]  /*c5b0*/  SHF.R.U32.HI R3, RZ, 0x18, R2 ;  /* 0x00000018ff037819 */ /* 0x000fc80000011602 */
[----:B------:R-:W-:-:S04]  /*c5c0*/  LOP3.LUT R0, R0, R3, RZ, 0xfc, !PT ;  /* 0x0000000300007212 */ /* 0x000fc800078efcff */
[----:B------:R-:W-:-:S07]  /*c5d0*/  PRMT R8, R0, 0x7610, R8 ;  /* 0x0000761000087816 */ /* 0x000fce0000000008 */
.L_x_12995:
[----:B------:R-:W-:Y:S05]  /*c5e0*/  BSYNC B0 ;  /* 0x0000000000007941 */ /* 0x000fea0003800000 */
.L_x_12994:
[----:B------:R-:W-:Y:S01]  /*c5f0*/  STG.E.U8 desc[UR36][R16.64], R8 ;  /* 0x0000000810007986 */ /* 0x000fe2000c101124 */
[----:B------:R-:W-:Y:S05]  /*c600*/  EXIT ;  /* 0x000000000000794d */ /* 0x000fea0003800000 */
.L_x_12992:
        /* <DEDUP_REMOVED lines=17> */
.L_x_12999:
[----:B------:R-:W-:-:S04]  /*c720*/  LOP3.LUT R2, R3, 0x80000000, RZ, 0xc0, !PT ;  /* 0x8000000003027812 */ /* 0x000fc800078ec0ff */
[----:B------:R-:W-:-:S04]  /*c730*/  SHF.R.U32.HI R3, RZ, 0x18, R2 ;  /* 0x00000018ff037819 */ /* 0x000fc80000011602 */
[----:B------:R-:W-:-:S04]  /*c740*/  LOP3.LUT R0, R0, R3, RZ, 0xfc, !PT ;  /* 0x0000000300007212 */ /* 0x000fc800078efcff */
[----:B------:R-:W-:-:S07]  /*c750*/  PRMT R8, R0, 0x7610, R8 ;  /* 0x0000761000087816 */ /* 0x000fce0000000008 */
.L_x_12998:
[----:B------:R-:W-:Y:S05]  /*c760*/  BSYNC B0 ;  /* 0x0000000000007941 */ /* 0x000fea0003800000 */
.L_x_12997:
[----:B------:R-:W-:Y:S01]  /*c770*/  STG.E.U8 desc[UR36][R16.64], R8 ;  /* 0x0000000810007986 */ /* 0x000fe2000c101124 */
[----:B------:R-:W-:Y:S05]  /*c780*/  EXIT ;  /* 0x000000000000794d */ /* 0x000fea0003800000 */
.L_x_12991:
        /* <DEDUP_REMOVED lines=23> */
.L_x_12974:
        /* <DEDUP_REMOVED lines=16> */
.L_x_13002:
[----:B------:R-:W-:Y:S05]  /*ca00*/  EXIT ;  /* 0x000000000000794d */ /* 0x000fea0003800000 */
.L_x_13001:
[----:B------:R-:W-:-:S05]  /*ca10*/  PRMT R3, R3, 0x9910, RZ ;  /* 0x0000991003037816 */ /* 0x000fca00000000ff */
[----:B------:R-:W-:-:S05]  /*ca20*/  IMAD.MOV.U32 R2, RZ, RZ, R3 ;  /* 0x000000ffff027224 */ /* 0x000fca00078e0003 */
[----:B------:R-:W-:-:S05]  /*ca30*/  SHF.R.S32.HI R3, RZ, 0x1f, R2 ;  /* 0x0000001fff037819 */ /* 0x000fca0000011402 */
[----:B------:R-:W-:Y:S01]  /*ca40*/  STG.E.64 desc[UR36][R16.64], R2 ;  /* 0x0000000210007986 */ /* 0x000fe2000c101b24 */
[----:B------:R-:W-:Y:S05]  /*ca50*/  EXIT ;  /* 0x000000000000794d */ /* 0x000fea0003800000 */
.L_x_13000:
[----:B------:R-:W-:-:S05]  /*ca60*/  PRMT R3, R3, 0x9910, RZ ;  /* 0x0000991003037816 */ /* 0x000fca00000000ff */
[----:B------:R-:W-:Y:S01]  /*ca70*/  STG.E desc[UR36][R16.64], R3 ;  /* 0x0000000310007986 */ /* 0x000fe2000c101924 */
[----:B------:R-:W-:Y:S05]  /*ca80*/  EXIT ;  /* 0x000000000000794d */ /* 0x000fea0003800000 */
.L_x_13003:
        /* <DEDUP_REMOVED lines=15> */
.L_x_22886:


//--------------------- .text._ZN2at6native27unrolled_elementwise_kernelINS0_13AUnaryFunctorIsssZZZNS0_15binary_internal21div_trunc_kernel_cudaERNS_18TensorIteratorBaseEENKUlvE_clEvENKUlvE3_clEvEUlssE_EESt5arrayIPcLm2EELi4E23TrivialOffsetCalculatorILi1EjESE_NS0_6memory12LoadWithCastILi1EEENSF_13StoreWithCastILi1EEEEEviT_T0_T2_T3_T4_T5_ --------------------------
	.section	.text._ZN2at6native27unrolled_elementwise_kernelINS0_13AUnaryFunctorIsssZZZNS0_15binary_internal21div_trunc_kernel_cudaERNS_18TensorIteratorBaseEENKUlvE_clEvENKUlvE3_clEvEUlssE_EESt5arrayIPcLm2EELi4E23TrivialOffsetCalculatorILi1EjESE_NS0_6memory12LoadWithCastILi1EEENSF_13StoreWithCastILi1EEEEEviT_T0_T2_T3_T4_T5_,"ax",@progbits
	.align	128
        .global         _ZN2at6native27unrolled_elementwise_kernelINS0_13AUnaryFunctorIsssZZZNS0_15binary_internal21div_trunc_kernel_cudaERNS_18TensorIteratorBaseEENKUlvE_clEvENKUlvE3_clEvEUlssE_EESt5arrayIPcLm2EELi4E23TrivialOffsetCalculatorILi1EjESE_NS0_6memory12LoadWithCastILi1EEENSF_13StoreWithCastILi1EEEEEviT_T0_T2_T3_T4_T5_
        .type           _ZN2at6native27unrolled_elementwise_kernelINS0_13AUnaryFunctorIsssZZZNS0_15binary_internal21div_trunc_kernel_cudaERNS_18TensorIteratorBaseEENKUlvE_clEvENKUlvE3_clEvEUlssE_EESt5arrayIPcLm2EELi4E23TrivialOffsetCalculatorILi1EjESE_NS0_6memory12LoadWithCastILi1EEENSF_13StoreWithCastILi1EEEEEviT_T0_T2_T3_T4_T5_,@function
        .size           _ZN2at6native27unrolled_elementwise_kernelINS0_13AUnaryFunctorIsssZZZNS0_15binary_internal21div_trunc_kernel_cudaERNS_18TensorIteratorBaseEENKUlvE_clEvENKUlvE3_clEvEUlssE_EESt5arrayIPcLm2EELi4E23TrivialOffsetCalculatorILi1EjESE_NS0_6memory12LoadWithCastILi1EEENSF_13StoreWithCastILi1EEEEEviT_T0_T2_T3_T4_T5_,(.L_x_22887 - _ZN2at6native27unrolled_elementwise_kernelINS0_13AUnaryFunctorIsssZZZNS0_15binary_internal21div_trunc_kernel_cudaERNS_18TensorIteratorBaseEENKUlvE_clEvENKUlvE3_clEvEUlssE_EESt5arrayIPcLm2EELi4E23TrivialOffsetCalculatorILi1EjESE_NS0_6memory12LoadWithCastILi1EEENSF_13StoreWithCastILi1EEEEEviT_T0_T2_T3_T4_T5_)
        .other          _ZN2at6native27unrolled_elementwise_kernelINS0_13AUnaryFunctorIsssZZZNS0_15binary_internal21div_trunc_kernel_cudaERNS_18TensorIteratorBaseEENKUlvE_clEvENKUlvE3_clEvEUlssE_EESt5arrayIPcLm2EELi4E23TrivialOffsetCalculatorILi1EjESE_NS0_6memory12LoadWithCastILi1EEENSF_13StoreWithCastILi1EEEEEviT_T0_T2_T3_T4_T5_,@"STO_CUDA_ENTRY STV_DEFAULT"
_ZN2at6native27unrolled_elementwise_kernelINS0_13AUnaryFunctorIsssZZZNS0_15binary_internal21div_trunc_kernel_cudaERNS_18TensorIteratorBaseEENKUlvE_clEvENKUlvE3_clEvEUlssE_EESt5arrayIPcLm2EELi4E23TrivialOffsetCalculatorILi1EjESE_NS0_6memory12LoadWithCastILi1EEENSF_13StoreWithCastILi1EEEEEviT_T0_T2_T3_T4_T5_:
.text._ZN2at6native27unrolled_elementwise_kernelINS0_13AUnaryFunctorIsssZZZNS0_15binary_internal21div_trunc_kernel_cudaERNS_18TensorIteratorBaseEENKUlvE_clEvENKUlvE3_clEvEUlssE_EESt5arrayIPcLm2EELi4E23TrivialOffsetCalculatorILi1EjESE_NS0_6memory12LoadWithCastILi1EEENSF_13StoreWithCastILi1EEEEEviT_T0_T2_T3_T4_T5_:
        /* <DEDUP_REMOVED lines=31> */
.L_x_13009:
[----:B------:R3:W5:Y:S01]  /*01f0*/  LDG.E.U8 R22, desc[UR36][R4.64] ;  /* 0x0000002404167981 */ /* 0x000762000c1e1100 */
[----:B------:R-:W-:Y:S05]  /*0200*/  BRA `(.L_x_13011) ;  /* 0x0000000c00587947 */ /* 0x000fea0003800000 */
.L_x_13008:
        /* <DEDUP_REMOVED lines=8> */
.L_x_13013:
[----:B------:R1:W5:Y:S01]  /*0290*/  LDG.E.U16 R22, desc[UR36][R4.64] ;  /* 0x0000002404167981 */ /* 0x000362000c1e1500 */
[----:B------:R-:W-:Y:S05]  /*02a0*/  BRA `(.L_x_13011) ;  /* 0x0000000c00307947 */ /* 0x000fea0003800000 */
.L_x_13012:
[----:B------:R2:W5:Y:S01]  /*02b0*/  LDG.E.U16 R22, desc[UR36][R4.64] ;  /* 0x0000002404167981 */ /* 0x000562000c1e1500 */
[----:B------:R-:W-:Y:S05]  /*02c0*/  BRA `(.L_x_13011) ;  /* 0x0000000c00287947 */ /* 0x000fea0003800000 */
.L_x_13007:
        /* <DEDUP_REMOVED lines=9> */
.L_x_13015:
[----:B------:R-:W2:Y:S02]  /*0360*/  LDG.E.U16 R0, desc[UR36][R4.64] ;  /* 0x0000002404007981 */ /* 0x000ea4000c1e1500 */
[----:B--2---:R-:W-:-:S06]  /*0370*/  HADD2.F32 R0, -RZ, R0.H0_H0 ;  /* 0x20000000ff007230 */ /* 0x004fcc0000004100 */
[----:B------:R-:W0:Y:S02]  /*0380*/  F2I.FTZ.TRUNC.NTZ R0, R0 ;  /* 0x0000000000007305 */ /* 0x000e24000021f100 */
[----:B0-----:R-:W-:Y:S01]  /*0390*/  PRMT R22, R0, 0x7610, R22 ;  /* 0x0000761000167816 */ /* 0x001fe20000000016 */
[----:B------:R-:W-:Y:S06]  /*03a0*/  BRA `(.L_x_13011) ;  /* 0x0000000800f07947 */ /* 0x000fec0003800000 */
.L_x_13014:
        /* <DEDUP_REMOVED lines=9> */
.L_x_13017:
[----:B------:R-:W2:Y:S02]  /*0440*/  LDG.E.U16 R4, desc[UR36][R4.64] ;  /* 0x0000002404047981 */ /* 0x000ea4000c1e1500 */
[----:B--2---:R-:W-:-:S06]  /*0450*/  HADD2.F32 R0, -RZ, R4.H0_H0 ;  /* 0x20000004ff007230 */ /* 0x004fcc0000004100 */
[----:B------:R-:W0:Y:S02]  /*0460*/  F2I.FTZ.TRUNC.NTZ R0, R0 ;  /* 0x0000000000007305 */ /* 0x000e24000021f100 */
[----:B0-----:R-:W-:Y:S01]  /*0470*/  PRMT R22, R0, 0x7610, R22 ;  /* 0x0000761000167816 */ /* 0x001fe20000000016 */
[----:B------:R-:W-:Y:S06]  /*0480*/  BRA `(.L_x_13011) ;  /* 0x0000000800b87947 */ /* 0x000fec0003800000 */
.L_x_13016:
[----:B------:R-:W2:Y:S02]  /*0490*/  LDG.E.64 R4, desc[UR36][R4.64] ;  /* 0x0000002404047981 */ /* 0x000ea4000c1e1b00 */
[----:B--2---:R0:W1:Y:S01]  /*04a0*/  F2I.F64.TRUNC R22, R4 ;  /* 0x0000000400167311 */ /* 0x004062000030d100 */
[----:B------:R-:W-:Y:S05]  /*04b0*/  BRA `(.L_x_13011) ;  /* 0x0000000800ac7947 */ /* 0x000fea0003800000 */
.L_x_13006:
        /* <DEDUP_REMOVED lines=12> */
.L_x_13020:
[----:B------:R-:W2:Y:S02]  /*0580*/  LDG.E.64 R4, desc[UR36][R4.64] ;  /* 0x0000002404047981 */ /* 0x000ea4000c1e1b00 */
[----:B--2---:R0:W1:Y:S01]  /*0590*/  F2I.F64.TRUNC R22, R4 ;  /* 0x0000000400167311 */ /* 0x004062000030d100 */
[----:B------:R-:W-:Y:S05]  /*05a0*/  BRA `(.L_x_13011) ;  /* 0x0000000800707947 */ /* 0x000fea0003800000 */
.L_x_13019:
        /* <DEDUP_REMOVED lines=28> */
.L_x_13022:
        /* <DEDUP_REMOVED lines=16> */
.L_x_13021:
[----:B------:R-:W2:Y:S02]  /*0870*/  LDG.E.U16 R0, desc[UR36][R4.64] ;  /* 0x0000002404007981 */ /* 0x000ea4000c1e1500 */
[----:B--2---:R-:W-:-:S06]  /*0880*/  IMAD.U32 R0, R0, 0x10000, RZ ;  /* 0x0001000000007824 */ /* 0x004fcc00078e00ff */
[----:B------:R-:W0:Y:S02]  /*0890*/  F2I.FTZ.TRUNC.NTZ R0, R0 ;  /* 0x0000000000007305 */ /* 0x000e24000021f100 */
[----:B0-----:R-:W-:Y:S01]  /*08a0*/  PRMT R22, R0, 0x7610, R22 ;  /* 0x0000761000167816 */ /* 0x001fe20000000016 */
[----:B------:R-:W-:Y:S06]  /*08b0*/  BRA `(.L_x_13011) ;  /* 0x0000000400ac7947 */ /* 0x000fec0003800000 */
.L_x_13018:
        /* <DEDUP_REMOVED lines=10> */
.L_x_13025:
        /* <DEDUP_REMOVED lines=21> */
.L_x_13029:
[----:B------:R-:W-:Y:S05]  /*0ab0*/  BSYNC B1 ;  /* 0x0000000000017941 */ /* 0x000fea0003800000 */
.L_x_13028:
[----:B------:R-:W-:Y:S01]  /*0ac0*/  LEA R5, R0, 0x3b800000, 0x17 ;  /* 0x3b80000000057811 */ /* 0x000fe200078eb8ff */
[----:B------:R-:W-:-:S05]  /*0ad0*/  IMAD.SHL.U32 R0, R3, 0x100000, RZ ;  /* 0x0010000003007824 */ /* 0x000fca00078e00ff */
[----:B------:R-:W-:-:S07]  /*0ae0*/  LOP3.LUT R0, R5, R0, R6, 0xfe, !PT ;  /* 0x0000000005007212 */ /* 0x000fce00078efe06 */
.L_x_13027:
[----:B------:R-:W-:Y:S05]  /*0af0*/  BSYNC B0 ;  /* 0x0000000000007941 */ /* 0x000fea0003800000 */
.L_x_13026:
[----:B------:R-:W0:Y:S02]  /*0b00*/  F2I.FTZ.TRUNC.NTZ R0, R0 ;  /* 0x0000000000007305 */ /* 0x000e24000021f100 */
[----:B0-----:R-:W-:Y:S01]  /*0b10*/  PRMT R22, R0, 0x7610, R22 ;  /* 0x0000761000167816 */ /* 0x001fe20000000016 */
[----:B------:R-:W-:Y:S06]  /*0b20*/  BRA `(.L_x_13011) ;  /* 0x0000000400107947 */ /* 0x000fec0003800000 */
.L_x_13024:
        /* <DEDUP_REMOVED lines=21> */
.L_x_13033:
[----:B------:R-:W-:Y:S05]  /*0c80*/  BSYNC B1 ;  /* 0x0000000000017941 */ /* 0x000fea0003800000 */
.L_x_13032:
[----:B------:R-:W-:Y:S01]  /*0c90*/  LEA R5, R0, 0x37800000, 0x17 ;  /* 0x3780000000057811 */ /* 0x000fe200078eb8ff */
[----:B------:R-:W-:-:S05]  /*0ca0*/  IMAD.SHL.U32 R0, R3, 0x200000, RZ ;  /* 0x0020000003007824 */ /* 0x000fca00078e00ff */
[----:B------:R-:W-:-:S07]  /*0cb0*/  LOP3.LUT R0, R5, R0, R6, 0xfe, !PT ;  /* 0x0000000005007212 */ /* 0x000fce00078efe06 */
.L_x_13031:
[----:B------:R-:W-:Y:S05]  /*0cc0*/  BSYNC B0 ;  /* 0x0000000000007941 */ /* 0x000fea0003800000 */
.L_x_13030:
[----:B------:R-:W0:Y:S02]  /*0cd0*/  F2I.FTZ.TRUNC.NTZ R0, R0 ;  /* 0x0000000000007305 */ /* 0x000e24000021f100 */
[----:B0-----:R-:W-:Y:S01]  /*0ce0*/  PRMT R22, R0, 0x7610, R22 ;  /* 0x0000761000167816 */ /* 0x001fe20000000016 */
[----:B------:R-:W-:Y:S06]  /*0cf0*/  BRA `(.L_x_13011) ;  /* 0x00000000009c7947 */ /* 0x000fec0003800000 */
.L_x_13023:
        /* <DEDUP_REMOVED lines=14> */
.L_x_13037:
[----:B------:R-:W-:Y:S05]  /*0de0*/  BSYNC B0 ;  /* 0x0000000000007941 */ /* 0x000fea0003800000 */
.L_x_13036:
[----:B------:R-:W0:Y:S02]  /*0df0*/  F2I.FTZ.TRUNC.NTZ R0, R0 ;  /* 0x0000000000007305 */ /* 0x000e24000021f100 */
[----:B0-----:R-:W-:Y:S01]  /*0e00*/  PRMT R22, R0, 0x7610, R22 ;  /* 0x0000761000167816 */ /* 0x001fe20000000016 */
[----:B------:R-:W-:Y:S06]  /*0e10*/  BRA `(.L_x_13011) ;  /* 0x0000000000547947 */ /* 0x000fec0003800000 */
.L_x_13010:
        /* <DEDUP_REMOVED lines=16> */
.L_x_13038:
[----:B------:R-:W-:Y:S01]  /*0f20*/  PRMT R22, RZ, 0x7610, R22 ;  /* 0x00007610ff167816 */ /* 0x000fe20000000016 */
[----:B------:R-:W-:Y:S06]  /*0f30*/  BRA `(.L_x_13011) ;  /* 0x00000000000c7947 */ /* 0x000fec0003800000 */
.L_x_13035:
[----:B------:R0:W5:Y:S01]  /*0f40*/  LDG.E.U16 R22, desc[UR36][R4.64] ;  /* 0x0000002404167981 */ /* 0x000162000c1e1500 */
[----:B------:R-:W-:Y:S05]  /*0f50*/  BRA `(.L_x_13011) ;  /* 0x0000000000047947 */ /* 0x000fea0003800000 */
.L_x_13034:
[----:B------:R0:W5:Y:S02]  /*0f60*/  LDG.E.U16 R22, desc[UR36][R4.64] ;  /* 0x0000002404167981 */ /* 0x000164000c1e1500 */
.L_x_13011:
[----:B------:R-:W2:Y:S02]  /*0f70*/  S2R R17, SR_TID.X ;  /* 0x0000000000117919 */ /* 0x000ea40000002100 */
[----:B--2---:R-:W-:-:S07]  /*0f80*/  VIADD R17, R17, 0x80 ;  /* 0x0000008011117836 */ /* 0x004fce0000000000 */
.L_x_13005:
[----:B------:R-:W-:Y:S05]  /*0f90*/  BSYNC B6 ;  /* 0x0000000000067941 */ /* 0x000fea0003800000 */
.L_x_13004:
        /* <DEDUP_REMOVED lines=23> */
.L_x_13044:
[----:B------:R0:W5:Y:S01]  /*1110*/  LDG.E.U8 R24, desc[UR36][R4.64] ;  /* 0x0000002404187981 */ /* 0x000162000c1e1100 */
[----:B------:R-:W-:Y:S05]  /*1120*/  BRA `(.L_x_13046) ;  /* 0x0000000c00547947 */ /* 0x000fea0003800000 */
.L_x_13043:
        /* <DEDUP_REMOVED lines=8> */
.L_x_13048:
[----:B------:R0:W5:Y:S01]  /*11b0*/  LDG.E.U16 R24, desc[UR36][R4.64] ;  /* 0x0000002404187981 */ /* 0x000162000c1e1500 */
[----:B------:R-:W-:Y:S05]  /*11c0*/  BRA `(.L_x_13046) ;  /* 0x0000000c002c7947 */ /* 0x000fea0003800000 */
.L_x_13047:
[----:B------:R0:W5:Y:S01]  /*11d0*/  LDG.E.U16 R24, desc[UR36][R4.64] ;  /* 0x0000002404187981 */ /* 0x000162000c1e1500 */
[----:B------:R-:W-:Y:S05]  /*11e0*/  BRA `(.L_x_13046) ;  /* 0x0000000c00247947 */ /* 0x000fea0003800000 */
.L_x_13042:
        /* <DEDUP_REMOVED lines=9> */
.L_x_13050:
[----:B------:R-:W2:Y:S02]  /*1280*/  LDG.E.U16 R0, desc[UR36][R4.64] ;  /* 0x0000002404007981 */ /* 0x000ea4000c1e1500 */
[----:B--2---:R-:W-:-:S06]  /*1290*/  HADD2.F32 R0, -RZ, R0.H0_H0 ;  /* 0x20000000ff007230 */ /* 0x004fcc0000004100 */
[----:B------:R-:W0:Y:S02]  /*12a0*/  F2I.FTZ.TRUNC.NTZ R0, R0 ;  /* 0x0000000000007305 */ /* 0x000e24000021f100 */
[----:B0-----:R-:W-:Y:S01]  /*12b0*/  PRMT R24, R0, 0x7610, R24 ;  /* 0x0000761000187816 */ /* 0x001fe20000000018 */
[----:B------:R-:W-:Y:S06]  /*12c0*/  BRA `(.L_x_13046) ;  /* 0x0000000800ec7947 */ /* 0x000fec0003800000 */
.L_x_13049:
        /* <DEDUP_REMOVED lines=9> */
.L_x_13052:
[----:B------:R-:W2:Y:S02]  /*1360*/  LDG.E.U16 R4, desc[UR36][R4.64] ;  /* 0x0000002404047981 */ /* 0x000ea4000c1e1500 */
[----:B--2---:R-:W-:-:S06]  /*1370*/  HADD2.F32 R0, -RZ, R4.H0_H0 ;  /* 0x20000004ff007230 */ /* 0x004fcc0000004100 */
[----:B------:R-:W0:Y:S02]  /*1380*/  F2I.FTZ.TRUNC.NTZ R0, R0 ;  /* 0x0000000000007305 */ /* 0x000e24000021f100 */
[----:B0-----:R-:W-:Y:S01]  /*1390*/  PRMT R24, R0, 0x7610, R24 ;  /* 0x0000761000187816 */ /* 0x001fe20000000018 */
[----:B------:R-:W-:Y:S06]  /*13a0*/  BRA `(.L_x_13046) ;  /* 0x0000000800b47947 */ /* 0x000fec0003800000 */
.L_x_13051:
[----:B------:R-:W2:Y:S02]  /*13b0*/  LDG.E.64 R4, desc[UR36][R4.64] ;  /* 0x0000002404047981 */ /* 0x000ea4000c1e1b00 */
[----:B--2---:R0:W1:Y:S01]  /*13c0*/  F2I.F64.TRUNC R24, R4 ;  /* 0x0000000400187311 */ /* 0x004062000030d100 */
[----:B------:R-:W-:Y:S05]  /*13d0*/  BRA `(.L_x_13046) ;  /* 0x0000000800a87947 */ /* 0x000fea0003800000 */
.L_x_13041:
        /* <DEDUP_REMOVED lines=12> */
.L_x_13055:
[----:B------:R-:W2:Y:S02]  /*14a0*/  LDG.E.64 R4, desc[UR36][R4.64] ;  /* 0x0000002404047981 */ /* 0x000ea4000c1e1b00 */
[----:B--2---:R0:W1:Y:S01]  /*14b0*/  F2I.F64.TRUNC R24, R4 ;  /* 0x0000000400187311 */ /* 0x004062000030d100 */
[----:B------:R-:W-:Y:S05]  /*14c0*/  BRA `(.L_x_13046) ;  /* 0x00000008006c7947 */ /* 0x000fea0003800000 */
.L_x_13054:
        /* <DEDUP_REMOVED lines=28> */
.L_x_13057:
        /* <DEDUP_REMOVED lines=15> */
.L_x_13056:
[----:B------:R-:W2:Y:S02]  /*1780*/  LDG.E.U16 R0, desc[UR36][R4.64] ;  /* 0x0000002404007981 */ /* 0x000ea4000c1e1500 */
[----:B--2---:R-:W-:-:S06]  /*1790*/  IMAD.U32 R0, R0, 0x10000, RZ ;  /* 0x0001000000007824 */ /* 0x004fcc00078e00ff */
[----:B------:R-:W0:Y:S02]  /*17a0*/  F2I.FTZ.TRUNC.NTZ R0, R0 ;  /* 0x0000000000007305 */ /* 0x000e24000021f100 */
[----:B0-----:R-:W-:Y:S01]  /*17b0*/  PRMT R24, R0, 0x7610, R24 ;  /* 0x0000761000187816 */ /* 0x001fe20000000018 */
[----:B------:R-:W-:Y:S06]  /*17c0*/  BRA `(.L_x_13046) ;  /* 0x0000000400ac7947 */ /* 0x000fec0003800000 */
.L_x_13053:
        /* <DEDUP_REMOVED lines=10> */
.L_x_13060:
        /* <DEDUP_REMOVED lines=21> */
.L_x_13064:
[----:B------:R-:W-:Y:S05]  /*19c0*/  BSYNC B1 ;  /* 0x0000000000017941 */ /* 0x000fea0003800000 */
.L_x_13063:
[----:B------:R-:W-:Y:S01]  /*19d0*/  LEA R5, R0, 0x3b800000, 0x17 ;  /* 0x3b80000000057811 */ /* 0x000fe200078eb8ff */
[----:B------:R-:W-:-:S05]  /*19e0*/  IMAD.SHL.U32 R0, R3, 0x100000, RZ ;  /* 0x0010000003007824 */ /* 0x000fca00078e00ff */
[----:B------:R-:W-:-:S07]  /*19f0*/  LOP3.LUT R0, R5, R0, R6, 0xfe, !PT ;  /* 0x0000000005007212 */ /* 0x000fce00078efe06 */
.L_x_13062:
[----:B------:R-:W-:Y:S05]  /*1a00*/  BSYNC B0 ;  /* 0x0000000000007941 */ /* 0x000fea0003800000 */
.L_x_13061:
[----:B------:R-:W0:Y:S02]  /*1a10*/  F2I.FTZ.TRUNC.NTZ R0, R0 ;  /* 0x0000000000007305 */ /* 0x000e24000021f100 */
[----:B0-----:R-:W-:Y:S01]  /*1a20*/  PRMT R24, R0, 0x7610, R24 ;  /* 0x0000761000187816 */ /* 0x001fe20000000018 */
[----:B------:R-:W-:Y:S06]  /*1a30*/  BRA `(.L_x_13046) ;  /* 0x0000000400107947 */ /* 0x000fec0003800000 */
.L_x_13059:
        /* <DEDUP_REMOVED lines=21> */
.L_x_13068:
[----:B------:R-:W-:Y:S05]  /*1b90*/  BSYNC B1 ;  /* 0x0000000000017941 */ /* 0x000fea0003800000 */
.L_x_13067:
[----:B------:R-:W-:Y:S01]  /*1ba0*/  LEA R5, R0, 0x37800000, 0x17 ;  /* 0x3780000000057811 */ /* 0x000fe200078eb8ff */
[----:B------:R-:W-:-:S05]  /*1bb0*/  IMAD.SHL.U32 R0, R3, 0x200000, RZ ;  /* 0x0020000003007824 */ /* 0x000fca00078e00ff */
[----:B------:R-:W-:-:S07]  /*1bc0*/  LOP3.LUT R0, R5, R0, R6, 0xfe, !PT ;  /* 0x0000000005007212 */ /* 0x000fce00078efe06 */
.L_x_13066:
[----:B------:R-:W-:Y:S05]  /*1bd0*/  BSYNC B0 ;  /* 0x0000000000007941 */ /* 0x000fea0003800000 */
.L_x_13065:
[----:B------:R-:W0:Y:S02]  /*1be0*/  F2I.FTZ.TRUNC.NTZ R0, R0 ;  /* 0x0000000000007305 */ /* 0x000e24000021f100 */
[----:B0-----:R-:W-:Y:S01]  /*1bf0*/  PRMT R24, R0, 0x7610, R24 ;  /* 0x0000761000187816 */ /* 0x001fe20000000018 */
[----:B------:R-:W-:Y:S06]  /*1c00*/  BRA `(.L_x_13046) ;  /* 0x00000000009c7947 */ /* 0x000fec0003800000 */
.L_x_13058:
        /* <DEDUP_REMOVED lines=14> */
.L_x_13072:
[----:B------:R-:W-:Y:S05]  /*1cf0*/  BSYNC B0 ;  /* 0x0000000000007941 */ /* 0x000fea0003800000 */
.L_x_13071:
[----:B------:R-:W0:Y:S02]  /*1d00*/  F2I.FTZ.TRUNC.NTZ R0, R0 ;  /* 0x0000000000007305 */ /* 0x000e24000021f100 */
[----:B0-----:R-:W-:Y:S01]  /*1d10*/  PRMT R24, R0, 0x7610, R24 ;  /* 0x0000761000187816 */ /* 0x001fe20000000018 */
[----:B------:R-:W-:Y:S06]  /*1d20*/  BRA `(.L_x_13046) ;  /* 0x0000000000547947 */ /* 0x000fec0003800000 */
.L_x_13045:
        /* <DEDUP_REMOVED lines=16> */
.L_x_13073:
[----:B------:R-:W-:Y:S01]  /*1e30*/  PRMT R24, RZ, 0x7610, R24 ;  /* 0x00007610ff187816 */ /* 0x000fe20000000018 */
[----:B------:R-:W-:Y:S06]  /*1e40*/  BRA `(.L_x_13046) ;  /* 0x00000000000c7947 */ /* 0x000fec0003800000 */
.L_x_13070:
[----:B------:R3:W5:Y:S01]  /*1e50*/  LDG.E.U16 R24, desc[UR36][R4.64] ;  /* 0x0000002404187981 */ /* 0x000762000c1e1500 */
[----:B------:R-:W-:Y:S05]  /*1e60*/  BRA `(.L_x_13046) ;  /* 0x0000000000047947 */ /* 0x000fea0003800000 */
.L_x_13069:
[----:B------:R2:W5:Y:S02]  /*1e70*/  LDG.E.U16 R24, desc[UR36][R4.64] ;  /* 0x0000002404187981 */ /* 0x000564000c1e1500 */
.L_x_13046:
[----:B------:R-:W-:-:S07]  /*1e80*/  VIADD R17, R17, 0x80 ;  /* 0x0000008011117836 */ /* 0x000fce0000000000 */
.L_x_13040:
[----:B------:R-:W-:Y:S05]  /*1e90*/  BSYNC B6 ;  /* 0x0000000000067941 */ /* 0x000fea0003800000 */
.L_x_13039:
        /* <DEDUP_REMOVED lines=25> */
.L_x_13079:
[----:B------:R0:W5:Y:S01]  /*2030*/  LDG.E.U8 R18, desc[UR36][R4.64] ;  /* 0x0000002404127981 */ /* 0x000162000c1e1100 */
[----:B------:R-:W-:Y:S05]  /*2040*/  BRA `(.L_x_13081) ;  /* 0x0000000c00547947 */ /* 0x000fea0003800000 */
.L_x_13078:
        /* <DEDUP_REMOVED lines=8> */
.L_x_13083:
[----:B------:R0:W5:Y:S01]  /*20d0*/  LDG.E.U16 R18, desc[UR36][R4.64] ;  /* 0x0000002404127981 */ /* 0x000162000c1e1500 */
[----:B------:R-:W-:Y:S05]  /*20e0*/  BRA `(.L_x_13081) ;  /* 0x0000000c002c7947 */ /* 0x000fea0003800000 */
.L_x_13082:
[----:B------:R0:W5:Y:S01]  /*20f0*/  LDG.E.U16 R18, desc[UR36][R4.64] ;  /* 0x0000002404127981 */ /* 0x000162000c1e1500 */
[----:B------:R-:W-:Y:S05]  /*2100*/  BRA `(.L_x_13081) ;  /* 0x0000000c00247947 */ /* 0x000fea0003800000 */
.L_x_13077:
        /* <DEDUP_REMOVED lines=9> */
.L_x_13085:
[----:B------:R-:W2:Y:S02]  /*21a0*/  LDG.E.U16 R0, desc[UR36][R4.64] ;  /* 0x0000002404007981 */ /* 0x000ea4000c1e1500 */
[----:B--2---:R-:W-:-:S06]  /*21b0*/  HADD2.F32 R0, -RZ, R0.H0_H0 ;  /* 0x20000000ff007230 */ /* 0x004fcc0000004100 */
[----:B------:R-:W0:Y:S02]  /*21c0*/  F2I.FTZ.TRUNC.NTZ R0, R0 ;  /* 0x0000000000007305 */ /* 0x000e24000021f100 */
[----:B0-----:R-:W-:Y:S01]  /*21d0*/  PRMT R18, R0, 0x7610, R18 ;  /* 0x0000761000127816 */ /* 0x001fe20000000012 */
[----:B------:R-:W-:Y:S06]  /*21e0*/  BRA `(.L_x_13081) ;  /* 0x0000000800ec7947 */ /* 0x000fec0003800000 */
.L_x_13084:
        /* <DEDUP_REMOVED lines=9> */
.L_x_13087:
[----:B------:R-:W2:Y:S02]  /*2280*/  LDG.E.U16 R4, desc[UR36][R4.64] ;  /* 0x0000002404047981 */ /* 0x000ea4000c1e1500 */
[----:B--2---:R-:W-:-:S06]  /*2290*/  HADD2.F32 R0, -RZ, R4.H0_H0 ;  /* 0x20000004ff007230 */ /* 0x004fcc0000004100 */
[----:B------:R-:W0:Y:S02]  /*22a0*/  F2I.FTZ.TRUNC.NTZ R0, R0 ;  /* 0x0000000000007305 */ /* 0x000e24000021f100 */
[----:B0-----:R-:W-:Y:S01]  /*22b0*/  PRMT R18, R0, 0x7610, R18 ;  /* 0x0000761000127816 */ /* 0x001fe20000000012 */
[----:B------:R-:W-:Y:S06]  /*22c0*/  BRA `(.L_x_13081) ;  /* 0x0000000800b47947 */ /* 0x000fec0003800000 */
.L_x_13086:
[----:B------:R-:W2:Y:S02]  /*22d0*/  LDG.E.64 R4, desc[UR36][R4.64] ;  /* 0x0000002404047981 */ /* 0x000ea4000c1e1b00 */
[----:B--2---:R0:W1:Y:S01]  /*22e0*/  F2I.F64.TRUNC R18, R4 ;  /* 0x0000000400127311 */ /* 0x004062000030d100 */
[----:B------:R-:W-:Y:S05]  /*22f0*/  BRA `(.L_x_13081) ;  /* 0x0000000800a87947 */ /* 0x000fea0003800000 */
.L_x_13076:
        /* <DEDUP_REMOVED lines=12> */
.L_x_13090:
[----:B------:R-:W2:Y:S02]  /*23c0*/  LDG.E.64 R4, desc[UR36][R4.64] ;  /* 0x0000002404047981 */ /* 0x000ea4000c1e1b00 */
[----:B--2---:R3:W4:Y:S01]  /*23d0*/  F2I.F64.TRUNC R18, R4 ;  /* 0x0000000400127311 */ /* 0x004722000030d100 */
[----:B------:R-:W-:Y:S05]  /*23e0*/  BRA `(.L_x_13081) ;  /* 0x00000008006c7947 */ /* 0x000fea0003800000 */
.L_x_13089:
        /* <DEDUP_REMOVED lines=28> */
.L_x_13092:
        /* <DEDUP_REMOVED lines=15> */
.L_x_13091:
[----:B------:R-:W2:Y:S02]  /*26a0*/  LDG.E.U16 R0, desc[UR36][R4.64] ;  /* 0x0000002404007981 */ /* 0x000ea4000c1e1500 */
[----:B--2---:R-:W-:-:S06]  /*26b0*/  IMAD.U32 R0, R0, 0x10000, RZ ;  /* 0x0001000000007824 */ /* 0x004fcc00078e00ff */
[----:B------:R-:W0:Y:S02]  /*26c0*/  F2I.FTZ.TRUNC.NTZ R0, R0 ;  /* 0x0000000000007305 */ /* 0x000e24000021f100 */
[----:B0-----:R-:W-:Y:S01]  /*26d0*/  PRMT R18, R0, 0x7610, R18 ;  /* 0x0000761000127816 */ /* 0x001fe20000000012 */
[----:B------:R-:W-:Y:S06]  /*26e0*/  BRA `(.L_x_13081) ;  /* 0x0000000400ac7947 */ /* 0x000fec0003800000 */
.L_x_13088:
        /* <DEDUP_REMOVED lines=10> */
.L_x_13095:
        /* <DEDUP_REMOVED lines=21> */
.L_x_13099:
[----:B------:R-:W-:Y:S05]  /*28e0*/  BSYNC B1 ;  /* 0x0000000000017941 */ /* 0x000fea0003800000 */
.L_x_13098:
[----:B------:R-:W-:Y:S01]  /*28f0*/  LEA R5, R0, 0x3b800000, 0x17 ;  /* 0x3b80000000057811 */ /* 0x000fe200078eb8ff */
[----:B------:R-:W-:-:S05]  /*2900*/  IMAD.SHL.U32 R0, R3, 0x100000, RZ ;  /* 0x0010000003007824 */ /* 0x000fca00078e00ff */
[----:B------:R-:W-:-:S07]  /*2910*/  LOP3.LUT R0, R5, R0, R6, 0xfe, !PT ;  /* 0x0000000005007212 */ /* 0x000fce00078efe06 */
.L_x_13097:
[----:B------:R-:W-:Y:S05]  /*2920*/  BSYNC B0 ;  /* 0x0000000000007941 */ /* 0x000fea0003800000 */
.L_x_13096:
[----:B------:R-:W0:Y:S02]  /*2930*/  F2I.FTZ.TRUNC.NTZ R0, R0 ;  /* 0x0000000000007305 */ /* 0x000e24000021f100 */
[----:B0-----:R-:W-:Y:S01]  /*2940*/  PRMT R18, R0, 0x7610, R18 ;  /* 0x0000761000127816 */ /* 0x001fe20000000012 */
[----:B------:R-:W-:Y:S06]  /*2950*/  BRA `(.L_x_13081) ;  /* 0x0000000400107947 */ /* 0x000fec0003800000 */
.L_x_13094:
        /* <DEDUP_REMOVED lines=21> */
.L_x_13103:
[----:B------:R-:W-:Y:S05]  /*2ab0*/  BSYNC B1 ;  /* 0x0000000000017941 */ /* 0x000fea0003800000 */
.L_x_13102:
[----:B------:R-:W-:Y:S01]  /*2ac0*/  LEA R5, R0, 0x37800000, 0x17 ;  /* 0x3780000000057811 */ /* 0x000fe200078eb8ff */
[----:B------:R-:W-:-:S05]  /*2ad0*/  IMAD.SHL.U32 R0, R3, 0x200000, RZ ;  /* 0x0020000003007824 */ /* 0x000fca00078e00ff */
[----:B------:R-:W-:-:S07]  /*2ae0*/  LOP3.LUT R0, R5, R0, R6, 0xfe, !PT ;  /* 0x0000000005007212 */ /* 0x000fce00078efe06 */
.L_x_13101:
[----:B------:R-:W-:Y:S05]  /*2af0*/  BSYNC B0 ;  /* 0x0000000000007941 */ /* 0x000fea0003800000 */
.L_x_13100:
[----:B------:R-:W0:Y:S02]  /*2b00*/  F2I.FTZ.TRUNC.NTZ R0, R0 ;  /* 0x0000000000007305 */ /* 0x000e24000021f100 */
[----:B0-----:R-:W-:Y:S01]  /*2b10*/  PRMT R18, R0, 0x7610, R18 ;  /* 0x0000761000127816 */ /* 0x001fe20000000012 */
[----:B------:R-:W-:Y:S06]  /*2b20*/  BRA `(.L_x_13081) ;  /* 0x00000000009c7947 */ /* 0x000fec0003800000 */
.L_x_13093:
        /* <DEDUP_REMOVED lines=14> */
.L_x_13107:
[----:B------:R-:W-:Y:S05]  /*2c10*/  BSYNC B0 ;  /* 0x0000000000007941 */ /* 0x000fea0003800000 */
.L_x_13106:
[----:B------:R-:W0:Y:S02]  /*2c20*/  F2I.FTZ.TRUNC.NTZ R0, R0 ;  /* 0x0000000000007305 */ /* 0x000e24000021f100 */
[----:B0-----:R-:W-:Y:S01]  /*2c30*/  PRMT R18, R0, 0x7610, R18 ;  /* 0x0000761000127816 */ /* 0x001fe20000000012 */
[----:B------:R-:W-:Y:S06]  /*2c40*/  BRA `(.L_x_13081) ;  /* 0x0000000000547947 */ /* 0x000fec0003800000 */
.L_x_13080:
        /* <DEDUP_REMOVED lines=16> */
.L_x_13108:
[----:B------:R-:W-:Y:S01]  /*2d50*/  PRMT R18, RZ, 0x7610, R18 ;  /* 0x00007610ff127816 */ /* 0x000fe20000000012 */
[----:B------:R-:W-:Y:S06]  /*2d60*/  BRA `(.L_x_13081) ;  /* 0x00000000000c7947 */ /* 0x000fec0003800000 */
.L_x_13105:
[----:B------:R2:W5:Y:S01]  /*2d70*/  LDG.E.U16 R18, desc[UR36][R4.64] ;  /* 0x0000002404127981 */ /* 0x000562000c1e1500 */
[----:B------:R-:W-:Y:S05]  /*2d80*/  BRA `(.L_x_13081) ;  /* 0x0000000000047947 */ /* 0x000fea0003800000 */
.L_x_13104:
[----:B------:R1:W5:Y:S02]  /*2d90*/  LDG.E.U16 R18, desc[UR36][R4.64] ;  /* 0x0000002404127981 */ /* 0x000364000c1e1500 */
.L_x_13081:
[----:B------:R-:W-:-:S07]  /*2da0*/  VIADD R17, R17, 0x80 ;  /* 0x0000008011117836 */ /* 0x000fce0000000000 */
.L_x_13075:
[----:B------:R-:W-:Y:S05]  /*2db0*/  BSYNC B6 ;  /* 0x0000000000067941 */ /* 0x000fea0003800000 */
.L_x_13074:
        /* <DEDUP_REMOVED lines=22> */
.L_x_13114:
[----:B------:R0:W5:Y:S01]  /*2f20*/  LDG.E.U8 R19, desc[UR36][R4.64] ;  /* 0x0000002404137981 */ /* 0x000162000c1e1100 */
[----:B------:R-:W-:Y:S05]  /*2f30*/  BRA `(.L_x_13110) ;  /* 0x0000000c00507947 */ /* 0x000fea0003800000 */
.L_x_13113:
        /* <DEDUP_REMOVED lines=8> */
.L_x_13117:
[----:B------:R0:W5:Y:S01]  /*2fc0*/  LDG.E.U16 R19, desc[UR36][R4.64] ;  /* 0x0000002404137981 */ /* 0x000162000c1e1500 */
[----:B------:R-:W-:Y:S05]  /*2fd0*/  BRA `(.L_x_13110) ;  /* 0x0000000c00287947 */ /* 0x000fea0003800000 */
.L_x_13116:
[----:B------:R0:W5:Y:S01]  /*2fe0*/  LDG.E.U16 R19, desc[UR36][R4.64] ;  /* 0x0000002404137981 */ /* 0x000162000c1e1500 */
[----:B------:R-:W-:Y:S05]  /*2ff0*/  BRA `(.L_x_13110) ;  /* 0x0000000c00207947 */ /* 0x000fea0003800000 */
.L_x_13112:
        /* <DEDUP_REMOVED lines=9> */
.L_x_13119:
[----:B------:R-:W2:Y:S02]  /*3090*/  LDG.E.U16 R0, desc[UR36][R4.64] ;  /* 0x0000002404007981 */ /* 0x000ea4000c1e1500 */
[----:B--2---:R-:W-:-:S06]  /*30a0*/  HADD2.F32 R0, -RZ, R0.H0_H0 ;  /* 0x20000000ff007230 */ /* 0x004fcc0000004100 */
[----:B------:R-:W0:Y:S02]  /*30b0*/  F2I.FTZ.TRUNC.NTZ R0, R0 ;  /* 0x0000000000007305 */ /* 0x000e24000021f100 */
[----:B0-----:R-:W-:Y:S01]  /*30c0*/  PRMT R19, R0, 0x7610, R19 ;  /* 0x0000761000137816 */ /* 0x001fe20000000013 */
[----:B------:R-:W-:Y:S06]  /*30d0*/  BRA `(.L_x_13110) ;  /* 0x0000000800e87947 */ /* 0x000fec0003800000 */
.L_x_13118:
        /* <DEDUP_REMOVED lines=9> */
.L_x_13121:
[----:B------:R-:W2:Y:S02]  /*3170*/  LDG.E.U16 R4, desc[UR36][R4.64] ;  /* 0x0000002404047981 */ /* 0x000ea4000c1e1500 */
[----:B--2---:R-:W-:-:S06]  /*3180*/  HADD2.F32 R0, -RZ, R4.H0_H0 ;  /* 0x20000004ff007230 */ /* 0x004fcc0000004100 */
[----:B------:R-:W0:Y:S02]  /*3190*/  F2I.FTZ.TRUNC.NTZ R0, R0 ;  /* 0x0000000000007305 */ /* 0x000e24000021f100 */
[----:B0-----:R-:W-:Y:S01]  /*31a0*/  PRMT R19, R0, 0x7610, R19 ;  /* 0x0000761000137816 */ /* 0x001fe20000000013 */
[----:B------:R-:W-:Y:S06]  /*31b0*/  BRA `(.L_x_13110) ;  /* 0x0000000800b07947 */ /* 0x000fec0003800000 */
.L_x_13120:
[----:B------:R-:W2:Y:S02]  /*31c0*/  LDG.E.64 R4, desc[UR36][R4.64] ;  /* 0x0000002404047981 */ /* 0x000ea4000c1e1b00 */
[----:B--2---:R0:W1:Y:S01]  /*31d0*/  F2I.F64.TRUNC R19, R4 ;  /* 0x0000000400137311 */ /* 0x004062000030d100 */
[----:B------:R-:W-:Y:S05]  /*31e0*/  BRA `(.L_x_13110) ;  /* 0x0000000800a47947 */ /* 0x000fea0003800000 */
.L_x_13111:
        /* <DEDUP_REMOVED lines=12> */
.L_x_13124:
[----:B------:R-:W2:Y:S02]  /*32b0*/  LDG.E.64 R4, desc[UR36][R4.64] ;  /* 0x0000002404047981 */ /* 0x000ea4000c1e1b00 */
[----:B--2---:R0:W1:Y:S01]  /*32c0*/  F2I.F64.TRUNC R19, R4 ;  /* 0x0000000400137311 */ /* 0x004062000030d100 */
[----:B------:R-:W-:Y:S05]  /*32d0*/  BRA `(.L_x_13110) ;  /* 0x0000000800687947 */ /* 0x000fea0003800000 */
.L_x_13123:
        /* <DEDUP_REMOVED lines=28> */
.L_x_13126:
        /* <DEDUP_REMOVED lines=15> */
.L_x_13125:
[----:B------:R-:W2:Y:S02]  /*3590*/  LDG.E.U16 R0, desc[UR36][R4.64] ;  /* 0x0000002404007981 */ /* 0x000ea4000c1e1500 */
[----:B--2---:R-:W-:-:S06]  /*35a0*/  IMAD.U32 R0, R0, 0x10000, RZ ;  /* 0x0001000000007824 */ /* 0x004fcc00078e00ff */
[----:B------:R-:W0:Y:S02]  /*35b0*/  F2I.FTZ.TRUNC.NTZ R0, R0 ;  /* 0x0000000000007305 */ /* 0x000e24000021f100 */
[----:B0-----:R-:W-:Y:S01]  /*35c0*/  PRMT R19, R0, 0x7610, R19 ;  /* 0x0000761000137816 */ /* 0x001fe20000000013 */
[----:B------:R-:W-:Y:S06]  /*35d0*/  BRA `(.L_x_13110) ;  /* 0x0000000400a87947 */ /* 0x000fec0003800000 */
.L_x_13122:
        /* <DEDUP_REMOVED lines=10> */
.L_x_13129:
        /* <DEDUP_REMOVED lines=21> */
.L_x_13133:
[----:B------:R-:W-:Y:S05]  /*37d0*/  BSYNC B1 ;  /* 0x0000000000017941 */ /* 0x000fea0003800000 */
.L_x_13132:
[----:B------:R-:W-:Y:S01]  /*37e0*/  LEA R5, R0, 0x3b800000, 0x17 ;  /* 0x3b80000000057811 */ /* 0x000fe200078eb8ff */
[----:B------:R-:W-:-:S05]  /*37f0*/  IMAD.SHL.U32 R0, R3, 0x100000, RZ ;  /* 0x0010000003007824 */ /* 0x000fca00078e00ff */
[----:B------:R-:W-:-:S07]  /*3800*/  LOP3.LUT R0, R5, R0, R6, 0xfe, !PT ;  /* 0x0000000005007212 */ /* 0x000fce00078efe06 */
.L_x_13131:
[----:B------:R-:W-:Y:S05]  /*3810*/  BSYNC B0 ;  /* 0x0000000000007941 */ /* 0x000fea0003800000 */
.L_x_13130:
[----:B------:R-:W0:Y:S02]  /*3820*/  F2I.FTZ.TRUNC.NTZ R0, R0 ;  /* 0x0000000000007305 */ /* 0x000e24000021f100 */
[----:B0-----:R-:W-:Y:S01]  /*3830*/  PRMT R19, R0, 0x7610, R19 ;  /* 0x0000761000137816 */ /* 0x001fe20000000013 */
[----:B------:R-:W-:Y:S06]  /*3840*/  BRA `(.L_x_13110) ;  /* 0x00000004000c7947 */ /* 0x000fec0003800000 */
.L_x_13128:
        /* <DEDUP_REMOVED lines=21> */
.L_x_13137:
[----:B------:R-:W-:Y:S05]  /*39a0*/  BSYNC B1 ;  /* 0x0000000000017941 */ /* 0x000fea0003800000 */
.L_x_13136:
[----:B------:R-:W-:Y:S01]  /*39b0*/  LEA R5, R0, 0x37800000, 0x17 ;  /* 0x3780000000057811 */ /* 0x000fe200078eb8ff */
[----:B------:R-:W-:-:S05]  /*39c0*/  IMAD.SHL.U32 R0, R3, 0x200000, RZ ;  /* 0x0020000003007824 */ /* 0x000fca00078e00ff */
[----:B------:R-:W-:-:S07]  /*39d0*/  LOP3.LUT R0, R5, R0, R6, 0xfe, !PT ;  /* 0x0000000005007212 */ /* 0x000fce00078efe06 */
.L_x_13135:
[----:B------:R-:W-:Y:S05]  /*39e0*/  BSYNC B0 ;  /* 0x0000000000007941 */ /* 0x000fea0003800000 */
.L_x_13134:
[----:B------:R-:W0:Y:S02]  /*39f0*/  F2I.FTZ.TRUNC.NTZ R0, R0 ;  /* 0x0000000000007305 */ /* 0x000e24000021f100 */
[----:B0-----:R-:W-:Y:S01]  /*3a00*/  PRMT R19, R0, 0x7610, R19 ;  /* 0x0000761000137816 */ /* 0x001fe20000000013 */
[----:B------:R-:W-:Y:S06]  /*3a10*/  BRA `(.L_x_13110) ;  /* 0x0000000000987947 */ /* 0x000fec0003800000 */
.L_x_13127:
        /* <DEDUP_REMOVED lines=14> */
.L_x_13141:
[----:B------:R-:W-:Y:S05]  /*3b00*/  BSYNC B0 ;  /* 0x0000000000007941 */ /* 0x000fea0003800000 */
.L_x_13140:
[----:B------:R-:W0:Y:S02]  /*3b10*/  F2I.FTZ.TRUNC.NTZ R0, R0 ;  /* 0x0000000000007305 */ /* 0x000e24000021f100 */
[----:B0-----:R-:W-:Y:S01]  /*3b20*/  PRMT R19, R0, 0x7610, R19 ;  /* 0x0000761000137816 */ /* 0x001fe20000000013 */
[----:B------:R-:W-:Y:S06]  /*3b30*/  BRA `(.L_x_13110) ;  /* 0x0000000000507947 */ /* 0x000fec0003800000 */
.L_x_13115:
        /* <DEDUP_REMOVED lines=16> */
.L_x_13142:
[----:B------:R-:W-:Y:S05]  /*3c40*/  BRA `(.L_x_13110) ;  /* 0x00000000000c7947 */ /* 0x000fea0003800000 */
.L_x_13139:
[----:B------:R0:W5:Y:S01]  /*3c50*/  LDG.E.U16 R19, desc[UR36][R4.64] ;  /* 0x0000002404137981 */ /* 0x000162000c1e1500 */
[----:B------:R-:W-:Y:S05]  /*3c60*/  BRA `(.L_x_13110) ;  /* 0x0000000000047947 */ /* 0x000fea0003800000 */
.L_x_13138:
[----:B------:R0:W5:Y:S02]  /*3c70*/  LDG.E.U16 R19, desc[UR36][R4.64] ;  /* 0x0000002404137981 */ /* 0x000164000c1e1500 */
.L_x_13110:
[----:B------:R-:W-:Y:S05]  /*3c80*/  BSYNC B6 ;  /* 0x0000000000067941 */ /* 0x000fea0003800000 */
.L_x_13109:
        /* <DEDUP_REMOVED lines=13> */
[----:B-----5:R-:W-:Y:S02]  /*3d60*/  PRMT R3, R22, 0x9910, RZ ;  /* 0x0000991016037816 */ /* 0x020fe400000000ff */
[----:B------:R-:W-:Y:S02]  /*3d70*/  IABS R10, R0 ;  /* 0x00000000000a7213 */ /* 0x000fe40000000000 */
[-C--:B------:R-:W-:Y:S02]  /*3d80*/  IABS R7, R3.reuse ;  /* 0x0000000300077213 */ /* 0x080fe40000000000 */
[----:B------:R-:W-:Y:S02]  /*3d90*/  IABS R11, R3 ;  /* 0x00000003000b7213 */ /* 0x000fe40000000000 */
[----:B------:R-:W0:Y:S08]  /*3da0*/  I2F.RP R6, R7 ;  /* 0x0000000700067306 */ /* 0x000e300000209400 */
[----:B0-----:R-:W0:Y:S02]  /*3db0*/  MUFU.RCP R6, R6 ;  /* 0x0000000600067308 */ /* 0x001e240000001000 */
[----:B0-----:R-:W-:-:S02]  /*3dc0*/  VIADD R4, R6, 0xffffffe ;  /* 0x0ffffffe06047836 */ /* 0x001fc40000000000 */
[----:B------:R-:W-:-:S04]  /*3dd0*/  IMAD.MOV R6, RZ, RZ, -R11 ;  /* 0x000000ffff067224 */ /* 0x000fc800078e0a0b */
[----:B------:R0:W1:Y:S02]  /*3de0*/  F2I.FTZ.U32.TRUNC.NTZ R5, R4 ;  /* 0x0000000400057305 */ /* 0x000064000021f000 */
[----:B0-----:R-:W-:Y:S02]  /*3df0*/  IMAD.MOV.U32 R4, RZ, RZ, RZ ;  /* 0x000000ffff047224 */ /* 0x001fe400078e00ff */
[----:B-1----:R-:W-:-:S04]  /*3e00*/  IMAD.MOV R8, RZ, RZ, -R5 ;  /* 0x000000ffff087224 */ /* 0x002fc800078e0a05 */
        /* <DEDUP_REMOVED lines=9> */
[----:B------:R-:W-:Y:S02]  /*3ea0*/  ISETP.GE.U32.AND P4, PT, R4, R7, PT ;  /* 0x000000070400720c */ /* 0x000fe40003f86070 */
[----:B------:R-:W-:-:S04]  /*3eb0*/  LOP3.LUT R4, R0, R3, RZ, 0x3c, !PT ;  /* 0x0000000300047212 */ /* 0x000fc800078e3cff */
[----:B------:R-:W-:-:S07]  /*3ec0*/  ISETP.GE.AND P5, PT, R4, RZ, PT ;  /* 0x000000ff0400720c */ /* 0x000fce0003fa6270 */
[----:B------:R-:W-:-:S06]  /*3ed0*/  @P4 VIADD R5, R5, 0x1 ;  /* 0x0000000105054836 */ /* 0x000fcc0000000000 */
[----:B------:R-:W-:Y:S01]  /*3ee0*/  @!P5 IMAD.MOV R5, RZ, RZ, -R5 ;  /* 0x000000ffff05d224 */ /* 0x000fe200078e0a05 */
[----:B------:R-:W-:-:S07]  /*3ef0*/  @!P6 LOP3.LUT R5, RZ, R3, RZ, 0x33, !PT ;  /* 0x00000003ff05e212 */ /* 0x000fce00078e33ff */
.L_x_13144:
[----:B------:R-:W-:Y:S05]  /*3f00*/  BSYNC B0 ;  /* 0x0000000000007941 */ /* 0x000fea0003800000 */
.L_x_13143:
[----:B------:R-:W-:Y:S04]  /*3f10*/  BSSY B0, `(.L_x_13145) ;  /* 0x000001c000007945 */ /* 0x000fe80003800000 */
[----:B------:R-:W-:Y:S05]  /*3f20*/  @P3 BRA `(.L_x_13146) ;  /* 0x0000000000683947 */ /* 0x000fea0003800000 */
[----:B-----5:R-:W-:Y:S02]  /*3f30*/  PRMT R3, R24, 0x9910, RZ ;  /* 0x0000991018037816 */ /* 0x020fe400000000ff */
[----:B------:R-:W-:Y:S02]  /*3f40*/  IABS R10, R0 ;  /* 0x00000000000a7213 */ /* 0x000fe40000000000 */
[-C--:B------:R-:W-:Y:S02]  /*3f50*/  IABS R9, R3.reuse ;  /* 0x0000000300097213 */ /* 0x080fe40000000000 */
[----:B------:R-:W-:Y:S02]  /*3f60*/  IABS R12, R3 ;  /* 0x00000003000c7213 */ /* 0x000fe40000000000 */
[----:B------:R-:W0:Y:S08]  /*3f70*/  I2F.RP R4, R9 ;  /* 0x0000000900047306 */ /* 0x000e300000209400 */
[----:B0-----:R-:W0:Y:S02]  /*3f80*/  MUFU.RCP R4, R4 ;  /* 0x0000000400047308 */ /* 0x001e240000001000 */
[----:B0-----:R-:W-:-:S06]  /*3f90*/  VIADD R6, R4, 0xffffffe ;  /* 0x0ffffffe04067836 */ /* 0x001fcc0000000000 */
        /* <DEDUP_REMOVED lines=19> */
.L_x_13146:
[----:B------:R-:W-:Y:S05]  /*40d0*/  BSYNC B0 ;  /* 0x0000000000007941 */ /* 0x000fea0003800000 */
.L_x_13145:
        /* <DEDUP_REMOVED lines=28> */
.L_x_13148:
[----:B------:R-:W-:Y:S05]  /*42a0*/  BSYNC B0 ;  /* 0x0000000000007941 */ /* 0x000fea0003800000 */
.L_x_13147:
[----:B------:R-:W-:Y:S04]  /*42b0*/  BSSY B0, `(.L_x_13149) ;  /* 0x000001c000007945 */ /* 0x000fe80003800000 */
[----:B------:R-:W-:Y:S05]  /*42c0*/  @P1 BRA `(.L_x_13150) ;  /* 0x0000000000681947 */ /* 0x000fea0003800000 */
[----:B-----5:R-:W-:Y:S02]  /*42d0*/  PRMT R3, R19, 0x9910, RZ ;  /* 0x0000991013037816 */ /* 0x020fe400000000ff */
[----:B------:R-:W-:Y:S02]  /*42e0*/  IABS R10, R0 ;  /* 0x00000000000a7213 */ /* 0x000fe40000000000 */
[-C--:B------:R-:W-:Y:S02]  /*42f0*/  IABS R9, R3.reuse ;  /* 0x0000000300097213 */ /* 0x080fe40000000000 */
[-C--:B------:R-:W-:Y:S02]  /*4300*/  IABS R12, R3.reuse ;  /* 0x00000003000c7213 */ /* 0x080fe40000000000 */
[----:B------:R-:W0:Y:S01]  /*4310*/  I2F.RP R4, R9 ;  /* 0x0000000900047306 */ /* 0x000e220000209400 */
[----:B------:R-:W-:-:S04]  /*4320*/  LOP3.LUT R0, R0, R3, RZ, 0x3c, !PT ;  /* 0x0000000300007212 */ /* 0x000fc800078e3cff */
[----:B------:R-:W-:-:S03]  /*4330*/  ISETP.GE.AND P3, PT, R0, RZ, PT ;  /* 0x000000ff0000720c */ /* 0x000fc60003f66270 */
[----:B0-----:R-:W0:Y:S02]  /*4340*/  MUFU.RCP R4, R4 ;  /* 0x0000000400047308 */ /* 0x001e240000001000 */
[----:B0-----:R-:W-:Y:S02]  /*4350*/  VIADD R6, R4, 0xffffffe ;  /* 0x0ffffffe04067836 */ /* 0x001fe40000000000 */
        /* <DEDUP_REMOVED lines=17> */
.L_x_13150:
[----:B------:R-:W-:Y:S05]  /*4470*/  BSYNC B0 ;  /* 0x0000000000007941 */ /* 0x000fea0003800000 */
.L_x_13149:
        /* <DEDUP_REMOVED lines=22> */
.L_x_13156:
[----:B------:R4:W-:Y:S01]  /*45e0*/  STG.E.U8 desc[UR36][R8.64], R5 ;  /* 0x0000000508007986 */ /* 0x0009e2000c101124 */
[----:B------:R-:W-:Y:S01]  /*45f0*/  IMAD.MOV.U32 R25, RZ, RZ, R23 ;  /* 0x000000ffff197224 */ /* 0x000fe200078e0017 */
[----:B------:R-:W-:Y:S06]  /*4600*/  BRA `(.L_x_13152) ;  /* 0x0000000c00bc7947 */ /* 0x000fec0003800000 */
.L_x_13155:
        /* <DEDUP_REMOVED lines=12> */
.L_x_13159:
[----:B------:R-:W-:Y:S01]  /*46d0*/  PRMT R3, R5, 0x9910, RZ ;  /* 0x0000991005037816 */ /* 0x000fe200000000ff */
[----:B------:R-:W-:-:S04]  /*46e0*/  IMAD.MOV.U32 R25, RZ, RZ, R23 ;  /* 0x000000ffff197224 */ /* 0x000fc800078e0017 */
[----:B------:R2:W-:Y:S01]  /*46f0*/  STG.E desc[UR36][R8.64], R3 ;  /* 0x0000000308007986 */ /* 0x0005e2000c101924 */
[----:B------:R-:W-:Y:S05]  /*4700*/  BRA `(.L_x_13152) ;  /* 0x0000000c007c7947 */ /* 0x000fea0003800000 */
.L_x_13158:
[----:B------:R0:W-:Y:S01]  /*4710*/  STG.E.U16 desc[UR36][R8.64], R5 ;  /* 0x0000000508007986 */ /* 0x0001e2000c101524 */
[----:B------:R-:W-:Y:S01]  /*4720*/  IMAD.MOV.U32 R25, RZ, RZ, R23 ;  /* 0x000000ffff197224 */ /* 0x000fe200078e0017 */
[----:B------:R-:W-:Y:S06]  /*4730*/  BRA `(.L_x_13152) ;  /* 0x0000000c00707947 */ /* 0x000fec0003800000 */
.L_x_13154:
        /* <DEDUP_REMOVED lines=10> */
.L_x_13161:
[----:B------:R-:W0:Y:S01]  /*47e0*/  I2F.S16 R0, R5 ;  /* 0x0000000500007306 */ /* 0x000e220000101400 */
[----:B------:R-:W-:Y:S01]  /*47f0*/  IMAD.MOV.U32 R25, RZ, RZ, R23 ;  /* 0x000000ffff197224 */ /* 0x000fe200078e0017 */
[----:B0-----:R-:W-:-:S05]  /*4800*/  F2FP.F16.F32.PACK_AB R0, RZ, R0 ;  /* 0x00000000ff00723e */ /* 0x001fca00000000ff */
[----:B------:R0:W-:Y:S01]  /*4810*/  STG.E.U16 desc[UR36][R8.64], R0 ;  /* 0x0000000008007986 */ /* 0x0001e2000c101524 */
[----:B------:R-:W-:Y:S05]  /*4820*/  BRA `(.L_x_13152) ;  /* 0x0000000c00347947 */ /* 0x000fea0003800000 */
.L_x_13160:
        /* <DEDUP_REMOVED lines=11> */
.L_x_13163:
[----:B------:R-:W0:Y:S01]  /*48e0*/  I2F.S16 R5, R5 ;  /* 0x0000000500057306 */ /* 0x000e220000101400 */
[----:B------:R-:W-:Y:S01]  /*48f0*/  IMAD.MOV.U32 R25, RZ, RZ, R23 ;  /* 0x000000ffff197224 */ /* 0x000fe200078e0017 */
[----:B0-----:R-:W-:-:S04]  /*4900*/  F2FP.F16.F32.PACK_AB R3, RZ, R5 ;  /* 0x00000005ff03723e */ /* 0x001fc800000000ff */
[----:B------:R-:W-:-:S05]  /*4910*/  PRMT R3, R3, 0x5410, RZ ;  /* 0x0000541003037816 */ /* 0x000fca00000000ff */
[----:B------:R0:W-:Y:S01]  /*4920*/  STG.E desc[UR36][R8.64], R3 ;  /* 0x0000000308007986 */ /* 0x0001e2000c101924 */
[----:B------:R-:W-:Y:S05]  /*4930*/  BRA `(.L_x_13152) ;  /* 0x0000000800f07947 */ /* 0x000fea0003800000 */
.L_x_13162:
[----:B------:R-:W0:Y:S01]  /*4940*/  I2F.F64.S16 R4, R5 ;  /* 0x0000000500047312 */ /* 0x000e220000101c00 */
[----:B------:R-:W-:Y:S01]  /*4950*/  IMAD.MOV.U32 R25, RZ, RZ, R23 ;  /* 0x000000ffff197224 */ /* 0x000fe200078e0017 */
[----:B0-----:R0:W-:Y:S01]  /*4960*/  STG.E.64 desc[UR36][R8.64], R4 ;  /* 0x0000000408007986 */ /* 0x0011e2000c101b24 */
[----:B------:R-:W-:Y:S05]  /*4970*/  BRA `(.L_x_13152) ;  /* 0x0000000800e07947 */ /* 0x000fea0003800000 */
.L_x_13153:
        /* <DEDUP_REMOVED lines=14> */
.L_x_13166:
[----:B------:R-:W0:Y:S01]  /*4a60*/  I2F.F64.S16 R4, R5 ;  /* 0x0000000500047312 */ /* 0x000e220000101c00 */
[----:B------:R-:W-:Y:S01]  /*4a70*/  CS2R R6, SRZ ;  /* 0x0000000000067805 */ /* 0x000fe2000001ff00 */
[----:B------:R-:W-:-:S04]  /*4a80*/  IMAD.MOV.U32 R25, RZ, RZ, R23 ;  /* 0x000000ffff197224 */ /* 0x000fc800078e0017 */
[----:B0-----:R0:W-:Y:S01]  /*4a90*/  STG.E.128 desc[UR36][R8.64], R4 ;  /* 0x0000000408007986 */ /* 0x0011e2000c101d24 */
[----:B------:R-:W-:Y:S05]  /*4aa0*/  BRA `(.L_x_13152) ;  /* 0x0000000800947947 */ /* 0x000fea0003800000 */
.L_x_13165:
        /* <DEDUP_REMOVED lines=21> */
.L_x_13170:
[----:B------:R-:W-:Y:S05]  /*4c00*/  BSYNC B0 ;  /* 0x0000000000007941 */ /* 0x000fea0003800000 */
.L_x_13169:
[----:B------:R-:W-:Y:S01]  /*4c10*/  LOP3.LUT R7, R0, R7, RZ, 0xfc, !PT ;  /* 0x0000000700077212 */ /* 0x000fe200078efcff */
[----:B------:R-:W-:-:S04]  /*4c20*/  IMAD.MOV.U32 R25, RZ, RZ, R23 ;  /* 0x000000ffff197224 */ /* 0x000fc800078e0017 */
[----:B------:R0:W-:Y:S01]  /*4c30*/  STG.E.U8 desc[UR36][R8.64], R7 ;  /* 0x0000000708007986 */ /* 0x0001e2000c101124 */
[----:B------:R-:W-:Y:S05]  /*4c40*/  BRA `(.L_x_13152) ;  /* 0x00000008002c7947 */ /* 0x000fea0003800000 */
.L_x_13168:
        /* <DEDUP_REMOVED lines=13> */
.L_x_13172:
[----:B------:R-:W-:Y:S01]  /*4d20*/  IMAD.MOV.U32 R0, RZ, RZ, 0x7f ;  /* 0x0000007fff007424 */ /* 0x000fe200078e00ff */
[----:B------:R-:W-:-:S04]  /*4d30*/  ISETP.GT.U32.AND P0, PT, R3, 0x7f800000, PT ;  /* 0x7f8000000300780c */ /* 0x000fc80003f04070 */
[----:B------:R-:W-:-:S09]  /*4d40*/  SEL R0, R0, 0x7c, P0 ;  /* 0x0000007c00007807 */ /* 0x000fd20000000000 */
.L_x_13173:
[----:B------:R-:W-:Y:S05]  /*4d50*/  BSYNC B0 ;  /* 0x0000000000007941 */ /* 0x000fea0003800000 */
.L_x_13171:
[----:B------:R-:W-:Y:S01]  /*4d60*/  LOP3.LUT R3, R5, 0x80000000, RZ, 0xc0, !PT ;  /* 0x8000000005037812 */ /* 0x000fe200078ec0ff */
[----:B------:R-:W-:-:S03]  /*4d70*/  IMAD.MOV.U32 R25, RZ, RZ, R23 ;  /* 0x000000ffff197224 */ /* 0x000fc600078e0017 */
[----:B------:R-:W-:-:S04]  /*4d80*/  SHF.R.U32.HI R3, RZ, 0x18, R3 ;  /* 0x00000018ff037819 */ /* 0x000fc80000011603 */
[----:B------:R-:W-:-:S05]  /*4d90*/  LOP3.LUT R3, R0, R3, RZ, 0xfc, !PT ;  /* 0x0000000300037212 */ /* 0x000fca00078efcff */
[----:B------:R0:W-:Y:S01]  /*4da0*/  STG.E.U8 desc[UR36][R8.64], R3 ;  /* 0x0000000308007986 */ /* 0x0001e2000c101124 */
[----:B------:R-:W-:Y:S05]  /*4db0*/  BRA `(.L_x_13152) ;  /* 0x0000000400d07947 */ /* 0x000fea0003800000 */
.L_x_13167:
[----:B------:R-:W0:Y:S01]  /*4dc0*/  I2F.S16 R0, R5 ;  /* 0x0000000500007306 */ /* 0x000e220000101400 */
[----:B------:R-:W-:Y:S01]  /*4dd0*/  IMAD.MOV.U32 R25, RZ, RZ, R23 ;  /* 0x000000ffff197224 */ /* 0x000fe200078e0017 */
[----:B0-----:R-:W-:-:S05]  /*4de0*/  F2FP.BF16.F32.PACK_AB R0, RZ, R0 ;  /* 0x00000000ff00723e */ /* 0x001fca00000010ff */
[----:B------:R0:W-:Y:S01]  /*4df0*/  STG.E.U16 desc[UR36][R8.64], R0 ;  /* 0x0000000008007986 */ /* 0x0001e2000c101524 */
[----:B------:R-:W-:Y:S05]  /*4e00*/  BRA `(.L_x_13152) ;  /* 0x0000000400bc7947 */ /* 0x000fea0003800000 */
.L_x_13164:
        /* <DEDUP_REMOVED lines=11> */
.L_x_13176:
        /* <DEDUP_REMOVED lines=17> */
.L_x_13179:
[----:B------:R-:W-:-:S04]  /*4fd0*/  LOP3.LUT R3, R5, 0x80000000, RZ, 0xc0, !PT ;  /* 0x8000000005037812 */ /* 0x000fc800078ec0ff */
[----:B------:R-:W-:-:S04]  /*4fe0*/  SHF.R.U32.HI R3, RZ, 0x18, R3 ;  /* 0x00000018ff037819 */ /* 0x000fc80000011603 */
[----:B------:R-:W-:-:S04]  /*4ff0*/  LOP3.LUT R0, R0, R3, RZ, 0xfc, !PT ;  /* 0x0000000300007212 */ /* 0x000fc800078efcff */
[----:B------:R-:W-:-:S07]  /*5000*/  PRMT R4, R0, 0x7610, R4 ;  /* 0x0000761000047816 */ /* 0x000fce0000000004 */
.L_x_13178:
[----:B------:R-:W-:Y:S05]  /*5010*/  BSYNC B0 ;  /* 0x0000000000007941 */ /* 0x000fea0003800000 */
.L_x_13177:
[----:B------:R0:W-:Y:S01]  /*5020*/  STG.E.U8 desc[UR36][R8.64], R4 ;  /* 0x0000000408007986 */ /* 0x0001e2000c101124 */
[----:B------:R-:W-:Y:S01]  /*5030*/  IMAD.MOV.U32 R25, RZ, RZ, R23 ;  /* 0x000000ffff197224 */ /* 0x000fe200078e0017 */
[----:B------:R-:W-:Y:S06]  /*5040*/  BRA `(.L_x_13152) ;  /* 0x00000004002c7947 */ /* 0x000fec0003800000 */
.L_x_13175:
        /* <DEDUP_REMOVED lines=17> */
.L_x_13182:
[----:B------:R-:W-:-:S04]  /*5160*/  LOP3.LUT R3, R5, 0x80000000, RZ, 0xc0, !PT ;  /* 0x8000000005037812 */ /* 0x000fc800078ec0ff */
[----:B------:R-:W-:-:S04]  /*5170*/  SHF.R.U32.HI R3, RZ, 0x18, R3 ;  /* 0x00000018ff037819 */ /* 0x000fc80000011603 */
[----:B------:R-:W-:-:S04]  /*5180*/  LOP3.LUT R0, R0, R3, RZ, 0xfc, !PT ;  /* 0x0000000300007212 */ /* 0x000fc800078efcff */
[----:B------:R-:W-:-:S07]  /*5190*/  PRMT R4, R0, 0x7610, R4 ;  /* 0x0000761000047816 */ /* 0x000fce0000000004 */
.L_x_13181:
[----:B------:R-:W-:Y:S05]  /*51a0*/  BSYNC B0 ;  /* 0x0000000000007941 */ /* 0x000fea0003800000 */
.L_x_13180:
[----:B------:R0:W-:Y:S01]  /*51b0*/  STG.E.U8 desc[UR36][R8.64], R4 ;  /* 0x0000000408007986 */ /* 0x0001e2000c101124 */
[----:B------:R-:W-:Y:S01]  /*51c0*/  IMAD.MOV.U32 R25, RZ, RZ, R23 ;  /* 0x000000ffff197224 */ /* 0x000fe200078e0017 */
[----:B------:R-:W-:Y:S06]  /*51d0*/  BRA `(.L_x_13152) ;  /* 0x0000000000c87947 */ /* 0x000fec0003800000 */
.L_x_13174:
        /* <DEDUP_REMOVED lines=23> */
.L_x_13157:
        /* <DEDUP_REMOVED lines=16> */
.L_x_13185:
[----:B------:R-:W-:Y:S01]  /*5450*/  IMAD.MOV.U32 R25, RZ, RZ, R23 ;  /* 0x000000ffff197224 */ /* 0x000fe200078e0017 */
[----:B------:R-:W-:Y:S06]  /*5460*/  BRA `(.L_x_13152) ;  /* 0x0000000000247947 */ /* 0x000fec0003800000 */
.L_x_13184:
[----:B------:R-:W-:Y:S01]  /*5470*/  PRMT R5, R5, 0x9910, RZ ;  /* 0x0000991005057816 */ /* 0x000fe200000000ff */
[----:B------:R-:W-:-:S04]  /*5480*/  IMAD.MOV.U32 R25, RZ, RZ, R23 ;  /* 0x000000ffff197224 */ /* 0x000fc800078e0017 */
[----:B------:R-:W-:-:S05]  /*5490*/  IMAD.MOV.U32 R4, RZ, RZ, R5 ;  /* 0x000000ffff047224 */ /* 0x000fca00078e0005 */
[----:B------:R-:W-:-:S05]  /*54a0*/  SHF.R.S32.HI R5, RZ, 0x1f, R4 ;  /* 0x0000001fff057819 */ /* 0x000fca0000011404 */
[----:B------:R0:W-:Y:S01]  /*54b0*/  STG.E.64 desc[UR36][R8.64], R4 ;  /* 0x0000000408007986 */ /* 0x0001e2000c101b24 */
[----:B------:R-:W-:Y:S05]  /*54c0*/  BRA `(.L_x_13152) ;  /* 0x00000000000c7947 */ /* 0x000fea0003800000 */
.L_x_13183:
[----:B------:R-:W-:Y:S01]  /*54d0*/  PRMT R3, R5, 0x9910, RZ ;  /* 0x0000991005037816 */ /* 0x000fe200000000ff */
[----:B------:R-:W-:-:S04]  /*54e0*/  IMAD.MOV.U32 R25, RZ, RZ, R23 ;  /* 0x000000ffff197224 */ /* 0x000fc800078e0017 */
[----:B------:R0:W-:Y:S03]  /*54f0*/  STG.E desc[UR36][R8.64], R3 ;  /* 0x0000000308007986 */ /* 0x0001e6000c101924 */
.L_x_13152:
[----:B------:R-:W-:Y:S05]  /*5500*/  BSYNC B6 ;  /* 0x0000000000067941 */ /* 0x000fea0003800000 */
.L_x_13151:
        /* <DEDUP_REMOVED lines=23> */
.L_x_13191:
[----:B-----5:R4:W-:Y:S01]  /*5680*/  STG.E.U8 desc[UR36][R8.64], R22 ;  /* 0x0000001608007986 */ /* 0x0209e2000c101124 */
[----:B------:R-:W-:Y:S05]  /*5690*/  BRA `(.L_x_13193) ;  /* 0x0000000c00647947 */ /* 0x000fea0003800000 */
.L_x_13190:
        /* <DEDUP_REMOVED lines=10> */
.L_x_13195:
[----:B-----5:R-:W-:-:S05]  /*5740*/  PRMT R3, R22, 0x9910, RZ ;  /* 0x0000991016037816 */ /* 0x020fca00000000ff */
[----:B------:R2:W-:Y:S01]  /*5750*/  STG.E desc[UR36][R8.64], R3 ;  /* 0x0000000308007986 */ /* 0x0005e2000c101924 */
[----:B------:R-:W-:Y:S05]  /*5760*/  BRA `(.L_x_13193) ;  /* 0x0000000c00307947 */ /* 0x000fea0003800000 */
.L_x_13194:
[----:B-----5:R0:W-:Y:S01]  /*5770*/  STG.E.U16 desc[UR36][R8.64], R22 ;  /* 0x0000001608007986 */ /* 0x0201e2000c101524 */
[----:B------:R-:W-:Y:S05]  /*5780*/  BRA `(.L_x_13193) ;  /* 0x0000000c00287947 */ /* 0x000fea0003800000 */
.L_x_13189:
        /* <DEDUP_REMOVED lines=9> */
.L_x_13197:
[----:B-----5:R-:W0:Y:S02]  /*5820*/  I2F.S16 R0, R22 ;  /* 0x0000001600007306 */ /* 0x020e240000101400 */
[----:B0-----:R-:W-:-:S05]  /*5830*/  F2FP.F16.F32.PACK_AB R0, RZ, R0 ;  /* 0x00000000ff00723e */ /* 0x001fca00000000ff */
[----:B------:R0:W-:Y:S01]  /*5840*/  STG.E.U16 desc[UR36][R8.64], R0 ;  /* 0x0000000008007986 */ /* 0x0001e2000c101524 */
[----:B------:R-:W-:Y:S05]  /*5850*/  BRA `(.L_x_13193) ;  /* 0x0000000800f47947 */ /* 0x000fea0003800000 */
.L_x_13196:
        /* <DEDUP_REMOVED lines=10> */
.L_x_13199:
[----:B-----5:R-:W0:Y:S02]  /*5900*/  I2F.S16 R22, R22 ;  /* 0x0000001600167306 */ /* 0x020e240000101400 */
[----:B0-----:R-:W-:-:S04]  /*5910*/  F2FP.F16.F32.PACK_AB R3, RZ, R22 ;  /* 0x00000016ff03723e */ /* 0x001fc800000000ff */
[----:B------:R-:W-:-:S05]  /*5920*/  PRMT R3, R3, 0x5410, RZ ;  /* 0x0000541003037816 */ /* 0x000fca00000000ff */
[----:B------:R0:W-:Y:S01]  /*5930*/  STG.E desc[UR36][R8.64], R3 ;  /* 0x0000000308007986 */ /* 0x0001e2000c101924 */
[----:B------:R-:W-:Y:S05]  /*5940*/  BRA `(.L_x_13193) ;  /* 0x0000000800b87947 */ /* 0x000fea0003800000 */
.L_x_13198:
[----:B-----5:R-:W0:Y:S02]  /*5950*/  I2F.F64.S16 R22, R22 ;  /* 0x0000001600167312 */ /* 0x020e240000101c00 */
[----:B0-----:R0:W-:Y:S01]  /*5960*/  STG.E.64 desc[UR36][R8.64], R22 ;  /* 0x0000001608007986 */ /* 0x0011e2000c101b24 */
[----:B------:R-:W-:Y:S05]  /*5970*/  BRA `(.L_x_13193) ;  /* 0x0000000800ac7947 */ /* 0x000fea0003800000 */
.L_x_13188:
        /* <DEDUP_REMOVED lines=13> */
.L_x_13202:
[----:B-----5:R-:W0:Y:S01]  /*5a50*/  I2F.F64.S16 R4, R22 ;  /* 0x0000001600047312 */ /* 0x020e220000101c00 */
[----:B------:R-:W-:-:S05]  /*5a60*/  CS2R R6, SRZ ;  /* 0x0000000000067805 */ /* 0x000fca000001ff00 */
[----:B0-----:R0:W-:Y:S01]  /*5a70*/  STG.E.128 desc[UR36][R8.64], R4 ;  /* 0x0000000408007986 */ /* 0x0011e2000c101d24 */
[----:B------:R-:W-:Y:S05]  /*5a80*/  BRA `(.L_x_13193) ;  /* 0x0000000800687947 */ /* 0x000fea0003800000 */
.L_x_13201:
        /* <DEDUP_REMOVED lines=21> */
.L_x_13206:
[----:B------:R-:W-:Y:S05]  /*5be0*/  BSYNC B0 ;  /* 0x0000000000007941 */ /* 0x000fea0003800000 */
.L_x_13205:
[----:B------:R-:W-:-:S05]  /*5bf0*/  LOP3.LUT R5, R0, R5, RZ, 0xfc, !PT ;  /* 0x0000000500057212 */ /* 0x000fca00078efcff */
[----:B------:R0:W-:Y:S01]  /*5c00*/  STG.E.U8 desc[UR36][R8.64], R5 ;  /* 0x0000000508007986 */ /* 0x0001e2000c101124 */
[----:B------:R-:W-:Y:S05]  /*5c10*/  BRA `(.L_x_13193) ;  /* 0x0000000800047947 */ /* 0x000fea0003800000 */
.L_x_13204:
        /* <DEDUP_REMOVED lines=13> */
.L_x_13208:
[----:B------:R-:W-:Y:S01]  /*5cf0*/  IMAD.MOV.U32 R0, RZ, RZ, 0x7f ;  /* 0x0000007fff007424 */ /* 0x000fe200078e00ff */
[----:B------:R-:W-:-:S04]  /*5d00*/  ISETP.GT.U32.AND P0, PT, R3, 0x7f800000, PT ;  /* 0x7f8000000300780c */ /* 0x000fc80003f04070 */
[----:B------:R-:W-:-:S09]  /*5d10*/  SEL R0, R0, 0x7c, P0 ;  /* 0x0000007c00007807 */ /* 0x000fd20000000000 */
.L_x_13209:
[----:B------:R-:W-:Y:S05]  /*5d20*/  BSYNC B0 ;  /* 0x0000000000007941 */ /* 0x000fea0003800000 */
.L_x_13207:
[----:B------:R-:W-:-:S04]  /*5d30*/  LOP3.LUT R3, R5, 0x80000000, RZ, 0xc0, !PT ;  /* 0x8000000005037812 */ /* 0x000fc800078ec0ff */
[----:B------:R-:W-:-:S04]  /*5d40*/  SHF.R.U32.HI R3, RZ, 0x18, R3 ;  /* 0x00000018ff037819 */ /* 0x000fc80000011603 */
[----:B------:R-:W-:-:S05]  /*5d50*/  LOP3.LUT R3, R0, R3, RZ, 0xfc, !PT ;  /* 0x0000000300037212 */ /* 0x000fca00078efcff */
[----:B------:R0:W-:Y:S01]  /*5d60*/  STG.E.U8 desc[UR36][R8.64], R3 ;  /* 0x0000000308007986 */ /* 0x0001e2000c101124 */
[----:B------:R-:W-:Y:S05]  /*5d70*/  BRA `(.L_x_13193) ;  /* 0x0000000400ac7947 */ /* 0x000fea0003800000 */
.L_x_13203:
[----:B-----5:R-:W0:Y:S02]  /*5d80*/  I2F.S16 R0, R22 ;  /* 0x0000001600007306 */ /* 0x020e240000101400 */
[----:B0-----:R-:W-:-:S05]  /*5d90*/  F2FP.BF16.F32.PACK_AB R0, RZ, R0 ;  /* 0x00000000ff00723e */ /* 0x001fca00000010ff */
[----:B------:R0:W-:Y:S01]  /*5da0*/  STG.E.U16 desc[UR36][R8.64], R0 ;  /* 0x0000000008007986 */ /* 0x0001e2000c101524 */
[----:B------:R-:W-:Y:S05]  /*5db0*/  BRA `(.L_x_13193) ;  /* 0x00000004009c7947 */ /* 0x000fea0003800000 */
.L_x_13200:
        /* <DEDUP_REMOVED lines=10> */
.L_x_13212:
        /* <DEDUP_REMOVED lines=17> */
.L_x_13215:
[----:B------:R-:W-:-:S04]  /*5f70*/  LOP3.LUT R3, R5, 0x80000000, RZ, 0xc0, !PT ;  /* 0x8000000005037812 */ /* 0x000fc800078ec0ff */
[----:B------:R-:W-:-:S04]  /*5f80*/  SHF.R.U32.HI R3, RZ, 0x18, R3 ;  /* 0x00000018ff037819 */ /* 0x000fc80000011603 */
[----:B------:R-:W-:-:S04]  /*5f90*/  LOP3.LUT R0, R0, R3, RZ, 0xfc, !PT ;  /* 0x0000000300007212 */ /* 0x000fc800078efcff */
[----:B------:R-:W-:-:S07]  /*5fa0*/  PRMT R4, R0, 0x7610, R4 ;  /* 0x0000761000047816 */ /* 0x000fce0000000004 */
.L_x_13214:
[----:B------:R-:W-:Y:S05]  /*5fb0*/  BSYNC B0 ;  /* 0x0000000000007941 */ /* 0x000fea0003800000 */
.L_x_13213:
[----:B------:R0:W-:Y:S01]  /*5fc0*/  STG.E.U8 desc[UR36][R8.64], R4 ;  /* 0x0000000408007986 */ /* 0x0001e2000c101124 */
[----:B------:R-:W-:Y:S05]  /*5fd0*/  BRA `(.L_x_13193) ;  /* 0x0000000400147947 */ /* 0x000fea0003800000 */
.L_x_13211:
        /* <DEDUP_REMOVED lines=17> */
.L_x_13218:
[----:B------:R-:W-:-:S04]  /*60f0*/  LOP3.LUT R3, R5, 0x80000000, RZ, 0xc0, !PT ;  /* 0x8000000005037812 */ /* 0x000fc800078ec0ff */
[----:B------:R-:W-:-:S04]  /*6100*/  SHF.R.U32.HI R3, RZ, 0x18, R3 ;  /* 0x00000018ff037819 */ /* 0x000fc80000011603 */
[----:B------:R-:W-:-:S04]  /*6110*/  LOP3.LUT R0, R0, R3, RZ, 0xfc, !PT ;  /* 0x0000000300007212 */ /* 0x000fc800078efcff */
[----:B------:R-:W-:-:S07]  /*6120*/  PRMT R4, R0, 0x7610, R4 ;  /* 0x0000761000047816 */ /* 0x000fce0000000004 */
.L_x_13217:
[----:B------:R-:W-:Y:S05]  /*6130*/  BSYNC B0 ;  /* 0x0000000000007941 */ /* 0x000fea0003800000 */
.L_x_13216:
[----:B------:R0:W-:Y:S01]  /*6140*/  STG.E.U8 desc[UR36][R8.64], R4 ;  /* 0x0000000408007986 */ /* 0x0001e2000c101124 */
[----:B------:R-:W-:Y:S05]  /*6150*/  BRA `(.L_x_13193) ;  /* 0x0000000000b47947 */ /* 0x000fea0003800000 */
.L_x_13210:
        /* <DEDUP_REMOVED lines=22> */
.L_x_13192:
        /* <DEDUP_REMOVED lines=16> */
.L_x_13221:
[----:B------:R-:W-:Y:S05]  /*63c0*/  BRA `(.L_x_13193) ;  /* 0x0000000000187947 */ /* 0x000fea0003800000 */
.L_x_13220:
[----:B-----5:R-:W-:-:S04]  /*63d0*/  PRMT R4, R22, 0x9910, RZ ;  /* 0x0000991016047816 */ /* 0x020fc800000000ff */
[----:B------:R-:W-:-:S05]  /*63e0*/  SHF.R.S32.HI R5, RZ, 0x1f, R4 ;  /* 0x0000001fff057819 */ /* 0x000fca0000011404 */
[----:B------:R0:W-:Y:S01]  /*63f0*/  STG.E.64 desc[UR36][R8.64], R4 ;  /* 0x0000000408007986 */ /* 0x0001e2000c101b24 */
[----:B------:R-:W-:Y:S05]  /*6400*/  BRA `(.L_x_13193) ;  /* 0x0000000000087947 */ /* 0x000fea0003800000 */
.L_x_13219:
[----:B-----5:R-:W-:-:S05]  /*6410*/  PRMT R3, R22, 0x9910, RZ ;  /* 0x0000991016037816 */ /* 0x020fca00000000ff */
[----:B------:R0:W-:Y:S02]  /*6420*/  STG.E desc[UR36][R8.64], R3 ;  /* 0x0000000308007986 */ /* 0x0001e4000c101924 */
.L_x_13193:
        /* <DEDUP_REMOVED lines=23> */
.L_x_13225:
[----:B------:R0:W-:Y:S01]  /*65a0*/  STG.E.U8 desc[UR36][R8.64], R18 ;  /* 0x0000001208007986 */ /* 0x0001e2000c101124 */
[----:B------:R-:W-:Y:S05]  /*65b0*/  BRA `(.L_x_13227) ;  /* 0x0000000c00647947 */ /* 0x000fea0003800000 */
.L_x_13224:
        /* <DEDUP_REMOVED lines=10> */
.L_x_13229:
[----:B------:R-:W-:-:S05]  /*6660*/  PRMT R3, R18, 0x9910, RZ ;  /* 0x0000991012037816 */ /* 0x000fca00000000ff */
[----:B------:R0:W-:Y:S01]  /*6670*/  STG.E desc[UR36][R8.64], R3 ;  /* 0x0000000308007986 */ /* 0x0001e2000c101924 */
[----:B------:R-:W-:Y:S05]  /*6680*/  BRA `(.L_x_13227) ;  /* 0x0000000c00307947 */ /* 0x000fea0003800000 */
.L_x_13228:
[----:B------:R0:W-:Y:S01]  /*6690*/  STG.E.U16 desc[UR36][R8.64], R18 ;  /* 0x0000001208007986 */ /* 0x0001e2000c101524 */
[----:B------:R-:W-:Y:S05]  /*66a0*/  BRA `(.L_x_13227) ;  /* 0x0000000c00287947 */ /* 0x000fea0003800000 */
.L_x_13223:
        /* <DEDUP_REMOVED lines=9> */
.L_x_13231:
[----:B------:R-:W0:Y:S02]  /*6740*/  I2F.S16 R0, R18 ;  /* 0x0000001200007306 */ /* 0x000e240000101400 */
[----:B0-----:R-:W-:-:S05]  /*6750*/  F2FP.F16.F32.PACK_AB R0, RZ, R0 ;  /* 0x00000000ff00723e */ /* 0x001fca00000000ff */
[----:B------:R0:W-:Y:S01]  /*6760*/  STG.E.U16 desc[UR36][R8.64], R0 ;  /* 0x0000000008007986 */ /* 0x0001e2000c101524 */
[----:B------:R-:W-:Y:S05]  /*6770*/  BRA `(.L_x_13227) ;  /* 0x0000000800f47947 */ /* 0x000fea0003800000 */
.L_x_13230:
        /* <DEDUP_REMOVED lines=10> */
.L_x_13233:
[----:B------:R-:W0:Y:S02]  /*6820*/  I2F.S16 R18, R18 ;  /* 0x0000001200127306 */ /* 0x000e240000101400 */
[----:B0-----:R-:W-:-:S04]  /*6830*/  F2FP.F16.F32.PACK_AB R3, RZ, R18 ;  /* 0x00000012ff03723e */ /* 0x001fc800000000ff */
[----:B------:R-:W-:-:S05]  /*6840*/  PRMT R3, R3, 0x5410, RZ ;  /* 0x0000541003037816 */ /* 0x000fca00000000ff */
[----:B------:R0:W-:Y:S01]  /*6850*/  STG.E desc[UR36][R8.64], R3 ;  /* 0x0000000308007986 */ /* 0x0001e2000c101924 */
[----:B------:R-:W-:Y:S05]  /*6860*/  BRA `(.L_x_13227) ;  /* 0x0000000800b87947 */ /* 0x000fea0003800000 */
.L_x_13232:
[----:B------:R-:W0:Y:S02]  /*6870*/  I2F.F64.S16 R4, R18 ;  /* 0x0000001200047312 */ /* 0x000e240000101c00 */
[----:B0-----:R0:W-:Y:S01]  /*6880*/  STG.E.64 desc[UR36][R8.64], R4 ;  /* 0x0000000408007986 */ /* 0x0011e2000c101b24 */
[----:B------:R-:W-:Y:S05]  /*6890*/  BRA `(.L_x_13227) ;  /* 0x0000000800ac7947 */ /* 0x000fea0003800000 */
.L_x_13222:
        /* <DEDUP_REMOVED lines=13> */
.L_x_13236:
[----:B------:R-:W0:Y:S01]  /*6970*/  I2F.F64.S16 R4, R18 ;  /* 0x0000001200047312 */ /* 0x000e220000101c00 */
[----:B------:R-:W-:-:S05]  /*6980*/  CS2R R6, SRZ ;  /* 0x0000000000067805 */ /* 0x000fca000001ff00 */
[----:B0-----:R0:W-:Y:S01]  /*6990*/  STG.E.128 desc[UR36][R8.64], R4 ;  /* 0x0000000408007986 */ /* 0x0011e2000c101d24 */
[----:B------:R-:W-:Y:S05]  /*69a0*/  BRA `(.L_x_13227) ;  /* 0x0000000800687947 */ /* 0x000fea0003800000 */
.L_x_13235:
        /* <DEDUP_REMOVED lines=21> */
.L_x_13240:
[----:B------:R-:W-:Y:S05]  /*6b00*/  BSYNC B0 ;  /* 0x0000000000007941 */ /* 0x000fea0003800000 */
.L_x_13239:
[----:B------:R-:W-:-:S05]  /*6b10*/  LOP3.LUT R5, R0, R5, RZ, 0xfc, !PT ;  /* 0x0000000500057212 */ /* 0x000fca00078efcff */
[----:B------:R0:W-:Y:S01]  /*6b20*/  STG.E.U8 desc[UR36][R8.64], R5 ;  /* 0x0000000508007986 */ /* 0x0001e2000c101124 */
[----:B------:R-:W-:Y:S05]  /*6b30*/  BRA `(.L_x_13227) ;  /* 0x0000000800047947 */ /* 0x000fea0003800000 */
.L_x_13238:
        /* <DEDUP_REMOVED lines=13> */
.L_x_13242:
[----:B------:R-:W-:Y:S01]  /*6c10*/  IMAD.MOV.U32 R0, RZ, RZ, 0x7f ;  /* 0x0000007fff007424 */ /* 0x000fe200078e00ff */
[----:B------:R-:W-:-:S04]  /*6c20*/  ISETP.GT.U32.AND P0, PT, R3, 0x7f800000, PT ;  /* 0x7f8000000300780c */ /* 0x000fc80003f04070 */
[----:B------:R-:W-:-:S09]  /*6c30*/  SEL R0, R0, 0x7c, P0 ;  /* 0x0000007c00007807 */ /* 0x000fd20000000000 */
.L_x_13243:
[----:B------:R-:W-:Y:S05]  /*6c40*/  BSYNC B0 ;  /* 0x0000000000007941 */ /* 0x000fea0003800000 */
.L_x_13241:
[----:B------:R-:W-:-:S04]  /*6c50*/  LOP3.LUT R3, R5, 0x80000000, RZ, 0xc0, !PT ;  /* 0x8000000005037812 */ /* 0x000fc800078ec0ff */
[----:B------:R-:W-:-:S04]  /*6c60*/  SHF.R.U32.HI R3, RZ, 0x18, R3 ;  /* 0x00000018ff037819 */ /* 0x000fc80000011603 */
[----:B------:R-:W-:-:S05]  /*6c70*/  LOP3.LUT R3, R0, R3, RZ, 0xfc, !PT ;  /* 0x0000000300037212 */ /* 0x000fca00078efcff */
[----:B------:R0:W-:Y:S01]  /*6c80*/  STG.E.U8 desc[UR36][R8.64], R3 ;  /* 0x0000000308007986 */ /* 0x0001e2000c101124 */
[----:B------:R-:W-:Y:S05]  /*6c90*/  BRA `(.L_x_13227) ;  /* 0x0000000400ac7947 */ /* 0x000fea0003800000 */
.L_x_13237:
[----:B------:R-:W0:Y:S02]  /*6ca0*/  I2F.S16 R0, R18 ;  /* 0x0000001200007306 */ /* 0x000e240000101400 */
[----:B0-----:R-:W-:-:S05]  /*6cb0*/  F2FP.BF16.F32.PACK_AB R0, RZ, R0 ;  /* 0x00000000ff00723e */ /* 0x001fca00000010ff */
[----:B------:R0:W-:Y:S01]  /*6cc0*/  STG.E.U16 desc[UR36][R8.64], R0 ;  /* 0x0000000008007986 */ /* 0x0001e2000c101524 */
[----:B------:R-:W-:Y:S05]  /*6cd0*/  BRA `(.L_x_13227) ;  /* 0x00000004009c7947 */ /* 0x000fea0003800000 */
.L_x_13234:
        /* <DEDUP_REMOVED lines=10> */
.L_x_13246:
        /* <DEDUP_REMOVED lines=17> */
.L_x_13249:
[----:B------:R-:W-:-:S04]  /*6e90*/  LOP3.LUT R3, R5, 0x80000000, RZ, 0xc0, !PT ;  /* 0x8000000005037812 */ /* 0x000fc800078ec0ff */
[----:B------:R-:W-:-:S04]  /*6ea0*/  SHF.R.U32.HI R3, RZ, 0x18, R3 ;  /* 0x00000018ff037819 */ /* 0x000fc80000011603 */
[----:B------:R-:W-:-:S04]  /*6eb0*/  LOP3.LUT R0, R0, R3, RZ, 0xfc, !PT ;  /* 0x0000000300007212 */ /* 0x000fc800078efcff */
[----:B------:R-:W-:-:S07]  /*6ec0*/  PRMT R4, R0, 0x7610, R4 ;  /* 0x0000761000047816 */ /* 0x000fce0000000004 */
.L_x_13248:
[----:B------:R-:W-:Y:S05]  /*6ed0*/  BSYNC B0 ;  /* 0x0000000000007941 */ /* 0x000fea0003800000 */
.L_x_13247:
[----:B------:R3:W-:Y:S01]  /*6ee0*/  STG.E.U8 desc[UR36][R8.64], R4 ;  /* 0x0000000408007986 */ /* 0x0007e2000c101124 */
[----:B------:R-:W-:Y:S05]  /*6ef0*/  BRA `(.L_x_13227) ;  /* 0x0000000400147947 */ /* 0x000fea0003800000 */
.L_x_13245:
        /* <DEDUP_REMOVED lines=17> */
.L_x_13252:
[----:B------:R-:W-:-:S04]  /*7010*/  LOP3.LUT R3, R5, 0x80000000, RZ, 0xc0, !PT ;  /* 0x8000000005037812 */ /* 0x000fc800078ec0ff */
[----:B------:R-:W-:-:S04]  /*7020*/  SHF.R.U32.HI R3, RZ, 0x18, R3 ;  /* 0x00000018ff037819 */ /* 0x000fc80000011603 */
[----:B------:R-:W-:-:S04]  /*7030*/  LOP3.LUT R0, R0, R3, RZ, 0xfc, !PT ;  /* 0x0000000300007212 */ /* 0x000fc800078efcff */
[----:B------:R-:W-:-:S07]  /*7040*/  PRMT R4, R0, 0x7610, R4 ;  /* 0x0000761000047816 */ /* 0x000fce0000000004 */
.L_x_13251:
[----:B------:R-:W-:Y:S05]  /*7050*/  BSYNC B0 ;  /* 0x0000000000007941 */ /* 0x000fea0003800000 */
.L_x_13250:
[----:B------:R0:W-:Y:S01]  /*7060*/  STG.E.U8 desc[UR36][R8.64], R4 ;  /* 0x0000000408007986 */ /* 0x0001e2000c101124 */
[----:B------:R-:W-:Y:S05]  /*7070*/  BRA `(.L_x_13227) ;  /* 0x0000000000b47947 */ /* 0x000fea0003800000 */
.L_x_13244:
        /* <DEDUP_REMOVED lines=22> */
.L_x_13226:
        /* <DEDUP_REMOVED lines=16> */
.L_x_13255:
[----:B------:R-:W-:Y:S05]  /*72e0*/  BRA `(.L_x_13227) ;  /* 0x0000000000187947 */ /* 0x000fea0003800000 */
.L_x_13254:
[----:B------:R-:W-:-:S04]  /*72f0*/  PRMT R4, R18, 0x9910, RZ ;  /* 0x0000991012047816 */ /* 0x000fc800000000ff */
[----:B------:R-:W-:-:S05]  /*7300*/  SHF.R.S32.HI R5, RZ, 0x1f, R4 ;  /* 0x0000001fff057819 */ /* 0x000fca0000011404 */
[----:B------:R1:W-:Y:S01]  /*7310*/  STG.E.64 desc[UR36][R8.64], R4 ;  /* 0x0000000408007986 */ /* 0x0003e2000c101b24 */
[----:B------:R-:W-:Y:S05]  /*7320*/  BRA `(.L_x_13227) ;  /* 0x0000000000087947 */ /* 0x000fea0003800000 */
.L_x_13253:
[----:B------:R-:W-:-:S05]  /*7330*/  PRMT R3, R18, 0x9910, RZ ;  /* 0x0000991012037816 */ /* 0x000fca00000000ff */
[----:B------:R2:W-:Y:S02]  /*7340*/  STG.E desc[UR36][R8.64], R3 ;  /* 0x0000000308007986 */ /* 0x0005e4000c101924 */
.L_x_13227:
[----:B------:R-:W-:-:S07]  /*7350*/  VIADD R25, R25, 0x80 ;  /* 0x0000008019197836 */ /* 0x000fce0000000000 */
.L_x_13187:
[----:B------:R-:W-:Y:S05]  /*7360*/  BSYNC B6 ;  /* 0x0000000000067941 */ /* 0x000fea0003800000 */
.L_x_13186:
        /* <DEDUP_REMOVED lines=21> */
.L_x_13259:
[----:B-----5:R-:W-:Y:S01]  /*74c0*/  STG.E.U8 desc[UR36][R2.64], R19 ;  /* 0x0000001302007986 */ /* 0x020fe2000c101124 */
[----:B------:R-:W-:Y:S05]  /*74d0*/  EXIT ;  /* 0x000000000000794d */ /* 0x000fea0003800000 */
.L_x_13258:
        /* <DEDUP_REMOVED lines=10> */
.L_x_13262:
[----:B-----5:R-:W-:-:S05]  /*7580*/  PRMT R5, R19, 0x9910, RZ ;  /* 0x0000991013057816 */ /* 0x020fca00000000ff */
[----:B------:R-:W-:Y:S01]  /*7590*/  STG.E desc[UR36][R2.64], R5 ;  /* 0x0000000502007986 */ /* 0x000fe2000c101924 */
[----:B------:R-:W-:Y:S05]  /*75a0*/  EXIT ;  /* 0x000000000000794d */ /* 0x000fea0003800000 */
.L_x_13261:
[----:B-----5:R-:W-:Y:S01]  /*75b0*/  STG.E.U16 desc[UR36][R2.64], R19 ;  /* 0x0000001302007986 */ /* 0x020fe2000c101524 */
[----:B------:R-:W-:Y:S05]  /*75c0*/  EXIT ;  /* 0x000000000000794d */ /* 0x000fea0003800000 */
.L_x_13257:
        /* <DEDUP_REMOVED lines=9> */
.L_x_13264:
[----:B-----5:R-:W0:Y:S02]  /*7660*/  I2F.S16 R0, R19 ;  /* 0x0000001300007306 */ /* 0x020e240000101400 */
[----:B0-----:R-:W-:-:S05]  /*7670*/  F2FP.F16.F32.PACK_AB R0, RZ, R0 ;  /* 0x00000000ff00723e */ /* 0x001fca00000000ff */
[----:B------:R-:W-:Y:S01]  /*7680*/  STG.E.U16 desc[UR36][R2.64], R0 ;  /* 0x0000000002007986 */ /* 0x000fe2000c101524 */
[----:B------:R-:W-:Y:S05]  /*7690*/  EXIT ;  /* 0x000000000000794d */ /* 0x000fea0003800000 */
.L_x_13263:
        /* <DEDUP_REMOVED lines=10> */
.L_x_13266:
[----:B-----5:R-:W0:Y:S02]  /*7740*/  I2F.S16 R19, R19 ;  /* 0x0000001300137306 */ /* 0x020e240000101400 */
[----:B0-----:R-:W-:-:S04]  /*7750*/  F2FP.F16.F32.PACK_AB R5, RZ, R19 ;  /* 0x00000013ff05723e */ /* 0x001fc800000000ff */
[----:B------:R-:W-:-:S05]  /*7760*/  PRMT R5, R5, 0x5410, RZ ;  /* 0x0000541005057816 */ /* 0x000fca00000000ff */
[----:B------:R-:W-:Y:S01]  /*7770*/  STG.E desc[UR36][R2.64], R5 ;  /* 0x0000000502007986 */ /* 0x000fe2000c101924 */
[----:B------:R-:W-:Y:S05]  /*7780*/  EXIT ;  /* 0x000000000000794d */ /* 0x000fea0003800000 */
.L_x_13265:
[----:B-----5:R-:W0:Y:S02]  /*7790*/  I2F.F64.S16 R4, R19 ;  /* 0x0000001300047312 */ /* 0x020e240000101c00 */
[----:B0-----:R-:W-:Y:S01]  /*77a0*/  STG.E.64 desc[UR36][R2.64], R4 ;  /* 0x0000000402007986 */ /* 0x001fe2000c101b24 */
[----:B------:R-:W-:Y:S05]  /*77b0*/  EXIT ;  /* 0x000000000000794d */ /* 0x000fea0003800000 */
.L_x_13256:
        /* <DEDUP_REMOVED lines=13> */
.L_x_13269:
[----:B-----5:R-:W0:Y:S01]  /*7890*/  I2F.F64.S16 R4, R19 ;  /* 0x0000001300047312 */ /* 0x020e220000101c00 */
[----:B------:R-:W-:-:S05]  /*78a0*/  CS2R R6, SRZ ;  /* 0x0000000000067805 */ /* 0x000fca000001ff00 */
[----:B0-----:R-:W-:Y:S01]  /*78b0*/  STG.E.128 desc[UR36][R2.64], R4 ;  /* 0x0000000402007986 */ /* 0x001fe2000c101d24 */
[----:B------:R-:W-:Y:S05]  /*78c0*/  EXIT ;  /* 0x000000000000794d */ /* 0x000fea0003800000 */
.L_x_13268:
        /* <DEDUP_REMOVED lines=21> */
.L_x_13273:
[----:B------:R-:W-:Y:S05]  /*7a20*/  BSYNC B0 ;  /* 0x0000000000007941 */ /* 0x000fea0003800000 */
.L_x_13272:
[----:B------:R-:W-:-:S05]  /*7a30*/  LOP3.LUT R5, R0, R5, RZ, 0xfc, !PT ;  /* 0x0000000500057212 */ /* 0x000fca00078efcff */
[----:B------:R-:W-:Y:S01]  /*7a40*/  STG.E.U8 desc[UR36][R2.64], R5 ;  /* 0x0000000502007986 */ /* 0x000fe2000c101124 */
[----:B------:R-:W-:Y:S05]  /*7a50*/  EXIT ;  /* 0x000000000000794d */ /* 0x000fea0003800000 */
.L_x_13271:
        /* <DEDUP_REMOVED lines=13> */
.L_x_13275:
[----:B------:R-:W-:Y:S01]  /*7b30*/  IMAD.MOV.U32 R0, RZ, RZ, 0x7f ;  /* 0x0000007fff007424 */ /* 0x000fe200078e00ff */
[----:B------:R-:W-:-:S04]  /*7b40*/  ISETP.GT.U32.AND P0, PT, R4, 0x7f800000, PT ;  /* 0x7f8000000400780c */ /* 0x000fc80003f04070 */
[----:B------:R-:W-:-:S09]  /*7b50*/  SEL R0, R0, 0x7c, P0 ;  /* 0x0000007c00007807 */ /* 0x000fd20000000000 */
.L_x_13276:
[----:B------:R-:W-:Y:S05]  /*7b60*/  BSYNC B0 ;  /* 0x0000000000007941 */ /* 0x000fea0003800000 */
.L_x_13274:
[----:B------:R-:W-:-:S04]  /*7b70*/  LOP3.LUT R4, R19, 0x80000000, RZ, 0xc0, !PT ;  /* 0x8000000013047812 */ /* 0x000fc800078ec0ff */
[----:B------:R-:W-:-:S04]  /*7b80*/  SHF.R.U32.HI R5, RZ, 0x18, R4 ;  /* 0x00000018ff057819 */ /* 0x000fc80000011604 */
[----:B------:R-:W-:-:S05]  /*7b90*/  LOP3.LUT R5, R0, R5, RZ, 0xfc, !PT ;  /* 0x0000000500057212 */ /* 0x000fca00078efcff */
[----:B------:R-:W-:Y:S01]  /*7ba0*/  STG.E.U8 desc[UR36][R2.64], R5 ;  /* 0x0000000502007986 */ /* 0x000fe2000c101124 */
[----:B------:R-:W-:Y:S05]  /*7bb0*/  EXIT ;  /* 0x000000000000794d */ /* 0x000fea0003800000 */
.L_x_13270:
[----:B-----5:R-:W0:Y:S02]  /*7bc0*/  I2F.S16 R0, R19 ;  /* 0x0000001300007306 */ /* 0x020e240000101400 */
[----:B0-----:R-:W-:-:S05]  /*7bd0*/  F2FP.BF16.F32.PACK_AB R0, RZ, R0 ;  /* 0x00000000ff00723e */ /* 0x001fca00000010ff */
[----:B------:R-:W-:Y:S01]  /*7be0*/  STG.E.U16 desc[UR36][R2.64], R0 ;  /* 0x0000000002007986 */ /* 0x000fe2000c101524 */
[----:B------:R-:W-:Y:S05]  /*7bf0*/  EXIT ;  /* 0x000000000000794d */ /* 0x000fea0003800000 */
.L_x_13267:
        /* <DEDUP_REMOVED lines=10> */
.L_x_13279:
        /* <DEDUP_REMOVED lines=17> */
.L_x_13282:
[----:B------:R-:W-:-:S04]  /*7db0*/  LOP3.LUT R0, R19, 0x80000000, RZ, 0xc0, !PT ;  /* 0x8000000013007812 */ /* 0x000fc800078ec0ff */
[----:B------:R-:W-:-:S04]  /*7dc0*/  SHF.R.U32.HI R5, RZ, 0x18, R0 ;  /* 0x00000018ff057819 */ /* 0x000fc80000011600 */
[----:B------:R-:W-:-:S04]  /*7dd0*/  LOP3.LUT R4, R4, R5, RZ, 0xfc, !PT ;  /* 0x0000000504047212 */ /* 0x000fc800078efcff */
[----:B------:R-:W-:-:S07]  /*7de0*/  PRMT R0, R4, 0x7610, R0 ;  /* 0x0000761004007816 */ /* 0x000fce0000000000 */
.L_x_13281:
[----:B------:R-:W-:Y:S05]  /*7df0*/  BSYNC B0 ;  /* 0x0000000000007941 */ /* 0x000fea0003800000 */
.L_x_13280:
[----:B------:R-:W-:Y:S01]  /*7e00*/  STG.E.U8 desc[UR36][R2.64], R0 ;  /* 0x0000000002007986 */ /* 0x000fe2000c101124 */
[----:B------:R-:W-:Y:S05]  /*7e10*/  EXIT ;  /* 0x000000000000794d */ /* 0x000fea0003800000 */
.L_x_13278:
        /* <DEDUP_REMOVED lines=17> */
.L_x_13285:
[----:B------:R-:W-:-:S04]  /*7f30*/  LOP3.LUT R0, R19, 0x80000000, RZ, 0xc0, !PT ;  /* 0x8000000013007812 */ /* 0x000fc800078ec0ff */
[----:B------:R-:W-:-:S04]  /*7f40*/  SHF.R.U32.HI R5, RZ, 0x18, R0 ;  /* 0x00000018ff057819 */ /* 0x000fc80000011600 */
[----:B------:R-:W-:-:S04]  /*7f50*/  LOP3.LUT R4, R4, R5, RZ, 0xfc, !PT ;  /* 0x0000000504047212 */ /* 0x000fc800078efcff */
[----:B------:R-:W-:-:S07]  /*7f60*/  PRMT R0, R4, 0x7610, R0 ;  /* 0x0000761004007816 */ /* 0x000fce0000000000 */
.L_x_13284:
[----:B------:R-:W-:Y:S05]  /*7f70*/  BSYNC B0 ;  /* 0x0000000000007941 */ /* 0x000fea0003800000 */
.L_x_13283:
[----:B------:R-:W-:Y:S01]  /*7f80*/  STG.E.U8 desc[UR36][R2.64], R0 ;  /* 0x0000000002007986 */ /* 0x000fe2000c101124 */
[----:B------:R-:W-:Y:S05]  /*7f90*/  EXIT ;  /* 0x000000000000794d */ /* 0x000fea0003800000 */
.L_x_13277:
        /* <DEDUP_REMOVED lines=22> */
.L_x_13260:
        /* <DEDUP_REMOVED lines=16> */
.L_x_13288:
[----:B------:R-:W-:Y:S05]  /*8200*/  EXIT ;  /* 0x000000000000794d */ /* 0x000fea0003800000 */
.L_x_13287:
[----:B-----5:R-:W-:-:S04]  /*8210*/  PRMT R4, R19, 0x9910, RZ ;  /* 0x0000991013047816 */ /* 0x020fc800000000ff */
[----:B------:R-:W-:-:S05]  /*8220*/  SHF.R.S32.HI R5, RZ, 0x1f, R4 ;  /* 0x0000001fff057819 */ /* 0x000fca0000011404 */
[----:B------:R-:W-:Y:S01]  /*8230*/  STG.E.64 desc[UR36][R2.64], R4 ;  /* 0x0000000402007986 */ /* 0x000fe2000c101b24 */
[----:B------:R-:W-:Y:S05]  /*8240*/  EXIT ;  /* 0x000000000000794d */ /* 0x000fea0003800000 */
.L_x_13286:
[----:B-----5:R-:W-:-:S05]  /*8250*/  PRMT R5, R19, 0x9910, RZ ;  /* 0x0000991013057816 */ /* 0x020fca00000000ff */
[----:B------:R-:W-:Y:S01]  /*8260*/  STG.E desc[UR36][R2.64], R5 ;  /* 0x0000000502007986 */ /* 0x000fe2000c101924 */
[----:B------:R-:W-:Y:S05]  /*8270*/  EXIT ;  /* 0x000000000000794d */ /* 0x000fea0003800000 */
.L_x_13289:
        /* <DEDUP_REMOVED lines=16> */
.L_x_22887:


//--------------------- .text._ZN2at6native18elementwise_kernelILi128ELi4EZNS0_22gpu_kernel_impl_nocastINS0_13AUnaryFunctorIsssZZZNS0_15binary_internal21div_trunc_kernel_cudaERNS_18TensorIteratorBaseEENKUlvE_clEvENKUlvE3_clEvEUlssE_EEEEvS6_RKT_EUliE_EEviT1_ --------------------------
	.section	.text._ZN2at6native18elementwise_kernelILi128ELi4EZNS0_22gpu_kernel_impl_nocastINS0_13AUnaryFunctorIsssZZZNS0_15binary_internal21div_trunc_kernel_cudaERNS_18TensorIteratorBaseEENKUlvE_clEvENKUlvE3_clEvEUlssE_EEEEvS6_RKT_EUliE_EEviT1_,"ax",@progbits
	.align	128
        .global         _ZN2at6native18elementwise_kernelILi128ELi4EZNS0_22gpu_kernel_impl_nocastINS0_13AUnaryFunctorIsssZZZNS0_15binary_internal21div_trunc_kernel_cudaERNS_18TensorIteratorBaseEENKUlvE_clEvENKUlvE3_clEvEUlssE_EEEEvS6_RKT_EUliE_EEviT1_
        .type           _ZN2at6native18elementwise_kernelILi128ELi4EZNS0_22gpu_kernel_impl_nocastINS0_13AUnaryFunctorIsssZZZNS0_15binary_internal21div_trunc_kernel_cudaERNS_18TensorIteratorBaseEENKUlvE_clEvENKUlvE3_clEvEUlssE_EEEEvS6_RKT_EUliE_EEviT1_,@function
        .size           _ZN2at6native18elementwise_kernelILi128ELi4EZNS0_22gpu_kernel_impl_nocastINS0_13AUnaryFunctorIsssZZZNS0_15binary_internal21div_trunc_kernel_cudaERNS_18TensorIteratorBaseEENKUlvE_clEvENKUlvE3_clEvEUlssE_EEEEvS6_RKT_EUliE_EEviT1_,(.L_x_22888 - _ZN2at6native18elementwise_kernelILi128ELi4EZNS0_22gpu_kernel_impl_nocastINS0_13AUnaryFunctorIsssZZZNS0_15binary_internal21div_trunc_kernel_cudaERNS_18TensorIteratorBaseEENKUlvE_clEvENKUlvE3_clEvEUlssE_EEEEvS6_RKT_EUliE_EEviT1_)
        .other          _ZN2at6native18elementwise_kernelILi128ELi4EZNS0_22gpu_kernel_impl_nocastINS0_13AUnaryFunctorIsssZZZNS0_15binary_internal21div_trunc_kernel_cudaERNS_18TensorIteratorBaseEENKUlvE_clEvENKUlvE3_clEvEUlssE_EEEEvS6_RKT_EUliE_EEviT1_,@"STO_CUDA_ENTRY STV_DEFAULT"
_ZN2at6native18elementwise_kernelILi128ELi4EZNS0_22gpu_kernel_impl_nocastINS0_13AUnaryFunctorIsssZZZNS0_15binary_internal21div_trunc_kernel_cudaERNS_18TensorIteratorBaseEENKUlvE_clEvENKUlvE3_clEvEUlssE_EEEEvS6_RKT_EUliE_EEviT1_:
.text._ZN2at6native18elementwise_kernelILi128ELi4EZNS0_22gpu_kernel_impl_nocastINS0_13AUnaryFunctorIsssZZZNS0_15binary_internal21div_trunc_kernel_cudaERNS_18TensorIteratorBaseEENKUlvE_clEvENKUlvE3_clEvEUlssE_EEEEvS6_RKT_EUliE_EEviT1_:
        /* <DEDUP_REMOVED lines=311> */
.L_x_13292:
[----:B------:R-:W-:Y:S02]  /*1370*/  ULDC.64 UR8, c[0x0][0x418] ;  /* 0x0001060000087ab9 */ /* 0x000fe40000000a00 */
[----:B------:R-:W-:-:S04]  /*1380*/  IADD3 R4, P0, R2, UR8, RZ ;  /* 0x0000000802047c10 */ /* 0x000fc8000ff1e0ff */
[----:B------:R-:W-:Y:S01]  /*1390*/  IADD3.X R5, RZ, UR9, RZ, P0, !PT ;  /* 0x00000009ff057c10 */ /* 0x000fe200087fe4ff */
[----:B------:R-:W0:Y:S01]  /*13a0*/  LDC.U16 R2, c[0x0][0x422] ;  /* 0x00010880ff027b82 */ /* 0x000e220000000400 */
[----:B------:R-:W-:-:S03]  /*13b0*/  ULDC.64 UR8, c[0x0][0x410] ;  /* 0x0001040000087ab9 */ /* 0x000fc60000000a00 */
[----:B------:R-:W2:Y:S01]  /*13c0*/  LDG.E.S16 R11, desc[UR4][R4.64] ;  /* 0x00000004040b7981 */ /* 0x000ea2000c1e1700 */
[----:B------:R-:W-:Y:S02]  /*13d0*/  IADD3 R0, R0, 0x80, RZ ;  /* 0x0000008000007810 */ /* 0x000fe40007ffe0ff */
[----:B0-----:R-:W-:-:S04]  /*13e0*/  PRMT R2, R2, 0x9910, RZ ;  /* 0x0000991002027816 */ /* 0x001fc800000000ff */
[----:B------:R-:W-:Y:S02]  /*13f0*/  IABS R10, R2 ;  /* 0x00000002000a7213 */ /* 0x000fe40000000000 */
[-C--:B--2---:R-:W-:Y:S02]  /*1400*/  IABS R9, R11.reuse ;  /* 0x0000000b00097213 */ /* 0x084fe40000000000 */
[-C--:B------:R-:W-:Y:S02]  /*1410*/  IABS R12, R11.reuse ;  /* 0x0000000b000c7213 */ /* 0x080fe40000000000 */
[----:B------:R-:W0:Y:S01]  /*1420*/  I2F.RP R8, R9 ;  /* 0x0000000900087306 */ /* 0x000e220000209400 */
[----:B------:R-:W-:-:S04]  /*1430*/  LOP3.LUT R2, R2, R11, RZ, 0x3c, !PT ;  /* 0x0000000b02027212 */ /* 0x000fc800078e3cff */
[----:B------:R-:W-:-:S03]  /*1440*/  ISETP.GE.AND P1, PT, R2, RZ, PT ;  /* 0x000000ff0200720c */ /* 0x000fc60003f26270 */
[----:B0-----:R-:W0:Y:S02]  /*1450*/  MUFU.RCP R8, R8 ;  /* 0x0000000800087308 */ /* 0x001e240000001000 */
[----:B0-----:R-:W-:-:S06]  /*1460*/  IADD3 R6, R8, 0xffffffe, RZ ;  /* 0x0ffffffe08067810 */ /* 0x001fcc0007ffe0ff */
[----:B------:R0:W1:Y:S02]  /*1470*/  F2I.FTZ.U32.TRUNC.NTZ R7, R6 ;  /* 0x0000000600077305 */ /* 0x000064000021f000 */
[----:B0-----:R-:W-:Y:S01]  /*1480*/  MOV R6, RZ ;  /* 0x000000ff00067202 */ /* 0x001fe20000000f00 */
[----:B-1----:R-:W-:-:S04]  /*1490*/  IMAD.MOV R4, RZ, RZ, -R7 ;  /* 0x000000ffff047224 */ /* 0x002fc800078e0a07 */
[----:B------:R-:W-:Y:S01]  /*14a0*/  IMAD R5, R4, R9, RZ ;  /* 0x0000000904057224 */ /* 0x000fe200078e02ff */
[----:B------:R-:W-:-:S03]  /*14b0*/  MOV R4, R10 ;  /* 0x0000000a00047202 */ /* 0x000fc60000000f00 */
[----:B------:R-:W-:Y:S01]  /*14c0*/  IMAD.HI.U32 R7, R7, R5, R6 ;  /* 0x0000000507077227 */ /* 0x000fe200078e0006 */
[----:B------:R-:W-:-:S05]  /*14d0*/  IADD3 R5, RZ, -R12, RZ ;  /* 0x8000000cff057210 */ /* 0x000fca0007ffe0ff */
[----:B------:R-:W-:-:S04]  /*14e0*/  IMAD.HI.U32 R7, R7, R4, RZ ;  /* 0x0000000407077227 */ /* 0x000fc800078e00ff */
        /* <DEDUP_REMOVED lines=12> */
.L_x_13291:
[----:B------:R-:W-:Y:S05]  /*15b0*/  BSYNC B0 ;  /* 0x0000000000007941 */ /* 0x000fea0003800000 */
.L_x_13290:
        /* <DEDUP_REMOVED lines=305> */
.L_x_13295:
        /* <DEDUP_REMOVED lines=10> */
[----:B------:R-:W-:Y:S02]  /*2970*/  IABS R12, R4 ;  /* 0x00000004000c7213 */ /* 0x000fe40000000000 */
[----:B------:R-:W0:Y:S08]  /*2980*/  I2F.RP R2, R9 ;  /* 0x0000000900027306 */ /* 0x000e300000209400 */
[----:B0-----:R-:W0:Y:S02]  /*2990*/  MUFU.RCP R2, R2 ;  /* 0x0000000200027308 */ /* 0x001e240000001000 */
[----:B0-----:R-:W-:-:S02]  /*29a0*/  IADD3 R6, R2, 0xffffffe, RZ ;  /* 0x0ffffffe02067810 */ /* 0x001fc40007ffe0ff */
[----:B------:R-:W-:-:S04]  /*29b0*/  IADD3 R2, RZ, -R12, RZ ;  /* 0x8000000cff027210 */ /* 0x000fc80007ffe0ff */
[----:B------:R0:W1:Y:S02]  /*29c0*/  F2I.FTZ.U32.TRUNC.NTZ R7, R6 ;  /* 0x0000000600077305 */ /* 0x000064000021f000 */
[----:B0-----:R-:W-:Y:S01]  /*29d0*/  IMAD.MOV.U32 R6, RZ, RZ, RZ ;  /* 0x000000ffff067224 */ /* 0x001fe200078e00ff */
[----:B-1----:R-:W-:-:S05]  /*29e0*/  IADD3 R8, RZ, -R7, RZ ;  /* 0x80000007ff087210 */ /* 0x002fca0007ffe0ff */
[----:B------:R-:W-:Y:S01]  /*29f0*/  IMAD R5, R8, R9, RZ ;  /* 0x0000000908057224 */ /* 0x000fe200078e02ff */
[----:B------:R-:W-:-:S03]  /*2a00*/  MOV R8, R10 ;  /* 0x0000000a00087202 */ /* 0x000fc60000000f00 */
[----:B------:R-:W-:-:S06]  /*2a10*/  IMAD.HI.U32 R7, R7, R5, R6 ;  /* 0x0000000507077227 */ /* 0x000fcc00078e0006 */
[----:B------:R-:W-:-:S04]  /*2a20*/  IMAD.HI.U32 R7, R7, R8, RZ ;  /* 0x0000000807077227 */ /* 0x000fc800078e00ff */
[----:B------:R-:W-:-:S05]  /*2a30*/  IMAD R2, R7, R2, R8 ;  /* 0x0000000207027224 */ /* 0x000fca00078e0208 */
[----:B------:R-:W-:-:S13]  /*2a40*/  ISETP.GT.U32.AND P2, PT, R9, R2, PT ;  /* 0x000000020900720c */ /* 0x000fda0003f44070 */
[-C--:B------:R-:W-:Y:S02]  /*2a50*/  @!P2 IADD3 R2, R2, -R9.reuse, RZ ;  /* 0x800000090202a210 */ /* 0x080fe40007ffe0ff */
[----:B------:R-:W-:Y:S02]  /*2a60*/  @!P2 IADD3 R7, R7, 0x1, RZ ;  /* 0x000000010707a810 */ /* 0x000fe40007ffe0ff */
[----:B------:R-:W-:Y:S02]  /*2a70*/  ISETP.GE.U32.AND P0, PT, R2, R9, PT ;  /* 0x000000090200720c */ /* 0x000fe40003f06070 */
[----:B------:R-:W-:Y:S02]  /*2a80*/  LOP3.LUT R2, R11, R4, RZ, 0x3c, !PT ;  /* 0x000000040b027212 */ /* 0x000fe400078e3cff */
[----:B------:R-:W-:Y:S02]  /*2a90*/  ISETP.NE.AND P2, PT, R4, RZ, PT ;  /* 0x000000ff0400720c */ /* 0x000fe40003f45270 */
[----:B------:R-:W-:-:S07]  /*2aa0*/  ISETP.GE.AND P1, PT, R2, RZ, PT ;  /* 0x000000ff0200720c */ /* 0x000fce0003f26270 */
[----:B------:R-:W-:Y:S02]  /*2ab0*/  @P0 IADD3 R7, R7, 0x1, RZ ;  /* 0x0000000107070810 */ /* 0x000fe40007ffe0ff */
[----:B------:R-:W-:-:S04]  /*2ac0*/  IADD3 R2, P0, R3, UR8, RZ ;  /* 0x0000000803027c10 */ /* 0x000fc8000ff1e0ff */
[----:B------:R-:W-:Y:S01]  /*2ad0*/  @!P1 IMAD.MOV R7, RZ, RZ, -R7 ;  /* 0x000000ffff079224 */ /* 0x000fe200078e0a07 */
        /* <DEDUP_REMOVED lines=307> */
.L_x_13296:
        /* <DEDUP_REMOVED lines=16> */
[----:B0-----:R-:W-:Y:S01]  /*3f10*/  MOV R6, RZ ;  /* 0x000000ff00067202 */ /* 0x001fe20000000f00 */
[----:B-1----:R-:W-:-:S04]  /*3f20*/  IMAD.MOV R8, RZ, RZ, -R7 ;  /* 0x000000ffff087224 */ /* 0x002fc800078e0a07 */
        /* <DEDUP_REMOVED lines=12> */
[----:B------:R-:W-:Y:S01]  /*3ff0*/  @P0 VIADD R7, R7, 0x1 ;  /* 0x0000000107070836 */ /* 0x000fe20000000000 */
[----:B------:R-:W-:-:S04]  /*4000*/  IADD3 R2, P0, R3, UR8, RZ ;  /* 0x0000000803027c10 */ /* 0x000fc8000ff1e0ff */
[----:B------:R-:W-:Y:S02]  /*4010*/  IADD3.X R3, RZ, UR9, RZ, P0, !PT ;  /* 0x00000009ff037c10 */ /* 0x000fe400087fe4ff */
[----:B------:R-:W-:Y:S02]  /*4020*/  @!P1 IADD3 R7, -R7, RZ, RZ ;  /* 0x000000ff07079210 */ /* 0x000fe40007ffe1ff */
[----:B------:R-:W-:-:S05]  /*4030*/  @!P2 LOP3.LUT R7, RZ, R4, RZ, 0x33, !PT ;  /* 0x00000004ff07a212 */ /* 0x000fca00078e33ff */
[----:B------:R2:W-:Y:S02]  /*4040*/  STG.E.U16 desc[UR4][R2.64], R7 ;  /* 0x0000000702007986 */ /* 0x0005e4000c101504 */
.L_x_13294:
[----:B------:R-:W-:Y:S05]  /*4050*/  BSYNC B0 ;  /* 0x0000000000007941 */ /* 0x000fea0003800000 */
.L_x_13293:
[----:B------:R-:W-:-:S13]  /*4060*/  ISETP.GE.AND P0, PT, R0, UR6, PT ;  /* 0x0000000600007c0c */ /* 0x000fda000bf06270 */
[----:B------:R-:W-:Y:S05]  /*4070*/  @P0 EXIT ;  /* 0x000000000000094d */ /* 0x000fea0003800000 */
[----:B------:R-:W3:Y:S01]  /*4080*/  LDC R8, c[0x0][0x218] ;  /* 0x00008600ff087b82 */ /* 0x000ee20000000800 */
[----:B012---:R-:W-:Y:S02]  /*4090*/  CS2R R2, SRZ ;  /* 0x0000000000027805 */ /* 0x007fe4000001ff00 */
[----:B---3--:R-:W-:-:S13]  /*40a0*/  ISETP.NE.AND P0, PT, R8, RZ, PT ;  /* 0x000000ff0800720c */ /* 0x008fda0003f05270 */
        /* <DEDUP_REMOVED lines=294> */
[----:B------:R-:W-:-:S05]  /*5310*/  @P0 SHF.R.U32.HI R0, RZ, R9, R0 ;  /* 0x00000009ff000219 */ /* 0x000fca0000011600 */
[----:B------:R-:W-:-:S04]  /*5320*/  @P0 IMAD.MOV R6, RZ, RZ, -R0 ;  /* 0x000000ffff060224 */ /* 0x000fc800078e0a00 */
[----:B-1----:R-:W-:-:S04]  /*5330*/  @P0 IMAD R6, R11, R6, R7 ;  /* 0x000000060b060224 */ /* 0x002fc800078e0207 */
[C---:B--2---:R-:W-:Y:S02]  /*5340*/  @P0 IMAD R3, R6.reuse, R12, R3 ;  /* 0x0000000c06030224 */ /* 0x044fe400078e0203 */
[----:B------:R-:W-:-:S07]  /*5350*/  @P0 IMAD R2, R6, R13, R2 ;  /* 0x0000000d06020224 */ /* 0x000fce00078e0202 */
.L_x_13297:
[----:B------:R-:W-:Y:S02]  /*5360*/  ULDC.64 UR6, c[0x0][0x418] ;  /* 0x0001060000067ab9 */ /* 0x000fe40000000a00 */
[----:B------:R-:W-:-:S04]  /*5370*/  IADD3 R4, P0, R2, UR6, RZ ;  /* 0x0000000602047c10 */ /* 0x000fc8000ff1e0ff */
[----:B------:R-:W-:Y:S01]  /*5380*/  IADD3.X R5, RZ, UR7, RZ, P0, !PT ;  /* 0x00000007ff057c10 */ /* 0x000fe200087fe4ff */
[----:B------:R-:W0:Y:S01]  /*5390*/  LDC.U16 R2, c[0x0][0x422] ;  /* 0x00010880ff027b82 */ /* 0x000e220000000400 */
[----:B------:R-:W-:-:S03]  /*53a0*/  ULDC.64 UR6, c[0x0][0x410] ;  /* 0x0001040000067ab9 */ /* 0x000fc60000000a00 */
[----:B------:R-:W2:Y:S01]  /*53b0*/  LDG.E.S16 R4, desc[UR4][R4.64] ;  /* 0x0000000404047981 */ /* 0x000ea2000c1e1700 */
[----:B0-----:R-:W-:-:S04]  /*53c0*/  PRMT R11, R2, 0x9910, RZ ;  /* 0x00009910020b7816 */ /* 0x001fc800000000ff */
[----:B------:R-:W-:Y:S02]  /*53d0*/  IABS R8, R11 ;  /* 0x0000000b00087213 */ /* 0x000fe40000000000 */
[-C--:B--2---:R-:W-:Y:S02]  /*53e0*/  IABS R9, R4.reuse ;  /* 0x0000000400097213 */ /* 0x084fe40000000000 */
[----:B------:R-:W-:Y:S02]  /*53f0*/  IABS R10, R4 ;  /* 0x00000004000a7213 */ /* 0x000fe40000000000 */
[----:B------:R-:W0:Y:S08]  /*5400*/  I2F.RP R0, R9 ;  /* 0x0000000900007306 */ /* 0x000e300000209400 */
[----:B0-----:R-:W0:Y:S02]  /*5410*/  MUFU.RCP R0, R0 ;  /* 0x0000000000007308 */ /* 0x001e240000001000 */
[----:B0-----:R-:W-:Y:S01]  /*5420*/  IADD3 R6, R0, 0xffffffe, RZ ;  /* 0x0ffffffe00067810 */ /* 0x001fe20007ffe0ff */
[----:B------:R-:W-:-:S05]  /*5430*/  IMAD.MOV R0, RZ, RZ, -R10 ;  /* 0x000000ffff007224 */ /* 0x000fca00078e0a0a */
[----:B------:R0:W1:Y:S02]  /*5440*/  F2I.FTZ.U32.TRUNC.NTZ R7, R6 ;  /* 0x0000000600077305 */ /* 0x000064000021f000 */
[----:B0-----:R-:W-:Y:S02]  /*5450*/  MOV R6, RZ ;  /* 0x000000ff00067202 */ /* 0x001fe40000000f00 */
        /* <DEDUP_REMOVED lines=15> */
[----:B------:R-:W-:Y:S02]  /*5550*/  @!P1 IADD3 R7, -R7, RZ, RZ ;  /* 0x000000ff07079210 */ /* 0x000fe40007ffe1ff */
[----:B------:R-:W-:Y:S02]  /*5560*/  IADD3.X R3, RZ, UR7, RZ, P0, !PT ;  /* 0x00000007ff037c10 */ /* 0x000fe400087fe4ff */
[----:B------:R-:W-:-:S05]  /*5570*/  @!P2 LOP3.LUT R7, RZ, R4, RZ, 0x33, !PT ;  /* 0x00000004ff07a212 */ /* 0x000fca00078e33ff */
[----:B------:R-:W-:Y:S01]  /*5580*/  STG.E.U16 desc[UR4][R2.64], R7 ;  /* 0x0000000702007986 */ /* 0x000fe2000c101504 */
[----:B------:R-:W-:Y:S05]  /*5590*/  EXIT ;  /* 0x000000000000794d */ /* 0x000fea0003800000 */
.L_x_13298:
        /* <DEDUP_REMOVED lines=14> */
.L_x_22888:


//--------------------- .text._ZN2at6native27unrolled_elementwise_kernelINS0_13AUnaryFunctorIsssZZZNS0_15binary_internal21div_trunc_kernel_cudaERNS_18TensorIteratorBaseEENKUlvE_clEvENKUlvE3_clEvEUlssE_EESt5arrayIPcLm2EELi4E23TrivialOffsetCalculatorILi1EjESE_NS0_6memory15LoadWithoutCastENSF_16StoreWithoutCastEEEviT_T0_T2_T3_T4_T5_ --------------------------
	.section	.text._ZN2at6native27unrolled_elementwise_kernelINS0_13AUnaryFunctorIsssZZZNS0_15binary_internal21div_trunc_kernel_cudaERNS_18TensorIteratorBaseEENKUlvE_clEvENKUlvE3_clEvEUlssE_EESt5arrayIPcLm2EELi4E23TrivialOffsetCalculatorILi1EjESE_NS0_6memory15LoadWithoutCastENSF_16StoreWithoutCastEEEviT_T0_T2_T3_T4_T5_,"ax",@progbits
	.align	128
        .global         _ZN2at6native27unrolled_elementwise_kernelINS0_13AUnaryFunctorIsssZZZNS0_15binary_internal21div_trunc_kernel_cudaERNS_18TensorIteratorBaseEENKUlvE_clEvENKUlvE3_clEvEUlssE_EESt5arrayIPcLm2EELi4E23TrivialOffsetCalculatorILi1EjESE_NS0_6memory15LoadWithoutCastENSF_16StoreWithoutCastEEEviT_T0_T2_T3_T4_T5_
        .type           _ZN2at6native27unrolled_elementwise_kernelINS0_13AUnaryFunctorIsssZZZNS0_15binary_internal21div_trunc_kernel_cudaERNS_18TensorIteratorBaseEENKUlvE_clEvENKUlvE3_clEvEUlssE_EESt5arrayIPcLm2EELi4E23TrivialOffsetCalculatorILi1EjESE_NS0_6memory15LoadWithoutCastENSF_16StoreWithoutCastEEEviT_T0_T2_T3_T4_T5_,@function
        .size           _ZN2at6native27unrolled_elementwise_kernelINS0_13AUnaryFunctorIsssZZZNS0_15binary_internal21div_trunc_kernel_cudaERNS_18TensorIteratorBaseEENKUlvE_clEvENKUlvE3_clEvEUlssE_EESt5arrayIPcLm2EELi4E23TrivialOffsetCalculatorILi1EjESE_NS0_6memory15LoadWithoutCastENSF_16StoreWithoutCastEEEviT_T0_T2_T3_T4_T5_,(.L_x_22889 - _ZN2at6native27unrolled_elementwise_kernelINS0_13AUnaryFunctorIsssZZZNS0_15binary_internal21div_trunc_kernel_cudaERNS_18TensorIteratorBaseEENKUlvE_clEvENKUlvE3_clEvEUlssE_EESt5arrayIPcLm2EELi4E23TrivialOffsetCalculatorILi1EjESE_NS0_6memory15LoadWithoutCastENSF_16StoreWithoutCastEEEviT_T0_T2_T3_T4_T5_)
        .other          _ZN2at6native27unrolled_elementwise_kernelINS0_13AUnaryFunctorIsssZZZNS0_15binary_internal21div_trunc_kernel_cudaERNS_18TensorIteratorBaseEENKUlvE_clEvENKUlvE3_clEvEUlssE_EESt5arrayIPcLm2EELi4E23TrivialOffsetCalculatorILi1EjESE_NS0_6memory15LoadWithoutCastENSF_16StoreWithoutCastEEEviT_T0_T2_T3_T4_T5_,@"STO_CUDA_ENTRY STV_DEFAULT"
_ZN2at6native27unrolled_elementwise_kernelINS0_13AUnaryFunctorIsssZZZNS0_15binary_internal21div_trunc_kernel_cudaERNS_18TensorIteratorBaseEENKUlvE_clEvENKUlvE3_clEvEUlssE_EESt5arrayIPcLm2EELi4E23TrivialOffsetCalculatorILi1EjESE_NS0_6memory15LoadWithoutCastENSF_16StoreWithoutCastEEEviT_T0_T2_T3_T4_T5_:
.text._ZN2at6native27unrolled_elementwise_kernelINS0_13AUnaryFunctorIsssZZZNS0_15binary_internal21div_trunc_kernel_cudaERNS_18TensorIteratorBaseEENKUlvE_clEvENKUlvE3_clEvEUlssE_EESt5arrayIPcLm2EELi4E23TrivialOffsetCalculatorILi1EjESE_NS0_6memory15LoadWithoutCastENSF_16StoreWithoutCastEEEviT_T0_T2_T3_T4_T5_:
        /* <DEDUP_REMOVED lines=9> */
[----:B------:R-:W-:Y:S02]  /*0090*/  @!P0 IMAD R11, R0, 0x200, R5 ;  /* 0x00000200000b8824 */ /* 0x000fe400078e0205 */
[----:B------:R-:W-:Y:S02]  /*00a0*/  IMAD.MOV.U32 R10, RZ, RZ, RZ ;  /* 0x000000ffff0a7224 */ /* 0x000fe400078e00ff */
[----:B------:R-:W-:-:S03]  /*00b0*/  @!P0 VIADD R5, R5, 0x80 ;  /* 0x0000008005058836 */ /* 0x000fc60000000000 */
[----:B------:R-:W1:Y:S02]  /*00c0*/  LDC.U16 R2, c[0x0][0x216] ;  /* 0x00008580ff027b82 */ /* 0x000e640000000400 */
[----:B------:R-:W-:-:S06]  /*00d0*/  ISETP.GE.AND P1, PT, R5, R4, PT ;  /* 0x000000040500720c */ /* 0x000fcc0003f26270 */
[----:B------:R-:W2:Y:S07]  /*00e0*/  @!P0 LDC.64 R12, c[0x0][0x218] ;  /* 0x00008600ff0c8b82 */ /* 0x000eae0000000a00 */
[----:B------:R-:W-:Y:S01]  /*00f0*/  @!P1 LEA R19, R0, R5, 0x9 ;  /* 0x0000000500139211 */ /* 0x000fe200078e48ff */
[----:B0-----:R-:W-:Y:S01]  /*0100*/  @!P0 IMAD.WIDE.U32 R14, R11, 0x2, R14 ;  /* 0x000000020b0e8825 */ /* 0x001fe200078e000e */
[----:B------:R-:W0:Y:S03]  /*0110*/  @!P1 LDC.64 R6, c[0x0][0x220] ;  /* 0x00008800ff069b82 */ /* 0x000e260000000a00 */
[----:B------:R-:W-:Y:S01]  /*0120*/  @!P1 VIADD R5, R5, 0x80 ;  /* 0x0000008005059836 */ /* 0x000fe20000000000 */
[----:B------:R-:W5:Y:S04]  /*0130*/  @!P0 LDG.E.S16 R10, desc[UR4][R14.64] ;  /* 0x000000040e0a8981 */ /* 0x000f68000c1e1700 */
[----:B------:R-:W-:-:S13]  /*0140*/  ISETP.GE.AND P3, PT, R5, R4, PT ;  /* 0x000000040500720c */ /* 0x000fda0003f66270 */
[----:B------:R-:W-:Y:S01]  /*0150*/  @!P3 IMAD R21, R0, 0x200, R5 ;  /* 0x000002000015b824 */ /* 0x000fe200078e0205 */
[----:B------:R-:W-:Y:S01]  /*0160*/  @!P3 IADD3 R5, R5, 0x80, RZ ;  /* 0x000000800505b810 */ /* 0x000fe20007ffe0ff */
[----:B------:R-:W3:Y:S01]  /*0170*/  @!P3 LDC.64 R8, c[0x0][0x220] ;  /* 0x00008800ff08bb82 */ /* 0x000ee20000000a00 */
[----:B0-----:R-:W-:Y:S02]  /*0180*/  @!P1 IMAD.WIDE.U32 R18, R19, 0x2, R6 ;  /* 0x0000000213129825 */ /* 0x001fe400078e0006 */
[----:B------:R-:W-:Y:S01]  /*0190*/  ISETP.GE.AND P2, PT, R5, R4, PT ;  /* 0x000000040500720c */ /* 0x000fe20003f46270 */
[----:B------:R-:W-:-:S12]  /*01a0*/  HFMA2.MMA R6, -RZ, RZ, 0, 0 ;  /* 0x00000000ff067435 */ /* 0x000fd800000001ff */
[----:B------:R-:W0:Y:S01]  /*01b0*/  @!P2 LDC.64 R16, c[0x0][0x220] ;  /* 0x00008800ff10ab82 */ /* 0x000e220000000a00 */
[----:B------:R-:W-:Y:S01]  /*01c0*/  @!P2 IMAD R5, R0, 0x200, R5 ;  /* 0x000002000005a824 */ /* 0x000fe200078e0205 */
[----:B------:R-:W-:Y:S01]  /*01d0*/  MOV R7, R3 ;  /* 0x0000000300077202 */ /* 0x000fe20000000f00 */
[----:B---3--:R-:W-:-:S04]  /*01e0*/  @!P3 IMAD.WIDE.U32 R20, R21, 0x2, R8 ;  /* 0x000000021514b825 */ /* 0x008fc800078e0008 */
[----:B------:R-:W-:Y:S01]  /*01f0*/  IMAD.MOV.U32 R8, RZ, RZ, RZ ;  /* 0x000000ffff087224 */ /* 0x000fe200078e00ff */
[----:B------:R-:W-:Y:S01]  /*0200*/  BSSY B0, `(.L_x_13299) ;  /* 0x000002b000007945 */ /* 0x000fe20003800000 */
[C---:B------:R-:W-:Y:S01]  /*0210*/  VIADD R9, R7.reuse, 0x80 ;  /* 0x0000008007097836 */ /* 0x040fe20000000000 */
[----:B------:R-:W5:Y:S01]  /*0220*/  @!P3 LDG.E.S16 R6, desc[UR4][R20.64] ;  /* 0x000000041406b981 */ /* 0x000f62000c1e1700 */
[----:B------:R-:W-:-:S03]  /*0230*/  VIADD R11, R7, 0x100 ;  /* 0x00000100070b7836 */ /* 0x000fc60000000000 */
[----:B------:R3:W5:Y:S01]  /*0240*/  @!P1 LDG.E.S16 R8, desc[UR4][R18.64] ;  /* 0x0000000412089981 */ /* 0x000762000c1e1700 */
[----:B0-----:R-:W-:-:S04]  /*0250*/  @!P2 IMAD.WIDE.U32 R16, R5, 0x2, R16 ;  /* 0x000000020510a825 */ /* 0x001fc800078e0010 */
[----:B------:R-:W-:Y:S01]  /*0260*/  IMAD.MOV.U32 R5, RZ, RZ, RZ ;  /* 0x000000ffff057224 */ /* 0x000fe200078e00ff */
[----:B---3--:R-:W-:Y:S01]  /*0270*/  IADD3 R19, R7, 0x180, RZ ;  /* 0x0000018007137810 */ /* 0x008fe20007ffe0ff */
[----:B------:R-:W-:Y:S02]  /*0280*/  @!P0 VIADD R7, R3, 0x80 ;  /* 0x0000008003078836 */ /* 0x000fe40000000000 */
[----:B------:R-:W-:Y:S01]  /*0290*/  @!P0 IMAD R3, R0, 0x200, R3 ;  /* 0x0000020000038824 */ /* 0x000fe200078e0203 */
[-C--:B------:R-:W-:Y:S01]  /*02a0*/  ISETP.GE.AND P4, PT, R9, R4.reuse, PT ;  /* 0x000000040900720c */ /* 0x080fe20003f86270 */
[----:B------:R0:W5:Y:S01]  /*02b0*/  @!P2 LDG.E.S16 R5, desc[UR4][R16.64] ;  /* 0x000000041005a981 */ /* 0x000162000c1e1700 */
[----:B-1----:R-:W-:Y:S01]  /*02c0*/  PRMT R9, R2, 0x9910, RZ ;  /* 0x0000991002097816 */ /* 0x002fe200000000ff */
[----:B--2---:R-:W-:Y:S01]  /*02d0*/  @!P0 IMAD.WIDE.U32 R2, R3, 0x2, R12 ;  /* 0x0000000203028825 */ /* 0x004fe200078e000c */
[-C--:B------:R-:W-:Y:S02]  /*02e0*/  ISETP.GE.AND P1, PT, R11, R4.reuse, PT ;  /* 0x000000040b00720c */ /* 0x080fe40003f26270 */
[----:B------:R-:W-:-:S02]  /*02f0*/  ISETP.GE.AND P2, PT, R19, R4, PT ;  /* 0x000000041300720c */ /* 0x000fc40003f46270 */
[----:B------:R-:W-:Y:S01]  /*0300*/  ISETP.GE.AND P3, PT, R7, R4, PT ;  /* 0x000000040700720c */ /* 0x000fe20003f66270 */
[----:B------:R-:W-:-:S12]  /*0310*/  @P0 BRA `(.L_x_13300) ;  /* 0x0000000000640947 */ /* 0x000fd80003800000 */
[-C--:B-----5:R-:W-:Y:S02]  /*0320*/  IABS R15, R10.reuse ;  /* 0x0000000a000f7213 */ /* 0x0a0fe40000000000 */
[----:B0-----:R-:W-:Y:S02]  /*0330*/  IABS R16, R9 ;  /* 0x0000000900107213 */ /* 0x001fe40000000000 */
[----:B------:R-:W0:Y:S01]  /*0340*/  I2F.RP R11, R15 ;  /* 0x0000000f000b7306 */ /* 0x000e220000209400 */
[----:B------:R-:W-:-:S07]  /*0350*/  IABS R18, R10 ;  /* 0x0000000a00127213 */ /* 0x000fce0000000000 */
[----:B0-----:R-:W0:Y:S02]  /*0360*/  MUFU.RCP R11, R11 ;  /* 0x0000000b000b7308 */ /* 0x001e240000001000 */
[----:B0-----:R-:W-:-:S06]  /*0370*/  IADD3 R12, R11, 0xffffffe, RZ ;  /* 0x0ffffffe0b0c7810 */ /* 0x001fcc0007ffe0ff */
[----:B------:R0:W1:Y:S02]  /*0380*/  F2I.FTZ.U32.TRUNC.NTZ R13, R12 ;  /* 0x0000000c000d7305 */ /* 0x000064000021f000 */
[----:B0-----:R-:W-:Y:S01]  /*0390*/  MOV R12, RZ ;  /* 0x000000ff000c7202 */ /* 0x001fe20000000f00 */
        /* <DEDUP_REMOVED lines=8> */
[----:B------:R-:W-:Y:S01]  /*0420*/  @!P5 IMAD.IADD R12, R12, 0x1, -R15 ;  /* 0x000000010c0cd824 */ /* 0x000fe200078e0a0f */
[----:B------:R-:W-:-:S04]  /*0430*/  @!P5 IADD3 R11, R11, 0x1, RZ ;  /* 0x000000010b0bd810 */ /* 0x000fc80007ffe0ff */
[----:B------:R-:W-:Y:S02]  /*0440*/  ISETP.GE.U32.AND P6, PT, R12, R15, PT ;  /* 0x0000000f0c00720c */ /* 0x000fe40003fc6070 */
[----:B------:R-:W-:-:S04]  /*0450*/  LOP3.LUT R12, R9, R10, RZ, 0x3c, !PT ;  /* 0x0000000a090c7212 */ /* 0x000fc800078e3cff */
[----:B------:R-:W-:-:S07]  /*0460*/  ISETP.GE.AND P5, PT, R12, RZ, PT ;  /* 0x000000ff0c00720c */ /* 0x000fce0003fa6270 */
[----:B------:R-:W-:Y:S01]  /*0470*/  @P6 VIADD R11, R11, 0x1 ;  /* 0x000000010b0b6836 */ /* 0x000fe20000000000 */
[----:B------:R-:W-:-:S05]  /*0480*/  ISETP.NE.AND P6, PT, R10, RZ, PT ;  /* 0x000000ff0a00720c */ /* 0x000fca0003fc5270 */
[----:B------:R-:W-:-:S08]  /*0490*/  @!P5 IMAD.MOV R11, RZ, RZ, -R11 ;  /* 0x000000ffff0bd224 */ /* 0x000fd000078e0a0b */
[----:B------:R-:W-:-:S07]  /*04a0*/  @!P6 LOP3.LUT R11, RZ, R10, RZ, 0x33, !PT ;  /* 0x0000000aff0be212 */ /* 0x000fce00078e33ff */
.L_x_13300:
[----:B------:R-:W-:Y:S05]  /*04b0*/  BSYNC B0 ;  /* 0x0000000000007941 */ /* 0x000fea0003800000 */
.L_x_13299:
[----:B------:R-:W-:Y:S04]  /*04c0*/  BSSY B0, `(.L_x_13301) ;  /* 0x000001b000007945 */ /* 0x000fe80003800000 */
[----:B------:R-:W-:Y:S05]  /*04d0*/  @P4 BRA `(.L_x_13302) ;  /* 0x0000000000644947 */ /* 0x000fea0003800000 */
[-C--:B-----5:R-:W-:Y:S02]  /*04e0*/  IABS R15, R8.reuse ;  /* 0x00000008000f7213 */ /* 0x0a0fe40000000000 */
[----:B0-----:R-:W-:Y:S02]  /*04f0*/  IABS R16, R9 ;  /* 0x0000000900107213 */ /* 0x001fe40000000000 */
[----:B------:R-:W0:Y:S01]  /*0500*/  I2F.RP R10, R15 ;  /* 0x0000000f000a7306 */ /* 0x000e220000209400 */
[----:B------:R-:W-:-:S07]  /*0510*/  IABS R18, R8 ;  /* 0x0000000800127213 */ /* 0x000fce0000000000 */
[----:B0-----:R-:W0:Y:S02]  /*0520*/  MUFU.RCP R10, R10 ;  /* 0x0000000a000a7308 */ /* 0x001e240000001000 */
[----:B0-----:R-:W-:-:S06]  /*0530*/  IADD3 R12, R10, 0xffffffe, RZ ;  /* 0x0ffffffe0a0c7810 */ /* 0x001fcc0007ffe0ff */
[----:B------:R0:W1:Y:S02]  /*0540*/  F2I.FTZ.U32.TRUNC.NTZ R13, R12 ;  /* 0x0000000c000d7305 */ /* 0x000064000021f000 */
[----:B0-----:R-:W-:Y:S01]  /*0550*/  HFMA2.MMA R12, -RZ, RZ, 0, 0 ;  /* 0x00000000ff0c7435 */ /* 0x001fe200000001ff */
[----:B-1----:R-:W-:-:S04]  /*0560*/  IMAD.MOV R14, RZ, RZ, -R13 ;  /* 0x000000ffff0e7224 */ /* 0x002fc800078e0a0d */
[----:B------:R-:W-:Y:S02]  /*0570*/  IMAD R17, R14, R15, RZ ;  /* 0x0000000f0e117224 */ /* 0x000fe400078e02ff */
[----:B------:R-:W-:-:S03]  /*0580*/  IMAD.MOV.U32 R14, RZ, RZ, R16 ;  /* 0x000000ffff0e7224 */ /* 0x000fc600078e0010 */
        /* <DEDUP_REMOVED lines=8> */
[----:B------:R-:W-:Y:S02]  /*0610*/  ISETP.GE.U32.AND P4, PT, R12, R15, PT ;  /* 0x0000000f0c00720c */ /* 0x000fe40003f86070 */
[----:B------:R-:W-:-:S04]  /*0620*/  LOP3.LUT R12, R9, R8, RZ, 0x3c, !PT ;  /* 0x00000008090c7212 */ /* 0x000fc800078e3cff */
[----:B------:R-:W-:-:S07]  /*0630*/  ISETP.GE.AND P5, PT, R12, RZ, PT ;  /* 0x000000ff0c00720c */ /* 0x000fce0003fa6270 */
[----:B------:R-:W-:-:S06]  /*0640*/  @P4 VIADD R10, R10, 0x1 ;  /* 0x000000010a0a4836 */ /* 0x000fcc0000000000 */
[----:B------:R-:W-:Y:S01]  /*0650*/  @!P5 IMAD.MOV R10, RZ, RZ, -R10 ;  /* 0x000000ffff0ad224 */ /* 0x000fe200078e0a0a */
[----:B------:R-:W-:-:S07]  /*0660*/  @!P6 LOP3.LUT R10, RZ, R8, RZ, 0x33, !PT ;  /* 0x00000008ff0ae212 */ /* 0x000fce00078e33ff */
.L_x_13302:
[----:B------:R-:W-:Y:S05]  /*0670*/  BSYNC B0 ;  /* 0x0000000000007941 */ /* 0x000fea0003800000 */
.L_x_13301:
        /* <DEDUP_REMOVED lines=27> */
.L_x_13304:
[----:B------:R-:W-:Y:S05]  /*0830*/  BSYNC B0 ;  /* 0x0000000000007941 */ /* 0x000fea0003800000 */
.L_x_13303:
[----:B------:R-:W-:Y:S04]  /*0840*/  BSSY B0, `(.L_x_13305) ;  /* 0x000001c000007945 */ /* 0x000fe80003800000 */
[----:B------:R-:W-:Y:S05]  /*0850*/  @P2 BRA `(.L_x_13306) ;  /* 0x0000000000682947 */ /* 0x000fea0003800000 */
[----:B-----5:R-:W-:Y:S02]  /*0860*/  IABS R15, R5 ;  /* 0x00000005000f7213 */ /* 0x020fe40000000000 */
[----:B0-----:R-:W-:Y:S02]  /*0870*/  IABS R16, R9 ;  /* 0x0000000900107213 */ /* 0x001fe40000000000 */
        /* <DEDUP_REMOVED lines=8> */
[----:B0-----:R-:W-:Y:S01]  /*0900*/  HFMA2.MMA R12, -RZ, RZ, 0, 0 ;  /* 0x00000000ff0c7435 */ /* 0x001fe200000001ff */
[----:B-1----:R-:W-:-:S04]  /*0910*/  IMAD.MOV R14, RZ, RZ, -R13 ;  /* 0x000000ffff0e7224 */ /* 0x002fc800078e0a0d */
[----:B------:R-:W-:Y:S02]  /*0920*/  IMAD R17, R14, R15, RZ ;  /* 0x0000000f0e117224 */ /* 0x000fe400078e02ff */
[----:B------:R-:W-:-:S03]  /*0930*/  IMAD.MOV.U32 R14, RZ, RZ, R16 ;  /* 0x000000ffff0e7224 */ /* 0x000fc600078e0010 */
        /* <DEDUP_REMOVED lines=12> */
.L_x_13306:
[----:B------:R-:W-:Y:S05]  /*0a00*/  BSYNC B0 ;  /* 0x0000000000007941 */ /* 0x000fea0003800000 */
.L_x_13305:
[----:B------:R1:W-:Y:S01]  /*0a10*/  @!P0 STG.E.U16 desc[UR4][R2.64], R11 ;  /* 0x0000000b02008986 */ /* 0x0003e2000c101504 */
[----:B------:R-:W-:Y:S04]  /*0a20*/  BSSY B0, `(.L_x_13307) ;  /* 0x000000c000007945 */ /* 0x000fe80003800000 */
[----:B------:R-:W-:Y:S05]  /*0a30*/  @P3 BRA `(.L_x_13308) ;  /* 0x0000000000283947 */ /* 0x000fea0003800000 */
[----:B------:R-:W2:Y:S01]  /*0a40*/  LDC.64 R12, c[0x0][0x218] ;  /* 0x00008600ff0c7b82 */ /* 0x000ea20000000a00 */
[----:B-1----:R-:W-:Y:S02]  /*0a50*/  IMAD R3, R0, 0x200, R7 ;  /* 0x0000020000037824 */ /* 0x002fe400078e0207 */
[----:B------:R-:W-:-:S05]  /*0a60*/  VIADD R7, R7, 0x80 ;  /* 0x0000008007077836 */ /* 0x000fca0000000000 */
[----:B------:R-:W-:-:S13]  /*0a70*/  ISETP.GE.AND P0, PT, R7, R4, PT ;  /* 0x000000040700720c */ /* 0x000fda0003f06270 */
[----:B-----5:R-:W-:Y:S01]  /*0a80*/  @!P0 LEA R5, R0, R7, 0x9 ;  /* 0x0000000700058211 */ /* 0x020fe200078e48ff */
[----:B------:R-:W-:Y:S02]  /*0a90*/  @!P0 VIADD R7, R7, 0x80 ;  /* 0x0000008007078836 */ /* 0x000fe40000000000 */
[----:B--2---:R-:W-:-:S04]  /*0aa0*/  IMAD.WIDE.U32 R2, R3, 0x2, R12 ;  /* 0x0000000203027825 */ /* 0x004fc800078e000c */
[----:B------:R-:W-:Y:S01]  /*0ab0*/  @!P0 IMAD.WIDE.U32 R12, R5, 0x2, R12 ;  /* 0x00000002050c8825 */ /* 0x000fe200078e000c */
[----:B------:R2:W-:Y:S04]  /*0ac0*/  STG.E.U16 desc[UR4][R2.64], R10 ;  /* 0x0000000a02007986 */ /* 0x0005e8000c101504 */
[----:B------:R2:W-:Y:S02]  /*0ad0*/  @!P0 STG.E.U16 desc[UR4][R12.64], R8 ;  /* 0x000000080c008986 */ /* 0x0005e4000c101504 */
.L_x_13308:
[----:B------:R-:W-:Y:S05]  /*0ae0*/  BSYNC B0 ;  /* 0x0000000000007941 */ /* 0x000fea0003800000 */
.L_x_13307:
[----:B------:R-:W-:-:S13]  /*0af0*/  ISETP.GE.AND P0, PT, R7, R4, PT ;  /* 0x000000040700720c */ /* 0x000fda0003f06270 */
[----:B------:R-:W-:Y:S05]  /*0b00*/  @P0 EXIT ;  /* 0x000000000000094d */ /* 0x000fea0003800000 */
[----:B-12---:R-:W1:Y:S01]  /*0b10*/  LDC.64 R2, c[0x0][0x218] ;  /* 0x00008600ff027b82 */ /* 0x006e620000000a00 */
[----:B------:R-:W-:-:S05]  /*0b20*/  LEA R7, R0, R7, 0x9 ;  /* 0x0000000700077211 */ /* 0x000fca00078e48ff */
[----:B-1----:R-:W-:-:S05]  /*0b30*/  IMAD.WIDE.U32 R2, R7, 0x2, R2 ;  /* 0x0000000207027825 */ /* 0x002fca00078e0002 */
[----:B------:R-:W-:Y:S01]  /*0b40*/  STG.E.U16 desc[UR4][R2.64], R9 ;  /* 0x0000000902007986 */ /* 0x000fe2000c101504 */
[----:B------:R-:W-:Y:S05]  /*0b50*/  EXIT ;  /* 0x000000000000794d */ /* 0x000fea0003800000 */
.L_x_13309:
        /* <DEDUP_REMOVED lines=10> */
.L_x_22889:


//--------------------- .text._ZN2at6native29vectorized_elementwise_kernelILi2ENS0_13AUnaryFunctorIsssZZZNS0_15binary_internal21div_trunc_kernel_cudaERNS_18TensorIteratorBaseEENKUlvE_clEvENKUlvE3_clEvEUlssE_EESt5arrayIPcLm2EEEEviT0_T1_ --------------------------
	.section	.text._ZN2at6native29vectorized_elementwise_kernelILi2ENS0_13AUnaryFunctorIsssZZZNS0_15binary_internal21div_trunc_kernel_cudaERNS_18TensorIteratorBaseEENKUlvE_clEvENKUlvE3_clEvEUlssE_EESt5arrayIPcLm2EEEEviT0_T1_,"ax",@progbits
	.align	128
        .global         _ZN2at6native29vectorized_elementwise_kernelILi2ENS0_13AUnaryFunctorIsssZZZNS0_15binary_internal21div_trunc_kernel_cudaERNS_18TensorIteratorBaseEENKUlvE_clEvENKUlvE3_clEvEUlssE_EESt5arrayIPcLm2EEEEviT0_T1_
        .type           _ZN2at6native29vectorized_elementwise_kernelILi2ENS0_13AUnaryFunctorIsssZZZNS0_15binary_internal21div_trunc_kernel_cudaERNS_18TensorIteratorBaseEENKUlvE_clEvENKUlvE3_clEvEUlssE_EESt5arrayIPcLm2EEEEviT0_T1_,@function
        .size           _ZN2at6native29vectorized_elementwise_kernelILi2ENS0_13AUnaryFunctorIsssZZZNS0_15binary_internal21div_trunc_kernel_cudaERNS_18TensorIteratorBaseEENKUlvE_clEvENKUlvE3_clEvEUlssE_EESt5arrayIPcLm2EEEEviT0_T1_,(.L_x_22890 - _ZN2at6native29vectorized_elementwise_kernelILi2ENS0_13AUnaryFunctorIsssZZZNS0_15binary_internal21div_trunc_kernel_cudaERNS_18TensorIteratorBaseEENKUlvE_clEvENKUlvE3_clEvEUlssE_EESt5arrayIPcLm2EEEEviT0_T1_)
        .other          _ZN2at6native29vectorized_elementwise_kernelILi2ENS0_13AUnaryFunctorIsssZZZNS0_15binary_internal21div_trunc_kernel_cudaERNS_18TensorIteratorBaseEENKUlvE_clEvENKUlvE3_clEvEUlssE_EESt5arrayIPcLm2EEEEviT0_T1_,@"STO_CUDA_ENTRY STV_DEFAULT"
_ZN2at6native29vectorized_elementwise_kernelILi2ENS0_13AUnaryFunctorIsssZZZNS0_15binary_internal21div_trunc_kernel_cudaERNS_18TensorIteratorBaseEENKUlvE_clEvENKUlvE3_clEvEUlssE_EESt5arrayIPcLm2EEEEviT0_T1_:
.text._ZN2at6native29vectorized_elementwise_kernelILi2ENS0_13AUnaryFunctorIsssZZZNS0_15binary_internal21div_trunc_kernel_cudaERNS_18TensorIteratorBaseEENKUlvE_clEvENKUlvE3_clEvEUlssE_EESt5arrayIPcLm2EEEEviT0_T1_:
        /* <DEDUP_REMOVED lines=16> */
[----:B--2---:R-:W-:-:S02]  /*0100*/  PRMT R14, R0, 0x9910, RZ ;  /* 0x00009910000e7816 */ /* 0x004fc400000000ff */
[----:B------:R-:W-:Y:S02]  /*0110*/  PRMT R11, R0, 0xbb32, RZ ;  /* 0x0000bb32000b7816 */ /* 0x000fe400000000ff */
[----:B------:R-:W-:Y:S02]  /*0120*/  IABS R20, R14 ;  /* 0x0000000e00147213 */ /* 0x000fe40000000000 */
[----:B------:R-:W-:Y:S02]  /*0130*/  IABS R21, R11 ;  /* 0x0000000b00157213 */ /* 0x000fe40000000000 */
[----:B------:R-:W1:Y:S01]  /*0140*/  I2F.RP R3, R20 ;  /* 0x0000001400037306 */ /* 0x000e620000209400 */
[C---:B---3--:R-:W-:Y:S02]  /*0150*/  PRMT R0, R6.reuse, 0x9910, RZ ;  /* 0x0000991006007816 */ /* 0x048fe400000000ff */
[----:B------:R-:W-:Y:S02]  /*0160*/  PRMT R13, R6, 0xbb32, RZ ;  /* 0x0000bb32060d7816 */ /* 0x000fe400000000ff */
[----:B------:R-:W-:-:S02]  /*0170*/  IABS R17, R0 ;  /* 0x0000000000117213 */ /* 0x000fc40000000000 */
[----:B------:R-:W-:Y:S01]  /*0180*/  IABS R19, R13 ;  /* 0x0000000d00137213 */ /* 0x000fe20000000000 */
[----:B------:R-:W2:Y:S01]  /*0190*/  I2F.RP R22, R21 ;  /* 0x0000001500167306 */ /* 0x000ea20000209400 */
[C---:B----4-:R-:W-:Y:S02]  /*01a0*/  PRMT R16, R2.reuse, 0x9910, RZ ;  /* 0x0000991002107816 */ /* 0x050fe400000000ff */
[----:B------:R-:W-:Y:S02]  /*01b0*/  PRMT R2, R2, 0xbb32, RZ ;  /* 0x0000bb3202027816 */ /* 0x000fe400000000ff */
[----:B------:R-:W-:-:S03]  /*01c0*/  IABS R12, R16 ;  /* 0x00000010000c7213 */ /* 0x000fc60000000000 */
[----:B-1----:R-:W1:Y:S08]  /*01d0*/  MUFU.RCP R3, R3 ;  /* 0x0000000300037308 */ /* 0x002e700000001000 */
[----:B------:R-:W3:Y:S08]  /*01e0*/  I2F.RP R23, R17 ;  /* 0x0000001100177306 */ /* 0x000ef00000209400 */
[----:B--2---:R-:W2:Y:S01]  /*01f0*/  MUFU.RCP R22, R22 ;  /* 0x0000001600167308 */ /* 0x004ea20000001000 */
[----:B-1----:R-:W-:-:S07]  /*0200*/  VIADD R6, R3, 0xffffffe ;  /* 0x0ffffffe03067836 */ /* 0x002fce0000000000 */
[----:B0-----:R-:W-:Y:S08]  /*0210*/  I2F.RP R5, R19 ;  /* 0x0000001300057306 */ /* 0x001ff00000209400 */
[----:B---3--:R-:W0:Y:S01]  /*0220*/  MUFU.RCP R23, R23 ;  /* 0x0000001700177308 */ /* 0x008e220000001000 */
[----:B--2---:R-:W-:-:S07]  /*0230*/  VIADD R8, R22, 0xffffffe ;  /* 0x0ffffffe16087836 */ /* 0x004fce0000000000 */
[----:B------:R1:W2:Y:S08]  /*0240*/  F2I.FTZ.U32.TRUNC.NTZ R7, R6 ;  /* 0x0000000600077305 */ /* 0x0002b0000021f000 */
[----:B------:R-:W-:Y:S01]  /*0250*/  I2F.RP R25, R12 ;  /* 0x0000000c00197306 */ /* 0x000fe20000209400 */
[----:B0-----:R-:W-:Y:S02]  /*0260*/  VIADD R3, R23, 0xffffffe ;  /* 0x0ffffffe17037836 */ /* 0x001fe40000000000 */
[----:B-1----:R-:W-:Y:S01]  /*0270*/  IMAD.MOV.U32 R6, RZ, RZ, RZ ;  /* 0x000000ffff067224 */ /* 0x002fe200078e00ff */
[----:B--2---:R-:W-:-:S04]  /*0280*/  IADD3 R23, RZ, -R7, RZ ;  /* 0x80000007ff177210 */ /* 0x004fc80007ffe0ff */
[----:B------:R0:W1:Y:S01]  /*0290*/  F2I.FTZ.U32.TRUNC.NTZ R9, R8 ;  /* 0x0000000800097305 */ /* 0x000062000021f000 */
[----:B------:R-:W-:-:S07]  /*02a0*/  IMAD R23, R23, R20, RZ ;  /* 0x0000001417177224 */ /* 0x000fce00078e02ff */
[----:B------:R-:W2:Y:S01]  /*02b0*/  MUFU.RCP R5, R5 ;  /* 0x0000000500057308 */ /* 0x000ea20000001000 */
[----:B------:R-:W-:Y:S02]  /*02c0*/  IMAD.HI.U32 R23, R7, R23, R6 ;  /* 0x0000001707177227 */ /* 0x000fe400078e0006 */
[----:B------:R-:W3:Y:S02]  /*02d0*/  LDC.U16 R6, c[0x0][0x216] ;  /* 0x00008580ff067b82 */ /* 0x000ee40000000400 */
[----:B0-----:R-:W-:Y:S02]  /*02e0*/  IMAD.MOV.U32 R8, RZ, RZ, RZ ;  /* 0x000000ffff087224 */ /* 0x001fe400078e00ff */
[----:B-1----:R-:W-:Y:S01]  /*02f0*/  IMAD.MOV R22, RZ, RZ, -R9 ;  /* 0x000000ffff167224 */ /* 0x002fe200078e0a09 */
[----:B------:R-:W0:Y:S03]  /*0300*/  MUFU.RCP R4, R25 ;  /* 0x0000001900047308 */ /* 0x000e260000001000 */
[----:B------:R-:W-:-:S02]  /*0310*/  IMAD R7, R22, R21, RZ ;  /* 0x0000001516077224 */ /* 0x000fc400078e02ff */
[----:B------:R-:W-:Y:S02]  /*0320*/  IMAD.MOV.U32 R22, RZ, RZ, R2 ;  /* 0x000000ffff167224 */ /* 0x000fe400078e0002 */
[----:B------:R-:W-:Y:S01]  /*0330*/  IMAD.HI.U32 R9, R9, R7, R8 ;  /* 0x0000000709097227 */ /* 0x000fe200078e0008 */
[----:B------:R-:W1:Y:S02]  /*0340*/  F2I.FTZ.U32.TRUNC.NTZ R3, R3 ;  /* 0x0000000300037305 */ /* 0x000e64000021f000 */
[----:B------:R-:W-:Y:S01]  /*0350*/  IABS R8, R22 ;  /* 0x0000001600087213 */ /* 0x000fe20000000000 */
[----:B--2---:R-:W-:-:S05]  /*0360*/  VIADD R24, R5, 0xffffffe ;  /* 0x0ffffffe05187836 */ /* 0x004fca0000000000 */
[----:B------:R-:W2:Y:S01]  /*0370*/  F2I.FTZ.U32.TRUNC.NTZ R5, R24 ;  /* 0x0000001800057305 */ /* 0x000ea2000021f000 */
[----:B0-----:R-:W-:Y:S01]  /*0380*/  IADD3 R4, R4, 0xffffffe, RZ ;  /* 0x0ffffffe04047810 */ /* 0x001fe20007ffe0ff */
[----:B-1----:R-:W-:-:S06]  /*0390*/  IMAD.MOV R2, RZ, RZ, -R3 ;  /* 0x000000ffff027224 */ /* 0x002fcc00078e0a03 */
[----:B------:R-:W0:Y:S01]  /*03a0*/  I2F.RP R24, R8 ;  /* 0x0000000800187306 */ /* 0x000e220000209400 */
[----:B------:R-:W-:Y:S01]  /*03b0*/  IMAD R25, R2, R17, RZ ;  /* 0x0000001102197224 */ /* 0x000fe200078e02ff */
[----:B------:R-:W-:Y:S01]  /*03c0*/  HFMA2.MMA R2, -RZ, RZ, 0, 0 ;  /* 0x00000000ff027435 */ /* 0x000fe200000001ff */
[----:B--2---:R-:W-:-:S05]  /*03d0*/  IMAD.MOV R26, RZ, RZ, -R5 ;  /* 0x000000ffff1a7224 */ /* 0x004fca00078e0a05 */
[----:B------:R1:W2:Y:S01]  /*03e0*/  F2I.FTZ.U32.TRUNC.NTZ R7, R4 ;  /* 0x0000000400077305 */ /* 0x0002a2000021f000 */
[----:B------:R-:W-:-:S03]  /*03f0*/  IMAD R27, R26, R19, RZ ;  /* 0x000000131a1b7224 */ /* 0x000fc600078e02ff */
[----:B------:R-:W-:-:S04]  /*0400*/  IMAD.HI.U32 R25, R3, R25, R2 ;  /* 0x0000001903197227 */ /* 0x000fc800078e0002 */
[----:B0-----:R-:W0:Y:S01]  /*0410*/  MUFU.RCP R2, R24 ;  /* 0x0000001800027308 */ /* 0x001e220000001000 */
[----:B-1----:R-:W-:-:S04]  /*0420*/  IMAD.MOV.U32 R4, RZ, RZ, RZ ;  /* 0x000000ffff047224 */ /* 0x002fc800078e00ff */
[----:B------:R-:W-:Y:S01]  /*0430*/  IMAD.HI.U32 R27, R5, R27, R4 ;  /* 0x0000001b051b7227 */ /* 0x000fe200078e0004 */
[----:B---3--:R-:W-:-:S03]  /*0440*/  PRMT R5, R6, 0x9910, RZ ;  /* 0x0000991006057816 */ /* 0x008fc600000000ff */
[----:B--2---:R-:W-:Y:S01]  /*0450*/  IMAD.MOV R3, RZ, RZ, -R7 ;  /* 0x000000ffff037224 */ /* 0x004fe200078e0a07 */
[----:B------:R-:W-:Y:S01]  /*0460*/  IABS R4, R5 ;  /* 0x0000000500047213 */ /* 0x000fe20000000000 */
[----:B------:R-:W-:Y:S02]  /*0470*/  IMAD.MOV.U32 R6, RZ, RZ, RZ ;  /* 0x000000ffff067224 */ /* 0x000fe400078e00ff */
[----:B------:R-:W-:Y:S02]  /*0480*/  IMAD R3, R3, R12, RZ ;  /* 0x0000000c03037224 */ /* 0x000fe400078e02ff */
[----:B------:R-:W-:-:S04]  /*0490*/  IMAD.HI.U32 R23, R23, R4, RZ ;  /* 0x0000000417177227 */ /* 0x000fc800078e00ff */
[----:B------:R-:W-:Y:S01]  /*04a0*/  IMAD.HI.U32 R6, R7, R3, R6 ;  /* 0x0000000307067227 */ /* 0x000fe200078e0006 */
[----:B------:R-:W-:-:S03]  /*04b0*/  IABS R3, R14 ;  /* 0x0000000e00037213 */ /* 0x000fc60000000000 */
[----:B0-----:R-:W-:Y:S01]  /*04c0*/  VIADD R2, R2, 0xffffffe ;  /* 0x0ffffffe02027836 */ /* 0x001fe20000000000 */
[----:B------:R-:W-:Y:S01]  /*04d0*/  IADD3 R7, RZ, -R3, RZ ;  /* 0x80000003ff077210 */ /* 0x000fe20007ffe0ff */
[-C--:B------:R-:W-:Y:S02]  /*04e0*/  IMAD.HI.U32 R9, R9, R4.reuse, RZ ;  /* 0x0000000409097227 */ /* 0x080fe400078e00ff */
[----:B------:R0:W1:Y:S02]  /*04f0*/  F2I.FTZ.U32.TRUNC.NTZ R3, R2 ;  /* 0x0000000200037305 */ /* 0x000064000021f000 */
[----:B------:R-:W-:Y:S02]  /*0500*/  IMAD R7, R23, R7, R4 ;  /* 0x0000000717077224 */ /* 0x000fe400078e0204 */
[----:B------:R-:W-:-:S03]  /*0510*/  IMAD.HI.U32 R25, R25, R4, RZ ;  /* 0x0000000419197227 */ /* 0x000fc600078e00ff */
[----:B------:R-:W-:Y:S01]  /*0520*/  ISETP.GT.U32.AND P6, PT, R20, R7, PT ;  /* 0x000000071400720c */ /* 0x000fe20003fc4070 */
[----:B------:R-:W-:Y:S01]  /*0530*/  IMAD.HI.U32 R27, R27, R4, RZ ;  /* 0x000000041b1b7227 */ /* 0x000fe200078e00ff */
[----:B0-----:R-:W-:-:S03]  /*0540*/  MOV R2, RZ ;  /* 0x000000ff00027202 */ /* 0x001fc60000000f00 */
[----:B-1----:R-:W-:-:S04]  /*0550*/  IMAD.MOV R29, RZ, RZ, -R3 ;  /* 0x000000ffff1d7224 */ /* 0x002fc800078e0a03 */
[----:B------:R-:W-:-:S04]  /*0560*/  IMAD R29, R29, R8, RZ ;  /* 0x000000081d1d7224 */ /* 0x000fc800078e02ff */
[----:B------:R-:W-:Y:S02]  /*0570*/  @!P6 IMAD.IADD R7, R7, 0x1, -R20 ;  /* 0x000000010707e824 */ /* 0x000fe400078e0a14 */
[----:B------:R-:W-:-:S03]  /*0580*/  @!P6 VIADD R23, R23, 0x1 ;  /* 0x000000011717e836 */ /* 0x000fc60000000000 */
[----:B------:R-:W-:Y:S01]  /*0590*/  ISETP.GE.U32.AND P1, PT, R7, R20, PT ;  /* 0x000000140700720c */ /* 0x000fe20003f26070 */
[----:B------:R-:W-:Y:S01]  /*05a0*/  IMAD.HI.U32 R7, R3, R29, R2 ;  /* 0x0000001d03077227 */ /* 0x000fe200078e0002 */
[----:B------:R-:W-:Y:S02]  /*05b0*/  IABS R2, R11 ;  /* 0x0000000b00027213 */ /* 0x000fe40000000000 */
[C---:B-----5:R-:W-:Y:S02]  /*05c0*/  PRMT R20, R10.reuse, 0x9910, RZ ;  /* 0x000099100a147816 */ /* 0x060fe400000000ff */
[----:B------:R-:W-:Y:S01]  /*05d0*/  PRMT R10, R10, 0xbb32, RZ ;  /* 0x0000bb320a0a7816 */ /* 0x000fe200000000ff */
[----:B------:R-:W-:Y:S01]  /*05e0*/  IMAD.MOV R2, RZ, RZ, -R2 ;  /* 0x000000ffff027224 */ /* 0x000fe200078e0a02 */
[----:B------:R-:W-:Y:S01]  /*05f0*/  IABS R24, R20 ;  /* 0x0000001400187213 */ /* 0x000fe20000000000 */
[----:B------:R-:W-:-:S03]  /*0600*/  IMAD.HI.U32 R7, R7, R4, RZ ;  /* 0x0000000407077227 */ /* 0x000fc600078e00ff */
[----:B------:R-:W0:Y:S01]  /*0610*/  I2F.RP R3, R24 ;  /* 0x0000001800037306 */ /* 0x000e220000209400 */
[----:B------:R-:W-:Y:S02]  /*0620*/  IMAD R2, R9, R2, R4 ;  /* 0x0000000209027224 */ /* 0x000fe400078e0204 */
[----:B------:R-:W-:-:S03]  /*0630*/  @P1 VIADD R23, R23, 0x1 ;  /* 0x0000000117171836 */ /* 0x000fc60000000000 */
[----:B------:R-:W-:Y:S02]  /*0640*/  ISETP.GT.U32.AND P3, PT, R21, R2, PT ;  /* 0x000000021500720c */ /* 0x000fe40003f64070 */
[----:B0-----:R-:W0:Y:S11]  /*0650*/  MUFU.RCP R3, R3 ;  /* 0x0000000300037308 */ /* 0x001e360000001000 */
[----:B------:R-:W-:-:S02]  /*0660*/  @!P3 IMAD.IADD R2, R2, 0x1, -R21 ;  /* 0x000000010202b824 */ /* 0x000fc400078e0a15 */
[----:B------:R-:W-:-:S03]  /*0670*/  @!P3 VIADD R9, R9, 0x1 ;  /* 0x000000010909b836 */ /* 0x000fc60000000000 */
[----:B------:R-:W-:Y:S02]  /*0680*/  ISETP.GE.U32.AND P4, PT, R2, R21, PT ;  /* 0x000000150200720c */ /* 0x000fe40003f86070 */
[----:B------:R-:W-:Y:S02]  /*0690*/  IABS R2, R0 ;  /* 0x0000000000027213 */ /* 0x000fe40000000000 */
[----:B------:R-:W-:-:S03]  /*06a0*/  IABS R21, R13 ;  /* 0x0000000d00157213 */ /* 0x000fc60000000000 */
[----:B------:R-:W-:Y:S01]  /*06b0*/  IMAD.MOV R2, RZ, RZ, -R2 ;  /* 0x000000ffff027224 */ /* 0x000fe200078e0a02 */
[----:B------:R-:W-:Y:S01]  /*06c0*/  IADD3 R21, RZ, -R21, RZ ;  /* 0x80000015ff157210 */ /* 0x000fe20007ffe0ff */
[----:B0-----:R-:W-:Y:S02]  /*06d0*/  VIADD R28, R3, 0xffffffe ;  /* 0x0ffffffe031c7836 */ /* 0x001fe40000000000 */
[--C-:B------:R-:W-:Y:S02]  /*06e0*/  IMAD R2, R25, R2, R4.reuse ;  /* 0x0000000219027224 */ /* 0x100fe400078e0204 */
[----:B------:R-:W-:Y:S01]  /*06f0*/  IMAD R26, R27, R21, R4 ;  /* 0x000000151b1a7224 */ /* 0x000fe200078e0204 */
[----:B------:R-:W0:Y:S01]  /*0700*/  F2I.FTZ.U32.TRUNC.NTZ R3, R28 ;  /* 0x0000001c00037305 */ /* 0x000e22000021f000 */
[----:B------:R-:W-:Y:S01]  /*0710*/  @P4 VIADD R9, R9, 0x1 ;  /* 0x0000000109094836 */ /* 0x000fe20000000000 */
[----:B------:R-:W-:Y:S02]  /*0720*/  ISETP.GT.U32.AND P2, PT, R17, R2, PT ;  /* 0x000000021100720c */ /* 0x000fe40003f44070 */
[----:B------:R-:W-:-:S02]  /*0730*/  ISETP.GT.U32.AND P0, PT, R19, R26, PT ;  /* 0x0000001a1300720c */ /* 0x000fc40003f04070 */
[----:B------:R-:W-:-:S09]  /*0740*/  ISETP.NE.AND P4, PT, R11, RZ, PT ;  /* 0x000000ff0b00720c */ /* 0x000fd20003f85270 */
[----:B------:R-:W-:Y:S02]  /*0750*/  @!P2 IMAD.IADD R2, R2, 0x1, -R17 ;  /* 0x000000010202a824 */ /* 0x000fe400078e0a11 */
[----:B------:R-:W-:Y:S01]  /*0760*/  @!P0 IADD3 R26, R26, -R19, RZ ;  /* 0x800000131a1a8210 */ /* 0x000fe20007ffe0ff */
[--C-:B0-----:R-:W-:Y:S02]  /*0770*/  IMAD.MOV R21, RZ, RZ, -R3.reuse ;  /* 0x000000ffff157224 */ /* 0x101fe400078e0a03 */
[----:B------:R-:W-:Y:S01]  /*0780*/  ISETP.GE.U32.AND P5, PT, R2, R17, PT ;  /* 0x000000110200720c */ /* 0x000fe20003fa6070 */
[----:B------:R-:W-:Y:S01]  /*0790*/  IMAD.MOV.U32 R2, RZ, RZ, RZ ;  /* 0x000000ffff027224 */ /* 0x000fe200078e00ff */
[----:B------:R-:W-:Y:S01]  /*07a0*/  IABS R17, R10 ;  /* 0x0000000a00117213 */ /* 0x000fe20000000000 */
[----:B------:R-:W-:Y:S01]  /*07b0*/  IMAD R21, R21, R24, RZ ;  /* 0x0000001815157224 */ /* 0x000fe200078e02ff */
[----:B------:R-:W-:Y:S01]  /*07c0*/  ISETP.GE.U32.AND P6, PT, R26, R19, PT ;  /* 0x000000131a00720c */ /* 0x000fe20003fc6070 */
[----:B------:R-:W-:Y:S01]  /*07d0*/  @!P2 VIADD R25, R25, 0x1 ;  /* 0x000000011919a836 */ /* 0x000fe20000000000 */
[----:B------:R-:W0:Y:S01]  /*07e0*/  I2F.RP R19, R17 ;  /* 0x0000001100137306 */ /* 0x000e220000209400 */
[----:B------:R-:W-:Y:S01]  /*07f0*/  IMAD.HI.U32 R21, R3, R21, R2 ;  /* 0x0000001503157227 */ /* 0x000fe200078e0002 */
[----:B------:R-:W-:-:S03]  /*0800*/  LOP3.LUT R2, R5, R14, RZ, 0x3c, !PT ;  /* 0x0000000e05027212 */ /* 0x000fc600078e3cff */
[----:B------:R-:W-:Y:S01]  /*0810*/  @!P0 VIADD R27, R27, 0x1 ;  /* 0x000000011b1b8836 */ /* 0x000fe20000000000 */
[----:B------:R-:W-:Y:S01]  /*0820*/  ISETP.GE.AND P1, PT, R2, RZ, PT ;  /* 0x000000ff0200720c */ /* 0x000fe20003f26270 */
[----:B------:R-:W-:Y:S01]  /*0830*/  @P5 VIADD R25, R25, 0x1 ;  /* 0x0000000119195836 */ /* 0x000fe20000000000 */
[----:B------:R-:W-:Y:S01]  /*0840*/  IABS R2, R16 ;  /* 0x0000001000027213 */ /* 0x000fe20000000000 */
[----:B------:R-:W-:Y:S01]  /*0850*/  IMAD.HI.U32 R21, R21, R4, RZ ;  /* 0x0000000415157227 */ /* 0x000fe200078e00ff */
[----:B------:R-:W-:Y:S02]  /*0860*/  ISETP.NE.AND P5, PT, R0, RZ, PT ;  /* 0x000000ff0000720c */ /* 0x000fe40003fa5270 */
[----:B------:R-:W-:Y:S01]  /*0870*/  @P6 IADD3 R27, R27, 0x1, RZ ;  /* 0x000000011b1b6810 */ /* 0x000fe20007ffe0ff */
[----:B------:R-:W-:Y:S01]  /*0880*/  IMAD.MOV R29, RZ, RZ, -R2 ;  /* 0x000000ffff1d7224 */ /* 0x000fe200078e0a02 */
[----:B------:R-:W-:Y:S01]  /*0890*/  LOP3.LUT R2, R5, R11, RZ, 0x3c, !PT ;  /* 0x0000000b05027212 */ /* 0x000fe200078e3cff */
[----:B0-----:R-:W0:Y:S03]  /*08a0*/  MUFU.RCP R19, R19 ;  /* 0x0000001300137308 */ /* 0x001e260000001000 */
[----:B------:R-:W-:Y:S01]  /*08b0*/  ISETP.GE.AND P3, PT, R2, RZ, PT ;  /* 0x000000ff0200720c */ /* 0x000fe20003f66270 */
[----:B------:R-:W-:Y:S01]  /*08c0*/  HFMA2.MMA R2, -RZ, RZ, 0, 0 ;  /* 0x00000000ff027435 */ /* 0x000fe200000001ff */
[----:B------:R-:W-:-:S02]  /*08d0*/  @!P1 IADD3 R23, -R23, RZ, RZ ;  /* 0x000000ff17179210 */ /* 0x000fc40007ffe1ff */
[----:B------:R-:W-:-:S09]  /*08e0*/  ISETP.NE.AND P1, PT, R14, RZ, PT ;  /* 0x000000ff0e00720c */ /* 0x000fd20003f25270 */
[----:B------:R-:W-:Y:S01]  /*08f0*/  @!P3 IMAD.MOV R9, RZ, RZ, -R9 ;  /* 0x000000ffff09b224 */ /* 0x000fe200078e0a09 */
[----:B------:R-:W-:Y:S01]  /*0900*/  @!P4 LOP3.LUT R9, RZ, R11, RZ, 0x33, !PT ;  /* 0x0000000bff09c212 */ /* 0x000fe200078e33ff */
[----:B0-----:R-:W-:Y:S02]  /*0910*/  VIADD R3, R19, 0xffffffe ;  /* 0x0ffffffe13037836 */ /* 0x001fe40000000000 */
[----:B------:R-:W-:Y:S01]  /*0920*/  IMAD.HI.U32 R19, R6, R4, RZ ;  /* 0x0000000406137227 */ /* 0x000fe200078e00ff */
[----:B------:R-:W-:-:S03]  /*0930*/  @!P1 LOP3.LUT R23, RZ, R14, RZ, 0x33, !PT ;  /* 0x0000000eff179212 */ /* 0x000fc600078e33ff */
[----:B------:R-:W0:Y:S01]  /*0940*/  F2I.FTZ.U32.TRUNC.NTZ R3, R3 ;  /* 0x0000000300037305 */ /* 0x000e22000021f000 */
[----:B------:R-:W-:Y:S01]  /*0950*/  IMAD R29, R19, R29, R4 ;  /* 0x0000001d131d7224 */ /* 0x000fe200078e0204 */
[----:B------:R-:W-:-:S04]  /*0960*/  PRMT R9, R23, 0x5410, R9 ;  /* 0x0000541017097816 */ /* 0x000fc80000000009 */
[----:B------:R-:W-:Y:S02]  /*0970*/  ISETP.GT.U32.AND P1, PT, R12, R29, PT ;  /* 0x0000001d0c00720c */ /* 0x000fe40003f24070 */
[----:B0-----:R-:W-:-:S11]  /*0980*/  IADD3 R6, RZ, -R3, RZ ;  /* 0x80000003ff067210 */ /* 0x001fd60007ffe0ff */
[----:B------:R-:W-:Y:S01]  /*0990*/  @!P1 IMAD.IADD R29, R29, 0x1, -R12 ;  /* 0x000000011d1d9824 */ /* 0x000fe200078e0a0c */
[----:B------:R-:W-:Y:S01]  /*09a0*/  @!P1 IADD3 R19, R19, 0x1, RZ ;  /* 0x0000000113139810 */ /* 0x000fe20007ffe0ff */
[----:B------:R-:W-:-:S03]  /*09b0*/  IMAD R6, R6, R17, RZ ;  /* 0x0000001106067224 */ /* 0x000fc600078e02ff */
[----:B------:R-:W-:Y:S01]  /*09c0*/  ISETP.GE.U32.AND P3, PT, R29, R12, PT ;  /* 0x0000000c1d00720c */ /* 0x000fe20003f66070 */
[----:B------:R-:W-:Y:S01]  /*09d0*/  IMAD.HI.U32 R3, R3, R6, R2 ;  /* 0x0000000603037227 */ /* 0x000fe200078e0002 */
[C---:B------:R-:W-:Y:S02]  /*09e0*/  LOP3.LUT R2, R5.reuse, R0, RZ, 0x3c, !PT ;  /* 0x0000000005027212 */ /* 0x040fe400078e3cff */
[----:B------:R-:W-:Y:S02]  /*09f0*/  LOP3.LUT R6, R5, R13, RZ, 0x3c, !PT ;  /* 0x0000000d05067212 */ /* 0x000fe400078e3cff */
[----:B------:R-:W-:Y:S01]  /*0a00*/  ISETP.GE.AND P4, PT, R2, RZ, PT ;  /* 0x000000ff0200720c */ /* 0x000fe20003f86270 */
[----:B------:R-:W-:Y:S01]  /*0a10*/  IMAD.HI.U32 R11, R3, R4, RZ ;  /* 0x00000004030b7227 */ /* 0x000fe200078e00ff */
[----:B------:R-:W-:Y:S02]  /*0a20*/  IABS R2, R22 ;  /* 0x0000001600027213 */ /* 0x000fe40000000000 */
[----:B------:R-:W-:-:S02]  /*0a30*/  ISETP.GE.AND P2, PT, R6, RZ, PT ;  /* 0x000000ff0600720c */ /* 0x000fc40003f46270 */
[----:B------:R-:W-:Y:S01]  /*0a40*/  IABS R6, R20 ;  /* 0x0000001400067213 */ /* 0x000fe20000000000 */
[----:B------:R-:W-:Y:S02]  /*0a50*/  IMAD.MOV R29, RZ, RZ, -R2 ;  /* 0x000000ffff1d7224 */ /* 0x000fe400078e0a02 */
[----:B------:R-:W-:Y:S01]  /*0a60*/  @P3 VIADD R19, R19, 0x1 ;  /* 0x0000000113133836 */ /* 0x000fe20000000000 */
[----:B------:R-:W-:Y:S01]  /*0a70*/  IADD3 R2, RZ, -R6, RZ ;  /* 0x80000006ff027210 */ /* 0x000fe20007ffe0ff */
[--C-:B------:R-:W-:Y:S01]  /*0a80*/  IMAD R29, R7, R29, R4.reuse ;  /* 0x0000001d071d7224 */ /* 0x100fe200078e0204 */
[----:B------:R-:W-:Y:S01]  /*0a90*/  IABS R6, R10 ;  /* 0x0000000a00067213 */ /* 0x000fe20000000000 */
[----:B------:R-:W-:Y:S01]  /*0aa0*/  @!P4 IMAD.MOV R25, RZ, RZ, -R25 ;  /* 0x000000ffff19c224 */ /* 0x000fe200078e0a19 */
[----:B------:R-:W-:Y:S01]  /*0ab0*/  @!P5 LOP3.LUT R25, RZ, R0, RZ, 0x33, !PT ;  /* 0x00000000ff19d212 */ /* 0x000fe200078e33ff */
[----:B------:R-:W-:Y:S01]  /*0ac0*/  IMAD R2, R21, R2, R4 ;  /* 0x0000000215027224 */ /* 0x000fe200078e0204 */
[----:B------:R-:W-:Y:S01]  /*0ad0*/  ISETP.GT.U32.AND P0, PT, R8, R29, PT ;  /* 0x0000001d0800720c */ /* 0x000fe20003f04070 */
[----:B------:R-:W-:Y:S01]  /*0ae0*/  IMAD.MOV R6, RZ, RZ, -R6 ;  /* 0x000000ffff067224 */ /* 0x000fe200078e0a06 */
[----:B------:R-:W-:Y:S01]  /*0af0*/  ISETP.NE.AND P4, PT, R13, RZ, PT ;  /* 0x000000ff0d00720c */ /* 0x000fe20003f85270 */
[----:B------:R-:W-:Y:S01]  /*0b00*/  @!P2 IMAD.MOV R27, RZ, RZ, -R27 ;  /* 0x000000ffff1ba224 */ /* 0x000fe200078e0a1b */
[----:B------:R-:W-:Y:S01]  /*0b10*/  ISETP.GT.U32.AND P6, PT, R24, R2, PT ;  /* 0x000000021800720c */ /* 0x000fe20003fc4070 */
[----:B------:R-:W-:Y:S01]  /*0b20*/  IMAD R4, R11, R6, R4 ;  /* 0x000000060b047224 */ /* 0x000fe200078e0204 */
[----:B------:R-:W-:-:S04]  /*0b30*/  LOP3.LUT R0, R5, R16, RZ, 0x3c, !PT ;  /* 0x0000001005007212 */ /* 0x000fc800078e3cff */
[----:B------:R-:W-:Y:S02]  /*0b40*/  ISETP.GT.U32.AND P5, PT, R17, R4, PT ;  /* 0x000000041100720c */ /* 0x000fe40003fa4070 */
[----:B------:R-:W-:Y:S01]  /*0b50*/  ISETP.GE.AND P2, PT, R0, RZ, PT ;  /* 0x000000ff0000720c */ /* 0x000fe20003f46270 */
[----:B------:R-:W-:Y:S01]  /*0b60*/  @!P0 IMAD.IADD R29, R29, 0x1, -R8 ;  /* 0x000000011d1d8824 */ /* 0x000fe200078e0a08 */
[----:B------:R-:W-:Y:S01]  /*0b70*/  LOP3.LUT R0, R5, R22, RZ, 0x3c, !PT ;  /* 0x0000001605007212 */ /* 0x000fe200078e3cff */
[----:B------:R-:W-:Y:S01]  /*0b80*/  @!P0 VIADD R7, R7, 0x1 ;  /* 0x0000000107078836 */ /* 0x000fe20000000000 */
[----:B------:R-:W-:Y:S01]  /*0b90*/  @!P4 LOP3.LUT R27, RZ, R13, RZ, 0x33, !PT ;  /* 0x0000000dff1bc212 */ /* 0x000fe200078e33ff */
[----:B------:R-:W-:Y:S01]  /*0ba0*/  @!P6 IMAD.IADD R2, R2, 0x1, -R24 ;  /* 0x000000010202e824 */ /* 0x000fe200078e0a18 */
[----:B------:R-:W-:Y:S02]  /*0bb0*/  ISETP.GE.U32.AND P4, PT, R29, R8, PT ;  /* 0x000000081d00720c */ /* 0x000fe40003f86070 */
[----:B------:R-:W-:-:S02]  /*0bc0*/  ISETP.GE.AND P3, PT, R0, RZ, PT ;  /* 0x000000ff0000720c */ /* 0x000fc40003f66270 */
[----:B------:R-:W-:Y:S01]  /*0bd0*/  ISETP.GE.U32.AND P1, PT, R2, R24, PT ;  /* 0x000000180200720c */ /* 0x000fe20003f26070 */
[----:B------:R-:W-:Y:S01]  /*0be0*/  @!P5 IMAD.IADD R4, R4, 0x1, -R17 ;  /* 0x000000010404d824 */ /* 0x000fe200078e0a11 */
[----:B------:R-:W0:Y:S01]  /*0bf0*/  LDC.64 R2, c[0x0][0x218] ;  /* 0x00008600ff027b82 */ /* 0x000e220000000a00 */
[----:B------:R-:W-:Y:S01]  /*0c00*/  LOP3.LUT R0, R5, R20, RZ, 0x3c, !PT ;  /* 0x0000001405007212 */ /* 0x000fe200078e3cff */
[----:B------:R-:W-:Y:S01]  /*0c10*/  @!P5 VIADD R11, R11, 0x1 ;  /* 0x000000010b0bd836 */ /* 0x000fe20000000000 */
[----:B------:R-:W-:Y:S02]  /*0c20*/  @!P6 IADD3 R21, R21, 0x1, RZ ;  /* 0x000000011515e810 */ /* 0x000fe40007ffe0ff */
[----:B------:R-:W-:Y:S02]  /*0c30*/  ISETP.GE.U32.AND P0, PT, R4, R17, PT ;  /* 0x000000110400720c */ /* 0x000fe40003f06070 */
[----:B------:R-:W-:Y:S01]  /*0c40*/  LOP3.LUT R5, R5, R10, RZ, 0x3c, !PT ;  /* 0x0000000a05057212 */ /* 0x000fe200078e3cff */
[----:B------:R-:W-:Y:S01]  /*0c50*/  @P4 VIADD R7, R7, 0x1 ;  /* 0x0000000107074836 */ /* 0x000fe20000000000 */
[----:B------:R-:W-:-:S02]  /*0c60*/  ISETP.GE.AND P4, PT, R0, RZ, PT ;  /* 0x000000ff0000720c */ /* 0x000fc40003f86270 */
[----:B------:R-:W-:Y:S01]  /*0c70*/  ISETP.GE.AND P6, PT, R5, RZ, PT ;  /* 0x000000ff0500720c */ /* 0x000fe20003fc6270 */
[----:B------:R-:W-:Y:S01]  /*0c80*/  @P1 VIADD R21, R21, 0x1 ;  /* 0x0000000115151836 */ /* 0x000fe20000000000 */
[----:B------:R-:W-:Y:S01]  /*0c90*/  @!P2 IADD3 R19, -R19, RZ, RZ ;  /* 0x000000ff1313a210 */ /* 0x000fe20007ffe1ff */
[----:B------:R-:W-:Y:S01]  /*0ca0*/  @!P3 IMAD.MOV R7, RZ, RZ, -R7 ;  /* 0x000000ffff07b224 */ /* 0x000fe200078e0a07 */
[----:B------:R-:W-:Y:S02]  /*0cb0*/  ISETP.NE.AND P1, PT, R16, RZ, PT ;  /* 0x000000ff1000720c */ /* 0x000fe40003f25270 */
[----:B------:R-:W-:Y:S01]  /*0cc0*/  ISETP.NE.AND P5, PT, R22, RZ, PT ;  /* 0x000000ff1600720c */ /* 0x000fe20003fa5270 */
[----:B------:R-:W-:Y:S01]  /*0cd0*/  @P0 VIADD R11, R11, 0x1 ;  /* 0x000000010b0b0836 */ /* 0x000fe20000000000 */
[----:B------:R-:W-:Y:S02]  /*0ce0*/  ISETP.NE.AND P2, PT, R20, RZ, PT ;  /* 0x000000ff1400720c */ /* 0x000fe40003f45270 */
[----:B------:R-:W-:Y:S01]  /*0cf0*/  ISETP.NE.AND P0, PT, R10, RZ, PT ;  /* 0x000000ff0a00720c */ /* 0x000fe20003f05270 */
[----:B------:R-:W-:Y:S01]  /*0d00*/  @!P4 IMAD.MOV R21, RZ, RZ, -R21 ;  /* 0x000000ffff15c224 */ /* 0x000fe200078e0a15 */
[----:B------:R-:W-:Y:S01]  /*0d10*/  PRMT R25, R25, 0x5410, R27 ;  /* 0x0000541019197816 */ /* 0x000fe2000000001b */
[----:B0-----:R-:W-:Y:S01]  /*0d20*/  IMAD.WIDE.U32 R2, R18, 0x2, R2 ;  /* 0x0000000212027825 */ /* 0x001fe200078e0002 */
[----:B------:R-:W-:-:S03]  /*0d30*/  @!P6 IADD3 R11, -R11, RZ, RZ ;  /* 0x000000ff0b0be210 */ /* 0x000fc60007ffe1ff */
[----:B------:R-:W-:Y:S02]  /*0d40*/  @!P1 LOP3.LUT R19, RZ, R16, RZ, 0x33, !PT ;  /* 0x00000010ff139212 */ /* 0x000fe400078e33ff */
[----:B------:R-:W-:Y:S01]  /*0d50*/  @!P5 LOP3.LUT R7, RZ, R22, RZ, 0x33, !PT ;  /* 0x00000016ff07d212 */ /* 0x000fe200078e33ff */
[----:B------:R-:W-:Y:S01]  /*0d60*/  IMAD.WIDE R2, R15, 0x4, R2 ;  /* 0x000000040f027825 */ /* 0x000fe200078e0202 */
[----:B------:R-:W-:Y:S02]  /*0d70*/  @!P2 LOP3.LUT R21, RZ, R20, RZ, 0x33, !PT ;  /* 0x00000014ff15a212 */ /* 0x000fe400078e33ff */
[----:B------:R-:W-:Y:S02]  /*0d80*/  @!P0 LOP3.LUT R11, RZ, R10, RZ, 0x33, !PT ;  /* 0x0000000aff0b8212 */ /* 0x000fe400078e33ff */
[----:B------:R-:W-:Y:S01]  /*0d90*/  PRMT R5, R19, 0x5410, R7 ;  /* 0x0000541013057816 */ /* 0x000fe20000000007 */
[----:B------:R-:W-:Y:S01]  /*0da0*/  STG.E desc[UR4][R2.64], R9 ;  /* 0x0000000902007986 */ /* 0x000fe2000c101904 */
[----:B------:R-:W-:-:S03]  /*0db0*/  PRMT R11, R21, 0x5410, R11 ;  /* 0x00005410150b7816 */ /* 0x000fc6000000000b */
[----:B------:R-:W-:Y:S04]  /*0dc0*/  STG.E desc[UR4][R2.64+0x200], R25 ;  /* 0x0002001902007986 */ /* 0x000fe8000c101904 */
[----:B------:R-:W-:Y:S04]  /*0dd0*/  STG.E desc[UR4][R2.64+0x400], R5 ;  /* 0x0004000502007986 */ /* 0x000fe8000c101904 */
[----:B------:R-:W-:Y:S01]  /*0de0*/  STG.E desc[UR4][R2.64+0x600], R11 ;  /* 0x0006000b02007986 */ /* 0x000fe2000c101904 */
[----:B------:R-:W-:Y:S05]  /*0df0*/  EXIT ;  /* 0x000000000000794d */ /* 0x000fea0003800000 */
.L_x_13310:
[----:B------:R-:W0:Y:S01]  /*0e00*/  S2R R7, SR_TID.X ;  /* 0x0000000000077919 */ /* 0x000e220000002100 */
[----:B------:R-:W-:Y:S01]  /*0e10*/  IMAD.MOV.U32 R20, RZ, RZ, RZ ;  /* 0x000000ffff147224 */ /* 0x000fe200078e00ff */
[----:B0-----:R-:W-:Y:S01]  /*0e20*/  ISETP.GE.AND P0, PT, R7, R0, PT ;  /* 0x000000000700720c */ /* 0x001fe20003f06270 */
[----:B------:R-:W-:-:S12]  /*0e30*/  IMAD.MOV.U32 R5, RZ, RZ, R7 ;  /* 0x000000ffff057224 */ /* 0x000fd800078e0007 */
[----:B------:R-:W-:Y:S02]  /*0e40*/  @!P0 IMAD.IADD R11, R18, 0x1, R5 ;  /* 0x00000001120b8824 */ /* 0x000fe400078e0205 */
[----:B------:R-:W-:-:S05]  /*0e50*/  @!P0 VIADD R5, R5, 0x80 ;  /* 0x0000008005058836 */ /* 0x000fca0000000000 */
[----:B------:R-:W-:-:S13]  /*0e60*/  ISETP.GE.AND P6, PT, R5, R0, PT ;  /* 0x000000000500720c */ /* 0x000fda0003fc6270 */
[----:B------:R-:W-:Y:S01]  /*0e70*/  @!P6 IADD3 R15, R18, R5, RZ ;  /* 0x00000005120fe210 */ /* 0x000fe20007ffe0ff */
[----:B------:R-:W-:Y:S01]  /*0e80*/  @!P6 VIADD R5, R5, 0x80 ;  /* 0x000000800505e836 */ /* 0x000fe20000000000 */
[----:B------:R-:W0:Y:S04]  /*0e90*/  @!P6 LDC.64 R8, c[0x0][0x220] ;  /* 0x00008800ff08eb82 */ /* 0x000e280000000a00 */
[----:B------:R-:W-:-:S13]  /*0ea0*/  ISETP.GE.AND P5, PT, R5, R0, PT ;  /* 0x000000000500720c */ /* 0x000fda0003fa6270 */
[----:B------:R-:W-:Y:S01]  /*0eb0*/  @!P5 IMAD.IADD R17, R18, 0x1, R5 ;  /* 0x000000011211d824 */ /* 0x000fe200078e0205 */
[----:B------:R-:W1:Y:S01]  /*0ec0*/  @!P5 LDC.64 R12, c[0x0][0x220] ;  /* 0x00008800ff0cdb82 */ /* 0x000e620000000a00 */
[----:B------:R-:W-:-:S05]  /*0ed0*/  @!P5 VIADD R5, R5, 0x80 ;  /* 0x000000800505d836 */ /* 0x000fca0000000000 */
[----:B------:R-:W-:Y:S01]  /*0ee0*/  ISETP.GE.AND P4, PT, R5, R0, PT ;  /* 0x000000000500720c */ /* 0x000fe20003f86270 */
[----:B0-----:R-:W-:-:S05]  /*0ef0*/  @!P6 IMAD.WIDE.U32 R8, R15, 0x2, R8 ;  /* 0x000000020f08e825 */ /* 0x001fca00078e0008 */
[----:B------:R0:W5:Y:S07]  /*0f00*/  @!P6 LDG.E.S16 R20, desc[UR4][R8.64] ;  /* 0x000000040814e981 */ /* 0x00016e000c1e1700 */
[----:B------:R-:W-:Y:S01]  /*0f10*/  @!P4 IADD3 R19, R18, R5, RZ ;  /* 0x000000051213c210 */ /* 0x000fe20007ffe0ff */
[----:B------:R-:W-:Y:S01]  /*0f20*/  @!P4 VIADD R5, R5, 0x80 ;  /* 0x000000800505c836 */ /* 0x000fe20000000000 */
[----:B------:R-:W2:Y:S04]  /*0f30*/  @!P4 LDC.64 R24, c[0x0][0x220] ;  /* 0x00008800ff18cb82 */ /* 0x000ea80000000a00 */
[----:B------:R-:W-:-:S13]  /*0f40*/  ISETP.GE.AND P3, PT, R5, R0, PT ;  /* 0x000000000500720c */ /* 0x000fda0003f66270 */
        /* <DEDUP_REMOVED lines=9> */
[----:B------:R-:W-:Y:S01]  /*0fe0*/  @!P1 IADD3 R5, R5, 0x80, RZ ;  /* 0x0000008005059810 */ /* 0x000fe20007ffe0ff */
[----:B------:R-:W-:Y:S01]  /*0ff0*/  IMAD.MOV.U32 R16, RZ, RZ, RZ ;  /* 0x000000ffff107224 */ /* 0x000fe200078e00ff */
[----:B0-----:R-:W0:Y:S02]  /*1000*/  @!P1 LDC.64 R8, c[0x0][0x220] ;  /* 0x00008800ff089b82 */ /* 0x001e240000000a00 */
[----:B------:R-:W-:Y:S01]  /*1010*/  ISETP.GE.AND P6, PT, R5, R0, PT ;  /* 0x000000000500720c */ /* 0x000fe20003fc6270 */
[----:B-1----:R-:W-:-:S04]  /*1020*/  @!P5 IMAD.WIDE.U32 R12, R17, 0x2, R12 ;  /* 0x00000002110cd825 */ /* 0x002fc800078e000c */
[----:B---3--:R-:W-:Y:S01]  /*1030*/  @!P3 IMAD.WIDE.U32 R28, R29, 0x2, R2 ;  /* 0x000000021d1cb825 */ /* 0x008fe200078e0002 */
[----:B------:R1:W5:Y:S07]  /*1040*/  @!P5 LDG.E.S16 R16, desc[UR4][R12.64] ;  /* 0x000000040c10d981 */ /* 0x00036e000c1e1700 */
[----:B------:R-:W3:Y:S08]  /*1050*/  @!P6 LDC.64 R2, c[0x0][0x220] ;  /* 0x00008800ff02eb82 */ /* 0x000ef00000000a00 */
[----:B-1----:R-:W1:Y:S01]  /*1060*/  @!P0 LDC.64 R12, c[0x0][0x220] ;  /* 0x00008800ff0c8b82 */ /* 0x002e620000000a00 */
[----:B------:R-:W-:Y:S01]  /*1070*/  @!P6 IADD3 R15, R18, R5, RZ ;  /* 0x00000005120fe210 */ /* 0x000fe20007ffe0ff */
[----:B----4-:R-:W-:-:S04]  /*1080*/  @!P2 IMAD.WIDE.U32 R4, R4, 0x2, R26 ;  /* 0x000000020404a825 */ /* 0x010fc800078e001a */
[----:B0-----:R-:W-:Y:S01]  /*1090*/  @!P1 IMAD.WIDE.U32 R22, R23, 0x2, R8 ;  /* 0x0000000217169825 */ /* 0x001fe200078e0008 */
[----:B------:R-:W-:-:S03]  /*10a0*/  CS2R R8, SRZ ;  /* 0x0000000000087805 */ /* 0x000fc6000001ff00 */
[----:B------:R-:W-:Y:S02]  /*10b0*/  IMAD.MOV.U32 R14, RZ, RZ, RZ ;  /* 0x000000ffff0e7224 */ /* 0x000fe400078e00ff */
[----:B------:R-:W-:Y:S01]  /*10c0*/  IMAD.MOV.U32 R10, RZ, RZ, RZ ;  /* 0x000000ffff0a7224 */ /* 0x000fe200078e00ff */
[----:B------:R0:W5:Y:S01]  /*10d0*/  @!P2 LDG.E.S16 R9, desc[UR4][R4.64] ;  /* 0x000000040409a981 */ /* 0x000162000c1e1700 */
[----:B------:R-:W-:Y:S02]  /*10e0*/  IMAD.MOV.U32 R6, RZ, RZ, RZ ;  /* 0x000000ffff067224 */ /* 0x000fe400078e00ff */
[----:B---3--:R-:W-:Y:S01]  /*10f0*/  @!P6 IMAD.WIDE.U32 R26, R15, 0x2, R2 ;  /* 0x000000020f1ae825 */ /* 0x008fe200078e0002 */
[----:B------:R-:W-:Y:S01]  /*1100*/  PRMT R15, RZ, 0x7610, R15 ;  /* 0x00007610ff0f7816 */ /* 0x000fe2000000000f */
[----:B------:R0:W5:Y:S01]  /*1110*/  @!P3 LDG.E.S16 R10, desc[UR4][R28.64] ;  /* 0x000000041c0ab981 */ /* 0x000162000c1e1700 */
[----:B------:R-:W3:Y:S01]  /*1120*/  @!P0 LDC.64 R2, c[0x0][0x218] ;  /* 0x00008600ff028b82 */ /* 0x000ee20000000a00 */
[----:B--2---:R-:W-:-:S02]  /*1130*/  @!P4 IMAD.WIDE.U32 R24, R19, 0x2, R24 ;  /* 0x000000021318c825 */ /* 0x004fc400078e0018 */
[----:B------:R0:W5:Y:S02]  /*1140*/  @!P1 LDG.E.S16 R6, desc[UR4][R22.64] ;  /* 0x0000000416069981 */ /* 0x000164000c1e1700 */
[----:B-1----:R-:W-:Y:S02]  /*1150*/  @!P0 IMAD.WIDE.U32 R12, R11, 0x2, R12 ;  /* 0x000000020b0c8825 */ /* 0x002fe400078e000c */
[----:B------:R0:W5:Y:S04]  /*1160*/  @!P4 LDG.E.S16 R14, desc[UR4][R24.64] ;  /* 0x00000004180ec981 */ /* 0x000168000c1e1700 */
[----:B------:R0:W5:Y:S04]  /*1170*/  @!P6 LDG.E.S16 R8, desc[UR4][R26.64] ;  /* 0x000000041a08e981 */ /* 0x000168000c1e1700 */
[----:B------:R0:W5:Y:S01]  /*1180*/  @!P0 LDG.E.U16 R15, desc[UR4][R12.64] ;  /* 0x000000040c0f8981 */ /* 0x000162000c1e1500 */
[----:B------:R-:W1:Y:S01]  /*1190*/  LDC.U16 R11, c[0x0][0x216] ;  /* 0x00008580ff0b7b82 */ /* 0x000e620000000400 */
[----:B------:R-:W-:Y:S01]  /*11a0*/  BSSY B0, `(.L_x_13311) ;  /* 0x000001d000007945 */ /* 0x000fe20003800000 */
[----:B-1----:R-:W-:-:S03]  /*11b0*/  PRMT R11, R11, 0x9910, RZ ;  /* 0x000099100b0b7816 */ /* 0x002fc600000000ff */
[----:B0--3--:R-:W-:Y:S05]  /*11c0*/  @P0 BRA `(.L_x_13312) ;  /* 0x0000000000680947 */ /* 0x009fea0003800000 */
[----:B-----5:R-:W-:Y:S02]  /*11d0*/  PRMT R12, R15, 0x9910, RZ ;  /* 0x000099100f0c7816 */ /* 0x020fe400000000ff */
[----:B------:R-:W-:Y:S02]  /*11e0*/  IABS R24, R11 ;  /* 0x0000000b00187213 */ /* 0x000fe40000000000 */
[----:B------:R-:W-:-:S04]  /*11f0*/  IABS R13, R12 ;  /* 0x0000000c000d7213 */ /* 0x000fc80000000000 */
[----:B------:R-:W0:Y:S08]  /*1200*/  I2F.RP R15, R13 ;  /* 0x0000000d000f7306 */ /* 0x000e300000209400 */
        /* <DEDUP_REMOVED lines=18> */
[----:B------:R-:W-:-:S05]  /*1330*/  @P1 IADD3 R5, R5, 0x1, RZ ;  /* 0x0000000105051810 */ /* 0x000fca0007ffe0ff */
[----:B------:R-:W-:-:S04]  /*1340*/  IMAD.MOV.U32 R13, RZ, RZ, R5 ;  /* 0x000000ffff0d7224 */ /* 0x000fc800078e0005 */
[----:B------:R-:W-:Y:S01]  /*1350*/  @!P3 IMAD.MOV R13, RZ, RZ, -R13 ;  /* 0x000000ffff0db224 */ /* 0x000fe200078e0a0d */
[----:B------:R-:W-:-:S07]  /*1360*/  @!P2 LOP3.LUT R13, RZ, R12, RZ, 0x33, !PT ;  /* 0x0000000cff0da212 */ /* 0x000fce00078e33ff */
.L_x_13312:
[----:B------:R-:W-:Y:S05]  /*1370*/  BSYNC B0 ;  /* 0x0000000000007941 */ /* 0x000fea0003800000 */
.L_x_13311:
[C---:B------:R-:W-:Y:S01]  /*1380*/  VIADD R5, R7.reuse, 0x80 ;  /* 0x0000008007057836 */ /* 0x040fe20000000000 */
[----:B-----5:R-:W-:Y:S01]  /*1390*/  IADD3 R15, R7, 0x100, RZ ;  /* 0x00000100070f7810 */ /* 0x020fe20007ffe0ff */
[----:B------:R-:W-:Y:S03]  /*13a0*/  BSSY B0, `(.L_x_13313) ;  /* 0x000001d000007945 */ /* 0x000fe60003800000 */
[-C--:B------:R-:W-:Y:S02]  /*13b0*/  ISETP.GE.AND P1, PT, R5, R0.reuse, PT ;  /* 0x000000000500720c */ /* 0x080fe40003f26270 */
[----:B------:R-:W-:-:S11]  /*13c0*/  ISETP.GE.AND P5, PT, R15, R0, PT ;  /* 0x000000000f00720c */ /* 0x000fd60003fa6270 */
[----:B------:R-:W-:Y:S05]  /*13d0*/  @P1 BRA `(.L_x_13314) ;  /* 0x0000000000641947 */ /* 0x000fea0003800000 */
[-C--:B------:R-:W-:Y:S02]  /*13e0*/  IABS R12, R20.reuse ;  /* 0x00000014000c7213 */ /* 0x080fe40000000000 */
[----:B------:R-:W-:Y:S02]  /*13f0*/  IABS R24, R11 ;  /* 0x0000000b00187213 */ /* 0x000fe40000000000 */
[----:B------:R-:W0:Y:S01]  /*1400*/  I2F.RP R15, R12 ;  /* 0x0000000c000f7306 */ /* 0x000e220000209400 */
[----:B------:R-:W-:-:S04]  /*1410*/  IABS R19, R20 ;  /* 0x0000001400137213 */ /* 0x000fc80000000000 */
[----:B------:R-:W-:-:S03]  /*1420*/  IADD3 R22, RZ, -R19, RZ ;  /* 0x80000013ff167210 */ /* 0x000fc60007ffe0ff */
[----:B0-----:R-:W0:Y:S02]  /*1430*/  MUFU.RCP R15, R15 ;  /* 0x0000000f000f7308 */ /* 0x001e240000001000 */
[----:B0-----:R-:W-:-:S06]  /*1440*/  VIADD R4, R15, 0xffffffe ;  /* 0x0ffffffe0f047836 */ /* 0x001fcc0000000000 */
[----:B------:R0:W1:Y:S02]  /*1450*/  F2I.FTZ.U32.TRUNC.NTZ R5, R4 ;  /* 0x0000000400057305 */ /* 0x000064000021f000 */
[----:B0-----:R-:W-:Y:S02]  /*1460*/  IMAD.MOV.U32 R4, RZ, RZ, RZ ;  /* 0x000000ffff047224 */ /* 0x001fe400078e00ff */
[----:B-1----:R-:W-:-:S04]  /*1470*/  IMAD.MOV R17, RZ, RZ, -R5 ;  /* 0x000000ffff117224 */ /* 0x002fc800078e0a05 */
[----:B------:R-:W-:-:S04]  /*1480*/  IMAD R17, R17, R12, RZ ;  /* 0x0000000c11117224 */ /* 0x000fc800078e02ff */
[----:B------:R-:W-:Y:S01]  /*1490*/  IMAD.HI.U32 R5, R5, R17, R4 ;  /* 0x0000001105057227 */ /* 0x000fe200078e0004 */
[----:B------:R-:W-:-:S04]  /*14a0*/  LOP3.LUT R4, R11, R20, RZ, 0x3c, !PT ;  /* 0x000000140b047212 */ /* 0x000fc800078e3cff */
[----:B------:R-:W-:Y:S01]  /*14b0*/  ISETP.GE.AND P3, PT, R4, RZ, PT ;  /* 0x000000ff0400720c */ /* 0x000fe20003f66270 */
        /* <DEDUP_REMOVED lines=11> */
.L_x_13314:
[----:B------:R-:W-:Y:S05]  /*1570*/  BSYNC B0 ;  /* 0x0000000000007941 */ /* 0x000fea0003800000 */
.L_x_13313:
[C---:B------:R-:W-:Y:S01]  /*1580*/  VIADD R5, R7.reuse, 0x180 ;  /* 0x0000018007057836 */ /* 0x040fe20000000000 */
[C---:B------:R-:W-:Y:S01]  /*1590*/  IADD3 R17, R7.reuse, 0x280, RZ ;  /* 0x0000028007117810 */ /* 0x040fe20007ffe0ff */
[C---:B------:R-:W-:Y:S01]  /*15a0*/  VIADD R15, R7.reuse, 0x200 ;  /* 0x00000200070f7836 */ /* 0x040fe20000000000 */
[----:B------:R-:W-:Y:S01]  /*15b0*/  BSSY B0, `(.L_x_13315) ;  /* 0x0000021000007945 */ /* 0x000fe20003800000 */
[----:B------:R-:W-:Y:S01]  /*15c0*/  VIADD R19, R7, 0x300 ;  /* 0x0000030007137836 */ /* 0x000fe20000000000 */
[-C--:B------:R-:W-:Y:S01]  /*15d0*/  ISETP.GE.AND P3, PT, R17, R0.reuse, PT ;  /* 0x000000001100720c */ /* 0x080fe20003f66270 */
[----:B------:R-:W-:Y:S01]  /*15e0*/  VIADD R17, R7, 0x380 ;  /* 0x0000038007117836 */ /* 0x000fe20000000000 */
[-C--:B------:R-:W-:Y:S02]  /*15f0*/  ISETP.GE.AND P1, PT, R5, R0.reuse, PT ;  /* 0x000000000500720c */ /* 0x080fe40003f26270 */
[-C--:B------:R-:W-:Y:S02]  /*1600*/  ISETP.GE.AND P2, PT, R15, R0.reuse, PT ;  /* 0x000000000f00720c */ /* 0x080fe40003f46270 */
[----:B------:R-:W-:Y:S01]  /*1610*/  ISETP.GE.AND P4, PT, R19, R0, PT ;  /* 0x000000001300720c */ /* 0x000fe20003f86270 */
[----:B------:R-:W-:-:S12]  /*1620*/  @P5 BRA `(.L_x_13316) ;  /* 0x0000000000645947 */ /* 0x000fd80003800000 */
[----:B------:R-:W-:Y:S02]  /*1630*/  IABS R15, R16 ;  /* 0x00000010000f7213 */ /* 0x000fe40000000000 */
[----:B------:R-:W-:Y:S02]  /*1640*/  IABS R22, R11 ;  /* 0x0000000b00167213 */ /* 0x000fe40000000000 */
[----:B------:R-:W0:Y:S08]  /*1650*/  I2F.RP R19, R15 ;  /* 0x0000000f00137306 */ /* 0x000e300000209400 */
[----:B0-----:R-:W0:Y:S02]  /*1660*/  MUFU.RCP R19, R19 ;  /* 0x0000001300137308 */ /* 0x001e240000001000 */
[----:B0-----:R-:W-:-:S06]  /*1670*/  VIADD R4, R19, 0xffffffe ;  /* 0x0ffffffe13047836 */ /* 0x001fcc0000000000 */
[----:B------:R0:W1:Y:S02]  /*1680*/  F2I.FTZ.U32.TRUNC.NTZ R5, R4 ;  /* 0x0000000400057305 */ /* 0x000064000021f000 */
[----:B0-----:R-:W-:Y:S01]  /*1690*/  IMAD.MOV.U32 R4, RZ, RZ, RZ ;  /* 0x000000ffff047224 */ /* 0x001fe200078e00ff */
[----:B-1----:R-:W-:-:S05]  /*16a0*/  IADD3 R20, RZ, -R5, RZ ;  /* 0x80000005ff147210 */ /* 0x002fca0007ffe0ff */
[----:B------:R-:W-:Y:S01]  /*16b0*/  IMAD R21, R20, R15, RZ ;  /* 0x0000000f14157224 */ /* 0x000fe200078e02ff */
[----:B------:R-:W-:-:S03]  /*16c0*/  IABS R20, R16 ;  /* 0x0000001000147213 */ /* 0x000fc60000000000 */
        /* <DEDUP_REMOVED lines=11> */
[----:B------:R-:W-:-:S03]  /*1780*/  ISETP.NE.AND P6, PT, R16, RZ, PT ;  /* 0x000000ff1000720c */ /* 0x000fc60003fc5270 */
[----:B------:R-:W-:-:S04]  /*1790*/  IMAD.MOV.U32 R15, RZ, RZ, R5 ;  /* 0x000000ffff0f7224 */ /* 0x000fc800078e0005 */
[----:B------:R-:W-:-:S06]  /*17a0*/  @!P5 IMAD.MOV R15, RZ, RZ, -R15 ;  /* 0x000000ffff0fd224 */ /* 0x000fcc00078e0a0f */
[----:B------:R-:W-:-:S07]  /*17b0*/  @!P6 LOP3.LUT R15, RZ, R16, RZ, 0x33, !PT ;  /* 0x00000010ff0fe212 */ /* 0x000fce00078e33ff */
.L_x_13316:
[----:B------:R-:W-:Y:S05]  /*17c0*/  BSYNC B0 ;  /* 0x0000000000007941 */ /* 0x000fea0003800000 */
.L_x_13315:
[----:B------:R-:W-:Y:S01]  /*17d0*/  @!P0 IADD3 R5, R18, R7, RZ ;  /* 0x0000000712058210 */ /* 0x000fe20007ffe0ff */
[----:B------:R-:W-:Y:S01]  /*17e0*/  BSSY B0, `(.L_x_13317) ;  /* 0x000001d000007945 */ /* 0x000fe20003800000 */
[----:B------:R-:W-:-:S03]  /*17f0*/  ISETP.GE.AND P5, PT, R17, R0, PT ;  /* 0x000000001100720c */ /* 0x000fc60003fa6270 */
[----:B------:R-:W-:Y:S01]  /*1800*/  @!P0 IMAD.WIDE.U32 R2, R5, 0x2, R2 ;  /* 0x0000000205028825 */ /* 0x000fe200078e0002 */
[----:B------:R-:W-:Y:S09]  /*1810*/  @P1 BRA `(.L_x_13318) ;  /* 0x0000000000641947 */ /* 0x000ff20003800000 */
        /* <DEDUP_REMOVED lines=12> */
[----:B------:R-:W-:-:S05]  /*18e0*/  LOP3.LUT R4, R11, R14, RZ, 0x3c, !PT ;  /* 0x0000000e0b047212 */ /* 0x000fca00078e3cff */
[----:B------:R-:W-:-:S04]  /*18f0*/  IMAD.HI.U32 R5, R5, R22, RZ ;  /* 0x0000001605057227 */ /* 0x000fc800078e00ff */
[----:B------:R-:W-:-:S05]  /*1900*/  IMAD R17, R5, R20, R22 ;  /* 0x0000001405117224 */ /* 0x000fca00078e0216 */
[----:B------:R-:W-:-:S13]  /*1910*/  ISETP.GT.U32.AND P1, PT, R16, R17, PT ;  /* 0x000000111000720c */ /* 0x000fda0003f24070 */
[----:B------:R-:W-:Y:S02]  /*1920*/  @!P1 IMAD.IADD R17, R17, 0x1, -R16 ;  /* 0x0000000111119824 */ /* 0x000fe400078e0a10 */
        /* <DEDUP_REMOVED lines=8> */
.L_x_13318:
[----:B------:R-:W-:Y:S05]  /*19b0*/  BSYNC B0 ;  /* 0x0000000000007941 */ /* 0x000fea0003800000 */
.L_x_13317:
[----:B------:R-:W-:Y:S04]  /*19c0*/  BSSY B0, `(.L_x_13319) ;  /* 0x000001b000007945 */ /* 0x000fe80003800000 */
[----:B------:R-:W-:Y:S05]  /*19d0*/  @P2 BRA `(.L_x_13320) ;  /* 0x0000000000642947 */ /* 0x000fea0003800000 */
[-C--:B------:R-:W-:Y:S02]  /*19e0*/  IABS R14, R10.reuse ;  /* 0x0000000a000e7213 */ /* 0x080fe40000000000 */
[----:B------:R-:W-:Y:S02]  /*19f0*/  IABS R22, R11 ;  /* 0x0000000b00167213 */ /* 0x000fe40000000000 */
[----:B------:R-:W0:Y:S01]  /*1a00*/  I2F.RP R17, R14 ;  /* 0x0000000e00117306 */ /* 0x000e220000209400 */
[----:B------:R-:W-:-:S05]  /*1a10*/  IABS R20, R10 ;  /* 0x0000000a00147213 */ /* 0x000fca0000000000 */
[----:B------:R-:W-:Y:S02]  /*1a20*/  IMAD.MOV R20, RZ, RZ, -R20 ;  /* 0x000000ffff147224 */ /* 0x000fe400078e0a14 */
[----:B0-----:R-:W0:Y:S02]  /*1a30*/  MUFU.RCP R17, R17 ;  /* 0x0000001100117308 */ /* 0x001e240000001000 */
[----:B0-----:R-:W-:-:S06]  /*1a40*/  VIADD R4, R17, 0xffffffe ;  /* 0x0ffffffe11047836 */ /* 0x001fcc0000000000 */
[----:B------:R0:W1:Y:S02]  /*1a50*/  F2I.FTZ.U32.TRUNC.NTZ R5, R4 ;  /* 0x0000000400057305 */ /* 0x000064000021f000 */
[----:B0-----:R-:W-:Y:S01]  /*1a60*/  HFMA2.MMA R4, -RZ, RZ, 0, 0 ;  /* 0x00000000ff047435 */ /* 0x001fe200000001ff */
[----:B-1----:R-:W-:-:S04]  /*1a70*/  IMAD.MOV R19, RZ, RZ, -R5 ;  /* 0x000000ffff137224 */ /* 0x002fc800078e0a05 */
[----:B------:R-:W-:-:S05]  /*1a80*/  IMAD R19, R19, R14, RZ ;  /* 0x0000000e13137224 */ /* 0x000fca00078e02ff */
        /* <DEDUP_REMOVED lines=14> */
.L_x_13320:
[----:B------:R-:W-:Y:S05]  /*1b70*/  BSYNC B0 ;  /* 0x0000000000007941 */ /* 0x000fea0003800000 */
.L_x_13319:
[----:B------:R-:W-:Y:S04]  /*1b80*/  BSSY B0, `(.L_x_13321) ;  /* 0x000001b000007945 */ /* 0x000fe80003800000 */
[----:B------:R-:W-:Y:S05]  /*1b90*/  @P3 BRA `(.L_x_13322) ;  /* 0x0000000000643947 */ /* 0x000fea0003800000 */
[----:B------:R-:W-:Y:S02]  /*1ba0*/  IABS R10, R9 ;  /* 0x00000009000a7213 */ /* 0x000fe40000000000 */
[----:B------:R-:W-:Y:S02]  /*1bb0*/  IABS R22, R11 ;  /* 0x0000000b00167213 */ /* 0x000fe40000000000 */
[----:B------:R-:W0:Y:S01]  /*1bc0*/  I2F.RP R17, R10 ;  /* 0x0000000a00117306 */ /* 0x000e220000209400 */
[----:B------:R-:W-:-:S05]  /*1bd0*/  IABS R20, R9 ;  /* 0x0000000900147213 */ /* 0x000fca0000000000 */
[----:B------:R-:W-:Y:S02]  /*1be0*/  IMAD.MOV R20, RZ, RZ, -R20 ;  /* 0x000000ffff147224 */ /* 0x000fe400078e0a14 */
[----:B0-----:R-:W0:Y:S02]  /*1bf0*/  MUFU.RCP R17, R17 ;  /* 0x0000001100117308 */ /* 0x001e240000001000 */
[----:B0-----:R-:W-:-:S06]  /*1c00*/  VIADD R4, R17, 0xffffffe ;  /* 0x0ffffffe11047836 */ /* 0x001fcc0000000000 */
[----:B------:R0:W1:Y:S02]  /*1c10*/  F2I.FTZ.U32.TRUNC.NTZ R5, R4 ;  /* 0x0000000400057305 */ /* 0x000064000021f000 */
[----:B0-----:R-:W-:Y:S01]  /*1c20*/  IMAD.MOV.U32 R4, RZ, RZ, RZ ;  /* 0x000000ffff047224 */ /* 0x001fe200078e00ff */
[----:B-1----:R-:W-:-:S05]  /*1c30*/  IADD3 R19, RZ, -R5, RZ ;  /* 0x80000005ff137210 */ /* 0x002fca0007ffe0ff */
[----:B------:R-:W-:-:S04]  /*1c40*/  IMAD R19, R19, R10, RZ ;  /* 0x0000000a13137224 */ /* 0x000fc800078e02ff */
[----:B------:R-:W-:Y:S01]  /*1c50*/  IMAD.HI.U32 R5, R5, R19, R4 ;  /* 0x0000001305057227 */ /* 0x000fe200078e0004 */
[----:B------:R-:W-:-:S04]  /*1c60*/  LOP3.LUT R4, R11, R9, RZ, 0x3c, !PT ;  /* 0x000000090b047212 */ /* 0x000fc800078e3cff */
[----:B------:R-:W-:Y:S01]  /*1c70*/  ISETP.GE.AND P3, PT, R4, RZ, PT ;  /* 0x000000ff0400720c */ /* 0x000fe20003f66270 */
        /* <DEDUP_REMOVED lines=11> */
.L_x_13322:
[----:B------:R-:W-:Y:S05]  /*1d30*/  BSYNC B0 ;  /* 0x0000000000007941 */ /* 0x000fea0003800000 */
.L_x_13321:
[----:B------:R-:W-:Y:S04]  /*1d40*/  BSSY B0, `(.L_x_13323) ;  /* 0x000001b000007945 */ /* 0x000fe80003800000 */
[----:B------:R-:W-:Y:S05]  /*1d50*/  @P4 BRA `(.L_x_13324) ;  /* 0x0000000000644947 */ /* 0x000fea0003800000 */
[----:B------:R-:W-:Y:S02]  /*1d60*/  IABS R9, R6 ;  /* 0x0000000600097213 */ /* 0x000fe40000000000 */
[----:B------:R-:W-:Y:S02]  /*1d70*/  IABS R22, R11 ;  /* 0x0000000b00167213 */ /* 0x000fe40000000000 */
[----:B------:R-:W0:Y:S08]  /*1d80*/  I2F.RP R17, R9 ;  /* 0x0000000900117306 */ /* 0x000e300000209400 */
[----:B0-----:R-:W0:Y:S02]  /*1d90*/  MUFU.RCP R17, R17 ;  /* 0x0000001100117308 */ /* 0x001e240000001000 */
[----:B0-----:R-:W-:-:S06]  /*1da0*/  IADD3 R4, R17, 0xffffffe, RZ ;  /* 0x0ffffffe11047810 */ /* 0x001fcc0007ffe0ff */
[----:B------:R0:W1:Y:S02]  /*1db0*/  F2I.FTZ.U32.TRUNC.NTZ R5, R4 ;  /* 0x0000000400057305 */ /* 0x000064000021f000 */
[----:B0-----:R-:W-:Y:S02]  /*1dc0*/  IMAD.MOV.U32 R4, RZ, RZ, RZ ;  /* 0x000000ffff047224 */ /* 0x001fe400078e00ff */
[----:B-1----:R-:W-:-:S04]  /*1dd0*/  IMAD.MOV R20, RZ, RZ, -R5 ;  /* 0x000000ffff147224 */ /* 0x002fc800078e0a05 */
[----:B------:R-:W-:Y:S01]  /*1de0*/  IMAD R19, R20, R9, RZ ;  /* 0x0000000914137224 */ /* 0x000fe200078e02ff */
[----:B------:R-:W-:-:S03]  /*1df0*/  IABS R20, R6 ;  /* 0x0000000600147213 */ /* 0x000fc60000000000 */
        /* <DEDUP_REMOVED lines=8> */
[----:B------:R-:W-:Y:S02]  /*1e80*/  ISETP.GE.U32.AND P1, PT, R4, R9, PT ;  /* 0x000000090400720c */ /* 0x000fe40003f26070 */
[----:B------:R-:W-:-:S04]  /*1e90*/  LOP3.LUT R4, R11, R6, RZ, 0x3c, !PT ;  /* 0x000000060b047212 */ /* 0x000fc800078e3cff */
[----:B------:R-:W-:-:S07]  /*1ea0*/  ISETP.GE.AND P3, PT, R4, RZ, PT ;  /* 0x000000ff0400720c */ /* 0x000fce0003f66270 */
[----:B------:R-:W-:-:S04]  /*1eb0*/  @P1 VIADD R5, R5, 0x1 ;  /* 0x0000000105051836 */ /* 0x000fc80000000000 */
[----:B------:R-:W-:-:S05]  /*1ec0*/  IMAD.MOV.U32 R9, RZ, RZ, R5 ;  /* 0x000000ffff097224 */ /* 0x000fca00078e0005 */
[----:B------:R-:W-:Y:S02]  /*1ed0*/  @!P3 IADD3 R9, -R9, RZ, RZ ;  /* 0x000000ff0909b210 */ /* 0x000fe40007ffe1ff */
[----:B------:R-:W-:-:S07]  /*1ee0*/  @!P2 LOP3.LUT R9, RZ, R6, RZ, 0x33, !PT ;  /* 0x00000006ff09a212 */ /* 0x000fce00078e33ff */
.L_x_13324:
[----:B------:R-:W-:Y:S05]  /*1ef0*/  BSYNC B0 ;  /* 0x0000000000007941 */ /* 0x000fea0003800000 */
.L_x_13323:
        /* <DEDUP_REMOVED lines=26> */
.L_x_13326:
[----:B------:R-:W-:Y:S05]  /*20a0*/  BSYNC B0 ;  /* 0x0000000000007941 */ /* 0x000fea0003800000 */
.L_x_13325:
[----:B------:R-:W-:Y:S01]  /*20b0*/  @!P0 VIADD R7, R7, 0x80 ;  /* 0x0000008007078836 */ /* 0x000fe20000000000 */
        /* <DEDUP_REMOVED lines=17> */
.L_x_13329:
[----:B------:R-:W-:-:S13]  /*21d0*/  ISETP.GE.AND P0, PT, R7, R0, PT ;  /* 0x000000000700720c */ /* 0x000fda0003f06270 */
[----:B------:R-:W-:Y:S05]  /*21e0*/  @P0 BRA `(.L_x_13331) ;  /* 0x0000000000300947 */ /* 0x000fea0003800000 */
[----:B0-----:R-:W0:Y:S01]  /*21f0*/  LDC.64 R2, c[0x0][0x218] ;  /* 0x00008600ff027b82 */ /* 0x001e220000000a00 */
[----:B------:R-:W-:Y:S02]  /*2200*/  IMAD.IADD R5, R18, 0x1, R7 ;  /* 0x0000000112057824 */ /* 0x000fe400078e0207 */
[----:B------:R-:W-:Y:S02]  /*2210*/  VIADD R7, R7, 0x80 ;  /* 0x0000008007077836 */ /* 0x000fe40000000000 */
[----:B0-----:R-:W-:-:S05]  /*2220*/  IMAD.WIDE.U32 R2, R5, 0x2, R2 ;  /* 0x0000000205027825 */ /* 0x001fca00078e0002 */
[----:B------:R1:W-:Y:S02]  /*2230*/  STG.E.U16 desc[UR4][R2.64], R16 ;  /* 0x0000001002007986 */ /* 0x0003e4000c101504 */
.L_x_13330:
[----:B------:R-:W-:-:S13]  /*2240*/  ISETP.GE.AND P0, PT, R7, R0, PT ;  /* 0x000000000700720c */ /* 0x000fda0003f06270 */
[----:B------:R-:W-:Y:S05]  /*2250*/  @P0 BRA `(.L_x_13332) ;  /* 0x0000000000340947 */ /* 0x000fea0003800000 */
[----:B01----:R-:W0:Y:S01]  /*2260*/  LDC.64 R2, c[0x0][0x218] ;  /* 0x00008600ff027b82 */ /* 0x003e220000000a00 */
[----:B------:R-:W-:Y:S01]  /*2270*/  IADD3 R5, R18, R7, RZ ;  /* 0x0000000712057210 */ /* 0x000fe20007ffe0ff */
[----:B------:R-:W-:-:S04]  /*2280*/  VIADD R7, R7, 0x80 ;  /* 0x0000008007077836 */ /* 0x000fc80000000000 */
[----:B0-----:R-:W-:-:S05]  /*2290*/  IMAD.WIDE.U32 R2, R5, 0x2, R2 ;  /* 0x0000000205027825 */ /* 0x001fca00078e0002 */
[----:B------:R1:W-:Y:S02]  /*22a0*/  STG.E.U16 desc[UR4][R2.64], R14 ;  /* 0x0000000e02007986 */ /* 0x0003e4000c101504 */
.L_x_13331:
        /* <DEDUP_REMOVED lines=8> */
.L_x_13332:
[----:B------:R-:W-:Y:S05]  /*2330*/  BSYNC B1 ;  /* 0x0000000000017941 */ /* 0x000fea0003800000 */
.L_x_13328:
[----:B------:R-:W-:-:S13]  /*2340*/  ISETP.GE.AND P0, PT, R7, R0, PT ;  /* 0x000000000700720c */ /* 0x000fda0003f06270 */
[----:B012---:R-:W0:Y:S01]  /*2350*/  @!P0 LDC.64 R2, c[0x0][0x218] ;  /* 0x00008600ff028b82 */ /* 0x007e220000000a00 */
[----:B------:R-:W-:Y:S01]  /*2360*/  @!P0 IADD3 R5, R18, R7, RZ ;  /* 0x0000000712058210 */ /* 0x000fe20007ffe0ff */
[----:B------:R-:W-:-:S04]  /*2370*/  @!P0 VIADD R7, R7, 0x80 ;  /* 0x0000008007078836 */ /* 0x000fc80000000000 */
[----:B0-----:R-:W-:-:S05]  /*2380*/  @!P0 IMAD.WIDE.U32 R2, R5, 0x2, R2 ;  /* 0x0000000205028825 */ /* 0x001fca00078e0002 */
[----:B------:R2:W-:Y:S02]  /*2390*/  @!P0 STG.E.U16 desc[UR4][R2.64], R9 ;  /* 0x0000000902008986 */ /* 0x0005e4000c101504 */
.L_x_13333:
[----:B------:R-:W-:Y:S05]  /*23a0*/  BSYNC B0 ;  /* 0x0000000000007941 */ /* 0x000fea0003800000 */
.L_x_13327:
        /* <DEDUP_REMOVED lines=8> */
.L_x_13334:
        /* <DEDUP_REMOVED lines=13> */
.L_x_22890:


//--------------------- .text._ZN2at6native29vectorized_elementwise_kernelILi4ENS0_13AUnaryFunctorIsssZZZNS0_15binary_internal21div_trunc_kernel_cudaERNS_18TensorIteratorBaseEENKUlvE_clEvENKUlvE3_clEvEUlssE_EESt5arrayIPcLm2EEEEviT0_T1_ --------------------------
	.section	.text._ZN2at6native29vectorized_elementwise_kernelILi4ENS0_13AUnaryFunctorIsssZZZNS0_15binary_internal21div_trunc_kernel_cudaERNS_18TensorIteratorBaseEENKUlvE_clEvENKUlvE3_clEvEUlssE_EESt5arrayIPcLm2EEEEviT0_T1_,"ax",@progbits
	.align	128
        .global         _ZN2at6native29vectorized_elementwise_kernelILi4ENS0_13AUnaryFunctorIsssZZZNS0_15binary_internal21div_trunc_kernel_cudaERNS_18TensorIteratorBaseEENKUlvE_clEvENKUlvE3_clEvEUlssE_EESt5arrayIPcLm2EEEEviT0_T1_
        .type           _ZN2at6native29vectorized_elementwise_kernelILi4ENS0_13AUnaryFunctorIsssZZZNS0_15binary_internal21div_trunc_kernel_cudaERNS_18TensorIteratorBaseEENKUlvE_clEvENKUlvE3_clEvEUlssE_EESt5arrayIPcLm2EEEEviT0_T1_,@function
        .size           _ZN2at6native29vectorized_elementwise_kernelILi4ENS0_13AUnaryFunctorIsssZZZNS0_15binary_internal21div_trunc_kernel_cudaERNS_18TensorIteratorBaseEENKUlvE_clEvENKUlvE3_clEvEUlssE_EESt5arrayIPcLm2EEEEviT0_T1_,(.L_x_22891 - _ZN2at6native29vectorized_elementwise_kernelILi4ENS0_13AUnaryFunctorIsssZZZNS0_15binary_internal21div_trunc_kernel_cudaERNS_18TensorIteratorBaseEENKUlvE_clEvENKUlvE3_clEvEUlssE_EESt5arrayIPcLm2EEEEviT0_T1_)
        .other          _ZN2at6native29vectorized_elementwise_kernelILi4ENS0_13AUnaryFunctorIsssZZZNS0_15binary_internal21div_trunc_kernel_cudaERNS_18TensorIteratorBaseEENKUlvE_clEvENKUlvE3_clEvEUlssE_EESt5arrayIPcLm2EEEEviT0_T1_,@"STO_CUDA_ENTRY STV_DEFAULT"
_ZN2at6native29vectorized_elementwise_kernelILi4ENS0_13AUnaryFunctorIsssZZZNS0_15binary_internal21div_trunc_kernel_cudaERNS_18TensorIteratorBaseEENKUlvE_clEvENKUlvE3_clEvEUlssE_EESt5arrayIPcLm2EEEEviT0_T1_:
.text._ZN2at6native29vectorized_elementwise_kernelILi4ENS0_13AUnaryFunctorIsssZZZNS0_15binary_internal21div_trunc_kernel_cudaERNS_18TensorIteratorBaseEENKUlvE_clEvENKUlvE3_clEvEUlssE_EESt5arrayIPcLm2EEEEviT0_T1_:
        /* <DEDUP_REMOVED lines=14> */
[C---:B--2---:R-:W-:Y:S02]  /*00e0*/  PRMT R14, R4.reuse, 0x9910, RZ ;  /* 0x00009910040e7816 */ /* 0x044fe400000000ff */
[----:B------:R-:W-:Y:S02]  /*00f0*/  PRMT R0, R4, 0xbb32, RZ ;  /* 0x0000bb3204007816 */ /* 0x000fe400000000ff */
[----:B------:R-:W-:Y:S02]  /*0100*/  IABS R21, R14 ;  /* 0x0000000e00157213 */ /* 0x000fe40000000000 */
[----:B------:R-:W-:-:S02]  /*0110*/  IABS R22, R0 ;  /* 0x0000000000167213 */ /* 0x000fc40000000000 */
[----:B------:R-:W0:Y:S01]  /*0120*/  I2F.RP R4, R21 ;  /* 0x0000001500047306 */ /* 0x000e220000209400 */
[C---:B------:R-:W-:Y:S02]  /*0130*/  PRMT R20, R5.reuse, 0x9910, RZ ;  /* 0x0000991005147816 */ /* 0x040fe400000000ff */
[----:B------:R-:W-:Y:S02]  /*0140*/  PRMT R13, R5, 0xbb32, RZ ;  /* 0x0000bb32050d7816 */ /* 0x000fe400000000ff */
[----:B------:R-:W-:Y:S02]  /*0150*/  IABS R17, R20 ;  /* 0x0000001400117213 */ /* 0x000fe40000000000 */
[----:B------:R-:W-:Y:S01]  /*0160*/  IABS R19, R13 ;  /* 0x0000000d00137213 */ /* 0x000fe20000000000 */
[----:B------:R-:W-:Y:S01]  /*0170*/  I2F.RP R5, R22 ;  /* 0x0000001600057306 */ /* 0x000fe20000209400 */
[C---:B---3--:R-:W-:Y:S02]  /*0180*/  PRMT R16, R2.reuse, 0x9910, RZ ;  /* 0x0000991002107816 */ /* 0x048fe400000000ff */
[----:B------:R-:W-:-:S02]  /*0190*/  PRMT R2, R2, 0xbb32, RZ ;  /* 0x0000bb3202027816 */ /* 0x000fc400000000ff */
[----:B------:R-:W-:-:S03]  /*01a0*/  IABS R12, R16 ;  /* 0x00000010000c7213 */ /* 0x000fc60000000000 */
[----:B0-----:R-:W0:Y:S08]  /*01b0*/  MUFU.RCP R4, R4 ;  /* 0x0000000400047308 */ /* 0x001e300000001000 */
[----:B------:R-:W1:Y:S08]  /*01c0*/  I2F.RP R7, R17 ;  /* 0x0000001100077306 */ /* 0x000e700000209400 */
[----:B------:R-:W-:Y:S01]  /*01d0*/  I2F.RP R6, R19 ;  /* 0x0000001300067306 */ /* 0x000fe20000209400 */
[----:B0-----:R-:W-:-:S07]  /*01e0*/  VIADD R8, R4, 0xffffffe ;  /* 0x0ffffffe04087836 */ /* 0x001fce0000000000 */
[----:B------:R-:W0:Y:S08]  /*01f0*/  MUFU.RCP R5, R5 ;  /* 0x0000000500057308 */ /* 0x000e300000001000 */
[----:B------:R2:W3:Y:S08]  /*0200*/  F2I.FTZ.U32.TRUNC.NTZ R9, R8 ;  /* 0x0000000800097305 */ /* 0x0004f0000021f000 */
[----:B-1----:R-:W1:Y:S01]  /*0210*/  MUFU.RCP R7, R7 ;  /* 0x0000000700077308 */ /* 0x002e620000001000 */
[----:B0-----:R-:W-:Y:S01]  /*0220*/  VIADD R10, R5, 0xffffffe ;  /* 0x0ffffffe050a7836 */ /* 0x001fe20000000000 */
[----:B--2---:R-:W-:Y:S01]  /*0230*/  HFMA2.MMA R8, -RZ, RZ, 0, 0 ;  /* 0x00000000ff087435 */ /* 0x004fe200000001ff */
[----:B---3--:R-:W-:-:S05]  /*0240*/  IADD3 R25, RZ, -R9, RZ ;  /* 0x80000009ff197210 */ /* 0x008fca0007ffe0ff */
[----:B------:R-:W0:Y:S08]  /*0250*/  MUFU.RCP R6, R6 ;  /* 0x0000000600067308 */ /* 0x000e300000001000 */
[----:B------:R-:W2:Y:S01]  /*0260*/  I2F.RP R23, R12 ;  /* 0x0000000c00177306 */ /* 0x000ea20000209400 */
[----:B-1----:R-:W-:-:S07]  /*0270*/  VIADD R5, R7, 0xffffffe ;  /* 0x0ffffffe07057836 */ /* 0x002fce0000000000 */
[----:B------:R1:W3:Y:S01]  /*0280*/  F2I.FTZ.U32.TRUNC.NTZ R11, R10 ;  /* 0x0000000a000b7305 */ /* 0x0002e2000021f000 */
[----:B0-----:R-:W-:Y:S02]  /*0290*/  VIADD R24, R6, 0xffffffe ;  /* 0x0ffffffe06187836 */ /* 0x001fe40000000000 */
[----:B------:R-:W-:-:S04]  /*02a0*/  IMAD.MOV.U32 R6, RZ, RZ, R25 ;  /* 0x000000ffff067224 */ /* 0x000fc800078e0019 */
[----:B------:R-:W-:Y:S01]  /*02b0*/  IMAD R25, R6, R21, RZ ;  /* 0x0000001506197224 */ /* 0x000fe200078e02ff */
[----:B--2---:R0:W2:Y:S01]  /*02c0*/  MUFU.RCP R4, R23 ;  /* 0x0000001700047308 */ /* 0x0040a20000001000 */
[----:B-1----:R-:W-:Y:S02]  /*02d0*/  IMAD.MOV.U32 R10, RZ, RZ, RZ ;  /* 0x000000ffff0a7224 */ /* 0x002fe400078e00ff */
[----:B---3--:R-:W-:-:S05]  /*02e0*/  IMAD.MOV R27, RZ, RZ, -R11 ;  /* 0x000000ffff1b7224 */ /* 0x008fca00078e0a0b */
[----:B------:R-:W1:Y:S01]  /*02f0*/  F2I.FTZ.U32.TRUNC.NTZ R5, R5 ;  /* 0x0000000500057305 */ /* 0x000e62000021f000 */
[----:B0-----:R-:W-:Y:S02]  /*0300*/  IMAD.HI.U32 R23, R9, R25, R8 ;  /* 0x0000001909177227 */ /* 0x001fe400078e0008 */
[----:B------:R-:W0:Y:S02]  /*0310*/  LDC.U16 R8, c[0x0][0x216] ;  /* 0x00008580ff087b82 */ /* 0x000e240000000400 */
[----:B------:R-:W-:-:S03]  /*0320*/  IMAD R9, R27, R22, RZ ;  /* 0x000000161b097224 */ /* 0x000fc600078e02ff */
[----:B------:R-:W3:Y:S01]  /*0330*/  F2I.FTZ.U32.TRUNC.NTZ R7, R24 ;  /* 0x0000001800077305 */ /* 0x000ee2000021f000 */
[----:B------:R-:W-:Y:S01]  /*0340*/  IMAD.HI.U32 R11, R11, R9, R10 ;  /* 0x000000090b0b7227 */ /* 0x000fe200078e000a */
[----:B------:R-:W-:-:S03]  /*0350*/  IABS R10, R2 ;  /* 0x00000002000a7213 */ /* 0x000fc60000000000 */
[----:B--2---:R-:W-:Y:S02]  /*0360*/  VIADD R4, R4, 0xffffffe ;  /* 0x0ffffffe04047836 */ /* 0x004fe40000000000 */
[----:B-1----:R-:W-:Y:S01]  /*0370*/  IMAD.MOV R6, RZ, RZ, -R5 ;  /* 0x000000ffff067224 */ /* 0x002fe200078e0a05 */
[----:B------:R-:W1:Y:S03]  /*0380*/  I2F.RP R26, R10 ;  /* 0x0000000a001a7306 */ /* 0x000e660000209400 */
[----:B------:R-:W-:Y:S02]  /*0390*/  IMAD R25, R6, R17, RZ ;  /* 0x0000001106197224 */ /* 0x000fe400078e02ff */
[----:B------:R-:W-:Y:S01]  /*03a0*/  IMAD.MOV.U32 R6, RZ, RZ, RZ ;  /* 0x000000ffff067224 */ /* 0x000fe200078e00ff */
[----:B---3--:R-:W-:Y:S02]  /*03b0*/  IADD3 R28, RZ, -R7, RZ ;  /* 0x80000007ff1c7210 */ /* 0x008fe40007ffe0ff */
[----:B------:R2:W3:Y:S02]  /*03c0*/  F2I.FTZ.U32.TRUNC.NTZ R9, R4 ;  /* 0x0000000400097305 */ /* 0x0004e4000021f000 */
[----:B--2---:R-:W-:-:S04]  /*03d0*/  IMAD.MOV.U32 R4, RZ, RZ, RZ ;  /* 0x000000ffff047224 */ /* 0x004fc800078e00ff */
[----:B------:R-:W-:Y:S02]  /*03e0*/  IMAD.HI.U32 R24, R5, R25, R4 ;  /* 0x0000001905187227 */ /* 0x000fe400078e0004 */
[----:B-1----:R1:W2:Y:S02]  /*03f0*/  MUFU.RCP R4, R26 ;  /* 0x0000001a00047308 */ /* 0x0022a40000001000 */
[----:B------:R-:W-:Y:S02]  /*0400*/  IMAD R25, R28, R19, RZ ;  /* 0x000000131c197224 */ /* 0x000fe400078e02ff */
[----:B---3--:R-:W-:Y:S02]  /*0410*/  IMAD.MOV R5, RZ, RZ, -R9 ;  /* 0x000000ffff057224 */ /* 0x008fe400078e0a09 */
[----:B------:R-:W-:Y:S01]  /*0420*/  IMAD.HI.U32 R25, R7, R25, R6 ;  /* 0x0000001907197227 */ /* 0x000fe200078e0006 */
[----:B0-----:R-:W-:Y:S01]  /*0430*/  PRMT R7, R8, 0x9910, RZ ;  /* 0x0000991008077816 */ /* 0x001fe200000000ff */
[----:B------:R-:W-:Y:S01]  /*0440*/  HFMA2.MMA R8, -RZ, RZ, 0, 0 ;  /* 0x00000000ff087435 */ /* 0x000fe200000001ff */
[----:B-1----:R-:W-:Y:S01]  /*0450*/  PRMT R26, R3, 0x9910, RZ ;  /* 0x00009910031a7816 */ /* 0x002fe200000000ff */
[----:B------:R-:W-:Y:S01]  /*0460*/  IMAD R5, R5, R12, RZ ;  /* 0x0000000c05057224 */ /* 0x000fe200078e02ff */
[----:B------:R-:W-:-:S02]  /*0470*/  IABS R6, R7 ;  /* 0x0000000700067213 */ /* 0x000fc40000000000 */
[----:B------:R-:W-:-:S03]  /*0480*/  PRMT R3, R3, 0xbb32, RZ ;  /* 0x0000bb3203037816 */ /* 0x000fc600000000ff */
[----:B------:R-:W-:-:S04]  /*0490*/  IMAD.HI.U32 R23, R23, R6, RZ ;  /* 0x0000000617177227 */ /* 0x000fc800078e00ff */
[----:B------:R-:W-:Y:S01]  /*04a0*/  IMAD.HI.U32 R8, R9, R5, R8 ;  /* 0x0000000509087227 */ /* 0x000fe200078e0008 */
[----:B------:R-:W-:-:S03]  /*04b0*/  IABS R5, R14 ;  /* 0x0000000e00057213 */ /* 0x000fc60000000000 */
[----:B------:R-:W-:-:S04]  /*04c0*/  IMAD.HI.U32 R11, R11, R6, RZ ;  /* 0x000000060b0b7227 */ /* 0x000fc800078e00ff */
[----:B------:R-:W-:Y:S02]  /*04d0*/  IMAD.MOV R9, RZ, RZ, -R5 ;  /* 0x000000ffff097224 */ /* 0x000fe400078e0a05 */
[----:B--2---:R-:W-:Y:S02]  /*04e0*/  VIADD R5, R4, 0xffffffe ;  /* 0x0ffffffe04057836 */ /* 0x004fe40000000000 */
[----:B------:R-:W-:Y:S02]  /*04f0*/  IMAD.MOV.U32 R4, RZ, RZ, R9 ;  /* 0x000000ffff047224 */ /* 0x000fe400078e0009 */
[----:B------:R-:W-:Y:S02]  /*0500*/  IMAD.HI.U32 R27, R24, R6, RZ ;  /* 0x00000006181b7227 */ /* 0x000fe400078e00ff */
[----:B------:R-:W0:Y:S02]  /*0510*/  F2I.FTZ.U32.TRUNC.NTZ R5, R5 ;  /* 0x0000000500057305 */ /* 0x000e24000021f000 */
[----:B------:R-:W-:-:S02]  /*0520*/  IMAD R4, R23, R4, R6 ;  /* 0x0000000417047224 */ /* 0x000fc400078e0206 */
[----:B------:R-:W-:-:S03]  /*0530*/  IMAD.HI.U32 R25, R25, R6, RZ ;  /* 0x0000000619197227 */ /* 0x000fc600078e00ff */
[----:B------:R-:W-:Y:S02]  /*0540*/  ISETP.GT.U32.AND P2, PT, R21, R4, PT ;  /* 0x000000041500720c */ /* 0x000fe40003f44070 */
[----:B0-----:R-:W-:-:S11]  /*0550*/  IADD3 R9, RZ, -R5, RZ ;  /* 0x80000005ff097210 */ /* 0x001fd60007ffe0ff */
[----:B------:R-:W-:Y:S02]  /*0560*/  @!P2 IMAD.IADD R4, R4, 0x1, -R21 ;  /* 0x000000010404a824 */ /* 0x000fe400078e0a15 */
[----:B------:R-:W-:Y:S02]  /*0570*/  IMAD R9, R9, R10, RZ ;  /* 0x0000000a09097224 */ /* 0x000fe400078e02ff */
[----:B------:R-:W-:Y:S01]  /*0580*/  @!P2 VIADD R23, R23, 0x1 ;  /* 0x000000011717a836 */ /* 0x000fe20000000000 */
[----:B------:R-:W-:Y:S01]  /*0590*/  ISETP.GE.U32.AND P0, PT, R4, R21, PT ;  /* 0x000000150400720c */ /* 0x000fe20003f06070 */
[----:B------:R-:W-:Y:S01]  /*05a0*/  IMAD.MOV.U32 R4, RZ, RZ, RZ ;  /* 0x000000ffff047224 */ /* 0x000fe200078e00ff */
[----:B------:R-:W-:-:S03]  /*05b0*/  IABS R21, R26 ;  /* 0x0000001a00157213 */ /* 0x000fc60000000000 */
[----:B------:R-:W-:Y:S01]  /*05c0*/  IMAD.HI.U32 R9, R5, R9, R4 ;  /* 0x0000000905097227 */ /* 0x000fe200078e0004 */
[----:B------:R-:W-:Y:S01]  /*05d0*/  IABS R4, R0 ;  /* 0x0000000000047213 */ /* 0x000fe20000000000 */
[----:B------:R-:W0:Y:S04]  /*05e0*/  I2F.RP R28, R21 ;  /* 0x00000015001c7306 */ /* 0x000e280000209400 */
[----:B------:R-:W-:Y:S01]  /*05f0*/  IMAD.MOV R5, RZ, RZ, -R4 ;  /* 0x000000ffff057224 */ /* 0x000fe200078e0a04 */
[----:B------:R-:W-:Y:S01]  /*0600*/  IABS R4, R20 ;  /* 0x0000001400047213 */ /* 0x000fe20000000000 */
[----:B------:R-:W-:Y:S02]  /*0610*/  @P0 VIADD R23, R23, 0x1 ;  /* 0x0000000117170836 */ /* 0x000fe40000000000 */
[----:B------:R-:W-:-:S02]  /*0620*/  IMAD R5, R11, R5, R6 ;  /* 0x000000050b057224 */ /* 0x000fc400078e0206 */
[----:B------:R-:W-:Y:S02]  /*0630*/  IMAD.MOV R4, RZ, RZ, -R4 ;  /* 0x000000ffff047224 */ /* 0x000fe400078e0a04 */
[----:B------:R-:W-:Y:S01]  /*0640*/  IMAD.HI.U32 R9, R9, R6, RZ ;  /* 0x0000000609097227 */ /* 0x000fe200078e00ff */
[----:B------:R-:W-:-:S03]  /*0650*/  ISETP.GT.U32.AND P6, PT, R22, R5, PT ;  /* 0x000000051600720c */ /* 0x000fc60003fc4070 */
[----:B------:R-:W-:-:S05]  /*0660*/  IMAD R4, R27, R4, R6 ;  /* 0x000000041b047224 */ /* 0x000fca00078e0206 */
[----:B------:R-:W-:-:S05]  /*0670*/  ISETP.GT.U32.AND P3, PT, R17, R4, PT ;  /* 0x000000041100720c */ /* 0x000fca0003f64070 */
[-C--:B------:R-:W-:Y:S02]  /*0680*/  @!P6 IADD3 R5, R5, -R22.reuse, RZ ;  /* 0x800000160505e210 */ /* 0x080fe40007ffe0ff */
[----:B------:R-:W-:Y:S02]  /*0690*/  @!P6 IADD3 R11, R11, 0x1, RZ ;  /* 0x000000010b0be810 */ /* 0x000fe40007ffe0ff */
[----:B------:R-:W-:Y:S02]  /*06a0*/  ISETP.GE.U32.AND P4, PT, R5, R22, PT ;  /* 0x000000160500720c */ /* 0x000fe40003f86070 */
[----:B0-----:R-:W0:Y:S01]  /*06b0*/  MUFU.RCP R5, R28 ;  /* 0x0000001c00057308 */ /* 0x001e220000001000 */
[----:B------:R-:W-:Y:S02]  /*06c0*/  IABS R22, R13 ;  /* 0x0000000d00167213 */ /* 0x000fe40000000000 */
[-C--:B------:R-:W-:Y:S02]  /*06d0*/  @!P3 IADD3 R4, R4, -R17.reuse, RZ ;  /* 0x800000110404b210 */ /* 0x080fe40007ffe0ff */
[----:B------:R-:W-:Y:S01]  /*06e0*/  ISETP.NE.AND P6, PT, R14, RZ, PT ;  /* 0x000000ff0e00720c */ /* 0x000fe20003fc5270 */
[----:B------:R-:W-:Y:S01]  /*06f0*/  IMAD.MOV R22, RZ, RZ, -R22 ;  /* 0x000000ffff167224 */ /* 0x000fe200078e0a16 */
[----:B------:R-:W-:-:S02]  /*0700*/  ISETP.GE.U32.AND P5, PT, R4, R17, PT ;  /* 0x000000110400720c */ /* 0x000fc40003fa6070 */
[----:B------:R-:W-:Y:S01]  /*0710*/  IABS R17, R16 ;  /* 0x0000001000117213 */ /* 0x000fe20000000000 */
[----:B------:R-:W-:Y:S01]  /*0720*/  IMAD R22, R25, R22, R6 ;  /* 0x0000001619167224 */ /* 0x000fe200078e0206 */
[----:B------:R-:W-:Y:S01]  /*0730*/  @!P3 IADD3 R27, R27, 0x1, RZ ;  /* 0x000000011b1bb810 */ /* 0x000fe20007ffe0ff */
[----:B------:R-:W-:Y:S01]  /*0740*/  @P4 VIADD R11, R11, 0x1 ;  /* 0x000000010b0b4836 */ /* 0x000fe20000000000 */
[----:B------:R-:W-:Y:S01]  /*0750*/  ISETP.NE.AND P4, PT, R0, RZ, PT ;  /* 0x000000ff0000720c */ /* 0x000fe20003f85270 */
[----:B------:R-:W-:Y:S01]  /*0760*/  IMAD.MOV R29, RZ, RZ, -R17 ;  /* 0x000000ffff1d7224 */ /* 0x000fe200078e0a11 */
[----:B------:R-:W-:Y:S01]  /*0770*/  ISETP.GT.U32.AND P1, PT, R19, R22, PT ;  /* 0x000000161300720c */ /* 0x000fe20003f24070 */
[----:B------:R-:W-:Y:S01]  /*0780*/  IMAD.HI.U32 R17, R8, R6, RZ ;  /* 0x0000000608117227 */ /* 0x000fe200078e00ff */
[----:B------:R-:W-:-:S03]  /*0790*/  IABS R8, R26 ;  /* 0x0000001a00087213 */ /* 0x000fc60000000000 */
[----:B0-----:R-:W-:Y:S01]  /*07a0*/  VIADD R5, R5, 0xffffffe ;  /* 0x0ffffffe05057836 */ /* 0x001fe20000000000 */
[----:B------:R-:W-:Y:S01]  /*07b0*/  @P5 IADD3 R27, R27, 0x1, RZ ;  /* 0x000000011b1b5810 */ /* 0x000fe20007ffe0ff */
[----:B------:R-:W-:Y:S01]  /*07c0*/  IMAD R29, R17, R29, R6 ;  /* 0x0000001d111d7224 */ /* 0x000fe200078e0206 */
[----:B------:R-:W-:Y:S01]  /*07d0*/  ISETP.NE.AND P5, PT, R20, RZ, PT ;  /* 0x000000ff1400720c */ /* 0x000fe20003fa5270 */
[----:B------:R-:W-:Y:S02]  /*07e0*/  IMAD.MOV R8, RZ, RZ, -R8 ;  /* 0x000000ffff087224 */ /* 0x000fe400078e0a08 */
[----:B------:R-:W0:Y:S02]  /*07f0*/  F2I.FTZ.U32.TRUNC.NTZ R5, R5 ;  /* 0x0000000500057305 */ /* 0x000e24000021f000 */
[----:B------:R-:W-:Y:S02]  /*0800*/  @!P1 IMAD.IADD R22, R22, 0x1, -R19 ;  /* 0x0000000116169824 */ /* 0x000fe400078e0a13 */
[----:B------:R-:W-:-:S03]  /*0810*/  @!P1 VIADD R25, R25, 0x1 ;  /* 0x0000000119199836 */ /* 0x000fc60000000000 */
[----:B------:R-:W-:Y:S02]  /*0820*/  ISETP.GE.U32.AND P2, PT, R22, R19, PT ;  /* 0x000000131600720c */ /* 0x000fe40003f46070 */
[----:B------:R-:W-:-:S04]  /*0830*/  MOV R22, R3 ;  /* 0x0000000300167202 */ /* 0x000fc80000000f00 */
[----:B------:R-:W-:Y:S01]  /*0840*/  IABS R3, R22 ;  /* 0x0000001600037213 */ /* 0x000fe20000000000 */
[----:B0-----:R-:W-:-:S04]  /*0850*/  IMAD.MOV R4, RZ, RZ, -R5 ;  /* 0x000000ffff047224 */ /* 0x001fc800078e0a05 */
[----:B------:R-:W-:Y:S02]  /*0860*/  IMAD R19, R4, R21, RZ ;  /* 0x0000001504137224 */ /* 0x000fe400078e02ff */
[----:B------:R-:W-:Y:S02]  /*0870*/  IMAD.MOV.U32 R4, RZ, RZ, RZ ;  /* 0x000000ffff047224 */ /* 0x000fe400078e00ff */
[----:B------:R-:W-:Y:S02]  /*0880*/  @P2 VIADD R25, R25, 0x1 ;  /* 0x0000000119192836 */ /* 0x000fe40000000000 */
[----:B------:R-:W-:Y:S01]  /*0890*/  IMAD.HI.U32 R19, R5, R19, R4 ;  /* 0x0000001305137227 */ /* 0x000fe200078e0004 */
[----:B------:R-:W-:Y:S01]  /*08a0*/  LOP3.LUT R4, R7, R14, RZ, 0x3c, !PT ;  /* 0x0000000e07047212 */ /* 0x000fe200078e3cff */
[----:B------:R-:W0:Y:S03]  /*08b0*/  I2F.RP R5, R3 ;  /* 0x0000000300057306 */ /* 0x000e260000209400 */
[----:B------:R-:W-:Y:S01]  /*08c0*/  ISETP.GE.AND P0, PT, R4, RZ, PT ;  /* 0x000000ff0400720c */ /* 0x000fe20003f06270 */
[----:B------:R-:W-:Y:S01]  /*08d0*/  IMAD.HI.U32 R19, R19, R6, RZ ;  /* 0x0000000613137227 */ /* 0x000fe200078e00ff */
[----:B------:R-:W-:-:S03]  /*08e0*/  LOP3.LUT R4, R7, R0, RZ, 0x3c, !PT ;  /* 0x0000000007047212 */ /* 0x000fc600078e3cff */
[----:B------:R-:W-:-:S05]  /*08f0*/  IMAD R8, R19, R8, R6 ;  /* 0x0000000813087224 */ /* 0x000fca00078e0206 */
[----:B------:R-:W-:Y:S01]  /*0900*/  ISETP.GT.U32.AND P1, PT, R21, R8, PT ;  /* 0x000000081500720c */ /* 0x000fe20003f24070 */
[----:B0-----:R-:W0:Y:S02]  /*0910*/  MUFU.RCP R5, R5 ;  /* 0x0000000500057308 */ /* 0x001e240000001000 */
[----:B------:R-:W-:Y:S01]  /*0920*/  @!P0 IMAD.MOV R23, RZ, RZ, -R23 ;  /* 0x000000ffff178224 */ /* 0x000fe200078e0a17 */
[----:B------:R-:W-:Y:S02]  /*0930*/  ISETP.GE.AND P0, PT, R4, RZ, PT ;  /* 0x000000ff0400720c */ /* 0x000fe40003f06270 */
[----:B------:R-:W-:-:S07]  /*0940*/  @!P6 LOP3.LUT R23, RZ, R14, RZ, 0x33, !PT ;  /* 0x0000000eff17e212 */ /* 0x000fce00078e33ff */
[----:B------:R-:W-:Y:S02]  /*0950*/  @!P1 IMAD.IADD R8, R8, 0x1, -R21 ;  /* 0x0000000108089824 */ /* 0x000fe400078e0a15 */
[----:B------:R-:W-:Y:S02]  /*0960*/  @!P1 VIADD R19, R19, 0x1 ;  /* 0x0000000113139836 */ /* 0x000fe40000000000 */
[----:B------:R-:W-:Y:S01]  /*0970*/  @!P0 IADD3 R11, -R11, RZ, RZ ;  /* 0x000000ff0b0b8210 */ /* 0x000fe20007ffe1ff */
[----:B0-----:R-:W-:Y:S01]  /*0980*/  VIADD R4, R5, 0xffffffe ;  /* 0x0ffffffe05047836 */ /* 0x001fe20000000000 */
[----:B------:R-:W-:Y:S02]  /*0990*/  @!P4 LOP3.LUT R11, RZ, R0, RZ, 0x33, !PT ;  /* 0x00000000ff0bc212 */ /* 0x000fe400078e33ff */
[----:B------:R-:W-:Y:S01]  /*09a0*/  ISETP.GT.U32.AND P4, PT, R12, R29, PT ;  /* 0x0000001d0c00720c */ /* 0x000fe20003f84070 */
[----:B------:R0:W1:Y:S01]  /*09b0*/  F2I.FTZ.U32.TRUNC.NTZ R5, R4 ;  /* 0x0000000400057305 */ /* 0x000062000021f000 */
[----:B------:R-:W-:-:S02]  /*09c0*/  PRMT R24, R23, 0x5410, R11 ;  /* 0x0000541017187816 */ /* 0x000fc4000000000b */
[----:B0-----:R-:W-:-:S09]  /*09d0*/  LOP3.LUT R4, R7, R20, RZ, 0x3c, !PT ;  /* 0x0000001407047212 */ /* 0x001fd200078e3cff */
[----:B------:R-:W-:Y:S01]  /*09e0*/  @!P4 IMAD.IADD R29, R29, 0x1, -R12 ;  /* 0x000000011d1dc824 */ /* 0x000fe200078e0a0c */
[----:B------:R-:W-:Y:S01]  /*09f0*/  ISETP.GE.AND P0, PT, R4, RZ, PT ;  /* 0x000000ff0400720c */ /* 0x000fe20003f06270 */
[----:B------:R-:W-:Y:S01]  /*0a00*/  @!P4 VIADD R17, R17, 0x1 ;  /* 0x000000011111c836 */ /* 0x000fe20000000000 */
[----:B------:R-:W-:Y:S01]  /*0a10*/  LOP3.LUT R4, R7, R13, RZ, 0x3c, !PT ;  /* 0x0000000d07047212 */ /* 0x000fe200078e3cff */
[----:B-1----:R-:W-:Y:S01]  /*0a20*/  IMAD.MOV R0, RZ, RZ, -R5 ;  /* 0x000000ffff007224 */ /* 0x002fe200078e0a05 */
[----:B------:R-:W-:Y:S02]  /*0a30*/  ISETP.GE.U32.AND P3, PT, R29, R12, PT ;  /* 0x0000000c1d00720c */ /* 0x000fe40003f66070 */
[----:B------:R-:W-:Y:S01]  /*0a40*/  ISETP.GE.AND P6, PT, R4, RZ, PT ;  /* 0x000000ff0400720c */ /* 0x000fe20003fc6270 */
[----:B------:R-:W-:Y:S01]  /*0a50*/  IMAD R0, R0, R3, RZ ;  /* 0x0000000300007224 */ /* 0x000fe200078e02ff */
[----:B------:R-:W-:Y:S01]  /*0a60*/  IABS R12, R22 ;  /* 0x00000016000c7213 */ /* 0x000fe20000000000 */
[----:B------:R-:W-:Y:S01]  /*0a70*/  IMAD.MOV.U32 R4, RZ, RZ, RZ ;  /* 0x000000ffff047224 */ /* 0x000fe200078e00ff */
[----:B------:R-:W-:-:S03]  /*0a80*/  ISETP.GE.U32.AND P4, PT, R8, R21, PT ;  /* 0x000000150800720c */ /* 0x000fc60003f86070 */
[----:B------:R-:W-:Y:S01]  /*0a90*/  IMAD.HI.U32 R5, R5, R0, R4 ;  /* 0x0000000005057227 */ /* 0x000fe200078e0004 */
[----:B------:R-:W-:-:S03]  /*0aa0*/  IABS R0, R2 ;  /* 0x0000000200007213 */ /* 0x000fc60000000000 */
[----:B------:R-:W-:Y:S01]  /*0ab0*/  @!P0 IMAD.MOV R27, RZ, RZ, -R27 ;  /* 0x000000ffff1b8224 */ /* 0x000fe200078e0a1b */
[----:B------:R-:W-:Y:S01]  /*0ac0*/  @!P5 LOP3.LUT R27, RZ, R20, RZ, 0x33, !PT ;  /* 0x00000014ff1bd212 */ /* 0x000fe200078e33ff */
[----:B------:R-:W-:Y:S01]  /*0ad0*/  IMAD.MOV R4, RZ, RZ, -R0 ;  /* 0x000000ffff047224 */ /* 0x000fe200078e0a00 */
[----:B------:R-:W-:Y:S01]  /*0ae0*/  ISETP.NE.AND P5, PT, R13, RZ, PT ;  /* 0x000000ff0d00720c */ /* 0x000fe20003fa5270 */
[----:B------:R-:W-:Y:S01]  /*0af0*/  IMAD.MOV R0, RZ, RZ, -R12 ;  /* 0x000000ffff007224 */ /* 0x000fe200078e0a0c */
[----:B------:R-:W-:Y:S01]  /*0b00*/  @!P6 IADD3 R25, -R25, RZ, RZ ;  /* 0x000000ff1919e210 */ /* 0x000fe20007ffe1ff */
[----:B------:R-:W-:-:S04]  /*0b10*/  IMAD.HI.U32 R29, R5, R6, RZ ;  /* 0x00000006051d7227 */ /* 0x000fc800078e00ff */
[--C-:B------:R-:W-:Y:S01]  /*0b20*/  IMAD R5, R9, R4, R6.reuse ;  /* 0x0000000409057224 */ /* 0x100fe200078e0206 */
[----:B------:R-:W-:Y:S01]  /*0b30*/  LOP3.LUT R4, R7, R16, RZ, 0x3c, !PT ;  /* 0x0000001007047212 */ /* 0x000fe200078e3cff */
[----:B------:R-:W-:Y:S01]  /*0b40*/  IMAD R0, R29, R0, R6 ;  /* 0x000000001d007224 */ /* 0x000fe200078e0206 */
[----:B------:R-:W-:Y:S01]  /*0b50*/  LOP3.LUT R6, R7, R2, RZ, 0x3c, !PT ;  /* 0x0000000207067212 */ /* 0x000fe200078e3cff */
[----:B------:R-:W-:Y:S01]  /*0b60*/  @P3 VIADD R17, R17, 0x1 ;  /* 0x0000000111113836 */ /* 0x000fe20000000000 */
[----:B------:R-:W-:Y:S01]  /*0b70*/  ISETP.GT.U32.AND P0, PT, R10, R5, PT ;  /* 0x000000050a00720c */ /* 0x000fe20003f04070 */
[----:B------:R-:W-:Y:S01]  /*0b80*/  @P4 VIADD R19, R19, 0x1 ;  /* 0x0000000113134836 */ /* 0x000fe20000000000 */
[----:B------:R-:W-:Y:S02]  /*0b90*/  ISETP.GT.U32.AND P2, PT, R3, R0, PT ;  /* 0x000000000300720c */ /* 0x000fe40003f44070 */
[----:B------:R-:W-:Y:S02]  /*0ba0*/  @!P5 LOP3.LUT R25, RZ, R13, RZ, 0x33, !PT ;  /* 0x0000000dff19d212 */ /* 0x000fe400078e33ff */
[----:B------:R-:W-:-:S02]  /*0bb0*/  ISETP.GE.AND P6, PT, R4, RZ, PT ;  /* 0x000000ff0400720c */ /* 0x000fc40003fc6270 */
[----:B------:R-:W-:Y:S02]  /*0bc0*/  ISETP.GE.AND P3, PT, R6, RZ, PT ;  /* 0x000000ff0600720c */ /* 0x000fe40003f66270 */
[----:B------:R-:W-:Y:S02]  /*0bd0*/  ISETP.NE.AND P4, PT, R16, RZ, PT ;  /* 0x000000ff1000720c */ /* 0x000fe40003f85270 */
[----:B------:R-:W-:Y:S01]  /*0be0*/  PRMT R25, R27, 0x5410, R25 ;  /* 0x000054101b197816 */ /* 0x000fe20000000019 */
[----:B------:R-:W-:Y:S02]  /*0bf0*/  @!P0 IMAD.IADD R5, R5, 0x1, -R10 ;  /* 0x0000000105058824 */ /* 0x000fe400078e0a0a */
[-C--:B------:R-:W-:Y:S01]  /*0c00*/  @!P2 IADD3 R0, R0, -R3.reuse, RZ ;  /* 0x800000030000a210 */ /* 0x080fe20007ffe0ff */
[----:B------:R-:W-:Y:S02]  /*0c10*/  @!P0 VIADD R9, R9, 0x1 ;  /* 0x0000000109098836 */ /* 0x000fe40000000000 */
[----:B------:R-:W-:Y:S01]  /*0c20*/  ISETP.GE.U32.AND P5, PT, R5, R10, PT ;  /* 0x0000000a0500720c */ /* 0x000fe20003fa6070 */
[----:B------:R-:W-:Y:S01]  /*0c30*/  @!P2 VIADD R29, R29, 0x1 ;  /* 0x000000011d1da836 */ /* 0x000fe20000000000 */
[----:B------:R-:W-:Y:S01]  /*0c40*/  ISETP.GE.U32.AND P0, PT, R0, R3, PT ;  /* 0x000000030000720c */ /* 0x000fe20003f06070 */
[----:B------:R-:W0:Y:S01]  /*0c50*/  LDC.64 R4, c[0x0][0x218] ;  /* 0x00008600ff047b82 */ /* 0x000e220000000a00 */
[C---:B------:R-:W-:Y:S01]  /*0c60*/  LOP3.LUT R0, R7.reuse, R26, RZ, 0x3c, !PT ;  /* 0x0000001a07007212 */ /* 0x040fe200078e3cff */
[----:B------:R-:W-:Y:S01]  /*0c70*/  @!P6 IMAD.MOV R17, RZ, RZ, -R17 ;  /* 0x000000ffff11e224 */ /* 0x000fe200078e0a11 */
[----:B------:R-:W-:-:S02]  /*0c80*/  LOP3.LUT R7, R7, R22, RZ, 0x3c, !PT ;  /* 0x0000001607077212 */ /* 0x000fc400078e3cff */
[----:B------:R-:W-:Y:S02]  /*0c90*/  ISETP.GE.AND P1, PT, R0, RZ, PT ;  /* 0x000000ff0000720c */ /* 0x000fe40003f26270 */
[----:B------:R-:W-:Y:S02]  /*0ca0*/  ISETP.NE.AND P6, PT, R2, RZ, PT ;  /* 0x000000ff0200720c */ /* 0x000fe40003fc5270 */
[----:B------:R-:W-:Y:S02]  /*0cb0*/  ISETP.NE.AND P2, PT, R26, RZ, PT ;  /* 0x000000ff1a00720c */ /* 0x000fe40003f45270 */
[----:B------:R-:W-:Y:S02]  /*0cc0*/  @P5 IADD3 R9, R9, 0x1, RZ ;  /* 0x0000000109095810 */ /* 0x000fe40007ffe0ff */
[----:B------:R-:W-:Y:S02]  /*0cd0*/  ISETP.GE.AND P5, PT, R7, RZ, PT ;  /* 0x000000ff0700720c */ /* 0x000fe40003fa6270 */
[----:B------:R-:W-:Y:S01]  /*0ce0*/  @P0 IADD3 R29, R29, 0x1, RZ ;  /* 0x000000011d1d0810 */ /* 0x000fe20007ffe0ff */
[----:B------:R-:W-:Y:S01]  /*0cf0*/  @!P3 IMAD.MOV R9, RZ, RZ, -R9 ;  /* 0x000000ffff09b224 */ /* 0x000fe200078e0a09 */
[----:B------:R-:W-:Y:S01]  /*0d00*/  ISETP.NE.AND P0, PT, R22, RZ, PT ;  /* 0x000000ff1600720c */ /* 0x000fe20003f05270 */
[----:B------:R-:W-:Y:S01]  /*0d10*/  @!P1 IMAD.MOV R19, RZ, RZ, -R19 ;  /* 0x000000ffff139224 */ /* 0x000fe200078e0a13 */
[----:B------:R-:W-:-:S02]  /*0d20*/  @!P4 LOP3.LUT R17, RZ, R16, RZ, 0x33, !PT ;  /* 0x00000010ff11c212 */ /* 0x000fc400078e33ff */
[----:B------:R-:W-:Y:S02]  /*0d30*/  @!P6 LOP3.LUT R9, RZ, R2, RZ, 0x33, !PT ;  /* 0x00000002ff09e212 */ /* 0x000fe400078e33ff */
[----:B------:R-:W-:Y:S01]  /*0d40*/  @!P2 LOP3.LUT R19, RZ, R26, RZ, 0x33, !PT ;  /* 0x0000001aff13a212 */ /* 0x000fe200078e33ff */
[----:B0-----:R-:W-:Y:S01]  /*0d50*/  IMAD.WIDE.U32 R4, R18, 0x2, R4 ;  /* 0x0000000212047825 */ /* 0x001fe200078e0004 */
[----:B------:R-:W-:-:S03]  /*0d60*/  PRMT R28, R17, 0x5410, R9 ;  /* 0x00005410111c7816 */ /* 0x000fc60000000009 */
[----:B------:R-:W-:Y:S02]  /*0d70*/  @!P5 IMAD.MOV R29, RZ, RZ, -R29 ;  /* 0x000000ffff1dd224 */ /* 0x000fe400078e0a1d */
[----:B------:R-:W-:Y:S01]  /*0d80*/  @!P0 LOP3.LUT R29, RZ, R22, RZ, 0x33, !PT ;  /* 0x00000016ff1d8212 */ /* 0x000fe200078e33ff */
[----:B------:R-:W-:-:S03]  /*0d90*/  IMAD.WIDE R4, R15, 0x8, R4 ;  /* 0x000000080f047825 */ /* 0x000fc600078e0204 */
[----:B------:R-:W-:Y:S02]  /*0da0*/  PRMT R29, R19, 0x5410, R29 ;  /* 0x00005410131d7816 */ /* 0x000fe4000000001d */
[----:B------:R-:W-:Y:S04]  /*0db0*/  STG.E.64 desc[UR4][R4.64], R24 ;  /* 0x0000001804007986 */ /* 0x000fe8000c101b04 */
[----:B------:R-:W-:Y:S01]  /*0dc0*/  STG.E.64 desc[UR4][R4.64+0x400], R28 ;  /* 0x0004001c04007986 */ /* 0x000fe2000c101b04 */
[----:B------:R-:W-:Y:S05]  /*0dd0*/  EXIT ;  /* 0x000000000000794d */ /* 0x000fea0003800000 */
.L_x_13335:
        /* <DEDUP_REMOVED lines=16> */
[----:B------:R-:W5:Y:S07]  /*0ee0*/  @!P6 LDG.E.S16 R20, desc[UR4][R8.64] ;  /* 0x000000040814e981 */ /* 0x000f6e000c1e1700 */
[----:B------:R-:W-:Y:S01]  /*0ef0*/  @!P4 IMAD.IADD R19, R18, 0x1, R5 ;  /* 0x000000011213c824 */ /* 0x000fe200078e0205 */
[----:B------:R-:W-:Y:S01]  /*0f00*/  @!P4 IADD3 R5, R5, 0x80, RZ ;  /* 0x000000800505c810 */ /* 0x000fe20007ffe0ff */
[----:B------:R-:W-:Y:S01]  /*0f10*/  HFMA2.MMA R16, -RZ, RZ, 0, 0 ;  /* 0x00000000ff107435 */ /* 0x000fe200000001ff */
[----:B------:R-:W0:Y:S02]  /*0f20*/  @!P4 LDC.64 R24, c[0x0][0x220] ;  /* 0x00008800ff18cb82 */ /* 0x000e240000000a00 */
[----:B------:R-:W-:-:S13]  /*0f30*/  ISETP.GE.AND P3, PT, R5, R0, PT ;  /* 0x000000000500720c */ /* 0x000fda0003f66270 */
[----:B------:R-:W-:Y:S01]  /*0f40*/  @!P3 IMAD.IADD R29, R18, 0x1, R5 ;  /* 0x00000001121db824 */ /* 0x000fe200078e0205 */
[----:B------:R-:W2:Y:S01]  /*0f50*/  @!P3 LDC.64 R2, c[0x0][0x220] ;  /* 0x00008800ff02bb82 */ /* 0x000ea20000000a00 */
[----:B------:R-:W-:-:S05]  /*0f60*/  @!P3 VIADD R5, R5, 0x80 ;  /* 0x000000800505b836 */ /* 0x000fca0000000000 */
[----:B------:R-:W-:-:S13]  /*0f70*/  ISETP.GE.AND P2, PT, R5, R0, PT ;  /* 0x000000000500720c */ /* 0x000fda0003f46270 */
[C---:B------:R-:W-:Y:S01]  /*0f80*/  @!P2 IMAD.IADD R4, R18.reuse, 0x1, R5 ;  /* 0x000000011204a824 */ /* 0x040fe200078e0205 */
[----:B------:R-:W-:Y:S01]  /*0f90*/  @!P2 IADD3 R5, R5, 0x80, RZ ;  /* 0x000000800505a810 */ /* 0x000fe20007ffe0ff */
[----:B-1----:R-:W-:Y:S01]  /*0fa0*/  @!P5 IMAD.WIDE.U32 R12, R17, 0x2, R12 ;  /* 0x00000002110cd825 */ /* 0x002fe200078e000c */
[----:B------:R-:W1:Y:S02]  /*0fb0*/  @!P2 LDC.64 R26, c[0x0][0x220] ;  /* 0x00008800ff1aab82 */ /* 0x000e640000000a00 */
[----:B------:R-:W-:Y:S01]  /*0fc0*/  ISETP.GE.AND P1, PT, R5, R0, PT ;  /* 0x000000000500720c */ /* 0x000fe20003f26270 */
[----:B--2---:R-:W-:Y:S01]  /*0fd0*/  @!P3 IMAD.WIDE.U32 R28, R29, 0x2, R2 ;  /* 0x000000021d1cb825 */ /* 0x004fe200078e0002 */
[----:B------:R2:W5:Y:S04]  /*0fe0*/  @!P5 LDG.E.S16 R16, desc[UR4][R12.64] ;  /* 0x000000040c10d981 */ /* 0x000568000c1e1700 */
[----:B--2---:R-:W2:Y:S07]  /*0ff0*/  @!P0 LDC.64 R12, c[0x0][0x220] ;  /* 0x00008800ff0c8b82 */ /* 0x004eae0000000a00 */
[----:B------:R-:W-:-:S02]  /*1000*/  @!P1 IMAD.IADD R23, R18, 0x1, R5 ;  /* 0x0000000112179824 */ /* 0x000fc400078e0205 */
[----:B------:R-:W-:-:S05]  /*1010*/  @!P1 VIADD R5, R5, 0x80 ;  /* 0x0000008005059836 */ /* 0x000fca0000000000 */
[----:B------:R-:W-:Y:S01]  /*1020*/  ISETP.GE.AND P6, PT, R5, R0, PT ;  /* 0x000000000500720c */ /* 0x000fe20003fc6270 */
[----:B------:R-:W3:-:S12]  /*1030*/  @!P1 LDC.64 R8, c[0x0][0x220] ;  /* 0x00008800ff089b82 */ /* 0x000ed80000000a00 */
[----:B------:R-:W4:Y:S01]  /*1040*/  @!P6 LDC.64 R2, c[0x0][0x220] ;  /* 0x00008800ff02eb82 */ /* 0x000f220000000a00 */
[----:B------:R-:W-:Y:S02]  /*1050*/  @!P6 IMAD.IADD R15, R18, 0x1, R5 ;  /* 0x00000001120fe824 */ /* 0x000fe400078e0205 */
[----:B-1----:R-:W-:Y:S01]  /*1060*/  @!P2 IMAD.WIDE.U32 R4, R4, 0x2, R26 ;  /* 0x000000020404a825 */ /* 0x002fe200078e001a */
[----:B------:R-:W-:-:S03]  /*1070*/  MOV R6, RZ ;  /* 0x000000ff00067202 */ /* 0x000fc60000000f00 */
[----:B------:R-:W-:Y:S02]  /*1080*/  IMAD.MOV.U32 R14, RZ, RZ, RZ ;  /* 0x000000ffff0e7224 */ /* 0x000fe400078e00ff */
[----:B------:R-:W-:Y:S02]  /*1090*/  IMAD.MOV.U32 R10, RZ, RZ, RZ ;  /* 0x000000ffff0a7224 */ /* 0x000fe400078e00ff */
[----:B---3--:R-:W-:Y:S01]  /*10a0*/  @!P1 IMAD.WIDE.U32 R22, R23, 0x2, R8 ;  /* 0x0000000217169825 */ /* 0x008fe200078e0008 */
[----:B------:R-:W-:-:S03]  /*10b0*/  CS2R R8, SRZ ;  /* 0x0000000000087805 */ /* 0x000fc6000001ff00 */
[----:B------:R1:W5:Y:S01]  /*10c0*/  @!P3 LDG.E.S16 R10, desc[UR4][R28.64] ;  /* 0x000000041c0ab981 */ /* 0x000362000c1e1700 */
[----:B0-----:R-:W-:-:S03]  /*10d0*/  @!P4 IMAD.WIDE.U32 R24, R19, 0x2, R24 ;  /* 0x000000021318c825 */ /* 0x001fc600078e0018 */
[----:B------:R1:W5:Y:S01]  /*10e0*/  @!P2 LDG.E.S16 R9, desc[UR4][R4.64] ;  /* 0x000000040409a981 */ /* 0x000362000c1e1700 */
[----:B--2---:R-:W-:-:S03]  /*10f0*/  @!P0 IMAD.WIDE.U32 R12, R11, 0x2, R12 ;  /* 0x000000020b0c8825 */ /* 0x004fc600078e000c */
[----:B------:R1:W5:Y:S01]  /*1100*/  @!P4 LDG.E.S16 R14, desc[UR4][R24.64] ;  /* 0x00000004180ec981 */ /* 0x000362000c1e1700 */
[----:B----4-:R-:W-:Y:S01]  /*1110*/  @!P6 IMAD.WIDE.U32 R26, R15, 0x2, R2 ;  /* 0x000000020f1ae825 */ /* 0x010fe200078e0002 */
[----:B------:R-:W-:Y:S02]  /*1120*/  PRMT R15, RZ, 0x7610, R15 ;  /* 0x00007610ff0f7816 */ /* 0x000fe4000000000f */
[----:B------:R1:W5:Y:S01]  /*1130*/  @!P1 LDG.E.S16 R6, desc[UR4][R22.64] ;  /* 0x0000000416069981 */ /* 0x000362000c1e1700 */
[----:B------:R-:W0:Y:S03]  /*1140*/  LDC.U16 R11, c[0x0][0x216] ;  /* 0x00008580ff0b7b82 */ /* 0x000e260000000400 */
[----:B------:R1:W5:Y:S04]  /*1150*/  @!P6 LDG.E.S16 R8, desc[UR4][R26.64] ;  /* 0x000000041a08e981 */ /* 0x000368000c1e1700 */
[----:B------:R1:W5:Y:S01]  /*1160*/  @!P0 LDG.E.U16 R15, desc[UR4][R12.64] ;  /* 0x000000040c0f8981 */ /* 0x000362000c1e1500 */
[----:B------:R-:W2:Y:S01]  /*1170*/  @!P0 LDC.64 R2, c[0x0][0x218] ;  /* 0x00008600ff028b82 */ /* 0x000ea20000000a00 */
[----:B------:R-:W-:Y:S01]  /*1180*/  BSSY B0, `(.L_x_13336) ;  /* 0x000001d000007945 */ /* 0x000fe20003800000 */
[----:B0-----:R-:W-:-:S03]  /*1190*/  PRMT R11, R11, 0x9910, RZ ;  /* 0x000099100b0b7816 */ /* 0x001fc600000000ff */
[----:B-1----:R-:W-:Y:S05]  /*11a0*/  @P0 BRA `(.L_x_13337) ;  /* 0x0000000000680947 */ /* 0x002fea0003800000 */
[----:B-----5:R-:W-:Y:S02]  /*11b0*/  PRMT R12, R15, 0x9910, RZ ;  /* 0x000099100f0c7816 */ /* 0x020fe400000000ff */
[----:B------:R-:W-:Y:S02]  /*11c0*/  IABS R24, R11 ;  /* 0x0000000b00187213 */ /* 0x000fe40000000000 */
        /* <DEDUP_REMOVED lines=9> */
[----:B------:R-:W-:-:S04]  /*1260*/  IABS R17, R12 ;  /* 0x0000000c00117213 */ /* 0x000fc80000000000 */
[----:B------:R-:W-:Y:S01]  /*1270*/  IADD3 R22, RZ, -R17, RZ ;  /* 0x80000011ff167210 */ /* 0x000fe20007ffe0ff */
        /* <DEDUP_REMOVED lines=9> */
[----:B------:R-:W-:-:S05]  /*1310*/  @P1 VIADD R5, R5, 0x1 ;  /* 0x0000000105051836 */ /* 0x000fca0000000000 */
[----:B------:R-:W-:-:S05]  /*1320*/  MOV R13, R5 ;  /* 0x00000005000d7202 */ /* 0x000fca0000000f00 */
[----:B------:R-:W-:Y:S01]  /*1330*/  @!P3 IMAD.MOV R13, RZ, RZ, -R13 ;  /* 0x000000ffff0db224 */ /* 0x000fe200078e0a0d */
[----:B------:R-:W-:-:S07]  /*1340*/  @!P2 LOP3.LUT R13, RZ, R12, RZ, 0x33, !PT ;  /* 0x0000000cff0da212 */ /* 0x000fce00078e33ff */
.L_x_13337:
[----:B------:R-:W-:Y:S05]  /*1350*/  BSYNC B0 ;  /* 0x0000000000007941 */ /* 0x000fea0003800000 */
.L_x_13336:
[C---:B------:R-:W-:Y:S01]  /*1360*/  VIADD R5, R7.reuse, 0x80 ;  /* 0x0000008007057836 */ /* 0x040fe20000000000 */
[----:B------:R-:W-:Y:S01]  /*1370*/  BSSY B0, `(.L_x_13338) ;  /* 0x000001e000007945 */ /* 0x000fe20003800000 */
[----:B-----5:R-:W-:-:S03]  /*1380*/  VIADD R15, R7, 0x100 ;  /* 0x00000100070f7836 */ /* 0x020fc60000000000 */
[-C--:B------:R-:W-:Y:S02]  /*1390*/  ISETP.GE.AND P1, PT, R5, R0.reuse, PT ;  /* 0x000000000500720c */ /* 0x080fe40003f26270 */
[----:B------:R-:W-:-:S11]  /*13a0*/  ISETP.GE.AND P5, PT, R15, R0, PT ;  /* 0x000000000f00720c */ /* 0x000fd60003fa6270 */
[----:B------:R-:W-:Y:S05]  /*13b0*/  @P1 BRA `(.L_x_13339) ;  /* 0x0000000000641947 */ /* 0x000fea0003800000 */
[-C--:B------:R-:W-:Y:S02]  /*13c0*/  IABS R12, R20.reuse ;  /* 0x00000014000c7213 */ /* 0x080fe40000000000 */
[----:B------:R-:W-:Y:S02]  /*13d0*/  IABS R24, R11 ;  /* 0x0000000b00187213 */ /* 0x000fe40000000000 */
[----:B------:R-:W0:Y:S01]  /*13e0*/  I2F.RP R15, R12 ;  /* 0x0000000c000f7306 */ /* 0x000e220000209400 */
[----:B------:R-:W-:-:S05]  /*13f0*/  IABS R19, R20 ;  /* 0x0000001400137213 */ /* 0x000fca0000000000 */
[----:B------:R-:W-:Y:S02]  /*1400*/  IMAD.MOV R22, RZ, RZ, -R19 ;  /* 0x000000ffff167224 */ /* 0x000fe400078e0a13 */
[----:B0-----:R-:W0:Y:S02]  /*1410*/  MUFU.RCP R15, R15 ;  /* 0x0000000f000f7308 */ /* 0x001e240000001000 */
[----:B0-----:R-:W-:-:S06]  /*1420*/  IADD3 R4, R15, 0xffffffe, RZ ;  /* 0x0ffffffe0f047810 */ /* 0x001fcc0007ffe0ff */
        /* <DEDUP_REMOVED lines=18> */
.L_x_13339:
[----:B------:R-:W-:Y:S05]  /*1550*/  BSYNC B0 ;  /* 0x0000000000007941 */ /* 0x000fea0003800000 */
.L_x_13338:
        /* <DEDUP_REMOVED lines=17> */
[----:B0-----:R-:W-:Y:S01]  /*1670*/  HFMA2.MMA R4, -RZ, RZ, 0, 0 ;  /* 0x00000000ff047435 */ /* 0x001fe200000001ff */
[----:B-1----:R-:W-:-:S04]  /*1680*/  IMAD.MOV R20, RZ, RZ, -R5 ;  /* 0x000000ffff147224 */ /* 0x002fc800078e0a05 */
[----:B------:R-:W-:Y:S01]  /*1690*/  IMAD R21, R20, R15, RZ ;  /* 0x0000000f14157224 */ /* 0x000fe200078e02ff */
[----:B------:R-:W-:-:S04]  /*16a0*/  IABS R20, R16 ;  /* 0x0000001000147213 */ /* 0x000fc80000000000 */
[----:B------:R-:W-:-:S04]  /*16b0*/  IMAD.HI.U32 R5, R5, R21, R4 ;  /* 0x0000001505057227 */ /* 0x000fc800078e0004 */
[----:B------:R-:W-:Y:S02]  /*16c0*/  IMAD.MOV R20, RZ, RZ, -R20 ;  /* 0x000000ffff147224 */ /* 0x000fe400078e0a14 */
[----:B------:R-:W-:-:S04]  /*16d0*/  IMAD.HI.U32 R5, R5, R22, RZ ;  /* 0x0000001605057227 */ /* 0x000fc800078e00ff */
[----:B------:R-:W-:-:S05]  /*16e0*/  IMAD R4, R5, R20, R22 ;  /* 0x0000001405047224 */ /* 0x000fca00078e0216 */
[----:B------:R-:W-:-:S13]  /*16f0*/  ISETP.GT.U32.AND P5, PT, R15, R4, PT ;  /* 0x000000040f00720c */ /* 0x000fda0003fa4070 */
[----:B------:R-:W-:Y:S02]  /*1700*/  @!P5 IMAD.IADD R4, R4, 0x1, -R15 ;  /* 0x000000010404d824 */ /* 0x000fe400078e0a0f */
[----:B------:R-:W-:-:S03]  /*1710*/  @!P5 VIADD R5, R5, 0x1 ;  /* 0x000000010505d836 */ /* 0x000fc60000000000 */
[----:B------:R-:W-:Y:S02]  /*1720*/  ISETP.GE.U32.AND P6, PT, R4, R15, PT ;  /* 0x0000000f0400720c */ /* 0x000fe40003fc6070 */
[----:B------:R-:W-:-:S04]  /*1730*/  LOP3.LUT R4, R11, R16, RZ, 0x3c, !PT ;  /* 0x000000100b047212 */ /* 0x000fc800078e3cff */
[----:B------:R-:W-:-:S07]  /*1740*/  ISETP.GE.AND P5, PT, R4, RZ, PT ;  /* 0x000000ff0400720c */ /* 0x000fce0003fa6270 */
[----:B------:R-:W-:Y:S02]  /*1750*/  @P6 IADD3 R5, R5, 0x1, RZ ;  /* 0x0000000105056810 */ /* 0x000fe40007ffe0ff */
[----:B------:R-:W-:-:S03]  /*1760*/  ISETP.NE.AND P6, PT, R16, RZ, PT ;  /* 0x000000ff1000720c */ /* 0x000fc60003fc5270 */
[----:B------:R-:W-:-:S04]  /*1770*/  IMAD.MOV.U32 R15, RZ, RZ, R5 ;  /* 0x000000ffff0f7224 */ /* 0x000fc800078e0005 */
[----:B------:R-:W-:-:S06]  /*1780*/  @!P5 IMAD.MOV R15, RZ, RZ, -R15 ;  /* 0x000000ffff0fd224 */ /* 0x000fcc00078e0a0f */
[----:B------:R-:W-:-:S07]  /*1790*/  @!P6 LOP3.LUT R15, RZ, R16, RZ, 0x33, !PT ;  /* 0x00000010ff0fe212 */ /* 0x000fce00078e33ff */
.L_x_13341:
[----:B------:R-:W-:Y:S05]  /*17a0*/  BSYNC B0 ;  /* 0x0000000000007941 */ /* 0x000fea0003800000 */
.L_x_13340:
[----:B------:R-:W-:Y:S01]  /*17b0*/  @!P0 IMAD.IADD R5, R18, 0x1, R7 ;  /* 0x0000000112058824 */ /* 0x000fe200078e0207 */
[----:B------:R-:W-:Y:S01]  /*17c0*/  BSSY B0, `(.L_x_13342) ;  /* 0x000001d000007945 */ /* 0x000fe20003800000 */
[----:B------:R-:W-:Y:S02]  /*17d0*/  ISETP.GE.AND P5, PT, R17, R0, PT ;  /* 0x000000001100720c */ /* 0x000fe40003fa6270 */
[----:B--2---:R-:W-:Y:S01]  /*17e0*/  @!P0 IMAD.WIDE.U32 R2, R5, 0x2, R2 ;  /* 0x0000000205028825 */ /* 0x004fe200078e0002 */
[----:B------:R-:W-:Y:S10]  /*17f0*/  @P1 BRA `(.L_x_13343) ;  /* 0x0000000000641947 */ /* 0x000ff40003800000 */
        /* <DEDUP_REMOVED lines=22> */
[----:B------:R-:W-:-:S05]  /*1960*/  IMAD.MOV.U32 R16, RZ, RZ, R5 ;  /* 0x000000ffff107224 */ /* 0x000fca00078e0005 */
[----:B------:R-:W-:-:S05]  /*1970*/  @!P1 IADD3 R16, -R16, RZ, RZ ;  /* 0x000000ff10109210 */ /* 0x000fca0007ffe1ff */
[----:B------:R-:W-:-:S07]  /*1980*/  @!P6 LOP3.LUT R16, RZ, R14, RZ, 0x33, !PT ;  /* 0x0000000eff10e212 */ /* 0x000fce00078e33ff */
.L_x_13343:
[----:B------:R-:W-:Y:S05]  /*1990*/  BSYNC B0 ;  /* 0x0000000000007941 */ /* 0x000fea0003800000 */
.L_x_13342:
[----:B------:R-:W-:Y:S04]  /*19a0*/  BSSY B0, `(.L_x_13344) ;  /* 0x000001b000007945 */ /* 0x000fe80003800000 */
        /* <DEDUP_REMOVED lines=26> */
.L_x_13345:
[----:B------:R-:W-:Y:S05]  /*1b50*/  BSYNC B0 ;  /* 0x0000000000007941 */ /* 0x000fea0003800000 */
.L_x_13344:
        /* <DEDUP_REMOVED lines=27> */
.L_x_13347:
[----:B------:R-:W-:Y:S05]  /*1d10*/  BSYNC B0 ;  /* 0x0000000000007941 */ /* 0x000fea0003800000 */
.L_x_13346:
[----:B------:R-:W-:Y:S04]  /*1d20*/  BSSY B0, `(.L_x_13348) ;  /* 0x000001b000007945 */ /* 0x000fe80003800000 */
[----:B------:R-:W-:Y:S05]  /*1d30*/  @P4 BRA `(.L_x_13349) ;  /* 0x0000000000644947 */ /* 0x000fea0003800000 */
        /* <DEDUP_REMOVED lines=21> */
[----:B------:R-:W-:-:S04]  /*1e90*/  @P1 VIADD R5, R5, 0x1 ;  /* 0x0000000105051836 */ /* 0x000fc80000000000 */
[----:B------:R-:W-:-:S04]  /*1ea0*/  IMAD.MOV.U32 R9, RZ, RZ, R5 ;  /* 0x000000ffff097224 */ /* 0x000fc800078e0005 */
[----:B------:R-:W-:Y:S01]  /*1eb0*/  @!P3 IMAD.MOV R9, RZ, RZ, -R9 ;  /* 0x000000ffff09b224 */ /* 0x000fe200078e0a09 */
[----:B------:R-:W-:-:S07]  /*1ec0*/  @!P2 LOP3.LUT R9, RZ, R6, RZ, 0x33, !PT ;  /* 0x00000006ff09a212 */ /* 0x000fce00078e33ff */
.L_x_13349:
[----:B------:R-:W-:Y:S05]  /*1ed0*/  BSYNC B0 ;  /* 0x0000000000007941 */ /* 0x000fea0003800000 */
.L_x_13348:
        /* <DEDUP_REMOVED lines=26> */
.L_x_13351:
[----:B------:R-:W-:Y:S05]  /*2080*/  BSYNC B0 ;  /* 0x0000000000007941 */ /* 0x000fea0003800000 */
.L_x_13350:
        /* <DEDUP_REMOVED lines=14> */
[----:B------:R-:W-:Y:S01]  /*2170*/  IMAD.IADD R5, R18, 0x1, R7 ;  /* 0x0000000112057824 */ /* 0x000fe200078e0207 */
[----:B------:R-:W-:-:S03]  /*2180*/  IADD3 R7, R7, 0x80, RZ ;  /* 0x0000008007077810 */ /* 0x000fc60007ffe0ff */
[----:B0-----:R-:W-:-:S05]  /*2190*/  IMAD.WIDE.U32 R2, R5, 0x2, R2 ;  /* 0x0000000205027825 */ /* 0x001fca00078e0002 */
[----:B------:R0:W-:Y:S02]  /*21a0*/  STG.E.U16 desc[UR4][R2.64], R15 ;  /* 0x0000000f02007986 */ /* 0x0001e4000c101504 */
.L_x_13354:
[----:B------:R-:W-:-:S13]  /*21b0*/  ISETP.GE.AND P0, PT, R7, R0, PT ;  /* 0x000000000700720c */ /* 0x000fda0003f06270 */
[----:B------:R-:W-:Y:S05]  /*21c0*/  @P0 BRA `(.L_x_13356) ;  /* 0x0000000000300947 */ /* 0x000fea0003800000 */
[----:B0-----:R-:W0:Y:S01]  /*21d0*/  LDC.64 R2, c[0x0][0x218] ;  /* 0x00008600ff027b82 */ /* 0x001e220000000a00 */
[----:B------:R-:W-:Y:S02]  /*21e0*/  IMAD.IADD R5, R18, 0x1, R7 ;  /* 0x0000000112057824 */ /* 0x000fe400078e0207 */
[----:B------:R-:W-:Y:S02]  /*21f0*/  VIADD R7, R7, 0x80 ;  /* 0x0000008007077836 */ /* 0x000fe40000000000 */
[----:B0-----:R-:W-:-:S05]  /*2200*/  IMAD.WIDE.U32 R2, R5, 0x2, R2 ;  /* 0x0000000205027825 */ /* 0x001fca00078e0002 */
[----:B------:R1:W-:Y:S02]  /*2210*/  STG.E.U16 desc[UR4][R2.64], R16 ;  /* 0x0000001002007986 */ /* 0x0003e4000c101504 */
.L_x_13355:
[----:B------:R-:W-:-:S13]  /*2220*/  ISETP.GE.AND P0, PT, R7, R0, PT ;  /* 0x000000000700720c */ /* 0x000fda0003f06270 */
[----:B------:R-:W-:Y:S05]  /*2230*/  @P0 BRA `(.L_x_13357) ;  /* 0x0000000000340947 */ /* 0x000fea0003800000 */
[----:B01----:R-:W0:Y:S01]  /*2240*/  LDC.64 R2, c[0x0][0x218] ;  /* 0x00008600ff027b82 */ /* 0x003e220000000a00 */
[----:B------:R-:W-:Y:S01]  /*2250*/  IMAD.IADD R5, R18, 0x1, R7 ;  /* 0x0000000112057824 */ /* 0x000fe200078e0207 */
[----:B------:R-:W-:-:S03]  /*2260*/  IADD3 R7, R7, 0x80, RZ ;  /* 0x0000008007077810 */ /* 0x000fc60007ffe0ff */
[----:B0-----:R-:W-:-:S05]  /*2270*/  IMAD.WIDE.U32 R2, R5, 0x2, R2 ;  /* 0x0000000205027825 */ /* 0x001fca00078e0002 */
[----:B------:R1:W-:Y:S02]  /*2280*/  STG.E.U16 desc[UR4][R2.64], R14 ;  /* 0x0000000e02007986 */ /* 0x0003e4000c101504 */
.L_x_13356:
        /* <DEDUP_REMOVED lines=8> */
.L_x_13357:
[----:B------:R-:W-:Y:S05]  /*2310*/  BSYNC B1 ;  /* 0x0000000000017941 */ /* 0x000fea0003800000 */
.L_x_13353:
[----:B------:R-:W-:-:S13]  /*2320*/  ISETP.GE.AND P0, PT, R7, R0, PT ;  /* 0x000000000700720c */ /* 0x000fda0003f06270 */
[----:B012---:R-:W0:Y:S01]  /*2330*/  @!P0 LDC.64 R2, c[0x0][0x218] ;  /* 0x00008600ff028b82 */ /* 0x007e220000000a00 */
[----:B------:R-:W-:Y:S01]  /*2340*/  @!P0 IMAD.IADD R5, R18, 0x1, R7 ;  /* 0x0000000112058824 */ /* 0x000fe200078e0207 */
[----:B------:R-:W-:-:S03]  /*2350*/  @!P0 IADD3 R7, R7, 0x80, RZ ;  /* 0x0000008007078810 */ /* 0x000fc60007ffe0ff */
[----:B0-----:R-:W-:-:S05]  /*2360*/  @!P0 IMAD.WIDE.U32 R2, R5, 0x2, R2 ;  /* 0x0000000205028825 */ /* 0x001fca00078e0002 */
[----:B------:R2:W-:Y:S02]  /*2370*/  @!P0 STG.E.U16 desc[UR4][R2.64], R9 ;  /* 0x0000000902008986 */ /* 0x0005e4000c101504 */
.L_x_13358:
[----:B------:R-:W-:Y:S05]  /*2380*/  BSYNC B0 ;  /* 0x0000000000007941 */ /* 0x000fea0003800000 */
.L_x_13352:
        /* <DEDUP_REMOVED lines=8> */
.L_x_13359:
        /* <DEDUP_REMOVED lines=15> */
.L_x_22891:


//--------------------- .text._ZN2at6native29vectorized_elementwise_kernelILi8ENS0_13AUnaryFunctorIsssZZZNS0_15binary_internal21div_trunc_kernel_cudaERNS_18TensorIteratorBaseEENKUlvE_clEvENKUlvE3_clEvEUlssE_EESt5arrayIPcLm2EEEEviT0_T1_ --------------------------
	.section	.text._ZN2at6native29vectorized_elementwise_kernelILi8ENS0_13AUnaryFunctorIsssZZZNS0_15binary_internal21div_trunc_kernel_cudaERNS_18TensorIteratorBaseEENKUlvE_clEvENKUlvE3_clEvEUlssE_EESt5arrayIPcLm2EEEEviT0_T1_,"ax",@progbits
	.align	128
        .global         _ZN2at6native29vectorized_elementwise_kernelILi8ENS0_13AUnaryFunctorIsssZZZNS0_15binary_internal21div_trunc_kernel_cudaERNS_18TensorIteratorBaseEENKUlvE_clEvENKUlvE3_clEvEUlssE_EESt5arrayIPcLm2EEEEviT0_T1_
        .type           _ZN2at6native29vectorized_elementwise_kernelILi8ENS0_13AUnaryFunctorIsssZZZNS0_15binary_internal21div_trunc_kernel_cudaERNS_18TensorIteratorBaseEENKUlvE_clEvENKUlvE3_clEvEUlssE_EESt5arrayIPcLm2EEEEviT0_T1_,@function
        .size           _ZN2at6native29vectorized_elementwise_kernelILi8ENS0_13AUnaryFunctorIsssZZZNS0_15binary_internal21div_trunc_kernel_cudaERNS_18TensorIteratorBaseEENKUlvE_clEvENKUlvE3_clEvEUlssE_EESt5arrayIPcLm2EEEEviT0_T1_,(.L_x_22892 - _ZN2at6native29vectorized_elementwise_kernelILi8ENS0_13AUnaryFunctorIsssZZZNS0_15binary_internal21div_trunc_kernel_cudaERNS_18TensorIteratorBaseEENKUlvE_clEvENKUlvE3_clEvEUlssE_EESt5arrayIPcLm2EEEEviT0_T1_)
        .other          _ZN2at6native29vectorized_elementwise_kernelILi8ENS0_13AUnaryFunctorIsssZZZNS0_15binary_internal21div_trunc_kernel_cudaERNS_18TensorIteratorBaseEENKUlvE_clEvENKUlvE3_clEvEUlssE_EESt5arrayIPcLm2EEEEviT0_T1_,@"STO_CUDA_ENTRY STV_DEFAULT"
_ZN2at6native29vectorized_elementwise_kernelILi8ENS0_13AUnaryFunctorIsssZZZNS0_15binary_internal21div_trunc_kernel_cudaERNS_18TensorIteratorBaseEENKUlvE_clEvENKUlvE3_clEvEUlssE_EESt5arrayIPcLm2EEEEviT0_T1_:
.text._ZN2at6native29vectorized_elementwise_kernelILi8ENS0_13AUnaryFunctorIsssZZZNS0_15binary_internal21div_trunc_kernel_cudaERNS_18TensorIteratorBaseEENKUlvE_clEvENKUlvE3_clEvEUlssE_EESt5arrayIPcLm2EEEEviT0_T1_:
        /* <DEDUP_REMOVED lines=12> */
[----:B------:R-:W2:Y:S02]  /*00c0*/  LDG.E.128 R4, desc[UR4][R2.64] ;  /* 0x0000000402047981 */ /* 0x000ea4000c1e1d00 */
[C---:B--2---:R-:W-:Y:S02]  /*00d0*/  PRMT R0, R4.reuse, 0x9910, RZ ;  /* 0x0000991004007816 */ /* 0x044fe400000000ff */
[----:B------:R-:W-:Y:S02]  /*00e0*/  PRMT R12, R4, 0xbb32, RZ ;  /* 0x0000bb32040c7816 */ /* 0x000fe400000000ff */
[----:B------:R-:W-:Y:S02]  /*00f0*/  IABS R21, R0 ;  /* 0x0000000000157213 */ /* 0x000fe40000000000 */
[----:B------:R-:W-:Y:S02]  /*0100*/  IABS R22, R12 ;  /* 0x0000000c00167213 */ /* 0x000fe40000000000 */
[----:B------:R-:W0:Y:S01]  /*0110*/  I2F.RP R10, R21 ;  /* 0x00000015000a7306 */ /* 0x000e220000209400 */
[----:B------:R-:W-:-:S02]  /*0120*/  PRMT R15, R5, 0x9910, RZ ;  /* 0x00009910050f7816 */ /* 0x000fc400000000ff */
[----:B------:R-:W-:Y:S02]  /*0130*/  PRMT R17, R5, 0xbb32, RZ ;  /* 0x0000bb3205117816 */ /* 0x000fe400000000ff */
[----:B------:R-:W-:Y:S02]  /*0140*/  IABS R19, R15 ;  /* 0x0000000f00137213 */ /* 0x000fe40000000000 */
[----:B------:R-:W-:Y:S01]  /*0150*/  IABS R20, R17 ;  /* 0x0000001100147213 */ /* 0x000fe20000000000 */
[----:B------:R-:W-:Y:S01]  /*0160*/  I2F.RP R3, R22 ;  /* 0x0000001600037306 */ /* 0x000fe20000209400 */
[C---:B------:R-:W-:Y:S02]  /*0170*/  PRMT R18, R6.reuse, 0x9910, RZ ;  /* 0x0000991006127816 */ /* 0x040fe400000000ff */
[----:B------:R-:W-:Y:S02]  /*0180*/  PRMT R6, R6, 0xbb32, RZ ;  /* 0x0000bb3206067816 */ /* 0x000fe400000000ff */
        /* <DEDUP_REMOVED lines=94> */
[----:B------:R-:W-:-:S04]  /*0770*/  IMAD.HI.U32 R19, R8, R4, RZ ;  /* 0x0000000408137227 */ /* 0x000fc800078e00ff */
[----:B0-----:R-:W-:Y:S01]  /*0780*/  VIADD R3, R3, 0xffffffe ;  /* 0x0ffffffe03037836 */ /* 0x001fe20000000000 */
[----:B------:R-:W-:Y:S01]  /*0790*/  @P5 IADD3 R27, R27, 0x1, RZ ;  /* 0x000000011b1b5810 */ /* 0x000fe20007ffe0ff */
[----:B------:R-:W-:Y:S01]  /*07a0*/  IMAD R8, R19, R22, R4 ;  /* 0x0000001613087224 */ /* 0x000fe200078e0204 */
[----:B------:R-:W-:-:S03]  /*07b0*/  ISETP.NE.AND P5, PT, R15, RZ, PT ;  /* 0x000000ff0f00720c */ /* 0x000fc60003fa5270 */
        /* <DEDUP_REMOVED lines=16> */
[----:B0-----:R-:W0:Y:S08]  /*08c0*/  MUFU.RCP R3, R3 ;  /* 0x0000000300037308 */ /* 0x001e300000001000 */
[----:B------:R-:W-:Y:S01]  /*08d0*/  @!P0 IMAD.MOV R23, RZ, RZ, -R23 ;  /* 0x000000ffff178224 */ /* 0x000fe200078e0a17 */
[----:B------:R-:W-:Y:S02]  /*08e0*/  ISETP.GE.AND P0, PT, R2, RZ, PT ;  /* 0x000000ff0200720c */ /* 0x000fe40003f06270 */
[----:B------:R-:W-:-:S11]  /*08f0*/  @!P6 LOP3.LUT R23, RZ, R0, RZ, 0x33, !PT ;  /* 0x00000000ff17e212 */ /* 0x000fd600078e33ff */
[----:B------:R-:W-:Y:S01]  /*0900*/  @!P0 IADD3 R11, -R11, RZ, RZ ;  /* 0x000000ff0b0b8210 */ /* 0x000fe20007ffe1ff */
[----:B0-----:R-:W-:Y:S01]  /*0910*/  VIADD R2, R3, 0xffffffe ;  /* 0x0ffffffe03027836 */ /* 0x001fe20000000000 */
[----:B------:R-:W-:Y:S02]  /*0920*/  @!P4 LOP3.LUT R11, RZ, R12, RZ, 0x33, !PT ;  /* 0x0000000cff0bc212 */ /* 0x000fe400078e33ff */
[----:B------:R-:W-:Y:S01]  /*0930*/  ISETP.GT.U32.AND P4, PT, R16, R8, PT ;  /* 0x000000081000720c */ /* 0x000fe20003f84070 */
[----:B------:R0:W1:Y:S01]  /*0940*/  F2I.FTZ.U32.TRUNC.NTZ R3, R2 ;  /* 0x0000000200037305 */ /* 0x000062000021f000 */
[----:B------:R-:W-:Y:S02]  /*0950*/  IABS R12, R20 ;  /* 0x00000014000c7213 */ /* 0x000fe40000000000 */
[----:B------:R-:W-:Y:S02]  /*0960*/  PRMT R24, R11, 0x1054, R23 ;  /* 0x000010540b187816 */ /* 0x000fe40000000017 */
[----:B0-----:R-:W-:-:S07]  /*0970*/  LOP3.LUT R2, R5, R15, RZ, 0x3c, !PT ;  /* 0x0000000f05027212 */ /* 0x001fce00078e3cff */
[----:B------:R-:W-:Y:S01]  /*0980*/  @!P4 IMAD.IADD R8, R8, 0x1, -R16 ;  /* 0x000000010808c824 */ /* 0x000fe200078e0a10 */
[----:B------:R-:W-:Y:S01]  /*0990*/  ISETP.GE.AND P0, PT, R2, RZ, PT ;  /* 0x000000ff0200720c */ /* 0x000fe20003f06270 */
[----:B------:R-:W-:Y:S01]  /*09a0*/  @!P4 VIADD R19, R19, 0x1 ;  /* 0x000000011313c836 */ /* 0x000fe20000000000 */
[----:B------:R-:W-:Y:S01]  /*09b0*/  LOP3.LUT R2, R5, R17, RZ, 0x3c, !PT ;  /* 0x0000001105027212 */ /* 0x000fe200078e3cff */
[----:B-1----:R-:W-:Y:S01]  /*09c0*/  IMAD.MOV R0, RZ, RZ, -R3 ;  /* 0x000000ffff007224 */ /* 0x002fe200078e0a03 */
[----:B------:R-:W-:Y:S02]  /*09d0*/  ISETP.GE.U32.AND P3, PT, R8, R16, PT ;  /* 0x000000100800720c */ /* 0x000fe40003f66070 */
[----:B------:R-:W-:Y:S01]  /*09e0*/  ISETP.GE.AND P6, PT, R2, RZ, PT ;  /* 0x000000ff0200720c */ /* 0x000fe20003fc6270 */
[----:B------:R-:W-:Y:S02]  /*09f0*/  IMAD R0, R0, R7, RZ ;  /* 0x0000000700007224 */ /* 0x000fe400078e02ff */
[----:B------:R-:W-:-:S04]  /*0a00*/  IMAD.MOV.U32 R2, RZ, RZ, RZ ;  /* 0x000000ffff027224 */ /* 0x000fc800078e00ff */
[----:B------:R-:W-:Y:S01]  /*0a10*/  IMAD.HI.U32 R0, R3, R0, R2 ;  /* 0x0000000003007227 */ /* 0x000fe200078e0002 */
[----:B------:R-:W-:Y:S02]  /*0a20*/  IABS R2, R6 ;  /* 0x0000000600027213 */ /* 0x000fe40000000000 */
[----:B------:R-:W-:Y:S01]  /*0a30*/  IABS R3, R26 ;  /* 0x0000001a00037213 */ /* 0x000fe20000000000 */
[----:B------:R-:W-:Y:S01]  /*0a40*/  @!P0 IMAD.MOV R27, RZ, RZ, -R27 ;  /* 0x000000ffff1b8224 */ /* 0x000fe200078e0a1b */
[----:B------:R-:W-:Y:S01]  /*0a50*/  @!P5 LOP3.LUT R27, RZ, R15, RZ, 0x33, !PT ;  /* 0x0000000fff1bd212 */ /* 0x000fe200078e33ff */
[----:B------:R-:W-:Y:S01]  /*0a60*/  IMAD.MOV R2, RZ, RZ, -R2 ;  /* 0x000000ffff027224 */ /* 0x000fe200078e0a02 */
[----:B------:R-:W-:Y:S01]  /*0a70*/  ISETP.NE.AND P5, PT, R17, RZ, PT ;  /* 0x000000ff1100720c */ /* 0x000fe20003fa5270 */
[----:B------:R-:W-:Y:S01]  /*0a80*/  IMAD.MOV R8, RZ, RZ, -R3 ;  /* 0x000000ffff087224 */ /* 0x000fe200078e0a03 */
[----:B------:R-:W-:Y:S01]  /*0a90*/  @!P6 IADD3 R25, -R25, RZ, RZ ;  /* 0x000000ff1919e210 */ /* 0x000fe20007ffe1ff */
[----:B------:R-:W-:-:S02]  /*0aa0*/  IMAD.MOV R3, RZ, RZ, -R12 ;  /* 0x000000ffff037224 */ /* 0x000fc400078e0a0c */
[----:B------:R-:W-:-:S04]  /*0ab0*/  IMAD.HI.U32 R0, R0, R4, RZ ;  /* 0x0000000400007227 */ /* 0x000fc800078e00ff */
[--C-:B------:R-:W-:Y:S02]  /*0ac0*/  IMAD R2, R9, R2, R4.reuse ;  /* 0x0000000209027224 */ /* 0x100fe400078e0204 */
[--C-:B------:R-:W-:Y:S02]  /*0ad0*/  IMAD R8, R29, R8, R4.reuse ;  /* 0x000000081d087224 */ /* 0x100fe400078e0204 */
[----:B------:R-:W-:Y:S01]  /*0ae0*/  IMAD R4, R0, R3, R4 ;  /* 0x0000000300047224 */ /* 0x000fe200078e0204 */
[----:B------:R-:W-:Y:S01]  /*0af0*/  ISETP.GT.U32.AND P0, PT, R10, R2, PT ;  /* 0x000000020a00720c */ /* 0x000fe20003f04070 */
[----:B------:R-:W-:Y:S01]  /*0b00*/  @P3 VIADD R19, R19, 0x1 ;  /* 0x0000000113133836 */ /* 0x000fe20000000000 */
[----:B------:R-:W-:Y:S02]  /*0b10*/  ISETP.GT.U32.AND P1, PT, R21, R8, PT ;  /* 0x000000081500720c */ /* 0x000fe40003f24070 */
[----:B------:R-:W-:Y:S02]  /*0b20*/  ISETP.GT.U32.AND P2, PT, R7, R4, PT ;  /* 0x000000040700720c */ /* 0x000fe40003f44070 */
[----:B------:R-:W-:-:S02]  /*0b30*/  LOP3.LUT R3, R5, R18, RZ, 0x3c, !PT ;  /* 0x0000001205037212 */ /* 0x000fc400078e3cff */
[----:B------:R-:W-:Y:S02]  /*0b40*/  @!P5 LOP3.LUT R25, RZ, R17, RZ, 0x33, !PT ;  /* 0x00000011ff19d212 */ /* 0x000fe400078e33ff */
[----:B------:R-:W-:Y:S02]  /*0b50*/  ISETP.GE.AND P6, PT, R3, RZ, PT ;  /* 0x000000ff0300720c */ /* 0x000fe40003fc6270 */
[----:B------:R-:W-:Y:S01]  /*0b60*/  PRMT R25, R25, 0x1054, R27 ;  /* 0x0000105419197816 */ /* 0x000fe2000000001b */
[----:B------:R-:W-:Y:S02]  /*0b70*/  @!P0 IMAD.IADD R2, R2, 0x1, -R10 ;  /* 0x0000000102028824 */ /* 0x000fe400078e0a0a */
[----:B------:R-:W-:Y:S02]  /*0b80*/  @!P1 IMAD.IADD R8, R8, 0x1, -R21 ;  /* 0x0000000108089824 */ /* 0x000fe400078e0a15 */
[----:B------:R-:W-:Y:S01]  /*0b90*/  @!P2 IADD3 R4, R4, -R7, RZ ;  /* 0x800000070404a210 */ /* 0x000fe20007ffe0ff */
[----:B------:R-:W-:Y:S01]  /*0ba0*/  @!P0 VIADD R9, R9, 0x1 ;  /* 0x0000000109098836 */ /* 0x000fe20000000000 */
[----:B------:R-:W-:Y:S01]  /*0bb0*/  ISETP.GE.U32.AND P5, PT, R2, R10, PT ;  /* 0x0000000a0200720c */ /* 0x000fe20003fa6070 */
[----:B------:R-:W-:Y:S01]  /*0bc0*/  @!P2 VIADD R0, R0, 0x1 ;  /* 0x000000010000a836 */ /* 0x000fe20000000000 */
[----:B------:R-:W-:Y:S01]  /*0bd0*/  ISETP.GE.U32.AND P4, PT, R8, R21, PT ;  /* 0x000000150800720c */ /* 0x000fe20003f86070 */
[----:B------:R-:W0:Y:S01]  /*0be0*/  LDC.64 R2, c[0x0][0x218] ;  /* 0x00008600ff027b82 */ /* 0x000e220000000a00 */
[----:B------:R-:W-:Y:S01]  /*0bf0*/  ISETP.GE.U32.AND P0, PT, R4, R7, PT ;  /* 0x000000070400720c */ /* 0x000fe20003f06070 */
[----:B------:R-:W-:Y:S01]  /*0c00*/  @!P1 VIADD R29, R29, 0x1 ;  /* 0x000000011d1d9836 */ /* 0x000fe20000000000 */
[C---:B------:R-:W-:Y:S01]  /*0c10*/  LOP3.LUT R8, R5.reuse, R6, RZ, 0x3c, !PT ;  /* 0x0000000605087212 */ /* 0x040fe200078e3cff */
[----:B------:R-:W-:Y:S01]  /*0c20*/  @!P6 IMAD.MOV R19, RZ, RZ, -R19 ;  /* 0x000000ffff13e224 */ /* 0x000fe200078e0a13 */
[----:B------:R-:W-:-:S02]  /*0c30*/  LOP3.LUT R4, R5, R26, RZ, 0x3c, !PT ;  /* 0x0000001a05047212 */ /* 0x000fc400078e3cff */
[----:B------:R-:W-:Y:S02]  /*0c40*/  LOP3.LUT R5, R5, R20, RZ, 0x3c, !PT ;  /* 0x0000001405057212 */ /* 0x000fe400078e3cff */
[----:B------:R-:W-:Y:S02]  /*0c50*/  ISETP.GE.AND P3, PT, R8, RZ, PT ;  /* 0x000000ff0800720c */ /* 0x000fe40003f66270 */
[----:B------:R-:W-:Y:S01]  /*0c60*/  @P5 IADD3 R9, R9, 0x1, RZ ;  /* 0x0000000109095810 */ /* 0x000fe20007ffe0ff */
[----:B------:R-:W-:Y:S01]  /*0c70*/  @P4 VIADD R29, R29, 0x1 ;  /* 0x000000011d1d4836 */ /* 0x000fe20000000000 */
[----:B------:R-:W-:Y:S02]  /*0c80*/  ISETP.GE.AND P1, PT, R4, RZ, PT ;  /* 0x000000ff0400720c */ /* 0x000fe40003f26270 */
[----:B------:R-:W-:Y:S02]  /*0c90*/  ISETP.GE.AND P5, PT, R5, RZ, PT ;  /* 0x000000ff0500720c */ /* 0x000fe40003fa6270 */
[----:B------:R-:W-:-:S02]  /*0ca0*/  @P0 IADD3 R0, R0, 0x1, RZ ;  /* 0x0000000100000810 */ /* 0x000fc40007ffe0ff */
[----:B------:R-:W-:Y:S02]  /*0cb0*/  ISETP.NE.AND P4, PT, R18, RZ, PT ;  /* 0x000000ff1200720c */ /* 0x000fe40003f85270 */
[----:B------:R-:W-:Y:S01]  /*0cc0*/  ISETP.NE.AND P6, PT, R6, RZ, PT ;  /* 0x000000ff0600720c */ /* 0x000fe20003fc5270 */
[----:B------:R-:W-:Y:S01]  /*0cd0*/  @!P3 IMAD.MOV R9, RZ, RZ, -R9 ;  /* 0x000000ffff09b224 */ /* 0x000fe200078e0a09 */
[----:B------:R-:W-:Y:S01]  /*0ce0*/  ISETP.NE.AND P2, PT, R26, RZ, PT ;  /* 0x000000ff1a00720c */ /* 0x000fe20003f45270 */
[----:B0-----:R-:W-:Y:S01]  /*0cf0*/  IMAD.WIDE.U32 R2, R14, 0x2, R2 ;  /* 0x000000020e027825 */ /* 0x001fe200078e0002 */
[----:B------:R-:W-:-:S03]  /*0d00*/  ISETP.NE.AND P0, PT, R20, RZ, PT ;  /* 0x000000ff1400720c */ /* 0x000fc60003f05270 */
[----:B------:R-:W-:Y:S02]  /*0d10*/  @!P1 IMAD.MOV R29, RZ, RZ, -R29 ;  /* 0x000000ffff1d9224 */ /* 0x000fe400078e0a1d */
[----:B------:R-:W-:Y:S02]  /*0d20*/  @!P5 IMAD.MOV R0, RZ, RZ, -R0 ;  /* 0x000000ffff00d224 */ /* 0x000fe400078e0a00 */
[----:B------:R-:W-:Y:S01]  /*0d30*/  @!P4 LOP3.LUT R19, RZ, R18, RZ, 0x33, !PT ;  /* 0x00000012ff13c212 */ /* 0x000fe200078e33ff */
[----:B------:R-:W-:Y:S01]  /*0d40*/  IMAD.WIDE R2, R13, 0x10, R2 ;  /* 0x000000100d027825 */ /* 0x000fe200078e0202 */
[----:B------:R-:W-:Y:S02]  /*0d50*/  @!P6 LOP3.LUT R9, RZ, R6, RZ, 0x33, !PT ;  /* 0x00000006ff09e212 */ /* 0x000fe400078e33ff */
[----:B------:R-:W-:Y:S02]  /*0d60*/  @!P2 LOP3.LUT R29, RZ, R26, RZ, 0x33, !PT ;  /* 0x0000001aff1da212 */ /* 0x000fe400078e33ff */
[----:B------:R-:W-:-:S02]  /*0d70*/  @!P0 LOP3.LUT R0, RZ, R20, RZ, 0x33, !PT ;  /* 0x00000014ff008212 */ /* 0x000fc400078e33ff */
[----:B------:R-:W-:Y:S02]  /*0d80*/  PRMT R26, R9, 0x1054, R19 ;  /* 0x00001054091a7816 */ /* 0x000fe40000000013 */
[----:B------:R-:W-:-:S05]  /*0d90*/  PRMT R27, R0, 0x1054, R29 ;  /* 0x00001054001b7816 */ /* 0x000fca000000001d */
[----:B------:R-:W-:Y:S01]  /*0da0*/  STG.E.128 desc[UR4][R2.64], R24 ;  /* 0x0000001802007986 */ /* 0x000fe2000c101d04 */
[----:B------:R-:W-:Y:S05]  /*0db0*/  EXIT ;  /* 0x000000000000794d */ /* 0x000fea0003800000 */
.L_x_13360:
        /* <DEDUP_REMOVED lines=87> */
.L_x_13362:
[----:B------:R-:W-:Y:S05]  /*1330*/  BSYNC B0 ;  /* 0x0000000000007941 */ /* 0x000fea0003800000 */
.L_x_13361:
        /* <DEDUP_REMOVED lines=31> */
.L_x_13364:
[----:B------:R-:W-:Y:S05]  /*1530*/  BSYNC B0 ;  /* 0x0000000000007941 */ /* 0x000fea0003800000 */
.L_x_13363:
        /* <DEDUP_REMOVED lines=36> */
.L_x_13366:
[----:B------:R-:W-:Y:S05]  /*1780*/  BSYNC B0 ;  /* 0x0000000000007941 */ /* 0x000fea0003800000 */
.L_x_13365:
        /* <DEDUP_REMOVED lines=8> */
[----:B------:R-:W-:-:S07]  /*1810*/  IABS R22, R16 ;  /* 0x0000001000167213 */ /* 0x000fce0000000000 */
[----:B0-----:R-:W0:Y:S02]  /*1820*/  MUFU.RCP R18, R18 ;  /* 0x0000001200127308 */ /* 0x001e240000001000 */
[----:B0-----:R-:W-:Y:S02]  /*1830*/  IADD3 R4, R18, 0xffffffe, RZ ;  /* 0x0ffffffe12047810 */ /* 0x001fe40007ffe0ff */
[----:B------:R-:W-:-:S04]  /*1840*/  IADD3 R18, RZ, -R22, RZ ;  /* 0x80000016ff127210 */ /* 0x000fc80007ffe0ff */
        /* <DEDUP_REMOVED lines=14> */
[----:B------:R-:W-:Y:S01]  /*1930*/  @P6 VIADD R5, R5, 0x1 ;  /* 0x0000000105056836 */ /* 0x000fe20000000000 */
[----:B------:R-:W-:-:S04]  /*1940*/  ISETP.NE.AND P6, PT, R16, RZ, PT ;  /* 0x000000ff1000720c */ /* 0x000fc80003fc5270 */
[----:B------:R-:W-:-:S05]  /*1950*/  MOV R17, R5 ;  /* 0x0000000500117202 */ /* 0x000fca0000000f00 */
[----:B------:R-:W-:-:S04]  /*1960*/  @!P1 IMAD.MOV R17, RZ, RZ, -R17 ;  /* 0x000000ffff119224 */ /* 0x000fc800078e0a11 */
[----:B------:R-:W-:-:S07]  /*1970*/  @!P6 LOP3.LUT R17, RZ, R16, RZ, 0x33, !PT ;  /* 0x00000010ff11e212 */ /* 0x000fce00078e33ff */
.L_x_13368:
[----:B------:R-:W-:Y:S05]  /*1980*/  BSYNC B0 ;  /* 0x0000000000007941 */ /* 0x000fea0003800000 */
.L_x_13367:
[----:B------:R-:W-:Y:S04]  /*1990*/  BSSY B0, `(.L_x_13369) ;  /* 0x000001b000007945 */ /* 0x000fe80003800000 */
[----:B------:R-:W-:Y:S05]  /*19a0*/  @P2 BRA `(.L_x_13370) ;  /* 0x0000000000642947 */ /* 0x000fea0003800000 */
[-C--:B------:R-:W-:Y:S02]  /*19b0*/  IABS R16, R10.reuse ;  /* 0x0000000a00107213 */ /* 0x080fe40000000000 */
[----:B------:R-:W-:Y:S02]  /*19c0*/  IABS R20, R11 ;  /* 0x0000000b00147213 */ /* 0x000fe40000000000 */
[----:B------:R-:W0:Y:S01]  /*19d0*/  I2F.RP R18, R16 ;  /* 0x0000001000127306 */ /* 0x000e220000209400 */
[----:B------:R-:W-:-:S07]  /*19e0*/  IABS R21, R10 ;  /* 0x0000000a00157213 */ /* 0x000fce0000000000 */
[----:B0-----:R-:W0:Y:S02]  /*19f0*/  MUFU.RCP R18, R18 ;  /* 0x0000001200127308 */ /* 0x001e240000001000 */
[----:B0-----:R-:W-:Y:S02]  /*1a00*/  VIADD R4, R18, 0xffffffe ;  /* 0x0ffffffe12047836 */ /* 0x001fe40000000000 */
[----:B------:R-:W-:-:S04]  /*1a10*/  IMAD.MOV R18, RZ, RZ, -R21 ;  /* 0x000000ffff127224 */ /* 0x000fc800078e0a15 */
        /* <DEDUP_REMOVED lines=18> */
.L_x_13370:
[----:B------:R-:W-:Y:S05]  /*1b40*/  BSYNC B0 ;  /* 0x0000000000007941 */ /* 0x000fea0003800000 */
.L_x_13369:
[----:B------:R-:W-:Y:S04]  /*1b50*/  BSSY B0, `(.L_x_13371) ;  /* 0x000001b000007945 */ /* 0x000fe80003800000 */
[----:B------:R-:W-:Y:S05]  /*1b60*/  @P3 BRA `(.L_x_13372) ;  /* 0x0000000000643947 */ /* 0x000fea0003800000 */
[----:B------:R-:W-:Y:S02]  /*1b70*/  IABS R10, R9 ;  /* 0x00000009000a7213 */ /* 0x000fe40000000000 */
[----:B------:R-:W-:Y:S02]  /*1b80*/  IABS R20, R11 ;  /* 0x0000000b00147213 */ /* 0x000fe40000000000 */
[----:B------:R-:W0:Y:S01]  /*1b90*/  I2F.RP R18, R10 ;  /* 0x0000000a00127306 */ /* 0x000e220000209400 */
[----:B------:R-:W-:-:S07]  /*1ba0*/  IABS R21, R9 ;  /* 0x0000000900157213 */ /* 0x000fce0000000000 */
[----:B0-----:R-:W0:Y:S02]  /*1bb0*/  MUFU.RCP R18, R18 ;  /* 0x0000001200127308 */ /* 0x001e240000001000 */
[----:B0-----:R-:W-:Y:S02]  /*1bc0*/  VIADD R4, R18, 0xffffffe ;  /* 0x0ffffffe12047836 */ /* 0x001fe40000000000 */
[----:B------:R-:W-:-:S04]  /*1bd0*/  IMAD.MOV R18, RZ, RZ, -R21 ;  /* 0x000000ffff127224 */ /* 0x000fc800078e0a15 */
        /* <DEDUP_REMOVED lines=18> */
.L_x_13372:
[----:B------:R-:W-:Y:S05]  /*1d00*/  BSYNC B0 ;  /* 0x0000000000007941 */ /* 0x000fea0003800000 */
.L_x_13371:
[----:B------:R-:W-:Y:S04]  /*1d10*/  BSSY B0, `(.L_x_13373) ;  /* 0x000001c000007945 */ /* 0x000fe80003800000 */
[----:B------:R-:W-:Y:S05]  /*1d20*/  @P4 BRA `(.L_x_13374) ;  /* 0x0000000000684947 */ /* 0x000fea0003800000 */
        /* <DEDUP_REMOVED lines=26> */
.L_x_13374:
[----:B------:R-:W-:Y:S05]  /*1ed0*/  BSYNC B0 ;  /* 0x0000000000007941 */ /* 0x000fea0003800000 */
.L_x_13373:
        /* <DEDUP_REMOVED lines=26> */
.L_x_13376:
[----:B------:R-:W-:Y:S05]  /*2080*/  BSYNC B0 ;  /* 0x0000000000007941 */ /* 0x000fea0003800000 */
.L_x_13375:
        /* <DEDUP_REMOVED lines=18> */
.L_x_13379:
[----:B------:R-:W-:-:S13]  /*21b0*/  ISETP.GE.AND P0, PT, R7, R0, PT ;  /* 0x000000000700720c */ /* 0x000fda0003f06270 */
[----:B------:R-:W-:Y:S05]  /*21c0*/  @P0 BRA `(.L_x_13381) ;  /* 0x0000000000300947 */ /* 0x000fea0003800000 */
[----:B0-----:R-:W0:Y:S01]  /*21d0*/  LDC.64 R2, c[0x0][0x218] ;  /* 0x00008600ff027b82 */ /* 0x001e220000000a00 */
[----:B------:R-:W-:Y:S01]  /*21e0*/  IMAD.IADD R5, R14, 0x1, R7 ;  /* 0x000000010e057824 */ /* 0x000fe200078e0207 */
[----:B------:R-:W-:-:S03]  /*21f0*/  IADD3 R7, R7, 0x80, RZ ;  /* 0x0000008007077810 */ /* 0x000fc60007ffe0ff */
[----:B0-----:R-:W-:-:S05]  /*2200*/  IMAD.WIDE.U32 R2, R5, 0x2, R2 ;  /* 0x0000000205027825 */ /* 0x001fca00078e0002 */
[----:B------:R1:W-:Y:S02]  /*2210*/  STG.E.U16 desc[UR4][R2.64], R17 ;  /* 0x0000001102007986 */ /* 0x0003e4000c101504 */
.L_x_13380:
[----:B------:R-:W-:-:S13]  /*2220*/  ISETP.GE.AND P0, PT, R7, R0, PT ;  /* 0x000000000700720c */ /* 0x000fda0003f06270 */
[----:B------:R-:W-:Y:S05]  /*2230*/  @P0 BRA `(.L_x_13382) ;  /* 0x0000000000340947 */ /* 0x000fea0003800000 */
[----:B01----:R-:W0:Y:S01]  /*2240*/  LDC.64 R2, c[0x0][0x218] ;  /* 0x00008600ff027b82 */ /* 0x003e220000000a00 */
[----:B------:R-:W-:Y:S02]  /*2250*/  IMAD.IADD R5, R14, 0x1, R7 ;  /* 0x000000010e057824 */ /* 0x000fe400078e0207 */
[----:B------:R-:W-:Y:S02]  /*2260*/  VIADD R7, R7, 0x80 ;  /* 0x0000008007077836 */ /* 0x000fe40000000000 */
[----:B0-----:R-:W-:-:S05]  /*2270*/  IMAD.WIDE.U32 R2, R5, 0x2, R2 ;  /* 0x0000000205027825 */ /* 0x001fca00078e0002 */
[----:B------:R1:W-:Y:S02]  /*2280*/  STG.E.U16 desc[UR4][R2.64], R16 ;  /* 0x0000001002007986 */ /* 0x0003e4000c101504 */
.L_x_13381:
        /* <DEDUP_REMOVED lines=8> */
.L_x_13382:
[----:B------:R-:W-:Y:S05]  /*2310*/  BSYNC B1 ;  /* 0x0000000000017941 */ /* 0x000fea0003800000 */
.L_x_13378:
[----:B------:R-:W-:-:S13]  /*2320*/  ISETP.GE.AND P0, PT, R7, R0, PT ;  /* 0x000000000700720c */ /* 0x000fda0003f06270 */
[----:B012---:R-:W0:Y:S01]  /*2330*/  @!P0 LDC.64 R2, c[0x0][0x218] ;  /* 0x00008600ff028b82 */ /* 0x007e220000000a00 */
[----:B------:R-:W-:Y:S01]  /*2340*/  @!P0 IMAD.IADD R5, R14, 0x1, R7 ;  /* 0x000000010e058824 */ /* 0x000fe200078e0207 */
[----:B------:R-:W-:-:S03]  /*2350*/  @!P0 IADD3 R7, R7, 0x80, RZ ;  /* 0x0000008007078810 */ /* 0x000fc60007ffe0ff */
[----:B0-----:R-:W-:-:S05]  /*2360*/  @!P0 IMAD.WIDE.U32 R2, R5, 0x2, R2 ;  /* 0x0000000205028825 */ /* 0x001fca00078e0002 */
[----:B------:R2:W-:Y:S02]  /*2370*/  @!P0 STG.E.U16 desc[UR4][R2.64], R9 ;  /* 0x0000000902008986 */ /* 0x0005e4000c101504 */
.L_x_13383:
[----:B------:R-:W-:Y:S05]  /*2380*/  BSYNC B0 ;  /* 0x0000000000007941 */ /* 0x000fea0003800000 */
.L_x_13377:
        /* <DEDUP_REMOVED lines=8> */
.L_x_13384:
        /* <DEDUP_REMOVED lines=15> */
.L_x_22892:


//--------------------- .text._ZN2at6native18elementwise_kernelILi128ELi4EZNS0_15gpu_kernel_implINS0_13BinaryFunctorIlllZZZNS0_15binary_internal21div_trunc_kernel_cudaERNS_18TensorIteratorBaseEENKUlvE_clEvENKUlvE2_clEvEUlllE_EEEEvS6_RKT_EUliE_EEviT1_ --------------------------
	.section	.text._ZN2at6native18elementwise_kernelILi128ELi4EZNS0_15gpu_kernel_implINS0_13BinaryFunctorIlllZZZNS0_15binary_internal21div_trunc_kernel_cudaERNS_18TensorIteratorBaseEENKUlvE_clEvENKUlvE2_clEvEUlllE_EEEEvS6_RKT_EUliE_EEviT1_,"ax",@progbits
	.align	128
        .global         _ZN2at6native18elementwise_kernelILi128ELi4EZNS0_15gpu_kernel_implINS0_13BinaryFunctorIlllZZZNS0_15binary_internal21div_trunc_kernel_cudaERNS_18TensorIteratorBaseEENKUlvE_clEvENKUlvE2_clEvEUlllE_EEEEvS6_RKT_EUliE_EEviT1_
        .type           _ZN2at6native18elementwise_kernelILi128ELi4EZNS0_15gpu_kernel_implINS0_13BinaryFunctorIlllZZZNS0_15binary_internal21div_trunc_kernel_cudaERNS_18TensorIteratorBaseEENKUlvE_clEvENKUlvE2_clEvEUlllE_EEEEvS6_RKT_EUliE_EEviT1_,@function
        .size           _ZN2at6native18elementwise_kernelILi128ELi4EZNS0_15gpu_kernel_implINS0_13BinaryFunctorIlllZZZNS0_15binary_internal21div_trunc_kernel_cudaERNS_18TensorIteratorBaseEENKUlvE_clEvENKUlvE2_clEvEUlllE_EEEEvS6_RKT_EUliE_EEviT1_,(.L_x_22718 - _ZN2at6native18elementwise_kernelILi128ELi4EZNS0_15gpu_kernel_implINS0_13BinaryFunctorIlllZZZNS0_15binary_internal21div_trunc_kernel_cudaERNS_18TensorIteratorBaseEENKUlvE_clEvENKUlvE2_clEvEUlllE_EEEEvS6_RKT_EUliE_EEviT1_)
        .other          _ZN2at6native18elementwise_kernelILi128ELi4EZNS0_15gpu_kernel_implINS0_13BinaryFunctorIlllZZZNS0_15binary_internal21div_trunc_kernel_cudaERNS_18TensorIteratorBaseEENKUlvE_clEvENKUlvE2_clEvEUlllE_EEEEvS6_RKT_EUliE_EEviT1_,@"STO_CUDA_ENTRY STV_DEFAULT"
_ZN2at6native18elementwise_kernelILi128ELi4EZNS0_15gpu_kernel_implINS0_13BinaryFunctorIlllZZZNS0_15binary_internal21div_trunc_kernel_cudaERNS_18TensorIteratorBaseEENKUlvE_clEvENKUlvE2_clEvEUlllE_EEEEvS6_RKT_EUliE_EEviT1_:
.text._ZN2at6native18elementwise_kernelILi128ELi4EZNS0_15gpu_kernel_implINS0_13BinaryFunctorIlllZZZNS0_15binary_internal21div_trunc_kernel_cudaERNS_18TensorIteratorBaseEENKUlvE_clEvENKUlvE2_clEvEUlllE_EEEEvS6_RKT_EUliE_EEviT1_:
        /* <DEDUP_REMOVED lines=365> */
.L_x_13387:
        /* <DEDUP_REMOVED lines=19> */
[----:B--2---:R-:W-:Y:S01]  /*1800*/  SHF.R.S32.HI R19, RZ, 0x1f, R18 ;  /* 0x0000001fff137819 */ /* 0x004fe20000011412 */
[----:B------:R-:W-:Y:S06]  /*1810*/  BRA `(.L_x_13393) ;  /* 0x0000000c00547947 */ /* 0x000fec0003800000 */
.L_x_13391:
[----:B------:R0:W5:Y:S01]  /*1820*/  LDG.E.U8 R18, desc[UR36][R2.64] ;  /* 0x0000002402127981 */ /* 0x000162000c1e1100 */
[----:B------:R-:W-:Y:S01]  /*1830*/  IMAD.MOV.U32 R19, RZ, RZ, RZ ;  /* 0x000000ffff137224 */ /* 0x000fe200078e00ff */
[----:B------:R-:W-:Y:S06]  /*1840*/  BRA `(.L_x_13393) ;  /* 0x0000000c00487947 */ /* 0x000fec0003800000 */
.L_x_13390:
[----:B------:R-:W-:-:S13]  /*1850*/  ISETP.NE.AND P0, PT, R4, 0x2, PT ;  /* 0x000000020400780c */ /* 0x000fda0003f05270 */
[----:B------:R-:W-:Y:S05]  /*1860*/  @!P0 BRA `(.L_x_13394) ;  /* 0x0000000000248947 */ /* 0x000fea0003800000 */
[----:B------:R-:W-:-:S13]  /*1870*/  ISETP.NE.AND P0, PT, R4, 0x3, PT ;  /* 0x000000030400780c */ /* 0x000fda0003f05270 */
[----:B------:R-:W-:Y:S05]  /*1880*/  @!P0 BRA `(.L_x_13395) ;  /* 0x0000000000108947 */ /* 0x000fea0003800000 */
[----:B------:R-:W-:-:S13]  /*1890*/  ISETP.NE.AND P0, PT, R4, 0x4, PT ;  /* 0x000000040400780c */ /* 0x000fda0003f05270 */
[----:B------:R-:W-:Y:S05]  /*18a0*/  @P0 BRA `(.L_x_13392) ;  /* 0x0000000800d80947 */ /* 0x000fea0003800000 */
[----:B------:R0:W5:Y:S01]  /*18b0*/  LDG.E.64 R18, desc[UR36][R2.64] ;  /* 0x0000002402127981 */ /* 0x000162000c1e1b00 */
[----:B------:R-:W-:Y:S05]  /*18c0*/  BRA `(.L_x_13393) ;  /* 0x0000000c00287947 */ /* 0x000fea0003800000 */
.L_x_13395:
[----:B------:R-:W2:Y:S02]  /*18d0*/  LDG.E R18, desc[UR36][R2.64] ;  /* 0x0000002402127981 */ /* 0x000ea4000c1e1900 */
[----:B--2---:R-:W-:Y:S01]  /*18e0*/  SHF.R.S32.HI R19, RZ, 0x1f, R18 ;  /* 0x0000001fff137819 */ /* 0x004fe20000011412 */
[----:B------:R-:W-:Y:S06]  /*18f0*/  BRA `(.L_x_13393) ;  /* 0x0000000c001c7947 */ /* 0x000fec0003800000 */
.L_x_13394:
[----:B------:R-:W2:Y:S02]  /*1900*/  LDG.E.S16 R18, desc[UR36][R2.64] ;  /* 0x0000002402127981 */ /* 0x000ea4000c1e1700 */
[----:B--2---:R-:W-:Y:S01]  /*1910*/  SHF.R.S32.HI R19, RZ, 0x1f, R18 ;  /* 0x0000001fff137819 */ /* 0x004fe20000011412 */
[----:B------:R-:W-:Y:S06]  /*1920*/  BRA `(.L_x_13393) ;  /* 0x0000000c00107947 */ /* 0x000fec0003800000 */
.L_x_13389:
[----:B------:R-:W-:-:S13]  /*1930*/  ISETP.GT.AND P0, PT, R4, 0x6, PT ;  /* 0x000000060400780c */ /* 0x000fda0003f04270 */
[----:B------:R-:W-:Y:S05]  /*1940*/  @P0 BRA `(.L_x_13396) ;  /* 0x00000000002c0947 */ /* 0x000fea0003800000 */
[----:B------:R-:W-:-:S13]  /*1950*/  ISETP.NE.AND P0, PT, R4, 0x5, PT ;  /* 0x000000050400780c */ /* 0x000fda0003f05270 */
[----:B------:R-:W-:Y:S05]  /*1960*/  @!P0 BRA `(.L_x_13397) ;  /* 0x0000000000148947 */ /* 0x000fea0003800000 */
[----:B------:R-:W-:-:S13]  /*1970*/  ISETP.NE.AND P0, PT, R4, 0x6, PT ;  /* 0x000000060400780c */ /* 0x000fda0003f05270 */
[----:B------:R-:W-:Y:S05]  /*1980*/  @P0 BRA `(.L_x_13392) ;  /* 0x0000000800a00947 */ /* 0x000fea0003800000 */
[----:B------:R-:W2:Y:S02]  /*1990*/  LDG.E R2, desc[UR36][R2.64] ;  /* 0x0000002402027981 */ /* 0x000ea4000c1e1900 */
[----:B--2---:R0:W1:Y:S01]  /*19a0*/  F2I.S64.TRUNC R18, R2 ;  /* 0x0000000200127311 */ /* 0x004062000020d900 */
[----:B------:R-:W-:Y:S05]  /*19b0*/  BRA `(.L_x_13393) ;  /* 0x0000000800ec7947 */ /* 0x000fea0003800000 */
.L_x_13397:
[----:B------:R-:W2:Y:S02]  /*19c0*/  LDG.E.U16 R2, desc[UR36][R2.64] ;  /* 0x0000002402027981 */ /* 0x000ea4000c1e1500 */
[----:B--2---:R-:W-:-:S06]  /*19d0*/  HADD2.F32 R18, -RZ, R2.H0_H0 ;  /* 0x20000002ff127230 */ /* 0x004fcc0000004100 */
[----:B------:R-:W0:Y:S01]  /*19e0*/  F2I.S64.TRUNC R18, R18 ;  /* 0x0000001200127311 */ /* 0x000e22000020d900 */
[----:B------:R-:W-:Y:S05]  /*19f0*/  BRA `(.L_x_13393) ;  /* 0x0000000800dc7947 */ /* 0x000fea0003800000 */
.L_x_13396:
[----:B------:R-:W-:-:S13]  /*1a00*/  ISETP.NE.AND P0, PT, R4, 0x7, PT ;  /* 0x000000070400780c */ /* 0x000fda0003f05270 */
[----:B------:R-:W-:Y:S05]  /*1a10*/  @!P0 BRA `(.L_x_13398) ;  /* 0x00000000002c8947 */ /* 0x000fea0003800000 */
[----:B------:R-:W-:-:S13]  /*1a20*/  ISETP.NE.AND P0, PT, R4, 0x8, PT ;  /* 0x000000080400780c */ /* 0x000fda0003f05270 */
[----:B------:R-:W-:Y:S05]  /*1a30*/  @!P0 BRA `(.L_x_13399) ;  /* 0x0000000000148947 */ /* 0x000fea0003800000 */
[----:B------:R-:W-:-:S13]  /*1a40*/  ISETP.NE.AND P0, PT, R4, 0x9, PT ;  /* 0x000000090400780c */ /* 0x000fda0003f05270 */
[----:B------:R-:W-:Y:S05]  /*1a50*/  @P0 BRA `(.L_x_13392) ;  /* 0x00000008006c0947 */ /* 0x000fea0003800000 */
[----:B------:R-:W2:Y:S02]  /*1a60*/  LDG.E R2, desc[UR36][R2.64] ;  /* 0x0000002402027981 */ /* 0x000ea4000c1e1900 */
[----:B--2---:R0:W1:Y:S01]  /*1a70*/  F2I.S64.TRUNC R18, R2 ;  /* 0x0000000200127311 */ /* 0x004062000020d900 */
[----:B------:R-:W-:Y:S05]  /*1a80*/  BRA `(.L_x_13393) ;  /* 0x0000000800b87947 */ /* 0x000fea0003800000 */
.L_x_13399:
[----:B------:R-:W2:Y:S02]  /*1a90*/  LDG.E.U16 R2, desc[UR36][R2.64] ;  /* 0x0000002402027981 */ /* 0x000ea4000c1e1500 */
[----:B--2---:R-:W-:-:S06]  /*1aa0*/  HADD2.F32 R18, -RZ, R2.H0_H0 ;  /* 0x20000002ff127230 */ /* 0x004fcc0000004100 */
[----:B------:R-:W0:Y:S01]  /*1ab0*/  F2I.S64.TRUNC R18, R18 ;  /* 0x0000001200127311 */ /* 0x000e22000020d900 */
[----:B------:R-:W-:Y:S05]  /*1ac0*/  BRA `(.L_x_13393) ;  /* 0x0000000800a87947 */ /* 0x000fea0003800000 */
.L_x_13398:
[----:B------:R-:W2:Y:S02]  /*1ad0*/  LDG.E.64 R2, desc[UR36][R2.64] ;  /* 0x0000002402027981 */ /* 0x000ea4000c1e1b00 */
[----:B--2---:R0:W1:Y:S01]  /*1ae0*/  F2I.S64.F64.TRUNC R18, R2 ;  /* 0x0000000200127311 */ /* 0x004062000030d900 */
[----:B------:R-:W-:Y:S05]  /*1af0*/  BRA `(.L_x_13393) ;  /* 0x00000008009c7947 */ /* 0x000fea0003800000 */
.L_x_13388:
        /* <DEDUP_REMOVED lines=11> */
[----:B------:R-:W-:Y:S01]  /*1bb0*/  SEL R18, RZ, 0x1, !P0 ;  /* 0x00000001ff127807 */ /* 0x000fe20004000000 */
[----:B------:R-:W-:Y:S08]  /*1bc0*/  BRA `(.L_x_13393) ;  /* 0x0000000800687947 */ /* 0x000ff00003800000 */
.L_x_13402:
[----:B------:R-:W2:Y:S02]  /*1bd0*/  LDG.E.64 R2, desc[UR36][R2.64] ;  /* 0x0000002402027981 */ /* 0x000ea4000c1e1b00 */
[----:B--2---:R0:W1:Y:S01]  /*1be0*/  F2I.S64.F64.TRUNC R18, R2 ;  /* 0x0000000200127311 */ /* 0x004062000030d900 */
[----:B------:R-:W-:Y:S05]  /*1bf0*/  BRA `(.L_x_13393) ;  /* 0x00000008005c7947 */ /* 0x000fea0003800000 */
.L_x_13401:
        /* <DEDUP_REMOVED lines=25> */
[----:B------:R0:W1:Y:S01]  /*1d90*/  F2I.S64.TRUNC R18, R5 ;  /* 0x0000000500127311 */ /* 0x000062000020d900 */
[----:B------:R-:W-:Y:S05]  /*1da0*/  BRA `(.L_x_13393) ;  /* 0x0000000400f07947 */ /* 0x000fea0003800000 */
.L_x_13404:
        /* <DEDUP_REMOVED lines=12> */
[----:B------:R0:W1:Y:S01]  /*1e70*/  F2I.S64.TRUNC R18, R4 ;  /* 0x0000000400127311 */ /* 0x000062000020d900 */
[----:B------:R-:W-:Y:S05]  /*1e80*/  BRA `(.L_x_13393) ;  /* 0x0000000400b87947 */ /* 0x000fea0003800000 */
.L_x_13403:
[----:B------:R-:W2:Y:S02]  /*1e90*/  LDG.E.U16 R18, desc[UR36][R2.64] ;  /* 0x0000002402127981 */ /* 0x000ea4000c1e1500 */
[----:B--2---:R-:W-:-:S06]  /*1ea0*/  IMAD.U32 R18, R18, 0x10000, RZ ;  /* 0x0001000012127824 */ /* 0x004fcc00078e00ff */
[----:B------:R-:W0:Y:S01]  /*1eb0*/  F2I.S64.TRUNC R18, R18 ;  /* 0x0000001200127311 */ /* 0x000e22000020d900 */
[----:B------:R-:W-:Y:S05]  /*1ec0*/  BRA `(.L_x_13393) ;  /* 0x0000000400a87947 */ /* 0x000fea0003800000 */
.L_x_13400:
        /* <DEDUP_REMOVED lines=9> */
[----:B------:R-:W-:Y:S01]  /*1f60*/  IMAD.MOV.U32 R19, RZ, RZ, RZ ;  /* 0x000000ffff137224 */ /* 0x000fe200078e00ff */
[----:B------:R-:W-:Y:S06]  /*1f70*/  BRA `(.L_x_13393) ;  /* 0x00000004007c7947 */ /* 0x000fec0003800000 */
.L_x_13407:
        /* <DEDUP_REMOVED lines=21> */
.L_x_13411:
[----:B------:R-:W-:Y:S05]  /*20d0*/  BSYNC B1 ;  /* 0x0000000000017941 */ /* 0x000fea0003800000 */
.L_x_13410:
[----:B------:R-:W-:Y:S01]  /*20e0*/  IMAD.SHL.U32 R2, R2, 0x100000, RZ ;  /* 0x0010000002027824 */ /* 0x000fe200078e00ff */
[----:B------:R-:W-:-:S04]  /*20f0*/  LEA R3, R0, 0x3b800000, 0x17 ;  /* 0x3b80000000037811 */ /* 0x000fc800078eb8ff */
[----:B------:R-:W-:-:S07]  /*2100*/  LOP3.LUT R18, R3, R2, R18, 0xfe, !PT ;  /* 0x0000000203127212 */ /* 0x000fce00078efe12 */
.L_x_13409:
[----:B------:R-:W-:Y:S05]  /*2110*/  BSYNC B0 ;  /* 0x0000000000007941 */ /* 0x000fea0003800000 */
.L_x_13408:
[----:B------:R-:W1:Y:S01]  /*2120*/  F2I.S64.TRUNC R18, R18 ;  /* 0x0000001200127311 */ /* 0x000e62000020d900 */
[----:B------:R-:W-:Y:S05]  /*2130*/  BRA `(.L_x_13393) ;  /* 0x00000004000c7947 */ /* 0x000fea0003800000 */
.L_x_13406:
        /* <DEDUP_REMOVED lines=21> */
.L_x_13415:
[----:B------:R-:W-:Y:S05]  /*2290*/  BSYNC B1 ;  /* 0x0000000000017941 */ /* 0x000fea0003800000 */
.L_x_13414:
[----:B------:R-:W-:Y:S01]  /*22a0*/  IMAD.SHL.U32 R2, R2, 0x200000, RZ ;  /* 0x0020000002027824 */ /* 0x000fe200078e00ff */
[----:B------:R-:W-:-:S04]  /*22b0*/  LEA R3, R0, 0x37800000, 0x17 ;  /* 0x3780000000037811 */ /* 0x000fc800078eb8ff */
[----:B------:R-:W-:-:S07]  /*22c0*/  LOP3.LUT R18, R3, R2, R18, 0xfe, !PT ;  /* 0x0000000203127212 */ /* 0x000fce00078efe12 */
.L_x_13413:
[----:B------:R-:W-:Y:S05]  /*22d0*/  BSYNC B0 ;  /* 0x0000000000007941 */ /* 0x000fea0003800000 */
.L_x_13412:
[----:B------:R-:W2:Y:S01]  /*22e0*/  F2I.S64.TRUNC R18, R18 ;  /* 0x0000001200127311 */ /* 0x000ea2000020d900 */
[----:B------:R-:W-:Y:S05]  /*22f0*/  BRA `(.L_x_13393) ;  /* 0x00000000009c7947 */ /* 0x000fea0003800000 */
.L_x_13405:
        /* <DEDUP_REMOVED lines=14> */
.L_x_13419:
[----:B------:R-:W-:Y:S05]  /*23e0*/  BSYNC B0 ;  /* 0x0000000000007941 */ /* 0x000fea0003800000 */
.L_x_13418:
[----:B------:R-:W4:Y:S01]  /*23f0*/  F2I.S64.TRUNC R18, R18 ;  /* 0x0000001200127311 */ /* 0x000f22000020d900 */
[----:B------:R-:W-:Y:S05]  /*2400*/  BRA `(.L_x_13393) ;  /* 0x0000000000587947 */ /* 0x000fea0003800000 */
.L_x_13392:
        /* <DEDUP_REMOVED lines=16> */
.L_x_13420:
[----:B------:R-:W-:Y:S01]  /*2510*/  CS2R R18, SRZ ;  /* 0x0000000000127805 */ /* 0x000fe2000001ff00 */
[----:B------:R-:W-:Y:S06]  /*2520*/  BRA `(.L_x_13393) ;  /* 0x0000000000107947 */ /* 0x000fec0003800000 */
.L_x_13417:
[----:B------:R0:W5:Y:S01]  /*2530*/  LDG.E.64 R18, desc[UR36][R2.64] ;  /* 0x0000002402127981 */ /* 0x000162000c1e1b00 */
[----:B------:R-:W-:Y:S05]  /*2540*/  BRA `(.L_x_13393) ;  /* 0x0000000000087947 */ /* 0x000fea0003800000 */
.L_x_13416:
[----:B------:R3:W5:Y:S01]  /*2550*/  LDG.E R18, desc[UR36][R2.64] ;  /* 0x0000002402127981 */ /* 0x000762000c1e1900 */
[----:B------:R-:W-:-:S07]  /*2560*/  IMAD.MOV.U32 R19, RZ, RZ, RZ ;  /* 0x000000ffff137224 */ /* 0x000fce00078e00ff */
.L_x_13393:
[----:B0--3--:R-:W0:Y:S01]  /*2570*/  LDC.U8 R2, c[0x0][0x493] ;  /* 0x000124c0ff027b82 */ /* 0x009e220000000000 */
        /* <DEDUP_REMOVED lines=15> */
[----:B---3--:R-:W-:Y:S01]  /*2670*/  SHF.R.S32.HI R3, RZ, 0x1f, R2 ;  /* 0x0000001fff037819 */ /* 0x008fe20000011402 */
[----:B------:R-:W-:Y:S06]  /*2680*/  BRA `(.L_x_13426) ;  /* 0x0000000c00547947 */ /* 0x000fec0003800000 */
.L_x_13424:
[----:B------:R3:W5:Y:S01]  /*2690*/  LDG.E.U8 R2, desc[UR36][R4.64] ;  /* 0x0000002404027981 */ /* 0x000762000c1e1100 */
[----:B------:R-:W-:Y:S01]  /*26a0*/  IMAD.MOV.U32 R3, RZ, RZ, RZ ;  /* 0x000000ffff037224 */ /* 0x000fe200078e00ff */
[----:B------:R-:W-:Y:S06]  /*26b0*/  BRA `(.L_x_13426) ;  /* 0x0000000c00487947 */ /* 0x000fec0003800000 */
.L_x_13423:
        /* <DEDUP_REMOVED lines=8> */
.L_x_13428:
[----:B------:R-:W3:Y:S02]  /*2740*/  LDG.E R2, desc[UR36][R4.64] ;  /* 0x0000002404027981 */ /* 0x000ee4000c1e1900 */
[----:B---3--:R-:W-:Y:S01]  /*2750*/  SHF.R.S32.HI R3, RZ, 0x1f, R2 ;  /* 0x0000001fff037819 */ /* 0x008fe20000011402 */
[----:B------:R-:W-:Y:S06]  /*2760*/  BRA `(.L_x_13426) ;  /* 0x0000000c001c7947 */ /* 0x000fec0003800000 */
.L_x_13427:
[----:B------:R-:W3:Y:S02]  /*2770*/  LDG.E.S16 R2, desc[UR36][R4.64] ;  /* 0x0000002404027981 */ /* 0x000ee4000c1e1700 */
[----:B---3--:R-:W-:Y:S01]  /*2780*/  SHF.R.S32.HI R3, RZ, 0x1f, R2 ;  /* 0x0000001fff037819 */ /* 0x008fe20000011402 */
[----:B------:R-:W-:Y:S06]  /*2790*/  BRA `(.L_x_13426) ;  /* 0x0000000c00107947 */ /* 0x000fec0003800000 */
.L_x_13422:
[----:B------:R-:W-:-:S13]  /*27a0*/  ISETP.GT.AND P0, PT, R0, 0x6, PT ;  /* 0x000000060000780c */ /* 0x000fda0003f04270 */
[----:B------:R-:W-:Y:S05]  /*27b0*/  @P0 BRA `(.L_x_13429) ;  /* 0x00000000002c0947 */ /* 0x000fea0003800000 */
[----:B------:R-:W-:-:S13]  /*27c0*/  ISETP.NE.AND P0, PT, R0, 0x5, PT ;  /* 0x000000050000780c */ /* 0x000fda0003f05270 */
[----:B------:R-:W-:Y:S05]  /*27d0*/  @!P0 BRA `(.L_x_13430) ;  /* 0x0000000000148947 */ /* 0x000fea0003800000 */
[----:B------:R-:W-:-:S13]  /*27e0*/  ISETP.NE.AND P0, PT, R0, 0x6, PT ;  /* 0x000000060000780c */ /* 0x000fda0003f05270 */
[----:B------:R-:W-:Y:S05]  /*27f0*/  @P0 BRA `(.L_x_13425) ;  /* 0x0000000800a00947 */ /* 0x000fea0003800000 */
[----:B------:R-:W3:Y:S02]  /*2800*/  LDG.E R2, desc[UR36][R4.64] ;  /* 0x0000002404027981 */ /* 0x000ee4000c1e1900 */
[----:B---3--:R-:W0:Y:S01]  /*2810*/  F2I.S64.TRUNC R2, R2 ;  /* 0x0000000200027311 */ /* 0x008e22000020d900 */
[----:B------:R-:W-:Y:S05]  /*2820*/  BRA `(.L_x_13426) ;  /* 0x0000000800ec7947 */ /* 0x000fea0003800000 */
.L_x_13430:
[----:B------:R-:W3:Y:S02]  /*2830*/  LDG.E.U16 R4, desc[UR36][R4.64] ;  /* 0x0000002404047981 */ /* 0x000ee4000c1e1500 */
[----:B---3--:R-:W-:-:S06]  /*2840*/  HADD2.F32 R2, -RZ, R4.H0_H0 ;  /* 0x20000004ff027230 */ /* 0x008fcc0000004100 */
[----:B------:R-:W0:Y:S01]  /*2850*/  F2I.S64.TRUNC R2, R2 ;  /* 0x0000000200027311 */ /* 0x000e22000020d900 */
[----:B------:R-:W-:Y:S05]  /*2860*/  BRA `(.L_x_13426) ;  /* 0x0000000800dc7947 */ /* 0x000fea0003800000 */
.L_x_13429:
[----:B------:R-:W-:-:S13]  /*2870*/  ISETP.NE.AND P0, PT, R0, 0x7, PT ;  /* 0x000000070000780c */ /* 0x000fda0003f05270 */
[----:B------:R-:W-:Y:S05]  /*2880*/  @!P0 BRA `(.L_x_13431) ;  /* 0x00000000002c8947 */ /* 0x000fea0003800000 */
[----:B------:R-:W-:-:S13]  /*2890*/  ISETP.NE.AND P0, PT, R0, 0x8, PT ;  /* 0x000000080000780c */ /* 0x000fda0003f05270 */
[----:B------:R-:W-:Y:S05]  /*28a0*/  @!P0 BRA `(.L_x_13432) ;  /* 0x0000000000148947 */ /* 0x000fea0003800000 */
[----:B------:R-:W-:-:S13]  /*28b0*/  ISETP.NE.AND P0, PT, R0, 0x9, PT ;  /* 0x000000090000780c */ /* 0x000fda0003f05270 */
[----:B------:R-:W-:Y:S05]  /*28c0*/  @P0 BRA `(.L_x_13425) ;  /* 0x00000008006c0947 */ /* 0x000fea0003800000 */
[----:B------:R-:W3:Y:S02]  /*28d0*/  LDG.E R2, desc[UR36][R4.64] ;  /* 0x0000002404027981 */ /* 0x000ee4000c1e1900 */
[----:B---3--:R-:W0:Y:S01]  /*28e0*/  F2I.S64.TRUNC R2, R2 ;  /* 0x0000000200027311 */ /* 0x008e22000020d900 */
[----:B------:R-:W-:Y:S05]  /*28f0*/  BRA `(.L_x_13426) ;  /* 0x0000000800b87947 */ /* 0x000fea0003800000 */
.L_x_13432:
[----:B------:R-:W3:Y:S02]  /*2900*/  LDG.E.U16 R4, desc[UR36][R4.64] ;  /* 0x0000002404047981 */ /* 0x000ee4000c1e1500 */
[----:B---3--:R-:W-:-:S06]  /*2910*/  HADD2.F32 R2, -RZ, R4.H0_H0 ;  /* 0x20000004ff027230 */ /* 0x008fcc0000004100 */
[----:B------:R-:W0:Y:S01]  /*2920*/  F2I.S64.TRUNC R2, R2 ;  /* 0x0000000200027311 */ /* 0x000e22000020d900 */
[----:B------:R-:W-:Y:S05]  /*2930*/  BRA `(.L_x_13426) ;  /* 0x0000000800a87947 */ /* 0x000fea0003800000 */
.L_x_13431:
[----:B------:R-:W3:Y:S02]  /*2940*/  LDG.E.64 R2, desc[UR36][R4.64] ;  /* 0x0000002404027981 */ /* 0x000ee4000c1e1b00 */
[----:B---3--:R-:W0:Y:S01]  /*2950*/  F2I.S64.F64.TRUNC R2, R2 ;  /* 0x0000000200027311 */ /* 0x008e22000030d900 */
[----:B------:R-:W-:Y:S05]  /*2960*/  BRA `(.L_x_13426) ;  /* 0x00000008009c7947 */ /* 0x000fea0003800000 */
.L_x_13421:
        /* <DEDUP_REMOVED lines=11> */
[----:B------:R-:W-:Y:S01]  /*2a20*/  SEL R2, RZ, 0x1, !P0 ;  /* 0x00000001ff027807 */ /* 0x000fe20004000000 */
[----:B------:R-:W-:Y:S08]  /*2a30*/  BRA `(.L_x_13426) ;  /* 0x0000000800687947 */ /* 0x000ff00003800000 */
.L_x_13435:
[----:B------:R-:W3:Y:S02]  /*2a40*/  LDG.E.64 R2, desc[UR36][R4.64] ;  /* 0x0000002404027981 */ /* 0x000ee4000c1e1b00 */
[----:B---3--:R-:W0:Y:S01]  /*2a50*/  F2I.S64.F64.TRUNC R2, R2 ;  /* 0x0000000200027311 */ /* 0x008e22000030d900 */
[----:B------:R-:W-:Y:S05]  /*2a60*/  BRA `(.L_x_13426) ;  /* 0x00000008005c7947 */ /* 0x000fea0003800000 */
.L_x_13434:
        /* <DEDUP_REMOVED lines=24> */
[----:B------:R-:W-:-:S06]  /*2bf0*/  LOP3.LUT R3, R3, 0x80000000, R0, 0xf8, !PT ;  /* 0x8000000003037812 */ /* 0x000fcc00078ef800 */
[----:B------:R-:W0:Y:S01]  /*2c00*/  F2I.S64.TRUNC R2, R3 ;  /* 0x0000000300027311 */ /* 0x000e22000020d900 */
[----:B------:R-:W-:Y:S05]  /*2c10*/  BRA `(.L_x_13426) ;  /* 0x0000000400f07947 */ /* 0x000fea0003800000 */
.L_x_13437:
[----:B------:R-:W3:Y:S02]  /*2c20*/  LDG.E.U8 R3, desc[UR36][R4.64] ;  /* 0x0000002404037981 */ /* 0x000ee4000c1e1100 */
[----:B---3--:R-:W-:-:S05]  /*2c30*/  IMAD.SHL.U32 R0, R3, 0x2000000, RZ ;  /* 0x0200000003007824 */ /* 0x008fca00078e00ff */
        /* <DEDUP_REMOVED lines=9> */
[----:B------:R-:W-:-:S06]  /*2cd0*/  LOP3.LUT R2, R2, 0x80000000, R3, 0xf8, !PT ;  /* 0x8000000002027812 */ /* 0x000fcc00078ef803 */
[----:B------:R-:W0:Y:S01]  /*2ce0*/  F2I.S64.TRUNC R2, R2 ;  /* 0x0000000200027311 */ /* 0x000e22000020d900 */
[----:B------:R-:W-:Y:S05]  /*2cf0*/  BRA `(.L_x_13426) ;  /* 0x0000000400b87947 */ /* 0x000fea0003800000 */
.L_x_13436:
[----:B------:R-:W3:Y:S02]  /*2d00*/  LDG.E.U16 R2, desc[UR36][R4.64] ;  /* 0x0000002404027981 */ /* 0x000ee4000c1e1500 */
[----:B---3--:R-:W-:-:S06]  /*2d10*/  IMAD.U32 R2, R2, 0x10000, RZ ;  /* 0x0001000002027824 */ /* 0x008fcc00078e00ff */
[----:B------:R-:W0:Y:S01]  /*2d20*/  F2I.S64.TRUNC R2, R2 ;  /* 0x0000000200027311 */ /* 0x000e22000020d900 */
[----:B------:R-:W-:Y:S05]  /*2d30*/  BRA `(.L_x_13426) ;  /* 0x0000000400a87947 */ /* 0x000fea0003800000 */
.L_x_13433:
        /* <DEDUP_REMOVED lines=11> */
.L_x_13440:
        /* <DEDUP_REMOVED lines=21> */
.L_x_13444:
[----:B------:R-:W-:Y:S05]  /*2f40*/  BSYNC B1 ;  /* 0x0000000000017941 */ /* 0x000fea0003800000 */
.L_x_13443:
[----:B------:R-:W-:Y:S01]  /*2f50*/  IMAD.SHL.U32 R2, R2, 0x100000, RZ ;  /* 0x0010000002027824 */ /* 0x000fe200078e00ff */
[----:B------:R-:W-:-:S04]  /*2f60*/  LEA R3, R0, 0x3b800000, 0x17 ;  /* 0x3b80000000037811 */ /* 0x000fc800078eb8ff */
[----:B------:R-:W-:-:S07]  /*2f70*/  LOP3.LUT R2, R3, R2, R4, 0xfe, !PT ;  /* 0x0000000203027212 */ /* 0x000fce00078efe04 */
.L_x_13442:
[----:B------:R-:W-:Y:S05]  /*2f80*/  BSYNC B0 ;  /* 0x0000000000007941 */ /* 0x000fea0003800000 */
.L_x_13441:
[----:B------:R-:W0:Y:S01]  /*2f90*/  F2I.S64.TRUNC R2, R2 ;  /* 0x0000000200027311 */ /* 0x000e22000020d900 */
[----:B------:R-:W-:Y:S05]  /*2fa0*/  BRA `(.L_x_13426) ;  /* 0x00000004000c7947 */ /* 0x000fea0003800000 */
.L_x_13439:
        /* <DEDUP_REMOVED lines=21> */
.L_x_13448:
[----:B------:R-:W-:Y:S05]  /*3100*/  BSYNC B1 ;  /* 0x0000000000017941 */ /* 0x000fea0003800000 */
.L_x_13447:
[----:B------:R-:W-:Y:S01]  /*3110*/  IMAD.SHL.U32 R2, R2, 0x200000, RZ ;  /* 0x0020000002027824 */ /* 0x000fe200078e00ff */
[----:B------:R-:W-:-:S04]  /*3120*/  LEA R3, R0, 0x37800000, 0x17 ;  /* 0x3780000000037811 */ /* 0x000fc800078eb8ff */
[----:B------:R-:W-:-:S07]  /*3130*/  LOP3.LUT R2, R3, R2, R4, 0xfe, !PT ;  /* 0x0000000203027212 */ /* 0x000fce00078efe04 */
.L_x_13446:
[----:B------:R-:W-:Y:S05]  /*3140*/  BSYNC B0 ;  /* 0x0000000000007941 */ /* 0x000fea0003800000 */
.L_x_13445:
[----:B------:R-:W0:Y:S01]  /*3150*/  F2I.S64.TRUNC R2, R2 ;  /* 0x0000000200027311 */ /* 0x000e22000020d900 */
[----:B------:R-:W-:Y:S05]  /*3160*/  BRA `(.L_x_13426) ;  /* 0x00000000009c7947 */ /* 0x000fea0003800000 */
.L_x_13438:
        /* <DEDUP_REMOVED lines=14> */
.L_x_13452:
[----:B------:R-:W-:Y:S05]  /*3250*/  BSYNC B0 ;  /* 0x0000000000007941 */ /* 0x000fea0003800000 */
.L_x_13451:
[----:B------:R-:W0:Y:S01]  /*3260*/  F2I.S64.TRUNC R2, R2 ;  /* 0x0000000200027311 */ /* 0x000e22000020d900 */
[----:B------:R-:W-:Y:S05]  /*3270*/  BRA `(.L_x_13426) ;  /* 0x0000000000587947 */ /* 0x000fea0003800000 */
.L_x_13425:
        /* <DEDUP_REMOVED lines=16> */
.L_x_13453:
[----:B------:R-:W-:Y:S01]  /*3380*/  CS2R R2, SRZ ;  /* 0x0000000000027805 */ /* 0x000fe2000001ff00 */
[----:B------:R-:W-:Y:S06]  /*3390*/  BRA `(.L_x_13426) ;  /* 0x0000000000107947 */ /* 0x000fec0003800000 */
.L_x_13450:
[----:B------:R0:W5:Y:S01]  /*33a0*/  LDG.E.64 R2, desc[UR36][R4.64] ;  /* 0x0000002404027981 */ /* 0x000162000c1e1b00 */
[----:B------:R-:W-:Y:S05]  /*33b0*/  BRA `(.L_x_13426) ;  /* 0x0000000000087947 */ /* 0x000fea0003800000 */
.L_x_13449:
[----:B------:R0:W5:Y:S01]  /*33c0*/  LDG.E R2, desc[UR36][R4.64] ;  /* 0x0000002404027981 */ /* 0x000162000c1e1900 */
[----:B------:R-:W-:-:S07]  /*33d0*/  IMAD.MOV.U32 R3, RZ, RZ, RZ ;  /* 0x000000ffff037224 */ /* 0x000fce00078e00ff */
.L_x_13426:
[----:B012-45:R-:W-:Y:S01]  /*33e0*/  LOP3.LUT R0, R19, R3, RZ, 0xfc, !PT ;  /* 0x0000000313007212 */ /* 0x037fe200078efcff */
[----:B------:R-:W-:Y:S03]  /*33f0*/  BSSY B0, `(.L_x_13454) ;  /* 0x000001c000007945 */ /* 0x000fe60003800000 */
[----:B------:R-:W-:-:S13]  /*3400*/  ISETP.NE.U32.AND P0, PT, R0, RZ, PT ;  /* 0x000000ff0000720c */ /* 0x000fda0003f05070 */
[----:B------:R-:W-:Y:S05]  /*3410*/  @!P0 BRA `(.L_x_13455) ;  /* 0x0000000000148947 */ /* 0x000fea0003800000 */
[----:B------:R-:W-:-:S07]  /*3420*/  MOV R0, 0x3440 ;  /* 0x0000344000007802 */ /* 0x000fce0000000f00 */
[----:B---3--:R-:W-:Y:S05]  /*3430*/  CALL.REL.NOINC `($__internal_21_$__cuda_sm20_div_s64) ;  /* 0x000000d800b87944 */ /* 0x008fea0003c00000 */
[----:B------:R-:W-:Y:S02]  /*3440*/  IMAD.MOV.U32 R2, RZ, RZ, R4 ;  /* 0x000000ffff027224 */ /* 0x000fe400078e0004 */
[----:B------:R-:W-:Y:S01]  /*3450*/  IMAD.MOV.U32 R3, RZ, RZ, R5 ;  /* 0x000000ffff037224 */ /* 0x000fe200078e0005 */
[----:B------:R-:W-:Y:S06]  /*3460*/  BRA `(.L_x_13456) ;  /* 0x0000000000507947 */ /* 0x000fec0003800000 */
.L_x_13455:
[----:B------:R-:W0:Y:S01]  /*3470*/  I2F.U32.RP R0, R2 ;  /* 0x0000000200007306 */ /* 0x000e220000209000 */
[----:B------:R-:W-:-:S07]  /*3480*/  ISETP.NE.U32.AND P2, PT, R2, RZ, PT ;  /* 0x000000ff0200720c */ /* 0x000fce0003f45070 */
[----:B0-----:R-:W3:Y:S02]  /*3490*/  MUFU.RCP R0, R0 ;  /* 0x0000000000007308 */ /* 0x001ee40000001000 */
[----:B---3--:R-:W-:-:S06]  /*34a0*/  VIADD R4, R0, 0xffffffe ;  /* 0x0ffffffe00047836 */ /* 0x008fcc0000000000 */
[----:B------:R0:W1:Y:S02]  /*34b0*/  F2I.FTZ.U32.TRUNC.NTZ R5, R4 ;  /* 0x0000000400057305 */ /* 0x000064000021f000 */
[----:B0-----:R-:W-:Y:S02]  /*34c0*/  IMAD.MOV.U32 R4, RZ, RZ, RZ ;  /* 0x000000ffff047224 */ /* 0x001fe400078e00ff */
[----:B-1----:R-:W-:-:S04]  /*34d0*/  IMAD.MOV R3, RZ, RZ, -R5 ;  /* 0x000000ffff037224 */ /* 0x002fc800078e0a05 */
[----:B------:R-:W-:-:S04]  /*34e0*/  IMAD R3, R3, R2, RZ ;  /* 0x0000000203037224 */ /* 0x000fc800078e02ff */
[----:B------:R-:W-:-:S04]  /*34f0*/  IMAD.HI.U32 R5, R5, R3, R4 ;  /* 0x0000000305057227 */ /* 0x000fc800078e0004 */
[----:B------:R-:W-:Y:S02]  /*3500*/  IMAD.MOV.U32 R3, RZ, RZ, RZ ;  /* 0x000000ffff037224 */ /* 0x000fe400078e00ff */
[----:B------:R-:W-:-:S04]  /*3510*/  IMAD.HI.U32 R5, R5, R18, RZ ;  /* 0x0000001205057227 */ /* 0x000fc800078e00ff */
[----:B------:R-:W-:-:S04]  /*3520*/  IMAD.MOV R19, RZ, RZ, -R5 ;  /* 0x000000ffff137224 */ /* 0x000fc800078e0a05 */
[----:B------:R-:W-:-:S05]  /*3530*/  IMAD R19, R2, R19, R18 ;  /* 0x0000001302137224 */ /* 0x000fca00078e0212 */
[----:B------:R-:W-:-:S13]  /*3540*/  ISETP.GE.U32.AND P0, PT, R19, R2, PT ;  /* 0x000000021300720c */ /* 0x000fda0003f06070 */
[----:B------:R-:W-:Y:S02]  /*3550*/  @P0 IMAD.IADD R19, R19, 0x1, -R2 ;  /* 0x0000000113130824 */ /* 0x000fe400078e0a02 */
[----:B------:R-:W-:-:S03]  /*3560*/  @P0 VIADD R5, R5, 0x1 ;  /* 0x0000000105050836 */ /* 0x000fc60000000000 */
[----:B------:R-:W-:-:S13]  /*3570*/  ISETP.GE.U32.AND P1, PT, R19, R2, PT ;  /* 0x000000021300720c */ /* 0x000fda0003f26070 */
[----:B------:R-:W-:Y:S01]  /*3580*/  @P1 VIADD R5, R5, 0x1 ;  /* 0x0000000105051836 */ /* 0x000fe20000000000 */
[----:B------:R-:W-:-:S05]  /*3590*/  @!P2 LOP3.LUT R5, RZ, R2, RZ, 0x33, !PT ;  /* 0x00000002ff05a212 */ /* 0x000fca00078e33ff */
[----:B------:R-:W-:-:S07]  /*35a0*/  IMAD.MOV.U32 R2, RZ, RZ, R5 ;  /* 0x000000ffff027224 */ /* 0x000fce00078e0005 */
.L_x_13456:
[----:B------:R-:W-:Y:S05]  /*35b0*/  BSYNC B0 ;  /* 0x0000000000007941 */ /* 0x000fea0003800000 */
.L_x_13454:
[----:B------:R-:W0:Y:S02]  /*35c0*/  LDC.U8 R4, c[0x0][0x491] ;  /* 0x00012440ff047b82 */ /* 0x000e240000000000 */
        /* <DEDUP_REMOVED lines=13> */
.L_x_13460:
[----:B------:R0:W-:Y:S01]  /*36a0*/  STG.E.U8 desc[UR36][R16.64], R2 ;  /* 0x0000000210007986 */ /* 0x0001e2000c101124 */
[----:B------:R-:W-:Y:S05]  /*36b0*/  BRA `(.L_x_13462) ;  /* 0x0000000c00507947 */ /* 0x000fea0003800000 */
.L_x_13459:
[----:B------:R-:W-:-:S13]  /*36c0*/  ISETP.NE.AND P0, PT, R0, 0x2, PT ;  /* 0x000000020000780c */ /* 0x000fda0003f05270 */
[----:B------:R-:W-:Y:S05]  /*36d0*/  @!P0 BRA `(.L_x_13463) ;  /* 0x0000000000208947 */ /* 0x000fea0003800000 */
[----:B------:R-:W-:-:S13]  /*36e0*/  ISETP.NE.AND P0, PT, R0, 0x3, PT ;  /* 0x000000030000780c */ /* 0x000fda0003f05270 */
[----:B------:R-:W-:Y:S05]  /*36f0*/  @!P0 BRA `(.L_x_13464) ;  /* 0x0000000000108947 */ /* 0x000fea0003800000 */
[----:B------:R-:W-:-:S13]  /*3700*/  ISETP.NE.AND P0, PT, R0, 0x4, PT ;  /* 0x000000040000780c */ /* 0x000fda0003f05270 */
[----:B------:R-:W-:Y:S05]  /*3710*/  @P0 BRA `(.L_x_13461) ;  /* 0x0000000800e80947 */ /* 0x000fea0003800000 */
[----:B------:R0:W-:Y:S01]  /*3720*/  STG.E.64 desc[UR36][R16.64], R2 ;  /* 0x0000000210007986 */ /* 0x0001e2000c101b24 */
[----:B------:R-:W-:Y:S05]  /*3730*/  BRA `(.L_x_13462) ;  /* 0x0000000c00307947 */ /* 0x000fea0003800000 */
.L_x_13464:
[----:B------:R0:W-:Y:S01]  /*3740*/  STG.E desc[UR36][R16.64], R2 ;  /* 0x0000000210007986 */ /* 0x0001e2000c101924 */
[----:B------:R-:W-:Y:S05]  /*3750*/  BRA `(.L_x_13462) ;  /* 0x0000000c00287947 */ /* 0x000fea0003800000 */
.L_x_13463:
[----:B------:R0:W-:Y:S01]  /*3760*/  STG.E.U16 desc[UR36][R16.64], R2 ;  /* 0x0000000210007986 */ /* 0x0001e2000c101524 */
[----:B------:R-:W-:Y:S05]  /*3770*/  BRA `(.L_x_13462) ;  /* 0x0000000c00207947 */ /* 0x000fea0003800000 */
.L_x_13458:
[----:B------:R-:W-:-:S13]  /*3780*/  ISETP.GT.AND P0, PT, R0, 0x6, PT ;  /* 0x000000060000780c */ /* 0x000fda0003f04270 */
[----:B------:R-:W-:Y:S05]  /*3790*/  @P0 BRA `(.L_x_13465) ;  /* 0x00000000002c0947 */ /* 0x000fea0003800000 */
[----:B------:R-:W-:-:S13]  /*37a0*/  ISETP.NE.AND P0, PT, R0, 0x5, PT ;  /* 0x000000050000780c */ /* 0x000fda0003f05270 */
[----:B------:R-:W-:Y:S05]  /*37b0*/  @!P0 BRA `(.L_x_13466) ;  /* 0x0000000000148947 */ /* 0x000fea0003800000 */
[----:B------:R-:W-:-:S13]  /*37c0*/  ISETP.NE.AND P0, PT, R0, 0x6, PT ;  /* 0x000000060000780c */ /* 0x000fda0003f05270 */
[----:B------:R-:W-:Y:S05]  /*37d0*/  @P0 BRA `(.L_x_13461) ;  /* 0x0000000800b80947 */ /* 0x000fea0003800000 */
[----:B------:R-:W0:Y:S02]  /*37e0*/  I2F.S64 R3, R2 ;  /* 0x0000000200037312 */ /* 0x000e240000301400 */
[----:B0-----:R1:W-:Y:S01]  /*37f0*/  STG.E desc[UR36][R16.64], R3 ;  /* 0x0000000310007986 */ /* 0x0013e2000c101924 */
[----:B------:R-:W-:Y:S05]  /*3800*/  BRA `(.L_x_13462) ;  /* 0x0000000800fc7947 */ /* 0x000fea0003800000 */
.L_x_13466:
[----:B------:R-:W0:Y:S02]  /*3810*/  I2F.S64 R0, R2 ;  /* 0x0000000200007312 */ /* 0x000e240000301400 */
[----:B0-----:R-:W-:-:S05]  /*3820*/  F2FP.F16.F32.PACK_AB R0, RZ, R0 ;  /* 0x00000000ff00723e */ /* 0x001fca00000000ff */
[----:B------:R0:W-:Y:S01]  /*3830*/  STG.E.U16 desc[UR36][R16.64], R0 ;  /* 0x0000000010007986 */ /* 0x0001e2000c101524 */
[----:B------:R-:W-:Y:S05]  /*3840*/  BRA `(.L_x_13462) ;  /* 0x0000000800ec7947 */ /* 0x000fea0003800000 */
.L_x_13465:
[----:B------:R-:W-:-:S13]  /*3850*/  ISETP.NE.AND P0, PT, R0, 0x7, PT ;  /* 0x000000070000780c */ /* 0x000fda0003f05270 */
[----:B------:R-:W-:Y:S05]  /*3860*/  @!P0 BRA `(.L_x_13467) ;  /* 0x0000000000348947 */ /* 0x000fea0003800000 */
[----:B------:R-:W-:-:S13]  /*3870*/  ISETP.NE.AND P0, PT, R0, 0x8, PT ;  /* 0x000000080000780c */ /* 0x000fda0003f05270 */
[----:B------:R-:W-:Y:S05]  /*3880*/  @!P0 BRA `(.L_x_13468) ;  /* 0x0000000000188947 */ /* 0x000fea0003800000 */
[----:B------:R-:W-:-:S13]  /*3890*/  ISETP.NE.AND P0, PT, R0, 0x9, PT ;  /* 0x000000090000780c */ /* 0x000fda0003f05270 */
[----:B------:R-:W-:Y:S05]  /*38a0*/  @P0 BRA `(.L_x_13461) ;  /* 0x0000000800840947 */ /* 0x000fea0003800000 */
[----:B------:R-:W0:Y:S01]  /*38b0*/  I2F.S64 R4, R2 ;  /* 0x0000000200047312 */ /* 0x000e220000301400 */
[----:B------:R-:W-:-:S05]  /*38c0*/  IMAD.MOV.U32 R5, RZ, RZ, RZ ;  /* 0x000000ffff057224 */ /* 0x000fca00078e00ff */
[----:B0-----:R3:W-:Y:S01]  /*38d0*/  STG.E.64 desc[UR36][R16.64], R4 ;  /* 0x0000000410007986 */ /* 0x0017e2000c101b24 */
[----:B------:R-:W-:Y:S05]  /*38e0*/  BRA `(.L_x_13462) ;  /* 0x0000000800c47947 */ /* 0x000fea0003800000 */
.L_x_13468:
[----:B------:R-:W0:Y:S02]  /*38f0*/  I2F.S64 R2, R2 ;  /* 0x0000000200027312 */ /* 0x000e240000301400 */
[----:B0-----:R-:W-:-:S04]  /*3900*/  F2FP.F16.F32.PACK_AB R3, RZ, R2 ;  /* 0x00000002ff03723e */ /* 0x001fc800000000ff */
[----:B------:R-:W-:-:S05]  /*3910*/  PRMT R3, R3, 0x5410, RZ ;  /* 0x0000541003037816 */ /* 0x000fca00000000ff */
[----:B------:R2:W-:Y:S01]  /*3920*/  STG.E desc[UR36][R16.64], R3 ;  /* 0x0000000310007986 */ /* 0x0005e2000c101924 */
[----:B------:R-:W-:Y:S05]  /*3930*/  BRA `(.L_x_13462) ;  /* 0x0000000800b07947 */ /* 0x000fea0003800000 */
.L_x_13467:
[----:B------:R-:W0:Y:S02]  /*3940*/  I2F.F64.S64 R2, R2 ;  /* 0x0000000200027312 */ /* 0x000e240000301c00 */
[----:B0-----:R4:W-:Y:S01]  /*3950*/  STG.E.64 desc[UR36][R16.64], R2 ;  /* 0x0000000210007986 */ /* 0x0019e2000c101b24 */
[----:B------:R-:W-:Y:S05]  /*3960*/  BRA `(.L_x_13462) ;  /* 0x0000000800a47947 */ /* 0x000fea0003800000 */
.L_x_13457:
        /* <DEDUP_REMOVED lines=8> */
[----:B------:R-:W-:-:S04]  /*39f0*/  ISETP.NE.U32.AND P0, PT, R2, RZ, PT ;  /* 0x000000ff0200720c */ /* 0x000fc80003f05070 */
[----:B------:R-:W-:-:S04]  /*3a00*/  ISETP.NE.AND.EX P0, PT, R3, RZ, PT, P0 ;  /* 0x000000ff0300720c */ /* 0x000fc80003f05300 */
[----:B------:R-:W-:-:S05]  /*3a10*/  SEL R3, RZ, 0x1, !P0 ;  /* 0x00000001ff037807 */ /* 0x000fca0004000000 */
[----:B------:R0:W-:Y:S01]  /*3a20*/  STG.E.U8 desc[UR36][R16.64], R3 ;  /* 0x0000000310007986 */ /* 0x0001e2000c101124 */
[----:B------:R-:W-:Y:S05]  /*3a30*/  BRA `(.L_x_13462) ;  /* 0x0000000800707947 */ /* 0x000fea0003800000 */
.L_x_13471:
[----:B------:R-:W0:Y:S01]  /*3a40*/  I2F.F64.S64 R4, R2 ;  /* 0x0000000200047312 */ /* 0x000e220000301c00 */
[----:B------:R-:W-:-:S05]  /*3a50*/  CS2R R6, SRZ ;  /* 0x0000000000067805 */ /* 0x000fca000001ff00 */
[----:B0-----:R0:W-:Y:S01]  /*3a60*/  STG.E.128 desc[UR36][R16.64], R4 ;  /* 0x0000000410007986 */ /* 0x0011e2000c101d24 */
[----:B------:R-:W-:Y:S05]  /*3a70*/  BRA `(.L_x_13462) ;  /* 0x0000000800607947 */ /* 0x000fea0003800000 */
.L_x_13470:
[----:B------:R-:W-:-:S13]  /*3a80*/  ISETP.NE.AND P0, PT, R0, 0xf, PT ;  /* 0x0000000f0000780c */ /* 0x000fda0003f05270 */
[----:B------:R-:W-:Y:S05]  /*3a90*/  @!P0 BRA `(.L_x_13472) ;  /* 0x0000000000b48947 */ /* 0x000fea0003800000 */
[----:B------:R-:W-:-:S13]  /*3aa0*/  ISETP.NE.AND P0, PT, R0, 0x17, PT ;  /* 0x000000170000780c */ /* 0x000fda0003f05270 */
[----:B------:R-:W-:Y:S05]  /*3ab0*/  @!P0 BRA `(.L_x_13473) ;  /* 0x0000000000548947 */ /* 0x000fea0003800000 */
[----:B------:R-:W-:-:S13]  /*3ac0*/  ISETP.NE.AND P0, PT, R0, 0x18, PT ;  /* 0x000000180000780c */ /* 0x000fda0003f05270 */
[----:B------:R-:W-:Y:S05]  /*3ad0*/  @P0 BRA `(.L_x_13461) ;  /* 0x0000000400f80947 */ /* 0x000fea0003800000 */
[----:B------:R-:W0:Y:S01]  /*3ae0*/  I2F.S64 R3, R2 ;  /* 0x0000000200037312 */ /* 0x000e220000301400 */
        /* <DEDUP_REMOVED lines=14> */
.L_x_13475:
[----:B------:R-:W-:Y:S05]  /*3bd0*/  BSYNC B0 ;  /* 0x0000000000007941 */ /* 0x000fea0003800000 */
.L_x_13474:
[----:B------:R-:W-:-:S05]  /*3be0*/  LOP3.LUT R5, R0, R5, RZ, 0xfc, !PT ;  /* 0x0000000500057212 */ /* 0x000fca00078efcff */
[----:B------:R0:W-:Y:S01]  /*3bf0*/  STG.E.U8 desc[UR36][R16.64], R5 ;  /* 0x0000000510007986 */ /* 0x0001e2000c101124 */
[----:B------:R-:W-:Y:S05]  /*3c00*/  BRA `(.L_x_13462) ;  /* 0x0000000400fc7947 */ /* 0x000fea0003800000 */
.L_x_13473:
[----:B------:R-:W0:Y:S01]  /*3c10*/  I2F.S64 R3, R2 ;  /* 0x0000000200037312 */ /* 0x000e220000301400 */
        /* <DEDUP_REMOVED lines=12> */
.L_x_13477:
[----:B------:R-:W-:Y:S01]  /*3ce0*/  IMAD.MOV.U32 R0, RZ, RZ, 0x7f ;  /* 0x0000007fff007424 */ /* 0x000fe200078e00ff */
[----:B------:R-:W-:-:S04]  /*3cf0*/  ISETP.GT.U32.AND P0, PT, R4, 0x7f800000, PT ;  /* 0x7f8000000400780c */ /* 0x000fc80003f04070 */
[----:B------:R-:W-:-:S09]  /*3d00*/  SEL R0, R0, 0x7c, P0 ;  /* 0x0000007c00007807 */ /* 0x000fd20000000000 */
.L_x_13478:
[----:B------:R-:W-:Y:S05]  /*3d10*/  BSYNC B0 ;  /* 0x0000000000007941 */ /* 0x000fea0003800000 */
.L_x_13476:
[----:B------:R-:W-:-:S04]  /*3d20*/  LOP3.LUT R2, R3, 0x80000000, RZ, 0xc0, !PT ;  /* 0x8000000003027812 */ /* 0x000fc800078ec0ff */
[----:B------:R-:W-:-:S04]  /*3d30*/  SHF.R.U32.HI R3, RZ, 0x18, R2 ;  /* 0x00000018ff037819 */ /* 0x000fc80000011602 */
[----:B------:R-:W-:-:S05]  /*3d40*/  LOP3.LUT R3, R0, R3, RZ, 0xfc, !PT ;  /* 0x0000000300037212 */ /* 0x000fca00078efcff */
[----:B------:R0:W-:Y:S01]  /*3d50*/  STG.E.U8 desc[UR36][R16.64], R3 ;  /* 0x0000000310007986 */ /* 0x0001e2000c101124 */
[----:B------:R-:W-:Y:S05]  /*3d60*/  BRA `(.L_x_13462) ;  /* 0x0000000400a47947 */ /* 0x000fea0003800000 */
.L_x_13472:
[----:B------:R-:W0:Y:S02]  /*3d70*/  I2F.S64 R0, R2 ;  /* 0x0000000200007312 */ /* 0x000e240000301400 */
[----:B0-----:R-:W-:-:S05]  /*3d80*/  F2FP.BF16.F32.PACK_AB R0, RZ, R0 ;  /* 0x00000000ff00723e */ /* 0x001fca00000010ff */
[----:B------:R0:W-:Y:S01]  /*3d90*/  STG.E.U16 desc[UR36][R16.64], R0 ;  /* 0x0000000010007986 */ /* 0x0001e2000c101524 */
[----:B------:R-:W-:Y:S05]  /*3da0*/  BRA `(.L_x_13462) ;  /* 0x0000000400947947 */ /* 0x000fea0003800000 */
.L_x_13469:
        /* <DEDUP_REMOVED lines=10> */
.L_x_13481:
[----:B------:R-:W0:Y:S01]  /*3e50*/  I2F.S64 R3, R2 ;  /* 0x0000000200037312 */ /* 0x000e220000301400 */
        /* <DEDUP_REMOVED lines=16> */
.L_x_13484:
[----:B------:R-:W-:-:S04]  /*3f60*/  LOP3.LUT R2, R3, 0x80000000, RZ, 0xc0, !PT ;  /* 0x8000000003027812 */ /* 0x000fc800078ec0ff */
[----:B------:R-:W-:-:S04]  /*3f70*/  SHF.R.U32.HI R3, RZ, 0x18, R2 ;  /* 0x00000018ff037819 */ /* 0x000fc80000011602 */
[----:B------:R-:W-:-:S04]  /*3f80*/  LOP3.LUT R0, R0, R3, RZ, 0xfc, !PT ;  /* 0x0000000300007212 */ /* 0x000fc800078efcff */
[----:B------:R-:W-:-:S07]  /*3f90*/  PRMT R8, R0, 0x7610, R8 ;  /* 0x0000761000087816 */ /* 0x000fce0000000008 */
.L_x_13483:
[----:B------:R-:W-:Y:S05]  /*3fa0*/  BSYNC B0 ;  /* 0x0000000000007941 */ /* 0x000fea0003800000 */
.L_x_13482:
[----:B------:R0:W-:Y:S01]  /*3fb0*/  STG.E.U8 desc[UR36][R16.64], R8 ;  /* 0x0000000810007986 */ /* 0x0001e2000c101124 */
[----:B------:R-:W-:Y:S05]  /*3fc0*/  BRA `(.L_x_13462) ;  /* 0x00000004000c7947 */ /* 0x000fea0003800000 */
.L_x_13480:
        /* <DEDUP_REMOVED lines=17> */
.L_x_13487:
[----:B------:R-:W-:-:S04]  /*40e0*/  LOP3.LUT R2, R3, 0x80000000, RZ, 0xc0, !PT ;  /* 0x8000000003027812 */ /* 0x000fc800078ec0ff */
[----:B------:R-:W-:-:S04]  /*40f0*/  SHF.R.U32.HI R3, RZ, 0x18, R2 ;  /* 0x00000018ff037819 */ /* 0x000fc80000011602 */
[----:B------:R-:W-:-:S04]  /*4100*/  LOP3.LUT R0, R0, R3, RZ, 0xfc, !PT ;  /* 0x0000000300007212 */ /* 0x000fc800078efcff */
[----:B------:R-:W-:-:S07]  /*4110*/  PRMT R8, R0, 0x7610, R8 ;  /* 0x0000761000087816 */ /* 0x000fce0000000008 */
.L_x_13486:
[----:B------:R-:W-:Y:S05]  /*4120*/  BSYNC B0 ;  /* 0x0000000000007941 */ /* 0x000fea0003800000 */
.L_x_13485:
[----:B------:R0:W-:Y:S01]  /*4130*/  STG.E.U8 desc[UR36][R16.64], R8 ;  /* 0x0000000810007986 */ /* 0x0001e2000c101124 */
[----:B------:R-:W-:Y:S05]  /*4140*/  BRA `(.L_x_13462) ;  /* 0x0000000000ac7947 */ /* 0x000fea0003800000 */
.L_x_13479:
[----:B------:R-:W-:-:S13]  /*4150*/  ISETP.NE.AND P0, PT, R0, 0x1c, PT ;  /* 0x0000001c0000780c */ /* 0x000fda0003f05270 */
[----:B------:R-:W-:Y:S05]  /*4160*/  @!P0 BRA `(.L_x_13488) ;  /* 0x0000000000a08947 */ /* 0x000fea0003800000 */
[----:B------:R-:W-:-:S13]  /*4170*/  ISETP.NE.AND P0, PT, R0, 0x1d, PT ;  /* 0x0000001d0000780c */ /* 0x000fda0003f05270 */
[----:B------:R-:W-:Y:S05]  /*4180*/  @!P0 BRA `(.L_x_13489) ;  /* 0x0000000000908947 */ /* 0x000fea0003800000 */
[----:B------:R-:W-:-:S13]  /*4190*/  ISETP.NE.AND P0, PT, R0, 0x2c, PT ;  /* 0x0000002c0000780c */ /* 0x000fda0003f05270 */
[----:B------:R-:W-:Y:S05]  /*41a0*/  @P0 BRA `(.L_x_13461) ;  /* 0x0000000000440947 */ /* 0x000fea0003800000 */
[----:B------:R-:W0:Y:S02]  /*41b0*/  I2F.S64 R2, R2 ;  /* 0x0000000200027312 */ /* 0x000e240000301400 */
        /* <DEDUP_REMOVED lines=16> */
.L_x_13461:
        /* <DEDUP_REMOVED lines=16> */
.L_x_13490:
[----:B------:R-:W-:Y:S05]  /*43c0*/  BRA `(.L_x_13462) ;  /* 0x00000000000c7947 */ /* 0x000fea0003800000 */
.L_x_13489:
[----:B------:R0:W-:Y:S01]  /*43d0*/  STG.E.64 desc[UR36][R16.64], R2 ;  /* 0x0000000210007986 */ /* 0x0001e2000c101b24 */
[----:B------:R-:W-:Y:S05]  /*43e0*/  BRA `(.L_x_13462) ;  /* 0x0000000000047947 */ /* 0x000fea0003800000 */
.L_x_13488:
[----:B------:R0:W-:Y:S02]  /*43f0*/  STG.E desc[UR36][R16.64], R2 ;  /* 0x0000000210007986 */ /* 0x0001e4000c101924 */
.L_x_13462:
[----:B------:R-:W-:-:S04]  /*4400*/  IMAD R22, R25, 0x200, R22 ;  /* 0x0000020019167824 */ /* 0x000fc800078e0216 */
[----:B------:R-:W-:-:S07]  /*4410*/  VIADD R23, R22, 0x80 ;  /* 0x0000008016177836 */ /* 0x000fce0000000000 */
.L_x_13386:
[----:B------:R-:W-:Y:S05]  /*4420*/  BSYNC B6 ;  /* 0x0000000000067941 */ /* 0x000fea0003800000 */
.L_x_13385:
        /* <DEDUP_REMOVED lines=358> */
.L_x_13493:
        /* <DEDUP_REMOVED lines=21> */
.L_x_13497:
[----:B------:R1:W5:Y:S01]  /*5be0*/  LDG.E.U8 R18, desc[UR36][R2.64] ;  /* 0x0000002402127981 */ /* 0x000362000c1e1100 */
[----:B------:R-:W-:Y:S01]  /*5bf0*/  IMAD.MOV.U32 R19, RZ, RZ, RZ ;  /* 0x000000ffff137224 */ /* 0x000fe200078e00ff */
[----:B------:R-:W-:Y:S06]  /*5c00*/  BRA `(.L_x_13499) ;  /* 0x0000000c00487947 */ /* 0x000fec0003800000 */
.L_x_13496:
        /* <DEDUP_REMOVED lines=8> */
.L_x_13501:
[----:B------:R-:W2:Y:S02]  /*5c90*/  LDG.E R18, desc[UR36][R2.64] ;  /* 0x0000002402127981 */ /* 0x000ea4000c1e1900 */
[----:B--2---:R-:W-:Y:S01]  /*5ca0*/  SHF.R.S32.HI R19, RZ, 0x1f, R18 ;  /* 0x0000001fff137819 */ /* 0x004fe20000011412 */
[----:B------:R-:W-:Y:S06]  /*5cb0*/  BRA `(.L_x_13499) ;  /* 0x0000000c001c7947 */ /* 0x000fec0003800000 */
.L_x_13500:
[----:B------:R-:W2:Y:S02]  /*5cc0*/  LDG.E.S16 R18, desc[UR36][R2.64] ;  /* 0x0000002402127981 */ /* 0x000ea4000c1e1700 */
[----:B--2---:R-:W-:Y:S01]  /*5cd0*/  SHF.R.S32.HI R19, RZ, 0x1f, R18 ;  /* 0x0000001fff137819 */ /* 0x004fe20000011412 */
[----:B------:R-:W-:Y:S06]  /*5ce0*/  BRA `(.L_x_13499) ;  /* 0x0000000c00107947 */ /* 0x000fec0003800000 */
.L_x_13495:
        /* <DEDUP_REMOVED lines=9> */
.L_x_13503:
[----:B------:R-:W2:Y:S02]  /*5d80*/  LDG.E.U16 R2, desc[UR36][R2.64] ;  /* 0x0000002402027981 */ /* 0x000ea4000c1e1500 */
[----:B--2---:R-:W-:-:S06]  /*5d90*/  HADD2.F32 R18, -RZ, R2.H0_H0 ;  /* 0x20000002ff127230 */ /* 0x004fcc0000004100 */
[----:B------:R-:W0:Y:S01]  /*5da0*/  F2I.S64.TRUNC R18, R18 ;  /* 0x0000001200127311 */ /* 0x000e22000020d900 */
[----:B------:R-:W-:Y:S05]  /*5db0*/  BRA `(.L_x_13499) ;  /* 0x0000000800dc7947 */ /* 0x000fea0003800000 */
.L_x_13502:
[----:B------:R-:W-:-:S13]  /*5dc0*/  ISETP.NE.AND P0, PT, R4, 0x7, PT ;  /* 0x000000070400780c */ /* 0x000fda0003f05270 */
[----:B------:R-:W-:Y:S05]  /*5dd0*/  @!P0 BRA `(.L_x_13504) ;  /* 0x00000000002c8947 */ /* 0x000fea0003800000 */
[----:B------:R-:W-:-:S13]  /*5de0*/  ISETP.NE.AND P0, PT, R4, 0x8, PT ;  /* 0x000000080400780c */ /* 0x000fda0003f05270 */
[----:B------:R-:W-:Y:S05]  /*5df0*/  @!P0 BRA `(.L_x_13505) ;  /* 0x0000000000148947 */ /* 0x000fea0003800000 */
[----:B------:R-:W-:-:S13]  /*5e00*/  ISETP.NE.AND P0, PT, R4, 0x9, PT ;  /* 0x000000090400780c */ /* 0x000fda0003f05270 */
[----:B------:R-:W-:Y:S05]  /*5e10*/  @P0 BRA `(.L_x_13498) ;  /* 0x00000008006c0947 */ /* 0x000fea0003800000 */
[----:B------:R-:W2:Y:S02]  /*5e20*/  LDG.E R2, desc[UR36][R2.64] ;  /* 0x0000002402027981 */ /* 0x000ea4000c1e1900 */
[----:B--2---:R4:W0:Y:S01]  /*5e30*/  F2I.S64.TRUNC R18, R2 ;  /* 0x0000000200127311 */ /* 0x004822000020d900 */
[----:B------:R-:W-:Y:S05]  /*5e40*/  BRA `(.L_x_13499) ;  /* 0x0000000800b87947 */ /* 0x000fea0003800000 */
.L_x_13505:
[----:B------:R-:W2:Y:S02]  /*5e50*/  LDG.E.U16 R2, desc[UR36][R2.64] ;  /* 0x0000002402027981 */ /* 0x000ea4000c1e1500 */
[----:B--2---:R-:W-:-:S06]  /*5e60*/  HADD2.F32 R18, -RZ, R2.H0_H0 ;  /* 0x20000002ff127230 */ /* 0x004fcc0000004100 */
[----:B------:R-:W0:Y:S01]  /*5e70*/  F2I.S64.TRUNC R18, R18 ;  /* 0x0000001200127311 */ /* 0x000e22000020d900 */
[----:B------:R-:W-:Y:S05]  /*5e80*/  BRA `(.L_x_13499) ;  /* 0x0000000800a87947 */ /* 0x000fea0003800000 */
.L_x_13504:
[----:B------:R-:W2:Y:S02]  /*5e90*/  LDG.E.64 R2, desc[UR36][R2.64] ;  /* 0x0000002402027981 */ /* 0x000ea4000c1e1b00 */
[----:B--2---:R2:W3:Y:S01]  /*5ea0*/  F2I.S64.F64.TRUNC R18, R2 ;  /* 0x0000000200127311 */ /* 0x0044e2000030d900 */
[----:B------:R-:W-:Y:S05]  /*5eb0*/  BRA `(.L_x_13499) ;  /* 0x00000008009c7947 */ /* 0x000fea0003800000 */
.L_x_13494:
        /* <DEDUP_REMOVED lines=13> */
.L_x_13508:
[----:B------:R-:W2:Y:S02]  /*5f90*/  LDG.E.64 R2, desc[UR36][R2.64] ;  /* 0x0000002402027981 */ /* 0x000ea4000c1e1b00 */
[----:B--2---:R0:W1:Y:S01]  /*5fa0*/  F2I.S64.F64.TRUNC R18, R2 ;  /* 0x0000000200127311 */ /* 0x004062000030d900 */
[----:B------:R-:W-:Y:S05]  /*5fb0*/  BRA `(.L_x_13499) ;  /* 0x00000008005c7947 */ /* 0x000fea0003800000 */
.L_x_13507:
        /* <DEDUP_REMOVED lines=27> */
.L_x_13510:
        /* <DEDUP_REMOVED lines=14> */
.L_x_13509:
[----:B------:R-:W2:Y:S02]  /*6250*/  LDG.E.U16 R18, desc[UR36][R2.64] ;  /* 0x0000002402127981 */ /* 0x000ea4000c1e1500 */
[----:B--2---:R-:W-:-:S06]  /*6260*/  IMAD.U32 R18, R18, 0x10000, RZ ;  /* 0x0001000012127824 */ /* 0x004fcc00078e00ff */
[----:B------:R-:W0:Y:S01]  /*6270*/  F2I.S64.TRUNC R18, R18 ;  /* 0x0000001200127311 */ /* 0x000e22000020d900 */
[----:B------:R-:W-:Y:S05]  /*6280*/  BRA `(.L_x_13499) ;  /* 0x0000000400a87947 */ /* 0x000fea0003800000 */
.L_x_13506:
        /* <DEDUP_REMOVED lines=11> */
.L_x_13513:
        /* <DEDUP_REMOVED lines=21> */
.L_x_13517:
[----:B------:R-:W-:Y:S05]  /*6490*/  BSYNC B1 ;  /* 0x0000000000017941 */ /* 0x000fea0003800000 */
.L_x_13516:
[----:B------:R-:W-:Y:S01]  /*64a0*/  IMAD.SHL.U32 R2, R2, 0x100000, RZ ;  /* 0x0010000002027824 */ /* 0x000fe200078e00ff */
[----:B------:R-:W-:-:S04]  /*64b0*/  LEA R3, R0, 0x3b800000, 0x17 ;  /* 0x3b80000000037811 */ /* 0x000fc800078eb8ff */
[----:B------:R-:W-:-:S07]  /*64c0*/  LOP3.LUT R18, R3, R2, R18, 0xfe, !PT ;  /* 0x0000000203127212 */ /* 0x000fce00078efe12 */
.L_x_13515:
[----:B------:R-:W-:Y:S05]  /*64d0*/  BSYNC B0 ;  /* 0x0000000000007941 */ /* 0x000fea0003800000 */
.L_x_13514:
[----:B------:R-:W0:Y:S01]  /*64e0*/  F2I.S64.TRUNC R18, R18 ;  /* 0x0000001200127311 */ /* 0x000e22000020d900 */
[----:B------:R-:W-:Y:S05]  /*64f0*/  BRA `(.L_x_13499) ;  /* 0x00000004000c7947 */ /* 0x000fea0003800000 */
.L_x_13512:
        /* <DEDUP_REMOVED lines=21> */
.L_x_13521:
[----:B------:R-:W-:Y:S05]  /*6650*/  BSYNC B1 ;  /* 0x0000000000017941 */ /* 0x000fea0003800000 */
.L_x_13520:
[----:B------:R-:W-:Y:S01]  /*6660*/  IMAD.SHL.U32 R2, R2, 0x200000, RZ ;  /* 0x0020000002027824 */ /* 0x000fe200078e00ff */
[----:B------:R-:W-:-:S04]  /*6670*/  LEA R3, R0, 0x37800000, 0x17 ;  /* 0x3780000000037811 */ /* 0x000fc800078eb8ff */
[----:B------:R-:W-:-:S07]  /*6680*/  LOP3.LUT R18, R3, R2, R18, 0xfe, !PT ;  /* 0x0000000203127212 */ /* 0x000fce00078efe12 */
.L_x_13519:
[----:B------:R-:W-:Y:S05]  /*6690*/  BSYNC B0 ;  /* 0x0000000000007941 */ /* 0x000fea0003800000 */
.L_x_13518:
[----:B------:R-:W0:Y:S01]  /*66a0*/  F2I.S64.TRUNC R18, R18 ;  /* 0x0000001200127311 */ /* 0x000e22000020d900 */
[----:B------:R-:W-:Y:S05]  /*66b0*/  BRA `(.L_x_13499) ;  /* 0x00000000009c7947 */ /* 0x000fea0003800000 */
.L_x_13511:
        /* <DEDUP_REMOVED lines=14> */
.L_x_13525:
[----:B------:R-:W-:Y:S05]  /*67a0*/  BSYNC B0 ;  /* 0x0000000000007941 */ /* 0x000fea0003800000 */
.L_x_13524:
[----:B------:R-:W0:Y:S01]  /*67b0*/  F2I.S64.TRUNC R18, R18 ;  /* 0x0000001200127311 */ /* 0x000e22000020d900 */
[----:B------:R-:W-:Y:S05]  /*67c0*/  BRA `(.L_x_13499) ;  /* 0x0000000000587947 */ /* 0x000fea0003800000 */
.L_x_13498:
        /* <DEDUP_REMOVED lines=16> */
.L_x_13526:
[----:B------:R-:W-:Y:S01]  /*68d0*/  CS2R R18, SRZ ;  /* 0x0000000000127805 */ /* 0x000fe2000001ff00 */
[----:B------:R-:W-:Y:S06]  /*68e0*/  BRA `(.L_x_13499) ;  /* 0x0000000000107947 */ /* 0x000fec0003800000 */
.L_x_13523:
[----:B------:R0:W5:Y:S01]  /*68f0*/  LDG.E.64 R18, desc[UR36][R2.64] ;  /* 0x0000002402127981 */ /* 0x000162000c1e1b00 */
[----:B------:R-:W-:Y:S05]  /*6900*/  BRA `(.L_x_13499) ;  /* 0x0000000000087947 */ /* 0x000fea0003800000 */
.L_x_13522:
[----:B------:R0:W5:Y:S01]  /*6910*/  LDG.E R18, desc[UR36][R2.64] ;  /* 0x0000002402127981 */ /* 0x000162000c1e1900 */
[----:B------:R-:W-:-:S07]  /*6920*/  IMAD.MOV.U32 R19, RZ, RZ, RZ ;  /* 0x000000ffff137224 */ /* 0x000fce00078e00ff */
.L_x_13499:
[----:B012-4-:R-:W0:Y:S01]  /*6930*/  LDC.U8 R2, c[0x0][0x493] ;  /* 0x000124c0ff027b82 */ /* 0x017e220000000000 */
        /* <DEDUP_REMOVED lines=17> */
.L_x_13530:
[----:B------:R0:W5:Y:S01]  /*6a50*/  LDG.E.U8 R2, desc[UR36][R4.64] ;  /* 0x0000002404027981 */ /* 0x000162000c1e1100 */
[----:B------:R-:W-:Y:S01]  /*6a60*/  IMAD.MOV.U32 R3, RZ, RZ, RZ ;  /* 0x000000ffff037224 */ /* 0x000fe200078e00ff */
[----:B------:R-:W-:Y:S06]  /*6a70*/  BRA `(.L_x_13532) ;  /* 0x0000000c00487947 */ /* 0x000fec0003800000 */
.L_x_13529:
        /* <DEDUP_REMOVED lines=8> */
.L_x_13534:
[----:B------:R-:W2:Y:S02]  /*6b00*/  LDG.E R2, desc[UR36][R4.64] ;  /* 0x0000002404027981 */ /* 0x000ea4000c1e1900 */
[----:B--2---:R-:W-:Y:S01]  /*6b10*/  SHF.R.S32.HI R3, RZ, 0x1f, R2 ;  /* 0x0000001fff037819 */ /* 0x004fe20000011402 */
[----:B------:R-:W-:Y:S06]  /*6b20*/  BRA `(.L_x_13532) ;  /* 0x0000000c001c7947 */ /* 0x000fec0003800000 */
.L_x_13533:
[----:B------:R-:W2:Y:S02]  /*6b30*/  LDG.E.S16 R2, desc[UR36][R4.64] ;  /* 0x0000002404027981 */ /* 0x000ea4000c1e1700 */
[----:B--2---:R-:W-:Y:S01]  /*6b40*/  SHF.R.S32.HI R3, RZ, 0x1f, R2 ;  /* 0x0000001fff037819 */ /* 0x004fe20000011402 */
[----:B------:R-:W-:Y:S06]  /*6b50*/  BRA `(.L_x_13532) ;  /* 0x0000000c00107947 */ /* 0x000fec0003800000 */
.L_x_13528:
[----:B------:R-:W-:-:S13]  /*6b60*/  ISETP.GT.AND P0, PT, R0, 0x6, PT ;  /* 0x000000060000780c */ /* 0x000fda0003f04270 */
[----:B------:R-:W-:Y:S05]  /*6b70*/  @P0 BRA `(.L_x_13535) ;  /* 0x00000000002c0947 */ /* 0x000fea0003800000 */
[----:B------:R-:W-:-:S13]  /*6b80*/  ISETP.NE.AND P0, PT, R0, 0x5, PT ;  /* 0x000000050000780c */ /* 0x000fda0003f05270 */
[----:B------:R-:W-:Y:S05]  /*6b90*/  @!P0 BRA `(.L_x_13536) ;  /* 0x0000000000148947 */ /* 0x000fea0003800000 */
[----:B------:R-:W-:-:S13]  /*6ba0*/  ISETP.NE.AND P0, PT, R0, 0x6, PT ;  /* 0x000000060000780c */ /* 0x000fda0003f05270 */
[----:B------:R-:W-:Y:S05]  /*6bb0*/  @P0 BRA `(.L_x_13531) ;  /* 0x0000000800a00947 */ /* 0x000fea0003800000 */
[----:B------:R-:W2:Y:S02]  /*6bc0*/  LDG.E R2, desc[UR36][R4.64] ;  /* 0x0000002404027981 */ /* 0x000ea4000c1e1900 */
[----:B--2---:R-:W4:Y:S01]  /*6bd0*/  F2I.S64.TRUNC R2, R2 ;  /* 0x0000000200027311 */ /* 0x004f22000020d900 */
[----:B------:R-:W-:Y:S05]  /*6be0*/  BRA `(.L_x_13532) ;  /* 0x0000000800ec7947 */ /* 0x000fea0003800000 */
.L_x_13536:
[----:B------:R-:W2:Y:S02]  /*6bf0*/  LDG.E.U16 R4, desc[UR36][R4.64] ;  /* 0x0000002404047981 */ /* 0x000ea4000c1e1500 */
[----:B--2---:R-:W-:-:S06]  /*6c00*/  HADD2.F32 R2, -RZ, R4.H0_H0 ;  /* 0x20000004ff027230 */ /* 0x004fcc0000004100 */
[----:B------:R-:W2:Y:S01]  /*6c10*/  F2I.S64.TRUNC R2, R2 ;  /* 0x0000000200027311 */ /* 0x000ea2000020d900 */
[----:B------:R-:W-:Y:S05]  /*6c20*/  BRA `(.L_x_13532) ;  /* 0x0000000800dc7947 */ /* 0x000fea0003800000 */
.L_x_13535:
[----:B------:R-:W-:-:S13]  /*6c30*/  ISETP.NE.AND P0, PT, R0, 0x7, PT ;  /* 0x000000070000780c */ /* 0x000fda0003f05270 */
[----:B------:R-:W-:Y:S05]  /*6c40*/  @!P0 BRA `(.L_x_13537) ;  /* 0x00000000002c8947 */ /* 0x000fea0003800000 */
[----:B------:R-:W-:-:S13]  /*6c50*/  ISETP.NE.AND P0, PT, R0, 0x8, PT ;  /* 0x000000080000780c */ /* 0x000fda0003f05270 */
[----:B------:R-:W-:Y:S05]  /*6c60*/  @!P0 BRA `(.L_x_13538) ;  /* 0x0000000000148947 */ /* 0x000fea0003800000 */
[----:B------:R-:W-:-:S13]  /*6c70*/  ISETP.NE.AND P0, PT, R0, 0x9, PT ;  /* 0x000000090000780c */ /* 0x000fda0003f05270 */
[----:B------:R-:W-:Y:S05]  /*6c80*/  @P0 BRA `(.L_x_13531) ;  /* 0x00000008006c0947 */ /* 0x000fea0003800000 */
[----:B------:R-:W2:Y:S02]  /*6c90*/  LDG.E R2, desc[UR36][R4.64] ;  /* 0x0000002404027981 */ /* 0x000ea4000c1e1900 */
[----:B--2---:R-:W0:Y:S01]  /*6ca0*/  F2I.S64.TRUNC R2, R2 ;  /* 0x0000000200027311 */ /* 0x004e22000020d900 */
[----:B------:R-:W-:Y:S05]  /*6cb0*/  BRA `(.L_x_13532) ;  /* 0x0000000800b87947 */ /* 0x000fea0003800000 */
.L_x_13538:
[----:B------:R-:W2:Y:S02]  /*6cc0*/  LDG.E.U16 R4, desc[UR36][R4.64] ;  /* 0x0000002404047981 */ /* 0x000ea4000c1e1500 */
[----:B--2---:R-:W-:-:S06]  /*6cd0*/  HADD2.F32 R2, -RZ, R4.H0_H0 ;  /* 0x20000004ff027230 */ /* 0x004fcc0000004100 */
[----:B------:R-:W0:Y:S01]  /*6ce0*/  F2I.S64.TRUNC R2, R2 ;  /* 0x0000000200027311 */ /* 0x000e22000020d900 */
[----:B------:R-:W-:Y:S05]  /*6cf0*/  BRA `(.L_x_13532) ;  /* 0x0000000800a87947 */ /* 0x000fea0003800000 */
.L_x_13537:
[----:B------:R-:W2:Y:S02]  /*6d00*/  LDG.E.64 R2, desc[UR36][R4.64] ;  /* 0x0000002404027981 */ /* 0x000ea4000c1e1b00 */
[----:B--2---:R-:W0:Y:S01]  /*6d10*/  F2I.S64.F64.TRUNC R2, R2 ;  /* 0x0000000200027311 */ /* 0x004e22000030d900 */
[----:B------:R-:W-:Y:S05]  /*6d20*/  BRA `(.L_x_13532) ;  /* 0x00000008009c7947 */ /* 0x000fea0003800000 */
.L_x_13527:
        /* <DEDUP_REMOVED lines=13> */
.L_x_13541:
[----:B------:R-:W2:Y:S02]  /*6e00*/  LDG.E.64 R2, desc[UR36][R4.64] ;  /* 0x0000002404027981 */ /* 0x000ea4000c1e1b00 */
[----:B--2---:R-:W0:Y:S01]  /*6e10*/  F2I.S64.F64.TRUNC R2, R2 ;  /* 0x0000000200027311 */ /* 0x004e22000030d900 */
[----:B------:R-:W-:Y:S05]  /*6e20*/  BRA `(.L_x_13532) ;  /* 0x00000008005c7947 */ /* 0x000fea0003800000 */
.L_x_13540:
        /* <DEDUP_REMOVED lines=27> */
.L_x_13543:
        /* <DEDUP_REMOVED lines=14> */
.L_x_13542:
[----:B------:R-:W2:Y:S02]  /*70c0*/  LDG.E.U16 R2, desc[UR36][R4.64] ;  /* 0x0000002404027981 */ /* 0x000ea4000c1e1500 */
[----:B--2---:R-:W-:-:S06]  /*70d0*/  IMAD.U32 R2, R2, 0x10000, RZ ;  /* 0x0001000002027824 */ /* 0x004fcc00078e00ff */
[----:B------:R-:W0:Y:S01]  /*70e0*/  F2I.S64.TRUNC R2, R2 ;  /* 0x0000000200027311 */ /* 0x000e22000020d900 */
[----:B------:R-:W-:Y:S05]  /*70f0*/  BRA `(.L_x_13532) ;  /* 0x0000000400a87947 */ /* 0x000fea0003800000 */
.L_x_13539:
        /* <DEDUP_REMOVED lines=11> */
.L_x_13546:
        /* <DEDUP_REMOVED lines=21> */
.L_x_13550:
[----:B------:R-:W-:Y:S05]  /*7300*/  BSYNC B1 ;  /* 0x0000000000017941 */ /* 0x000fea0003800000 */
.L_x_13549:
[----:B------:R-:W-:Y:S01]  /*7310*/  IMAD.SHL.U32 R2, R2, 0x100000, RZ ;  /* 0x0010000002027824 */ /* 0x000fe200078e00ff */
[----:B------:R-:W-:-:S04]  /*7320*/  LEA R3, R0, 0x3b800000, 0x17 ;  /* 0x3b80000000037811 */ /* 0x000fc800078eb8ff */
[----:B------:R-:W-:-:S07]  /*7330*/  LOP3.LUT R2, R3, R2, R4, 0xfe, !PT ;  /* 0x0000000203027212 */ /* 0x000fce00078efe04 */
.L_x_13548:
[----:B------:R-:W-:Y:S05]  /*7340*/  BSYNC B0 ;  /* 0x0000000000007941 */ /* 0x000fea0003800000 */
.L_x_13547:
[----:B------:R-:W0:Y:S01]  /*7350*/  F2I.S64.TRUNC R2, R2 ;  /* 0x0000000200027311 */ /* 0x000e22000020d900 */
[----:B------:R-:W-:Y:S05]  /*7360*/  BRA `(.L_x_13532) ;  /* 0x00000004000c7947 */ /* 0x000fea0003800000 */
.L_x_13545:
        /* <DEDUP_REMOVED lines=21> */
.L_x_13554:
[----:B------:R-:W-:Y:S05]  /*74c0*/  BSYNC B1 ;  /* 0x0000000000017941 */ /* 0x000fea0003800000 */
.L_x_13553:
[----:B------:R-:W-:Y:S01]  /*74d0*/  IMAD.SHL.U32 R2, R2, 0x200000, RZ ;  /* 0x0020000002027824 */ /* 0x000fe200078e00ff */
[----:B------:R-:W-:-:S04]  /*74e0*/  LEA R3, R0, 0x37800000, 0x17 ;  /* 0x3780000000037811 */ /* 0x000fc800078eb8ff */
[----:B------:R-:W-:-:S07]  /*74f0*/  LOP3.LUT R2, R3, R2, R4, 0xfe, !PT ;  /* 0x0000000203027212 */ /* 0x000fce00078efe04 */
.L_x_13552:
[----:B------:R-:W-:Y:S05]  /*7500*/  BSYNC B0 ;  /* 0x0000000000007941 */ /* 0x000fea0003800000 */
.L_x_13551:
[----:B------:R-:W0:Y:S01]  /*7510*/  F2I.S64.TRUNC R2, R2 ;  /* 0x0000000200027311 */ /* 0x000e22000020d900 */
[----:B------:R-:W-:Y:S05]  /*7520*/  BRA `(.L_x_13532) ;  /* 0x00000000009c7947 */ /* 0x000fea0003800000 */
.L_x_13544:
        /* <DEDUP_REMOVED lines=14> */
.L_x_13558:
[----:B------:R-:W-:Y:S05]  /*7610*/  BSYNC B0 ;  /* 0x0000000000007941 */ /* 0x000fea0003800000 */
.L_x_13557:
[----:B------:R-:W0:Y:S01]  /*7620*/  F2I.S64.TRUNC R2, R2 ;  /* 0x0000000200027311 */ /* 0x000e22000020d900 */
[----:B------:R-:W-:Y:S05]  /*7630*/  BRA `(.L_x_13532) ;  /* 0x0000000000587947 */ /* 0x000fea0003800000 */
.L_x_13531:
        /* <DEDUP_REMOVED lines=16> */
.L_x_13559:
[----:B------:R-:W-:Y:S01]  /*7740*/  CS2R R2, SRZ ;  /* 0x0000000000027805 */ /* 0x000fe2000001ff00 */
[----:B------:R-:W-:Y:S06]  /*7750*/  BRA `(.L_x_13532) ;  /* 0x0000000000107947 */ /* 0x000fec0003800000 */
.L_x_13556:
[----:B------:R0:W5:Y:S01]  /*7760*/  LDG.E.64 R2, desc[UR36][R4.64] ;  /* 0x0000002404027981 */ /* 0x000162000c1e1b00 */
[----:B------:R-:W-:Y:S05]  /*7770*/  BRA `(.L_x_13532) ;  /* 0x0000000000087947 */ /* 0x000fea0003800000 */
.L_x_13555:
[----:B------:R0:W5:Y:S01]  /*7780*/  LDG.E R2, desc[UR36][R4.64] ;  /* 0x0000002404027981 */ /* 0x000162000c1e1900 */
[----:B------:R-:W-:-:S07]  /*7790*/  IMAD.MOV.U32 R3, RZ, RZ, RZ ;  /* 0x000000ffff037224 */ /* 0x000fce00078e00ff */
.L_x_13532:
[----:B0-2345:R-:W-:Y:S01]  /*77a0*/  LOP3.LUT R0, R19, R3, RZ, 0xfc, !PT ;  /* 0x0000000313007212 */ /* 0x03dfe200078efcff */
[----:B------:R-:W-:Y:S03]  /*77b0*/  BSSY B0, `(.L_x_13560) ;  /* 0x000001c000007945 */ /* 0x000fe60003800000 */
[----:B------:R-:W-:-:S13]  /*77c0*/  ISETP.NE.U32.AND P0, PT, R0, RZ, PT ;  /* 0x000000ff0000720c */ /* 0x000fda0003f05070 */
[----:B------:R-:W-:Y:S05]  /*77d0*/  @!P0 BRA `(.L_x_13561) ;  /* 0x0000000000148947 */ /* 0x000fea0003800000 */
[----:B------:R-:W-:-:S07]  /*77e0*/  MOV R0, 0x7800 ;  /* 0x0000780000007802 */ /* 0x000fce0000000f00 */
[----:B-1----:R-:W-:Y:S05]  /*77f0*/  CALL.REL.NOINC `($__internal_21_$__cuda_sm20_div_s64) ;  /* 0x0000009400c87944 */ /* 0x002fea0003c00000 */
[----:B------:R-:W-:Y:S02]  /*7800*/  IMAD.MOV.U32 R2, RZ, RZ, R4 ;  /* 0x000000ffff027224 */ /* 0x000fe400078e0004 */
[----:B------:R-:W-:Y:S01]  /*7810*/  IMAD.MOV.U32 R3, RZ, RZ, R5 ;  /* 0x000000ffff037224 */ /* 0x000fe200078e0005 */
[----:B------:R-:W-:Y:S06]  /*7820*/  BRA `(.L_x_13562) ;  /* 0x0000000000507947 */ /* 0x000fec0003800000 */
.L_x_13561:
[----:B------:R-:W0:Y:S01]  /*7830*/  I2F.U32.RP R0, R2 ;  /* 0x0000000200007306 */ /* 0x000e220000209000 */
[----:B------:R-:W-:-:S07]  /*7840*/  ISETP.NE.U32.AND P2, PT, R2, RZ, PT ;  /* 0x000000ff0200720c */ /* 0x000fce0003f45070 */
[----:B0-----:R-:W1:Y:S02]  /*7850*/  MUFU.RCP R0, R0 ;  /* 0x0000000000007308 */ /* 0x001e640000001000 */
[----:B-1----:R-:W-:-:S06]  /*7860*/  VIADD R4, R0, 0xffffffe ;  /* 0x0ffffffe00047836 */ /* 0x002fcc0000000000 */
        /* <DEDUP_REMOVED lines=16> */
.L_x_13562:
[----:B------:R-:W-:Y:S05]  /*7970*/  BSYNC B0 ;  /* 0x0000000000007941 */ /* 0x000fea0003800000 */
.L_x_13560:
        /* <DEDUP_REMOVED lines=14> */
.L_x_13566:
[----:B------:R0:W-:Y:S01]  /*7a60*/  STG.E.U8 desc[UR36][R16.64], R2 ;  /* 0x0000000210007986 */ /* 0x0001e2000c101124 */
[----:B------:R-:W-:Y:S05]  /*7a70*/  BRA `(.L_x_13568) ;  /* 0x0000000c00507947 */ /* 0x000fea0003800000 */
.L_x_13565:
        /* <DEDUP_REMOVED lines=8> */
.L_x_13570:
[----:B------:R0:W-:Y:S01]  /*7b00*/  STG.E desc[UR36][R16.64], R2 ;  /* 0x0000000210007986 */ /* 0x0001e2000c101924 */
[----:B------:R-:W-:Y:S05]  /*7b10*/  BRA `(.L_x_13568) ;  /* 0x0000000c00287947 */ /* 0x000fea0003800000 */
.L_x_13569:
[----:B------:R0:W-:Y:S01]  /*7b20*/  STG.E.U16 desc[UR36][R16.64], R2 ;  /* 0x0000000210007986 */ /* 0x0001e2000c101524 */
[----:B------:R-:W-:Y:S05]  /*7b30*/  BRA `(.L_x_13568) ;  /* 0x0000000c00207947 */ /* 0x000fea0003800000 */
.L_x_13564:
        /* <DEDUP_REMOVED lines=9> */
.L_x_13572:
[----:B------:R-:W0:Y:S02]  /*7bd0*/  I2F.S64 R0, R2 ;  /* 0x0000000200007312 */ /* 0x000e240000301400 */
[----:B0-----:R-:W-:-:S05]  /*7be0*/  F2FP.F16.F32.PACK_AB R0, RZ, R0 ;  /* 0x00000000ff00723e */ /* 0x001fca00000000ff */
[----:B------:R0:W-:Y:S01]  /*7bf0*/  STG.E.U16 desc[UR36][R16.64], R0 ;  /* 0x0000000010007986 */ /* 0x0001e2000c101524 */
[----:B------:R-:W-:Y:S05]  /*7c00*/  BRA `(.L_x_13568) ;  /* 0x0000000800ec7947 */ /* 0x000fea0003800000 */
.L_x_13571:
        /* <DEDUP_REMOVED lines=10> */
.L_x_13574:
[----:B------:R-:W0:Y:S02]  /*7cb0*/  I2F.S64 R2, R2 ;  /* 0x0000000200027312 */ /* 0x000e240000301400 */
[----:B0-----:R-:W-:-:S04]  /*7cc0*/  F2FP.F16.F32.PACK_AB R3, RZ, R2 ;  /* 0x00000002ff03723e */ /* 0x001fc800000000ff */
[----:B------:R-:W-:-:S05]  /*7cd0*/  PRMT R3, R3, 0x5410, RZ ;  /* 0x0000541003037816 */ /* 0x000fca00000000ff */
[----:B------:R0:W-:Y:S01]  /*7ce0*/  STG.E desc[UR36][R16.64], R3 ;  /* 0x0000000310007986 */ /* 0x0001e2000c101924 */
[----:B------:R-:W-:Y:S05]  /*7cf0*/  BRA `(.L_x_13568) ;  /* 0x0000000800b07947 */ /* 0x000fea0003800000 */
.L_x_13573:
[----:B------:R-:W0:Y:S02]  /*7d00*/  I2F.F64.S64 R2, R2 ;  /* 0x0000000200027312 */ /* 0x000e240000301c00 */
[----:B0-----:R0:W-:Y:S01]  /*7d10*/  STG.E.64 desc[UR36][R16.64], R2 ;  /* 0x0000000210007986 */ /* 0x0011e2000c101b24 */
[----:B------:R-:W-:Y:S05]  /*7d20*/  BRA `(.L_x_13568) ;  /* 0x0000000800a47947 */ /* 0x000fea0003800000 */
.L_x_13563:
        /* <DEDUP_REMOVED lines=13> */
.L_x_13577:
[----:B------:R-:W0:Y:S01]  /*7e00*/  I2F.F64.S64 R4, R2 ;  /* 0x0000000200047312 */ /* 0x000e220000301c00 */
[----:B------:R-:W-:-:S05]  /*7e10*/  CS2R R6, SRZ ;  /* 0x0000000000067805 */ /* 0x000fca000001ff00 */
[----:B0-----:R0:W-:Y:S01]  /*7e20*/  STG.E.128 desc[UR36][R16.64], R4 ;  /* 0x0000000410007986 */ /* 0x0011e2000c101d24 */
[----:B------:R-:W-:Y:S05]  /*7e30*/  BRA `(.L_x_13568) ;  /* 0x0000000800607947 */ /* 0x000fea0003800000 */
.L_x_13576:
        /* <DEDUP_REMOVED lines=21> */
.L_x_13581:
[----:B------:R-:W-:Y:S05]  /*7f90*/  BSYNC B0 ;  /* 0x0000000000007941 */ /* 0x000fea0003800000 */
.L_x_13580:
[----:B------:R-:W-:-:S05]  /*7fa0*/  LOP3.LUT R5, R0, R5, RZ, 0xfc, !PT ;  /* 0x0000000500057212 */ /* 0x000fca00078efcff */
[----:B------:R0:W-:Y:S01]  /*7fb0*/  STG.E.U8 desc[UR36][R16.64], R5 ;  /* 0x0000000510007986 */ /* 0x0001e2000c101124 */
[----:B------:R-:W-:Y:S05]  /*7fc0*/  BRA `(.L_x_13568) ;  /* 0x0000000400fc7947 */ /* 0x000fea0003800000 */
.L_x_13579:
        /* <DEDUP_REMOVED lines=13> */
.L_x_13583:
[----:B------:R-:W-:Y:S01]  /*80a0*/  IMAD.MOV.U32 R0, RZ, RZ, 0x7f ;  /* 0x0000007fff007424 */ /* 0x000fe200078e00ff */
[----:B------:R-:W-:-:S04]  /*80b0*/  ISETP.GT.U32.AND P0, PT, R4, 0x7f800000, PT ;  /* 0x7f8000000400780c */ /* 0x000fc80003f04070 */
[----:B------:R-:W-:-:S09]  /*80c0*/  SEL R0, R0, 0x7c, P0 ;  /* 0x0000007c00007807 */ /* 0x000fd20000000000 */
.L_x_13584:
[----:B------:R-:W-:Y:S05]  /*80d0*/  BSYNC B0 ;  /* 0x0000000000007941 */ /* 0x000fea0003800000 */
.L_x_13582:
[----:B------:R-:W-:-:S04]  /*80e0*/  LOP3.LUT R2, R3, 0x80000000, RZ, 0xc0, !PT ;  /* 0x8000000003027812 */ /* 0x000fc800078ec0ff */
[----:B------:R-:W-:-:S04]  /*80f0*/  SHF.R.U32.HI R3, RZ, 0x18, R2 ;  /* 0x00000018ff037819 */ /* 0x000fc80000011602 */
[----:B------:R-:W-:-:S05]  /*8100*/  LOP3.LUT R3, R0, R3, RZ, 0xfc, !PT ;  /* 0x0000000300037212 */ /* 0x000fca00078efcff */
[----:B------:R0:W-:Y:S01]  /*8110*/  STG.E.U8 desc[UR36][R16.64], R3 ;  /* 0x0000000310007986 */ /* 0x0001e2000c101124 */
[----:B------:R-:W-:Y:S05]  /*8120*/  BRA `(.L_x_13568) ;  /* 0x0000000400a47947 */ /* 0x000fea0003800000 */
.L_x_13578:
[----:B------:R-:W0:Y:S02]  /*8130*/  I2F.S64 R0, R2 ;  /* 0x0000000200007312 */ /* 0x000e240000301400 */
[----:B0-----:R-:W-:-:S05]  /*8140*/  F2FP.BF16.F32.PACK_AB R0, RZ, R0 ;  /* 0x00000000ff00723e */ /* 0x001fca00000010ff */
[----:B------:R0:W-:Y:S01]  /*8150*/  STG.E.U16 desc[UR36][R16.64], R0 ;  /* 0x0000000010007986 */ /* 0x0001e2000c101524 */
[----:B------:R-:W-:Y:S05]  /*8160*/  BRA `(.L_x_13568) ;  /* 0x0000000400947947 */ /* 0x000fea0003800000 */
.L_x_13575:
        /* <DEDUP_REMOVED lines=10> */
.L_x_13587:
        /* <DEDUP_REMOVED lines=17> */
.L_x_13590:
[----:B------:R-:W-:-:S04]  /*8320*/  LOP3.LUT R2, R3, 0x80000000, RZ, 0xc0, !PT ;  /* 0x8000000003027812 */ /* 0x000fc800078ec0ff */
[----:B------:R-:W-:-:S04]  /*8330*/  SHF.R.U32.HI R3, RZ, 0x18, R2 ;  /* 0x00000018ff037819 */ /* 0x000fc80000011602 */
[----:B------:R-:W-:-:S04]  /*8340*/  LOP3.LUT R0, R0, R3, RZ, 0xfc, !PT ;  /* 0x0000000300007212 */ /* 0x000fc800078efcff */
[----:B------:R-:W-:-:S07]  /*8350*/  PRMT R8, R0, 0x7610, R8 ;  /* 0x0000761000087816 */ /* 0x000fce0000000008 */
.L_x_13589:
[----:B------:R-:W-:Y:S05]  /*8360*/  BSYNC B0 ;  /* 0x0000000000007941 */ /* 0x000fea0003800000 */
.L_x_13588:
[----:B------:R3:W-:Y:S01]  /*8370*/  STG.E.U8 desc[UR36][R16.64], R8 ;  /* 0x0000000810007986 */ /* 0x0007e2000c101124 */
[----:B------:R-:W-:Y:S05]  /*8380*/  BRA `(.L_x_13568) ;  /* 0x00000004000c7947 */ /* 0x000fea0003800000 */
.L_x_13586:
        /* <DEDUP_REMOVED lines=17> */
.L_x_13593:
[----:B------:R-:W-:-:S04]  /*84a0*/  LOP3.LUT R2, R3, 0x80000000, RZ, 0xc0, !PT ;  /* 0x8000000003027812 */ /* 0x000fc800078ec0ff */
[----:B------:R-:W-:-:S04]  /*84b0*/  SHF.R.U32.HI R3, RZ, 0x18, R2 ;  /* 0x00000018ff037819 */ /* 0x000fc80000011602 */
[----:B------:R-:W-:-:S04]  /*84c0*/  LOP3.LUT R0, R0, R3, RZ, 0xfc, !PT ;  /* 0x0000000300007212 */ /* 0x000fc800078efcff */
[----:B------:R-:W-:-:S07]  /*84d0*/  PRMT R8, R0, 0x7610, R8 ;  /* 0x0000761000087816 */ /* 0x000fce0000000008 */
.L_x_13592:
[----:B------:R-:W-:Y:S05]  /*84e0*/  BSYNC B0 ;  /* 0x0000000000007941 */ /* 0x000fea0003800000 */
.L_x_13591:
[----:B------:R0:W-:Y:S01]  /*84f0*/  STG.E.U8 desc[UR36][R16.64], R8 ;  /* 0x0000000810007986 */ /* 0x0001e2000c101124 */
[----:B------:R-:W-:Y:S05]  /*8500*/  BRA `(.L_x_13568) ;  /* 0x0000000000ac7947 */ /* 0x000fea0003800000 */
.L_x_13585:
        /* <DEDUP_REMOVED lines=23> */
.L_x_13567:
        /* <DEDUP_REMOVED lines=16> */
.L_x_13596:
[----:B------:R-:W-:Y:S05]  /*8780*/  BRA `(.L_x_13568) ;  /* 0x00000000000c7947 */ /* 0x000fea0003800000 */
.L_x_13595:
[----:B------:R2:W-:Y:S01]  /*8790*/  STG.E.64 desc[UR36][R16.64], R2 ;  /* 0x0000000210007986 */ /* 0x0005e2000c101b24 */
[----:B------:R-:W-:Y:S05]  /*87a0*/  BRA `(.L_x_13568) ;  /* 0x0000000000047947 */ /* 0x000fea0003800000 */
.L_x_13594:
[----:B------:R0:W-:Y:S02]  /*87b0*/  STG.E desc[UR36][R16.64], R2 ;  /* 0x0000000210007986 */ /* 0x0001e4000c101924 */
.L_x_13568:
[----:B------:R-:W-:-:S07]  /*87c0*/  VIADD R23, R23, 0x80 ;  /* 0x0000008017177836 */ /* 0x000fce0000000000 */
.L_x_13492:
[----:B------:R-:W-:Y:S05]  /*87d0*/  BSYNC B6 ;  /* 0x0000000000067941 */ /* 0x000fea0003800000 */
.L_x_13491:
        /* <DEDUP_REMOVED lines=358> */
.L_x_13599:
        /* <DEDUP_REMOVED lines=21> */
.L_x_13603:
[----:B------:R0:W5:Y:S01]  /*9f90*/  LDG.E.U8 R18, desc[UR36][R2.64] ;  /* 0x0000002402127981 */ /* 0x000162000c1e1100 */
[----:B------:R-:W-:Y:S01]  /*9fa0*/  IMAD.MOV.U32 R19, RZ, RZ, RZ ;  /* 0x000000ffff137224 */ /* 0x000fe200078e00ff */
[----:B------:R-:W-:Y:S06]  /*9fb0*/  BRA `(.L_x_13605) ;  /* 0x0000000c00487947 */ /* 0x000fec0003800000 */
.L_x_13602:
        /* <DEDUP_REMOVED lines=8> */
.L_x_13607:
[----:B------:R-:W2:Y:S02]  /*a040*/  LDG.E R18, desc[UR36][R2.64] ;  /* 0x0000002402127981 */ /* 0x000ea4000c1e1900 */
[----:B--2---:R-:W-:Y:S01]  /*a050*/  SHF.R.S32.HI R19, RZ, 0x1f, R18 ;  /* 0x0000001fff137819 */ /* 0x004fe20000011412 */
[----:B------:R-:W-:Y:S06]  /*a060*/  BRA `(.L_x_13605) ;  /* 0x0000000c001c7947 */ /* 0x000fec0003800000 */
.L_x_13606:
[----:B------:R-:W2:Y:S02]  /*a070*/  LDG.E.S16 R18, desc[UR36][R2.64] ;  /* 0x0000002402127981 */ /* 0x000ea4000c1e1700 */
[----:B--2---:R-:W-:Y:S01]  /*a080*/  SHF.R.S32.HI R19, RZ, 0x1f, R18 ;  /* 0x0000001fff137819 */ /* 0x004fe20000011412 */
[----:B------:R-:W-:Y:S06]  /*a090*/  BRA `(.L_x_13605) ;  /* 0x0000000c00107947 */ /* 0x000fec0003800000 */
.L_x_13601:
        /* <DEDUP_REMOVED lines=9> */
.L_x_13609:
[----:B------:R-:W2:Y:S02]  /*a130*/  LDG.E.U16 R2, desc[UR36][R2.64] ;  /* 0x0000002402027981 */ /* 0x000ea4000c1e1500 */
[----:B--2---:R-:W-:-:S06]  /*a140*/  HADD2.F32 R18, -RZ, R2.H0_H0 ;  /* 0x20000002ff127230 */ /* 0x004fcc0000004100 */
[----:B------:R-:W0:Y:S01]  /*a150*/  F2I.S64.TRUNC R18, R18 ;  /* 0x0000001200127311 */ /* 0x000e22000020d900 */
[----:B------:R-:W-:Y:S05]  /*a160*/  BRA `(.L_x_13605) ;  /* 0x0000000800dc7947 */ /* 0x000fea0003800000 */
.L_x_13608:
        /* <DEDUP_REMOVED lines=9> */
.L_x_13611:
[----:B------:R-:W2:Y:S02]  /*a200*/  LDG.E.U16 R2, desc[UR36][R2.64] ;  /* 0x0000002402027981 */ /* 0x000ea4000c1e1500 */
[----:B--2---:R-:W-:-:S06]  /*a210*/  HADD2.F32 R18, -RZ, R2.H0_H0 ;  /* 0x20000002ff127230 */ /* 0x004fcc0000004100 */
[----:B------:R-:W0:Y:S01]  /*a220*/  F2I.S64.TRUNC R18, R18 ;  /* 0x0000001200127311 */ /* 0x000e22000020d900 */
[----:B------:R-:W-:Y:S05]  /*a230*/  BRA `(.L_x_13605) ;  /* 0x0000000800a87947 */ /* 0x000fea0003800000 */
.L_x_13610:
[----:B------:R-:W2:Y:S02]  /*a240*/  LDG.E.64 R2, desc[UR36][R2.64] ;  /* 0x0000002402027981 */ /* 0x000ea4000c1e1b00 */
[----:B--2---:R0:W1:Y:S01]  /*a250*/  F2I.S64.F64.TRUNC R18, R2 ;  /* 0x0000000200127311 */ /* 0x004062000030d900 */
[----:B------:R-:W-:Y:S05]  /*a260*/  BRA `(.L_x_13605) ;  /* 0x00000008009c7947 */ /* 0x000fea0003800000 */
.L_x_13600:
        /* <DEDUP_REMOVED lines=13> */
.L_x_13614:
[----:B------:R-:W2:Y:S02]  /*a340*/  LDG.E.64 R2, desc[UR36][R2.64] ;  /* 0x0000002402027981 */ /* 0x000ea4000c1e1b00 */
[----:B--2---:R0:W1:Y:S01]  /*a350*/  F2I.S64.F64.TRUNC R18, R2 ;  /* 0x0000000200127311 */ /* 0x004062000030d900 */
[----:B------:R-:W-:Y:S05]  /*a360*/  BRA `(.L_x_13605) ;  /* 0x00000008005c7947 */ /* 0x000fea0003800000 */
.L_x_13613:
        /* <DEDUP_REMOVED lines=27> */
.L_x_13616:
        /* <DEDUP_REMOVED lines=14> */
.L_x_13615:
[----:B------:R-:W2:Y:S02]  /*a600*/  LDG.E.U16 R18, desc[UR36][R2.64] ;  /* 0x0000002402127981 */ /* 0x000ea4000c1e1500 */
[----:B--2---:R-:W-:-:S06]  /*a610*/  IMAD.U32 R18, R18, 0x10000, RZ ;  /* 0x0001000012127824 */ /* 0x004fcc00078e00ff */
[----:B------:R-:W0:Y:S01]  /*a620*/  F2I.S64.TRUNC R18, R18 ;  /* 0x0000001200127311 */ /* 0x000e22000020d900 */
[----:B------:R-:W-:Y:S05]  /*a630*/  BRA `(.L_x_13605) ;  /* 0x0000000400a87947 */ /* 0x000fea0003800000 */
.L_x_13612:
        /* <DEDUP_REMOVED lines=11> */
.L_x_13619:
        /* <DEDUP_REMOVED lines=21> */
.L_x_13623:
[----:B------:R-:W-:Y:S05]  /*a840*/  BSYNC B1 ;  /* 0x0000000000017941 */ /* 0x000fea0003800000 */
.L_x_13622:
[----:B------:R-:W-:Y:S01]  /*a850*/  IMAD.SHL.U32 R2, R2, 0x100000, RZ ;  /* 0x0010000002027824 */ /* 0x000fe200078e00ff */
[----:B------:R-:W-:-:S04]  /*a860*/  LEA R3, R0, 0x3b800000, 0x17 ;  /* 0x3b80000000037811 */ /* 0x000fc800078eb8ff */
[----:B------:R-:W-:-:S07]  /*a870*/  LOP3.LUT R18, R3, R2, R18, 0xfe, !PT ;  /* 0x0000000203127212 */ /* 0x000fce00078efe12 */
.L_x_13621:
[----:B------:R-:W-:Y:S05]  /*a880*/  BSYNC B0 ;  /* 0x0000000000007941 */ /* 0x000fea0003800000 */
.L_x_13620:
[----:B------:R-:W2:Y:S01]  /*a890*/  F2I.S64.TRUNC R18, R18 ;  /* 0x0000001200127311 */ /* 0x000ea2000020d900 */
[----:B------:R-:W-:Y:S05]  /*a8a0*/  BRA `(.L_x_13605) ;  /* 0x00000004000c7947 */ /* 0x000fea0003800000 */
.L_x_13618:
        /* <DEDUP_REMOVED lines=21> */
.L_x_13627:
[----:B------:R-:W-:Y:S05]  /*aa00*/  BSYNC B1 ;  /* 0x0000000000017941 */ /* 0x000fea0003800000 */
.L_x_13626:
[----:B------:R-:W-:Y:S01]  /*aa10*/  IMAD.SHL.U32 R2, R2, 0x200000, RZ ;  /* 0x0020000002027824 */ /* 0x000fe200078e00ff */
[----:B------:R-:W-:-:S04]  /*aa20*/  LEA R3, R0, 0x37800000, 0x17 ;  /* 0x3780000000037811 */ /* 0x000fc800078eb8ff */
[----:B------:R-:W-:-:S07]  /*aa30*/  LOP3.LUT R18, R3, R2, R18, 0xfe, !PT ;  /* 0x0000000203127212 */ /* 0x000fce00078efe12 */
.L_x_13625:
[----:B------:R-:W-:Y:S05]  /*aa40*/  BSYNC B0 ;  /* 0x0000000000007941 */ /* 0x000fea0003800000 */
.L_x_13624:
[----:B------:R-:W0:Y:S01]  /*aa50*/  F2I.S64.TRUNC R18, R18 ;  /* 0x0000001200127311 */ /* 0x000e22000020d900 */
[----:B------:R-:W-:Y:S05]  /*aa60*/  BRA `(.L_x_13605) ;  /* 0x00000000009c7947 */ /* 0x000fea0003800000 */
.L_x_13617:
        /* <DEDUP_REMOVED lines=14> */
.L_x_13631:
[----:B------:R-:W-:Y:S05]  /*ab50*/  BSYNC B0 ;  /* 0x0000000000007941 */ /* 0x000fea0003800000 */
.L_x_13630:
[----:B------:R-:W4:Y:S01]  /*ab60*/  F2I.S64.TRUNC R18, R18 ;  /* 0x0000001200127311 */ /* 0x000f22000020d900 */
[----:B------:R-:W-:Y:S05]  /*ab70*/  BRA `(.L_x_13605) ;  /* 0x0000000000587947 */ /* 0x000fea0003800000 */
.L_x_13604:
        /* <DEDUP_REMOVED lines=16> */
.L_x_13632:
[----:B------:R-:W-:Y:S01]  /*ac80*/  CS2R R18, SRZ ;  /* 0x0000000000127805 */ /* 0x000fe2000001ff00 */
[----:B------:R-:W-:Y:S06]  /*ac90*/  BRA `(.L_x_13605) ;  /* 0x0000000000107947 */ /* 0x000fec0003800000 */
.L_x_13629:
[----:B------:R0:W5:Y:S01]  /*aca0*/  LDG.E.64 R18, desc[UR36][R2.64] ;  /* 0x0000002402127981 */ /* 0x000162000c1e1b00 */
[----:B------:R-:W-:Y:S05]  /*acb0*/  BRA `(.L_x_13605) ;  /* 0x0000000000087947 */ /* 0x000fea0003800000 */
.L_x_13628:
[----:B------:R3:W5:Y:S01]  /*acc0*/  LDG.E R18, desc[UR36][R2.64] ;  /* 0x0000002402127981 */ /* 0x000762000c1e1900 */
[----:B------:R-:W-:-:S07]  /*acd0*/  IMAD.MOV.U32 R19, RZ, RZ, RZ ;  /* 0x000000ffff137224 */ /* 0x000fce00078e00ff */
.L_x_13605:
[----:B01-3--:R-:W0:Y:S01]  /*ace0*/  LDC.U8 R2, c[0x0][0x493] ;  /* 0x000124c0ff027b82 */ /* 0x00be220000000000 */
        /* <DEDUP_REMOVED lines=17> */
.L_x_13636:
[----:B------:R0:W5:Y:S01]  /*ae00*/  LDG.E.U8 R2, desc[UR36][R4.64] ;  /* 0x0000002404027981 */ /* 0x000162000c1e1100 */
[----:B------:R-:W-:Y:S01]  /*ae10*/  IMAD.MOV.U32 R3, RZ, RZ, RZ ;  /* 0x000000ffff037224 */ /* 0x000fe200078e00ff */
[----:B------:R-:W-:Y:S06]  /*ae20*/  BRA `(.L_x_13638) ;  /* 0x0000000c00487947 */ /* 0x000fec0003800000 */
.L_x_13635:
        /* <DEDUP_REMOVED lines=8> */
.L_x_13640:
[----:B------:R-:W3:Y:S02]  /*aeb0*/  LDG.E R2, desc[UR36][R4.64] ;  /* 0x0000002404027981 */ /* 0x000ee4000c1e1900 */
[----:B---3--:R-:W-:Y:S01]  /*aec0*/  SHF.R.S32.HI R3, RZ, 0x1f, R2 ;  /* 0x0000001fff037819 */ /* 0x008fe20000011402 */
[----:B------:R-:W-:Y:S06]  /*aed0*/  BRA `(.L_x_13638) ;  /* 0x0000000c001c7947 */ /* 0x000fec0003800000 */
.L_x_13639:
[----:B------:R-:W3:Y:S02]  /*aee0*/  LDG.E.S16 R2, desc[UR36][R4.64] ;  /* 0x0000002404027981 */ /* 0x000ee4000c1e1700 */
[----:B---3--:R-:W-:Y:S01]  /*aef0*/  SHF.R.S32.HI R3, RZ, 0x1f, R2 ;  /* 0x0000001fff037819 */ /* 0x008fe20000011402 */
[----:B------:R-:W-:Y:S06]  /*af00*/  BRA `(.L_x_13638) ;  /* 0x0000000c00107947 */ /* 0x000fec0003800000 */
.L_x_13634:
        /* <DEDUP_REMOVED lines=9> */
.L_x_13642:
[----:B------:R-:W3:Y:S02]  /*afa0*/  LDG.E.U16 R4, desc[UR36][R4.64] ;  /* 0x0000002404047981 */ /* 0x000ee4000c1e1500 */
[----:B---3--:R-:W-:-:S06]  /*afb0*/  HADD2.F32 R2, -RZ, R4.H0_H0 ;  /* 0x20000004ff027230 */ /* 0x008fcc0000004100 */
[----:B------:R-:W0:Y:S01]  /*afc0*/  F2I.S64.TRUNC R2, R2 ;  /* 0x0000000200027311 */ /* 0x000e22000020d900 */
[----:B------:R-:W-:Y:S05]  /*afd0*/  BRA `(.L_x_13638) ;  /* 0x0000000800dc7947 */ /* 0x000fea0003800000 */
.L_x_13641:
[----:B------:R-:W-:-:S13]  /*afe0*/  ISETP.NE.AND P0, PT, R0, 0x7, PT ;  /* 0x000000070000780c */ /* 0x000fda0003f05270 */
[----:B------:R-:W-:Y:S05]  /*aff0*/  @!P0 BRA `(.L_x_13643) ;  /* 0x00000000002c8947 */ /* 0x000fea0003800000 */
[----:B------:R-:W-:-:S13]  /*b000*/  ISETP.NE.AND P0, PT, R0, 0x8, PT ;  /* 0x000000080000780c */ /* 0x000fda0003f05270 */
[----:B------:R-:W-:Y:S05]  /*b010*/  @!P0 BRA `(.L_x_13644) ;  /* 0x0000000000148947 */ /* 0x000fea0003800000 */
[----:B------:R-:W-:-:S13]  /*b020*/  ISETP.NE.AND P0, PT, R0, 0x9, PT ;  /* 0x000000090000780c */ /* 0x000fda0003f05270 */
[----:B------:R-:W-:Y:S05]  /*b030*/  @P0 BRA `(.L_x_13637) ;  /* 0x00000008006c0947 */ /* 0x000fea0003800000 */
[----:B------:R-:W3:Y:S02]  /*b040*/  LDG.E R2, desc[UR36][R4.64] ;  /* 0x0000002404027981 */ /* 0x000ee4000c1e1900 */
[----:B---3--:R-:W1:Y:S01]  /*b050*/  F2I.S64.TRUNC R2, R2 ;  /* 0x0000000200027311 */ /* 0x008e62000020d900 */
[----:B------:R-:W-:Y:S05]  /*b060*/  BRA `(.L_x_13638) ;  /* 0x0000000800b87947 */ /* 0x000fea0003800000 */
.L_x_13644:
[----:B------:R-:W3:Y:S02]  /*b070*/  LDG.E.U16 R4, desc[UR36][R4.64] ;  /* 0x0000002404047981 */ /* 0x000ee4000c1e1500 */
[----:B---3--:R-:W-:-:S06]  /*b080*/  HADD2.F32 R2, -RZ, R4.H0_H0 ;  /* 0x20000004ff027230 */ /* 0x008fcc0000004100 */
[----:B------:R-:W3:Y:S01]  /*b090*/  F2I.S64.TRUNC R2, R2 ;  /* 0x0000000200027311 */ /* 0x000ee2000020d900 */
[----:B------:R-:W-:Y:S05]  /*b0a0*/  BRA `(.L_x_13638) ;  /* 0x0000000800a87947 */ /* 0x000fea0003800000 */
.L_x_13643:
[----:B------:R-:W3:Y:S02]  /*b0b0*/  LDG.E.64 R2, desc[UR36][R4.64] ;  /* 0x0000002404027981 */ /* 0x000ee4000c1e1b00 */
[----:B---3--:R-:W0:Y:S01]  /*b0c0*/  F2I.S64.F64.TRUNC R2, R2 ;  /* 0x0000000200027311 */ /* 0x008e22000030d900 */
[----:B------:R-:W-:Y:S05]  /*b0d0*/  BRA `(.L_x_13638) ;  /* 0x00000008009c7947 */ /* 0x000fea0003800000 */
.L_x_13633:
        /* <DEDUP_REMOVED lines=13> */
.L_x_13647:
[----:B------:R-:W3:Y:S02]  /*b1b0*/  LDG.E.64 R2, desc[UR36][R4.64] ;  /* 0x0000002404027981 */ /* 0x000ee4000c1e1b00 */
[----:B---3--:R-:W0:Y:S01]  /*b1c0*/  F2I.S64.F64.TRUNC R2, R2 ;  /* 0x0000000200027311 */ /* 0x008e22000030d900 */
[----:B------:R-:W-:Y:S05]  /*b1d0*/  BRA `(.L_x_13638) ;  /* 0x00000008005c7947 */ /* 0x000fea0003800000 */
.L_x_13646:
        /* <DEDUP_REMOVED lines=27> */
.L_x_13649:
        /* <DEDUP_REMOVED lines=14> */
.L_x_13648:
[----:B------:R-:W3:Y:S02]  /*b470*/  LDG.E.U16 R2, desc[UR36][R4.64] ;  /* 0x0000002404027981 */ /* 0x000ee4000c1e1500 */
[----:B---3--:R-:W-:-:S06]  /*b480*/  IMAD.U32 R2, R2, 0x10000, RZ ;  /* 0x0001000002027824 */ /* 0x008fcc00078e00ff */
[----:B------:R-:W0:Y:S01]  /*b490*/  F2I.S64.TRUNC R2, R2 ;  /* 0x0000000200027311 */ /* 0x000e22000020d900 */
[----:B------:R-:W-:Y:S05]  /*b4a0*/  BRA `(.L_x_13638) ;  /* 0x0000000400a87947 */ /* 0x000fea0003800000 */
.L_x_13645:
        /* <DEDUP_REMOVED lines=11> */
.L_x_13652:
        /* <DEDUP_REMOVED lines=21> */
.L_x_13656:
[----:B------:R-:W-:Y:S05]  /*b6b0*/  BSYNC B1 ;  /* 0x0000000000017941 */ /* 0x000fea0003800000 */
.L_x_13655:
[----:B------:R-:W-:Y:S01]  /*b6c0*/  IMAD.SHL.U32 R2, R2, 0x100000, RZ ;  /* 0x0010000002027824 */ /* 0x000fe200078e00ff */
[----:B------:R-:W-:-:S04]  /*b6d0*/  LEA R3, R0, 0x3b800000, 0x17 ;  /* 0x3b80000000037811 */ /* 0x000fc800078eb8ff */
[----:B------:R-:W-:-:S07]  /*b6e0*/  LOP3.LUT R2, R3, R2, R4, 0xfe, !PT ;  /* 0x0000000203027212 */ /* 0x000fce00078efe04 */
.L_x_13654:
[----:B------:R-:W-:Y:S05]  /*b6f0*/  BSYNC B0 ;  /* 0x0000000000007941 */ /* 0x000fea0003800000 */
.L_x_13653:
[----:B------:R-:W0:Y:S01]  /*b700*/  F2I.S64.TRUNC R2, R2 ;  /* 0x0000000200027311 */ /* 0x000e22000020d900 */
[----:B------:R-:W-:Y:S05]  /*b710*/  BRA `(.L_x_13638) ;  /* 0x00000004000c7947 */ /* 0x000fea0003800000 */
.L_x_13651:
        /* <DEDUP_REMOVED lines=21> */
.L_x_13660:
[----:B------:R-:W-:Y:S05]  /*b870*/  BSYNC B1 ;  /* 0x0000000000017941 */ /* 0x000fea0003800000 */
.L_x_13659:
[----:B------:R-:W-:Y:S01]  /*b880*/  IMAD.SHL.U32 R2, R2, 0x200000, RZ ;  /* 0x0020000002027824 */ /* 0x000fe200078e00ff */
[----:B------:R-:W-:-:S04]  /*b890*/  LEA R3, R0, 0x37800000, 0x17 ;  /* 0x3780000000037811 */ /* 0x000fc800078eb8ff */
[----:B------:R-:W-:-:S07]  /*b8a0*/  LOP3.LUT R2, R3, R2, R4, 0xfe, !PT ;  /* 0x0000000203027212 */ /* 0x000fce00078efe04 */
.L_x_13658:
[----:B------:R-:W-:Y:S05]  /*b8b0*/  BSYNC B0 ;  /* 0x0000000000007941 */ /* 0x000fea0003800000 */
.L_x_13657:
[----:B------:R-:W0:Y:S01]  /*b8c0*/  F2I.S64.TRUNC R2, R2 ;  /* 0x0000000200027311 */ /* 0x000e22000020d900 */
[----:B------:R-:W-:Y:S05]  /*b8d0*/  BRA `(.L_x_13638) ;  /* 0x00000000009c7947 */ /* 0x000fea0003800000 */
.L_x_13650:
        /* <DEDUP_REMOVED lines=14> */
.L_x_13664:
[----:B------:R-:W-:Y:S05]  /*b9c0*/  BSYNC B0 ;  /* 0x0000000000007941 */ /* 0x000fea0003800000 */
.L_x_13663:
[----:B------:R-:W0:Y:S01]  /*b9d0*/  F2I.S64.TRUNC R2, R2 ;  /* 0x0000000200027311 */ /* 0x000e22000020d900 */
[----:B------:R-:W-:Y:S05]  /*b9e0*/  BRA `(.L_x_13638) ;  /* 0x0000000000587947 */ /* 0x000fea0003800000 */
.L_x_13637:
        /* <DEDUP_REMOVED lines=16> */
.L_x_13665:
[----:B------:R-:W-:Y:S01]  /*baf0*/  CS2R R2, SRZ ;  /* 0x0000000000027805 */ /* 0x000fe2000001ff00 */
[----:B------:R-:W-:Y:S06]  /*bb00*/  BRA `(.L_x_13638) ;  /* 0x0000000000107947 */ /* 0x000fec0003800000 */
.L_x_13662:
[----:B------:R0:W5:Y:S01]  /*bb10*/  LDG.E.64 R2, desc[UR36][R4.64] ;  /* 0x0000002404027981 */ /* 0x000162000c1e1b00 */
[----:B------:R-:W-:Y:S05]  /*bb20*/  BRA `(.L_x_13638) ;  /* 0x0000000000087947 */ /* 0x000fea0003800000 */
.L_x_13661:
[----:B------:R0:W5:Y:S01]  /*bb30*/  LDG.E R2, desc[UR36][R4.64] ;  /* 0x0000002404027981 */ /* 0x000162000c1e1900 */
[----:B------:R-:W-:-:S07]  /*bb40*/  IMAD.MOV.U32 R3, RZ, RZ, RZ ;  /* 0x000000ffff037224 */ /* 0x000fce00078e00ff */
.L_x_13638:
[----:B012345:R-:W-:Y:S01]  /*bb50*/  LOP3.LUT R0, R19, R3, RZ, 0xfc, !PT ;  /* 0x0000000313007212 */ /* 0x03ffe200078efcff */
[----:B------:R-:W-:Y:S03]  /*bb60*/  BSSY B0, `(.L_x_13666) ;  /* 0x000001c000007945 */ /* 0x000fe60003800000 */
[----:B------:R-:W-:-:S13]  /*bb70*/  ISETP.NE.U32.AND P0, PT, R0, RZ, PT ;  /* 0x000000ff0000720c */ /* 0x000fda0003f05070 */
[----:B------:R-:W-:Y:S05]  /*bb80*/  @!P0 BRA `(.L_x_13667) ;  /* 0x0000000000148947 */ /* 0x000fea0003800000 */
[----:B------:R-:W-:-:S07]  /*bb90*/  MOV R0, 0xbbb0 ;  /* 0x0000bbb000007802 */ /* 0x000fce0000000f00 */
[----:B------:R-:W-:Y:S05]  /*bba0*/  CALL.REL.NOINC `($__internal_21_$__cuda_sm20_div_s64) ;  /* 0x0000005000dc7944 */ /* 0x000fea0003c00000 */
[----:B------:R-:W-:Y:S02]  /*bbb0*/  IMAD.MOV.U32 R2, RZ, RZ, R4 ;  /* 0x000000ffff027224 */ /* 0x000fe400078e0004 */
[----:B------:R-:W-:Y:S01]  /*bbc0*/  IMAD.MOV.U32 R3, RZ, RZ, R5 ;  /* 0x000000ffff037224 */ /* 0x000fe200078e0005 */
[----:B------:R-:W-:Y:S06]  /*bbd0*/  BRA `(.L_x_13668) ;  /* 0x0000000000507947 */ /* 0x000fec0003800000 */
.L_x_13667:
[----:B------:R-:W0:Y:S01]  /*bbe0*/  I2F.U32.RP R0, R2 ;  /* 0x0000000200007306 */ /* 0x000e220000209000 */
[----:B------:R-:W-:-:S07]  /*bbf0*/  ISETP.NE.U32.AND P2, PT, R2, RZ, PT ;  /* 0x000000ff0200720c */ /* 0x000fce0003f45070 */
[----:B0-----:R-:W0:Y:S02]  /*bc00*/  MUFU.RCP R0, R0 ;  /* 0x0000000000007308 */ /* 0x001e240000001000 */
[----:B0-----:R-:W-:-:S06]  /*bc10*/  VIADD R4, R0, 0xffffffe ;  /* 0x0ffffffe00047836 */ /* 0x001fcc0000000000 */
        /* <DEDUP_REMOVED lines=16> */
.L_x_13668:
[----:B------:R-:W-:Y:S05]  /*bd20*/  BSYNC B0 ;  /* 0x0000000000007941 */ /* 0x000fea0003800000 */
.L_x_13666:
        /* <DEDUP_REMOVED lines=14> */
.L_x_13672:
[----:B------:R0:W-:Y:S01]  /*be10*/  STG.E.U8 desc[UR36][R16.64], R2 ;  /* 0x0000000210007986 */ /* 0x0001e2000c101124 */
[----:B------:R-:W-:Y:S05]  /*be20*/  BRA `(.L_x_13674) ;  /* 0x0000000c00507947 */ /* 0x000fea0003800000 */
.L_x_13671:
        /* <DEDUP_REMOVED lines=8> */
.L_x_13676:
[----:B------:R0:W-:Y:S01]  /*beb0*/  STG.E desc[UR36][R16.64], R2 ;  /* 0x0000000210007986 */ /* 0x0001e2000c101924 */
[----:B------:R-:W-:Y:S05]  /*bec0*/  BRA `(.L_x_13674) ;  /* 0x0000000c00287947 */ /* 0x000fea0003800000 */
.L_x_13675:
[----:B------:R0:W-:Y:S01]  /*bed0*/  STG.E.U16 desc[UR36][R16.64], R2 ;  /* 0x0000000210007986 */ /* 0x0001e2000c101524 */
[----:B------:R-:W-:Y:S05]  /*bee0*/  BRA `(.L_x_13674) ;  /* 0x0000000c00207947 */ /* 0x000fea0003800000 */
.L_x_13670:
        /* <DEDUP_REMOVED lines=9> */
.L_x_13678:
[----:B------:R-:W0:Y:S02]  /*bf80*/  I2F.S64 R0, R2 ;  /* 0x0000000200007312 */ /* 0x000e240000301400 */
[----:B0-----:R-:W-:-:S05]  /*bf90*/  F2FP.F16.F32.PACK_AB R0, RZ, R0 ;  /* 0x00000000ff00723e */ /* 0x001fca00000000ff */
[----:B------:R0:W-:Y:S01]  /*bfa0*/  STG.E.U16 desc[UR36][R16.64], R0 ;  /* 0x0000000010007986 */ /* 0x0001e2000c101524 */
[----:B------:R-:W-:Y:S05]  /*bfb0*/  BRA `(.L_x_13674) ;  /* 0x0000000800ec7947 */ /* 0x000fea0003800000 */
.L_x_13677:
        /* <DEDUP_REMOVED lines=10> */
.L_x_13680:
[----:B------:R-:W0:Y:S02]  /*c060*/  I2F.S64 R2, R2 ;  /* 0x0000000200027312 */ /* 0x000e240000301400 */
[----:B0-----:R-:W-:-:S04]  /*c070*/  F2FP.F16.F32.PACK_AB R3, RZ, R2 ;  /* 0x00000002ff03723e */ /* 0x001fc800000000ff */
[----:B------:R-:W-:-:S05]  /*c080*/  PRMT R3, R3, 0x5410, RZ ;  /* 0x0000541003037816 */ /* 0x000fca00000000ff */
[----:B------:R2:W-:Y:S01]  /*c090*/  STG.E desc[UR36][R16.64], R3 ;  /* 0x0000000310007986 */ /* 0x0005e2000c101924 */
[----:B------:R-:W-:Y:S05]  /*c0a0*/  BRA `(.L_x_13674) ;  /* 0x0000000800b07947 */ /* 0x000fea0003800000 */
.L_x_13679:
[----:B------:R-:W0:Y:S02]  /*c0b0*/  I2F.F64.S64 R2, R2 ;  /* 0x0000000200027312 */ /* 0x000e240000301c00 */
[----:B0-----:R4:W-:Y:S01]  /*c0c0*/  STG.E.64 desc[UR36][R16.64], R2 ;  /* 0x0000000210007986 */ /* 0x0019e2000c101b24 */
[----:B------:R-:W-:Y:S05]  /*c0d0*/  BRA `(.L_x_13674) ;  /* 0x0000000800a47947 */ /* 0x000fea0003800000 */
.L_x_13669:
        /* <DEDUP_REMOVED lines=13> */
.L_x_13683:
[----:B------:R-:W0:Y:S01]  /*c1b0*/  I2F.F64.S64 R4, R2 ;  /* 0x0000000200047312 */ /* 0x000e220000301c00 */
[----:B------:R-:W-:-:S05]  /*c1c0*/  CS2R R6, SRZ ;  /* 0x0000000000067805 */ /* 0x000fca000001ff00 */
[----:B0-----:R0:W-:Y:S01]  /*c1d0*/  STG.E.128 desc[UR36][R16.64], R4 ;  /* 0x0000000410007986 */ /* 0x0011e2000c101d24 */
[----:B------:R-:W-:Y:S05]  /*c1e0*/  BRA `(.L_x_13674) ;  /* 0x0000000800607947 */ /* 0x000fea0003800000 */
.L_x_13682:
        /* <DEDUP_REMOVED lines=21> */
.L_x_13687:
[----:B------:R-:W-:Y:S05]  /*c340*/  BSYNC B0 ;  /* 0x0000000000007941 */ /* 0x000fea0003800000 */
.L_x_13686:
[----:B------:R-:W-:-:S05]  /*c350*/  LOP3.LUT R5, R0, R5, RZ, 0xfc, !PT ;  /* 0x0000000500057212 */ /* 0x000fca00078efcff */
[----:B------:R0:W-:Y:S01]  /*c360*/  STG.E.U8 desc[UR36][R16.64], R5 ;  /* 0x0000000510007986 */ /* 0x0001e2000c101124 */
[----:B------:R-:W-:Y:S05]  /*c370*/  BRA `(.L_x_13674) ;  /* 0x0000000400fc7947 */ /* 0x000fea0003800000 */
.L_x_13685:
        /* <DEDUP_REMOVED lines=13> */
.L_x_13689:
[----:B------:R-:W-:Y:S01]  /*c450*/  IMAD.MOV.U32 R0, RZ, RZ, 0x7f ;  /* 0x0000007fff007424 */ /* 0x000fe200078e00ff */
[----:B------:R-:W-:-:S04]  /*c460*/  ISETP.GT.U32.AND P0, PT, R4, 0x7f800000, PT ;  /* 0x7f8000000400780c */ /* 0x000fc80003f04070 */
[----:B------:R-:W-:-:S09]  /*c470*/  SEL R0, R0, 0x7c, P0 ;  /* 0x0000007c00007807 */ /* 0x000fd20000000000 */
.L_x_13690:
[----:B------:R-:W-:Y:S05]  /*c480*/  BSYNC B0 ;  /* 0x0000000000007941 */ /* 0x000fea0003800000 */
.L_x_13688:
[----:B------:R-:W-:-:S04]  /*c490*/  LOP3.LUT R2, R3, 0x80000000, RZ, 0xc0, !PT ;  /* 0x8000000003027812 */ /* 0x000fc800078ec0ff */
[----:B------:R-:W-:-:S04]  /*c4a0*/  SHF.R.U32.HI R3, RZ, 0x18, R2 ;  /* 0x00000018ff037819 */ /* 0x000fc80000011602 */
[----:B------:R-:W-:-:S05]  /*c4b0*/  LOP3.LUT R3, R0, R3, RZ, 0xfc, !PT ;  /* 0x0000000300037212 */ /* 0x000fca00078efcff */
[----:B------:R0:W-:Y:S01]  /*c4c0*/  STG.E.U8 desc[UR36][R16.64], R3 ;  /* 0x0000000310007986 */ /* 0x0001e2000c101124 */
[----:B------:R-:W-:Y:S05]  /*c4d0*/  BRA `(.L_x_13674) ;  /* 0x0000000400a47947 */ /* 0x000fea0003800000 */
.L_x_13684:
[----:B------:R-:W0:Y:S02]  /*c4e0*/  I2F.S64 R0, R2 ;  /* 0x0000000200007312 */ /* 0x000e240000301400 */
[----:B0-----:R-:W-:-:S05]  /*c4f0*/  F2FP.BF16.F32.PACK_AB R0, RZ, R0 ;  /* 0x00000000ff00723e */ /* 0x001fca00000010ff */
[----:B------:R0:W-:Y:S01]  /*c500*/  STG.E.U16 desc[UR36][R16.64], R0 ;  /* 0x0000000010007986 */ /* 0x0001e2000c101524 */
[----:B------:R-:W-:Y:S05]  /*c510*/  BRA `(.L_x_13674) ;  /* 0x0000000400947947 */ /* 0x000fea0003800000 */
.L_x_13681:
        /* <DEDUP_REMOVED lines=10> */
.L_x_13693:
        /* <DEDUP_REMOVED lines=17> */
.L_x_13696:
[----:B------:R-:W-:-:S04]  /*c6d0*/  LOP3.LUT R2, R3, 0x80000000, RZ, 0xc0, !PT ;  /* 0x8000000003027812 */ /* 0x000fc800078ec0ff */
[----:B------:R-:W-:-:S04]  /*c6e0*/  SHF.R.U32.HI R3, RZ, 0x18, R2 ;  /* 0x00000018ff037819 */ /* 0x000fc80000011602 */
[----:B------:R-:W-:-:S04]  /*c6f0*/  LOP3.LUT R0, R0, R3, RZ, 0xfc, !PT ;  /* 0x0000000300007212 */ /* 0x000fc800078efcff */
[----:B------:R-:W-:-:S07]  /*c700*/  PRMT R8, R0, 0x7610, R8 ;  /* 0x0000761000087816 */ /* 0x000fce0000000008 */
.L_x_13695:
[----:B------:R-:W-:Y:S05]  /*c710*/  BSYNC B0 ;  /* 0x0000000000007941 */ /* 0x000fea0003800000 */
.L_x_13694:
[----:B------:R0:W-:Y:S01]  /*c720*/  STG.E.U8 desc[UR36][R16.64], R8 ;  /* 0x0000000810007986 */ /* 0x0001e2000c101124 */
[----:B------:R-:W-:Y:S05]  /*c730*/  BRA `(.L_x_13674) ;  /* 0x00000004000c7947 */ /* 0x000fea0003800000 */
.L_x_13692:
        /* <DEDUP_REMOVED lines=17> */
.L_x_13699:
[----:B------:R-:W-:-:S04]  /*c850*/  LOP3.LUT R2, R3, 0x80000000, RZ, 0xc0, !PT ;  /* 0x8000000003027812 */ /* 0x000fc800078ec0ff */
[----:B------:R-:W-:-:S04]  /*c860*/  SHF.R.U32.HI R3, RZ, 0x18, R2 ;  /* 0x00000018ff037819 */ /* 0x000fc80000011602 */
[----:B------:R-:W-:-:S04]  /*c870*/  LOP3.LUT R0, R0, R3, RZ, 0xfc, !PT ;  /* 0x0000000300007212 */ /* 0x000fc800078efcff */
[----:B------:R-:W-:-:S07]  /*c880*/  PRMT R8, R0, 0x7610, R8 ;  /* 0x0000761000087816 */ /* 0x000fce0000000008 */
.L_x_13698:
[----:B------:R-:W-:Y:S05]  /*c890*/  BSYNC B0 ;  /* 0x0000000000007941 */ /* 0x000fea0003800000 */
.L_x_13697:
[----:B------:R0:W-:Y:S01]  /*c8a0*/  STG.E.U8 desc[UR36][R16.64], R8 ;  /* 0x0000000810007986 */ /* 0x0001e2000c101124 */
[----:B------:R-:W-:Y:S05]  /*c8b0*/  BRA `(.L_x_13674) ;  /* 0x0000000000ac7947 */ /* 0x000fea0003800000 */
.L_x_13691:
        /* <DEDUP_REMOVED lines=23> */
.L_x_13673:
        /* <DEDUP_REMOVED lines=16> */
.L_x_13702:
[----:B------:R-:W-:Y:S05]  /*cb30*/  BRA `(.L_x_13674) ;  /* 0x00000000000c7947 */ /* 0x000fea0003800000 */
.L_x_13701:
[----:B------:R0:W-:Y:S01]  /*cb40*/  STG.E.64 desc[UR36][R16.64], R2 ;  /* 0x0000000210007986 */ /* 0x0001e2000c101b24 */
[----:B------:R-:W-:Y:S05]  /*cb50*/  BRA `(.L_x_13674) ;  /* 0x0000000000047947 */ /* 0x000fea0003800000 */
.L_x_13700:
[----:B------:R0:W-:Y:S02]  /*cb60*/  STG.E desc[UR36][R16.64], R2 ;  /* 0x0000000210007986 */ /* 0x0001e4000c101924 */
.L_x_13674:
[----:B------:R-:W-:-:S07]  /*cb70*/  VIADD R23, R23, 0x80 ;  /* 0x0000008017177836 */ /* 0x000fce0000000000 */
.L_x_13598:
[----:B------:R-:W-:Y:S05]  /*cb80*/  BSYNC B6 ;  /* 0x0000000000067941 */ /* 0x000fea0003800000 */
.L_x_13597:
        /* <DEDUP_REMOVED lines=357> */
.L_x_13703:
        /* <DEDUP_REMOVED lines=21> */
.L_x_13707:
[----:B------:R0:W5:Y:S01]  /*e330*/  LDG.E.U8 R18, desc[UR36][R2.64] ;  /* 0x0000002402127981 */ /* 0x000162000c1e1100 */
[----:B------:R-:W-:Y:S01]  /*e340*/  IMAD.MOV.U32 R19, RZ, RZ, RZ ;  /* 0x000000ffff137224 */ /* 0x000fe200078e00ff */
[----:B------:R-:W-:Y:S06]  /*e350*/  BRA `(.L_x_13709) ;  /* 0x0000000c00487947 */ /* 0x000fec0003800000 */
.L_x_13706:
        /* <DEDUP_REMOVED lines=8> */
.L_x_13711:
[----:B------:R-:W2:Y:S02]  /*e3e0*/  LDG.E R18, desc[UR36][R2.64] ;  /* 0x0000002402127981 */ /* 0x000ea4000c1e1900 */
[----:B--2---:R-:W-:Y:S01]  /*e3f0*/  SHF.R.S32.HI R19, RZ, 0x1f, R18 ;  /* 0x0000001fff137819 */ /* 0x004fe20000011412 */
[----:B------:R-:W-:Y:S06]  /*e400*/  BRA `(.L_x_13709) ;  /* 0x0000000c001c7947 */ /* 0x000fec0003800000 */
.L_x_13710:
[----:B------:R-:W2:Y:S02]  /*e410*/  LDG.E.S16 R18, desc[UR36][R2.64] ;  /* 0x0000002402127981 */ /* 0x000ea4000c1e1700 */
[----:B--2---:R-:W-:Y:S01]  /*e420*/  SHF.R.S32.HI R19, RZ, 0x1f, R18 ;  /* 0x0000001fff137819 */ /* 0x004fe20000011412 */
[----:B------:R-:W-:Y:S06]  /*e430*/  BRA `(.L_x_13709) ;  /* 0x0000000c00107947 */ /* 0x000fec0003800000 */
.L_x_13705:
        /* <DEDUP_REMOVED lines=9> */
.L_x_13713:
[----:B------:R-:W2:Y:S02]  /*e4d0*/  LDG.E.U16 R2, desc[UR36][R2.64] ;  /* 0x0000002402027981 */ /* 0x000ea4000c1e1500 */
[----:B--2---:R-:W-:-:S06]  /*e4e0*/  HADD2.F32 R18, -RZ, R2.H0_H0 ;  /* 0x20000002ff127230 */ /* 0x004fcc0000004100 */
[----:B------:R-:W0:Y:S01]  /*e4f0*/  F2I.S64.TRUNC R18, R18 ;  /* 0x0000001200127311 */ /* 0x000e22000020d900 */
[----:B------:R-:W-:Y:S05]  /*e500*/  BRA `(.L_x_13709) ;  /* 0x0000000800dc7947 */ /* 0x000fea0003800000 */
.L_x_13712:
        /* <DEDUP_REMOVED lines=9> */
.L_x_13715:
[----:B------:R-:W2:Y:S02]  /*e5a0*/  LDG.E.U16 R2, desc[UR36][R2.64] ;  /* 0x0000002402027981 */ /* 0x000ea4000c1e1500 */
[----:B--2---:R-:W-:-:S06]  /*e5b0*/  HADD2.F32 R18, -RZ, R2.H0_H0 ;  /* 0x20000002ff127230 */ /* 0x004fcc0000004100 */
[----:B------:R-:W0:Y:S01]  /*e5c0*/  F2I.S64.TRUNC R18, R18 ;  /* 0x0000001200127311 */ /* 0x000e22000020d900 */
[----:B------:R-:W-:Y:S05]  /*e5d0*/  BRA `(.L_x_13709) ;  /* 0x0000000800a87947 */ /* 0x000fea0003800000 */
.L_x_13714:
[----:B------:R-:W2:Y:S02]  /*e5e0*/  LDG.E.64 R2, desc[UR36][R2.64] ;  /* 0x0000002402027981 */ /* 0x000ea4000c1e1b00 */
[----:B--2---:R0:W1:Y:S01]  /*e5f0*/  F2I.S64.F64.TRUNC R18, R2 ;  /* 0x0000000200127311 */ /* 0x004062000030d900 */
[----:B------:R-:W-:Y:S05]  /*e600*/  BRA `(.L_x_13709) ;  /* 0x00000008009c7947 */ /* 0x000fea0003800000 */
.L_x_13704:
        /* <DEDUP_REMOVED lines=13> */
.L_x_13718:
[----:B------:R-:W2:Y:S02]  /*e6e0*/  LDG.E.64 R2, desc[UR36][R2.64] ;  /* 0x0000002402027981 */ /* 0x000ea4000c1e1b00 */
[----:B--2---:R0:W1:Y:S01]  /*e6f0*/  F2I.S64.F64.TRUNC R18, R2 ;  /* 0x0000000200127311 */ /* 0x004062000030d900 */
[----:B------:R-:W-:Y:S05]  /*e700*/  BRA `(.L_x_13709) ;  /* 0x00000008005c7947 */ /* 0x000fea0003800000 */
.L_x_13717:
        /* <DEDUP_REMOVED lines=27> */
.L_x_13720:
        /* <DEDUP_REMOVED lines=14> */
.L_x_13719:
[----:B------:R-:W2:Y:S02]  /*e9a0*/  LDG.E.U16 R18, desc[UR36][R2.64] ;  /* 0x0000002402127981 */ /* 0x000ea4000c1e1500 */
[----:B--2---:R-:W-:-:S06]  /*e9b0*/  IMAD.U32 R18, R18, 0x10000, RZ ;  /* 0x0001000012127824 */ /* 0x004fcc00078e00ff */
[----:B------:R-:W0:Y:S01]  /*e9c0*/  F2I.S64.TRUNC R18, R18 ;  /* 0x0000001200127311 */ /* 0x000e22000020d900 */
[----:B------:R-:W-:Y:S05]  /*e9d0*/  BRA `(.L_x_13709) ;  /* 0x0000000400a87947 */ /* 0x000fea0003800000 */
.L_x_13716:
        /* <DEDUP_REMOVED lines=11> */
.L_x_13723:
        /* <DEDUP_REMOVED lines=21> */
.L_x_13727:
[----:B------:R-:W-:Y:S05]  /*ebe0*/  BSYNC B1 ;  /* 0x0000000000017941 */ /* 0x000fea0003800000 */
.L_x_13726:
[----:B------:R-:W-:Y:S01]  /*ebf0*/  IMAD.SHL.U32 R2, R2, 0x100000, RZ ;  /* 0x0010000002027824 */ /* 0x000fe200078e00ff */
[----:B------:R-:W-:-:S04]  /*ec00*/  LEA R3, R0, 0x3b800000, 0x17 ;  /* 0x3b80000000037811 */ /* 0x000fc800078eb8ff */
[----:B------:R-:W-:-:S07]  /*ec10*/  LOP3.LUT R18, R3, R2, R18, 0xfe, !PT ;  /* 0x0000000203127212 */ /* 0x000fce00078efe12 */
.L_x_13725:
[----:B------:R-:W-:Y:S05]  /*ec20*/  BSYNC B0 ;  /* 0x0000000000007941 */ /* 0x000fea0003800000 */
.L_x_13724:
[----:B------:R-:W1:Y:S01]  /*ec30*/  F2I.S64.TRUNC R18, R18 ;  /* 0x0000001200127311 */ /* 0x000e62000020d900 */
[----:B------:R-:W-:Y:S05]  /*ec40*/  BRA `(.L_x_13709) ;  /* 0x00000004000c7947 */ /* 0x000fea0003800000 */
.L_x_13722:
        /* <DEDUP_REMOVED lines=21> */
.L_x_13731:
[----:B------:R-:W-:Y:S05]  /*eda0*/  BSYNC B1 ;  /* 0x0000000000017941 */ /* 0x000fea0003800000 */
.L_x_13730:
[----:B------:R-:W-:Y:S01]  /*edb0*/  IMAD.SHL.U32 R2, R2, 0x200000, RZ ;  /* 0x0020000002027824 */ /* 0x000fe200078e00ff */
[----:B------:R-:W-:-:S04]  /*edc0*/  LEA R3, R0, 0x37800000, 0x17 ;  /* 0x3780000000037811 */ /* 0x000fc800078eb8ff */
[----:B------:R-:W-:-:S07]  /*edd0*/  LOP3.LUT R18, R3, R2, R18, 0xfe, !PT ;  /* 0x0000000203127212 */ /* 0x000fce00078efe12 */
.L_x_13729:
[----:B------:R-:W-:Y:S05]  /*ede0*/  BSYNC B0 ;  /* 0x0000000000007941 */ /* 0x000fea0003800000 */
.L_x_13728:
[----:B------:R-:W2:Y:S01]  /*edf0*/  F2I.S64.TRUNC R18, R18 ;  /* 0x0000001200127311 */ /* 0x000ea2000020d900 */
[----:B------:R-:W-:Y:S05]  /*ee00*/  BRA `(.L_x_13709) ;  /* 0x00000000009c7947 */ /* 0x000fea0003800000 */
.L_x_13721:
        /* <DEDUP_REMOVED lines=14> */
.L_x_13735:
[----:B------:R-:W-:Y:S05]  /*eef0*/  BSYNC B0 ;  /* 0x0000000000007941 */ /* 0x000fea0003800000 */
.L_x_13734:
[----:B------:R-:W0:Y:S01]  /*ef00*/  F2I.S64.TRUNC R18, R18 ;  /* 0x0000001200127311 */ /* 0x000e22000020d900 */
[----:B------:R-:W-:Y:S05]  /*ef10*/  BRA `(.L_x_13709) ;  /* 0x0000000000587947 */ /* 0x000fea0003800000 */
.L_x_13708:
        /* <DEDUP_REMOVED lines=16> */
.L_x_13736:
[----:B------:R-:W-:Y:S01]  /*f020*/  CS2R R18, SRZ ;  /* 0x0000000000127805 */ /* 0x000fe2000001ff00 */
[----:B------:R-:W-:Y:S06]  /*f030*/  BRA `(.L_x_13709) ;  /* 0x0000000000107947 */ /* 0x000fec0003800000 */
.L_x_13733:
[----:B------:R4:W5:Y:S01]  /*f040*/  LDG.E.64 R18, desc[UR36][R2.64] ;  /* 0x0000002402127981 */ /* 0x000962000c1e1b00 */
[----:B------:R-:W-:Y:S05]  /*f050*/  BRA `(.L_x_13709) ;  /* 0x0000000000087947 */ /* 0x000fea0003800000 */
.L_x_13732:
[----:B------:R3:W5:Y:S01]  /*f060*/  LDG.E R18, desc[UR36][R2.64] ;  /* 0x0000002402127981 */ /* 0x000762000c1e1900 */
[----:B------:R-:W-:-:S07]  /*f070*/  IMAD.MOV.U32 R19, RZ, RZ, RZ ;  /* 0x000000ffff137224 */ /* 0x000fce00078e00ff */
.L_x_13709:
[----:B0--34-:R-:W0:Y:S01]  /*f080*/  LDC.U8 R2, c[0x0][0x493] ;  /* 0x000124c0ff027b82 */ /* 0x019e220000000000 */
        /* <DEDUP_REMOVED lines=17> */
.L_x_13740:
[----:B------:R3:W5:Y:S01]  /*f1a0*/  LDG.E.U8 R2, desc[UR36][R22.64] ;  /* 0x0000002416027981 */ /* 0x000762000c1e1100 */
[----:B------:R-:W-:Y:S01]  /*f1b0*/  IMAD.MOV.U32 R3, RZ, RZ, RZ ;  /* 0x000000ffff037224 */ /* 0x000fe200078e00ff */
[----:B------:R-:W-:Y:S06]  /*f1c0*/  BRA `(.L_x_13742) ;  /* 0x0000000c00487947 */ /* 0x000fec0003800000 */
.L_x_13739:
        /* <DEDUP_REMOVED lines=8> */
.L_x_13744:
[----:B------:R-:W3:Y:S02]  /*f250*/  LDG.E R2, desc[UR36][R22.64] ;  /* 0x0000002416027981 */ /* 0x000ee4000c1e1900 */
[----:B---3--:R-:W-:Y:S01]  /*f260*/  SHF.R.S32.HI R3, RZ, 0x1f, R2 ;  /* 0x0000001fff037819 */ /* 0x008fe20000011402 */
[----:B------:R-:W-:Y:S06]  /*f270*/  BRA `(.L_x_13742) ;  /* 0x0000000c001c7947 */ /* 0x000fec0003800000 */
.L_x_13743:
[----:B------:R-:W3:Y:S02]  /*f280*/  LDG.E.S16 R2, desc[UR36][R22.64] ;  /* 0x0000002416027981 */ /* 0x000ee4000c1e1700 */
[----:B---3--:R-:W-:Y:S01]  /*f290*/  SHF.R.S32.HI R3, RZ, 0x1f, R2 ;  /* 0x0000001fff037819 */ /* 0x008fe20000011402 */
[----:B------:R-:W-:Y:S06]  /*f2a0*/  BRA `(.L_x_13742) ;  /* 0x0000000c00107947 */ /* 0x000fec0003800000 */
.L_x_13738:
[----:B------:R-:W-:-:S13]  /*f2b0*/  ISETP.GT.AND P0, PT, R0, 0x6, PT ;  /* 0x000000060000780c */ /* 0x000fda0003f04270 */
[----:B------:R-:W-:Y:S05]  /*f2c0*/  @P0 BRA `(.L_x_13745) ;  /* 0x00000000002c0947 */ /* 0x000fea0003800000 */
[----:B------:R-:W-:-:S13]  /*f2d0*/  ISETP.NE.AND P0, PT, R0, 0x5, PT ;  /* 0x000000050000780c */ /* 0x000fda0003f05270 */
[----:B------:R-:W-:Y:S05]  /*f2e0*/  @!P0 BRA `(.L_x_13746) ;  /* 0x0000000000148947 */ /* 0x000fea0003800000 */
[----:B------:R-:W-:-:S13]  /*f2f0*/  ISETP.NE.AND P0, PT, R0, 0x6, PT ;  /* 0x000000060000780c */ /* 0x000fda0003f05270 */
[----:B------:R-:W-:Y:S05]  /*f300*/  @P0 BRA `(.L_x_13741) ;  /* 0x0000000800a00947 */ /* 0x000fea0003800000 */
[----:B------:R-:W3:Y:S02]  /*f310*/  LDG.E R2, desc[UR36][R22.64] ;  /* 0x0000002416027981 */ /* 0x000ee4000c1e1900 */
[----:B---3--:R-:W4:Y:S01]  /*f320*/  F2I.S64.TRUNC R2, R2 ;  /* 0x0000000200027311 */ /* 0x008f22000020d900 */
[----:B------:R-:W-:Y:S05]  /*f330*/  BRA `(.L_x_13742) ;  /* 0x0000000800ec7947 */ /* 0x000fea0003800000 */
.L_x_13746:
[----:B------:R-:W3:Y:S02]  /*f340*/  LDG.E.U16 R22, desc[UR36][R22.64] ;  /* 0x0000002416167981 */ /* 0x000ee4000c1e1500 */
[----:B---3--:R-:W-:-:S06]  /*f350*/  HADD2.F32 R2, -RZ, R22.H0_H0 ;  /* 0x20000016ff027230 */ /* 0x008fcc0000004100 */
[----:B------:R-:W0:Y:S01]  /*f360*/  F2I.S64.TRUNC R2, R2 ;  /* 0x0000000200027311 */ /* 0x000e22000020d900 */
[----:B------:R-:W-:Y:S05]  /*f370*/  BRA `(.L_x_13742) ;  /* 0x0000000800dc7947 */ /* 0x000fea0003800000 */
.L_x_13745:
        /* <DEDUP_REMOVED lines=9> */
.L_x_13748:
[----:B------:R-:W3:Y:S02]  /*f410*/  LDG.E.U16 R22, desc[UR36][R22.64] ;  /* 0x0000002416167981 */ /* 0x000ee4000c1e1500 */
[----:B---3--:R-:W-:-:S06]  /*f420*/  HADD2.F32 R2, -RZ, R22.H0_H0 ;  /* 0x20000016ff027230 */ /* 0x008fcc0000004100 */
[----:B------:R-:W0:Y:S01]  /*f430*/  F2I.S64.TRUNC R2, R2 ;  /* 0x0000000200027311 */ /* 0x000e22000020d900 */
[----:B------:R-:W-:Y:S05]  /*f440*/  BRA `(.L_x_13742) ;  /* 0x0000000800a87947 */ /* 0x000fea0003800000 */
.L_x_13747:
[----:B------:R-:W3:Y:S02]  /*f450*/  LDG.E.64 R2, desc[UR36][R22.64] ;  /* 0x0000002416027981 */ /* 0x000ee4000c1e1b00 */
[----:B---3--:R-:W0:Y:S01]  /*f460*/  F2I.S64.F64.TRUNC R2, R2 ;  /* 0x0000000200027311 */ /* 0x008e22000030d900 */
[----:B------:R-:W-:Y:S05]  /*f470*/  BRA `(.L_x_13742) ;  /* 0x00000008009c7947 */ /* 0x000fea0003800000 */
.L_x_13737:
        /* <DEDUP_REMOVED lines=13> */
.L_x_13751:
[----:B------:R-:W3:Y:S02]  /*f550*/  LDG.E.64 R2, desc[UR36][R22.64] ;  /* 0x0000002416027981 */ /* 0x000ee4000c1e1b00 */
[----:B---3--:R-:W0:Y:S01]  /*f560*/  F2I.S64.F64.TRUNC R2, R2 ;  /* 0x0000000200027311 */ /* 0x008e22000030d900 */
[----:B------:R-:W-:Y:S05]  /*f570*/  BRA `(.L_x_13742) ;  /* 0x00000008005c7947 */ /* 0x000fea0003800000 */
.L_x_13750:
        /* <DEDUP_REMOVED lines=27> */
.L_x_13753:
        /* <DEDUP_REMOVED lines=14> */
.L_x_13752:
[----:B------:R-:W3:Y:S02]  /*f810*/  LDG.E.U16 R2, desc[UR36][R22.64] ;  /* 0x0000002416027981 */ /* 0x000ee4000c1e1500 */
[----:B---3--:R-:W-:-:S06]  /*f820*/  IMAD.U32 R2, R2, 0x10000, RZ ;  /* 0x0001000002027824 */ /* 0x008fcc00078e00ff */
[----:B------:R-:W0:Y:S01]  /*f830*/  F2I.S64.TRUNC R2, R2 ;  /* 0x0000000200027311 */ /* 0x000e22000020d900 */
[----:B------:R-:W-:Y:S05]  /*f840*/  BRA `(.L_x_13742) ;  /* 0x0000000400a87947 */ /* 0x000fea0003800000 */
.L_x_13749:
        /* <DEDUP_REMOVED lines=11> */
.L_x_13756:
        /* <DEDUP_REMOVED lines=21> */
.L_x_13760:
[----:B------:R-:W-:Y:S05]  /*fa50*/  BSYNC B1 ;  /* 0x0000000000017941 */ /* 0x000fea0003800000 */
.L_x_13759:
[----:B------:R-:W-:Y:S01]  /*fa60*/  IMAD.SHL.U32 R2, R2, 0x100000, RZ ;  /* 0x0010000002027824 */ /* 0x000fe200078e00ff */
[----:B------:R-:W-:-:S04]  /*fa70*/  LEA R3, R0, 0x3b800000, 0x17 ;  /* 0x3b80000000037811 */ /* 0x000fc800078eb8ff */
[----:B------:R-:W-:-:S07]  /*fa80*/  LOP3.LUT R2, R3, R2, R4, 0xfe, !PT ;  /* 0x0000000203027212 */ /* 0x000fce00078efe04 */
.L_x_13758:
[----:B------:R-:W-:Y:S05]  /*fa90*/  BSYNC B0 ;  /* 0x0000000000007941 */ /* 0x000fea0003800000 */
.L_x_13757:
[----:B------:R-:W0:Y:S01]  /*faa0*/  F2I.S64.TRUNC R2, R2 ;  /* 0x0000000200027311 */ /* 0x000e22000020d900 */
[----:B------:R-:W-:Y:S05]  /*fab0*/  BRA `(.L_x_13742) ;  /* 0x00000004000c7947 */ /* 0x000fea0003800000 */
.L_x_13755:
        /* <DEDUP_REMOVED lines=21> */
.L_x_13764:
[----:B------:R-:W-:Y:S05]  /*fc10*/  BSYNC B1 ;  /* 0x0000000000017941 */ /* 0x000fea0003800000 */
.L_x_13763:
[----:B------:R-:W-:Y:S01]  /*fc20*/  IMAD.SHL.U32 R2, R2, 0x200000, RZ ;  /* 0x0020000002027824 */ /* 0x000fe200078e00ff */
[----:B------:R-:W-:-:S04]  /*fc30*/  LEA R3, R0, 0x37800000, 0x17 ;  /* 0x3780000000037811 */ /* 0x000fc800078eb8ff */
[----:B------:R-:W-:-:S07]  /*fc40*/  LOP3.LUT R2, R3, R2, R4, 0xfe, !PT ;  /* 0x0000000203027212 */ /* 0x000fce00078efe04 */
.L_x_13762:
[----:B------:R-:W-:Y:S05]  /*fc50*/  BSYNC B0 ;  /* 0x0000000000007941 */ /* 0x000fea0003800000 */
.L_x_13761:
[----:B------:R-:W0:Y:S01]  /*fc60*/  F2I.S64.TRUNC R2, R2 ;  /* 0x0000000200027311 */ /* 0x000e22000020d900 */
[----:B------:R-:W-:Y:S05]  /*fc70*/  BRA `(.L_x_13742) ;  /* 0x00000000009c7947 */ /* 0x000fea0003800000 */
.L_x_13754:
        /* <DEDUP_REMOVED lines=14> */
.L_x_13768:
[----:B------:R-:W-:Y:S05]  /*fd60*/  BSYNC B0 ;  /* 0x0000000000007941 */ /* 0x000fea0003800000 */
.L_x_13767:
[----:B------:R-:W0:Y:S01]  /*fd70*/  F2I.S64.TRUNC R2, R2 ;  /* 0x0000000200027311 */ /* 0x000e22000020d900 */
[----:B------:R-:W-:Y:S05]  /*fd80*/  BRA `(.L_x_13742) ;  /* 0x0000000000587947 */ /* 0x000fea0003800000 */
.L_x_13741:
        /* <DEDUP_REMOVED lines=15> */
[----:B012--5:R-:W-:Y:S05]  /*fe80*/  CALL.ABS.NOINC R2 ;  /* 0x0000000002007343 */ /* 0x027fea0003c00000 */
.L_x_13769:
[----:B------:R-:W-:Y:S01]  /*fe90*/  CS2R R2, SRZ ;  /* 0x0000000000027805 */ /* 0x000fe2000001ff00 */
[----:B------:R-:W-:Y:S06]  /*fea0*/  BRA `(.L_x_13742) ;  /* 0x0000000000107947 */ /* 0x000fec0003800000 */
.L_x_13766:
[----:B------:R0:W5:Y:S01]  /*feb0*/  LDG.E.64 R2, desc[UR36][R22.64] ;  /* 0x0000002416027981 */ /* 0x000162000c1e1b00 */
[----:B------:R-:W-:Y:S05]  /*fec0*/  BRA `(.L_x_13742) ;  /* 0x0000000000087947 */ /* 0x000fea0003800000 */
.L_x_13765:
[----:B------:R0:W5:Y:S01]  /*fed0*/  LDG.E R2, desc[UR36][R22.64] ;  /* 0x0000002416027981 */ /* 0x000162000c1e1900 */
[----:B------:R-:W-:-:S07]  /*fee0*/  IMAD.MOV.U32 R3, RZ, RZ, RZ ;  /* 0x000000ffff037224 */ /* 0x000fce00078e00ff */
.L_x_13742:
        /* <DEDUP_REMOVED lines=9> */
.L_x_13771:
        /* <DEDUP_REMOVED lines=20> */
.L_x_13772:
[----:B------:R-:W-:Y:S05]  /*100c0*/  BSYNC B0 ;  /* 0x0000000000007941 */ /* 0x000fea0003800000 */
.L_x_13770:
        /* <DEDUP_REMOVED lines=14> */
.L_x_13776:
[----:B------:R-:W-:Y:S01]  /*101b0*/  STG.E.U8 desc[UR36][R16.64], R2 ;  /* 0x0000000210007986 */ /* 0x000fe2000c101124 */
[----:B------:R-:W-:Y:S05]  /*101c0*/  EXIT ;  /* 0x000000000000794d */ /* 0x000fea0003800000 */
.L_x_13775:
[----:B------:R-:W-:-:S13]  /*101d0*/  ISETP.NE.AND P0, PT, R0, 0x2, PT ;  /* 0x000000020000780c */ /* 0x000fda0003f05270 */
[----:B------:R-:W-:Y:S05]  /*101e0*/  @!P0 BRA `(.L_x_13778) ;  /* 0x0000000000208947 */ /* 0x000fea0003800000 */
[----:B------:R-:W-:-:S13]  /*101f0*/  ISETP.NE.AND P0, PT, R0, 0x3, PT ;  /* 0x000000030000780c */ /* 0x000fda0003f05270 */
[----:B------:R-:W-:Y:S05]  /*10200*/  @!P0 BRA `(.L_x_13779) ;  /* 0x0000000000108947 */ /* 0x000fea0003800000 */
[----:B------:R-:W-:-:S13]  /*10210*/  ISETP.NE.AND P0, PT, R0, 0x4, PT ;  /* 0x000000040000780c */ /* 0x000fda0003f05270 */
[----:B------:R-:W-:Y:S05]  /*10220*/  @P0 BRA `(.L_x_13777) ;  /* 0x0000000800e80947 */ /* 0x000fea0003800000 */
[----:B------:R-:W-:Y:S01]  /*10230*/  STG.E.64 desc[UR36][R16.64], R2 ;  /* 0x0000000210007986 */ /* 0x000fe2000c101b24 */
[----:B------:R-:W-:Y:S05]  /*10240*/  EXIT ;  /* 0x000000000000794d */ /* 0x000fea0003800000 */
.L_x_13779:
[----:B------:R-:W-:Y:S01]  /*10250*/  STG.E desc[UR36][R16.64], R2 ;  /* 0x0000000210007986 */ /* 0x000fe2000c101924 */
[----:B------:R-:W-:Y:S05]  /*10260*/  EXIT ;  /* 0x000000000000794d */ /* 0x000fea0003800000 */
.L_x_13778:
[----:B------:R-:W-:Y:S01]  /*10270*/  STG.E.U16 desc[UR36][R16.64], R2 ;  /* 0x0000000210007986 */ /* 0x000fe2000c101524 */
[----:B------:R-:W-:Y:S05]  /*10280*/  EXIT ;  /* 0x000000000000794d */ /* 0x000fea0003800000 */
.L_x_13774:
[----:B------:R-:W-:-:S13]  /*10290*/  ISETP.GT.AND P0, PT, R0, 0x6, PT ;  /* 0x000000060000780c */ /* 0x000fda0003f04270 */
[----:B------:R-:W-:Y:S05]  /*102a0*/  @P0 BRA `(.L_x_13780) ;  /* 0x00000000002c0947 */ /* 0x000fea0003800000 */
[----:B------:R-:W-:-:S13]  /*102b0*/  ISETP.NE.AND P0, PT, R0, 0x5, PT ;  /* 0x000000050000780c */ /* 0x000fda0003f05270 */
[----:B------:R-:W-:Y:S05]  /*102c0*/  @!P0 BRA `(.L_x_13781) ;  /* 0x0000000000148947 */ /* 0x000fea0003800000 */
[----:B------:R-:W-:-:S13]  /*102d0*/  ISETP.NE.AND P0, PT, R0, 0x6, PT ;  /* 0x000000060000780c */ /* 0x000fda0003f05270 */
[----:B------:R-:W-:Y:S05]  /*102e0*/  @P0 BRA `(.L_x_13777) ;  /* 0x0000000800b80947 */ /* 0x000fea0003800000 */
[----:B------:R-:W0:Y:S02]  /*102f0*/  I2F.S64 R3, R2 ;  /* 0x0000000200037312 */ /* 0x000e240000301400 */
[----:B0-----:R-:W-:Y:S01]  /*10300*/  STG.E desc[UR36][R16.64], R3 ;  /* 0x0000000310007986 */ /* 0x001fe2000c101924 */
[----:B------:R-:W-:Y:S05]  /*10310*/  EXIT ;  /* 0x000000000000794d */ /* 0x000fea0003800000 */
.L_x_13781:
[----:B------:R-:W0:Y:S02]  /*10320*/  I2F.S64 R0, R2 ;  /* 0x0000000200007312 */ /* 0x000e240000301400 */
[----:B0-----:R-:W-:-:S05]  /*10330*/  F2FP.F16.F32.PACK_AB R0, RZ, R0 ;  /* 0x00000000ff00723e */ /* 0x001fca00000000ff */
[----:B------:R-:W-:Y:S01]  /*10340*/  STG.E.U16 desc[UR36][R16.64], R0 ;  /* 0x0000000010007986 */ /* 0x000fe2000c101524 */
[----:B------:R-:W-:Y:S05]  /*10350*/  EXIT ;  /* 0x000000000000794d */ /* 0x000fea0003800000 */
.L_x_13780:
        /* <DEDUP_REMOVED lines=8> */
[----:B0-----:R-:W-:Y:S01]  /*103e0*/  STG.E.64 desc[UR36][R16.64], R4 ;  /* 0x0000000410007986 */ /* 0x001fe2000c101b24 */
[----:B------:R-:W-:Y:S05]  /*103f0*/  EXIT ;  /* 0x000000000000794d */ /* 0x000fea0003800000 */
.L_x_13783:
[----:B------:R-:W0:Y:S02]  /*10400*/  I2F.S64 R2, R2 ;  /* 0x0000000200027312 */ /* 0x000e240000301400 */
[----:B0-----:R-:W-:-:S04]  /*10410*/  F2FP.F16.F32.PACK_AB R3, RZ, R2 ;  /* 0x00000002ff03723e */ /* 0x001fc800000000ff */
[----:B------:R-:W-:-:S05]  /*10420*/  PRMT R3, R3, 0x5410, RZ ;  /* 0x0000541003037816 */ /* 0x000fca00000000ff */
[----:B------:R-:W-:Y:S01]  /*10430*/  STG.E desc[UR36][R16.64], R3 ;  /* 0x0000000310007986 */ /* 0x000fe2000c101924 */
[----:B------:R-:W-:Y:S05]  /*10440*/  EXIT ;  /* 0x000000000000794d */ /* 0x000fea0003800000 */
.L_x_13782:
[----:B------:R-:W0:Y:S02]  /*10450*/  I2F.F64.S64 R2, R2 ;  /* 0x0000000200027312 */ /* 0x000e240000301c00 */
[----:B0-----:R-:W-:Y:S01]  /*10460*/  STG.E.64 desc[UR36][R16.64], R2 ;  /* 0x0000000210007986 */ /* 0x001fe2000c101b24 */
[----:B------:R-:W-:Y:S05]  /*10470*/  EXIT ;  /* 0x000000000000794d */ /* 0x000fea0003800000 */
.L_x_13773:
        /* <DEDUP_REMOVED lines=11> */
[----:B------:R-:W-:Y:S01]  /*10530*/  STG.E.U8 desc[UR36][R16.64], R3 ;  /* 0x0000000310007986 */ /* 0x000fe2000c101124 */
[----:B------:R-:W-:Y:S05]  /*10540*/  EXIT ;  /* 0x000000000000794d */ /* 0x000fea0003800000 */
.L_x_13786:
[----:B------:R-:W0:Y:S01]  /*10550*/  I2F.F64.S64 R4, R2 ;  /* 0x0000000200047312 */ /* 0x000e220000301c00 */
[----:B------:R-:W-:-:S05]  /*10560*/  CS2R R6, SRZ ;  /* 0x0000000000067805 */ /* 0x000fca000001ff00 */
[----:B0-----:R-:W-:Y:S01]  /*10570*/  STG.E.128 desc[UR36][R16.64], R4 ;  /* 0x0000000410007986 */ /* 0x001fe2000c101d24 */
[----:B------:R-:W-:Y:S05]  /*10580*/  EXIT ;  /* 0x000000000000794d */ /* 0x000fea0003800000 */
.L_x_13785:
        /* <DEDUP_REMOVED lines=21> */
.L_x_13790:
[----:B------:R-:W-:Y:S05]  /*106e0*/  BSYNC B0 ;  /* 0x0000000000007941 */ /* 0x000fea0003800000 */
.L_x_13789:
[----:B------:R-:W-:-:S05]  /*106f0*/  LOP3.LUT R5, R0, R5, RZ, 0xfc, !PT ;  /* 0x0000000500057212 */ /* 0x000fca00078efcff */
[----:B------:R-:W-:Y:S01]  /*10700*/  STG.E.U8 desc[UR36][R16.64], R5 ;  /* 0x0000000510007986 */ /* 0x000fe2000c101124 */
[----:B------:R-:W-:Y:S05]  /*10710*/  EXIT ;  /* 0x000000000000794d */ /* 0x000fea0003800000 */
.L_x_13788:
        /* <DEDUP_REMOVED lines=13> */
.L_x_13792:
[----:B------:R-:W-:Y:S01]  /*107f0*/  IMAD.MOV.U32 R0, RZ, RZ, 0x7f ;  /* 0x0000007fff007424 */ /* 0x000fe200078e00ff */
[----:B------:R-:W-:-:S04]  /*10800*/  ISETP.GT.U32.AND P0, PT, R4, 0x7f800000, PT ;  /* 0x7f8000000400780c */ /* 0x000fc80003f04070 */
[----:B------:R-:W-:-:S09]  /*10810*/  SEL R0, R0, 0x7c, P0 ;  /* 0x0000007c00007807 */ /* 0x000fd20000000000 */
.L_x_13793:
[----:B------:R-:W-:Y:S05]  /*10820*/  BSYNC B0 ;  /* 0x0000000000007941 */ /* 0x000fea0003800000 */
.L_x_13791:
[----:B------:R-:W-:-:S04]  /*10830*/  LOP3.LUT R2, R3, 0x80000000, RZ, 0xc0, !PT ;  /* 0x8000000003027812 */ /* 0x000fc800078ec0ff */
[----:B------:R-:W-:-:S04]  /*10840*/  SHF.R.U32.HI R3, RZ, 0x18, R2 ;  /* 0x00000018ff037819 */ /* 0x000fc80000011602 */
[----:B------:R-:W-:-:S05]  /*10850*/  LOP3.LUT R3, R0, R3, RZ, 0xfc, !PT ;  /* 0x0000000300037212 */ /* 0x000fca00078efcff */
[----:B------:R-:W-:Y:S01]  /*10860*/  STG.E.U8 desc[UR36][R16.64], R3 ;  /* 0x0000000310007986 */ /* 0x000fe2000c101124 */
[----:B------:R-:W-:Y:S05]  /*10870*/  EXIT ;  /* 0x000000000000794d */ /* 0x000fea0003800000 */
.L_x_13787:
[----:B------:R-:W0:Y:S02]  /*10880*/  I2F.S64 R0, R2 ;  /* 0x0000000200007312 */ /* 0x000e240000301400 */
[----:B0-----:R-:W-:-:S05]  /*10890*/  F2FP.BF16.F32.PACK_AB R0, RZ, R0 ;  /* 0x00000000ff00723e */ /* 0x001fca00000010ff */
[----:B------:R-:W-:Y:S01]  /*108a0*/  STG.E.U16 desc[UR36][R16.64], R0 ;  /* 0x0000000010007986 */ /* 0x000fe2000c101524 */
[----:B------:R-:W-:Y:S05]  /*108b0*/  EXIT ;  /* 0x000000000000794d */ /* 0x000fea0003800000 */
.L_x_13784:
        /* <DEDUP_REMOVED lines=10> */
.L_x_13796:
        /* <DEDUP_REMOVED lines=17> */
.L_x_13799:
[----:B------:R-:W-:-:S04]  /*10a70*/  LOP3.LUT R2, R3, 0x80000000, RZ, 0xc0, !PT ;  /* 0x8000000003027812 */ /* 0x000fc800078ec0ff */
[----:B------:R-:W-:-:S04]  /*10a80*/  SHF.R.U32.HI R3, RZ, 0x18, R2 ;  /* 0x00000018ff037819 */ /* 0x000fc80000011602 */
[----:B------:R-:W-:-:S04]  /*10a90*/  LOP3.LUT R0, R0, R3, RZ, 0xfc, !PT ;  /* 0x0000000300007212 */ /* 0x000fc800078efcff */
[----:B------:R-:W-:-:S07]  /*10aa0*/  PRMT R8, R0, 0x7610, R8 ;  /* 0x0000761000087816 */ /* 0x000fce0000000008 */
.L_x_13798:
[----:B------:R-:W-:Y:S05]  /*10ab0*/  BSYNC B0 ;  /* 0x0000000000007941 */ /* 0x000fea0003800000 */
.L_x_13797:
[----:B------:R-:W-:Y:S01]  /*10ac0*/  STG.E.U8 desc[UR36][R16.64], R8 ;  /* 0x0000000810007986 */ /* 0x000fe2000c101124 */
[----:B------:R-:W-:Y:S05]  /*10ad0*/  EXIT ;  /* 0x000000000000794d */ /* 0x000fea0003800000 */
.L_x_13795:
        /* <DEDUP_REMOVED lines=17> */
.L_x_13802:
[----:B------:R-:W-:-:S04]  /*10bf0*/  LOP3.LUT R2, R3, 0x80000000, RZ, 0xc0, !PT ;  /* 0x8000000003027812 */ /* 0x000fc800078ec0ff */
[----:B------:R-:W-:-:S04]  /*10c00*/  SHF.R.U32.HI R3, RZ, 0x18, R2 ;  /* 0x00000018ff037819 */ /* 0x000fc80000011602 */
[----:B------:R-:W-:-:S04]  /*10c10*/  LOP3.LUT R0, R0, R3, RZ, 0xfc, !PT ;  /* 0x0000000300007212 */ /* 0x000fc800078efcff */
[----:B------:R-:W-:-:S07]  /*10c20*/  PRMT R8, R0, 0x7610, R8 ;  /* 0x0000761000087816 */ /* 0x000fce0000000008 */
.L_x_13801:
[----:B------:R-:W-:Y:S05]  /*10c30*/  BSYNC B0 ;  /* 0x0000000000007941 */ /* 0x000fea0003800000 */
.L_x_13800:
[----:B------:R-:W-:Y:S01]  /*10c40*/  STG.E.U8 desc[UR36][R16.64], R8 ;  /* 0x0000000810007986 */ /* 0x000fe2000c101124 */
[----:B------:R-:W-:Y:S05]  /*10c50*/  EXIT ;  /* 0x000000000000794d */ /* 0x000fea0003800000 */
.L_x_13794:
        /* <DEDUP_REMOVED lines=23> */
.L_x_13777:
        /* <DEDUP_REMOVED lines=16> */
.L_x_13805:
[----:B------:R-:W-:Y:S05]  /*10ed0*/  EXIT ;  /* 0x000000000000794d */ /* 0x000fea0003800000 */
.L_x_13804:
[----:B------:R-:W-:Y:S01]  /*10ee0*/  STG.E.64 desc[UR36][R16.64], R2 ;  /* 0x0000000210007986 */ /* 0x000fe2000c101b24 */
[----:B------:R-:W-:Y:S05]  /*10ef0*/  EXIT ;  /* 0x000000000000794d */ /* 0x000fea0003800000 */
.L_x_13803:
[----:B------:R-:W-:Y:S01]  /*10f00*/  STG.E desc[UR36][R16.64], R2 ;  /* 0x0000000210007986 */ /* 0x000fe2000c101924 */
[----:B------:R-:W-:Y:S05]  /*10f10*/  EXIT ;  /* 0x000000000000794d */ /* 0x000fea0003800000 */
        .weak           $__internal_21_$__cuda_sm20_div_s64
        .type           $__internal_21_$__cuda_sm20_div_s64,@function
        .size           $__internal_21_$__cuda_sm20_div_s64,(.L_x_22718 - $__internal_21_$__cuda_sm20_div_s64)
$__internal_21_$__cuda_sm20_div_s64:
[-C--:B------:R-:W-:Y:S02]  /*10f20*/  IADD3 R7, P1, RZ, -R2.reuse, RZ ;  /* 0x80000002ff077210 */ /* 0x080fe40007f3e0ff */
[----:B------:R-:W-:Y:S02]  /*10f30*/  ISETP.GE.AND P0, PT, R3, RZ, PT ;  /* 0x000000ff0300720c */ /* 0x000fe40003f06270 */
[----:B------:R-:W-:Y:S01]  /*10f40*/  ISETP.GE.AND P3, PT, R19, RZ, PT ;  /* 0x000000ff1300720c */ /* 0x000fe20003f66270 */
[----:B------:R-:W-:Y:S01]  /*10f50*/  IMAD.X R4, RZ, RZ, ~R3, P1 ;  /* 0x000000ffff047224 */ /* 0x000fe200008e0e03 */
[----:B------:R-:W-:-:S04]  /*10f60*/  SEL R6, R7, R2, !P0 ;  /* 0x0000000207067207 */ /* 0x000fc80004000000 */
[----:B------:R-:W-:-:S04]  /*10f70*/  SEL R7, R4, R3, !P0 ;  /* 0x0000000304077207 */ /* 0x000fc80004000000 */
[----:B------:R-:W0:Y:S08]  /*10f80*/  I2F.U64.RP R10, R6 ;  /* 0x00000006000a7312 */ /* 0x000e300000309000 */
[----:B0-----:R-:W0:Y:S02]  /*10f90*/  MUFU.RCP R10, R10 ;  /* 0x0000000a000a7308 */ /* 0x001e240000001000 */
[----:B0-----:R-:W-:-:S06]  /*10fa0*/  VIADD R4, R10, 0x1ffffffe ;  /* 0x1ffffffe0a047836 */ /* 0x001fcc0000000000 */
[----:B------:R-:W0:Y:S02]  /*10fb0*/  F2I.U64.TRUNC R4, R4 ;  /* 0x0000000400047311 */ /* 0x000e24000020d800 */
[----:B0-----:R-:W-:-:S04]  /*10fc0*/  IMAD.WIDE.U32 R8, R4, R6, RZ ;  /* 0x0000000604087225 */ /* 0x001fc800078e00ff */
[----:B------:R-:W-:Y:S01]  /*10fd0*/  IMAD R9, R4, R7, R9 ;  /* 0x0000000704097224 */ /* 0x000fe200078e0209 */
[----:B------:R-:W-:-:S03]  /*10fe0*/  IADD3 R11, P0, RZ, -R8, RZ ;  /* 0x80000008ff0b7210 */ /* 0x000fc60007f1e0ff */
[----:B------:R-:W-:Y:S02]  /*10ff0*/  IMAD R9, R5, R6, R9 ;  /* 0x0000000605097224 */ /* 0x000fe400078e0209 */
[----:B------:R-:W-:-:S04]  /*11000*/  IMAD.HI.U32 R8, R4, R11, RZ ;  /* 0x0000000b04087227 */ /* 0x000fc800078e00ff */
[----:B------:R-:W-:Y:S02]  /*11010*/  IMAD.X R13, RZ, RZ, ~R9, P0 ;  /* 0x000000ffff0d7224 */ /* 0x000fe400000e0e09 */
[----:B------:R-:W-:Y:S02]  /*11020*/  IMAD.MOV.U32 R9, RZ, RZ, R4 ;  /* 0x000000ffff097224 */ /* 0x000fe400078e0004 */
[-C--:B------:R-:W-:Y:S02]  /*11030*/  IMAD R15, R5, R13.reuse, RZ ;  /* 0x0000000d050f7224 */ /* 0x080fe400078e02ff */
[----:B------:R-:W-:-:S04]  /*11040*/  IMAD.WIDE.U32 R8, P0, R4, R13, R8 ;  /* 0x0000000d04087225 */ /* 0x000fc80007800008 */
[----:B------:R-:W-:-:S04]  /*11050*/  IMAD.HI.U32 R8, P1, R5, R11, R8 ;  /* 0x0000000b05087227 */ /* 0x000fc80007820008 */
[----:B------:R-:W-:Y:S01]  /*11060*/  IMAD.HI.U32 R11, R5, R13, RZ ;  /* 0x0000000d050b7227 */ /* 0x000fe200078e00ff */
[----:B------:R-:W-:-:S03]  /*11070*/  IADD3 R9, P2, R15, R8, RZ ;  /* 0x000000080f097210 */ /* 0x000fc60007f5e0ff */
[----:B------:R-:W-:Y:S02]  /*11080*/  IMAD.X R11, R11, 0x1, R5, P0 ;  /* 0x000000010b0b7824 */ /* 0x000fe400000e0605 */
[----:B------:R-:W-:-:S03]  /*11090*/  IMAD.WIDE.U32 R4, R9, R6, RZ ;  /* 0x0000000609047225 */ /* 0x000fc600078e00ff */
[----:B------:R-:W-:Y:S01]  /*110a0*/  IADD3.X R11, RZ, RZ, R11, P2, P1 ;  /* 0x000000ffff0b7210 */ /* 0x000fe200017e240b */
[----:B------:R-:W-:Y:S01]  /*110b0*/  IMAD R5, R9, R7, R5 ;  /* 0x0000000709057224 */ /* 0x000fe200078e0205 */
[----:B------:R-:W-:-:S03]  /*110c0*/  IADD3 R13, P0, RZ, -R4, RZ ;  /* 0x80000004ff0d7210 */ /* 0x000fc60007f1e0ff */
[----:B------:R-:W-:Y:S02]  /*110d0*/  IMAD R5, R11, R6, R5 ;  /* 0x000000060b057224 */ /* 0x000fe400078e0205 */
[----:B------:R-:W-:-:S04]  /*110e0*/  IMAD.HI.U32 R8, R9, R13, RZ ;  /* 0x0000000d09087227 */ /* 0x000fc800078e00ff */
[----:B------:R-:W-:Y:S01]  /*110f0*/  IMAD.X R4, RZ, RZ, ~R5, P0 ;  /* 0x000000ffff047224 */ /* 0x000fe200000e0e05 */
[----:B------:R-:W-:-:S03]  /*11100*/  IADD3 R5, P4, RZ, -R18, RZ ;  /* 0x80000012ff057210 */ /* 0x000fc60007f9e0ff */
[----:B------:R-:W-:-:S04]  /*11110*/  IMAD.WIDE.U32 R8, P0, R9, R4, R8 ;  /* 0x0000000409087225 */ /* 0x000fc80007800008 */
[----:B------:R-:W-:Y:S02]  /*11120*/  IMAD.X R10, RZ, RZ, ~R19, P4 ;  /* 0x000000ffff0a7224 */ /* 0x000fe400020e0e13 */
[----:B------:R-:W-:Y:S01]  /*11130*/  IMAD.HI.U32 R8, P1, R11, R13, R8 ;  /* 0x0000000d0b087227 */ /* 0x000fe20007820008 */
[----:B------:R-:W-:-:S03]  /*11140*/  SEL R9, R5, R18, !P3 ;  /* 0x0000001205097207 */ /* 0x000fc60005800000 */
[CC--:B------:R-:W-:Y:S02]  /*11150*/  IMAD R13, R11.reuse, R4.reuse, RZ ;  /* 0x000000040b0d7224 */ /* 0x0c0fe400078e02ff */
[----:B------:R-:W-:-:S03]  /*11160*/  IMAD.HI.U32 R4, R11, R4, RZ ;  /* 0x000000040b047227 */ /* 0x000fc600078e00ff */
[----:B------:R-:W-:Y:S01]  /*11170*/  IADD3 R8, P2, R13, R8, RZ ;  /* 0x000000080d087210 */ /* 0x000fe20007f5e0ff */
[----:B------:R-:W-:Y:S01]  /*11180*/  IMAD.X R5, R4, 0x1, R11, P0 ;  /* 0x0000000104057824 */ /* 0x000fe200000e060b */
[-C--:B------:R-:W-:Y:S02]  /*11190*/  SEL R11, R10, R19.reuse, !P3 ;  /* 0x000000130a0b7207 */ /* 0x080fe40005800000 */
[----:B------:R-:W-:Y:S01]  /*111a0*/  LOP3.LUT R19, R3, R19, RZ, 0x3c, !PT ;  /* 0x0000001303137212 */ /* 0x000fe200078e3cff */
[----:B------:R-:W-:Y:S01]  /*111b0*/  IMAD.HI.U32 R4, R8, R9, RZ ;  /* 0x0000000908047227 */ /* 0x000fe200078e00ff */
[----:B------:R-:W-:-:S03]  /*111c0*/  IADD3.X R10, RZ, RZ, R5, P2, P1 ;  /* 0x000000ffff0a7210 */ /* 0x000fc600017e2405 */
[----:B------:R-:W-:Y:S02]  /*111d0*/  IMAD.MOV.U32 R5, RZ, RZ, RZ ;  /* 0x000000ffff057224 */ /* 0x000fe400078e00ff */
[-C--:B------:R-:W-:Y:S02]  /*111e0*/  IMAD R15, R10, R11.reuse, RZ ;  /* 0x0000000b0a0f7224 */ /* 0x080fe400078e02ff */
[----:B------:R-:W-:-:S04]  /*111f0*/  IMAD.WIDE.U32 R4, R8, R11, R4 ;  /* 0x0000000b08047225 */ /* 0x000fc800078e0004 */
[----:B------:R-:W-:-:S04]  /*11200*/  IMAD.HI.U32 R13, R10, R11, RZ ;  /* 0x0000000b0a0d7227 */ /* 0x000fc800078e00ff */
[----:B------:R-:W-:-:S04]  /*11210*/  IMAD.HI.U32 R4, P0, R10, R9, R4 ;  /* 0x000000090a047227 */ /* 0x000fc80007800004 */
[----:B------:R-:W-:Y:S01]  /*11220*/  IMAD.X R13, RZ, RZ, R13, P0 ;  /* 0x000000ffff0d7224 */ /* 0x000fe200000e060d */
[----:B------:R-:W-:-:S05]  /*11230*/  IADD3 R15, P1, R15, R4, RZ ;  /* 0x000000040f0f7210 */ /* 0x000fca0007f3e0ff */
[----:B------:R-:W-:-:S04]  /*11240*/  IMAD.WIDE.U32 R4, R15, R6, RZ ;  /* 0x000000060f047225 */ /* 0x000fc800078e00ff */
[----:B------:R-:W-:Y:S01]  /*11250*/  IMAD.X R13, RZ, RZ, R13, P1 ;  /* 0x000000ffff0d7224 */ /* 0x000fe200008e060d */
[----:B------:R-:W-:Y:S01]  /*11260*/  IADD3 R21, P1, -R4, R9, RZ ;  /* 0x0000000904157210 */ /* 0x000fe20007f3e1ff */
[----:B------:R-:W-:-:S03]  /*11270*/  IMAD R5, R15, R7, R5 ;  /* 0x000000070f057224 */ /* 0x000fc600078e0205 */
[-C--:B------:R-:W-:Y:S01]  /*11280*/  ISETP.GE.U32.AND P0, PT, R21, R6.reuse, PT ;  /* 0x000000061500720c */ /* 0x080fe20003f06070 */
[----:B------:R-:W-:-:S04]  /*11290*/  IMAD R4, R13, R6, R5 ;  /* 0x000000060d047224 */ /* 0x000fc800078e0205 */
[----:B------:R-:W-:Y:S01]  /*112a0*/  IMAD.X R11, R11, 0x1, ~R4, P1 ;  /* 0x000000010b0b7824 */ /* 0x000fe200008e0e04 */
[----:B------:R-:W-:Y:S02]  /*112b0*/  IADD3 R5, P1, R21, -R6, RZ ;  /* 0x8000000615057210 */ /* 0x000fe40007f3e0ff */
[----:B------:R-:W-:Y:S02]  /*112c0*/  IADD3 R4, P2, R15, 0x1, RZ ;  /* 0x000000010f047810 */ /* 0x000fe40007f5e0ff */
[C---:B------:R-:W-:Y:S01]  /*112d0*/  ISETP.GE.U32.AND.EX P0, PT, R11.reuse, R7, PT, P0 ;  /* 0x000000070b00720c */ /* 0x040fe20003f06100 */
[----:B------:R-:W-:Y:S02]  /*112e0*/  IMAD.X R9, R11, 0x1, ~R7, P1 ;  /* 0x000000010b097824 */ /* 0x000fe400008e0e07 */
[----:B------:R-:W-:Y:S01]  /*112f0*/  IMAD.X R8, RZ, RZ, R13, P2 ;  /* 0x000000ffff087224 */ /* 0x000fe200010e060d */
[----:B------:R-:W-:Y:S02]  /*11300*/  SEL R5, R5, R21, P0 ;  /* 0x0000001505057207 */ /* 0x000fe40000000000 */
[----:B------:R-:W-:-:S02]  /*11310*/  SEL R15, R4, R15, P0 ;  /* 0x0000000f040f7207 */ /* 0x000fc40000000000 */
[----:B------:R-:W-:Y:S02]  /*11320*/  SEL R9, R9, R11, P0 ;  /* 0x0000000b09097207 */ /* 0x000fe40000000000 */
[----:B------:R-:W-:Y:S02]  /*11330*/  ISETP.GE.U32.AND P1, PT, R5, R6, PT ;  /* 0x000000060500720c */ /* 0x000fe40003f26070 */
[----:B------:R-:W-:Y:S02]  /*11340*/  SEL R6, R8, R13, P0 ;  /* 0x0000000d08067207 */ /* 0x000fe40000000000 */
[----:B------:R-:W-:Y:S02]  /*11350*/  IADD3 R4, P2, R15, 0x1, RZ ;  /* 0x000000010f047810 */ /* 0x000fe40007f5e0ff */
[----:B------:R-:W-:Y:S02]  /*11360*/  ISETP.GE.U32.AND.EX P0, PT, R9, R7, PT, P1 ;  /* 0x000000070900720c */ /* 0x000fe40003f06110 */
[----:B------:R-:W-:Y:S01]  /*11370*/  ISETP.GE.AND P1, PT, R19, RZ, PT ;  /* 0x000000ff1300720c */ /* 0x000fe20003f26270 */
[----:B------:R-:W-:Y:S01]  /*11380*/  IMAD.X R5, RZ, RZ, R6, P2 ;  /* 0x000000ffff057224 */ /* 0x000fe200010e0606 */
[----:B------:R-:W-:-:S04]  /*11390*/  SEL R4, R4, R15, P0 ;  /* 0x0000000f04047207 */ /* 0x000fc80000000000 */
[----:B------:R-:W-:Y:S02]  /*113a0*/  SEL R5, R5, R6, P0 ;  /* 0x0000000605057207 */ /* 0x000fe40000000000 */
[-C--:B------:R-:W-:Y:S02]  /*113b0*/  IADD3 R7, P2, RZ, -R4.reuse, RZ ;  /* 0x80000004ff077210 */ /* 0x080fe40007f5e0ff */
[----:B------:R-:W-:Y:S02]  /*113c0*/  ISETP.NE.U32.AND P0, PT, R2, RZ, PT ;  /* 0x000000ff0200720c */ /* 0x000fe40003f05070 */
[----:B------:R-:W-:Y:S01]  /*113d0*/  SEL R4, R7, R4, !P1 ;  /* 0x0000000407047207 */ /* 0x000fe20004800000 */
[----:B------:R-:W-:Y:S01]  /*113e0*/  IMAD.X R2, RZ, RZ, ~R5, P2 ;  /* 0x000000ffff027224 */ /* 0x000fe200010e0e05 */
[----:B------:R-:W-:Y:S01]  /*113f0*/  ISETP.NE.AND.EX P0, PT, R3, RZ, PT, P0 ;  /* 0x000000ff0300720c */ /* 0x000fe20003f05300 */
[----:B------:R-:W-:-:S03]  /*11400*/  IMAD.MOV.U32 R3, RZ, RZ, 0x0 ;  /* 0x00000000ff037424 */ /* 0x000fc600078e00ff */
[----:B------:R-:W-:Y:S01]  /*11410*/  SEL R5, R2, R5, !P1 ;  /* 0x0000000502057207 */ /* 0x000fe20004800000 */
[----:B------:R-:W-:Y:S01]  /*11420*/  IMAD.MOV.U32 R2, RZ, RZ, R0 ;  /* 0x000000ffff027224 */ /* 0x000fe200078e0000 */
[----:B------:R-:W-:Y:S02]  /*11430*/  SEL R4, R4, 0xffffffff, P0 ;  /* 0xffffffff04047807 */ /* 0x000fe40000000000 */
[----:B------:R-:W-:Y:S01]  /*11440*/  SEL R5, R5, 0xffffffff, P0 ;  /* 0xffffffff05057807 */ /* 0x000fe20000000000 */
[----:B------:R-:W-:Y:S06]  /*11450*/  RET.REL.NODEC R2 `(_ZN2at6native18elementwise_kernelILi128ELi4EZNS0_15gpu_kernel_implINS0_13BinaryFunctorIlllZZZNS0_15binary_internal21div_trunc_kernel_cudaERNS_18TensorIteratorBaseEENKUlvE_clEvENKUlvE2_clEvEUlllE_EEEEvS6_RKT_EUliE_EEviT1_) ;  /* 0xfffffee802e87950 */ /* 0x000fec0003c3ffff */
.L_x_13806:
        /* <DEDUP_REMOVED lines=10> */
.L_x_22718:


//--------------------- .text._ZN2at6native27unrolled_elementwise_kernelINS0_13BinaryFunctorIlllZZZNS0_15binary_internal21div_trunc_kernel_cudaERNS_18TensorIteratorBaseEENKUlvE_clEvENKUlvE2_clEvEUlllE_EESt5arrayIPcLm3EELi4E23TrivialOffsetCalculatorILi2EjESD_ILi1EjENS0_6memory12LoadWithCastILi2EEENSG_13StoreWithCastILi1EEEEEviT_T0_T2_T3_T4_T5_ --------------------------
	.section	.text._ZN2at6native27unrolled_elementwise_kernelINS0_13BinaryFunctorIlllZZZNS0_15binary_internal21div_trunc_kernel_cudaERNS_18TensorIteratorBaseEENKUlvE_clEvENKUlvE2_clEvEUlllE_EESt5arrayIPcLm3EELi4E23TrivialOffsetCalculatorILi2EjESD_ILi1EjENS0_6memory12LoadWithCastILi2EEENSG_13StoreWithCastILi1EEEEEviT_T0_T2_T3_T4_T5_,"ax",@progbits
	.align	128
        .global         _ZN2at6native27unrolled_elementwise_kernelINS0_13BinaryFunctorIlllZZZNS0_15binary_internal21div_trunc_kernel_cudaERNS_18TensorIteratorBaseEENKUlvE_clEvENKUlvE2_clEvEUlllE_EESt5arrayIPcLm3EELi4E23TrivialOffsetCalculatorILi2EjESD_ILi1EjENS0_6memory12LoadWithCastILi2EEENSG_13StoreWithCastILi1EEEEEviT_T0_T2_T3_T4_T5_
        .type           _ZN2at6native27unrolled_elementwise_kernelINS0_13BinaryFunctorIlllZZZNS0_15binary_internal21div_trunc_kernel_cudaERNS_18TensorIteratorBaseEENKUlvE_clEvENKUlvE2_clEvEUlllE_EESt5arrayIPcLm3EELi4E23TrivialOffsetCalculatorILi2EjESD_ILi1EjENS0_6memory12LoadWithCastILi2EEENSG_13StoreWithCastILi1EEEEEviT_T0_T2_T3_T4_T5_,@function
        .size           _ZN2at6native27unrolled_elementwise_kernelINS0_13BinaryFunctorIlllZZZNS0_15binary_internal21div_trunc_kernel_cudaERNS_18TensorIteratorBaseEENKUlvE_clEvENKUlvE2_clEvEUlllE_EESt5arrayIPcLm3EELi4E23TrivialOffsetCalculatorILi2EjESD_ILi1EjENS0_6memory12LoadWithCastILi2EEENSG_13StoreWithCastILi1EEEEEviT_T0_T2_T3_T4_T5_,(.L_x_22719 - _ZN2at6native27unrolled_elementwise_kernelINS0_13BinaryFunctorIlllZZZNS0_15binary_internal21div_trunc_kernel_cudaERNS_18TensorIteratorBaseEENKUlvE_clEvENKUlvE2_clEvEUlllE_EESt5arrayIPcLm3EELi4E23TrivialOffsetCalculatorILi2EjESD_ILi1EjENS0_6memory12LoadWithCastILi2EEENSG_13StoreWithCastILi1EEEEEviT_T0_T2_T3_T4_T5_)
        .other          _ZN2at6native27unrolled_elementwise_kernelINS0_13BinaryFunctorIlllZZZNS0_15binary_internal21div_trunc_kernel_cudaERNS_18TensorIteratorBaseEENKUlvE_clEvENKUlvE2_clEvEUlllE_EESt5arrayIPcLm3EELi4E23TrivialOffsetCalculatorILi2EjESD_ILi1EjENS0_6memory12LoadWithCastILi2EEENSG_13StoreWithCastILi1EEEEEviT_T0_T2_T3_T4_T5_,@"STO_CUDA_ENTRY STV_DEFAULT"
_ZN2at6native27unrolled_elementwise_kernelINS0_13BinaryFunctorIlllZZZNS0_15binary_internal21div_trunc_kernel_cudaERNS_18TensorIteratorBaseEENKUlvE_clEvENKUlvE2_clEvEUlllE_EESt5arrayIPcLm3EELi4E23TrivialOffsetCalculatorILi2EjESD_ILi1EjENS0_6memory12LoadWithCastILi2EEENSG_13StoreWithCastILi1EEEEEviT_T0_T2_T3_T4_T5_:
.text._ZN2at6native27unrolled_elementwise_kernelINS0_13BinaryFunctorIlllZZZNS0_15binary_internal21div_trunc_kernel_cudaERNS_18TensorIteratorBaseEENKUlvE_clEvENKUlvE2_clEvEUlllE_EESt5arrayIPcLm3EELi4E23TrivialOffsetCalculatorILi2EjESD_ILi1EjENS0_6memory12LoadWithCastILi2EEENSG_13StoreWithCastILi1EEEEEviT_T0_T2_T3_T4_T5_:
        /* <DEDUP_REMOVED lines=34> */
.L_x_13812:
[----:B------:R1:W5:Y:S01]  /*0220*/  LDG.E.U8 R30, desc[UR36][R4.64] ;  /* 0x00000024041e7981 */ /* 0x000362000c1e1100 */
[----:B------:R-:W-:Y:S01]  /*0230*/  IMAD.MOV.U32 R31, RZ, RZ, RZ ;  /* 0x000000ffff1f7224 */ /* 0x000fe200078e00ff */
[----:B------:R-:W-:Y:S06]  /*0240*/  BRA `(.L_x_13814) ;  /* 0x0000000c004c7947 */ /* 0x000fec0003800000 */
.L_x_13811:
        /* <DEDUP_REMOVED lines=8> */
.L_x_13816:
[----:B------:R-:W2:Y:S02]  /*02d0*/  LDG.E R30, desc[UR36][R4.64] ;  /* 0x00000024041e7981 */ /* 0x000ea4000c1e1900 */
[----:B--2---:R-:W-:Y:S01]  /*02e0*/  SHF.R.S32.HI R31, RZ, 0x1f, R30 ;  /* 0x0000001fff1f7819 */ /* 0x004fe2000001141e */
[----:B------:R-:W-:Y:S06]  /*02f0*/  BRA `(.L_x_13814) ;  /* 0x0000000c00207947 */ /* 0x000fec0003800000 */
.L_x_13815:
[----:B------:R-:W2:Y:S02]  /*0300*/  LDG.E.S16 R30, desc[UR36][R4.64] ;  /* 0x00000024041e7981 */ /* 0x000ea4000c1e1700 */
[----:B--2---:R-:W-:Y:S01]  /*0310*/  SHF.R.S32.HI R31, RZ, 0x1f, R30 ;  /* 0x0000001fff1f7819 */ /* 0x004fe2000001141e */
[----:B------:R-:W-:Y:S06]  /*0320*/  BRA `(.L_x_13814) ;  /* 0x0000000c00147947 */ /* 0x000fec0003800000 */
.L_x_13810:
        /* <DEDUP_REMOVED lines=9> */
.L_x_13818:
[----:B------:R-:W2:Y:S02]  /*03c0*/  LDG.E.U16 R4, desc[UR36][R4.64] ;  /* 0x0000002404047981 */ /* 0x000ea4000c1e1500 */
[----:B--2---:R-:W-:-:S06]  /*03d0*/  HADD2.F32 R30, -RZ, R4.H0_H0 ;  /* 0x20000004ff1e7230 */ /* 0x004fcc0000004100 */
[----:B------:R-:W0:Y:S01]  /*03e0*/  F2I.S64.TRUNC R30, R30 ;  /* 0x0000001e001e7311 */ /* 0x000e22000020d900 */
[----:B------:R-:W-:Y:S05]  /*03f0*/  BRA `(.L_x_13814) ;  /* 0x0000000800e07947 */ /* 0x000fea0003800000 */
.L_x_13817:
        /* <DEDUP_REMOVED lines=9> */
.L_x_13820:
[----:B------:R-:W2:Y:S02]  /*0490*/  LDG.E.U16 R4, desc[UR36][R4.64] ;  /* 0x0000002404047981 */ /* 0x000ea4000c1e1500 */
[----:B--2---:R-:W-:-:S06]  /*04a0*/  HADD2.F32 R30, -RZ, R4.H0_H0 ;  /* 0x20000004ff1e7230 */ /* 0x004fcc0000004100 */
[----:B------:R-:W4:Y:S01]  /*04b0*/  F2I.S64.TRUNC R30, R30 ;  /* 0x0000001e001e7311 */ /* 0x000f22000020d900 */
[----:B------:R-:W-:Y:S05]  /*04c0*/  BRA `(.L_x_13814) ;  /* 0x0000000800ac7947 */ /* 0x000fea0003800000 */
.L_x_13819:
[----:B------:R-:W2:Y:S02]  /*04d0*/  LDG.E.64 R4, desc[UR36][R4.64] ;  /* 0x0000002404047981 */ /* 0x000ea4000c1e1b00 */
[----:B--2---:R2:W3:Y:S01]  /*04e0*/  F2I.S64.F64.TRUNC R30, R4 ;  /* 0x00000004001e7311 */ /* 0x0044e2000030d900 */
[----:B------:R-:W-:Y:S05]  /*04f0*/  BRA `(.L_x_13814) ;  /* 0x0000000800a07947 */ /* 0x000fea0003800000 */
.L_x_13809:
        /* <DEDUP_REMOVED lines=13> */
.L_x_13823:
[----:B------:R-:W2:Y:S02]  /*05d0*/  LDG.E.64 R4, desc[UR36][R4.64] ;  /* 0x0000002404047981 */ /* 0x000ea4000c1e1b00 */
[----:B--2---:R0:W1:Y:S01]  /*05e0*/  F2I.S64.F64.TRUNC R30, R4 ;  /* 0x00000004001e7311 */ /* 0x004062000030d900 */
[----:B------:R-:W-:Y:S05]  /*05f0*/  BRA `(.L_x_13814) ;  /* 0x0000000800607947 */ /* 0x000fea0003800000 */
.L_x_13822:
        /* <DEDUP_REMOVED lines=27> */
.L_x_13825:
        /* <DEDUP_REMOVED lines=13> */
[----:B------:R0:W1:Y:S01]  /*0880*/  F2I.S64.TRUNC R30, R0 ;  /* 0x00000000001e7311 */ /* 0x000062000020d900 */
[----:B------:R-:W-:Y:S05]  /*0890*/  BRA `(.L_x_13814) ;  /* 0x0000000400b87947 */ /* 0x000fea0003800000 */
.L_x_13824:
[----:B------:R-:W2:Y:S02]  /*08a0*/  LDG.E.U16 R30, desc[UR36][R4.64] ;  /* 0x00000024041e7981 */ /* 0x000ea4000c1e1500 */
[----:B--2---:R-:W-:-:S06]  /*08b0*/  IMAD.U32 R30, R30, 0x10000, RZ ;  /* 0x000100001e1e7824 */ /* 0x004fcc00078e00ff */
[----:B------:R-:W0:Y:S01]  /*08c0*/  F2I.S64.TRUNC R30, R30 ;  /* 0x0000001e001e7311 */ /* 0x000e22000020d900 */
[----:B------:R-:W-:Y:S05]  /*08d0*/  BRA `(.L_x_13814) ;  /* 0x0000000400a87947 */ /* 0x000fea0003800000 */
.L_x_13821:
        /* <DEDUP_REMOVED lines=11> */
.L_x_13828:
        /* <DEDUP_REMOVED lines=21> */
.L_x_13832:
[----:B------:R-:W-:Y:S05]  /*0ae0*/  BSYNC B1 ;  /* 0x0000000000017941 */ /* 0x000fea0003800000 */
.L_x_13831:
[----:B------:R-:W-:Y:S01]  /*0af0*/  IMAD.SHL.U32 R3, R3, 0x100000, RZ ;  /* 0x0010000003037824 */ /* 0x000fe200078e00ff */
[----:B------:R-:W-:-:S04]  /*0b00*/  LEA R5, R0, 0x3b800000, 0x17 ;  /* 0x3b80000000057811 */ /* 0x000fc800078eb8ff */
[----:B------:R-:W-:-:S07]  /*0b10*/  LOP3.LUT R30, R5, R3, R30, 0xfe, !PT ;  /* 0x00000003051e7212 */ /* 0x000fce00078efe1e */
.L_x_13830:
[----:B------:R-:W-:Y:S05]  /*0b20*/  BSYNC B0 ;  /* 0x0000000000007941 */ /* 0x000fea0003800000 */
.L_x_13829:
[----:B------:R-:W0:Y:S01]  /*0b30*/  F2I.S64.TRUNC R30, R30 ;  /* 0x0000001e001e7311 */ /* 0x000e22000020d900 */
[----:B------:R-:W-:Y:S05]  /*0b40*/  BRA `(.L_x_13814) ;  /* 0x00000004000c7947 */ /* 0x000fea0003800000 */
.L_x_13827:
        /* <DEDUP_REMOVED lines=21> */
.L_x_13836:
[----:B------:R-:W-:Y:S05]  /*0ca0*/  BSYNC B1 ;  /* 0x0000000000017941 */ /* 0x000fea0003800000 */
.L_x_13835:
[----:B------:R-:W-:Y:S01]  /*0cb0*/  IMAD.SHL.U32 R3, R3, 0x200000, RZ ;  /* 0x0020000003037824 */ /* 0x000fe200078e00ff */
[----:B------:R-:W-:-:S04]  /*0cc0*/  LEA R5, R0, 0x37800000, 0x17 ;  /* 0x3780000000057811 */ /* 0x000fc800078eb8ff */
[----:B------:R-:W-:-:S07]  /*0cd0*/  LOP3.LUT R30, R5, R3, R30, 0xfe, !PT ;  /* 0x00000003051e7212 */ /* 0x000fce00078efe1e */
.L_x_13834:
[----:B------:R-:W-:Y:S05]  /*0ce0*/  BSYNC B0 ;  /* 0x0000000000007941 */ /* 0x000fea0003800000 */
.L_x_13833:
[----:B------:R-:W0:Y:S01]  /*0cf0*/  F2I.S64.TRUNC R30, R30 ;  /* 0x0000001e001e7311 */ /* 0x000e22000020d900 */
[----:B------:R-:W-:Y:S05]  /*0d00*/  BRA `(.L_x_13814) ;  /* 0x00000000009c7947 */ /* 0x000fea0003800000 */
.L_x_13826:
        /* <DEDUP_REMOVED lines=14> */
.L_x_13840:
[----:B------:R-:W-:Y:S05]  /*0df0*/  BSYNC B0 ;  /* 0x0000000000007941 */ /* 0x000fea0003800000 */
.L_x_13839:
[----:B------:R-:W0:Y:S01]  /*0e00*/  F2I.S64.TRUNC R30, R30 ;  /* 0x0000001e001e7311 */ /* 0x000e22000020d900 */
[----:B------:R-:W-:Y:S05]  /*0e10*/  BRA `(.L_x_13814) ;  /* 0x0000000000587947 */ /* 0x000fea0003800000 */
.L_x_13813:
        /* <DEDUP_REMOVED lines=16> */
.L_x_13841:
[----:B------:R-:W-:Y:S01]  /*0f20*/  CS2R R30, SRZ ;  /* 0x00000000001e7805 */ /* 0x000fe2000001ff00 */
[----:B------:R-:W-:Y:S06]  /*0f30*/  BRA `(.L_x_13814) ;  /* 0x0000000000107947 */ /* 0x000fec0003800000 */
.L_x_13838:
[----:B------:R0:W5:Y:S01]  /*0f40*/  LDG.E.64 R30, desc[UR36][R4.64] ;  /* 0x00000024041e7981 */ /* 0x000162000c1e1b00 */
[----:B------:R-:W-:Y:S05]  /*0f50*/  BRA `(.L_x_13814) ;  /* 0x0000000000087947 */ /* 0x000fea0003800000 */
.L_x_13837:
[----:B------:R0:W5:Y:S01]  /*0f60*/  LDG.E R30, desc[UR36][R4.64] ;  /* 0x00000024041e7981 */ /* 0x000162000c1e1900 */
[----:B------:R-:W-:-:S07]  /*0f70*/  IMAD.MOV.U32 R31, RZ, RZ, RZ ;  /* 0x000000ffff1f7224 */ /* 0x000fce00078e00ff */
.L_x_13814:
[----:B012---:R-:W0:Y:S01]  /*0f80*/  LDC.64 R4, c[0x0][0x228] ;  /* 0x00008a00ff047b82 */ /* 0x007e220000000a00 */
        /* <DEDUP_REMOVED lines=18> */
.L_x_13845:
[----:B------:R0:W5:Y:S01]  /*10b0*/  LDG.E.U8 R28, desc[UR36][R4.64] ;  /* 0x00000024041c7981 */ /* 0x000162000c1e1100 */
[----:B------:R-:W-:Y:S01]  /*10c0*/  IMAD.MOV.U32 R29, RZ, RZ, RZ ;  /* 0x000000ffff1d7224 */ /* 0x000fe200078e00ff */
[----:B------:R-:W-:Y:S06]  /*10d0*/  BRA `(.L_x_13847) ;  /* 0x0000000c00487947 */ /* 0x000fec0003800000 */
.L_x_13844:
        /* <DEDUP_REMOVED lines=8> */
.L_x_13849:
[----:B------:R-:W2:Y:S02]  /*1160*/  LDG.E R28, desc[UR36][R4.64] ;  /* 0x00000024041c7981 */ /* 0x000ea4000c1e1900 */
[----:B--2---:R-:W-:Y:S01]  /*1170*/  SHF.R.S32.HI R29, RZ, 0x1f, R28 ;  /* 0x0000001fff1d7819 */ /* 0x004fe2000001141c */
[----:B------:R-:W-:Y:S06]  /*1180*/  BRA `(.L_x_13847) ;  /* 0x0000000c001c7947 */ /* 0x000fec0003800000 */
.L_x_13848:
[----:B------:R-:W2:Y:S02]  /*1190*/  LDG.E.S16 R28, desc[UR36][R4.64] ;  /* 0x00000024041c7981 */ /* 0x000ea4000c1e1700 */
[----:B--2---:R-:W-:Y:S01]  /*11a0*/  SHF.R.S32.HI R29, RZ, 0x1f, R28 ;  /* 0x0000001fff1d7819 */ /* 0x004fe2000001141c */
[----:B------:R-:W-:Y:S06]  /*11b0*/  BRA `(.L_x_13847) ;  /* 0x0000000c00107947 */ /* 0x000fec0003800000 */
.L_x_13843:
        /* <DEDUP_REMOVED lines=9> */
.L_x_13851:
[----:B------:R-:W2:Y:S02]  /*1250*/  LDG.E.U16 R4, desc[UR36][R4.64] ;  /* 0x0000002404047981 */ /* 0x000ea4000c1e1500 */
[----:B--2---:R-:W-:-:S06]  /*1260*/  HADD2.F32 R28, -RZ, R4.H0_H0 ;  /* 0x20000004ff1c7230 */ /* 0x004fcc0000004100 */
[----:B------:R-:W0:Y:S01]  /*1270*/  F2I.S64.TRUNC R28, R28 ;  /* 0x0000001c001c7311 */ /* 0x000e22000020d900 */
[----:B------:R-:W-:Y:S05]  /*1280*/  BRA `(.L_x_13847) ;  /* 0x0000000800dc7947 */ /* 0x000fea0003800000 */
.L_x_13850:
        /* <DEDUP_REMOVED lines=9> */
.L_x_13853:
[----:B------:R-:W2:Y:S02]  /*1320*/  LDG.E.U16 R4, desc[UR36][R4.64] ;  /* 0x0000002404047981 */ /* 0x000ea4000c1e1500 */
[----:B--2---:R-:W-:-:S06]  /*1330*/  HADD2.F32 R28, -RZ, R4.H0_H0 ;  /* 0x20000004ff1c7230 */ /* 0x004fcc0000004100 */
[----:B------:R-:W0:Y:S01]  /*1340*/  F2I.S64.TRUNC R28, R28 ;  /* 0x0000001c001c7311 */ /* 0x000e22000020d900 */
[----:B------:R-:W-:Y:S05]  /*1350*/  BRA `(.L_x_13847) ;  /* 0x0000000800a87947 */ /* 0x000fea0003800000 */
.L_x_13852:
[----:B------:R-:W2:Y:S02]  /*1360*/  LDG.E.64 R4, desc[UR36][R4.64] ;  /* 0x0000002404047981 */ /* 0x000ea4000c1e1b00 */
[----:B--2---:R0:W1:Y:S01]  /*1370*/  F2I.S64.F64.TRUNC R28, R4 ;  /* 0x00000004001c7311 */ /* 0x004062000030d900 */
[----:B------:R-:W-:Y:S05]  /*1380*/  BRA `(.L_x_13847) ;  /* 0x00000008009c7947 */ /* 0x000fea0003800000 */
.L_x_13842:
        /* <DEDUP_REMOVED lines=13> */
.L_x_13856:
[----:B------:R-:W2:Y:S02]  /*1460*/  LDG.E.64 R4, desc[UR36][R4.64] ;  /* 0x0000002404047981 */ /* 0x000ea4000c1e1b00 */
[----:B--2---:R0:W1:Y:S01]  /*1470*/  F2I.S64.F64.TRUNC R28, R4 ;  /* 0x00000004001c7311 */ /* 0x004062000030d900 */
[----:B------:R-:W-:Y:S05]  /*1480*/  BRA `(.L_x_13847) ;  /* 0x00000008005c7947 */ /* 0x000fea0003800000 */
.L_x_13855:
        /* <DEDUP_REMOVED lines=27> */
.L_x_13858:
        /* <DEDUP_REMOVED lines=14> */
.L_x_13857:
[----:B------:R-:W2:Y:S02]  /*1720*/  LDG.E.U16 R28, desc[UR36][R4.64] ;  /* 0x00000024041c7981 */ /* 0x000ea4000c1e1500 */
[----:B--2---:R-:W-:-:S06]  /*1730*/  IMAD.U32 R28, R28, 0x10000, RZ ;  /* 0x000100001c1c7824 */ /* 0x004fcc00078e00ff */
[----:B------:R-:W0:Y:S01]  /*1740*/  F2I.S64.TRUNC R28, R28 ;  /* 0x0000001c001c7311 */ /* 0x000e22000020d900 */
[----:B------:R-:W-:Y:S05]  /*1750*/  BRA `(.L_x_13847) ;  /* 0x0000000400a87947 */ /* 0x000fea0003800000 */
.L_x_13854:
        /* <DEDUP_REMOVED lines=11> */
.L_x_13861:
        /* <DEDUP_REMOVED lines=21> */
.L_x_13865:
[----:B------:R-:W-:Y:S05]  /*1960*/  BSYNC B1 ;  /* 0x0000000000017941 */ /* 0x000fea0003800000 */
.L_x_13864:
[----:B------:R-:W-:Y:S01]  /*1970*/  IMAD.SHL.U32 R3, R3, 0x100000, RZ ;  /* 0x0010000003037824 */ /* 0x000fe200078e00ff */
[----:B------:R-:W-:-:S04]  /*1980*/  LEA R5, R0, 0x3b800000, 0x17 ;  /* 0x3b80000000057811 */ /* 0x000fc800078eb8ff */
[----:B------:R-:W-:-:S07]  /*1990*/  LOP3.LUT R28, R5, R3, R28, 0xfe, !PT ;  /* 0x00000003051c7212 */ /* 0x000fce00078efe1c */
.L_x_13863:
[----:B------:R-:W-:Y:S05]  /*19a0*/  BSYNC B0 ;  /* 0x0000000000007941 */ /* 0x000fea0003800000 */
.L_x_13862:
[----:B------:R-:W0:Y:S01]  /*19b0*/  F2I.S64.TRUNC R28, R28 ;  /* 0x0000001c001c7311 */ /* 0x000e22000020d900 */
[----:B------:R-:W-:Y:S05]  /*19c0*/  BRA `(.L_x_13847) ;  /* 0x00000004000c7947 */ /* 0x000fea0003800000 */
.L_x_13860:
        /* <DEDUP_REMOVED lines=21> */
.L_x_13869:
[----:B------:R-:W-:Y:S05]  /*1b20*/  BSYNC B1 ;  /* 0x0000000000017941 */ /* 0x000fea0003800000 */
.L_x_13868:
[----:B------:R-:W-:Y:S01]  /*1b30*/  IMAD.SHL.U32 R3, R3, 0x200000, RZ ;  /* 0x0020000003037824 */ /* 0x000fe200078e00ff */
[----:B------:R-:W-:-:S04]  /*1b40*/  LEA R5, R0, 0x37800000, 0x17 ;  /* 0x3780000000057811 */ /* 0x000fc800078eb8ff */
[----:B------:R-:W-:-:S07]  /*1b50*/  LOP3.LUT R28, R5, R3, R28, 0xfe, !PT ;  /* 0x00000003051c7212 */ /* 0x000fce00078efe1c */
.L_x_13867:
[----:B------:R-:W-:Y:S05]  /*1b60*/  BSYNC B0 ;  /* 0x0000000000007941 */ /* 0x000fea0003800000 */
.L_x_13866:
[----:B------:R-:W0:Y:S01]  /*1b70*/  F2I.S64.TRUNC R28, R28 ;  /* 0x0000001c001c7311 */ /* 0x000e22000020d900 */
[----:B------:R-:W-:Y:S05]  /*1b80*/  BRA `(.L_x_13847) ;  /* 0x00000000009c7947 */ /* 0x000fea0003800000 */
.L_x_13859:
        /* <DEDUP_REMOVED lines=14> */
.L_x_13873:
[----:B------:R-:W-:Y:S05]  /*1c70*/  BSYNC B0 ;  /* 0x0000000000007941 */ /* 0x000fea0003800000 */
.L_x_13872:
[----:B------:R-:W0:Y:S01]  /*1c80*/  F2I.S64.TRUNC R28, R28 ;  /* 0x0000001c001c7311 */ /* 0x000e22000020d900 */
[----:B------:R-:W-:Y:S05]  /*1c90*/  BRA `(.L_x_13847) ;  /* 0x0000000000587947 */ /* 0x000fea0003800000 */
.L_x_13846:
        /* <DEDUP_REMOVED lines=16> */
.L_x_13874:
[----:B------:R-:W-:Y:S01]  /*1da0*/  CS2R R28, SRZ ;  /* 0x00000000001c7805 */ /* 0x000fe2000001ff00 */
[----:B------:R-:W-:Y:S06]  /*1db0*/  BRA `(.L_x_13847) ;  /* 0x0000000000107947 */ /* 0x000fec0003800000 */
.L_x_13871:
[----:B------:R0:W5:Y:S01]  /*1dc0*/  LDG.E.64 R28, desc[UR36][R4.64] ;  /* 0x00000024041c7981 */ /* 0x000162000c1e1b00 */
[----:B------:R-:W-:Y:S05]  /*1dd0*/  BRA `(.L_x_13847) ;  /* 0x0000000000087947 */ /* 0x000fea0003800000 */
.L_x_13870:
[----:B------:R0:W5:Y:S01]  /*1de0*/  LDG.E R28, desc[UR36][R4.64] ;  /* 0x00000024041c7981 */ /* 0x000162000c1e1900 */
[----:B------:R-:W-:-:S07]  /*1df0*/  IMAD.MOV.U32 R29, RZ, RZ, RZ ;  /* 0x000000ffff1d7224 */ /* 0x000fce00078e00ff */
.L_x_13847:
[----:B------:R-:W3:Y:S02]  /*1e00*/  S2R R35, SR_TID.X ;  /* 0x0000000000237919 */ /* 0x000ee40000002100 */
[----:B---3--:R-:W-:-:S07]  /*1e10*/  VIADD R35, R35, 0x80 ;  /* 0x0000008023237836 */ /* 0x008fce0000000000 */
.L_x_13808:
[----:B------:R-:W-:Y:S05]  /*1e20*/  BSYNC B6 ;  /* 0x0000000000067941 */ /* 0x000fea0003800000 */
.L_x_13807:
[----:B------:R-:W-:Y:S01]  /*1e30*/  ISETP.GE.AND P0, PT, R35, R2, PT ;  /* 0x000000022300720c */ /* 0x000fe20003f06270 */
[----:B------:R-:W-:Y:S01]  /*1e40*/  BSSY B6, `(.L_x_13875) ;  /* 0x00001d5000067945 */ /* 0x000fe20003800000 */
[----:B------:R-:W-:-:S11]  /*1e50*/  CS2R R26, SRZ ;  /* 0x00000000001a7805 */ /* 0x000fd6000001ff00 */
[----:B------:R-:W-:Y:S05]  /*1e60*/  @P0 BRA `(.L_x_13876) ;  /* 0x0000001c00480947 */ /* 0x000fea0003800000 */
[----:B012---:R-:W0:Y:S01]  /*1e70*/  LDC.64 R4, c[0x0][0x220] ;  /* 0x00008800ff047b82 */ /* 0x007e220000000a00 */
        /* <DEDUP_REMOVED lines=19> */
.L_x_13880:
[----:B------:R0:W5:Y:S01]  /*1fb0*/  LDG.E.U8 R36, desc[UR36][R4.64] ;  /* 0x0000002404247981 */ /* 0x000162000c1e1100 */
[----:B------:R-:W-:Y:S01]  /*1fc0*/  IMAD.MOV.U32 R37, RZ, RZ, RZ ;  /* 0x000000ffff257224 */ /* 0x000fe200078e00ff */
[----:B------:R-:W-:Y:S06]  /*1fd0*/  BRA `(.L_x_13882) ;  /* 0x0000000c00487947 */ /* 0x000fec0003800000 */
.L_x_13879:
        /* <DEDUP_REMOVED lines=8> */
.L_x_13884:
[----:B------:R-:W2:Y:S02]  /*2060*/  LDG.E R36, desc[UR36][R4.64] ;  /* 0x0000002404247981 */ /* 0x000ea4000c1e1900 */
[----:B--2---:R-:W-:Y:S01]  /*2070*/  SHF.R.S32.HI R37, RZ, 0x1f, R36 ;  /* 0x0000001fff257819 */ /* 0x004fe20000011424 */
[----:B------:R-:W-:Y:S06]  /*2080*/  BRA `(.L_x_13882) ;  /* 0x0000000c001c7947 */ /* 0x000fec0003800000 */
.L_x_13883:
[----:B------:R-:W2:Y:S02]  /*2090*/  LDG.E.S16 R36, desc[UR36][R4.64] ;  /* 0x0000002404247981 */ /* 0x000ea4000c1e1700 */
[----:B--2---:R-:W-:Y:S01]  /*20a0*/  SHF.R.S32.HI R37, RZ, 0x1f, R36 ;  /* 0x0000001fff257819 */ /* 0x004fe20000011424 */
[----:B------:R-:W-:Y:S06]  /*20b0*/  BRA `(.L_x_13882) ;  /* 0x0000000c00107947 */ /* 0x000fec0003800000 */
.L_x_13878:
        /* <DEDUP_REMOVED lines=9> */
.L_x_13886:
[----:B------:R-:W2:Y:S02]  /*2150*/  LDG.E.U16 R4, desc[UR36][R4.64] ;  /* 0x0000002404047981 */ /* 0x000ea4000c1e1500 */
[----:B--2---:R-:W-:-:S06]  /*2160*/  HADD2.F32 R36, -RZ, R4.H0_H0 ;  /* 0x20000004ff247230 */ /* 0x004fcc0000004100 */
[----:B------:R-:W0:Y:S01]  /*2170*/  F2I.S64.TRUNC R36, R36 ;  /* 0x0000002400247311 */ /* 0x000e22000020d900 */
[----:B------:R-:W-:Y:S05]  /*2180*/  BRA `(.L_x_13882) ;  /* 0x0000000800dc7947 */ /* 0x000fea0003800000 */
.L_x_13885:
        /* <DEDUP_REMOVED lines=9> */
.L_x_13888:
[----:B------:R-:W2:Y:S02]  /*2220*/  LDG.E.U16 R4, desc[UR36][R4.64] ;  /* 0x0000002404047981 */ /* 0x000ea4000c1e1500 */
[----:B--2---:R-:W-:-:S06]  /*2230*/  HADD2.F32 R36, -RZ, R4.H0_H0 ;  /* 0x20000004ff247230 */ /* 0x004fcc0000004100 */
[----:B------:R-:W0:Y:S01]  /*2240*/  F2I.S64.TRUNC R36, R36 ;  /* 0x0000002400247311 */ /* 0x000e22000020d900 */
[----:B------:R-:W-:Y:S05]  /*2250*/  BRA `(.L_x_13882) ;  /* 0x0000000800a87947 */ /* 0x000fea0003800000 */
.L_x_13887:
[----:B------:R-:W2:Y:S02]  /*2260*/  LDG.E.64 R4, desc[UR36][R4.64] ;  /* 0x0000002404047981 */ /* 0x000ea4000c1e1b00 */
[----:B--2---:R0:W1:Y:S01]  /*2270*/  F2I.S64.F64.TRUNC R36, R4 ;  /* 0x0000000400247311 */ /* 0x004062000030d900 */
[----:B------:R-:W-:Y:S05]  /*2280*/  BRA `(.L_x_13882) ;  /* 0x00000008009c7947 */ /* 0x000fea0003800000 */
.L_x_13877:
        /* <DEDUP_REMOVED lines=13> */
.L_x_13891:
[----:B------:R-:W2:Y:S02]  /*2360*/  LDG.E.64 R4, desc[UR36][R4.64] ;  /* 0x0000002404047981 */ /* 0x000ea4000c1e1b00 */
[----:B--2---:R0:W1:Y:S01]  /*2370*/  F2I.S64.F64.TRUNC R36, R4 ;  /* 0x0000000400247311 */ /* 0x004062000030d900 */
[----:B------:R-:W-:Y:S05]  /*2380*/  BRA `(.L_x_13882) ;  /* 0x00000008005c7947 */ /* 0x000fea0003800000 */
.L_x_13890:
        /* <DEDUP_REMOVED lines=27> */
.L_x_13893:
        /* <DEDUP_REMOVED lines=12> */
[----:B------:R3:W0:Y:S01]  /*2600*/  F2I.S64.TRUNC R36, R0 ;  /* 0x0000000000247311 */ /* 0x000622000020d900 */
[----:B------:R-:W-:Y:S05]  /*2610*/  BRA `(.L_x_13882) ;  /* 0x0000000400b87947 */ /* 0x000fea0003800000 */
.L_x_13892:
[----:B------:R-:W2:Y:S02]  /*2620*/  LDG.E.U16 R36, desc[UR36][R4.64] ;  /* 0x0000002404247981 */ /* 0x000ea4000c1e1500 */
[----:B--2---:R-:W-:-:S06]  /*2630*/  IMAD.U32 R36, R36, 0x10000, RZ ;  /* 0x0001000024247824 */ /* 0x004fcc00078e00ff */
[----:B------:R-:W2:Y:S01]  /*2640*/  F2I.S64.TRUNC R36, R36 ;  /* 0x0000002400247311 */ /* 0x000ea2000020d900 */
[----:B------:R-:W-:Y:S05]  /*2650*/  BRA `(.L_x_13882) ;  /* 0x0000000400a87947 */ /* 0x000fea0003800000 */
.L_x_13889:
        /* <DEDUP_REMOVED lines=11> */
.L_x_13896:
        /* <DEDUP_REMOVED lines=21> */
.L_x_13900:
[----:B------:R-:W-:Y:S05]  /*2860*/  BSYNC B1 ;  /* 0x0000000000017941 */ /* 0x000fea0003800000 */
.L_x_13899:
[----:B------:R-:W-:Y:S01]  /*2870*/  IMAD.SHL.U32 R3, R3, 0x100000, RZ ;  /* 0x0010000003037824 */ /* 0x000fe200078e00ff */
[----:B------:R-:W-:-:S04]  /*2880*/  LEA R5, R0, 0x3b800000, 0x17 ;  /* 0x3b80000000057811 */ /* 0x000fc800078eb8ff */
[----:B------:R-:W-:-:S07]  /*2890*/  LOP3.LUT R36, R5, R3, R36, 0xfe, !PT ;  /* 0x0000000305247212 */ /* 0x000fce00078efe24 */
.L_x_13898:
[----:B------:R-:W-:Y:S05]  /*28a0*/  BSYNC B0 ;  /* 0x0000000000007941 */ /* 0x000fea0003800000 */
.L_x_13897:
[----:B------:R-:W0:Y:S01]  /*28b0*/  F2I.S64.TRUNC R36, R36 ;  /* 0x0000002400247311 */ /* 0x000e22000020d900 */
[----:B------:R-:W-:Y:S05]  /*28c0*/  BRA `(.L_x_13882) ;  /* 0x00000004000c7947 */ /* 0x000fea0003800000 */
.L_x_13895:
        /* <DEDUP_REMOVED lines=21> */
.L_x_13904:
[----:B------:R-:W-:Y:S05]  /*2a20*/  BSYNC B1 ;  /* 0x0000000000017941 */ /* 0x000fea0003800000 */
.L_x_13903:
[----:B------:R-:W-:Y:S01]  /*2a30*/  IMAD.SHL.U32 R3, R3, 0x200000, RZ ;  /* 0x0020000003037824 */ /* 0x000fe200078e00ff */
[----:B------:R-:W-:-:S04]  /*2a40*/  LEA R5, R0, 0x37800000, 0x17 ;  /* 0x3780000000057811 */ /* 0x000fc800078eb8ff */
[----:B------:R-:W-:-:S07]  /*2a50*/  LOP3.LUT R36, R5, R3, R36, 0xfe, !PT ;  /* 0x0000000305247212 */ /* 0x000fce00078efe24 */
.L_x_13902:
[----:B------:R-:W-:Y:S05]  /*2a60*/  BSYNC B0 ;  /* 0x0000000000007941 */ /* 0x000fea0003800000 */
.L_x_13901:
[----:B------:R-:W0:Y:S01]  /*2a70*/  F2I.S64.TRUNC R36, R36 ;  /* 0x0000002400247311 */ /* 0x000e22000020d900 */
[----:B------:R-:W-:Y:S05]  /*2a80*/  BRA `(.L_x_13882) ;  /* 0x00000000009c7947 */ /* 0x000fea0003800000 */
.L_x_13894:
        /* <DEDUP_REMOVED lines=14> */
.L_x_13908:
[----:B------:R-:W-:Y:S05]  /*2b70*/  BSYNC B0 ;  /* 0x0000000000007941 */ /* 0x000fea0003800000 */
.L_x_13907:
[----:B------:R-:W0:Y:S01]  /*2b80*/  F2I.S64.TRUNC R36, R36 ;  /* 0x0000002400247311 */ /* 0x000e22000020d900 */
[----:B------:R-:W-:Y:S05]  /*2b90*/  BRA `(.L_x_13882) ;  /* 0x0000000000587947 */ /* 0x000fea0003800000 */
.L_x_13881:
        /* <DEDUP_REMOVED lines=16> */
.L_x_13909:
[----:B------:R-:W-:Y:S01]  /*2ca0*/  CS2R R36, SRZ ;  /* 0x0000000000247805 */ /* 0x000fe2000001ff00 */
[----:B------:R-:W-:Y:S06]  /*2cb0*/  BRA `(.L_x_13882) ;  /* 0x0000000000107947 */ /* 0x000fec0003800000 */
.L_x_13906:
[----:B------:R0:W5:Y:S01]  /*2cc0*/  LDG.E.64 R36, desc[UR36][R4.64] ;  /* 0x0000002404247981 */ /* 0x000162000c1e1b00 */
[----:B------:R-:W-:Y:S05]  /*2cd0*/  BRA `(.L_x_13882) ;  /* 0x0000000000087947 */ /* 0x000fea0003800000 */
.L_x_13905:
[----:B------:R0:W5:Y:S01]  /*2ce0*/  LDG.E R36, desc[UR36][R4.64] ;  /* 0x0000002404247981 */ /* 0x000162000c1e1900 */
[----:B------:R-:W-:-:S07]  /*2cf0*/  IMAD.MOV.U32 R37, RZ, RZ, RZ ;  /* 0x000000ffff257224 */ /* 0x000fce00078e00ff */
.L_x_13882:
        /* <DEDUP_REMOVED lines=19> */
.L_x_13913:
[----:B------:R0:W5:Y:S01]  /*2e30*/  LDG.E.U8 R26, desc[UR36][R4.64] ;  /* 0x00000024041a7981 */ /* 0x000162000c1e1100 */
[----:B------:R-:W-:Y:S01]  /*2e40*/  IMAD.MOV.U32 R27, RZ, RZ, RZ ;  /* 0x000000ffff1b7224 */ /* 0x000fe200078e00ff */
[----:B------:R-:W-:Y:S06]  /*2e50*/  BRA `(.L_x_13915) ;  /* 0x0000000c00487947 */ /* 0x000fec0003800000 */
.L_x_13912:
        /* <DEDUP_REMOVED lines=8> */
.L_x_13917:
[----:B------:R-:W3:Y:S02]  /*2ee0*/  LDG.E R26, desc[UR36][R4.64] ;  /* 0x00000024041a7981 */ /* 0x000ee4000c1e1900 */
[----:B---3--:R-:W-:Y:S01]  /*2ef0*/  SHF.R.S32.HI R27, RZ, 0x1f, R26 ;  /* 0x0000001fff1b7819 */ /* 0x008fe2000001141a */
[----:B------:R-:W-:Y:S06]  /*2f00*/  BRA `(.L_x_13915) ;  /* 0x0000000c001c7947 */ /* 0x000fec0003800000 */
.L_x_13916:
[----:B------:R-:W3:Y:S02]  /*2f10*/  LDG.E.S16 R26, desc[UR36][R4.64] ;  /* 0x00000024041a7981 */ /* 0x000ee4000c1e1700 */
[----:B---3--:R-:W-:Y:S01]  /*2f20*/  SHF.R.S32.HI R27, RZ, 0x1f, R26 ;  /* 0x0000001fff1b7819 */ /* 0x008fe2000001141a */
[----:B------:R-:W-:Y:S06]  /*2f30*/  BRA `(.L_x_13915) ;  /* 0x0000000c00107947 */ /* 0x000fec0003800000 */
.L_x_13911:
[----:B------:R-:W-:-:S13]  /*2f40*/  ISETP.GT.AND P0, PT, R0, 0x6, PT ;  /* 0x000000060000780c */ /* 0x000fda0003f04270 */
[----:B------:R-:W-:Y:S05]  /*2f50*/  @P0 BRA `(.L_x_13918) ;  /* 0x00000000002c0947 */ /* 0x000fea0003800000 */
[----:B------:R-:W-:-:S13]  /*2f60*/  ISETP.NE.AND P0, PT, R0, 0x5, PT ;  /* 0x000000050000780c */ /* 0x000fda0003f05270 */
[----:B------:R-:W-:Y:S05]  /*2f70*/  @!P0 BRA `(.L_x_13919) ;  /* 0x0000000000148947 */ /* 0x000fea0003800000 */
[----:B------:R-:W-:-:S13]  /*2f80*/  ISETP.NE.AND P0, PT, R0, 0x6, PT ;  /* 0x000000060000780c */ /* 0x000fda0003f05270 */
[----:B------:R-:W-:Y:S05]  /*2f90*/  @P0 BRA `(.L_x_13914) ;  /* 0x0000000800a00947 */ /* 0x000fea0003800000 */
[----:B------:R-:W3:Y:S02]  /*2fa0*/  LDG.E R4, desc[UR36][R4.64] ;  /* 0x0000002404047981 */ /* 0x000ee4000c1e1900 */
[----:B---3--:R0:W3:Y:S01]  /*2fb0*/  F2I.S64.TRUNC R26, R4 ;  /* 0x00000004001a7311 */ /* 0x0080e2000020d900 */
[----:B------:R-:W-:Y:S05]  /*2fc0*/  BRA `(.L_x_13915) ;  /* 0x0000000800ec7947 */ /* 0x000fea0003800000 */
.L_x_13919:
[----:B------:R-:W3:Y:S02]  /*2fd0*/  LDG.E.U16 R4, desc[UR36][R4.64] ;  /* 0x0000002404047981 */ /* 0x000ee4000c1e1500 */
[----:B---3--:R-:W-:-:S06]  /*2fe0*/  HADD2.F32 R26, -RZ, R4.H0_H0 ;  /* 0x20000004ff1a7230 */ /* 0x008fcc0000004100 */
[----:B------:R-:W0:Y:S01]  /*2ff0*/  F2I.S64.TRUNC R26, R26 ;  /* 0x0000001a001a7311 */ /* 0x000e22000020d900 */
[----:B------:R-:W-:Y:S05]  /*3000*/  BRA `(.L_x_13915) ;  /* 0x0000000800dc7947 */ /* 0x000fea0003800000 */
.L_x_13918:
[----:B------:R-:W-:-:S13]  /*3010*/  ISETP.NE.AND P0, PT, R0, 0x7, PT ;  /* 0x000000070000780c */ /* 0x000fda0003f05270 */
[----:B------:R-:W-:Y:S05]  /*3020*/  @!P0 BRA `(.L_x_13920) ;  /* 0x00000000002c8947 */ /* 0x000fea0003800000 */
[----:B------:R-:W-:-:S13]  /*3030*/  ISETP.NE.AND P0, PT, R0, 0x8, PT ;  /* 0x000000080000780c */ /* 0x000fda0003f05270 */
[----:B------:R-:W-:Y:S05]  /*3040*/  @!P0 BRA `(.L_x_13921) ;  /* 0x0000000000148947 */ /* 0x000fea0003800000 */
[----:B------:R-:W-:-:S13]  /*3050*/  ISETP.NE.AND P0, PT, R0, 0x9, PT ;  /* 0x000000090000780c */ /* 0x000fda0003f05270 */
[----:B------:R-:W-:Y:S05]  /*3060*/  @P0 BRA `(.L_x_13914) ;  /* 0x00000008006c0947 */ /* 0x000fea0003800000 */
[----:B------:R-:W3:Y:S02]  /*3070*/  LDG.E R4, desc[UR36][R4.64] ;  /* 0x0000002404047981 */ /* 0x000ee4000c1e1900 */
[----:B---3--:R0:W3:Y:S01]  /*3080*/  F2I.S64.TRUNC R26, R4 ;  /* 0x00000004001a7311 */ /* 0x0080e2000020d900 */
[----:B------:R-:W-:Y:S05]  /*3090*/  BRA `(.L_x_13915) ;  /* 0x0000000800b87947 */ /* 0x000fea0003800000 */
.L_x_13921:
[----:B------:R-:W3:Y:S02]  /*30a0*/  LDG.E.U16 R4, desc[UR36][R4.64] ;  /* 0x0000002404047981 */ /* 0x000ee4000c1e1500 */
[----:B---3--:R-:W-:-:S06]  /*30b0*/  HADD2.F32 R26, -RZ, R4.H0_H0 ;  /* 0x20000004ff1a7230 */ /* 0x008fcc0000004100 */
[----:B------:R-:W0:Y:S01]  /*30c0*/  F2I.S64.TRUNC R26, R26 ;  /* 0x0000001a001a7311 */ /* 0x000e22000020d900 */
[----:B------:R-:W-:Y:S05]  /*30d0*/  BRA `(.L_x_13915) ;  /* 0x0000000800a87947 */ /* 0x000fea0003800000 */
.L_x_13920:
[----:B------:R-:W3:Y:S02]  /*30e0*/  LDG.E.64 R4, desc[UR36][R4.64] ;  /* 0x0000002404047981 */ /* 0x000ee4000c1e1b00 */
[----:B---3--:R0:W3:Y:S01]  /*30f0*/  F2I.S64.F64.TRUNC R26, R4 ;  /* 0x00000004001a7311 */ /* 0x0080e2000030d900 */
[----:B------:R-:W-:Y:S05]  /*3100*/  BRA `(.L_x_13915) ;  /* 0x00000008009c7947 */ /* 0x000fea0003800000 */
.L_x_13910:
        /* <DEDUP_REMOVED lines=13> */
.L_x_13924:
[----:B------:R-:W3:Y:S02]  /*31e0*/  LDG.E.64 R4, desc[UR36][R4.64] ;  /* 0x0000002404047981 */ /* 0x000ee4000c1e1b00 */
[----:B---3--:R0:W3:Y:S01]  /*31f0*/  F2I.S64.F64.TRUNC R26, R4 ;  /* 0x00000004001a7311 */ /* 0x0080e2000030d900 */
[----:B------:R-:W-:Y:S05]  /*3200*/  BRA `(.L_x_13915) ;  /* 0x00000008005c7947 */ /* 0x000fea0003800000 */
.L_x_13923:
        /* <DEDUP_REMOVED lines=25> */
[----:B------:R0:W3:Y:S01]  /*33a0*/  F2I.S64.TRUNC R26, R7 ;  /* 0x00000007001a7311 */ /* 0x0000e2000020d900 */
[----:B------:R-:W-:Y:S05]  /*33b0*/  BRA `(.L_x_13915) ;  /* 0x0000000400f07947 */ /* 0x000fea0003800000 */
.L_x_13926:
        /* <DEDUP_REMOVED lines=12> */
[----:B------:R0:W3:Y:S01]  /*3480*/  F2I.S64.TRUNC R26, R0 ;  /* 0x00000000001a7311 */ /* 0x0000e2000020d900 */
[----:B------:R-:W-:Y:S05]  /*3490*/  BRA `(.L_x_13915) ;  /* 0x0000000400b87947 */ /* 0x000fea0003800000 */
.L_x_13925:
[----:B------:R-:W3:Y:S02]  /*34a0*/  LDG.E.U16 R26, desc[UR36][R4.64] ;  /* 0x00000024041a7981 */ /* 0x000ee4000c1e1500 */
[----:B---3--:R-:W-:-:S06]  /*34b0*/  IMAD.U32 R26, R26, 0x10000, RZ ;  /* 0x000100001a1a7824 */ /* 0x008fcc00078e00ff */
[----:B------:R-:W0:Y:S01]  /*34c0*/  F2I.S64.TRUNC R26, R26 ;  /* 0x0000001a001a7311 */ /* 0x000e22000020d900 */
[----:B------:R-:W-:Y:S05]  /*34d0*/  BRA `(.L_x_13915) ;  /* 0x0000000400a87947 */ /* 0x000fea0003800000 */
.L_x_13922:
        /* <DEDUP_REMOVED lines=11> */
.L_x_13929:
        /* <DEDUP_REMOVED lines=21> */
.L_x_13933:
[----:B------:R-:W-:Y:S05]  /*36e0*/  BSYNC B1 ;  /* 0x0000000000017941 */ /* 0x000fea0003800000 */
.L_x_13932:
[----:B------:R-:W-:Y:S01]  /*36f0*/  IMAD.SHL.U32 R3, R3, 0x100000, RZ ;  /* 0x0010000003037824 */ /* 0x000fe200078e00ff */
[----:B------:R-:W-:-:S04]  /*3700*/  LEA R5, R0, 0x3b800000, 0x17 ;  /* 0x3b80000000057811 */ /* 0x000fc800078eb8ff */
[----:B------:R-:W-:-:S07]  /*3710*/  LOP3.LUT R26, R5, R3, R26, 0xfe, !PT ;  /* 0x00000003051a7212 */ /* 0x000fce00078efe1a */
.L_x_13931:
[----:B------:R-:W-:Y:S05]  /*3720*/  BSYNC B0 ;  /* 0x0000000000007941 */ /* 0x000fea0003800000 */
.L_x_13930:
[----:B------:R-:W3:Y:S01]  /*3730*/  F2I.S64.TRUNC R26, R26 ;  /* 0x0000001a001a7311 */ /* 0x000ee2000020d900 */
[----:B------:R-:W-:Y:S05]  /*3740*/  BRA `(.L_x_13915) ;  /* 0x00000004000c7947 */ /* 0x000fea0003800000 */
.L_x_13928:
        /* <DEDUP_REMOVED lines=21> */
.L_x_13937:
[----:B------:R-:W-:Y:S05]  /*38a0*/  BSYNC B1 ;  /* 0x0000000000017941 */ /* 0x000fea0003800000 */
.L_x_13936:
[----:B------:R-:W-:Y:S01]  /*38b0*/  IMAD.SHL.U32 R3, R3, 0x200000, RZ ;  /* 0x0020000003037824 */ /* 0x000fe200078e00ff */
[----:B------:R-:W-:-:S04]  /*38c0*/  LEA R5, R0, 0x37800000, 0x17 ;  /* 0x3780000000057811 */ /* 0x000fc800078eb8ff */
[----:B------:R-:W-:-:S07]  /*38d0*/  LOP3.LUT R26, R5, R3, R26, 0xfe, !PT ;  /* 0x00000003051a7212 */ /* 0x000fce00078efe1a */
.L_x_13935:
[----:B------:R-:W-:Y:S05]  /*38e0*/  BSYNC B0 ;  /* 0x0000000000007941 */ /* 0x000fea0003800000 */
.L_x_13934:
[----:B------:R-:W0:Y:S01]  /*38f0*/  F2I.S64.TRUNC R26, R26 ;  /* 0x0000001a001a7311 */ /* 0x000e22000020d900 */
[----:B------:R-:W-:Y:S05]  /*3900*/  BRA `(.L_x_13915) ;  /* 0x00000000009c7947 */ /* 0x000fea0003800000 */
.L_x_13927:
        /* <DEDUP_REMOVED lines=14> */
.L_x_13941:
[----:B------:R-:W-:Y:S05]  /*39f0*/  BSYNC B0 ;  /* 0x0000000000007941 */ /* 0x000fea0003800000 */
.L_x_13940:
[----:B------:R-:W0:Y:S01]  /*3a00*/  F2I.S64.TRUNC R26, R26 ;  /* 0x0000001a001a7311 */ /* 0x000e22000020d900 */
[----:B------:R-:W-:Y:S05]  /*3a10*/  BRA `(.L_x_13915) ;  /* 0x0000000000587947 */ /* 0x000fea0003800000 */
.L_x_13914:
        /* <DEDUP_REMOVED lines=16> */
.L_x_13942:
[----:B------:R-:W-:Y:S01]  /*3b20*/  CS2R R26, SRZ ;  /* 0x00000000001a7805 */ /* 0x000fe2000001ff00 */
[----:B------:R-:W-:Y:S06]  /*3b30*/  BRA `(.L_x_13915) ;  /* 0x0000000000107947 */ /* 0x000fec0003800000 */
.L_x_13939:
[----:B------:R0:W5:Y:S01]  /*3b40*/  LDG.E.64 R26, desc[UR36][R4.64] ;  /* 0x00000024041a7981 */ /* 0x000162000c1e1b00 */
[----:B------:R-:W-:Y:S05]  /*3b50*/  BRA `(.L_x_13915) ;  /* 0x0000000000087947 */ /* 0x000fea0003800000 */
.L_x_13938:
[----:B------:R0:W5:Y:S01]  /*3b60*/  LDG.E R26, desc[UR36][R4.64] ;  /* 0x00000024041a7981 */ /* 0x000162000c1e1900 */
[----:B------:R-:W-:-:S07]  /*3b70*/  IMAD.MOV.U32 R27, RZ, RZ, RZ ;  /* 0x000000ffff1b7224 */ /* 0x000fce00078e00ff */
.L_x_13915:
[----:B------:R-:W-:-:S07]  /*3b80*/  VIADD R35, R35, 0x80 ;  /* 0x0000008023237836 */ /* 0x000fce0000000000 */
.L_x_13876:
[----:B------:R-:W-:Y:S05]  /*3b90*/  BSYNC B6 ;  /* 0x0000000000067941 */ /* 0x000fea0003800000 */
.L_x_13875:
[----:B------:R-:W-:Y:S01]  /*3ba0*/  ISETP.GE.AND P0, PT, R35, R2, PT ;  /* 0x000000022300720c */ /* 0x000fe20003f06270 */
[----:B------:R-:W-:Y:S01]  /*3bb0*/  BSSY B6, `(.L_x_13943) ;  /* 0x00001d7000067945 */ /* 0x000fe20003800000 */
[----:B------:R-:W-:Y:S02]  /*3bc0*/  CS2R R24, SRZ ;  /* 0x0000000000187805 */ /* 0x000fe4000001ff00 */
[----:B------:R-:W-:Y:S02]  /*3bd0*/  CS2R R22, SRZ ;  /* 0x0000000000167805 */ /* 0x000fe4000001ff00 */
[----:B------:R-:W-:-:S07]  /*3be0*/  CS2R R18, SRZ ;  /* 0x0000000000127805 */ /* 0x000fce000001ff00 */
        /* <DEDUP_REMOVED lines=21> */
.L_x_13948:
[----:B------:R0:W5:Y:S01]  /*3d40*/  LDG.E.U8 R22, desc[UR36][R4.64] ;  /* 0x0000002404167981 */ /* 0x000162000c1e1100 */
[----:B------:R-:W-:Y:S01]  /*3d50*/  IMAD.MOV.U32 R23, RZ, RZ, RZ ;  /* 0x000000ffff177224 */ /* 0x000fe200078e00ff */
[----:B------:R-:W-:Y:S06]  /*3d60*/  BRA `(.L_x_13950) ;  /* 0x0000000c00487947 */ /* 0x000fec0003800000 */
.L_x_13947:
        /* <DEDUP_REMOVED lines=8> */
.L_x_13952:
[----:B------:R-:W2:Y:S02]  /*3df0*/  LDG.E R22, desc[UR36][R4.64] ;  /* 0x0000002404167981 */ /* 0x000ea4000c1e1900 */
[----:B--2---:R-:W-:Y:S01]  /*3e00*/  SHF.R.S32.HI R23, RZ, 0x1f, R22 ;  /* 0x0000001fff177819 */ /* 0x004fe20000011416 */
[----:B------:R-:W-:Y:S06]  /*3e10*/  BRA `(.L_x_13950) ;  /* 0x0000000c001c7947 */ /* 0x000fec0003800000 */
.L_x_13951:
[----:B------:R-:W2:Y:S02]  /*3e20*/  LDG.E.S16 R22, desc[UR36][R4.64] ;  /* 0x0000002404167981 */ /* 0x000ea4000c1e1700 */
[----:B--2---:R-:W-:Y:S01]  /*3e30*/  SHF.R.S32.HI R23, RZ, 0x1f, R22 ;  /* 0x0000001fff177819 */ /* 0x004fe20000011416 */
[----:B------:R-:W-:Y:S06]  /*3e40*/  BRA `(.L_x_13950) ;  /* 0x0000000c00107947 */ /* 0x000fec0003800000 */
.L_x_13946:
        /* <DEDUP_REMOVED lines=9> */
.L_x_13954:
[----:B------:R-:W2:Y:S02]  /*3ee0*/  LDG.E.U16 R4, desc[UR36][R4.64] ;  /* 0x0000002404047981 */ /* 0x000ea4000c1e1500 */
[----:B--2---:R-:W-:-:S06]  /*3ef0*/  HADD2.F32 R22, -RZ, R4.H0_H0 ;  /* 0x20000004ff167230 */ /* 0x004fcc0000004100 */
[----:B------:R-:W0:Y:S01]  /*3f00*/  F2I.S64.TRUNC R22, R22 ;  /* 0x0000001600167311 */ /* 0x000e22000020d900 */
[----:B------:R-:W-:Y:S05]  /*3f10*/  BRA `(.L_x_13950) ;  /* 0x0000000800dc7947 */ /* 0x000fea0003800000 */
.L_x_13953:
        /* <DEDUP_REMOVED lines=9> */
.L_x_13956:
[----:B------:R-:W2:Y:S02]  /*3fb0*/  LDG.E.U16 R4, desc[UR36][R4.64] ;  /* 0x0000002404047981 */ /* 0x000ea4000c1e1500 */
[----:B--2---:R-:W-:-:S06]  /*3fc0*/  HADD2.F32 R22, -RZ, R4.H0_H0 ;  /* 0x20000004ff167230 */ /* 0x004fcc0000004100 */
[----:B------:R-:W0:Y:S01]  /*3fd0*/  F2I.S64.TRUNC R22, R22 ;  /* 0x0000001600167311 */ /* 0x000e22000020d900 */
[----:B------:R-:W-:Y:S05]  /*3fe0*/  BRA `(.L_x_13950) ;  /* 0x0000000800a87947 */ /* 0x000fea0003800000 */
.L_x_13955:
[----:B------:R-:W2:Y:S02]  /*3ff0*/  LDG.E.64 R4, desc[UR36][R4.64] ;  /* 0x0000002404047981 */ /* 0x000ea4000c1e1b00 */
[----:B--2---:R0:W1:Y:S01]  /*4000*/  F2I.S64.F64.TRUNC R22, R4 ;  /* 0x0000000400167311 */ /* 0x004062000030d900 */
[----:B------:R-:W-:Y:S05]  /*4010*/  BRA `(.L_x_13950) ;  /* 0x00000008009c7947 */ /* 0x000fea0003800000 */
.L_x_13945:
        /* <DEDUP_REMOVED lines=13> */
.L_x_13959:
[----:B------:R-:W2:Y:S02]  /*40f0*/  LDG.E.64 R4, desc[UR36][R4.64] ;  /* 0x0000002404047981 */ /* 0x000ea4000c1e1b00 */
[----:B--2---:R0:W1:Y:S01]  /*4100*/  F2I.S64.F64.TRUNC R22, R4 ;  /* 0x0000000400167311 */ /* 0x004062000030d900 */
[----:B------:R-:W-:Y:S05]  /*4110*/  BRA `(.L_x_13950) ;  /* 0x00000008005c7947 */ /* 0x000fea0003800000 */
.L_x_13958:
        /* <DEDUP_REMOVED lines=27> */
.L_x_13961:
        /* <DEDUP_REMOVED lines=14> */
.L_x_13960:
[----:B------:R-:W2:Y:S02]  /*43b0*/  LDG.E.U16 R22, desc[UR36][R4.64] ;  /* 0x0000002404167981 */ /* 0x000ea4000c1e1500 */
[----:B--2---:R-:W-:-:S06]  /*43c0*/  IMAD.U32 R22, R22, 0x10000, RZ ;  /* 0x0001000016167824 */ /* 0x004fcc00078e00ff */
[----:B------:R-:W2:Y:S01]  /*43d0*/  F2I.S64.TRUNC R22, R22 ;  /* 0x0000001600167311 */ /* 0x000ea2000020d900 */
[----:B------:R-:W-:Y:S05]  /*43e0*/  BRA `(.L_x_13950) ;  /* 0x0000000400a87947 */ /* 0x000fea0003800000 */
.L_x_13957:
        /* <DEDUP_REMOVED lines=11> */
.L_x_13964:
        /* <DEDUP_REMOVED lines=21> */
.L_x_13968:
[----:B------:R-:W-:Y:S05]  /*45f0*/  BSYNC B1 ;  /* 0x0000000000017941 */ /* 0x000fea0003800000 */
.L_x_13967:
[----:B------:R-:W-:Y:S01]  /*4600*/  IMAD.SHL.U32 R3, R3, 0x100000, RZ ;  /* 0x0010000003037824 */ /* 0x000fe200078e00ff */
[----:B------:R-:W-:-:S04]  /*4610*/  LEA R5, R0, 0x3b800000, 0x17 ;  /* 0x3b80000000057811 */ /* 0x000fc800078eb8ff */
[----:B------:R-:W-:-:S07]  /*4620*/  LOP3.LUT R22, R5, R3, R22, 0xfe, !PT ;  /* 0x0000000305167212 */ /* 0x000fce00078efe16 */
.L_x_13966:
[----:B------:R-:W-:Y:S05]  /*4630*/  BSYNC B0 ;  /* 0x0000000000007941 */ /* 0x000fea0003800000 */
.L_x_13965:
[----:B------:R-:W0:Y:S01]  /*4640*/  F2I.S64.TRUNC R22, R22 ;  /* 0x0000001600167311 */ /* 0x000e22000020d900 */
[----:B------:R-:W-:Y:S05]  /*4650*/  BRA `(.L_x_13950) ;  /* 0x00000004000c7947 */ /* 0x000fea0003800000 */
.L_x_13963:
        /* <DEDUP_REMOVED lines=21> */
.L_x_13972:
[----:B------:R-:W-:Y:S05]  /*47b0*/  BSYNC B1 ;  /* 0x0000000000017941 */ /* 0x000fea0003800000 */
.L_x_13971:
[----:B------:R-:W-:Y:S01]  /*47c0*/  IMAD.SHL.U32 R3, R3, 0x200000, RZ ;  /* 0x0020000003037824 */ /* 0x000fe200078e00ff */
[----:B------:R-:W-:-:S04]  /*47d0*/  LEA R5, R0, 0x37800000, 0x17 ;  /* 0x3780000000057811 */ /* 0x000fc800078eb8ff */
[----:B------:R-:W-:-:S07]  /*47e0*/  LOP3.LUT R22, R5, R3, R22, 0xfe, !PT ;  /* 0x0000000305167212 */ /* 0x000fce00078efe16 */
.L_x_13970:
[----:B------:R-:W-:Y:S05]  /*47f0*/  BSYNC B0 ;  /* 0x0000000000007941 */ /* 0x000fea0003800000 */
.L_x_13969:
[----:B------:R-:W0:Y:S01]  /*4800*/  F2I.S64.TRUNC R22, R22 ;  /* 0x0000001600167311 */ /* 0x000e22000020d900 */
[----:B------:R-:W-:Y:S05]  /*4810*/  BRA `(.L_x_13950) ;  /* 0x00000000009c7947 */ /* 0x000fea0003800000 */
.L_x_13962:
        /* <DEDUP_REMOVED lines=14> */
.L_x_13976:
[----:B------:R-:W-:Y:S05]  /*4900*/  BSYNC B0 ;  /* 0x0000000000007941 */ /* 0x000fea0003800000 */
.L_x_13975:
[----:B------:R-:W0:Y:S01]  /*4910*/  F2I.S64.TRUNC R22, R22 ;  /* 0x0000001600167311 */ /* 0x000e22000020d900 */
[----:B------:R-:W-:Y:S05]  /*4920*/  BRA `(.L_x_13950) ;  /* 0x0000000000587947 */ /* 0x000fea0003800000 */
.L_x_13949:
        /* <DEDUP_REMOVED lines=16> */
.L_x_13977:
[----:B------:R-:W-:Y:S01]  /*4a30*/  CS2R R22, SRZ ;  /* 0x0000000000167805 */ /* 0x000fe2000001ff00 */
[----:B------:R-:W-:Y:S06]  /*4a40*/  BRA `(.L_x_13950) ;  /* 0x0000000000107947 */ /* 0x000fec0003800000 */
.L_x_13974:
[----:B------:R0:W5:Y:S01]  /*4a50*/  LDG.E.64 R22, desc[UR36][R4.64] ;  /* 0x0000002404167981 */ /* 0x000162000c1e1b00 */
[----:B------:R-:W-:Y:S05]  /*4a60*/  BRA `(.L_x_13950) ;  /* 0x0000000000087947 */ /* 0x000fea0003800000 */
.L_x_13973:
[----:B------:R0:W5:Y:S01]  /*4a70*/  LDG.E R22, desc[UR36][R4.64] ;  /* 0x0000002404167981 */ /* 0x000162000c1e1900 */
[----:B------:R-:W-:-:S07]  /*4a80*/  IMAD.MOV.U32 R23, RZ, RZ, RZ ;  /* 0x000000ffff177224 */ /* 0x000fce00078e00ff */
.L_x_13950:
        /* <DEDUP_REMOVED lines=19> */
.L_x_13981:
[----:B------:R0:W5:Y:S01]  /*4bc0*/  LDG.E.U8 R18, desc[UR36][R4.64] ;  /* 0x0000002404127981 */ /* 0x000162000c1e1100 */
[----:B------:R-:W-:Y:S01]  /*4bd0*/  IMAD.MOV.U32 R19, RZ, RZ, RZ ;  /* 0x000000ffff137224 */ /* 0x000fe200078e00ff */
[----:B------:R-:W-:Y:S06]  /*4be0*/  BRA `(.L_x_13983) ;  /* 0x0000000c00487947 */ /* 0x000fec0003800000 */
.L_x_13980:
        /* <DEDUP_REMOVED lines=8> */
.L_x_13985:
[----:B------:R-:W2:Y:S02]  /*4c70*/  LDG.E R18, desc[UR36][R4.64] ;  /* 0x0000002404127981 */ /* 0x000ea4000c1e1900 */
[----:B--2---:R-:W-:Y:S01]  /*4c80*/  SHF.R.S32.HI R19, RZ, 0x1f, R18 ;  /* 0x0000001fff137819 */ /* 0x004fe20000011412 */
[----:B------:R-:W-:Y:S06]  /*4c90*/  BRA `(.L_x_13983) ;  /* 0x0000000c001c7947 */ /* 0x000fec0003800000 */
.L_x_13984:
[----:B------:R-:W2:Y:S02]  /*4ca0*/  LDG.E.S16 R18, desc[UR36][R4.64] ;  /* 0x0000002404127981 */ /* 0x000ea4000c1e1700 */
[----:B--2---:R-:W-:Y:S01]  /*4cb0*/  SHF.R.S32.HI R19, RZ, 0x1f, R18 ;  /* 0x0000001fff137819 */ /* 0x004fe20000011412 */
[----:B------:R-:W-:Y:S06]  /*4cc0*/  BRA `(.L_x_13983) ;  /* 0x0000000c00107947 */ /* 0x000fec0003800000 */
.L_x_13979:
[----:B------:R-:W-:-:S13]  /*4cd0*/  ISETP.GT.AND P0, PT, R0, 0x6, PT ;  /* 0x000000060000780c */ /* 0x000fda0003f04270 */
[----:B------:R-:W-:Y:S05]  /*4ce0*/  @P0 BRA `(.L_x_13986) ;  /* 0x00000000002c0947 */ /* 0x000fea0003800000 */
[----:B------:R-:W-:-:S13]  /*4cf0*/  ISETP.NE.AND P0, PT, R0, 0x5, PT ;  /* 0x000000050000780c */ /* 0x000fda0003f05270 */
[----:B------:R-:W-:Y:S05]  /*4d00*/  @!P0 BRA `(.L_x_13987) ;  /* 0x0000000000148947 */ /* 0x000fea0003800000 */
[----:B------:R-:W-:-:S13]  /*4d10*/  ISETP.NE.AND P0, PT, R0, 0x6, PT ;  /* 0x000000060000780c */ /* 0x000fda0003f05270 */
[----:B------:R-:W-:Y:S05]  /*4d20*/  @P0 BRA `(.L_x_13982) ;  /* 0x0000000800a00947 */ /* 0x000fea0003800000 */
[----:B------:R-:W2:Y:S02]  /*4d30*/  LDG.E R4, desc[UR36][R4.64] ;  /* 0x0000002404047981 */ /* 0x000ea4000c1e1900 */
[----:B--2---:R0:W2:Y:S01]  /*4d40*/  F2I.S64.TRUNC R18, R4 ;  /* 0x0000000400127311 */ /* 0x0040a2000020d900 */
[----:B------:R-:W-:Y:S05]  /*4d50*/  BRA `(.L_x_13983) ;  /* 0x0000000800ec7947 */ /* 0x000fea0003800000 */
.L_x_13987:
[----:B------:R-:W2:Y:S02]  /*4d60*/  LDG.E.U16 R4, desc[UR36][R4.64] ;  /* 0x0000002404047981 */ /* 0x000ea4000c1e1500 */
[----:B--2---:R-:W-:-:S06]  /*4d70*/  HADD2.F32 R18, -RZ, R4.H0_H0 ;  /* 0x20000004ff127230 */ /* 0x004fcc0000004100 */
[----:B------:R-:W0:Y:S01]  /*4d80*/  F2I.S64.TRUNC R18, R18 ;  /* 0x0000001200127311 */ /* 0x000e22000020d900 */
[----:B------:R-:W-:Y:S05]  /*4d90*/  BRA `(.L_x_13983) ;  /* 0x0000000800dc7947 */ /* 0x000fea0003800000 */
.L_x_13986:
[----:B------:R-:W-:-:S13]  /*4da0*/  ISETP.NE.AND P0, PT, R0, 0x7, PT ;  /* 0x000000070000780c */ /* 0x000fda0003f05270 */
[----:B------:R-:W-:Y:S05]  /*4db0*/  @!P0 BRA `(.L_x_13988) ;  /* 0x00000000002c8947 */ /* 0x000fea0003800000 */
[----:B------:R-:W-:-:S13]  /*4dc0*/  ISETP.NE.AND P0, PT, R0, 0x8, PT ;  /* 0x000000080000780c */ /* 0x000fda0003f05270 */
[----:B------:R-:W-:Y:S05]  /*4dd0*/  @!P0 BRA `(.L_x_13989) ;  /* 0x0000000000148947 */ /* 0x000fea0003800000 */
[----:B------:R-:W-:-:S13]  /*4de0*/  ISETP.NE.AND P0, PT, R0, 0x9, PT ;  /* 0x000000090000780c */ /* 0x000fda0003f05270 */
[----:B------:R-:W-:Y:S05]  /*4df0*/  @P0 BRA `(.L_x_13982) ;  /* 0x00000008006c0947 */ /* 0x000fea0003800000 */
[----:B------:R-:W2:Y:S02]  /*4e00*/  LDG.E R4, desc[UR36][R4.64] ;  /* 0x0000002404047981 */ /* 0x000ea4000c1e1900 */
[----:B--2---:R0:W2:Y:S01]  /*4e10*/  F2I.S64.TRUNC R18, R4 ;  /* 0x0000000400127311 */ /* 0x0040a2000020d900 */
[----:B------:R-:W-:Y:S05]  /*4e20*/  BRA `(.L_x_13983) ;  /* 0x0000000800b87947 */ /* 0x000fea0003800000 */
.L_x_13989:
[----:B------:R-:W2:Y:S02]  /*4e30*/  LDG.E.U16 R4, desc[UR36][R4.64] ;  /* 0x0000002404047981 */ /* 0x000ea4000c1e1500 */
[----:B--2---:R-:W-:-:S06]  /*4e40*/  HADD2.F32 R18, -RZ, R4.H0_H0 ;  /* 0x20000004ff127230 */ /* 0x004fcc0000004100 */
[----:B------:R-:W0:Y:S01]  /*4e50*/  F2I.S64.TRUNC R18, R18 ;  /* 0x0000001200127311 */ /* 0x000e22000020d900 */
[----:B------:R-:W-:Y:S05]  /*4e60*/  BRA `(.L_x_13983) ;  /* 0x0000000800a87947 */ /* 0x000fea0003800000 */
.L_x_13988:
[----:B------:R-:W2:Y:S02]  /*4e70*/  LDG.E.64 R4, desc[UR36][R4.64] ;  /* 0x0000002404047981 */ /* 0x000ea4000c1e1b00 */
[----:B--2---:R0:W2:Y:S01]  /*4e80*/  F2I.S64.F64.TRUNC R18, R4 ;  /* 0x0000000400127311 */ /* 0x0040a2000030d900 */
[----:B------:R-:W-:Y:S05]  /*4e90*/  BRA `(.L_x_13983) ;  /* 0x00000008009c7947 */ /* 0x000fea0003800000 */
.L_x_13978:
        /* <DEDUP_REMOVED lines=13> */
.L_x_13992:
[----:B------:R-:W2:Y:S02]  /*4f70*/  LDG.E.64 R4, desc[UR36][R4.64] ;  /* 0x0000002404047981 */ /* 0x000ea4000c1e1b00 */
[----:B--2---:R0:W2:Y:S01]  /*4f80*/  F2I.S64.F64.TRUNC R18, R4 ;  /* 0x0000000400127311 */ /* 0x0040a2000030d900 */
[----:B------:R-:W-:Y:S05]  /*4f90*/  BRA `(.L_x_13983) ;  /* 0x00000008005c7947 */ /* 0x000fea0003800000 */
.L_x_13991:
        /* <DEDUP_REMOVED lines=25> */
[----:B------:R0:W2:Y:S01]  /*5130*/  F2I.S64.TRUNC R18, R7 ;  /* 0x0000000700127311 */ /* 0x0000a2000020d900 */
[----:B------:R-:W-:Y:S05]  /*5140*/  BRA `(.L_x_13983) ;  /* 0x0000000400f07947 */ /* 0x000fea0003800000 */
.L_x_13994:
        /* <DEDUP_REMOVED lines=12> */
[----:B------:R0:W2:Y:S01]  /*5210*/  F2I.S64.TRUNC R18, R0 ;  /* 0x0000000000127311 */ /* 0x0000a2000020d900 */
[----:B------:R-:W-:Y:S05]  /*5220*/  BRA `(.L_x_13983) ;  /* 0x0000000400b87947 */ /* 0x000fea0003800000 */
.L_x_13993:
[----:B------:R-:W2:Y:S02]  /*5230*/  LDG.E.U16 R18, desc[UR36][R4.64] ;  /* 0x0000002404127981 */ /* 0x000ea4000c1e1500 */
[----:B--2---:R-:W-:-:S06]  /*5240*/  IMAD.U32 R18, R18, 0x10000, RZ ;  /* 0x0001000012127824 */ /* 0x004fcc00078e00ff */
[----:B------:R-:W0:Y:S01]  /*5250*/  F2I.S64.TRUNC R18, R18 ;  /* 0x0000001200127311 */ /* 0x000e22000020d900 */
[----:B------:R-:W-:Y:S05]  /*5260*/  BRA `(.L_x_13983) ;  /* 0x0000000400a87947 */ /* 0x000fea0003800000 */
.L_x_13990:
        /* <DEDUP_REMOVED lines=11> */
.L_x_13997:
        /* <DEDUP_REMOVED lines=21> */
.L_x_14001:
[----:B------:R-:W-:Y:S05]  /*5470*/  BSYNC B1 ;  /* 0x0000000000017941 */ /* 0x000fea0003800000 */
.L_x_14000:
[----:B------:R-:W-:Y:S01]  /*5480*/  IMAD.SHL.U32 R3, R3, 0x100000, RZ ;  /* 0x0010000003037824 */ /* 0x000fe200078e00ff */
[----:B------:R-:W-:-:S04]  /*5490*/  LEA R5, R0, 0x3b800000, 0x17 ;  /* 0x3b80000000057811 */ /* 0x000fc800078eb8ff */
[----:B------:R-:W-:-:S07]  /*54a0*/  LOP3.LUT R18, R5, R3, R18, 0xfe, !PT ;  /* 0x0000000305127212 */ /* 0x000fce00078efe12 */
.L_x_13999:
[----:B------:R-:W-:Y:S05]  /*54b0*/  BSYNC B0 ;  /* 0x0000000000007941 */ /* 0x000fea0003800000 */
.L_x_13998:
[----:B------:R-:W0:Y:S01]  /*54c0*/  F2I.S64.TRUNC R18, R18 ;  /* 0x0000001200127311 */ /* 0x000e22000020d900 */
[----:B------:R-:W-:Y:S05]  /*54d0*/  BRA `(.L_x_13983) ;  /* 0x00000004000c7947 */ /* 0x000fea0003800000 */
.L_x_13996:
        /* <DEDUP_REMOVED lines=21> */
.L_x_14005:
[----:B------:R-:W-:Y:S05]  /*5630*/  BSYNC B1 ;  /* 0x0000000000017941 */ /* 0x000fea0003800000 */
.L_x_14004:
[----:B------:R-:W-:Y:S01]  /*5640*/  IMAD.SHL.U32 R3, R3, 0x200000, RZ ;  /* 0x0020000003037824 */ /* 0x000fe200078e00ff */
[----:B------:R-:W-:-:S04]  /*5650*/  LEA R5, R0, 0x37800000, 0x17 ;  /* 0x3780000000057811 */ /* 0x000fc800078eb8ff */
[----:B------:R-:W-:-:S07]  /*5660*/  LOP3.LUT R18, R5, R3, R18, 0xfe, !PT ;  /* 0x0000000305127212 */ /* 0x000fce00078efe12 */
.L_x_14003:
[----:B------:R-:W-:Y:S05]  /*5670*/  BSYNC B0 ;  /* 0x0000000000007941 */ /* 0x000fea0003800000 */
.L_x_14002:
[----:B------:R-:W0:Y:S01]  /*5680*/  F2I.S64.TRUNC R18, R18 ;  /* 0x0000001200127311 */ /* 0x000e22000020d900 */
[----:B------:R-:W-:Y:S05]  /*5690*/  BRA `(.L_x_13983) ;  /* 0x00000000009c7947 */ /* 0x000fea0003800000 */
.L_x_13995:
        /* <DEDUP_REMOVED lines=14> */
.L_x_14009:
[----:B------:R-:W-:Y:S05]  /*5780*/  BSYNC B0 ;  /* 0x0000000000007941 */ /* 0x000fea0003800000 */
.L_x_14008:
[----:B------:R-:W0:Y:S01]  /*5790*/  F2I.S64.TRUNC R18, R18 ;  /* 0x0000001200127311 */ /* 0x000e22000020d900 */
[----:B------:R-:W-:Y:S05]  /*57a0*/  BRA `(.L_x_13983) ;  /* 0x0000000000587947 */ /* 0x000fea0003800000 */
.L_x_13982:
        /* <DEDUP_REMOVED lines=16> */
.L_x_14010:
[----:B------:R-:W-:Y:S01]  /*58b0*/  CS2R R18, SRZ ;  /* 0x0000000000127805 */ /* 0x000fe2000001ff00 */
[----:B------:R-:W-:Y:S06]  /*58c0*/  BRA `(.L_x_13983) ;  /* 0x0000000000107947 */ /* 0x000fec0003800000 */
.L_x_14007:
[----:B------:R0:W5:Y:S01]  /*58d0*/  LDG.E.64 R18, desc[UR36][R4.64] ;  /* 0x0000002404127981 */ /* 0x000162000c1e1b00 */
[----:B------:R-:W-:Y:S05]  /*58e0*/  BRA `(.L_x_13983) ;  /* 0x0000000000087947 */ /* 0x000fea0003800000 */
.L_x_14006:
[----:B------:R0:W5:Y:S01]  /*58f0*/  LDG.E R18, desc[UR36][R4.64] ;  /* 0x0000002404127981 */ /* 0x000162000c1e1900 */
[----:B------:R-:W-:-:S07]  /*5900*/  IMAD.MOV.U32 R19, RZ, RZ, RZ ;  /* 0x000000ffff137224 */ /* 0x000fce00078e00ff */
.L_x_13983:
[----:B------:R-:W-:-:S07]  /*5910*/  VIADD R35, R35, 0x80 ;  /* 0x0000008023237836 */ /* 0x000fce0000000000 */
.L_x_13944:
[----:B------:R-:W-:Y:S05]  /*5920*/  BSYNC B6 ;  /* 0x0000000000067941 */ /* 0x000fea0003800000 */
.L_x_13943:
        /* <DEDUP_REMOVED lines=24> */
.L_x_14016:
[----:B------:R0:W5:Y:S01]  /*5ab0*/  LDG.E.U8 R16, desc[UR36][R4.64] ;  /* 0x0000002404107981 */ /* 0x000162000c1e1100 */
[----:B------:R-:W-:Y:S01]  /*5ac0*/  IMAD.MOV.U32 R17, RZ, RZ, RZ ;  /* 0x000000ffff117224 */ /* 0x000fe200078e00ff */
[----:B------:R-:W-:Y:S06]  /*5ad0*/  BRA `(.L_x_14018) ;  /* 0x0000000c00487947 */ /* 0x000fec0003800000 */
.L_x_14015:
        /* <DEDUP_REMOVED lines=8> */
.L_x_14020:
[----:B------:R-:W2:Y:S02]  /*5b60*/  LDG.E R16, desc[UR36][R4.64] ;  /* 0x0000002404107981 */ /* 0x000ea4000c1e1900 */
[----:B--2---:R-:W-:Y:S01]  /*5b70*/  SHF.R.S32.HI R17, RZ, 0x1f, R16 ;  /* 0x0000001fff117819 */ /* 0x004fe20000011410 */
[----:B------:R-:W-:Y:S06]  /*5b80*/  BRA `(.L_x_14018) ;  /* 0x0000000c001c7947 */ /* 0x000fec0003800000 */
.L_x_14019:
[----:B------:R-:W2:Y:S02]  /*5b90*/  LDG.E.S16 R16, desc[UR36][R4.64] ;  /* 0x0000002404107981 */ /* 0x000ea4000c1e1700 */
[----:B--2---:R-:W-:Y:S01]  /*5ba0*/  SHF.R.S32.HI R17, RZ, 0x1f, R16 ;  /* 0x0000001fff117819 */ /* 0x004fe20000011410 */
[----:B------:R-:W-:Y:S06]  /*5bb0*/  BRA `(.L_x_14018) ;  /* 0x0000000c00107947 */ /* 0x000fec0003800000 */
.L_x_14014:
        /* <DEDUP_REMOVED lines=9> */
.L_x_14022:
[----:B------:R-:W2:Y:S02]  /*5c50*/  LDG.E.U16 R4, desc[UR36][R4.64] ;  /* 0x0000002404047981 */ /* 0x000ea4000c1e1500 */
[----:B--2---:R-:W-:-:S06]  /*5c60*/  HADD2.F32 R16, -RZ, R4.H0_H0 ;  /* 0x20000004ff107230 */ /* 0x004fcc0000004100 */
[----:B------:R-:W2:Y:S01]  /*5c70*/  F2I.S64.TRUNC R16, R16 ;  /* 0x0000001000107311 */ /* 0x000ea2000020d900 */
[----:B------:R-:W-:Y:S05]  /*5c80*/  BRA `(.L_x_14018) ;  /* 0x0000000800dc7947 */ /* 0x000fea0003800000 */
.L_x_14021:
        /* <DEDUP_REMOVED lines=9> */
.L_x_14024:
[----:B------:R-:W2:Y:S02]  /*5d20*/  LDG.E.U16 R4, desc[UR36][R4.64] ;  /* 0x0000002404047981 */ /* 0x000ea4000c1e1500 */
[----:B--2---:R-:W-:-:S06]  /*5d30*/  HADD2.F32 R16, -RZ, R4.H0_H0 ;  /* 0x20000004ff107230 */ /* 0x004fcc0000004100 */
[----:B------:R-:W0:Y:S01]  /*5d40*/  F2I.S64.TRUNC R16, R16 ;  /* 0x0000001000107311 */ /* 0x000e22000020d900 */
[----:B------:R-:W-:Y:S05]  /*5d50*/  BRA `(.L_x_14018) ;  /* 0x0000000800a87947 */ /* 0x000fea0003800000 */
.L_x_14023:
[----:B------:R-:W2:Y:S02]  /*5d60*/  LDG.E.64 R4, desc[UR36][R4.64] ;  /* 0x0000002404047981 */ /* 0x000ea4000c1e1b00 */
[----:B--2---:R0:W1:Y:S01]  /*5d70*/  F2I.S64.F64.TRUNC R16, R4 ;  /* 0x0000000400107311 */ /* 0x004062000030d900 */
[----:B------:R-:W-:Y:S05]  /*5d80*/  BRA `(.L_x_14018) ;  /* 0x00000008009c7947 */ /* 0x000fea0003800000 */
.L_x_14013:
        /* <DEDUP_REMOVED lines=13> */
.L_x_14027:
[----:B------:R-:W2:Y:S02]  /*5e60*/  LDG.E.64 R4, desc[UR36][R4.64] ;  /* 0x0000002404047981 */ /* 0x000ea4000c1e1b00 */
[----:B--2---:R0:W1:Y:S01]  /*5e70*/  F2I.S64.F64.TRUNC R16, R4 ;  /* 0x0000000400107311 */ /* 0x004062000030d900 */
[----:B------:R-:W-:Y:S05]  /*5e80*/  BRA `(.L_x_14018) ;  /* 0x00000008005c7947 */ /* 0x000fea0003800000 */
.L_x_14026:
        /* <DEDUP_REMOVED lines=27> */
.L_x_14029:
        /* <DEDUP_REMOVED lines=14> */
.L_x_14028:
[----:B------:R-:W2:Y:S02]  /*6120*/  LDG.E.U16 R16, desc[UR36][R4.64] ;  /* 0x0000002404107981 */ /* 0x000ea4000c1e1500 */
[----:B--2---:R-:W-:-:S06]  /*6130*/  IMAD.U32 R16, R16, 0x10000, RZ ;  /* 0x0001000010107824 */ /* 0x004fcc00078e00ff */
[----:B------:R-:W0:Y:S01]  /*6140*/  F2I.S64.TRUNC R16, R16 ;  /* 0x0000001000107311 */ /* 0x000e22000020d900 */
[----:B------:R-:W-:Y:S05]  /*6150*/  BRA `(.L_x_14018) ;  /* 0x0000000400a87947 */ /* 0x000fea0003800000 */
.L_x_14025:
        /* <DEDUP_REMOVED lines=11> */
.L_x_14032:
        /* <DEDUP_REMOVED lines=21> */
.L_x_14036:
[----:B------:R-:W-:Y:S05]  /*6360*/  BSYNC B1 ;  /* 0x0000000000017941 */ /* 0x000fea0003800000 */
.L_x_14035:
[----:B------:R-:W-:Y:S01]  /*6370*/  IMAD.SHL.U32 R3, R3, 0x100000, RZ ;  /* 0x0010000003037824 */ /* 0x000fe200078e00ff */
[----:B------:R-:W-:-:S04]  /*6380*/  LEA R5, R0, 0x3b800000, 0x17 ;  /* 0x3b80000000057811 */ /* 0x000fc800078eb8ff */
[----:B------:R-:W-:-:S07]  /*6390*/  LOP3.LUT R16, R5, R3, R16, 0xfe, !PT ;  /* 0x0000000305107212 */ /* 0x000fce00078efe10 */
.L_x_14034:
[----:B------:R-:W-:Y:S05]  /*63a0*/  BSYNC B0 ;  /* 0x0000000000007941 */ /* 0x000fea0003800000 */
.L_x_14033:
[----:B------:R-:W0:Y:S01]  /*63b0*/  F2I.S64.TRUNC R16, R16 ;  /* 0x0000001000107311 */ /* 0x000e22000020d900 */
[----:B------:R-:W-:Y:S05]  /*63c0*/  BRA `(.L_x_14018) ;  /* 0x00000004000c7947 */ /* 0x000fea0003800000 */
.L_x_14031:
        /* <DEDUP_REMOVED lines=21> */
.L_x_14040:
[----:B------:R-:W-:Y:S05]  /*6520*/  BSYNC B1 ;  /* 0x0000000000017941 */ /* 0x000fea0003800000 */
.L_x_14039:
[----:B------:R-:W-:Y:S01]  /*6530*/  IMAD.SHL.U32 R3, R3, 0x200000, RZ ;  /* 0x0020000003037824 */ /* 0x000fe200078e00ff */
[----:B------:R-:W-:-:S04]  /*6540*/  LEA R5, R0, 0x37800000, 0x17 ;  /* 0x3780000000057811 */ /* 0x000fc800078eb8ff */
[----:B------:R-:W-:-:S07]  /*6550*/  LOP3.LUT R16, R5, R3, R16, 0xfe, !PT ;  /* 0x0000000305107212 */ /* 0x000fce00078efe10 */
.L_x_14038:
[----:B------:R-:W-:Y:S05]  /*6560*/  BSYNC B0 ;  /* 0x0000000000007941 */ /* 0x000fea0003800000 */
.L_x_14037:
[----:B------:R-:W0:Y:S01]  /*6570*/  F2I.S64.TRUNC R16, R16 ;  /* 0x0000001000107311 */ /* 0x000e22000020d900 */
[----:B------:R-:W-:Y:S05]  /*6580*/  BRA `(.L_x_14018) ;  /* 0x00000000009c7947 */ /* 0x000fea0003800000 */
.L_x_14030:
        /* <DEDUP_REMOVED lines=14> */
.L_x_14044:
[----:B------:R-:W-:Y:S05]  /*6670*/  BSYNC B0 ;  /* 0x0000000000007941 */ /* 0x000fea0003800000 */
.L_x_14043:
[----:B------:R-:W0:Y:S01]  /*6680*/  F2I.S64.TRUNC R16, R16 ;  /* 0x0000001000107311 */ /* 0x000e22000020d900 */
[----:B------:R-:W-:Y:S05]  /*6690*/  BRA `(.L_x_14018) ;  /* 0x0000000000587947 */ /* 0x000fea0003800000 */
.L_x_14017:
        /* <DEDUP_REMOVED lines=16> */
.L_x_14045:
[----:B------:R-:W-:Y:S01]  /*67a0*/  CS2R R16, SRZ ;  /* 0x0000000000107805 */ /* 0x000fe2000001ff00 */
[----:B------:R-:W-:Y:S06]  /*67b0*/  BRA `(.L_x_14018) ;  /* 0x0000000000107947 */ /* 0x000fec0003800000 */
.L_x_14042:
[----:B------:R0:W5:Y:S01]  /*67c0*/  LDG.E.64 R16, desc[UR36][R4.64] ;  /* 0x0000002404107981 */ /* 0x000162000c1e1b00 */
[----:B------:R-:W-:Y:S05]  /*67d0*/  BRA `(.L_x_14018) ;  /* 0x0000000000087947 */ /* 0x000fea0003800000 */
.L_x_14041:
[----:B------:R0:W5:Y:S01]  /*67e0*/  LDG.E R16, desc[UR36][R4.64] ;  /* 0x0000002404107981 */ /* 0x000162000c1e1900 */
[----:B------:R-:W-:-:S07]  /*67f0*/  IMAD.MOV.U32 R17, RZ, RZ, RZ ;  /* 0x000000ffff117224 */ /* 0x000fce00078e00ff */
.L_x_14018:
        /* <DEDUP_REMOVED lines=19> */
.L_x_14049:
[----:B------:R0:W5:Y:S01]  /*6930*/  LDG.E.U8 R24, desc[UR36][R4.64] ;  /* 0x0000002404187981 */ /* 0x000162000c1e1100 */
[----:B------:R-:W-:Y:S01]  /*6940*/  IMAD.MOV.U32 R25, RZ, RZ, RZ ;  /* 0x000000ffff197224 */ /* 0x000fe200078e00ff */
[----:B------:R-:W-:Y:S06]  /*6950*/  BRA `(.L_x_14012) ;  /* 0x0000000c00447947 */ /* 0x000fec0003800000 */
.L_x_14048:
        /* <DEDUP_REMOVED lines=8> */
.L_x_14052:
[----:B------:R-:W2:Y:S02]  /*69e0*/  LDG.E R24, desc[UR36][R4.64] ;  /* 0x0000002404187981 */ /* 0x000ea4000c1e1900 */
[----:B--2---:R-:W-:Y:S01]  /*69f0*/  SHF.R.S32.HI R25, RZ, 0x1f, R24 ;  /* 0x0000001fff197819 */ /* 0x004fe20000011418 */
[----:B------:R-:W-:Y:S06]  /*6a00*/  BRA `(.L_x_14012) ;  /* 0x0000000c00187947 */ /* 0x000fec0003800000 */
.L_x_14051:
[----:B------:R-:W2:Y:S02]  /*6a10*/  LDG.E.S16 R24, desc[UR36][R4.64] ;  /* 0x0000002404187981 */ /* 0x000ea4000c1e1700 */
[----:B--2---:R-:W-:Y:S01]  /*6a20*/  SHF.R.S32.HI R25, RZ, 0x1f, R24 ;  /* 0x0000001fff197819 */ /* 0x004fe20000011418 */
[----:B------:R-:W-:Y:S06]  /*6a30*/  BRA `(.L_x_14012) ;  /* 0x0000000c000c7947 */ /* 0x000fec0003800000 */
.L_x_14047:
        /* <DEDUP_REMOVED lines=9> */
.L_x_14054:
[----:B------:R-:W2:Y:S02]  /*6ad0*/  LDG.E.U16 R4, desc[UR36][R4.64] ;  /* 0x0000002404047981 */ /* 0x000ea4000c1e1500 */
[----:B--2---:R-:W-:-:S06]  /*6ae0*/  HADD2.F32 R24, -RZ, R4.H0_H0 ;  /* 0x20000004ff187230 */ /* 0x004fcc0000004100 */
[----:B------:R-:W0:Y:S01]  /*6af0*/  F2I.S64.TRUNC R24, R24 ;  /* 0x0000001800187311 */ /* 0x000e22000020d900 */
[----:B------:R-:W-:Y:S05]  /*6b00*/  BRA `(.L_x_14012) ;  /* 0x0000000800d87947 */ /* 0x000fea0003800000 */
.L_x_14053:
        /* <DEDUP_REMOVED lines=9> */
.L_x_14056:
[----:B------:R-:W2:Y:S02]  /*6ba0*/  LDG.E.U16 R4, desc[UR36][R4.64] ;  /* 0x0000002404047981 */ /* 0x000ea4000c1e1500 */
[----:B--2---:R-:W-:-:S06]  /*6bb0*/  HADD2.F32 R24, -RZ, R4.H0_H0 ;  /* 0x20000004ff187230 */ /* 0x004fcc0000004100 */
[----:B------:R-:W0:Y:S01]  /*6bc0*/  F2I.S64.TRUNC R24, R24 ;  /* 0x0000001800187311 */ /* 0x000e22000020d900 */
[----:B------:R-:W-:Y:S05]  /*6bd0*/  BRA `(.L_x_14012) ;  /* 0x0000000800a47947 */ /* 0x000fea0003800000 */
.L_x_14055:
[----:B------:R-:W2:Y:S02]  /*6be0*/  LDG.E.64 R4, desc[UR36][R4.64] ;  /* 0x0000002404047981 */ /* 0x000ea4000c1e1b00 */
[----:B--2---:R0:W1:Y:S01]  /*6bf0*/  F2I.S64.F64.TRUNC R24, R4 ;  /* 0x0000000400187311 */ /* 0x004062000030d900 */
[----:B------:R-:W-:Y:S05]  /*6c00*/  BRA `(.L_x_14012) ;  /* 0x0000000800987947 */ /* 0x000fea0003800000 */
.L_x_14046:
        /* <DEDUP_REMOVED lines=13> */
.L_x_14059:
[----:B------:R-:W2:Y:S02]  /*6ce0*/  LDG.E.64 R4, desc[UR36][R4.64] ;  /* 0x0000002404047981 */ /* 0x000ea4000c1e1b00 */
[----:B--2---:R0:W1:Y:S01]  /*6cf0*/  F2I.S64.F64.TRUNC R24, R4 ;  /* 0x0000000400187311 */ /* 0x004062000030d900 */
[----:B------:R-:W-:Y:S05]  /*6d00*/  BRA `(.L_x_14012) ;  /* 0x0000000800587947 */ /* 0x000fea0003800000 */
.L_x_14058:
        /* <DEDUP_REMOVED lines=27> */
.L_x_14061:
        /* <DEDUP_REMOVED lines=14> */
.L_x_14060:
[----:B------:R-:W2:Y:S02]  /*6fa0*/  LDG.E.U16 R24, desc[UR36][R4.64] ;  /* 0x0000002404187981 */ /* 0x000ea4000c1e1500 */
[----:B--2---:R-:W-:-:S06]  /*6fb0*/  IMAD.U32 R24, R24, 0x10000, RZ ;  /* 0x0001000018187824 */ /* 0x004fcc00078e00ff */
[----:B------:R-:W0:Y:S01]  /*6fc0*/  F2I.S64.TRUNC R24, R24 ;  /* 0x0000001800187311 */ /* 0x000e22000020d900 */
[----:B------:R-:W-:Y:S05]  /*6fd0*/  BRA `(.L_x_14012) ;  /* 0x0000000400a47947 */ /* 0x000fea0003800000 */
.L_x_14057:
        /* <DEDUP_REMOVED lines=11> */
.L_x_14064:
        /* <DEDUP_REMOVED lines=21> */
.L_x_14068:
[----:B------:R-:W-:Y:S05]  /*71e0*/  BSYNC B1 ;  /* 0x0000000000017941 */ /* 0x000fea0003800000 */
.L_x_14067:
[----:B------:R-:W-:Y:S01]  /*71f0*/  IMAD.SHL.U32 R3, R3, 0x100000, RZ ;  /* 0x0010000003037824 */ /* 0x000fe200078e00ff */
[----:B------:R-:W-:-:S04]  /*7200*/  LEA R5, R0, 0x3b800000, 0x17 ;  /* 0x3b80000000057811 */ /* 0x000fc800078eb8ff */
[----:B------:R-:W-:-:S07]  /*7210*/  LOP3.LUT R24, R5, R3, R24, 0xfe, !PT ;  /* 0x0000000305187212 */ /* 0x000fce00078efe18 */
.L_x_14066:
[----:B------:R-:W-:Y:S05]  /*7220*/  BSYNC B0 ;  /* 0x0000000000007941 */ /* 0x000fea0003800000 */
.L_x_14065:
[----:B------:R-:W0:Y:S01]  /*7230*/  F2I.S64.TRUNC R24, R24 ;  /* 0x0000001800187311 */ /* 0x000e22000020d900 */
[----:B------:R-:W-:Y:S05]  /*7240*/  BRA `(.L_x_14012) ;  /* 0x0000000400087947 */ /* 0x000fea0003800000 */
.L_x_14063:
        /* <DEDUP_REMOVED lines=21> */
.L_x_14072:
[----:B------:R-:W-:Y:S05]  /*73a0*/  BSYNC B1 ;  /* 0x0000000000017941 */ /* 0x000fea0003800000 */
.L_x_14071:
[----:B------:R-:W-:Y:S01]  /*73b0*/  IMAD.SHL.U32 R3, R3, 0x200000, RZ ;  /* 0x0020000003037824 */ /* 0x000fe200078e00ff */
[----:B------:R-:W-:-:S04]  /*73c0*/  LEA R5, R0, 0x37800000, 0x17 ;  /* 0x3780000000057811 */ /* 0x000fc800078eb8ff */
[----:B------:R-:W-:-:S07]  /*73d0*/  LOP3.LUT R24, R5, R3, R24, 0xfe, !PT ;  /* 0x0000000305187212 */ /* 0x000fce00078efe18 */
.L_x_14070:
[----:B------:R-:W-:Y:S05]  /*73e0*/  BSYNC B0 ;  /* 0x0000000000007941 */ /* 0x000fea0003800000 */
.L_x_14069:
[----:B------:R-:W0:Y:S01]  /*73f0*/  F2I.S64.TRUNC R24, R24 ;  /* 0x0000001800187311 */ /* 0x000e22000020d900 */
[----:B------:R-:W-:Y:S05]  /*7400*/  BRA `(.L_x_14012) ;  /* 0x0000000000987947 */ /* 0x000fea0003800000 */
.L_x_14062:
        /* <DEDUP_REMOVED lines=14> */
.L_x_14076:
[----:B------:R-:W-:Y:S05]  /*74f0*/  BSYNC B0 ;  /* 0x0000000000007941 */ /* 0x000fea0003800000 */
.L_x_14075:
[----:B------:R-:W0:Y:S01]  /*7500*/  F2I.S64.TRUNC R24, R24 ;  /* 0x0000001800187311 */ /* 0x000e22000020d900 */
[----:B------:R-:W-:Y:S05]  /*7510*/  BRA `(.L_x_14012) ;  /* 0x0000000000547947 */ /* 0x000fea0003800000 */
.L_x_14050:
        /* <DEDUP_REMOVED lines=16> */
.L_x_14077:
[----:B------:R-:W-:Y:S05]  /*7620*/  BRA `(.L_x_14012) ;  /* 0x0000000000107947 */ /* 0x000fea0003800000 */
.L_x_14074:
[----:B------:R0:W5:Y:S01]  /*7630*/  LDG.E.64 R24, desc[UR36][R4.64] ;  /* 0x0000002404187981 */ /* 0x000162000c1e1b00 */
[----:B------:R-:W-:Y:S05]  /*7640*/  BRA `(.L_x_14012) ;  /* 0x0000000000087947 */ /* 0x000fea0003800000 */
.L_x_14073:
[----:B------:R0:W5:Y:S01]  /*7650*/  LDG.E R24, desc[UR36][R4.64] ;  /* 0x0000002404187981 */ /* 0x000162000c1e1900 */
[----:B------:R-:W-:-:S07]  /*7660*/  IMAD.MOV.U32 R25, RZ, RZ, RZ ;  /* 0x000000ffff197224 */ /* 0x000fce00078e00ff */
.L_x_14012:
[----:B------:R-:W-:Y:S05]  /*7670*/  BSYNC B6 ;  /* 0x0000000000067941 */ /* 0x000fea0003800000 */
.L_x_14011:
[----:B------:R-:W2:Y:S01]  /*7680*/  S2R R33, SR_TID.X ;  /* 0x0000000000217919 */ /* 0x000ea20000002100 */
[----:B------:R-:W-:Y:S01]  /*7690*/  BSSY B0, `(.L_x_14078) ;  /* 0x000001f000007945 */ /* 0x000fe20003800000 */
[----:B--2---:R-:W-:-:S13]  /*76a0*/  ISETP.GE.AND P2, PT, R33, R2, PT ;  /* 0x000000022100720c */ /* 0x004fda0003f46270 */
[----:B------:R-:W-:Y:S05]  /*76b0*/  @P2 BRA `(.L_x_14079) ;  /* 0x0000000000702947 */ /* 0x000fea0003800000 */
[----:B01--45:R-:W-:-:S04]  /*76c0*/  LOP3.LUT R0, R31, R29, RZ, 0xfc, !PT ;  /* 0x0000001d1f007212 */ /* 0x033fc800078efcff */
[----:B------:R-:W-:-:S13]  /*76d0*/  ISETP.NE.U32.AND P0, PT, R0, RZ, PT ;  /* 0x000000ff0000720c */ /* 0x000fda0003f05070 */
[----:B------:R-:W-:Y:S05]  /*76e0*/  @!P0 BRA `(.L_x_14080) ;  /* 0x0000000000188947 */ /* 0x000fea0003800000 */
[----:B------:R-:W-:Y:S01]  /*76f0*/  IMAD.MOV.U32 R12, RZ, RZ, R29 ;  /* 0x000000ffff0c7224 */ /* 0x000fe200078e001d */
[----:B------:R-:W-:-:S07]  /*7700*/  MOV R0, 0x7720 ;  /* 0x0000772000007802 */ /* 0x000fce0000000f00 */
[----:B---3--:R-:W-:Y:S05]  /*7710*/  CALL.REL.NOINC `($__internal_22_$__cuda_sm20_div_s64) ;  /* 0x0000004400247944 */ /* 0x008fea0003c00000 */
[----:B------:R-:W-:Y:S02]  /*7720*/  IMAD.MOV.U32 R4, RZ, RZ, R3 ;  /* 0x000000ffff047224 */ /* 0x000fe400078e0003 */
[----:B------:R-:W-:Y:S01]  /*7730*/  IMAD.MOV.U32 R5, RZ, RZ, R8 ;  /* 0x000000ffff057224 */ /* 0x000fe200078e0008 */
[----:B------:R-:W-:Y:S06]  /*7740*/  BRA `(.L_x_14079) ;  /* 0x00000000004c7947 */ /* 0x000fec0003800000 */
.L_x_14080:
        /* <DEDUP_REMOVED lines=8> */
[----:B------:R-:W-:-:S06]  /*77d0*/  IMAD.HI.U32 R5, R5, R3, R4 ;  /* 0x0000000305057227 */ /* 0x000fcc00078e0004 */
[----:B------:R-:W-:-:S04]  /*77e0*/  IMAD.HI.U32 R4, R5, R30, RZ ;  /* 0x0000001e05047227 */ /* 0x000fc800078e00ff */
[----:B------:R-:W-:Y:S02]  /*77f0*/  IMAD.MOV R31, RZ, RZ, -R4 ;  /* 0x000000ffff1f7224 */ /* 0x000fe400078e0a04 */
[----:B------:R-:W-:Y:S02]  /*7800*/  IMAD.MOV.U32 R5, RZ, RZ, RZ ;  /* 0x000000ffff057224 */ /* 0x000fe400078e00ff */
[----:B------:R-:W-:-:S05]  /*7810*/  IMAD R31, R28, R31, R30 ;  /* 0x0000001f1c1f7224 */ /* 0x000fca00078e021e */
[----:B------:R-:W-:-:S13]  /*7820*/  ISETP.GE.U32.AND P0, PT, R31, R28, PT ;  /* 0x0000001c1f00720c */ /* 0x000fda0003f06070 */
[----:B------:R-:W-:Y:S02]  /*7830*/  @P0 IMAD.IADD R31, R31, 0x1, -R28 ;  /* 0x000000011f1f0824 */ /* 0x000fe400078e0a1c */
[----:B------:R-:W-:-:S03]  /*7840*/  @P0 VIADD R4, R4, 0x1 ;  /* 0x0000000104040836 */ /* 0x000fc60000000000 */
[----:B------:R-:W-:-:S13]  /*7850*/  ISETP.GE.U32.AND P1, PT, R31, R28, PT ;  /* 0x0000001c1f00720c */ /* 0x000fda0003f26070 */
[----:B------:R-:W-:Y:S01]  /*7860*/  @P1 VIADD R4, R4, 0x1 ;  /* 0x0000000104041836 */ /* 0x000fe20000000000 */
[----:B------:R-:W-:-:S07]  /*7870*/  @!P3 LOP3.LUT R4, RZ, R28, RZ, 0x33, !PT ;  /* 0x0000001cff04b212 */ /* 0x000fce00078e33ff */
.L_x_14079:
[----:B------:R-:W-:Y:S05]  /*7880*/  BSYNC B0 ;  /* 0x0000000000007941 */ /* 0x000fea0003800000 */
.L_x_14078:
[----:B01---5:R-:W-:Y:S01]  /*7890*/  VIADD R29, R33, 0x80 ;  /* 0x00000080211d7836 */ /* 0x023fe20000000000 */
[----:B------:R-:W-:Y:S04]  /*78a0*/  BSSY B0, `(.L_x_14081) ;  /* 0x0000023000007945 */ /* 0x000fe80003800000 */
[----:B------:R-:W-:-:S13]  /*78b0*/  ISETP.GE.AND P0, PT, R29, R2, PT ;  /* 0x000000021d00720c */ /* 0x000fda0003f06270 */
[----:B------:R-:W-:Y:S05]  /*78c0*/  @P0 BRA `(.L_x_14082) ;  /* 0x0000000000800947 */ /* 0x000fea0003800000 */
[----:B---3--:R-:W-:-:S04]  /*78d0*/  LOP3.LUT R0, R37, R27, RZ, 0xfc, !PT ;  /* 0x0000001b25007212 */ /* 0x008fc800078efcff */
[----:B------:R-:W-:-:S13]  /*78e0*/  ISETP.NE.U32.AND P0, PT, R0, RZ, PT ;  /* 0x000000ff0000720c */ /* 0x000fda0003f05070 */
[----:B------:R-:W-:Y:S05]  /*78f0*/  @!P0 BRA `(.L_x_14083) ;  /* 0x0000000000248947 */ /* 0x000fea0003800000 */
[----:B----4-:R-:W-:Y:S01]  /*7900*/  IMAD.MOV.U32 R30, RZ, RZ, R36 ;  /* 0x000000ffff1e7224 */ /* 0x010fe200078e0024 */
[----:B------:R-:W-:Y:S01]  /*7910*/  MOV R0, 0x7960 ;  /* 0x0000796000007802 */ /* 0x000fe20000000f00 */
[----:B------:R-:W-:Y:S02]  /*7920*/  IMAD.MOV.U32 R31, RZ, RZ, R37 ;  /* 0x000000ffff1f7224 */ /* 0x000fe400078e0025 */
[----:B------:R-:W-:Y:S02]  /*7930*/  IMAD.MOV.U32 R28, RZ, RZ, R26 ;  /* 0x000000ffff1c7224 */ /* 0x000fe400078e001a */
[----:B------:R-:W-:-:S07]  /*7940*/  IMAD.MOV.U32 R12, RZ, RZ, R27 ;  /* 0x000000ffff0c7224 */ /* 0x000fce00078e001b */
[----:B------:R-:W-:Y:S05]  /*7950*/  CALL.REL.NOINC `($__internal_22_$__cuda_sm20_div_s64) ;  /* 0x0000004000947944 */ /* 0x000fea0003c00000 */
[----:B------:R-:W-:Y:S02]  /*7960*/  IMAD.MOV.U32 R26, RZ, RZ, R3 ;  /* 0x000000ffff1a7224 */ /* 0x000fe400078e0003 */
[----:B------:R-:W-:Y:S01]  /*7970*/  IMAD.MOV.U32 R27, RZ, RZ, R8 ;  /* 0x000000ffff1b7224 */ /* 0x000fe200078e0008 */
[----:B------:R-:W-:Y:S06]  /*7980*/  BRA `(.L_x_14082) ;  /* 0x0000000000507947 */ /* 0x000fec0003800000 */
.L_x_14083:
[----:B------:R-:W0:Y:S01]  /*7990*/  I2F.U32.RP R0, R26 ;  /* 0x0000001a00007306 */ /* 0x000e220000209000 */
[----:B------:R-:W-:Y:S01]  /*79a0*/  ISETP.NE.U32.AND P3, PT, R26, RZ, PT ;  /* 0x000000ff1a00720c */ /* 0x000fe20003f65070 */
[----:B------:R-:W-:-:S06]  /*79b0*/  IMAD.MOV.U32 R27, RZ, RZ, RZ ;  /* 0x000000ffff1b7224 */ /* 0x000fcc00078e00ff */
        /* <DEDUP_REMOVED lines=17> */
.L_x_14082:
[----:B------:R-:W-:Y:S05]  /*7ad0*/  BSYNC B0 ;  /* 0x0000000000007941 */ /* 0x000fea0003800000 */
.L_x_14081:
[----:B------:R-:W-:Y:S01]  /*7ae0*/  VIADD R3, R33, 0x100 ;  /* 0x0000010021037836 */ /* 0x000fe20000000000 */
[----:B------:R-:W-:Y:S04]  /*7af0*/  BSSY B0, `(.L_x_14084) ;  /* 0x0000023000007945 */ /* 0x000fe80003800000 */
[----:B------:R-:W-:-:S13]  /*7b00*/  ISETP.GE.AND P0, PT, R3, R2, PT ;  /* 0x000000020300720c */ /* 0x000fda0003f06270 */
[----:B------:R-:W-:Y:S05]  /*7b10*/  @P0 BRA `(.L_x_14085) ;  /* 0x0000000000800947 */ /* 0x000fea0003800000 */
[----:B------:R-:W-:-:S04]  /*7b20*/  LOP3.LUT R0, R23, R19, RZ, 0xfc, !PT ;  /* 0x0000001317007212 */ /* 0x000fc800078efcff */
[----:B------:R-:W-:-:S13]  /*7b30*/  ISETP.NE.U32.AND P0, PT, R0, RZ, PT ;  /* 0x000000ff0000720c */ /* 0x000fda0003f05070 */
[----:B------:R-:W-:Y:S05]  /*7b40*/  @!P0 BRA `(.L_x_14086) ;  /* 0x0000000000248947 */ /* 0x000fea0003800000 */
[----:B----4-:R-:W-:Y:S01]  /*7b50*/  IMAD.MOV.U32 R30, RZ, RZ, R22 ;  /* 0x000000ffff1e7224 */ /* 0x010fe200078e0016 */
[----:B------:R-:W-:Y:S01]  /*7b60*/  MOV R0, 0x7bb0 ;  /* 0x00007bb000007802 */ /* 0x000fe20000000f00 */
[----:B------:R-:W-:Y:S02]  /*7b70*/  IMAD.MOV.U32 R31, RZ, RZ, R23 ;  /* 0x000000ffff1f7224 */ /* 0x000fe400078e0017 */
[----:B------:R-:W-:Y:S02]  /*7b80*/  IMAD.MOV.U32 R28, RZ, RZ, R18 ;  /* 0x000000ffff1c7224 */ /* 0x000fe400078e0012 */
[----:B------:R-:W-:-:S07]  /*7b90*/  IMAD.MOV.U32 R12, RZ, RZ, R19 ;  /* 0x000000ffff0c7224 */ /* 0x000fce00078e0013 */
[----:B---3--:R-:W-:Y:S05]  /*7ba0*/  CALL.REL.NOINC `($__internal_22_$__cuda_sm20_div_s64) ;  /* 0x0000004000007944 */ /* 0x008fea0003c00000 */
[----:B------:R-:W-:Y:S02]  /*7bb0*/  IMAD.MOV.U32 R18, RZ, RZ, R3 ;  /* 0x000000ffff127224 */ /* 0x000fe400078e0003 */
[----:B------:R-:W-:Y:S01]  /*7bc0*/  IMAD.MOV.U32 R19, RZ, RZ, R8 ;  /* 0x000000ffff137224 */ /* 0x000fe200078e0008 */
[----:B------:R-:W-:Y:S06]  /*7bd0*/  BRA `(.L_x_14085) ;  /* 0x0000000000507947 */ /* 0x000fec0003800000 */
.L_x_14086:
        /* <DEDUP_REMOVED lines=20> */
.L_x_14085:
[----:B------:R-:W-:Y:S05]  /*7d20*/  BSYNC B0 ;  /* 0x0000000000007941 */ /* 0x000fea0003800000 */
.L_x_14084:
        /* <DEDUP_REMOVED lines=16> */
.L_x_14089:
        /* <DEDUP_REMOVED lines=15> */
[----:B------:R-:W-:Y:S01]  /*7f20*/  ISETP.GE.U32.AND P1, PT, R17, R24, PT ;  /* 0x000000181100720c */ /* 0x000fe20003f26070 */
[----:B------:R-:W-:-:S12]  /*7f30*/  IMAD.MOV.U32 R17, RZ, RZ, RZ ;  /* 0x000000ffff117224 */ /* 0x000fd800078e00ff */
[----:B------:R-:W-:Y:S01]  /*7f40*/  @P1 VIADD R7, R7, 0x1 ;  /* 0x0000000107071836 */ /* 0x000fe20000000000 */
[----:B------:R-:W-:-:S05]  /*7f50*/  @!P3 LOP3.LUT R7, RZ, R24, RZ, 0x33, !PT ;  /* 0x00000018ff07b212 */ /* 0x000fca00078e33ff */
[----:B------:R-:W-:-:S07]  /*7f60*/  IMAD.MOV.U32 R16, RZ, RZ, R7 ;  /* 0x000000ffff107224 */ /* 0x000fce00078e0007 */
.L_x_14088:
[----:B------:R-:W-:Y:S05]  /*7f70*/  BSYNC B0 ;  /* 0x0000000000007941 */ /* 0x000fea0003800000 */
.L_x_14087:
        /* <DEDUP_REMOVED lines=25> */
.L_x_14095:
[----:B------:R0:W-:Y:S01]  /*8110*/  STG.E.U8 desc[UR36][R8.64], R4 ;  /* 0x0000000408007986 */ /* 0x0001e2000c101124 */
[----:B------:R-:W-:Y:S01]  /*8120*/  IMAD.MOV.U32 R33, RZ, RZ, R29 ;  /* 0x000000ffff217224 */ /* 0x000fe200078e001d */
[----:B------:R-:W-:Y:S06]  /*8130*/  BRA `(.L_x_14091) ;  /* 0x0000000c00947947 */ /* 0x000fec0003800000 */
.L_x_14094:
[----:B------:R-:W-:-:S13]  /*8140*/  ISETP.NE.AND P0, PT, R0, 0x2, PT ;  /* 0x000000020000780c */ /* 0x000fda0003f05270 */
[----:B------:R-:W-:Y:S05]  /*8150*/  @!P0 BRA `(.L_x_14097) ;  /* 0x0000000000288947 */ /* 0x000fea0003800000 */
[----:B------:R-:W-:-:S13]  /*8160*/  ISETP.NE.AND P0, PT, R0, 0x3, PT ;  /* 0x000000030000780c */ /* 0x000fda0003f05270 */
[----:B------:R-:W-:Y:S05]  /*8170*/  @!P0 BRA `(.L_x_14098) ;  /* 0x0000000000148947 */ /* 0x000fea0003800000 */
[----:B------:R-:W-:-:S13]  /*8180*/  ISETP.NE.AND P0, PT, R0, 0x4, PT ;  /* 0x000000040000780c */ /* 0x000fda0003f05270 */
[----:B------:R-:W-:Y:S05]  /*8190*/  @P0 BRA `(.L_x_14096) ;  /* 0x0000000c00200947 */ /* 0x000fea0003800000 */
[----:B------:R0:W-:Y:S01]  /*81a0*/  STG.E.64 desc[UR36][R8.64], R4 ;  /* 0x0000000408007986 */ /* 0x0001e2000c101b24 */
[----:B------:R-:W-:Y:S01]  /*81b0*/  IMAD.MOV.U32 R33, RZ, RZ, R29 ;  /* 0x000000ffff217224 */ /* 0x000fe200078e001d */
[----:B------:R-:W-:Y:S06]  /*81c0*/  BRA `(.L_x_14091) ;  /* 0x0000000c00707947 */ /* 0x000fec0003800000 */
.L_x_14098:
[----:B------:R0:W-:Y:S01]  /*81d0*/  STG.E desc[UR36][R8.64], R4 ;  /* 0x0000000408007986 */ /* 0x0001e2000c101924 */
[----:B------:R-:W-:Y:S01]  /*81e0*/  IMAD.MOV.U32 R33, RZ, RZ, R29 ;  /* 0x000000ffff217224 */ /* 0x000fe200078e001d */
[----:B------:R-:W-:Y:S06]  /*81f0*/  BRA `(.L_x_14091) ;  /* 0x0000000c00647947 */ /* 0x000fec0003800000 */
.L_x_14097:
[----:B------:R0:W-:Y:S01]  /*8200*/  STG.E.U16 desc[UR36][R8.64], R4 ;  /* 0x0000000408007986 */ /* 0x0001e2000c101524 */
[----:B------:R-:W-:Y:S01]  /*8210*/  IMAD.MOV.U32 R33, RZ, RZ, R29 ;  /* 0x000000ffff217224 */ /* 0x000fe200078e001d */
[----:B------:R-:W-:Y:S06]  /*8220*/  BRA `(.L_x_14091) ;  /* 0x0000000c00587947 */ /* 0x000fec0003800000 */
.L_x_14093:
[----:B------:R-:W-:-:S13]  /*8230*/  ISETP.GT.AND P0, PT, R0, 0x6, PT ;  /* 0x000000060000780c */ /* 0x000fda0003f04270 */
[----:B------:R-:W-:Y:S05]  /*8240*/  @P0 BRA `(.L_x_14099) ;  /* 0x0000000000340947 */ /* 0x000fea0003800000 */
[----:B------:R-:W-:-:S13]  /*8250*/  ISETP.NE.AND P0, PT, R0, 0x5, PT ;  /* 0x000000050000780c */ /* 0x000fda0003f05270 */
[----:B------:R-:W-:Y:S05]  /*8260*/  @!P0 BRA `(.L_x_14100) ;  /* 0x0000000000188947 */ /* 0x000fea0003800000 */
[----:B------:R-:W-:-:S13]  /*8270*/  ISETP.NE.AND P0, PT, R0, 0x6, PT ;  /* 0x000000060000780c */ /* 0x000fda0003f05270 */
[----:B------:R-:W-:Y:S05]  /*8280*/  @P0 BRA `(.L_x_14096) ;  /* 0x0000000800e40947 */ /* 0x000fea0003800000 */
[----:B------:R-:W0:Y:S01]  /*8290*/  I2F.S64 R5, R4 ;  /* 0x0000000400057312 */ /* 0x000e220000301400 */
[----:B------:R-:W-:Y:S01]  /*82a0*/  IMAD.MOV.U32 R33, RZ, RZ, R29 ;  /* 0x000000ffff217224 */ /* 0x000fe200078e001d */
[----:B0-----:R0:W-:Y:S01]  /*82b0*/  STG.E desc[UR36][R8.64], R5 ;  /* 0x0000000508007986 */ /* 0x0011e2000c101924 */
[----:B------:R-:W-:Y:S05]  /*82c0*/  BRA `(.L_x_14091) ;  /* 0x0000000c00307947 */ /* 0x000fea0003800000 */
.L_x_14100:
[----:B------:R-:W0:Y:S01]  /*82d0*/  I2F.S64 R0, R4 ;  /* 0x0000000400007312 */ /* 0x000e220000301400 */
[----:B------:R-:W-:Y:S01]  /*82e0*/  IMAD.MOV.U32 R33, RZ, RZ, R29 ;  /* 0x000000ffff217224 */ /* 0x000fe200078e001d */
[----:B0-----:R-:W-:-:S05]  /*82f0*/  F2FP.F16.F32.PACK_AB R0, RZ, R0 ;  /* 0x00000000ff00723e */ /* 0x001fca00000000ff */
[----:B------:R0:W-:Y:S01]  /*8300*/  STG.E.U16 desc[UR36][R8.64], R0 ;  /* 0x0000000008007986 */ /* 0x0001e2000c101524 */
[----:B------:R-:W-:Y:S05]  /*8310*/  BRA `(.L_x_14091) ;  /* 0x0000000c001c7947 */ /* 0x000fea0003800000 */
.L_x_14099:
[----:B------:R-:W-:-:S13]  /*8320*/  ISETP.NE.AND P0, PT, R0, 0x7, PT ;  /* 0x000000070000780c */ /* 0x000fda0003f05270 */
[----:B------:R-:W-:Y:S05]  /*8330*/  @!P0 BRA `(.L_x_14101) ;  /* 0x00000000003c8947 */ /* 0x000fea0003800000 */
[----:B------:R-:W-:-:S13]  /*8340*/  ISETP.NE.AND P0, PT, R0, 0x8, PT ;  /* 0x000000080000780c */ /* 0x000fda0003f05270 */
[----:B------:R-:W-:Y:S05]  /*8350*/  @!P0 BRA `(.L_x_14102) ;  /* 0x00000000001c8947 */ /* 0x000fea0003800000 */
[----:B------:R-:W-:-:S13]  /*8360*/  ISETP.NE.AND P0, PT, R0, 0x9, PT ;  /* 0x000000090000780c */ /* 0x000fda0003f05270 */
[----:B------:R-:W-:Y:S05]  /*8370*/  @P0 BRA `(.L_x_14096) ;  /* 0x0000000800a80947 */ /* 0x000fea0003800000 */
[----:B------:R-:W0:Y:S01]  /*8380*/  I2F.S64 R6, R4 ;  /* 0x0000000400067312 */ /* 0x000e220000301400 */
[----:B------:R-:W-:Y:S02]  /*8390*/  IMAD.MOV.U32 R7, RZ, RZ, RZ ;  /* 0x000000ffff077224 */ /* 0x000fe400078e00ff */
[----:B------:R-:W-:-:S03]  /*83a0*/  IMAD.MOV.U32 R33, RZ, RZ, R29 ;  /* 0x000000ffff217224 */ /* 0x000fc600078e001d */
[----:B0-----:R0:W-:Y:S01]  /*83b0*/  STG.E.64 desc[UR36][R8.64], R6 ;  /* 0x0000000608007986 */ /* 0x0011e2000c101b24 */
[----:B------:R-:W-:Y:S05]  /*83c0*/  BRA `(.L_x_14091) ;  /* 0x0000000800f07947 */ /* 0x000fea0003800000 */
.L_x_14102:
[----:B------:R-:W0:Y:S01]  /*83d0*/  I2F.S64 R4, R4 ;  /* 0x0000000400047312 */ /* 0x000e220000301400 */
[----:B------:R-:W-:Y:S01]  /*83e0*/  IMAD.MOV.U32 R33, RZ, RZ, R29 ;  /* 0x000000ffff217224 */ /* 0x000fe200078e001d */
[----:B0-----:R-:W-:-:S04]  /*83f0*/  F2FP.F16.F32.PACK_AB R3, RZ, R4 ;  /* 0x00000004ff03723e */ /* 0x001fc800000000ff */
[----:B------:R-:W-:-:S05]  /*8400*/  PRMT R3, R3, 0x5410, RZ ;  /* 0x0000541003037816 */ /* 0x000fca00000000ff */
[----:B------:R0:W-:Y:S01]  /*8410*/  STG.E desc[UR36][R8.64], R3 ;  /* 0x0000000308007986 */ /* 0x0001e2000c101924 */
[----:B------:R-:W-:Y:S05]  /*8420*/  BRA `(.L_x_14091) ;  /* 0x0000000800d87947 */ /* 0x000fea0003800000 */
.L_x_14101:
[----:B------:R-:W0:Y:S01]  /*8430*/  I2F.F64.S64 R4, R4 ;  /* 0x0000000400047312 */ /* 0x000e220000301c00 */
[----:B------:R-:W-:Y:S01]  /*8440*/  IMAD.MOV.U32 R33, RZ, RZ, R29 ;  /* 0x000000ffff217224 */ /* 0x000fe200078e001d */
[----:B0-----:R0:W-:Y:S01]  /*8450*/  STG.E.64 desc[UR36][R8.64], R4 ;  /* 0x0000000408007986 */ /* 0x0011e2000c101b24 */
[----:B------:R-:W-:Y:S05]  /*8460*/  BRA `(.L_x_14091) ;  /* 0x0000000800c87947 */ /* 0x000fea0003800000 */
.L_x_14092:
        /* <DEDUP_REMOVED lines=8> */
[----:B------:R-:W-:Y:S01]  /*84f0*/  ISETP.NE.U32.AND P0, PT, R4, RZ, PT ;  /* 0x000000ff0400720c */ /* 0x000fe20003f05070 */
[----:B------:R-:W-:-:S03]  /*8500*/  IMAD.MOV.U32 R33, RZ, RZ, R29 ;  /* 0x000000ffff217224 */ /* 0x000fc600078e001d */
[----:B------:R-:W-:-:S04]  /*8510*/  ISETP.NE.AND.EX P0, PT, R5, RZ, PT, P0 ;  /* 0x000000ff0500720c */ /* 0x000fc80003f05300 */
[----:B------:R-:W-:-:S05]  /*8520*/  SEL R3, RZ, 0x1, !P0 ;  /* 0x00000001ff037807 */ /* 0x000fca0004000000 */
[----:B------:R2:W-:Y:S01]  /*8530*/  STG.E.U8 desc[UR36][R8.64], R3 ;  /* 0x0000000308007986 */ /* 0x0005e2000c101124 */
[----:B------:R-:W-:Y:S05]  /*8540*/  BRA `(.L_x_14091) ;  /* 0x0000000800907947 */ /* 0x000fea0003800000 */
.L_x_14105:
[----:B------:R-:W0:Y:S01]  /*8550*/  I2F.F64.S64 R4, R4 ;  /* 0x0000000400047312 */ /* 0x000e220000301c00 */
[----:B------:R-:W-:Y:S01]  /*8560*/  CS2R R6, SRZ ;  /* 0x0000000000067805 */ /* 0x000fe2000001ff00 */
[----:B------:R-:W-:-:S04]  /*8570*/  IMAD.MOV.U32 R33, RZ, RZ, R29 ;  /* 0x000000ffff217224 */ /* 0x000fc800078e001d */
[----:B0-----:R1:W-:Y:S01]  /*8580*/  STG.E.128 desc[UR36][R8.64], R4 ;  /* 0x0000000408007986 */ /* 0x0013e2000c101d24 */
[----:B------:R-:W-:Y:S05]  /*8590*/  BRA `(.L_x_14091) ;  /* 0x00000008007c7947 */ /* 0x000fea0003800000 */
.L_x_14104:
        /* <DEDUP_REMOVED lines=21> */
.L_x_14109:
[----:B------:R-:W-:Y:S05]  /*86f0*/  BSYNC B0 ;  /* 0x0000000000007941 */ /* 0x000fea0003800000 */
.L_x_14108:
[----:B------:R-:W-:Y:S01]  /*8700*/  LOP3.LUT R7, R0, R7, RZ, 0xfc, !PT ;  /* 0x0000000700077212 */ /* 0x000fe200078efcff */
[----:B------:R-:W-:-:S04]  /*8710*/  IMAD.MOV.U32 R33, RZ, RZ, R29 ;  /* 0x000000ffff217224 */ /* 0x000fc800078e001d */
[----:B------:R0:W-:Y:S01]  /*8720*/  STG.E.U8 desc[UR36][R8.64], R7 ;  /* 0x0000000708007986 */ /* 0x0001e2000c101124 */
[----:B------:R-:W-:Y:S05]  /*8730*/  BRA `(.L_x_14091) ;  /* 0x0000000800147947 */ /* 0x000fea0003800000 */
.L_x_14107:
        /* <DEDUP_REMOVED lines=13> */
.L_x_14111:
[----:B------:R-:W-:Y:S01]  /*8810*/  IMAD.MOV.U32 R0, RZ, RZ, 0x7f ;  /* 0x0000007fff007424 */ /* 0x000fe200078e00ff */
[----:B------:R-:W-:-:S04]  /*8820*/  ISETP.GT.U32.AND P0, PT, R3, 0x7f800000, PT ;  /* 0x7f8000000300780c */ /* 0x000fc80003f04070 */
[----:B------:R-:W-:-:S09]  /*8830*/  SEL R0, R0, 0x7c, P0 ;  /* 0x0000007c00007807 */ /* 0x000fd20000000000 */
.L_x_14112:
[----:B------:R-:W-:Y:S05]  /*8840*/  BSYNC B0 ;  /* 0x0000000000007941 */ /* 0x000fea0003800000 */
.L_x_14110:
[----:B------:R-:W-:Y:S01]  /*8850*/  LOP3.LUT R3, R5, 0x80000000, RZ, 0xc0, !PT ;  /* 0x8000000005037812 */ /* 0x000fe200078ec0ff */
[----:B------:R-:W-:-:S03]  /*8860*/  IMAD.MOV.U32 R33, RZ, RZ, R29 ;  /* 0x000000ffff217224 */ /* 0x000fc600078e001d */
[----:B------:R-:W-:-:S04]  /*8870*/  SHF.R.U32.HI R3, RZ, 0x18, R3 ;  /* 0x00000018ff037819 */ /* 0x000fc80000011603 */
[----:B------:R-:W-:-:S05]  /*8880*/  LOP3.LUT R3, R0, R3, RZ, 0xfc, !PT ;  /* 0x0000000300037212 */ /* 0x000fca00078efcff */
[----:B------:R0:W-:Y:S01]  /*8890*/  STG.E.U8 desc[UR36][R8.64], R3 ;  /* 0x0000000308007986 */ /* 0x0001e2000c101124 */
[----:B------:R-:W-:Y:S05]  /*88a0*/  BRA `(.L_x_14091) ;  /* 0x0000000400b87947 */ /* 0x000fea0003800000 */
.L_x_14106:
[----:B------:R-:W0:Y:S01]  /*88b0*/  I2F.S64 R0, R4 ;  /* 0x0000000400007312 */ /* 0x000e220000301400 */
[----:B------:R-:W-:Y:S01]  /*88c0*/  IMAD.MOV.U32 R33, RZ, RZ, R29 ;  /* 0x000000ffff217224 */ /* 0x000fe200078e001d */
[----:B0-----:R-:W-:-:S05]  /*88d0*/  F2FP.BF16.F32.PACK_AB R0, RZ, R0 ;  /* 0x00000000ff00723e */ /* 0x001fca00000010ff */
[----:B------:R0:W-:Y:S01]  /*88e0*/  STG.E.U16 desc[UR36][R8.64], R0 ;  /* 0x0000000008007986 */ /* 0x0001e2000c101524 */
[----:B------:R-:W-:Y:S05]  /*88f0*/  BRA `(.L_x_14091) ;  /* 0x0000000400a47947 */ /* 0x000fea0003800000 */
.L_x_14103:
        /* <DEDUP_REMOVED lines=11> */
.L_x_14115:
        /* <DEDUP_REMOVED lines=17> */
.L_x_14118:
[----:B------:R-:W-:-:S04]  /*8ac0*/  LOP3.LUT R0, R5, 0x80000000, RZ, 0xc0, !PT ;  /* 0x8000000005007812 */ /* 0x000fc800078ec0ff */
[----:B------:R-:W-:-:S04]  /*8ad0*/  SHF.R.U32.HI R0, RZ, 0x18, R0 ;  /* 0x00000018ff007819 */ /* 0x000fc80000011600 */
[----:B------:R-:W-:-:S07]  /*8ae0*/  LOP3.LUT R0, R3, R0, RZ, 0xfc, !PT ;  /* 0x0000000003007212 */ /* 0x000fce00078efcff */
.L_x_14117:
[----:B------:R-:W-:Y:S05]  /*8af0*/  BSYNC B0 ;  /* 0x0000000000007941 */ /* 0x000fea0003800000 */
.L_x_14116:
[----:B------:R0:W-:Y:S01]  /*8b00*/  STG.E.U8 desc[UR36][R8.64], R0 ;  /* 0x0000000008007986 */ /* 0x0001e2000c101124 */
[----:B------:R-:W-:Y:S01]  /*8b10*/  IMAD.MOV.U32 R33, RZ, RZ, R29 ;  /* 0x000000ffff217224 */ /* 0x000fe200078e001d */
[----:B------:R-:W-:Y:S06]  /*8b20*/  BRA `(.L_x_14091) ;  /* 0x0000000400187947 */ /* 0x000fec0003800000 */
.L_x_14114:
        /* <DEDUP_REMOVED lines=17> */
.L_x_14121:
[----:B------:R-:W-:-:S04]  /*8c40*/  LOP3.LUT R0, R5, 0x80000000, RZ, 0xc0, !PT ;  /* 0x8000000005007812 */ /* 0x000fc800078ec0ff */
[----:B------:R-:W-:-:S04]  /*8c50*/  SHF.R.U32.HI R0, RZ, 0x18, R0 ;  /* 0x00000018ff007819 */ /* 0x000fc80000011600 */
[----:B------:R-:W-:-:S07]  /*8c60*/  LOP3.LUT R0, R3, R0, RZ, 0xfc, !PT ;  /* 0x0000000003007212 */ /* 0x000fce00078efcff */
.L_x_14120:
[----:B------:R-:W-:Y:S05]  /*8c70*/  BSYNC B0 ;  /* 0x0000000000007941 */ /* 0x000fea0003800000 */
.L_x_14119:
[----:B------:R0:W-:Y:S01]  /*8c80*/  STG.E.U8 desc[UR36][R8.64], R0 ;  /* 0x0000000008007986 */ /* 0x0001e2000c101124 */
[----:B------:R-:W-:Y:S01]  /*8c90*/  IMAD.MOV.U32 R33, RZ, RZ, R29 ;  /* 0x000000ffff217224 */ /* 0x000fe200078e001d */
[----:B------:R-:W-:Y:S06]  /*8ca0*/  BRA `(.L_x_14091) ;  /* 0x0000000000b87947 */ /* 0x000fec0003800000 */
.L_x_14113:
[----:B------:R-:W-:-:S13]  /*8cb0*/  ISETP.NE.AND P0, PT, R0, 0x1c, PT ;  /* 0x0000001c0000780c */ /* 0x000fda0003f05270 */
[----:B------:R-:W-:Y:S05]  /*8cc0*/  @!P0 BRA `(.L_x_14122) ;  /* 0x0000000000a88947 */ /* 0x000fea0003800000 */
[----:B------:R-:W-:-:S13]  /*8cd0*/  ISETP.NE.AND P0, PT, R0, 0x1d, PT ;  /* 0x0000001d0000780c */ /* 0x000fda0003f05270 */
[----:B------:R-:W-:Y:S05]  /*8ce0*/  @!P0 BRA `(.L_x_14123) ;  /* 0x0000000000948947 */ /* 0x000fea0003800000 */
[----:B------:R-:W-:-:S13]  /*8cf0*/  ISETP.NE.AND P0, PT, R0, 0x2c, PT ;  /* 0x0000002c0000780c */ /* 0x000fda0003f05270 */
[----:B------:R-:W-:Y:S05]  /*8d00*/  @P0 BRA `(.L_x_14096) ;  /* 0x0000000000440947 */ /* 0x000fea0003800000 */
[----:B------:R-:W0:Y:S01]  /*8d10*/  I2F.S64 R4, R4 ;  /* 0x0000000400047312 */ /* 0x000e220000301400 */
        /* <DEDUP_REMOVED lines=16> */
.L_x_14096:
        /* <DEDUP_REMOVED lines=16> */
.L_x_14124:
[----:B------:R-:W-:Y:S01]  /*8f20*/  IMAD.MOV.U32 R33, RZ, RZ, R29 ;  /* 0x000000ffff217224 */ /* 0x000fe200078e001d */
[----:B------:R-:W-:Y:S06]  /*8f30*/  BRA `(.L_x_14091) ;  /* 0x0000000000147947 */ /* 0x000fec0003800000 */
.L_x_14123:
[----:B------:R0:W-:Y:S01]  /*8f40*/  STG.E.64 desc[UR36][R8.64], R4 ;  /* 0x0000000408007986 */ /* 0x0001e2000c101b24 */
[----:B------:R-:W-:Y:S01]  /*8f50*/  IMAD.MOV.U32 R33, RZ, RZ, R29 ;  /* 0x000000ffff217224 */ /* 0x000fe200078e001d */
[----:B------:R-:W-:Y:S06]  /*8f60*/  BRA `(.L_x_14091) ;  /* 0x0000000000087947 */ /* 0x000fec0003800000 */
.L_x_14122:
[----:B------:R0:W-:Y:S01]  /*8f70*/  STG.E desc[UR36][R8.64], R4 ;  /* 0x0000000408007986 */ /* 0x0001e2000c101924 */
[----:B------:R-:W-:-:S07]  /*8f80*/  IMAD.MOV.U32 R33, RZ, RZ, R29 ;  /* 0x000000ffff217224 */ /* 0x000fce00078e001d */
.L_x_14091:
[----:B------:R-:W-:Y:S05]  /*8f90*/  BSYNC B6 ;  /* 0x0000000000067941 */ /* 0x000fea0003800000 */
.L_x_14090:
[----:B------:R-:W-:Y:S01]  /*8fa0*/  ISETP.GE.AND P0, PT, R33, R2, PT ;  /* 0x000000022100720c */ /* 0x000fe20003f06270 */
[----:B------:R-:W-:-:S12]  /*8fb0*/  BSSY B6, `(.L_x_14125) ;  /* 0x00001d4000067945 */ /* 0x000fd80003800000 */
[----:B------:R-:W-:Y:S05]  /*8fc0*/  @P0 BRA `(.L_x_14126) ;  /* 0x0000001c00480947 */ /* 0x000fea0003800000 */
[----:B01----:R-:W0:Y:S01]  /*8fd0*/  LDC.64 R4, c[0x0][0x218] ;  /* 0x00008600ff047b82 */ /* 0x003e220000000a00 */
[----:B------:R-:W-:Y:S01]  /*8fe0*/  IMAD R0, R34, 0x200, R33 ;  /* 0x0000020022007824 */ /* 0x000fe200078e0221 */
[----:B------:R-:W-:Y:S01]  /*8ff0*/  PRMT R6, R22, 0x9910, RZ ;  /* 0x0000991016067816 */ /* 0x000fe200000000ff */
[----:B------:R-:W-:Y:S02]  /*9000*/  ULDC UR4, c[0x0][0x244] ;  /* 0x0000910000047ab9 */ /* 0x000fe40000000800 */
[----:B--2---:R-:W-:Y:S02]  /*9010*/  IMAD R3, R0, UR4, RZ ;  /* 0x0000000400037c24 */ /* 0x004fe4000f8e02ff */
        /* <DEDUP_REMOVED lines=13> */
[----:B---3--:R0:W-:Y:S01]  /*90f0*/  STG.E.U8 desc[UR36][R4.64], R26 ;  /* 0x0000001a04007986 */ /* 0x0081e2000c101124 */
[----:B------:R-:W-:Y:S05]  /*9100*/  BRA `(.L_x_14132) ;  /* 0x0000000c004c7947 */ /* 0x000fea0003800000 */
.L_x_14130:
[----:B---3--:R0:W-:Y:S01]  /*9110*/  STG.E.U8 desc[UR36][R4.64], R26 ;  /* 0x0000001a04007986 */ /* 0x0081e2000c101124 */
[----:B------:R-:W-:Y:S05]  /*9120*/  BRA `(.L_x_14132) ;  /* 0x0000000c00447947 */ /* 0x000fea0003800000 */
.L_x_14129:
[----:B------:R-:W-:-:S13]  /*9130*/  ISETP.NE.AND P0, PT, R0, 0x2, PT ;  /* 0x000000020000780c */ /* 0x000fda0003f05270 */
[----:B------:R-:W-:Y:S05]  /*9140*/  @!P0 BRA `(.L_x_14133) ;  /* 0x0000000000208947 */ /* 0x000fea0003800000 */
[----:B------:R-:W-:-:S13]  /*9150*/  ISETP.NE.AND P0, PT, R0, 0x3, PT ;  /* 0x000000030000780c */ /* 0x000fda0003f05270 */
[----:B------:R-:W-:Y:S05]  /*9160*/  @!P0 BRA `(.L_x_14134) ;  /* 0x0000000000108947 */ /* 0x000fea0003800000 */
[----:B------:R-:W-:-:S13]  /*9170*/  ISETP.NE.AND P0, PT, R0, 0x4, PT ;  /* 0x000000040000780c */ /* 0x000fda0003f05270 */
[----:B------:R-:W-:Y:S05]  /*9180*/  @P0 BRA `(.L_x_14131) ;  /* 0x0000000800dc0947 */ /* 0x000fea0003800000 */
[----:B---3--:R0:W-:Y:S01]  /*9190*/  STG.E.64 desc[UR36][R4.64], R26 ;  /* 0x0000001a04007986 */ /* 0x0081e2000c101b24 */
[----:B------:R-:W-:Y:S05]  /*91a0*/  BRA `(.L_x_14132) ;  /* 0x0000000c00247947 */ /* 0x000fea0003800000 */
.L_x_14134:
[----:B---3--:R0:W-:Y:S01]  /*91b0*/  STG.E desc[UR36][R4.64], R26 ;  /* 0x0000001a04007986 */ /* 0x0081e2000c101924 */
[----:B------:R-:W-:Y:S05]  /*91c0*/  BRA `(.L_x_14132) ;  /* 0x0000000c001c7947 */ /* 0x000fea0003800000 */
.L_x_14133:
[----:B---3--:R0:W-:Y:S01]  /*91d0*/  STG.E.U16 desc[UR36][R4.64], R26 ;  /* 0x0000001a04007986 */ /* 0x0081e2000c101524 */
[----:B------:R-:W-:Y:S05]  /*91e0*/  BRA `(.L_x_14132) ;  /* 0x0000000c00147947 */ /* 0x000fea0003800000 */
.L_x_14128:
[----:B------:R-:W-:-:S13]  /*91f0*/  ISETP.GT.AND P0, PT, R0, 0x6, PT ;  /* 0x000000060000780c */ /* 0x000fda0003f04270 */
[----:B------:R-:W-:Y:S05]  /*9200*/  @P0 BRA `(.L_x_14135) ;  /* 0x00000000002c0947 */ /* 0x000fea0003800000 */
[----:B------:R-:W-:-:S13]  /*9210*/  ISETP.NE.AND P0, PT, R0, 0x5, PT ;  /* 0x000000050000780c */ /* 0x000fda0003f05270 */
[----:B------:R-:W-:Y:S05]  /*9220*/  @!P0 BRA `(.L_x_14136) ;  /* 0x0000000000148947 */ /* 0x000fea0003800000 */
[----:B------:R-:W-:-:S13]  /*9230*/  ISETP.NE.AND P0, PT, R0, 0x6, PT ;  /* 0x000000060000780c */ /* 0x000fda0003f05270 */
[----:B------:R-:W-:Y:S05]  /*9240*/  @P0 BRA `(.L_x_14131) ;  /* 0x0000000800ac0947 */ /* 0x000fea0003800000 */
[----:B---3--:R-:W0:Y:S02]  /*9250*/  I2F.S64 R27, R26 ;  /* 0x0000001a001b7312 */ /* 0x008e240000301400 */
[----:B0-----:R0:W-:Y:S01]  /*9260*/  STG.E desc[UR36][R4.64], R27 ;  /* 0x0000001b04007986 */ /* 0x0011e2000c101924 */
[----:B------:R-:W-:Y:S05]  /*9270*/  BRA `(.L_x_14132) ;  /* 0x0000000800f07947 */ /* 0x000fea0003800000 */
.L_x_14136:
[----:B---3--:R-:W0:Y:S02]  /*9280*/  I2F.S64 R0, R26 ;  /* 0x0000001a00007312 */ /* 0x008e240000301400 */
[----:B0-----:R-:W-:-:S05]  /*9290*/  F2FP.F16.F32.PACK_AB R0, RZ, R0 ;  /* 0x00000000ff00723e */ /* 0x001fca00000000ff */
[----:B------:R0:W-:Y:S01]  /*92a0*/  STG.E.U16 desc[UR36][R4.64], R0 ;  /* 0x0000000004007986 */ /* 0x0001e2000c101524 */
[----:B------:R-:W-:Y:S05]  /*92b0*/  BRA `(.L_x_14132) ;  /* 0x0000000800e07947 */ /* 0x000fea0003800000 */
.L_x_14135:
[----:B------:R-:W-:-:S13]  /*92c0*/  ISETP.NE.AND P0, PT, R0, 0x7, PT ;  /* 0x000000070000780c */ /* 0x000fda0003f05270 */
[----:B------:R-:W-:Y:S05]  /*92d0*/  @!P0 BRA `(.L_x_14137) ;  /* 0x0000000000348947 */ /* 0x000fea0003800000 */
[----:B------:R-:W-:-:S13]  /*92e0*/  ISETP.NE.AND P0, PT, R0, 0x8, PT ;  /* 0x000000080000780c */ /* 0x000fda0003f05270 */
[----:B------:R-:W-:Y:S05]  /*92f0*/  @!P0 BRA `(.L_x_14138) ;  /* 0x0000000000188947 */ /* 0x000fea0003800000 */
[----:B------:R-:W-:-:S13]  /*9300*/  ISETP.NE.AND P0, PT, R0, 0x9, PT ;  /* 0x000000090000780c */ /* 0x000fda0003f05270 */
[----:B------:R-:W-:Y:S05]  /*9310*/  @P0 BRA `(.L_x_14131) ;  /* 0x0000000800780947 */ /* 0x000fea0003800000 */
[----:B---3--:R-:W0:Y:S01]  /*9320*/  I2F.S64 R6, R26 ;  /* 0x0000001a00067312 */ /* 0x008e220000301400 */
[----:B------:R-:W-:-:S05]  /*9330*/  IMAD.MOV.U32 R7, RZ, RZ, RZ ;  /* 0x000000ffff077224 */ /* 0x000fca00078e00ff */
[----:B0-----:R0:W-:Y:S01]  /*9340*/  STG.E.64 desc[UR36][R4.64], R6 ;  /* 0x0000000604007986 */ /* 0x0011e2000c101b24 */
[----:B------:R-:W-:Y:S05]  /*9350*/  BRA `(.L_x_14132) ;  /* 0x0000000800b87947 */ /* 0x000fea0003800000 */
.L_x_14138:
[----:B---3--:R-:W0:Y:S02]  /*9360*/  I2F.S64 R26, R26 ;  /* 0x0000001a001a7312 */ /* 0x008e240000301400 */
[----:B0-----:R-:W-:-:S04]  /*9370*/  F2FP.F16.F32.PACK_AB R3, RZ, R26 ;  /* 0x0000001aff03723e */ /* 0x001fc800000000ff */
[----:B------:R-:W-:-:S05]  /*9380*/  PRMT R3, R3, 0x5410, RZ ;  /* 0x0000541003037816 */ /* 0x000fca00000000ff */
[----:B------:R0:W-:Y:S01]  /*9390*/  STG.E desc[UR36][R4.64], R3 ;  /* 0x0000000304007986 */ /* 0x0001e2000c101924 */
[----:B------:R-:W-:Y:S05]  /*93a0*/  BRA `(.L_x_14132) ;  /* 0x0000000800a47947 */ /* 0x000fea0003800000 */
.L_x_14137:
[----:B---3--:R-:W0:Y:S02]  /*93b0*/  I2F.F64.S64 R26, R26 ;  /* 0x0000001a001a7312 */ /* 0x008e240000301c00 */
[----:B0-----:R0:W-:Y:S01]  /*93c0*/  STG.E.64 desc[UR36][R4.64], R26 ;  /* 0x0000001a04007986 */ /* 0x0011e2000c101b24 */
[----:B------:R-:W-:Y:S05]  /*93d0*/  BRA `(.L_x_14132) ;  /* 0x0000000800987947 */ /* 0x000fea0003800000 */
.L_x_14127:
        /* <DEDUP_REMOVED lines=8> */
[----:B---3--:R-:W-:-:S04]  /*9460*/  ISETP.NE.U32.AND P0, PT, R26, RZ, PT ;  /* 0x000000ff1a00720c */ /* 0x008fc80003f05070 */
[----:B------:R-:W-:-:S04]  /*9470*/  ISETP.NE.AND.EX P0, PT, R27, RZ, PT, P0 ;  /* 0x000000ff1b00720c */ /* 0x000fc80003f05300 */
[----:B------:R-:W-:-:S05]  /*9480*/  SEL R3, RZ, 0x1, !P0 ;  /* 0x00000001ff037807 */ /* 0x000fca0004000000 */
[----:B------:R1:W-:Y:S01]  /*9490*/  STG.E.U8 desc[UR36][R4.64], R3 ;  /* 0x0000000304007986 */ /* 0x0003e2000c101124 */
[----:B------:R-:W-:Y:S05]  /*94a0*/  BRA `(.L_x_14132) ;  /* 0x0000000800647947 */ /* 0x000fea0003800000 */
.L_x_14141:
[----:B---3--:R-:W0:Y:S01]  /*94b0*/  I2F.F64.S64 R8, R26 ;  /* 0x0000001a00087312 */ /* 0x008e220000301c00 */
[----:B------:R-:W-:-:S05]  /*94c0*/  CS2R R10, SRZ ;  /* 0x00000000000a7805 */ /* 0x000fca000001ff00 */
[----:B0-----:R0:W-:Y:S01]  /*94d0*/  STG.E.128 desc[UR36][R4.64], R8 ;  /* 0x0000000804007986 */ /* 0x0011e2000c101d24 */
[----:B------:R-:W-:Y:S05]  /*94e0*/  BRA `(.L_x_14132) ;  /* 0x0000000800547947 */ /* 0x000fea0003800000 */
.L_x_14140:
[----:B------:R-:W-:-:S13]  /*94f0*/  ISETP.NE.AND P0, PT, R0, 0xf, PT ;  /* 0x0000000f0000780c */ /* 0x000fda0003f05270 */
[----:B------:R-:W-:Y:S05]  /*9500*/  @!P0 BRA `(.L_x_14142) ;  /* 0x0000000000b48947 */ /* 0x000fea0003800000 */
[----:B------:R-:W-:-:S13]  /*9510*/  ISETP.NE.AND P0, PT, R0, 0x17, PT ;  /* 0x000000170000780c */ /* 0x000fda0003f05270 */
[----:B------:R-:W-:Y:S05]  /*9520*/  @!P0 BRA `(.L_x_14143) ;  /* 0x0000000000548947 */ /* 0x000fea0003800000 */
[----:B------:R-:W-:-:S13]  /*9530*/  ISETP.NE.AND P0, PT, R0, 0x18, PT ;  /* 0x000000180000780c */ /* 0x000fda0003f05270 */
[----:B------:R-:W-:Y:S05]  /*9540*/  @P0 BRA `(.L_x_14131) ;  /* 0x0000000400ec0947 */ /* 0x000fea0003800000 */
[----:B---3--:R-:W0:Y:S01]  /*9550*/  I2F.S64 R27, R26 ;  /* 0x0000001a001b7312 */ /* 0x008e220000301400 */
        /* <DEDUP_REMOVED lines=14> */
.L_x_14145:
[----:B------:R-:W-:Y:S05]  /*9640*/  BSYNC B0 ;  /* 0x0000000000007941 */ /* 0x000fea0003800000 */
.L_x_14144:
[----:B------:R-:W-:-:S05]  /*9650*/  LOP3.LUT R7, R0, R7, RZ, 0xfc, !PT ;  /* 0x0000000700077212 */ /* 0x000fca00078efcff */
[----:B------:R3:W-:Y:S01]  /*9660*/  STG.E.U8 desc[UR36][R4.64], R7 ;  /* 0x0000000704007986 */ /* 0x0007e2000c101124 */
[----:B------:R-:W-:Y:S05]  /*9670*/  BRA `(.L_x_14132) ;  /* 0x0000000400f07947 */ /* 0x000fea0003800000 */
.L_x_14143:
[----:B---3--:R-:W0:Y:S01]  /*9680*/  I2F.S64 R27, R26 ;  /* 0x0000001a001b7312 */ /* 0x008e220000301400 */
        /* <DEDUP_REMOVED lines=12> */
.L_x_14147:
[----:B------:R-:W-:Y:S01]  /*9750*/  IMAD.MOV.U32 R0, RZ, RZ, 0x7f ;  /* 0x0000007fff007424 */ /* 0x000fe200078e00ff */
[----:B------:R-:W-:-:S04]  /*9760*/  ISETP.GT.U32.AND P0, PT, R3, 0x7f800000, PT ;  /* 0x7f8000000300780c */ /* 0x000fc80003f04070 */
[----:B------:R-:W-:-:S09]  /*9770*/  SEL R0, R0, 0x7c, P0 ;  /* 0x0000007c00007807 */ /* 0x000fd20000000000 */
.L_x_14148:
[----:B------:R-:W-:Y:S05]  /*9780*/  BSYNC B0 ;  /* 0x0000000000007941 */ /* 0x000fea0003800000 */
.L_x_14146:
[----:B------:R-:W-:-:S04]  /*9790*/  LOP3.LUT R3, R27, 0x80000000, RZ, 0xc0, !PT ;  /* 0x800000001b037812 */ /* 0x000fc800078ec0ff */
[----:B------:R-:W-:-:S04]  /*97a0*/  SHF.R.U32.HI R3, RZ, 0x18, R3 ;  /* 0x00000018ff037819 */ /* 0x000fc80000011603 */
[----:B------:R-:W-:-:S05]  /*97b0*/  LOP3.LUT R3, R0, R3, RZ, 0xfc, !PT ;  /* 0x0000000300037212 */ /* 0x000fca00078efcff */
[----:B------:R0:W-:Y:S01]  /*97c0*/  STG.E.U8 desc[UR36][R4.64], R3 ;  /* 0x0000000304007986 */ /* 0x0001e2000c101124 */
[----:B------:R-:W-:Y:S05]  /*97d0*/  BRA `(.L_x_14132) ;  /* 0x0000000400987947 */ /* 0x000fea0003800000 */
.L_x_14142:
[----:B---3--:R-:W0:Y:S02]  /*97e0*/  I2F.S64 R0, R26 ;  /* 0x0000001a00007312 */ /* 0x008e240000301400 */
[----:B0-----:R-:W-:-:S05]  /*97f0*/  F2FP.BF16.F32.PACK_AB R0, RZ, R0 ;  /* 0x00000000ff00723e */ /* 0x001fca00000010ff */
[----:B------:R2:W-:Y:S01]  /*9800*/  STG.E.U16 desc[UR36][R4.64], R0 ;  /* 0x0000000004007986 */ /* 0x0005e2000c101524 */
[----:B------:R-:W-:Y:S05]  /*9810*/  BRA `(.L_x_14132) ;  /* 0x0000000400887947 */ /* 0x000fea0003800000 */
.L_x_14139:
        /* <DEDUP_REMOVED lines=8> */
[----:B---3--:R0:W-:Y:S01]  /*98a0*/  STG.E.U16 desc[UR36][R4.64], R26 ;  /* 0x0000001a04007986 */ /* 0x0081e2000c101524 */
[----:B------:R-:W-:Y:S05]  /*98b0*/  BRA `(.L_x_14132) ;  /* 0x0000000400607947 */ /* 0x000fea0003800000 */
.L_x_14151:
[----:B---3--:R-:W0:Y:S01]  /*98c0*/  I2F.S64 R27, R26 ;  /* 0x0000001a001b7312 */ /* 0x008e220000301400 */
        /* <DEDUP_REMOVED lines=16> */
.L_x_14154:
[----:B------:R-:W-:-:S04]  /*99d0*/  LOP3.LUT R0, R27, 0x80000000, RZ, 0xc0, !PT ;  /* 0x800000001b007812 */ /* 0x000fc800078ec0ff */
[----:B------:R-:W-:-:S04]  /*99e0*/  SHF.R.U32.HI R0, RZ, 0x18, R0 ;  /* 0x00000018ff007819 */ /* 0x000fc80000011600 */
[----:B------:R-:W-:-:S07]  /*99f0*/  LOP3.LUT R0, R3, R0, RZ, 0xfc, !PT ;  /* 0x0000000003007212 */ /* 0x000fce00078efcff */
.L_x_14153:
[----:B------:R-:W-:Y:S05]  /*9a00*/  BSYNC B0 ;  /* 0x0000000000007941 */ /* 0x000fea0003800000 */
.L_x_14152:
[----:B------:R0:W-:Y:S01]  /*9a10*/  STG.E.U8 desc[UR36][R4.64], R0 ;  /* 0x0000000004007986 */ /* 0x0001e2000c101124 */
[----:B------:R-:W-:Y:S05]  /*9a20*/  BRA `(.L_x_14132) ;  /* 0x0000000400047947 */ /* 0x000fea0003800000 */
.L_x_14150:
        /* <DEDUP_REMOVED lines=17> */
.L_x_14157:
[----:B------:R-:W-:-:S04]  /*9b40*/  LOP3.LUT R0, R27, 0x80000000, RZ, 0xc0, !PT ;  /* 0x800000001b007812 */ /* 0x000fc800078ec0ff */
[----:B------:R-:W-:-:S04]  /*9b50*/  SHF.R.U32.HI R0, RZ, 0x18, R0 ;  /* 0x00000018ff007819 */ /* 0x000fc80000011600 */
[----:B------:R-:W-:-:S07]  /*9b60*/  LOP3.LUT R0, R3, R0, RZ, 0xfc, !PT ;  /* 0x0000000003007212 */ /* 0x000fce00078efcff */
.L_x_14156:
[----:B------:R-:W-:Y:S05]  /*9b70*/  BSYNC B0 ;  /* 0x0000000000007941 */ /* 0x000fea0003800000 */
.L_x_14155:
[----:B------:R0:W-:Y:S01]  /*9b80*/  STG.E.U8 desc[UR36][R4.64], R0 ;  /* 0x0000000004007986 */ /* 0x0001e2000c101124 */
[----:B------:R-:W-:Y:S05]  /*9b90*/  BRA `(.L_x_14132) ;  /* 0x0000000000a87947 */ /* 0x000fea0003800000 */
.L_x_14149:
[----:B------:R-:W-:-:S13]  /*9ba0*/  ISETP.NE.AND P0, PT, R0, 0x1c, PT ;  /* 0x0000001c0000780c */ /* 0x000fda0003f05270 */
[----:B------:R-:W-:Y:S05]  /*9bb0*/  @!P0 BRA `(.L_x_14158) ;  /* 0x00000000009c8947 */ /* 0x000fea0003800000 */
[----:B------:R-:W-:-:S13]  /*9bc0*/  ISETP.NE.AND P0, PT, R0, 0x1d, PT ;  /* 0x0000001d0000780c */ /* 0x000fda0003f05270 */
[----:B------:R-:W-:Y:S05]  /*9bd0*/  @!P0 BRA `(.L_x_14159) ;  /* 0x00000000008c8947 */ /* 0x000fea0003800000 */
[----:B------:R-:W-:-:S13]  /*9be0*/  ISETP.NE.AND P0, PT, R0, 0x2c, PT ;  /* 0x0000002c0000780c */ /* 0x000fda0003f05270 */
[----:B------:R-:W-:Y:S05]  /*9bf0*/  @P0 BRA `(.L_x_14131) ;  /* 0x0000000000400947 */ /* 0x000fea0003800000 */
[----:B---3--:R-:W0:Y:S02]  /*9c00*/  I2F.S64 R26, R26 ;  /* 0x0000001a001a7312 */ /* 0x008e240000301400 */
        /* <DEDUP_REMOVED lines=15> */
.L_x_14131:
        /* <DEDUP_REMOVED lines=16> */
.L_x_14160:
[----:B------:R-:W-:Y:S05]  /*9e00*/  BRA `(.L_x_14132) ;  /* 0x00000000000c7947 */ /* 0x000fea0003800000 */
.L_x_14159:
[----:B---3--:R0:W-:Y:S01]  /*9e10*/  STG.E.64 desc[UR36][R4.64], R26 ;  /* 0x0000001a04007986 */ /* 0x0081e2000c101b24 */
[----:B------:R-:W-:Y:S05]  /*9e20*/  BRA `(.L_x_14132) ;  /* 0x0000000000047947 */ /* 0x000fea0003800000 */
.L_x_14158:
[----:B---3--:R0:W-:Y:S02]  /*9e30*/  STG.E desc[UR36][R4.64], R26 ;  /* 0x0000001a04007986 */ /* 0x0081e4000c101924 */
.L_x_14132:
        /* <DEDUP_REMOVED lines=23> */
.L_x_14164:
[----:B------:R0:W-:Y:S01]  /*9fb0*/  STG.E.U8 desc[UR36][R4.64], R18 ;  /* 0x0000001204007986 */ /* 0x0001e2000c101124 */
[----:B------:R-:W-:Y:S05]  /*9fc0*/  BRA `(.L_x_14166) ;  /* 0x0000000c00447947 */ /* 0x000fea0003800000 */
.L_x_14163:
        /* <DEDUP_REMOVED lines=8> */
.L_x_14168:
[----:B------:R0:W-:Y:S01]  /*a050*/  STG.E desc[UR36][R4.64], R18 ;  /* 0x0000001204007986 */ /* 0x0001e2000c101924 */
[----:B------:R-:W-:Y:S05]  /*a060*/  BRA `(.L_x_14166) ;  /* 0x0000000c001c7947 */ /* 0x000fea0003800000 */
.L_x_14167:
[----:B------:R0:W-:Y:S01]  /*a070*/  STG.E.U16 desc[UR36][R4.64], R18 ;  /* 0x0000001204007986 */ /* 0x0001e2000c101524 */
[----:B------:R-:W-:Y:S05]  /*a080*/  BRA `(.L_x_14166) ;  /* 0x0000000c00147947 */ /* 0x000fea0003800000 */
.L_x_14162:
        /* <DEDUP_REMOVED lines=9> */
.L_x_14170:
[----:B------:R-:W0:Y:S02]  /*a120*/  I2F.S64 R0, R18 ;  /* 0x0000001200007312 */ /* 0x000e240000301400 */
[----:B0-----:R-:W-:-:S05]  /*a130*/  F2FP.F16.F32.PACK_AB R0, RZ, R0 ;  /* 0x00000000ff00723e */ /* 0x001fca00000000ff */
[----:B------:R0:W-:Y:S01]  /*a140*/  STG.E.U16 desc[UR36][R4.64], R0 ;  /* 0x0000000004007986 */ /* 0x0001e2000c101524 */
[----:B------:R-:W-:Y:S05]  /*a150*/  BRA `(.L_x_14166) ;  /* 0x0000000800e07947 */ /* 0x000fea0003800000 */
.L_x_14169:
        /* <DEDUP_REMOVED lines=10> */
.L_x_14172:
[----:B------:R-:W0:Y:S02]  /*a200*/  I2F.S64 R18, R18 ;  /* 0x0000001200127312 */ /* 0x000e240000301400 */
[----:B0-----:R-:W-:-:S04]  /*a210*/  F2FP.F16.F32.PACK_AB R3, RZ, R18 ;  /* 0x00000012ff03723e */ /* 0x001fc800000000ff */
[----:B------:R-:W-:-:S05]  /*a220*/  PRMT R3, R3, 0x5410, RZ ;  /* 0x0000541003037816 */ /* 0x000fca00000000ff */
[----:B------:R2:W-:Y:S01]  /*a230*/  STG.E desc[UR36][R4.64], R3 ;  /* 0x0000000304007986 */ /* 0x0005e2000c101924 */
[----:B------:R-:W-:Y:S05]  /*a240*/  BRA `(.L_x_14166) ;  /* 0x0000000800a47947 */ /* 0x000fea0003800000 */
.L_x_14171:
[----:B------:R-:W0:Y:S02]  /*a250*/  I2F.F64.S64 R18, R18 ;  /* 0x0000001200127312 */ /* 0x000e240000301c00 */
[----:B0-----:R0:W-:Y:S01]  /*a260*/  STG.E.64 desc[UR36][R4.64], R18 ;  /* 0x0000001204007986 */ /* 0x0011e2000c101b24 */
[----:B------:R-:W-:Y:S05]  /*a270*/  BRA `(.L_x_14166) ;  /* 0x0000000800987947 */ /* 0x000fea0003800000 */
.L_x_14161:
        /* <DEDUP_REMOVED lines=13> */
.L_x_14175:
[----:B------:R-:W0:Y:S01]  /*a350*/  I2F.F64.S64 R8, R18 ;  /* 0x0000001200087312 */ /* 0x000e220000301c00 */
[----:B------:R-:W-:-:S05]  /*a360*/  CS2R R10, SRZ ;  /* 0x00000000000a7805 */ /* 0x000fca000001ff00 */
[----:B0-----:R0:W-:Y:S01]  /*a370*/  STG.E.128 desc[UR36][R4.64], R8 ;  /* 0x0000000804007986 */ /* 0x0011e2000c101d24 */
[----:B------:R-:W-:Y:S05]  /*a380*/  BRA `(.L_x_14166) ;  /* 0x0000000800547947 */ /* 0x000fea0003800000 */
.L_x_14174:
        /* <DEDUP_REMOVED lines=21> */
.L_x_14179:
[----:B------:R-:W-:Y:S05]  /*a4e0*/  BSYNC B0 ;  /* 0x0000000000007941 */ /* 0x000fea0003800000 */
.L_x_14178:
[----:B------:R-:W-:-:S05]  /*a4f0*/  LOP3.LUT R7, R0, R7, RZ, 0xfc, !PT ;  /* 0x0000000700077212 */ /* 0x000fca00078efcff */
[----:B------:R0:W-:Y:S01]  /*a500*/  STG.E.U8 desc[UR36][R4.64], R7 ;  /* 0x0000000704007986 */ /* 0x0001e2000c101124 */
[----:B------:R-:W-:Y:S05]  /*a510*/  BRA `(.L_x_14166) ;  /* 0x0000000400f07947 */ /* 0x000fea0003800000 */
.L_x_14177:
        /* <DEDUP_REMOVED lines=13> */
.L_x_14181:
[----:B------:R-:W-:Y:S01]  /*a5f0*/  IMAD.MOV.U32 R0, RZ, RZ, 0x7f ;  /* 0x0000007fff007424 */ /* 0x000fe200078e00ff */
[----:B------:R-:W-:-:S04]  /*a600*/  ISETP.GT.U32.AND P0, PT, R3, 0x7f800000, PT ;  /* 0x7f8000000300780c */ /* 0x000fc80003f04070 */
[----:B------:R-:W-:-:S09]  /*a610*/  SEL R0, R0, 0x7c, P0 ;  /* 0x0000007c00007807 */ /* 0x000fd20000000000 */
.L_x_14182:
[----:B------:R-:W-:Y:S05]  /*a620*/  BSYNC B0 ;  /* 0x0000000000007941 */ /* 0x000fea0003800000 */
.L_x_14180:
[----:B------:R-:W-:-:S04]  /*a630*/  LOP3.LUT R3, R19, 0x80000000, RZ, 0xc0, !PT ;  /* 0x8000000013037812 */ /* 0x000fc800078ec0ff */
[----:B------:R-:W-:-:S04]  /*a640*/  SHF.R.U32.HI R3, RZ, 0x18, R3 ;  /* 0x00000018ff037819 */ /* 0x000fc80000011603 */
[----:B------:R-:W-:-:S05]  /*a650*/  LOP3.LUT R3, R0, R3, RZ, 0xfc, !PT ;  /* 0x0000000300037212 */ /* 0x000fca00078efcff */
[----:B------:R0:W-:Y:S01]  /*a660*/  STG.E.U8 desc[UR36][R4.64], R3 ;  /* 0x0000000304007986 */ /* 0x0001e2000c101124 */
[----:B------:R-:W-:Y:S05]  /*a670*/  BRA `(.L_x_14166) ;  /* 0x0000000400987947 */ /* 0x000fea0003800000 */
.L_x_14176:
[----:B------:R-:W0:Y:S02]  /*a680*/  I2F.S64 R0, R18 ;  /* 0x0000001200007312 */ /* 0x000e240000301400 */
[----:B0-----:R-:W-:-:S05]  /*a690*/  F2FP.BF16.F32.PACK_AB R0, RZ, R0 ;  /* 0x00000000ff00723e */ /* 0x001fca00000010ff */
[----:B------:R0:W-:Y:S01]  /*a6a0*/  STG.E.U16 desc[UR36][R4.64], R0 ;  /* 0x0000000004007986 */ /* 0x0001e2000c101524 */
[----:B------:R-:W-:Y:S05]  /*a6b0*/  BRA `(.L_x_14166) ;  /* 0x0000000400887947 */ /* 0x000fea0003800000 */
.L_x_14173:
        /* <DEDUP_REMOVED lines=10> */
.L_x_14185:
        /* <DEDUP_REMOVED lines=17> */
.L_x_14188:
[----:B------:R-:W-:-:S04]  /*a870*/  LOP3.LUT R0, R19, 0x80000000, RZ, 0xc0, !PT ;  /* 0x8000000013007812 */ /* 0x000fc800078ec0ff */
[----:B------:R-:W-:-:S04]  /*a880*/  SHF.R.U32.HI R0, RZ, 0x18, R0 ;  /* 0x00000018ff007819 */ /* 0x000fc80000011600 */
[----:B------:R-:W-:-:S07]  /*a890*/  LOP3.LUT R0, R3, R0, RZ, 0xfc, !PT ;  /* 0x0000000003007212 */ /* 0x000fce00078efcff */
.L_x_14187:
[----:B------:R-:W-:Y:S05]  /*a8a0*/  BSYNC B0 ;  /* 0x0000000000007941 */ /* 0x000fea0003800000 */
.L_x_14186:
[----:B------:R0:W-:Y:S01]  /*a8b0*/  STG.E.U8 desc[UR36][R4.64], R0 ;  /* 0x0000000004007986 */ /* 0x0001e2000c101124 */
[----:B------:R-:W-:Y:S05]  /*a8c0*/  BRA `(.L_x_14166) ;  /* 0x0000000400047947 */ /* 0x000fea0003800000 */
.L_x_14184:
        /* <DEDUP_REMOVED lines=17> */
.L_x_14191:
[----:B------:R-:W-:-:S04]  /*a9e0*/  LOP3.LUT R0, R19, 0x80000000, RZ, 0xc0, !PT ;  /* 0x8000000013007812 */ /* 0x000fc800078ec0ff */
[----:B------:R-:W-:-:S04]  /*a9f0*/  SHF.R.U32.HI R0, RZ, 0x18, R0 ;  /* 0x00000018ff007819 */ /* 0x000fc80000011600 */
[----:B------:R-:W-:-:S07]  /*aa00*/  LOP3.LUT R0, R3, R0, RZ, 0xfc, !PT ;  /* 0x0000000003007212 */ /* 0x000fce00078efcff */
.L_x_14190:
[----:B------:R-:W-:Y:S05]  /*aa10*/  BSYNC B0 ;  /* 0x0000000000007941 */ /* 0x000fea0003800000 */
.L_x_14189:
[----:B------:R0:W-:Y:S01]  /*aa20*/  STG.E.U8 desc[UR36][R4.64], R0 ;  /* 0x0000000004007986 */ /* 0x0001e2000c101124 */
[----:B------:R-:W-:Y:S05]  /*aa30*/  BRA `(.L_x_14166) ;  /* 0x0000000000a87947 */ /* 0x000fea0003800000 */
.L_x_14183:
        /* <DEDUP_REMOVED lines=22> */
.L_x_14165:
        /* <DEDUP_REMOVED lines=16> */
.L_x_14194:
[----:B------:R-:W-:Y:S05]  /*aca0*/  BRA `(.L_x_14166) ;  /* 0x00000000000c7947 */ /* 0x000fea0003800000 */
.L_x_14193:
[----:B------:R0:W-:Y:S01]  /*acb0*/  STG.E.64 desc[UR36][R4.64], R18 ;  /* 0x0000001204007986 */ /* 0x0001e2000c101b24 */
[----:B------:R-:W-:Y:S05]  /*acc0*/  BRA `(.L_x_14166) ;  /* 0x0000000000047947 */ /* 0x000fea0003800000 */
.L_x_14192:
[----:B------:R0:W-:Y:S02]  /*acd0*/  STG.E desc[UR36][R4.64], R18 ;  /* 0x0000001204007986 */ /* 0x0001e4000c101924 */
.L_x_14166:
[----:B------:R-:W-:-:S07]  /*ace0*/  VIADD R33, R33, 0x80 ;  /* 0x0000008021217836 */ /* 0x000fce0000000000 */
.L_x_14126:
[----:B------:R-:W-:Y:S05]  /*acf0*/  BSYNC B6 ;  /* 0x0000000000067941 */ /* 0x000fea0003800000 */
.L_x_14125:
[----:B------:R-:W-:-:S13]  /*ad00*/  ISETP.GE.AND P0, PT, R33, R2, PT ;  /* 0x000000022100720c */ /* 0x000fda0003f06270 */
[----:B------:R-:W-:Y:S05]  /*ad10*/  @P0 EXIT ;  /* 0x000000000000094d */ /* 0x000fea0003800000 */
        /* <DEDUP_REMOVED lines=19> */
.L_x_14198:
[----:B------:R-:W-:Y:S01]  /*ae50*/  STG.E.U8 desc[UR36][R2.64], R16 ;  /* 0x0000001002007986 */ /* 0x000fe2000c101124 */
[----:B------:R-:W-:Y:S05]  /*ae60*/  EXIT ;  /* 0x000000000000794d */ /* 0x000fea0003800000 */
.L_x_14197:
        /* <DEDUP_REMOVED lines=8> */
.L_x_14201:
[----:B------:R-:W-:Y:S01]  /*aef0*/  STG.E desc[UR36][R2.64], R16 ;  /* 0x0000001002007986 */ /* 0x000fe2000c101924 */
[----:B------:R-:W-:Y:S05]  /*af00*/  EXIT ;  /* 0x000000000000794d */ /* 0x000fea0003800000 */
.L_x_14200:
[----:B------:R-:W-:Y:S01]  /*af10*/  STG.E.U16 desc[UR36][R2.64], R16 ;  /* 0x0000001002007986 */ /* 0x000fe2000c101524 */
[----:B------:R-:W-:Y:S05]  /*af20*/  EXIT ;  /* 0x000000000000794d */ /* 0x000fea0003800000 */
.L_x_14196:
        /* <DEDUP_REMOVED lines=9> */
.L_x_14203:
[----:B------:R-:W0:Y:S02]  /*afc0*/  I2F.S64 R0, R16 ;  /* 0x0000001000007312 */ /* 0x000e240000301400 */
[----:B0-----:R-:W-:-:S05]  /*afd0*/  F2FP.F16.F32.PACK_AB R0, RZ, R0 ;  /* 0x00000000ff00723e */ /* 0x001fca00000000ff */
[----:B------:R-:W-:Y:S01]  /*afe0*/  STG.E.U16 desc[UR36][R2.64], R0 ;  /* 0x0000000002007986 */ /* 0x000fe2000c101524 */
[----:B------:R-:W-:Y:S05]  /*aff0*/  EXIT ;  /* 0x000000000000794d */ /* 0x000fea0003800000 */
.L_x_14202:
        /* <DEDUP_REMOVED lines=8> */
[----:B0-----:R-:W-:Y:S01]  /*b080*/  STG.E.64 desc[UR36][R2.64], R4 ;  /* 0x0000000402007986 */ /* 0x001fe2000c101b24 */
[----:B------:R-:W-:Y:S05]  /*b090*/  EXIT ;  /* 0x000000000000794d */ /* 0x000fea0003800000 */
.L_x_14205:
[----:B------:R-:W3:Y:S02]  /*b0a0*/  I2F.S64 R16, R16 ;  /* 0x0000001000107312 */ /* 0x000ee40000301400 */
[----:B---3--:R-:W-:-:S04]  /*b0b0*/  F2FP.F16.F32.PACK_AB R5, RZ, R16 ;  /* 0x00000010ff05723e */ /* 0x008fc800000000ff */
[----:B------:R-:W-:-:S05]  /*b0c0*/  PRMT R5, R5, 0x5410, RZ ;  /* 0x0000541005057816 */ /* 0x000fca00000000ff */
[----:B------:R-:W-:Y:S01]  /*b0d0*/  STG.E desc[UR36][R2.64], R5 ;  /* 0x0000000502007986 */ /* 0x000fe2000c101924 */
[----:B------:R-:W-:Y:S05]  /*b0e0*/  EXIT ;  /* 0x000000000000794d */ /* 0x000fea0003800000 */
.L_x_14204:
[----:B------:R-:W0:Y:S02]  /*b0f0*/  I2F.F64.S64 R16, R16 ;  /* 0x0000001000107312 */ /* 0x000e240000301c00 */
[----:B0-----:R-:W-:Y:S01]  /*b100*/  STG.E.64 desc[UR36][R2.64], R16 ;  /* 0x0000001002007986 */ /* 0x001fe2000c101b24 */
[----:B------:R-:W-:Y:S05]  /*b110*/  EXIT ;  /* 0x000000000000794d */ /* 0x000fea0003800000 */
.L_x_14195:
        /* <DEDUP_REMOVED lines=10> */
[----:B---3--:R-:W-:-:S05]  /*b1c0*/  SEL R5, RZ, 0x1, !P0 ;  /* 0x00000001ff057807 */ /* 0x008fca0004000000 */
[----:B------:R-:W-:Y:S01]  /*b1d0*/  STG.E.U8 desc[UR36][R2.64], R5 ;  /* 0x0000000502007986 */ /* 0x000fe2000c101124 */
[----:B------:R-:W-:Y:S05]  /*b1e0*/  EXIT ;  /* 0x000000000000794d */ /* 0x000fea0003800000 */
.L_x_14208:
[----:B------:R-:W0:Y:S01]  /*b1f0*/  I2F.F64.S64 R16, R16 ;  /* 0x0000001000107312 */ /* 0x000e220000301c00 */
[----:B------:R-:W-:-:S05]  /*b200*/  CS2R R18, SRZ ;  /* 0x0000000000127805 */ /* 0x000fca000001ff00 */
[----:B0-----:R-:W-:Y:S01]  /*b210*/  STG.E.128 desc[UR36][R2.64], R16 ;  /* 0x0000001002007986 */ /* 0x001fe2000c101d24 */
[----:B------:R-:W-:Y:S05]  /*b220*/  EXIT ;  /* 0x000000000000794d */ /* 0x000fea0003800000 */
.L_x_14207:
[----:B------:R-:W-:-:S13]  /*b230*/  ISETP.NE.AND P0, PT, R0, 0xf, PT ;  /* 0x0000000f0000780c */ /* 0x000fda0003f05270 */
[----:B------:R-:W-:Y:S05]  /*b240*/  @!P0 BRA `(.L_x_14209) ;  /* 0x0000000000b48947 */ /* 0x000fea0003800000 */
[----:B------:R-:W-:-:S13]  /*b250*/  ISETP.NE.AND P0, PT, R0, 0x17, PT ;  /* 0x000000170000780c */ /* 0x000fda0003f05270 */
[----:B------:R-:W-:Y:S05]  /*b260*/  @!P0 BRA `(.L_x_14210) ;  /* 0x0000000000548947 */ /* 0x000fea0003800000 */
[----:B------:R-:W-:-:S13]  /*b270*/  ISETP.NE.AND P0, PT, R0, 0x18, PT ;  /* 0x000000180000780c */ /* 0x000fda0003f05270 */
[----:B------:R-:W-:Y:S05]  /*b280*/  @P0 BRA `(.L_x_14199) ;  /* 0x0000000400f40947 */ /* 0x000fea0003800000 */
[----:B------:R-:W3:Y:S01]  /*b290*/  I2F.S64 R17, R16 ;  /* 0x0000001000117312 */ /* 0x000ee20000301400 */
[----:B------:R-:W-:Y:S01]  /*b2a0*/  BSSY B0, `(.L_x_14211) ;  /* 0x000000e000007945 */ /* 0x000fe20003800000 */
[C---:B---3--:R-:W-:Y:S02]  /*b2b0*/  LOP3.LUT R4, R17.reuse, 0x7fffffff, RZ, 0xc0, !PT ;  /* 0x7fffffff11047812 */ /* 0x048fe400078ec0ff */
        /* <DEDUP_REMOVED lines=12> */
.L_x_14212:
[----:B------:R-:W-:Y:S05]  /*b380*/  BSYNC B0 ;  /* 0x0000000000007941 */ /* 0x000fea0003800000 */
.L_x_14211:
[----:B------:R-:W-:-:S05]  /*b390*/  LOP3.LUT R5, R0, R5, RZ, 0xfc, !PT ;  /* 0x0000000500057212 */ /* 0x000fca00078efcff */
[----:B------:R-:W-:Y:S01]  /*b3a0*/  STG.E.U8 desc[UR36][R2.64], R5 ;  /* 0x0000000502007986 */ /* 0x000fe2000c101124 */
[----:B------:R-:W-:Y:S05]  /*b3b0*/  EXIT ;  /* 0x000000000000794d */ /* 0x000fea0003800000 */
.L_x_14210:
[----:B------:R-:W3:Y:S01]  /*b3c0*/  I2F.S64 R17, R16 ;  /* 0x0000001000117312 */ /* 0x000ee20000301400 */
[----:B------:R-:W-:Y:S01]  /*b3d0*/  BSSY B0, `(.L_x_14213) ;  /* 0x000000f000007945 */ /* 0x000fe20003800000 */
[----:B---3--:R-:W-:-:S04]  /*b3e0*/  LOP3.LUT R4, R17, 0x7fffffff, RZ, 0xc0, !PT ;  /* 0x7fffffff11047812 */ /* 0x008fc800078ec0ff */
        /* <DEDUP_REMOVED lines=10> */
.L_x_14214:
[----:B------:R-:W-:Y:S01]  /*b490*/  IMAD.MOV.U32 R0, RZ, RZ, 0x7f ;  /* 0x0000007fff007424 */ /* 0x000fe200078e00ff */
[----:B------:R-:W-:-:S04]  /*b4a0*/  ISETP.GT.U32.AND P0, PT, R4, 0x7f800000, PT ;  /* 0x7f8000000400780c */ /* 0x000fc80003f04070 */
[----:B------:R-:W-:-:S09]  /*b4b0*/  SEL R0, R0, 0x7c, P0 ;  /* 0x0000007c00007807 */ /* 0x000fd20000000000 */
.L_x_14215:
[----:B------:R-:W-:Y:S05]  /*b4c0*/  BSYNC B0 ;  /* 0x0000000000007941 */ /* 0x000fea0003800000 */
.L_x_14213:
[----:B------:R-:W-:-:S04]  /*b4d0*/  LOP3.LUT R4, R17, 0x80000000, RZ, 0xc0, !PT ;  /* 0x8000000011047812 */ /* 0x000fc800078ec0ff */
[----:B------:R-:W-:-:S04]  /*b4e0*/  SHF.R.U32.HI R5, RZ, 0x18, R4 ;  /* 0x00000018ff057819 */ /* 0x000fc80000011604 */
[----:B------:R-:W-:-:S05]  /*b4f0*/  LOP3.LUT R5, R0, R5, RZ, 0xfc, !PT ;  /* 0x0000000500057212 */ /* 0x000fca00078efcff */
[----:B------:R-:W-:Y:S01]  /*b500*/  STG.E.U8 desc[UR36][R2.64], R5 ;  /* 0x0000000502007986 */ /* 0x000fe2000c101124 */
[----:B------:R-:W-:Y:S05]  /*b510*/  EXIT ;  /* 0x000000000000794d */ /* 0x000fea0003800000 */
.L_x_14209:
[----:B------:R-:W0:Y:S02]  /*b520*/  I2F.S64 R0, R16 ;  /* 0x0000001000007312 */ /* 0x000e240000301400 */
[----:B0-----:R-:W-:-:S05]  /*b530*/  F2FP.BF16.F32.PACK_AB R0, RZ, R0 ;  /* 0x00000000ff00723e */ /* 0x001fca00000010ff */
[----:B------:R-:W-:Y:S01]  /*b540*/  STG.E.U16 desc[UR36][R2.64], R0 ;  /* 0x0000000002007986 */ /* 0x000fe2000c101524 */
[----:B------:R-:W-:Y:S05]  /*b550*/  EXIT ;  /* 0x000000000000794d */ /* 0x000fea0003800000 */
.L_x_14206:
        /* <DEDUP_REMOVED lines=10> */
.L_x_14218:
[----:B------:R-:W3:Y:S01]  /*b600*/  I2F.S64 R17, R16 ;  /* 0x0000001000117312 */ /* 0x000ee20000301400 */
[----:B------:R-:W-:Y:S01]  /*b610*/  BSSY B0, `(.L_x_14219) ;  /* 0x0000014000007945 */ /* 0x000fe20003800000 */
[----:B------:R-:W-:Y:S01]  /*b620*/  IMAD.MOV.U32 R0, RZ, RZ, 0x80 ;  /* 0x00000080ff007424 */ /* 0x000fe200078e00ff */
[----:B---3--:R-:W-:-:S04]  /*b630*/  LOP3.LUT R5, R17, 0x7fffffff, RZ, 0xc0, !PT ;  /* 0x7fffffff11057812 */ /* 0x008fc800078ec0ff */
        /* <DEDUP_REMOVED lines=13> */
.L_x_14221:
[----:B------:R-:W-:-:S04]  /*b710*/  LOP3.LUT R0, R17, 0x80000000, RZ, 0xc0, !PT ;  /* 0x8000000011007812 */ /* 0x000fc800078ec0ff */
[----:B------:R-:W-:-:S04]  /*b720*/  SHF.R.U32.HI R5, RZ, 0x18, R0 ;  /* 0x00000018ff057819 */ /* 0x000fc80000011600 */
[----:B------:R-:W-:-:S04]  /*b730*/  LOP3.LUT R4, R4, R5, RZ, 0xfc, !PT ;  /* 0x0000000504047212 */ /* 0x000fc800078efcff */
[----:B------:R-:W-:-:S07]  /*b740*/  PRMT R0, R4, 0x7610, R0 ;  /* 0x0000761004007816 */ /* 0x000fce0000000000 */
.L_x_14220:
[----:B------:R-:W-:Y:S05]  /*b750*/  BSYNC B0 ;  /* 0x0000000000007941 */ /* 0x000fea0003800000 */
.L_x_14219:
[----:B------:R-:W-:Y:S01]  /*b760*/  STG.E.U8 desc[UR36][R2.64], R0 ;  /* 0x0000000002007986 */ /* 0x000fe2000c101124 */
[----:B------:R-:W-:Y:S05]  /*b770*/  EXIT ;  /* 0x000000000000794d */ /* 0x000fea0003800000 */
.L_x_14217:
        /* <DEDUP_REMOVED lines=17> */
.L_x_14224:
[----:B------:R-:W-:-:S04]  /*b890*/  LOP3.LUT R0, R17, 0x80000000, RZ, 0xc0, !PT ;  /* 0x8000000011007812 */ /* 0x000fc800078ec0ff */
[----:B------:R-:W-:-:S04]  /*b8a0*/  SHF.R.U32.HI R5, RZ, 0x18, R0 ;  /* 0x00000018ff057819 */ /* 0x000fc80000011600 */
[----:B------:R-:W-:-:S04]  /*b8b0*/  LOP3.LUT R4, R4, R5, RZ, 0xfc, !PT ;  /* 0x0000000504047212 */ /* 0x000fc800078efcff */
[----:B------:R-:W-:-:S07]  /*b8c0*/  PRMT R0, R4, 0x7610, R0 ;  /* 0x0000761004007816 */ /* 0x000fce0000000000 */
.L_x_14223:
[----:B------:R-:W-:Y:S05]  /*b8d0*/  BSYNC B0 ;  /* 0x0000000000007941 */ /* 0x000fea0003800000 */
.L_x_14222:
[----:B------:R-:W-:Y:S01]  /*b8e0*/  STG.E.U8 desc[UR36][R2.64], R0 ;  /* 0x0000000002007986 */ /* 0x000fe2000c101124 */
[----:B------:R-:W-:Y:S05]  /*b8f0*/  EXIT ;  /* 0x000000000000794d */ /* 0x000fea0003800000 */
.L_x_14216:
[----:B------:R-:W-:-:S13]  /*b900*/  ISETP.NE.AND P0, PT, R0, 0x1c, PT ;  /* 0x0000001c0000780c */ /* 0x000fda0003f05270 */
[----:B------:R-:W-:Y:S05]  /*b910*/  @!P0 BRA `(.L_x_14225) ;  /* 0x00000000009c8947 */ /* 0x000fea0003800000 */
[----:B------:R-:W-:-:S13]  /*b920*/  ISETP.NE.AND P0, PT, R0, 0x1d, PT ;  /* 0x0000001d0000780c */ /* 0x000fda0003f05270 */
[----:B------:R-:W-:Y:S05]  /*b930*/  @!P0 BRA `(.L_x_14226) ;  /* 0x00000000008c8947 */ /* 0x000fea0003800000 */
[----:B------:R-:W-:-:S13]  /*b940*/  ISETP.NE.AND P0, PT, R0, 0x2c, PT ;  /* 0x0000002c0000780c */ /* 0x000fda0003f05270 */
[----:B------:R-:W-:Y:S05]  /*b950*/  @P0 BRA `(.L_x_14199) ;  /* 0x0000000000400947 */ /* 0x000fea0003800000 */
[----:B------:R-:W3:Y:S02]  /*b960*/  I2F.S64 R16, R16 ;  /* 0x0000001000107312 */ /* 0x000ee40000301400 */
        /* <DEDUP_REMOVED lines=15> */
.L_x_14199:
[----:B------:R-:W-:Y:S01]  /*ba60*/  MOV R0, 0x0 ;  /* 0x0000000000007802 */ /* 0x000fe20000000f00 */
[----:B------:R-:W-:Y:S01]  /*ba70*/  ULDC.64 UR4, c[0x4][0x178] ;  /* 0x01005e0000047ab9 */ /* 0x000fe20000000a00 */
[----:B------:R-:W-:Y:S01]  /*ba80*/  ULDC.64 UR6, c[0x4][0x40] ;  /* 0x0100100000067ab9 */ /* 0x000fe20000000a00 */
[----:B---3--:R-:W-:Y:S01]  /*ba90*/  IMAD.U32 R4, RZ, RZ, UR4 ;  /* 0x00000004ff047e24 */ /* 0x008fe2000f8e00ff */
        /* <DEDUP_REMOVED lines=12> */
.L_x_14227:
[----:B------:R-:W-:Y:S05]  /*bb60*/  EXIT ;  /* 0x000000000000794d */ /* 0x000fea0003800000 */
.L_x_14226:
[----:B------:R-:W-:Y:S01]  /*bb70*/  STG.E.64 desc[UR36][R2.64], R16 ;  /* 0x0000001002007986 */ /* 0x000fe2000c101b24 */
[----:B------:R-:W-:Y:S05]  /*bb80*/  EXIT ;  /* 0x000000000000794d */ /* 0x000fea0003800000 */
.L_x_14225:
[----:B------:R-:W-:Y:S01]  /*bb90*/  STG.E desc[UR36][R2.64], R16 ;  /* 0x0000001002007986 */ /* 0x000fe2000c101924 */
[----:B------:R-:W-:Y:S05]  /*bba0*/  EXIT ;  /* 0x000000000000794d */ /* 0x000fea0003800000 */
        .weak           $__internal_22_$__cuda_sm20_div_s64
        .type           $__internal_22_$__cuda_sm20_div_s64,@function
        .size           $__internal_22_$__cuda_sm20_div_s64,(.L_x_22719 - $__internal_22_$__cuda_sm20_div_s64)
$__internal_22_$__cuda_sm20_div_s64:
        /* <DEDUP_REMOVED lines=17> */
[----:B------:R-:W-:-:S04]  /*bcc0*/  IMAD.WIDE.U32 R10, P0, R6, R13, R10 ;  /* 0x0000000d060a7225 */ /* 0x000fc8000780000a */
[----:B------:R-:W-:-:S04]  /*bcd0*/  IMAD.HI.U32 R10, P1, R7, R3, R10 ;  /* 0x00000003070a7227 */ /* 0x000fc8000782000a */
[CC--:B------:R-:W-:Y:S02]  /*bce0*/  IMAD R11, R7.reuse, R13.reuse, RZ ;  /* 0x0000000d070b7224 */ /* 0x0c0fe400078e02ff */
[----:B------:R-:W-:Y:S01]  /*bcf0*/  IMAD.HI.U32 R3, R7, R13, RZ ;  /* 0x0000000d07037227 */ /* 0x000fe200078e00ff */
[----:B------:R-:W-:Y:S02]  /*bd00*/  IADD3 R13, P5, RZ, -R30, RZ ;  /* 0x8000001eff0d7210 */ /* 0x000fe40007fbe0ff */
[----:B------:R-:W-:Y:S01]  /*bd10*/  IADD3 R11, P3, R11, R10, RZ ;  /* 0x0000000a0b0b7210 */ /* 0x000fe20007f7e0ff */
[----:B------:R-:W-:Y:S02]  /*bd20*/  IMAD.X R3, R3, 0x1, R7, P0 ;  /* 0x0000000103037824 */ /* 0x000fe400000e0607 */
[----:B------:R-:W-:Y:S02]  /*bd30*/  IMAD.X R20, RZ, RZ, ~R31, P5 ;  /* 0x000000ffff147224 */ /* 0x000fe400028e0e1f */
[----:B------:R-:W-:Y:S01]  /*bd40*/  IMAD.WIDE.U32 R6, R11, R8, RZ ;  /* 0x000000080b067225 */ /* 0x000fe200078e00ff */
[----:B------:R-:W-:-:S03]  /*bd50*/  IADD3.X R3, RZ, RZ, R3, P3, P1 ;  /* 0x000000ffff037210 */ /* 0x000fc60001fe2403 */
[----:B------:R-:W-:Y:S01]  /*bd60*/  IMAD R10, R11, R9, R7 ;  /* 0x000000090b0a7224 */ /* 0x000fe200078e0207 */
[----:B------:R-:W-:-:S03]  /*bd70*/  IADD3 R7, P0, RZ, -R6, RZ ;  /* 0x80000006ff077210 */ /* 0x000fc60007f1e0ff */
[----:B------:R-:W-:Y:S02]  /*bd80*/  IMAD R6, R3, R8, R10 ;  /* 0x0000000803067224 */ /* 0x000fe400078e020a */
[----:B------:R-:W-:-:S04]  /*bd90*/  IMAD.HI.U32 R10, R11, R7, RZ ;  /* 0x000000070b0a7227 */ /* 0x000fc800078e00ff */
[----:B------:R-:W-:-:S04]  /*bda0*/  IMAD.X R6, RZ, RZ, ~R6, P0 ;  /* 0x000000ffff067224 */ /* 0x000fc800000e0e06 */
[----:B------:R-:W-:-:S04]  /*bdb0*/  IMAD.WIDE.U32 R10, P0, R11, R6, R10 ;  /* 0x000000060b0a7225 */ /* 0x000fc8000780000a */
[----:B------:R-:W-:-:S04]  /*bdc0*/  IMAD.HI.U32 R14, R3, R6, RZ ;  /* 0x00000006030e7227 */ /* 0x000fc800078e00ff */
[----:B------:R-:W-:Y:S01]  /*bdd0*/  IMAD.HI.U32 R10, P1, R3, R7, R10 ;  /* 0x00000007030a7227 */ /* 0x000fe2000782000a */
[----:B------:R-:W-:-:S03]  /*bde0*/  SEL R11, R13, R30, !P4 ;  /* 0x0000001e0d0b7207 */ /* 0x000fc60006000000 */
[----:B------:R-:W-:Y:S02]  /*bdf0*/  IMAD R7, R3, R6, RZ ;  /* 0x0000000603077224 */ /* 0x000fe400078e02ff */
[----:B------:R-:W-:Y:S01]  /*be00*/  IMAD.X R14, R14, 0x1, R3, P0 ;  /* 0x000000010e0e7824 */ /* 0x000fe200000e0603 */
[----:B------:R-:W-:Y:S02]  /*be10*/  SEL R3, R20, R31, !P4 ;  /* 0x0000001f14037207 */ /* 0x000fe40006000000 */
[----:B------:R-:W-:Y:S01]  /*be20*/  IADD3 R10, P3, R7, R10, RZ ;  /* 0x0000000a070a7210 */ /* 0x000fe20007f7e0ff */
[----:B------:R-:W-:-:S03]  /*be30*/  IMAD.MOV.U32 R7, RZ, RZ, RZ ;  /* 0x000000ffff077224 */ /* 0x000fc600078e00ff */
[----:B------:R-:W-:Y:S01]  /*be40*/  IADD3.X R14, RZ, RZ, R14, P3, P1 ;  /* 0x000000ffff0e7210 */ /* 0x000fe20001fe240e */
[----:B------:R-:W-:-:S04]  /*be50*/  IMAD.HI.U32 R6, R10, R11, RZ ;  /* 0x0000000b0a067227 */ /* 0x000fc800078e00ff */
[-C--:B------:R-:W-:Y:S02]  /*be60*/  IMAD R13, R14, R3.reuse, RZ ;  /* 0x000000030e0d7224 */ /* 0x080fe400078e02ff */
[----:B------:R-:W-:-:S04]  /*be70*/  IMAD.WIDE.U32 R6, R10, R3, R6 ;  /* 0x000000030a067225 */ /* 0x000fc800078e0006 */
[----:B------:R-:W-:-:S04]  /*be80*/  IMAD.HI.U32 R15, R14, R3, RZ ;  /* 0x000000030e0f7227 */ /* 0x000fc800078e00ff */
[----:B------:R-:W-:-:S04]  /*be90*/  IMAD.HI.U32 R6, P0, R14, R11, R6 ;  /* 0x0000000b0e067227 */ /* 0x000fc80007800006 */
[----:B------:R-:W-:Y:S01]  /*bea0*/  IMAD.X R15, RZ, RZ, R15, P0 ;  /* 0x000000ffff0f7224 */ /* 0x000fe200000e060f */
[----:B------:R-:W-:-:S05]  /*beb0*/  IADD3 R13, P1, R13, R6, RZ ;  /* 0x000000060d0d7210 */ /* 0x000fca0007f3e0ff */
[----:B------:R-:W-:-:S04]  /*bec0*/  IMAD.WIDE.U32 R6, R13, R8, RZ ;  /* 0x000000080d067225 */ /* 0x000fc800078e00ff */
[----:B------:R-:W-:Y:S02]  /*bed0*/  IMAD.X R15, RZ, RZ, R15, P1 ;  /* 0x000000ffff0f7224 */ /* 0x000fe400008e060f */
[C---:B------:R-:W-:Y:S01]  /*bee0*/  IMAD R10, R13.reuse, R9, R7 ;  /* 0x000000090d0a7224 */ /* 0x040fe200078e0207 */
[----:B------:R-:W-:Y:S02]  /*bef0*/  IADD3 R7, P1, -R6, R11, RZ ;  /* 0x0000000b06077210 */ /* 0x000fe40007f3e1ff */
[----:B------:R-:W-:Y:S01]  /*bf00*/  IADD3 R6, P3, R13, 0x1, RZ ;  /* 0x000000010d067810 */ /* 0x000fe20007f7e0ff */
[-C--:B------:R-:W-:Y:S01]  /*bf10*/  IMAD R10, R15, R8.reuse, R10 ;  /* 0x000000080f0a7224 */ /* 0x080fe200078e020a */
[----:B------:R-:W-:-:S03]  /*bf20*/  ISETP.GE.U32.AND P0, PT, R7, R8, PT ;  /* 0x000000080700720c */ /* 0x000fc60003f06070 */
[----:B------:R-:W-:Y:S01]  /*bf30*/  IMAD.X R3, R3, 0x1, ~R10, P1 ;  /* 0x0000000103037824 */ /* 0x000fe200008e0e0a */
[----:B------:R-:W-:-:S04]  /*bf40*/  IADD3 R10, P1, R7, -R8, RZ ;  /* 0x80000008070a7210 */ /* 0x000fc80007f3e0ff */
[C---:B------:R-:W-:Y:S01]  /*bf50*/  ISETP.GE.U32.AND.EX P0, PT, R3.reuse, R9, PT, P0 ;  /* 0x000000090300720c */ /* 0x040fe20003f06100 */
[----:B------:R-:W-:-:S03]  /*bf60*/  IMAD.X R11, R3, 0x1, ~R9, P1 ;  /* 0x00000001030b7824 */ /* 0x000fc600008e0e09 */
[----:B------:R-:W-:Y:S01]  /*bf70*/  SEL R7, R10, R7, P0 ;  /* 0x000000070a077207 */ /* 0x000fe20000000000 */
[----:B------:R-:W-:Y:S01]  /*bf80*/  IMAD.X R10, RZ, RZ, R15, P3 ;  /* 0x000000ffff0a7224 */ /* 0x000fe200018e060f */
[----:B------:R-:W-:Y:S02]  /*bf90*/  SEL R6, R6, R13, P0 ;  /* 0x0000000d06067207 */ /* 0x000fe40000000000 */
[----:B------:R-:W-:Y:S02]  /*bfa0*/  SEL R11, R11, R3, P0 ;  /* 0x000000030b0b7207 */ /* 0x000fe40000000000 */
[----:B------:R-:W-:Y:S02]  /*bfb0*/  ISETP.GE.U32.AND P1, PT, R7, R8, PT ;  /* 0x000000080700720c */ /* 0x000fe40003f26070 */
[----:B------:R-:W-:Y:S02]  /*bfc0*/  SEL R15, R10, R15, P0 ;  /* 0x0000000f0a0f7207 */ /* 0x000fe40000000000 */
[----:B------:R-:W-:-:S02]  /*bfd0*/  IADD3 R3, P3, R6, 0x1, RZ ;  /* 0x0000000106037810 */ /* 0x000fc40007f7e0ff */
[----:B------:R-:W-:Y:S02]  /*bfe0*/  ISETP.GE.U32.AND.EX P0, PT, R11, R9, PT, P1 ;  /* 0x000000090b00720c */ /* 0x000fe40003f06110 */
[----:B------:R-:W-:Y:S01]  /*bff0*/  LOP3.LUT R7, R12, R31, RZ, 0x3c, !PT ;  /* 0x0000001f0c077212 */ /* 0x000fe200078e3cff */
[----:B------:R-:W-:Y:S01]  /*c000*/  IMAD.X R8, RZ, RZ, R15, P3 ;  /* 0x000000ffff087224 */ /* 0x000fe200018e060f */
[----:B------:R-:W-:Y:S02]  /*c010*/  SEL R3, R3, R6, P0 ;  /* 0x0000000603037207 */ /* 0x000fe40000000000 */
[----:B------:R-:W-:Y:S02]  /*c020*/  ISETP.GE.AND P1, PT, R7, RZ, PT ;  /* 0x000000ff0700720c */ /* 0x000fe40003f26270 */
[----:B------:R-:W-:Y:S02]  /*c030*/  SEL R8, R8, R15, P0 ;  /* 0x0000000f08087207 */ /* 0x000fe40000000000 */
[----:B------:R-:W-:-:S02]  /*c040*/  IADD3 R6, P3, RZ, -R3, RZ ;  /* 0x80000003ff067210 */ /* 0x000fc40007f7e0ff */
[----:B------:R-:W-:Y:S02]  /*c050*/  ISETP.NE.U32.AND P0, PT, R28, RZ, PT ;  /* 0x000000ff1c00720c */ /* 0x000fe40003f05070 */
[----:B------:R-:W-:Y:S01]  /*c060*/  SEL R3, R6, R3, !P1 ;  /* 0x0000000306037207 */ /* 0x000fe20004800000 */
[----:B------:R-:W-:Y:S01]  /*c070*/  IMAD.X R7, RZ, RZ, ~R8, P3 ;  /* 0x000000ffff077224 */ /* 0x000fe200018e0e08 */
[----:B------:R-:W-:Y:S01]  /*c080*/  ISETP.NE.AND.EX P0, PT, R12, RZ, PT, P0 ;  /* 0x000000ff0c00720c */ /* 0x000fe20003f05300 */
[----:B------:R-:W-:-:S03]  /*c090*/  IMAD.MOV.U32 R6, RZ, RZ, R0 ;  /* 0x000000ffff067224 */ /* 0x000fc600078e0000 */
[----:B------:R-:W-:Y:S01]  /*c0a0*/  SEL R8, R7, R8, !P1 ;  /* 0x0000000807087207 */ /* 0x000fe20004800000 */
[----:B------:R-:W-:Y:S01]  /*c0b0*/  IMAD.MOV.U32 R7, RZ, RZ, 0x0 ;  /* 0x00000000ff077424 */ /* 0x000fe200078e00ff */
[----:B------:R-:W-:Y:S02]  /*c0c0*/  SEL R3, R3, 0xffffffff, P0 ;  /* 0xffffffff03037807 */ /* 0x000fe40000000000 */
[----:B------:R-:W-:Y:S01]  /*c0d0*/  SEL R8, R8, 0xffffffff, P0 ;  /* 0xffffffff08087807 */ /* 0x000fe20000000000 */
[----:B------:R-:W-:Y:S06]  /*c0e0*/  RET.REL.NODEC R6 `(_ZN2at6native27unrolled_elementwise_kernelINS0_13BinaryFunctorIlllZZZNS0_15binary_internal21div_trunc_kernel_cudaERNS_18TensorIteratorBaseEENKUlvE_clEvENKUlvE2_clEvEUlllE_EESt5arrayIPcLm3EELi4E23TrivialOffsetCalculatorILi2EjESD_ILi1EjENS0_6memory12LoadWithCastILi2EEENSG_13StoreWithCastILi1EEEEEviT_T0_T2_T3_T4_T5_) ;  /* 0xffffff3c06c47950 */ /* 0x000fec0003c3ffff */
.L_x_14228:
        /* <DEDUP_REMOVED lines=9> */
.L_x_22719:


//--------------------- .text._ZN2at6native18elementwise_kernelILi128ELi2EZNS0_22gpu_kernel_impl_nocastINS0_13BinaryFunctorIlllZZZNS0_15binary_internal21div_trunc_kernel_cudaERNS_18TensorIteratorBaseEENKUlvE_clEvENKUlvE2_clEvEUlllE_EEEEvS6_RKT_EUliE_EEviT1_ --------------------------
	.section	.text._ZN2at6native18elementwise_kernelILi128ELi2EZNS0_22gpu_kernel_impl_nocastINS0_13BinaryFunctorIlllZZZNS0_15binary_internal21div_trunc_kernel_cudaERNS_18TensorIteratorBaseEENKUlvE_clEvENKUlvE2_clEvEUlllE_EEEEvS6_RKT_EUliE_EEviT1_,"ax",@progbits
	.align	128
        .global         _ZN2at6native18elementwise_kernelILi128ELi2EZNS0_22gpu_kernel_impl_nocastINS0_13BinaryFunctorIlllZZZNS0_15binary_internal21div_trunc_kernel_cudaERNS_18TensorIteratorBaseEENKUlvE_clEvENKUlvE2_clEvEUlllE_EEEEvS6_RKT_EUliE_EEviT1_
        .type           _ZN2at6native18elementwise_kernelILi128ELi2EZNS0_22gpu_kernel_impl_nocastINS0_13BinaryFunctorIlllZZZNS0_15binary_internal21div_trunc_kernel_cudaERNS_18TensorIteratorBaseEENKUlvE_clEvENKUlvE2_clEvEUlllE_EEEEvS6_RKT_EUliE_EEviT1_,@function
        .size           _ZN2at6native18elementwise_kernelILi128ELi2EZNS0_22gpu_kernel_impl_nocastINS0_13BinaryFunctorIlllZZZNS0_15binary_internal21div_trunc_kernel_cudaERNS_18TensorIteratorBaseEENKUlvE_clEvENKUlvE2_clEvEUlllE_EEEEvS6_RKT_EUliE_EEviT1_,(.L_x_22720 - _ZN2at6native18elementwise_kernelILi128ELi2EZNS0_22gpu_kernel_impl_nocastINS0_13BinaryFunctorIlllZZZNS0_15binary_internal21div_trunc_kernel_cudaERNS_18TensorIteratorBaseEENKUlvE_clEvENKUlvE2_clEvEUlllE_EEEEvS6_RKT_EUliE_EEviT1_)
        .other          _ZN2at6native18elementwise_kernelILi128ELi2EZNS0_22gpu_kernel_impl_nocastINS0_13BinaryFunctorIlllZZZNS0_15binary_internal21div_trunc_kernel_cudaERNS_18TensorIteratorBaseEENKUlvE_clEvENKUlvE2_clEvEUlllE_EEEEvS6_RKT_EUliE_EEviT1_,@"STO_CUDA_ENTRY STV_DEFAULT"
_ZN2at6native18elementwise_kernelILi128ELi2EZNS0_22gpu_kernel_impl_nocastINS0_13BinaryFunctorIlllZZZNS0_15binary_internal21div_trunc_kernel_cudaERNS_18TensorIteratorBaseEENKUlvE_clEvENKUlvE2_clEvEUlllE_EEEEvS6_RKT_EUliE_EEviT1_:
.text._ZN2at6native18elementwise_kernelILi128ELi2EZNS0_22gpu_kernel_impl_nocastINS0_13BinaryFunctorIlllZZZNS0_15binary_internal21div_trunc_kernel_cudaERNS_18TensorIteratorBaseEENKUlvE_clEvENKUlvE2_clEvEUlllE_EEEEvS6_RKT_EUliE_EEviT1_:
        /* <DEDUP_REMOVED lines=362> */
.L_x_14231:
[----:B------:R-:W-:Y:S01]  /*16a0*/  ULDC.64 UR8, c[0x0][0x488] ;  /* 0x0001220000087ab9 */ /* 0x000fe20000000a00 */
[----:B------:R-:W-:Y:S01]  /*16b0*/  ULDC.64 UR6, c[0x0][0x480] ;  /* 0x0001200000067ab9 */ /* 0x000fe20000000a00 */
[----:B------:R-:W-:Y:S02]  /*16c0*/  IADD3 R10, P1, R4, UR8, RZ ;  /* 0x00000008040a7c10 */ /* 0x000fe4000ff3e0ff */
[----:B------:R-:W-:Y:S02]  /*16d0*/  IADD3 R8, P0, R2, UR6, RZ ;  /* 0x0000000602087c10 */ /* 0x000fe4000ff1e0ff */
[----:B------:R-:W-:Y:S02]  /*16e0*/  IADD3.X R11, RZ, UR9, RZ, P1, !PT ;  /* 0x00000009ff0b7c10 */ /* 0x000fe40008ffe4ff */
[----:B------:R-:W-:Y:S01]  /*16f0*/  IADD3.X R9, RZ, UR7, RZ, P0, !PT ;  /* 0x00000007ff097c10 */ /* 0x000fe200087fe4ff */
[----:B------:R-:W-:-:S03]  /*1700*/  ULDC.64 UR6, c[0x0][0x478] ;  /* 0x00011e0000067ab9 */ /* 0x000fc60000000a00 */
[----:B------:R-:W2:Y:S04]  /*1710*/  LDG.E.64 R10, desc[UR4][R10.64] ;  /* 0x000000040a0a7981 */ /* 0x000ea8000c1e1b00 */
[----:B------:R-:W2:Y:S01]  /*1720*/  LDG.E.64 R8, desc[UR4][R8.64] ;  /* 0x0000000408087981 */ /* 0x000ea2000c1e1b00 */
[----:B------:R-:W-:Y:S01]  /*1730*/  IADD3 R2, P1, R3, UR6, RZ ;  /* 0x0000000603027c10 */ /* 0x000fe2000ff3e0ff */
[----:B------:R-:W-:Y:S03]  /*1740*/  BSSY B1, `(.L_x_14232) ;  /* 0x000001c000017945 */ /* 0x000fe60003800000 */
[----:B------:R-:W-:Y:S02]  /*1750*/  IADD3.X R3, RZ, UR7, RZ, P1, !PT ;  /* 0x00000007ff037c10 */ /* 0x000fe40008ffe4ff */
[----:B--2---:R-:W-:-:S04]  /*1760*/  LOP3.LUT R4, R9, R11, RZ, 0xfc, !PT ;  /* 0x0000000b09047212 */ /* 0x004fc800078efcff */
[----:B------:R-:W-:-:S13]  /*1770*/  ISETP.NE.U32.AND P0, PT, R4, RZ, PT ;  /* 0x000000ff0400720c */ /* 0x000fda0003f05070 */
[----:B------:R-:W-:Y:S05]  /*1780*/  @!P0 BRA `(.L_x_14233) ;  /* 0x0000000000108947 */ /* 0x000fea0003800000 */
[----:B------:R-:W-:Y:S02]  /*1790*/  MOV R6, R10 ;  /* 0x0000000a00067202 */ /* 0x000fe40000000f00 */
[----:B------:R-:W-:-:S07]  /*17a0*/  MOV R10, 0x17c0 ;  /* 0x000017c0000a7802 */ /* 0x000fce0000000f00 */
[----:B------:R-:W-:Y:S05]  /*17b0*/  CALL.REL.NOINC `($__internal_23_$__cuda_sm20_div_s64) ;  /* 0x0000001800987944 */ /* 0x000fea0003c00000 */
[----:B------:R-:W-:Y:S05]  /*17c0*/  BRA `(.L_x_14234) ;  /* 0x00000000004c7947 */ /* 0x000fea0003800000 */
.L_x_14233:
[----:B------:R-:W0:Y:S01]  /*17d0*/  I2F.U32.RP R6, R10 ;  /* 0x0000000a00067306 */ /* 0x000e220000209000 */
[----:B------:R-:W-:Y:S01]  /*17e0*/  IMAD.MOV R9, RZ, RZ, -R10 ;  /* 0x000000ffff097224 */ /* 0x000fe200078e0a0a */
[----:B------:R-:W-:-:S06]  /*17f0*/  ISETP.NE.U32.AND P2, PT, R10, RZ, PT ;  /* 0x000000ff0a00720c */ /* 0x000fcc0003f45070 */
[----:B0-----:R-:W0:Y:S02]  /*1800*/  MUFU.RCP R6, R6 ;  /* 0x0000000600067308 */ /* 0x001e240000001000 */
[----:B0-----:R-:W-:-:S06]  /*1810*/  IADD3 R4, R6, 0xffffffe, RZ ;  /* 0x0ffffffe06047810 */ /* 0x001fcc0007ffe0ff */
[----:B------:R0:W1:Y:S02]  /*1820*/  F2I.FTZ.U32.TRUNC.NTZ R5, R4 ;  /* 0x0000000400057305 */ /* 0x000064000021f000 */
[----:B0-----:R-:W-:Y:S01]  /*1830*/  HFMA2.MMA R4, -RZ, RZ, 0, 0 ;  /* 0x00000000ff047435 */ /* 0x001fe200000001ff */
[----:B-1----:R-:W-:-:S09]  /*1840*/  IMAD R9, R9, R5, RZ ;  /* 0x0000000509097224 */ /* 0x002fd200078e02ff */
[----:B------:R-:W-:-:S06]  /*1850*/  IMAD.HI.U32 R5, R5, R9, R4 ;  /* 0x0000000905057227 */ /* 0x000fcc00078e0004 */
[----:B------:R-:W-:Y:S01]  /*1860*/  IMAD.HI.U32 R4, R5, R8, RZ ;  /* 0x0000000805047227 */ /* 0x000fe200078e00ff */
[----:B------:R-:W-:-:S04]  /*1870*/  MOV R5, RZ ;  /* 0x000000ff00057202 */ /* 0x000fc80000000f00 */
[----:B------:R-:W-:-:S05]  /*1880*/  IADD3 R9, -R4, RZ, RZ ;  /* 0x000000ff04097210 */ /* 0x000fca0007ffe1ff */
[----:B------:R-:W-:-:S05]  /*1890*/  IMAD R9, R10, R9, R8 ;  /* 0x000000090a097224 */ /* 0x000fca00078e0208 */
[----:B------:R-:W-:-:S13]  /*18a0*/  ISETP.GE.U32.AND P0, PT, R9, R10, PT ;  /* 0x0000000a0900720c */ /* 0x000fda0003f06070 */
[----:B------:R-:W-:Y:S02]  /*18b0*/  @P0 IADD3 R9, -R10, R9, RZ ;  /* 0x000000090a090210 */ /* 0x000fe40007ffe1ff */
[----:B------:R-:W-:Y:S02]  /*18c0*/  @P0 IADD3 R4, R4, 0x1, RZ ;  /* 0x0000000104040810 */ /* 0x000fe40007ffe0ff */
[----:B------:R-:W-:-:S13]  /*18d0*/  ISETP.GE.U32.AND P1, PT, R9, R10, PT ;  /* 0x0000000a0900720c */ /* 0x000fda0003f26070 */
[----:B------:R-:W-:Y:S02]  /*18e0*/  @P1 IADD3 R4, R4, 0x1, RZ ;  /* 0x0000000104041810 */ /* 0x000fe40007ffe0ff */
[----:B------:R-:W-:-:S07]  /*18f0*/  @!P2 LOP3.LUT R4, RZ, R10, RZ, 0x33, !PT ;  /* 0x0000000aff04a212 */ /* 0x000fce00078e33ff */
.L_x_14234:
[----:B------:R-:W-:Y:S05]  /*1900*/  BSYNC B1 ;  /* 0x0000000000017941 */ /* 0x000fea0003800000 */
.L_x_14232:
[----:B------:R0:W-:Y:S01]  /*1910*/  STG.E.64 desc[UR4][R2.64], R4 ;  /* 0x0000000402007986 */ /* 0x0001e2000c101b04 */
[----:B------:R-:W-:-:S04]  /*1920*/  LEA R0, R0, R7, 0x8 ;  /* 0x0000000700007211 */ /* 0x000fc800078e40ff */
[----:B------:R-:W-:-:S07]  /*1930*/  IADD3 R11, R0, 0x80, RZ ;  /* 0x00000080000b7810 */ /* 0x000fce0007ffe0ff */
.L_x_14230:
[----:B------:R-:W-:Y:S05]  /*1940*/  BSYNC B0 ;  /* 0x0000000000007941 */ /* 0x000fea0003800000 */
.L_x_14229:
[----:B------:R-:W-:Y:S02]  /*1950*/  ULDC UR6, c[0x0][0x210] ;  /* 0x0000840000067ab9 */ /* 0x000fe40000000800 */
[----:B------:R-:W-:-:S13]  /*1960*/  ISETP.GE.AND P0, PT, R11, UR6, PT ;  /* 0x000000060b007c0c */ /* 0x000fda000bf06270 */
[----:B------:R-:W-:Y:S05]  /*1970*/  @P0 EXIT ;  /* 0x000000000000094d */ /* 0x000fea0003800000 */
[----:B------:R-:W1:Y:S01]  /*1980*/  LDC R8, c[0x0][0x218] ;  /* 0x00008600ff087b82 */ /* 0x000e620000000800 */
[----:B------:R-:W-:Y:S01]  /*1990*/  HFMA2.MMA R0, -RZ, RZ, 0, 0 ;  /* 0x00000000ff007435 */ /* 0x000fe200000001ff */
        /* <DEDUP_REMOVED lines=340> */
[----:B------:R-:W-:-:S03]  /*2ee0*/  IADD3 R11, -R9, RZ, RZ ;  /* 0x000000ff090b7210 */ /* 0x000fc60007ffe1ff */
[----:B------:R-:W-:Y:S02]  /*2ef0*/  @P0 IMAD.MOV R8, RZ, RZ, -R4 ;  /* 0x000000ffff080224 */ /* 0x000fe400078e0a04 */
[----:B------:R-:W-:Y:S01]  /*2f00*/  IMAD R5, R11, UR8, R5 ;  /* 0x000000080b057c24 */ /* 0x000fe2000f8e0205 */
[----:B------:R-:W-:Y:S01]  /*2f10*/  ULDC.64 UR8, c[0x0][0x460] ;  /* 0x0001180000087ab9 */ /* 0x000fe20000000a00 */
[----:B-1----:R-:W-:Y:S02]  /*2f20*/  @P0 IMAD R9, R13, R8, R9 ;  /* 0x000000080d090224 */ /* 0x002fe400078e0209 */
[C---:B------:R-:W-:Y:S02]  /*2f30*/  IMAD R3, R5.reuse, UR6, R3 ;  /* 0x0000000605037c24 */ /* 0x040fe4000f8e0203 */
[C---:B------:R-:W-:Y:S02]  /*2f40*/  IMAD R0, R5.reuse, UR8, R0 ;  /* 0x0000000805007c24 */ /* 0x040fe4000f8e0200 */
[----:B------:R-:W-:-:S02]  /*2f50*/  IMAD R2, R5, UR9, R2 ;  /* 0x0000000905027c24 */ /* 0x000fc4000f8e0202 */
[C---:B--2---:R-:W-:Y:S02]  /*2f60*/  @P0 IMAD R3, R9.reuse, R6, R3 ;  /* 0x0000000609030224 */ /* 0x044fe400078e0203 */
[C---:B------:R-:W-:Y:S02]  /*2f70*/  @P0 IMAD R0, R9.reuse, R7, R0 ;  /* 0x0000000709000224 */ /* 0x040fe400078e0200 */
[----:B---3--:R-:W-:-:S07]  /*2f80*/  @P0 IMAD R2, R9, R12, R2 ;  /* 0x0000000c09020224 */ /* 0x008fce00078e0202 */
.L_x_14235:
        /* <DEDUP_REMOVED lines=19> */
.L_x_14237:
[----:B------:R-:W0:Y:S01]  /*30c0*/  I2F.U32.RP R0, R6 ;  /* 0x0000000600007306 */ /* 0x000e220000209000 */
[----:B------:R-:W-:Y:S02]  /*30d0*/  IADD3 R7, RZ, -R6, RZ ;  /* 0x80000006ff077210 */ /* 0x000fe40007ffe0ff */
[----:B------:R-:W-:-:S05]  /*30e0*/  ISETP.NE.U32.AND P2, PT, R6, RZ, PT ;  /* 0x000000ff0600720c */ /* 0x000fca0003f45070 */
        /* <DEDUP_REMOVED lines=11> */
[----:B------:R-:W-:Y:S01]  /*31a0*/  @P0 IADD3 R9, -R6, R9, RZ ;  /* 0x0000000906090210 */ /* 0x000fe20007ffe1ff */
[----:B------:R-:W-:-:S03]  /*31b0*/  @P0 VIADD R4, R4, 0x1 ;  /* 0x0000000104040836 */ /* 0x000fc60000000000 */
[----:B------:R-:W-:-:S13]  /*31c0*/  ISETP.GE.U32.AND P1, PT, R9, R6, PT ;  /* 0x000000060900720c */ /* 0x000fda0003f26070 */
[----:B------:R-:W-:Y:S02]  /*31d0*/  @P1 IADD3 R4, R4, 0x1, RZ ;  /* 0x0000000104041810 */ /* 0x000fe40007ffe0ff */
[----:B------:R-:W-:-:S07]  /*31e0*/  @!P2 LOP3.LUT R4, RZ, R6, RZ, 0x33, !PT ;  /* 0x00000006ff04a212 */ /* 0x000fce00078e33ff */
.L_x_14238:
[----:B------:R-:W-:Y:S05]  /*31f0*/  BSYNC B0 ;  /* 0x0000000000007941 */ /* 0x000fea0003800000 */
.L_x_14236:
[----:B------:R-:W-:Y:S01]  /*3200*/  STG.E.64 desc[UR4][R2.64], R4 ;  /* 0x0000000402007986 */ /* 0x000fe2000c101b04 */
[----:B------:R-:W-:Y:S05]  /*3210*/  EXIT ;  /* 0x000000000000794d */ /* 0x000fea0003800000 */
        .weak           $__internal_23_$__cuda_sm20_div_s64
        .type           $__internal_23_$__cuda_sm20_div_s64,@function
        .size           $__internal_23_$__cuda_sm20_div_s64,(.L_x_22720 - $__internal_23_$__cuda_sm20_div_s64)
$__internal_23_$__cuda_sm20_div_s64:
[-C--:B------:R-:W-:Y:S02]  /*3220*/  IADD3 R5, P1, RZ, -R6.reuse, RZ ;  /* 0x80000006ff057210 */ /* 0x080fe40007f3e0ff */
[----:B------:R-:W-:Y:S02]  /*3230*/  ISETP.GE.AND P0, PT, R11, RZ, PT ;  /* 0x000000ff0b00720c */ /* 0x000fe40003f06270 */
[-C--:B------:R-:W-:Y:S02]  /*3240*/  IADD3.X R12, RZ, ~R11.reuse, RZ, P1, !PT ;  /* 0x8000000bff0c7210 */ /* 0x080fe40000ffe4ff */
[----:B------:R-:W-:Y:S02]  /*3250*/  SEL R4, R5, R6, !P0 ;  /* 0x0000000605047207 */ /* 0x000fe40004000000 */
[----:B------:R-:W-:Y:S02]  /*3260*/  SEL R5, R12, R11, !P0 ;  /* 0x0000000b0c057207 */ /* 0x000fe40004000000 */
[----:B------:R-:W-:-:S02]  /*3270*/  ISETP.GE.AND P3, PT, R9, RZ, PT ;  /* 0x000000ff0900720c */ /* 0x000fc40003f66270 */
[----:B------:R-:W0:Y:S08]  /*3280*/  I2F.U64.RP R16, R4 ;  /* 0x0000000400107312 */ /* 0x000e300000309000 */
[----:B0-----:R-:W0:Y:S02]  /*3290*/  MUFU.RCP R16, R16 ;  /* 0x0000001000107308 */ /* 0x001e240000001000 */
[----:B0-----:R-:W-:-:S06]  /*32a0*/  IADD3 R12, R16, 0x1ffffffe, RZ ;  /* 0x1ffffffe100c7810 */ /* 0x001fcc0007ffe0ff */
[----:B------:R-:W0:Y:S02]  /*32b0*/  F2I.U64.TRUNC R12, R12 ;  /* 0x0000000c000c7311 */ /* 0x000e24000020d800 */
[----:B0-----:R-:W-:-:S04]  /*32c0*/  IMAD.WIDE.U32 R14, R12, R4, RZ ;  /* 0x000000040c0e7225 */ /* 0x001fc800078e00ff */
[----:B------:R-:W-:Y:S01]  /*32d0*/  IMAD R15, R12, R5, R15 ;  /* 0x000000050c0f7224 */ /* 0x000fe200078e020f */
[----:B------:R-:W-:-:S03]  /*32e0*/  IADD3 R17, P0, RZ, -R14, RZ ;  /* 0x8000000eff117210 */ /* 0x000fc60007f1e0ff */
[----:B------:R-:W-:Y:S02]  /*32f0*/  IMAD R15, R13, R4, R15 ;  /* 0x000000040d0f7224 */ /* 0x000fe400078e020f */
[----:B------:R-:W-:-:S03]  /*3300*/  IMAD.HI.U32 R14, R12, R17, RZ ;  /* 0x000000110c0e7227 */ /* 0x000fc600078e00ff */
[----:B------:R-:W-:Y:S02]  /*3310*/  IADD3.X R19, RZ, ~R15, RZ, P0, !PT ;  /* 0x8000000fff137210 */ /* 0x000fe400007fe4ff */
[----:B------:R-:W-:-:S03]  /*3320*/  MOV R15, R12 ;  /* 0x0000000c000f7202 */ /* 0x000fc60000000f00 */
[-C--:B------:R-:W-:Y:S02]  /*3330*/  IMAD R21, R13, R19.reuse, RZ ;  /* 0x000000130d157224 */ /* 0x080fe400078e02ff */
[----:B------:R-:W-:-:S04]  /*3340*/  IMAD.WIDE.U32 R14, P0, R12, R19, R14 ;  /* 0x000000130c0e7225 */ /* 0x000fc8000780000e */
[----:B------:R-:W-:-:S04]  /*3350*/  IMAD.HI.U32 R14, P1, R13, R17, R14 ;  /* 0x000000110d0e7227 */ /* 0x000fc8000782000e */
[----:B------:R-:W-:Y:S01]  /*3360*/  IMAD.HI.U32 R17, R13, R19, RZ ;  /* 0x000000130d117227 */ /* 0x000fe200078e00ff */
[----:B------:R-:W-:-:S04]  /*3370*/  IADD3 R15, P2, R21, R14, RZ ;  /* 0x0000000e150f7210 */ /* 0x000fc80007f5e0ff */
[----:B------:R-:W-:Y:S01]  /*3380*/  IADD3.X R17, R17, R13, RZ, P0, !PT ;  /* 0x0000000d11117210 */ /* 0x000fe200007fe4ff */
[----:B------:R-:W-:-:S03]  /*3390*/  IMAD.WIDE.U32 R12, R15, R4, RZ ;  /* 0x000000040f0c7225 */ /* 0x000fc600078e00ff */
[----:B------:R-:W-:Y:S01]  /*33a0*/  IADD3.X R17, RZ, RZ, R17, P2, P1 ;  /* 0x000000ffff117210 */ /* 0x000fe200017e2411 */
[----:B------:R-:W-:Y:S01]  /*33b0*/  IMAD R13, R15, R5, R13 ;  /* 0x000000050f0d7224 */ /* 0x000fe200078e020d */
[----:B------:R-:W-:-:S03]  /*33c0*/  IADD3 R19, P0, RZ, -R12, RZ ;  /* 0x8000000cff137210 */ /* 0x000fc60007f1e0ff */
[----:B------:R-:W-:Y:S02]  /*33d0*/  IMAD R13, R17, R4, R13 ;  /* 0x00000004110d7224 */ /* 0x000fe400078e020d */
[----:B------:R-:W-:-:S03]  /*33e0*/  IMAD.HI.U32 R14, R15, R19, RZ ;  /* 0x000000130f0e7227 */ /* 0x000fc600078e00ff */
[----:B------:R-:W-:Y:S02]  /*33f0*/  IADD3.X R12, RZ, ~R13, RZ, P0, !PT ;  /* 0x8000000dff0c7210 */ /* 0x000fe400007fe4ff */
[----:B------:R-:W-:-:S03]  /*3400*/  IADD3 R13, P4, RZ, -R8, RZ ;  /* 0x80000008ff0d7210 */ /* 0x000fc60007f9e0ff */
[----:B------:R-:W-:Y:S01]  /*3410*/  IMAD.WIDE.U32 R14, P0, R15, R12, R14 ;  /* 0x0000000c0f0e7225 */ /* 0x000fe2000780000e */
[----:B------:R-:W-:-:S03]  /*3420*/  IADD3.X R16, RZ, ~R9, RZ, P4, !PT ;  /* 0x80000009ff107210 */ /* 0x000fc600027fe4ff */
[----:B------:R-:W-:Y:S01]  /*3430*/  IMAD.HI.U32 R14, P1, R17, R19, R14 ;  /* 0x00000013110e7227 */ /* 0x000fe2000782000e */
[----:B------:R-:W-:Y:S01]  /*3440*/  SEL R15, R13, R8, !P3 ;  /* 0x000000080d0f7207 */ /* 0x000fe20005800000 */
[----:B------:R-:W-:Y:S02]  /*3450*/  HFMA2.MMA R13, -RZ, RZ, 0, 0 ;  /* 0x00000000ff0d7435 */ /* 0x000fe400000001ff */
        /* <DEDUP_REMOVED lines=8> */
[----:B------:R-:W-:-:S04]  /*34e0*/  IMAD.WIDE.U32 R12, R14, R17, R12 ;  /* 0x000000110e0c7225 */ /* 0x000fc800078e000c */
[C---:B------:R-:W-:Y:S02]  /*34f0*/  IMAD R19, R8.reuse, R17, RZ ;  /* 0x0000001108137224 */ /* 0x040fe400078e02ff */
[----:B------:R-:W-:-:S04]  /*3500*/  IMAD.HI.U32 R12, P0, R8, R15, R12 ;  /* 0x0000000f080c7227 */ /* 0x000fc8000780000c */
[----:B------:R-:W-:Y:S01]  /*3510*/  IMAD.HI.U32 R8, R8, R17, RZ ;  /* 0x0000001108087227 */ /* 0x000fe200078e00ff */
[----:B------:R-:W-:-:S04]  /*3520*/  IADD3 R19, P1, R19, R12, RZ ;  /* 0x0000000c13137210 */ /* 0x000fc80007f3e0ff */
[----:B------:R-:W-:Y:S01]  /*3530*/  IADD3.X R8, R8, RZ, RZ, P0, !PT ;  /* 0x000000ff08087210 */ /* 0x000fe200007fe4ff */
[----:B------:R-:W-:-:S03]  /*3540*/  IMAD.WIDE.U32 R12, R19, R4, RZ ;  /* 0x00000004130c7225 */ /* 0x000fc600078e00ff */
[----:B------:R-:W-:Y:S01]  /*3550*/  IADD3.X R21, RZ, R8, RZ, P1, !PT ;  /* 0x00000008ff157210 */ /* 0x000fe20000ffe4ff */
[----:B------:R-:W-:Y:S01]  /*3560*/  IMAD R8, R19, R5, R13 ;  /* 0x0000000513087224 */ /* 0x000fe200078e020d */
[----:B------:R-:W-:-:S03]  /*3570*/  IADD3 R23, P1, -R12, R15, RZ ;  /* 0x0000000f0c177210 */ /* 0x000fc60007f3e1ff */
[-C--:B------:R-:W-:Y:S01]  /*3580*/  IMAD R8, R21, R4.reuse, R8 ;  /* 0x0000000415087224 */ /* 0x080fe200078e0208 */
[----:B------:R-:W-:-:S04]  /*3590*/  ISETP.GE.U32.AND P0, PT, R23, R4, PT ;  /* 0x000000041700720c */ /* 0x000fc80003f06070 */
[----:B------:R-:W-:Y:S02]  /*35a0*/  IADD3.X R17, ~R8, R17, RZ, P1, !PT ;  /* 0x0000001108117210 */ /* 0x000fe40000ffe5ff */
[----:B------:R-:W-:Y:S02]  /*35b0*/  IADD3 R13, P1, R23, -R4, RZ ;  /* 0x80000004170d7210 */ /* 0x000fe40007f3e0ff */
[-C--:B------:R-:W-:Y:S02]  /*35c0*/  ISETP.GE.U32.AND.EX P0, PT, R17, R5.reuse, PT, P0 ;  /* 0x000000051100720c */ /* 0x080fe40003f06100 */
[----:B------:R-:W-:Y:S02]  /*35d0*/  IADD3 R8, P2, R19, 0x1, RZ ;  /* 0x0000000113087810 */ /* 0x000fe40007f5e0ff */
[----:B------:R-:W-:Y:S02]  /*35e0*/  IADD3.X R15, R17, ~R5, RZ, P1, !PT ;  /* 0x80000005110f7210 */ /* 0x000fe40000ffe4ff */
[----:B------:R-:W-:-:S02]  /*35f0*/  SEL R13, R13, R23, P0 ;  /* 0x000000170d0d7207 */ /* 0x000fc40000000000 */
[----:B------:R-:W-:Y:S02]  /*3600*/  IADD3.X R12, RZ, R21, RZ, P2, !PT ;  /* 0x00000015ff0c7210 */ /* 0x000fe400017fe4ff */
[----:B------:R-:W-:Y:S02]  /*3610*/  SEL R15, R15, R17, P0 ;  /* 0x000000110f0f7207 */ /* 0x000fe40000000000 */
[----:B------:R-:W-:Y:S02]  /*3620*/  SEL R19, R8, R19, P0 ;  /* 0x0000001308137207 */ /* 0x000fe40000000000 */
[----:B------:R-:W-:Y:S02]  /*3630*/  ISETP.GE.U32.AND P1, PT, R13, R4, PT ;  /* 0x000000040d00720c */ /* 0x000fe40003f26070 */
[----:B------:R-:W-:Y:S02]  /*3640*/  SEL R8, R12, R21, P0 ;  /* 0x000000150c087207 */ /* 0x000fe40000000000 */
[----:B------:R-:W-:-:S02]  /*3650*/  IADD3 R4, P2, R19, 0x1, RZ ;  /* 0x0000000113047810 */ /* 0x000fc40007f5e0ff */
[----:B------:R-:W-:Y:S02]  /*3660*/  ISETP.GE.U32.AND.EX P0, PT, R15, R5, PT, P1 ;  /* 0x000000050f00720c */ /* 0x000fe40003f06110 */
[-C--:B------:R-:W-:Y:S02]  /*3670*/  IADD3.X R5, RZ, R8.reuse, RZ, P2, !PT ;  /* 0x00000008ff057210 */ /* 0x080fe400017fe4ff */
[----:B------:R-:W-:Y:S02]  /*3680*/  SEL R4, R4, R19, P0 ;  /* 0x0000001304047207 */ /* 0x000fe40000000000 */
[----:B------:R-:W-:Y:S02]  /*3690*/  SEL R5, R5, R8, P0 ;  /* 0x0000000805057207 */ /* 0x000fe40000000000 */
[----:B------:R-:W-:Y:S02]  /*36a0*/  IADD3 R13, P2, RZ, -R4, RZ ;  /* 0x80000004ff0d7210 */ /* 0x000fe40007f5e0ff */
[----:B------:R-:W-:-:S02]  /*36b0*/  ISETP.NE.U32.AND P0, PT, R6, RZ, PT ;  /* 0x000000ff0600720c */ /* 0x000fc40003f05070 */
[----:B------:R-:W-:Y:S02]  /*36c0*/  ISETP.GE.AND P1, PT, R9, RZ, PT ;  /* 0x000000ff0900720c */ /* 0x000fe40003f26270 */
[-C--:B------:R-:W-:Y:S02]  /*36d0*/  IADD3.X R6, RZ, ~R5.reuse, RZ, P2, !PT ;  /* 0x80000005ff067210 */ /* 0x080fe400017fe4ff */
[----:B------:R-:W-:Y:S02]  /*36e0*/  ISETP.NE.AND.EX P0, PT, R11, RZ, PT, P0 ;  /* 0x000000ff0b00720c */ /* 0x000fe40003f05300 */
[----:B------:R-:W-:Y:S02]  /*36f0*/  MOV R11, 0x0 ;  /* 0x00000000000b7802 */ /* 0x000fe40000000f00 */
[----:B------:R-:W-:Y:S02]  /*3700*/  SEL R4, R13, R4, !P1 ;  /* 0x000000040d047207 */ /* 0x000fe40004800000 */
[----:B------:R-:W-:-:S02]  /*3710*/  SEL R5, R6, R5, !P1 ;  /* 0x0000000506057207 */ /* 0x000fc40004800000 */
[----:B------:R-:W-:Y:S02]  /*3720*/  SEL R4, R4, 0xffffffff, P0 ;  /* 0xffffffff04047807 */ /* 0x000fe40000000000 */
[----:B------:R-:W-:Y:S01]  /*3730*/  SEL R5, R5, 0xffffffff, P0 ;  /* 0xffffffff05057807 */ /* 0x000fe20000000000 */
[----:B------:R-:W-:Y:S06]  /*3740*/  RET.REL.NODEC R10 `(_ZN2at6native18elementwise_kernelILi128ELi2EZNS0_22gpu_kernel_impl_nocastINS0_13BinaryFunctorIlllZZZNS0_15binary_internal21div_trunc_kernel_cudaERNS_18TensorIteratorBaseEENKUlvE_clEvENKUlvE2_clEvEUlllE_EEEEvS6_RKT_EUliE_EEviT1_) ;  /* 0xffffffc80a2c7950 */ /* 0x000fec0003c3ffff */
.L_x_14239:
        /* <DEDUP_REMOVED lines=11> */
.L_x_22720:


//--------------------- .text._ZN2at6native27unrolled_elementwise_kernelINS0_13BinaryFunctorIlllZZZNS0_15binary_internal21div_trunc_kernel_cudaERNS_18TensorIteratorBaseEENKUlvE_clEvENKUlvE2_clEvEUlllE_EESt5arrayIPcLm3EELi4E23TrivialOffsetCalculatorILi2EjESD_ILi1EjENS0_6memory15LoadWithoutCastENSG_16StoreWithoutCastEEEviT_T0_T2_T3_T4_T5_ --------------------------
	.section	.text._ZN2at6native27unrolled_elementwise_kernelINS0_13BinaryFunctorIlllZZZNS0_15binary_internal21div_trunc_kernel_cudaERNS_18TensorIteratorBaseEENKUlvE_clEvENKUlvE2_clEvEUlllE_EESt5arrayIPcLm3EELi4E23TrivialOffsetCalculatorILi2EjESD_ILi1EjENS0_6memory15LoadWithoutCastENSG_16StoreWithoutCastEEEviT_T0_T2_T3_T4_T5_,"ax",@progbits
	.align	128
        .global         _ZN2at6native27unrolled_elementwise_kernelINS0_13BinaryFunctorIlllZZZNS0_15binary_internal21div_trunc_kernel_cudaERNS_18TensorIteratorBaseEENKUlvE_clEvENKUlvE2_clEvEUlllE_EESt5arrayIPcLm3EELi4E23TrivialOffsetCalculatorILi2EjESD_ILi1EjENS0_6memory15LoadWithoutCastENSG_16StoreWithoutCastEEEviT_T0_T2_T3_T4_T5_
        .type           _ZN2at6native27unrolled_elementwise_kernelINS0_13BinaryFunctorIlllZZZNS0_15binary_internal21div_trunc_kernel_cudaERNS_18TensorIteratorBaseEENKUlvE_clEvENKUlvE2_clEvEUlllE_EESt5arrayIPcLm3EELi4E23TrivialOffsetCalculatorILi2EjESD_ILi1EjENS0_6memory15LoadWithoutCastENSG_16StoreWithoutCastEEEviT_T0_T2_T3_T4_T5_,@function
        .size           _ZN2at6native27unrolled_elementwise_kernelINS0_13BinaryFunctorIlllZZZNS0_15binary_internal21div_trunc_kernel_cudaERNS_18TensorIteratorBaseEENKUlvE_clEvENKUlvE2_clEvEUlllE_EESt5arrayIPcLm3EELi4E23TrivialOffsetCalculatorILi2EjESD_ILi1EjENS0_6memory15LoadWithoutCastENSG_16StoreWithoutCastEEEviT_T0_T2_T3_T4_T5_,(.L_x_22721 - _ZN2at6native27unrolled_elementwise_kernelINS0_13BinaryFunctorIlllZZZNS0_15binary_internal21div_trunc_kernel_cudaERNS_18TensorIteratorBaseEENKUlvE_clEvENKUlvE2_clEvEUlllE_EESt5arrayIPcLm3EELi4E23TrivialOffsetCalculatorILi2EjESD_ILi1EjENS0_6memory15LoadWithoutCastENSG_16StoreWithoutCastEEEviT_T0_T2_T3_T4_T5_)
        .other          _ZN2at6native27unrolled_elementwise_kernelINS0_13BinaryFunctorIlllZZZNS0_15binary_internal21div_trunc_kernel_cudaERNS_18TensorIteratorBaseEENKUlvE_clEvENKUlvE2_clEvEUlllE_EESt5arrayIPcLm3EELi4E23TrivialOffsetCalculatorILi2EjESD_ILi1EjENS0_6memory15LoadWithoutCastENSG_16StoreWithoutCastEEEviT_T0_T2_T3_T4_T5_,@"STO_CUDA_ENTRY STV_DEFAULT"
_ZN2at6native27unrolled_elementwise_kernelINS0_13BinaryFunctorIlllZZZNS0_15binary_internal21div_trunc_kernel_cudaERNS_18TensorIteratorBaseEENKUlvE_clEvENKUlvE2_clEvEUlllE_EESt5arrayIPcLm3EELi4E23TrivialOffsetCalculatorILi2EjESD_ILi1EjENS0_6memory15LoadWithoutCastENSG_16StoreWithoutCastEEEviT_T0_T2_T3_T4_T5_:
.text._ZN2at6native27unrolled_elementwise_kernelINS0_13BinaryFunctorIlllZZZNS0_15binary_internal21div_trunc_kernel_cudaERNS_18TensorIteratorBaseEENKUlvE_clEvENKUlvE2_clEvEUlllE_EESt5arrayIPcLm3EELi4E23TrivialOffsetCalculatorILi2EjESD_ILi1EjENS0_6memory15LoadWithoutCastENSG_16StoreWithoutCastEEEviT_T0_T2_T3_T4_T5_:
        /* <DEDUP_REMOVED lines=19> */
[C---:B0-----:R-:W-:Y:S01]  /*0130*/  @!P2 IMAD.WIDE.U32 R26, R5.reuse, 0x8, R26 ;  /* 0x00000008051aa825 */ /* 0x041fe200078e001a */
[----:B------:R-:W0:Y:S03]  /*0140*/  @!P0 LDC.64 R8, c[0x0][0x228] ;  /* 0x00008a00ff088b82 */ /* 0x000e260000000a00 */
[----:B-1----:R-:W-:Y:S01]  /*0150*/  @!P2 IMAD.WIDE.U32 R28, R5, 0x8, R28 ;  /* 0x00000008051ca825 */ /* 0x002fe200078e001c */
[----:B------:R-:W-:-:S07]  /*0160*/  CS2R R4, SRZ ;  /* 0x0000000000047805 */ /* 0x000fce000001ff00 */
[C---:B------:R-:W-:Y:S01]  /*0170*/  @!P3 LEA R17, R0.reuse, R25, 0x9 ;  /* 0x000000190011b211 */ /* 0x040fe200078e48ff */
[----:B------:R-:W-:Y:S01]  /*0180*/  @!P3 VIADD R25, R25, 0x80 ;  /* 0x000000801919b836 */ /* 0x000fe20000000000 */
[----:B------:R-:W1:Y:S01]  /*0190*/  @!P3 LDC.64 R18, c[0x0][0x220] ;  /* 0x00008800ff12bb82 */ /* 0x000e620000000a00 */
[----:B------:R3:W5:Y:S01]  /*01a0*/  @!P2 LDG.E.64 R4, desc[UR4][R26.64] ;  /* 0x000000041a04a981 */ /* 0x000762000c1e1b00 */
[----:B--2---:R-:W-:Y:S02]  /*01b0*/  @!P0 IMAD.WIDE.U32 R34, R31, 0x8, R20 ;  /* 0x000000081f228825 */ /* 0x004fe400078e0014 */
[----:B------:R-:W-:Y:S01]  /*01c0*/  ISETP.GE.AND P1, PT, R25, R2, PT ;  /* 0x000000021900720c */ /* 0x000fe20003f26270 */
[----:B------:R3:W5:Y:S03]  /*01d0*/  @!P2 LDG.E.64 R6, desc[UR4][R28.64] ;  /* 0x000000041c06a981 */ /* 0x000766000c1e1b00 */
[----:B------:R-:W2:Y:S01]  /*01e0*/  @!P3 LDC.64 R14, c[0x0][0x228] ;  /* 0x00008a00ff0ebb82 */ /* 0x000ea20000000a00 */
[----:B------:R3:W5:Y:S08]  /*01f0*/  @!P0 LDG.E.64 R22, desc[UR4][R34.64] ;  /* 0x0000000422168981 */ /* 0x000770000c1e1b00 */
        /* <DEDUP_REMOVED lines=15> */
[----:B------:R-:W-:-:S02]  /*02f0*/  CS2R R10, SRZ ;  /* 0x00000000000a7805 */ /* 0x000fc4000001ff00 */
[----:B------:R0:W5:Y:S04]  /*0300*/  @!P1 LDG.E.64 R12, desc[UR4][R30.64] ;  /* 0x000000041e0c9981 */ /* 0x000168000c1e1b00 */
[----:B------:R0:W5:Y:S01]  /*0310*/  @!P1 LDG.E.64 R10, desc[UR4][R32.64] ;  /* 0x00000004200a9981 */ /* 0x000162000c1e1b00 */
[----:B------:R-:W-:Y:S04]  /*0320*/  BSSY B0, `(.L_x_14240) ;  /* 0x000001f000007945 */ /* 0x000fe80003800000 */
[----:B------:R-:W-:Y:S05]  /*0330*/  @P2 BRA `(.L_x_14241) ;  /* 0x0000000000742947 */ /* 0x000fea0003800000 */
[----:B0----5:R-:W-:-:S04]  /*0340*/  LOP3.LUT R8, R5, R7, RZ, 0xfc, !PT ;  /* 0x0000000705087212 */ /* 0x021fc800078efcff */
[----:B------:R-:W-:-:S13]  /*0350*/  ISETP.NE.U32.AND P0, PT, R8, RZ, PT ;  /* 0x000000ff0800720c */ /* 0x000fda0003f05070 */
[----:B------:R-:W-:Y:S05]  /*0360*/  @!P0 BRA `(.L_x_14242) ;  /* 0x00000000001c8947 */ /* 0x000fea0003800000 */
[----:B------:R-:W-:Y:S01]  /*0370*/  IMAD.MOV.U32 R28, RZ, RZ, R6 ;  /* 0x000000ffff1c7224 */ /* 0x000fe200078e0006 */
[----:B------:R-:W-:Y:S02]  /*0380*/  MOV R29, R5 ;  /* 0x00000005001d7202 */ /* 0x000fe40000000f00 */
[----:B------:R-:W-:-:S07]  /*0390*/  MOV R6, 0x3b0 ;  /* 0x000003b000067802 */ /* 0x000fce0000000f00 */
[----:B------:R-:W-:Y:S05]  /*03a0*/  CALL.REL.NOINC `($__internal_24_$__cuda_sm20_div_s64) ;  /* 0x0000000800807944 */ /* 0x000fea0003c00000 */
[----:B------:R-:W-:Y:S01]  /*03b0*/  IMAD.MOV.U32 R8, RZ, RZ, R4 ;  /* 0x000000ffff087224 */ /* 0x000fe200078e0004 */
[----:B------:R-:W-:Y:S01]  /*03c0*/  MOV R9, R19 ;  /* 0x0000001300097202 */ /* 0x000fe20000000f00 */
[----:B------:R-:W-:Y:S06]  /*03d0*/  BRA `(.L_x_14241) ;  /* 0x00000000004c7947 */ /* 0x000fec0003800000 */
.L_x_14242:
[----:B------:R-:W0:Y:S01]  /*03e0*/  I2F.U32.RP R5, R6 ;  /* 0x0000000600057306 */ /* 0x000e220000209000 */
[----:B------:R-:W-:-:S07]  /*03f0*/  ISETP.NE.U32.AND P3, PT, R6, RZ, PT ;  /* 0x000000ff0600720c */ /* 0x000fce0003f65070 */
[----:B0-----:R-:W0:Y:S02]  /*0400*/  MUFU.RCP R5, R5 ;  /* 0x0000000500057308 */ /* 0x001e240000001000 */
[----:B0-----:R-:W-:-:S06]  /*0410*/  VIADD R8, R5, 0xffffffe ;  /* 0x0ffffffe05087836 */ /* 0x001fcc0000000000 */
[----:B------:R0:W1:Y:S02]  /*0420*/  F2I.FTZ.U32.TRUNC.NTZ R9, R8 ;  /* 0x0000000800097305 */ /* 0x000064000021f000 */
[----:B0-----:R-:W-:Y:S01]  /*0430*/  HFMA2.MMA R8, -RZ, RZ, 0, 0 ;  /* 0x00000000ff087435 */ /* 0x001fe200000001ff */
[----:B-1----:R-:W-:-:S04]  /*0440*/  IMAD.MOV R7, RZ, RZ, -R9 ;  /* 0x000000ffff077224 */ /* 0x002fc800078e0a09 */
[----:B------:R-:W-:-:S05]  /*0450*/  IMAD R7, R7, R6, RZ ;  /* 0x0000000607077224 */ /* 0x000fca00078e02ff */
[----:B------:R-:W-:-:S06]  /*0460*/  IMAD.HI.U32 R9, R9, R7, R8 ;  /* 0x0000000709097227 */ /* 0x000fcc00078e0008 */
[----:B------:R-:W-:-:S04]  /*0470*/  IMAD.HI.U32 R8, R9, R4, RZ ;  /* 0x0000000409087227 */ /* 0x000fc800078e00ff */
[----:B------:R-:W-:Y:S02]  /*0480*/  IMAD.MOV R7, RZ, RZ, -R8 ;  /* 0x000000ffff077224 */ /* 0x000fe400078e0a08 */
[----:B------:R-:W-:Y:S02]  /*0490*/  IMAD.MOV.U32 R9, RZ, RZ, RZ ;  /* 0x000000ffff097224 */ /* 0x000fe400078e00ff */
[----:B------:R-:W-:-:S05]  /*04a0*/  IMAD R7, R6, R7, R4 ;  /* 0x0000000706077224 */ /* 0x000fca00078e0204 */
[----:B------:R-:W-:-:S13]  /*04b0*/  ISETP.GE.U32.AND P0, PT, R7, R6, PT ;  /* 0x000000060700720c */ /* 0x000fda0003f06070 */
[----:B------:R-:W-:Y:S01]  /*04c0*/  @P0 IMAD.IADD R7, R7, 0x1, -R6 ;  /* 0x0000000107070824 */ /* 0x000fe200078e0a06 */
[----:B------:R-:W-:-:S04]  /*04d0*/  @P0 IADD3 R8, R8, 0x1, RZ ;  /* 0x0000000108080810 */ /* 0x000fc80007ffe0ff */
[----:B------:R-:W-:-:S13]  /*04e0*/  ISETP.GE.U32.AND P1, PT, R7, R6, PT ;  /* 0x000000060700720c */ /* 0x000fda0003f26070 */
[----:B------:R-:W-:Y:S01]  /*04f0*/  @P1 VIADD R8, R8, 0x1 ;  /* 0x0000000108081836 */ /* 0x000fe20000000000 */
[----:B------:R-:W-:-:S07]  /*0500*/  @!P3 LOP3.LUT R8, RZ, R6, RZ, 0x33, !PT ;  /* 0x00000006ff08b212 */ /* 0x000fce00078e33ff */
.L_x_14241:
[----:B------:R-:W-:Y:S05]  /*0510*/  BSYNC B0 ;  /* 0x0000000000007941 */ /* 0x000fea0003800000 */
.L_x_14240:
[----:B-----5:R-:W-:Y:S01]  /*0520*/  IADD3 R5, R3, 0x80, RZ ;  /* 0x0000008003057810 */ /* 0x020fe20007ffe0ff */
[----:B------:R-:W-:Y:S03]  /*0530*/  BSSY B0, `(.L_x_14243) ;  /* 0x0000023000007945 */ /* 0x000fe60003800000 */
[----:B------:R-:W-:-:S13]  /*0540*/  ISETP.GE.AND P0, PT, R5, R2, PT ;  /* 0x000000020500720c */ /* 0x000fda0003f06270 */
[----:B------:R-:W-:Y:S05]  /*0550*/  @P0 BRA `(.L_x_14244) ;  /* 0x0000000000800947 */ /* 0x000fea0003800000 */
[----:B------:R-:W-:-:S04]  /*0560*/  LOP3.LUT R4, R23, R25, RZ, 0xfc, !PT ;  /* 0x0000001917047212 */ /* 0x000fc800078efcff */
[----:B------:R-:W-:-:S13]  /*0570*/  ISETP.NE.U32.AND P0, PT, R4, RZ, PT ;  /* 0x000000ff0400720c */ /* 0x000fda0003f05070 */
[----:B------:R-:W-:Y:S05]  /*0580*/  @!P0 BRA `(.L_x_14245) ;  /* 0x0000000000248947 */ /* 0x000fea0003800000 */
[----:B------:R-:W-:Y:S01]  /*0590*/  IMAD.MOV.U32 R4, RZ, RZ, R22 ;  /* 0x000000ffff047224 */ /* 0x000fe200078e0016 */
[----:B------:R-:W-:Y:S01]  /*05a0*/  MOV R28, R24 ;  /* 0x00000018001c7202 */ /* 0x000fe20000000f00 */
[----:B------:R-:W-:Y:S01]  /*05b0*/  IMAD.MOV.U32 R29, RZ, RZ, R23 ;  /* 0x000000ffff1d7224 */ /* 0x000fe200078e0017 */
[----:B------:R-:W-:Y:S01]  /*05c0*/  MOV R6, 0x5f0 ;  /* 0x000005f000067802 */ /* 0x000fe20000000f00 */
[----:B------:R-:W-:-:S07]  /*05d0*/  IMAD.MOV.U32 R7, RZ, RZ, R25 ;  /* 0x000000ffff077224 */ /* 0x000fce00078e0019 */
[----:B0-----:R-:W-:Y:S05]  /*05e0*/  CALL.REL.NOINC `($__internal_24_$__cuda_sm20_div_s64) ;  /* 0x0000000400f07944 */ /* 0x001fea0003c00000 */
[----:B------:R-:W-:Y:S01]  /*05f0*/  IMAD.MOV.U32 R22, RZ, RZ, R4 ;  /* 0x000000ffff167224 */ /* 0x000fe200078e0004 */
[----:B------:R-:W-:Y:S01]  /*0600*/  MOV R23, R19 ;  /* 0x0000001300177202 */ /* 0x000fe20000000f00 */
[----:B------:R-:W-:Y:S06]  /*0610*/  BRA `(.L_x_14244) ;  /* 0x0000000000507947 */ /* 0x000fec0003800000 */
.L_x_14245:
[----:B------:R-:W1:Y:S01]  /*0620*/  I2F.U32.RP R4, R24 ;  /* 0x0000001800047306 */ /* 0x000e620000209000 */
[----:B------:R-:W-:-:S07]  /*0630*/  ISETP.NE.U32.AND P3, PT, R24, RZ, PT ;  /* 0x000000ff1800720c */ /* 0x000fce0003f65070 */
[----:B-1----:R-:W1:Y:S02]  /*0640*/  MUFU.RCP R4, R4 ;  /* 0x0000000400047308 */ /* 0x002e640000001000 */
[----:B-1----:R-:W-:-:S06]  /*0650*/  VIADD R6, R4, 0xffffffe ;  /* 0x0ffffffe04067836 */ /* 0x002fcc0000000000 */
[----:B------:R1:W0:Y:S02]  /*0660*/  F2I.FTZ.U32.TRUNC.NTZ R7, R6 ;  /* 0x0000000600077305 */ /* 0x000224000021f000 */
[----:B-1----:R-:W-:Y:S01]  /*0670*/  HFMA2.MMA R6, -RZ, RZ, 0, 0 ;  /* 0x00000000ff067435 */ /* 0x002fe200000001ff */
[----:B0-----:R-:W-:-:S04]  /*0680*/  IMAD.MOV R19, RZ, RZ, -R7 ;  /* 0x000000ffff137224 */ /* 0x001fc800078e0a07 */
[----:B------:R-:W-:-:S05]  /*0690*/  IMAD R19, R19, R24, RZ ;  /* 0x0000001813137224 */ /* 0x000fca00078e02ff */
[----:B------:R-:W-:-:S06]  /*06a0*/  IMAD.HI.U32 R7, R7, R19, R6 ;  /* 0x0000001307077227 */ /* 0x000fcc00078e0006 */
[----:B------:R-:W-:-:S04]  /*06b0*/  IMAD.HI.U32 R7, R7, R22, RZ ;  /* 0x0000001607077227 */ /* 0x000fc800078e00ff */
[----:B------:R-:W-:-:S04]  /*06c0*/  IMAD.MOV R23, RZ, RZ, -R7 ;  /* 0x000000ffff177224 */ /* 0x000fc800078e0a07 */
[----:B------:R-:W-:-:S05]  /*06d0*/  IMAD R23, R24, R23, R22 ;  /* 0x0000001718177224 */ /* 0x000fca00078e0216 */
[----:B------:R-:W-:-:S13]  /*06e0*/  ISETP.GE.U32.AND P0, PT, R23, R24, PT ;  /* 0x000000181700720c */ /* 0x000fda0003f06070 */
[----:B------:R-:W-:Y:S01]  /*06f0*/  @P0 IMAD.IADD R23, R23, 0x1, -R24 ;  /* 0x0000000117170824 */ /* 0x000fe200078e0a18 */
[----:B------:R-:W-:-:S04]  /*0700*/  @P0 IADD3 R7, R7, 0x1, RZ ;  /* 0x0000000107070810 */ /* 0x000fc80007ffe0ff */
[----:B------:R-:W-:Y:S02]  /*0710*/  ISETP.GE.U32.AND P1, PT, R23, R24, PT ;  /* 0x000000181700720c */ /* 0x000fe40003f26070 */
[----:B------:R-:W-:-:S11]  /*0720*/  MOV R23, RZ ;  /* 0x000000ff00177202 */ /* 0x000fd60000000f00 */
[----:B------:R-:W-:Y:S01]  /*0730*/  @P1 VIADD R7, R7, 0x1 ;  /* 0x0000000107071836 */ /* 0x000fe20000000000 */
[----:B------:R-:W-:-:S05]  /*0740*/  @!P3 LOP3.LUT R7, RZ, R24, RZ, 0x33, !PT ;  /* 0x00000018ff07b212 */ /* 0x000fca00078e33ff */
[----:B------:R-:W-:-:S07]  /*0750*/  IMAD.MOV.U32 R22, RZ, RZ, R7 ;  /* 0x000000ffff167224 */ /* 0x000fce00078e0007 */
.L_x_14244:
[----:B------:R-:W-:Y:S05]  /*0760*/  BSYNC B0 ;  /* 0x0000000000007941 */ /* 0x000fea0003800000 */
.L_x_14243:
[----:B------:R-:W-:Y:S01]  /*0770*/  VIADD R7, R3, 0x100 ;  /* 0x0000010003077836 */ /* 0x000fe20000000000 */
[----:B------:R-:W-:Y:S04]  /*0780*/  BSSY B0, `(.L_x_14246) ;  /* 0x0000023000007945 */ /* 0x000fe80003800000 */
        /* <DEDUP_REMOVED lines=11> */
[----:B------:R-:W-:Y:S01]  /*0840*/  MOV R14, R4 ;  /* 0x00000004000e7202 */ /* 0x000fe20000000f00 */
[----:B------:R-:W-:Y:S01]  /*0850*/  IMAD.MOV.U32 R15, RZ, RZ, R19 ;  /* 0x000000ffff0f7224 */ /* 0x000fe200078e0013 */
[----:B------:R-:W-:Y:S06]  /*0860*/  BRA `(.L_x_14247) ;  /* 0x0000000000507947 */ /* 0x000fec0003800000 */
.L_x_14248:
[----:B------:R-:W1:Y:S01]  /*0870*/  I2F.U32.RP R4, R14 ;  /* 0x0000000e00047306 */ /* 0x000e620000209000 */
[----:B------:R-:W-:-:S07]  /*0880*/  ISETP.NE.U32.AND P3, PT, R14, RZ, PT ;  /* 0x000000ff0e00720c */ /* 0x000fce0003f65070 */
[----:B-1----:R-:W1:Y:S02]  /*0890*/  MUFU.RCP R4, R4 ;  /* 0x0000000400047308 */ /* 0x002e640000001000 */
[----:B-1----:R-:W-:-:S06]  /*08a0*/  VIADD R6, R4, 0xffffffe ;  /* 0x0ffffffe04067836 */ /* 0x002fcc0000000000 */
[----:B------:R1:W2:Y:S02]  /*08b0*/  F2I.FTZ.U32.TRUNC.NTZ R7, R6 ;  /* 0x0000000600077305 */ /* 0x0002a4000021f000 */
[----:B-1----:R-:W-:Y:S01]  /*08c0*/  IMAD.MOV.U32 R6, RZ, RZ, RZ ;  /* 0x000000ffff067224 */ /* 0x002fe200078e00ff */
[----:B--2---:R-:W-:-:S05]  /*08d0*/  IADD3 R15, RZ, -R7, RZ ;  /* 0x80000007ff0f7210 */ /* 0x004fca0007ffe0ff */
[----:B------:R-:W-:-:S04]  /*08e0*/  IMAD R15, R15, R14, RZ ;  /* 0x0000000e0f0f7224 */ /* 0x000fc800078e02ff */
[----:B------:R-:W-:-:S04]  /*08f0*/  IMAD.HI.U32 R7, R7, R15, R6 ;  /* 0x0000000f07077227 */ /* 0x000fc800078e0006 */
[----:B------:R-:W-:Y:S02]  /*0900*/  IMAD.MOV.U32 R15, RZ, RZ, RZ ;  /* 0x000000ffff0f7224 */ /* 0x000fe400078e00ff */
[----:B------:R-:W-:-:S04]  /*0910*/  IMAD.HI.U32 R7, R7, R16, RZ ;  /* 0x0000001007077227 */ /* 0x000fc800078e00ff */
[----:B------:R-:W-:-:S04]  /*0920*/  IMAD.MOV R17, RZ, RZ, -R7 ;  /* 0x000000ffff117224 */ /* 0x000fc800078e0a07 */
[----:B------:R-:W-:-:S05]  /*0930*/  IMAD R17, R14, R17, R16 ;  /* 0x000000110e117224 */ /* 0x000fca00078e0210 */
[----:B------:R-:W-:-:S13]  /*0940*/  ISETP.GE.U32.AND P0, PT, R17, R14, PT ;  /* 0x0000000e1100720c */ /* 0x000fda0003f06070 */
[----:B------:R-:W-:Y:S01]  /*0950*/  @P0 IADD3 R17, R17, -R14, RZ ;  /* 0x8000000e11110210 */ /* 0x000fe20007ffe0ff */
[----:B------:R-:W-:-:S03]  /*0960*/  @P0 VIADD R7, R7, 0x1 ;  /* 0x0000000107070836 */ /* 0x000fc60000000000 */
[----:B------:R-:W-:-:S13]  /*0970*/  ISETP.GE.U32.AND P1, PT, R17, R14, PT ;  /* 0x0000000e1100720c */ /* 0x000fda0003f26070 */
[----:B------:R-:W-:Y:S01]  /*0980*/  @P1 VIADD R7, R7, 0x1 ;  /* 0x0000000107071836 */ /* 0x000fe20000000000 */
[----:B------:R-:W-:-:S04]  /*0990*/  @!P3 LOP3.LUT R7, RZ, R14, RZ, 0x33, !PT ;  /* 0x0000000eff07b212 */ /* 0x000fc800078e33ff */
[----:B------:R-:W-:-:S07]  /*09a0*/  MOV R14, R7 ;  /* 0x00000007000e7202 */ /* 0x000fce0000000f00 */
.L_x_14247:
[----:B------:R-:W-:Y:S05]  /*09b0*/  BSYNC B0 ;  /* 0x0000000000007941 */ /* 0x000fea0003800000 */
.L_x_14246:
[----:B------:R-:W-:Y:S01]  /*09c0*/  VIADD R7, R3, 0x180 ;  /* 0x0000018003077836 */ /* 0x000fe20000000000 */
[----:B------:R-:W-:Y:S04]  /*09d0*/  BSSY B0, `(.L_x_14249) ;  /* 0x0000022000007945 */ /* 0x000fe80003800000 */
[----:B------:R-:W-:-:S13]  /*09e0*/  ISETP.GE.AND P0, PT, R7, R2, PT ;  /* 0x000000020700720c */ /* 0x000fda0003f06270 */
[----:B------:R-:W-:Y:S05]  /*09f0*/  @P0 BRA `(.L_x_14250) ;  /* 0x00000000007c0947 */ /* 0x000fea0003800000 */
[----:B------:R-:W-:-:S04]  /*0a00*/  LOP3.LUT R4, R13, R11, RZ, 0xfc, !PT ;  /* 0x0000000b0d047212 */ /* 0x000fc800078efcff */
[----:B------:R-:W-:-:S13]  /*0a10*/  ISETP.NE.U32.AND P0, PT, R4, RZ, PT ;  /* 0x000000ff0400720c */ /* 0x000fda0003f05070 */
[----:B------:R-:W-:Y:S05]  /*0a20*/  @!P0 BRA `(.L_x_14251) ;  /* 0x0000000000248947 */ /* 0x000fea0003800000 */
[----:B------:R-:W-:Y:S01]  /*0a30*/  MOV R4, R12 ;  /* 0x0000000c00047202 */ /* 0x000fe20000000f00 */
[----:B------:R-:W-:Y:S01]  /*0a40*/  IMAD.MOV.U32 R29, RZ, RZ, R13 ;  /* 0x000000ffff1d7224 */ /* 0x000fe200078e000d */
[----:B------:R-:W-:Y:S01]  /*0a50*/  MOV R7, R11 ;  /* 0x0000000b00077202 */ /* 0x000fe20000000f00 */
[----:B------:R-:W-:Y:S01]  /*0a60*/  IMAD.MOV.U32 R28, RZ, RZ, R10 ;  /* 0x000000ffff1c7224 */ /* 0x000fe200078e000a */
[----:B------:R-:W-:-:S07]  /*0a70*/  MOV R6, 0xa90 ;  /* 0x00000a9000067802 */ /* 0x000fce0000000f00 */
[----:B0-----:R-:W-:Y:S05]  /*0a80*/  CALL.REL.NOINC `($__internal_24_$__cuda_sm20_div_s64) ;  /* 0x0000000000c87944 */ /* 0x001fea0003c00000 */
[----:B------:R-:W-:Y:S02]  /*0a90*/  IMAD.MOV.U32 R6, RZ, RZ, R4 ;  /* 0x000000ffff067224 */ /* 0x000fe400078e0004 */
[----:B------:R-:W-:Y:S01]  /*0aa0*/  IMAD.MOV.U32 R7, RZ, RZ, R19 ;  /* 0x000000ffff077224 */ /* 0x000fe200078e0013 */
[----:B------:R-:W-:Y:S06]  /*0ab0*/  BRA `(.L_x_14250) ;  /* 0x00000000004c7947 */ /* 0x000fec0003800000 */
.L_x_14251:
[----:B------:R-:W1:Y:S01]  /*0ac0*/  I2F.U32.RP R4, R10 ;  /* 0x0000000a00047306 */ /* 0x000e620000209000 */
[----:B------:R-:W-:-:S07]  /*0ad0*/  ISETP.NE.U32.AND P3, PT, R10, RZ, PT ;  /* 0x000000ff0a00720c */ /* 0x000fce0003f65070 */
[----:B-1----:R-:W1:Y:S02]  /*0ae0*/  MUFU.RCP R4, R4 ;  /* 0x0000000400047308 */ /* 0x002e640000001000 */
[----:B-1----:R-:W-:-:S06]  /*0af0*/  IADD3 R6, R4, 0xffffffe, RZ ;  /* 0x0ffffffe04067810 */ /* 0x002fcc0007ffe0ff */
[----:B------:R1:W2:Y:S02]  /*0b00*/  F2I.FTZ.U32.TRUNC.NTZ R7, R6 ;  /* 0x0000000600077305 */ /* 0x0002a4000021f000 */
[----:B-1----:R-:W-:Y:S02]  /*0b10*/  IMAD.MOV.U32 R6, RZ, RZ, RZ ;  /* 0x000000ffff067224 */ /* 0x002fe400078e00ff */
[----:B--2---:R-:W-:-:S04]  /*0b20*/  IMAD.MOV R11, RZ, RZ, -R7 ;  /* 0x000000ffff0b7224 */ /* 0x004fc800078e0a07 */
[----:B------:R-:W-:-:S04]  /*0b30*/  IMAD R11, R11, R10, RZ ;  /* 0x0000000a0b0b7224 */ /* 0x000fc800078e02ff */
[----:B------:R-:W-:-:S06]  /*0b40*/  IMAD.HI.U32 R7, R7, R11, R6 ;  /* 0x0000000b07077227 */ /* 0x000fcc00078e0006 */
[----:B------:R-:W-:-:S04]  /*0b50*/  IMAD.HI.U32 R6, R7, R12, RZ ;  /* 0x0000000c07067227 */ /* 0x000fc800078e00ff */
[----:B------:R-:W-:Y:S01]  /*0b60*/  IMAD.MOV.U32 R7, RZ, RZ, RZ ;  /* 0x000000ffff077224 */ /* 0x000fe200078e00ff */
[----:B------:R-:W-:-:S05]  /*0b70*/  IADD3 R13, -R6, RZ, RZ ;  /* 0x000000ff060d7210 */ /* 0x000fca0007ffe1ff */
[----:B------:R-:W-:-:S05]  /*0b80*/  IMAD R13, R10, R13, R12 ;  /* 0x0000000d0a0d7224 */ /* 0x000fca00078e020c */
[----:B------:R-:W-:-:S13]  /*0b90*/  ISETP.GE.U32.AND P0, PT, R13, R10, PT ;  /* 0x0000000a0d00720c */ /* 0x000fda0003f06070 */
[----:B------:R-:W-:Y:S02]  /*0ba0*/  @P0 IMAD.IADD R13, R13, 0x1, -R10 ;  /* 0x000000010d0d0824 */ /* 0x000fe400078e0a0a */
[----:B------:R-:W-:-:S03]  /*0bb0*/  @P0 VIADD R6, R6, 0x1 ;  /* 0x0000000106060836 */ /* 0x000fc60000000000 */
[----:B------:R-:W-:-:S13]  /*0bc0*/  ISETP.GE.U32.AND P1, PT, R13, R10, PT ;  /* 0x0000000a0d00720c */ /* 0x000fda0003f26070 */
[----:B------:R-:W-:Y:S02]  /*0bd0*/  @P1 IADD3 R6, R6, 0x1, RZ ;  /* 0x0000000106061810 */ /* 0x000fe40007ffe0ff */
[----:B------:R-:W-:-:S07]  /*0be0*/  @!P3 LOP3.LUT R6, RZ, R10, RZ, 0x33, !PT ;  /* 0x0000000aff06b212 */ /* 0x000fce00078e33ff */
.L_x_14250:
[----:B------:R-:W-:Y:S05]  /*0bf0*/  BSYNC B0 ;  /* 0x0000000000007941 */ /* 0x000fea0003800000 */
.L_x_14249:
[----:B------:R-:W1:Y:S01]  /*0c00*/  @!P2 S2R R13, SR_TID.X ;  /* 0x00000000000da919 */ /* 0x000e620000002100 */
[----:B------:R-:W2:Y:S01]  /*0c10*/  @!P2 LDC.64 R10, c[0x0][0x218] ;  /* 0x00008600ff0aab82 */ /* 0x000ea20000000a00 */
[----:B------:R-:W-:Y:S01]  /*0c20*/  @!P2 IMAD.MOV.U32 R3, RZ, RZ, R5 ;  /* 0x000000ffff03a224 */ /* 0x000fe200078e0005 */
[----:B------:R-:W-:Y:S04]  /*0c30*/  BSSY B0, `(.L_x_14252) ;  /* 0x0000010000007945 */ /* 0x000fe80003800000 */
[----:B------:R-:W-:Y:S02]  /*0c40*/  ISETP.GE.AND P0, PT, R3, R2, PT ;  /* 0x000000020300720c */ /* 0x000fe40003f06270 */
[----:B-1----:R-:W-:-:S05]  /*0c50*/  @!P2 LEA R5, R0, R13, 0x9 ;  /* 0x0000000d0005a211 */ /* 0x002fca00078e48ff */
[----:B--2---:R-:W-:-:S05]  /*0c60*/  @!P2 IMAD.WIDE.U32 R4, R5, 0x8, R10 ;  /* 0x000000080504a825 */ /* 0x004fca00078e000a */
[----:B------:R1:W-:Y:S01]  /*0c70*/  @!P2 STG.E.64 desc[UR4][R4.64], R8 ;  /* 0x000000080400a986 */ /* 0x0003e2000c101b04 */
[----:B------:R-:W-:Y:S05]  /*0c80*/  @P0 BRA `(.L_x_14253) ;  /* 0x0000000000280947 */ /* 0x000fea0003800000 */
[----:B01----:R-:W0:Y:S01]  /*0c90*/  LDC.64 R8, c[0x0][0x218] ;  /* 0x00008600ff087b82 */ /* 0x003e220000000a00 */
[----:B------:R-:W-:Y:S02]  /*0ca0*/  IMAD R5, R0, 0x200, R3 ;  /* 0x0000020000057824 */ /* 0x000fe400078e0203 */
[----:B------:R-:W-:-:S05]  /*0cb0*/  VIADD R3, R3, 0x80 ;  /* 0x0000008003037836 */ /* 0x000fca0000000000 */
[----:B------:R-:W-:-:S13]  /*0cc0*/  ISETP.GE.AND P0, PT, R3, R2, PT ;  /* 0x000000020300720c */ /* 0x000fda0003f06270 */
[----:B------:R-:W-:Y:S01]  /*0cd0*/  @!P0 LEA R11, R0, R3, 0x9 ;  /* 0x00000003000b8211 */ /* 0x000fe200078e48ff */
[----:B------:R-:W-:Y:S02]  /*0ce0*/  @!P0 VIADD R3, R3, 0x80 ;  /* 0x0000008003038836 */ /* 0x000fe40000000000 */
[----:B0-----:R-:W-:-:S04]  /*0cf0*/  IMAD.WIDE.U32 R4, R5, 0x8, R8 ;  /* 0x0000000805047825 */ /* 0x001fc800078e0008 */
[----:B------:R-:W-:Y:S01]  /*0d00*/  @!P0 IMAD.WIDE.U32 R8, R11, 0x8, R8 ;  /* 0x000000080b088825 */ /* 0x000fe200078e0008 */
[----:B------:R2:W-:Y:S04]  /*0d10*/  STG.E.64 desc[UR4][R4.64], R22 ;  /* 0x0000001604007986 */ /* 0x0005e8000c101b04 */
[----:B------:R2:W-:Y:S02]  /*0d20*/  @!P0 STG.E.64 desc[UR4][R8.64], R14 ;  /* 0x0000000e08008986 */ /* 0x0005e4000c101b04 */
.L_x_14253:
[----:B------:R-:W-:Y:S05]  /*0d30*/  BSYNC B0 ;  /* 0x0000000000007941 */ /* 0x000fea0003800000 */
.L_x_14252:
[----:B------:R-:W-:-:S13]  /*0d40*/  ISETP.GE.AND P0, PT, R3, R2, PT ;  /* 0x000000020300720c */ /* 0x000fda0003f06270 */
[----:B------:R-:W-:Y:S05]  /*0d50*/  @P0 EXIT ;  /* 0x000000000000094d */ /* 0x000fea0003800000 */
[----:B-12---:R-:W1:Y:S01]  /*0d60*/  LDC.64 R4, c[0x0][0x218] ;  /* 0x00008600ff047b82 */ /* 0x006e620000000a00 */
[----:B------:R-:W-:-:S04]  /*0d70*/  IMAD R3, R0, 0x200, R3 ;  /* 0x0000020000037824 */ /* 0x000fc800078e0203 */
[----:B-1----:R-:W-:-:S05]  /*0d80*/  IMAD.WIDE.U32 R2, R3, 0x8, R4 ;  /* 0x0000000803027825 */ /* 0x002fca00078e0004 */
[----:B------:R-:W-:Y:S01]  /*0d90*/  STG.E.64 desc[UR4][R2.64], R6 ;  /* 0x0000000602007986 */ /* 0x000fe2000c101b04 */
[----:B------:R-:W-:Y:S05]  /*0da0*/  EXIT ;  /* 0x000000000000794d */ /* 0x000fea0003800000 */
        .weak           $__internal_24_$__cuda_sm20_div_s64
        .type           $__internal_24_$__cuda_sm20_div_s64,@function
        .size           $__internal_24_$__cuda_sm20_div_s64,(.L_x_22721 - $__internal_24_$__cuda_sm20_div_s64)
$__internal_24_$__cuda_sm20_div_s64:
        /* <DEDUP_REMOVED lines=15> */
[----:B------:R-:W-:Y:S01]  /*0ea0*/  IMAD.X R33, RZ, RZ, ~R27, P0 ;  /* 0x000000ffff217224 */ /* 0x000fe200000e0e1b */
[----:B------:R-:W-:-:S03]  /*0eb0*/  MOV R27, R20 ;  /* 0x00000014001b7202 */ /* 0x000fc60000000f00 */
[----:B------:R-:W-:-:S04]  /*0ec0*/  IMAD.WIDE.U32 R26, P0, R20, R33, R26 ;  /* 0x00000021141a7225 */ /* 0x000fc8000780001a */
[----:B------:R-:W-:-:S04]  /*0ed0*/  IMAD.HI.U32 R26, P1, R21, R31, R26 ;  /* 0x0000001f151a7227 */ /* 0x000fc8000782001a */
[CC--:B------:R-:W-:Y:S02]  /*0ee0*/  IMAD R27, R21.reuse, R33.reuse, RZ ;  /* 0x00000021151b7224 */ /* 0x0c0fe400078e02ff */
[----:B------:R-:W-:Y:S01]  /*0ef0*/  IMAD.HI.U32 R31, R21, R33, RZ ;  /* 0x00000021151f7227 */ /* 0x000fe200078e00ff */
[----:B------:R-:W-:Y:S02]  /*0f00*/  IADD3 R33, P5, RZ, -R4, RZ ;  /* 0x80000004ff217210 */ /* 0x000fe40007fbe0ff */
[----:B------:R-:W-:Y:S01]  /*0f10*/  IADD3 R27, P3, R27, R26, RZ ;  /* 0x0000001a1b1b7210 */ /* 0x000fe20007f7e0ff */
[----:B------:R-:W-:Y:S01]  /*0f20*/  IMAD.X R31, R31, 0x1, R21, P0 ;  /* 0x000000011f1f7824 */ /* 0x000fe200000e0615 */
[----:B------:R-:W-:-:S03]  /*0f30*/  IADD3.X R30, RZ, ~R29, RZ, P5, !PT ;  /* 0x8000001dff1e7210 */ /* 0x000fc60002ffe4ff */
        /* <DEDUP_REMOVED lines=8> */
[----:B------:R-:W-:Y:S01]  /*0fc0*/  IMAD.HI.U32 R26, P1, R31, R21, R26 ;  /* 0x000000151f1a7227 */ /* 0x000fe2000782001a */
[----:B------:R-:W-:-:S03]  /*0fd0*/  SEL R27, R33, R4, !P4 ;  /* 0x00000004211b7207 */ /* 0x000fc60006000000 */
[CC--:B------:R-:W-:Y:S02]  /*0fe0*/  IMAD R21, R31.reuse, R20.reuse, RZ ;  /* 0x000000141f157224 */ /* 0x0c0fe400078e02ff */
[----:B------:R-:W-:-:S03]  /*0ff0*/  IMAD.HI.U32 R20, R31, R20, RZ ;  /* 0x000000141f147227 */ /* 0x000fc600078e00ff */
[----:B------:R-:W-:Y:S01]  /*1000*/  IADD3 R4, P3, R21, R26, RZ ;  /* 0x0000001a15047210 */ /* 0x000fe20007f7e0ff */
[----:B------:R-:W-:Y:S01]  /*1010*/  IMAD.X R26, R20, 0x1, R31, P0 ;  /* 0x00000001141a7824 */ /* 0x000fe200000e061f */
[----:B------:R-:W-:Y:S01]  /*1020*/  SEL R31, R30, R29, !P4 ;  /* 0x0000001d1e1f7207 */ /* 0x000fe20006000000 */
[----:B------:R-:W-:Y:S02]  /*1030*/  IMAD.MOV.U32 R21, RZ, RZ, RZ ;  /* 0x000000ffff157224 */ /* 0x000fe400078e00ff */
        /* <DEDUP_REMOVED lines=8> */
[----:B------:R-:W-:-:S04]  /*10c0*/  IMAD.WIDE.U32 R20, R33, R18, RZ ;  /* 0x0000001221147225 */ /* 0x000fc800078e00ff */
[----:B------:R-:W-:Y:S02]  /*10d0*/  IMAD.X R35, RZ, RZ, R35, P1 ;  /* 0x000000ffff237224 */ /* 0x000fe400008e0623 */
[----:B------:R-:W-:Y:S01]  /*10e0*/  IMAD R4, R33, R19, R21 ;  /* 0x0000001321047224 */ /* 0x000fe200078e0215 */
[----:B------:R-:W-:-:S03]  /*10f0*/  IADD3 R21, P1, -R20, R27, RZ ;  /* 0x0000001b14157210 */ /* 0x000fc60007f3e1ff */
[-C--:B------:R-:W-:Y:S01]  /*1100*/  IMAD R4, R35, R18.reuse, R4 ;  /* 0x0000001223047224 */ /* 0x080fe200078e0204 */
[----:B------:R-:W-:-:S03]  /*1110*/  ISETP.GE.U32.AND P0, PT, R21, R18, PT ;  /* 0x000000121500720c */ /* 0x000fc60003f06070 */
[----:B------:R-:W-:Y:S01]  /*1120*/  IMAD.X R31, R31, 0x1, ~R4, P1 ;  /* 0x000000011f1f7824 */ /* 0x000fe200008e0e04 */
[----:B------:R-:W-:Y:S02]  /*1130*/  IADD3 R20, P1, R21, -R18, RZ ;  /* 0x8000001215147210 */ /* 0x000fe40007f3e0ff */
[----:B------:R-:W-:Y:S02]  /*1140*/  IADD3 R4, P3, R33, 0x1, RZ ;  /* 0x0000000121047810 */ /* 0x000fe40007f7e0ff */
[CC--:B------:R-:W-:Y:S02]  /*1150*/  ISETP.GE.U32.AND.EX P0, PT, R31.reuse, R19.reuse, PT, P0 ;  /* 0x000000131f00720c */ /* 0x0c0fe40003f06100 */
[----:B------:R-:W-:Y:S02]  /*1160*/  IADD3.X R27, R31, ~R19, RZ, P1, !PT ;  /* 0x800000131f1b7210 */ /* 0x000fe40000ffe4ff */
[----:B------:R-:W-:Y:S01]  /*1170*/  SEL R21, R20, R21, P0 ;  /* 0x0000001514157207 */ /* 0x000fe20000000000 */
[----:B------:R-:W-:Y:S01]  /*1180*/  IMAD.X R20, RZ, RZ, R35, P3 ;  /* 0x000000ffff147224 */ /* 0x000fe200018e0623 */
[----:B------:R-:W-:-:S02]  /*1190*/  SEL R27, R27, R31, P0 ;  /* 0x0000001f1b1b7207 */ /* 0x000fc40000000000 */
[----:B------:R-:W-:Y:S02]  /*11a0*/  SEL R33, R4, R33, P0 ;  /* 0x0000002104217207 */ /* 0x000fe40000000000 */
[----:B------:R-:W-:Y:S02]  /*11b0*/  ISETP.GE.U32.AND P1, PT, R21, R18, PT ;  /* 0x000000121500720c */ /* 0x000fe40003f26070 */
[----:B------:R-:W-:Y:S02]  /*11c0*/  SEL R18, R20, R35, P0 ;  /* 0x0000002314127207 */ /* 0x000fe40000000000 */
[----:B------:R-:W-:Y:S02]  /*11d0*/  IADD3 R4, P3, R33, 0x1, RZ ;  /* 0x0000000121047810 */ /* 0x000fe40007f7e0ff */
[----:B------:R-:W-:Y:S02]  /*11e0*/  ISETP.GE.U32.AND.EX P0, PT, R27, R19, PT, P1 ;  /* 0x000000131b00720c */ /* 0x000fe40003f06110 */
[----:B------:R-:W-:-:S02]  /*11f0*/  IADD3.X R19, RZ, R18, RZ, P3, !PT ;  /* 0x00000012ff137210 */ /* 0x000fc40001ffe4ff */
[----:B------:R-:W-:Y:S02]  /*1200*/  SEL R4, R4, R33, P0 ;  /* 0x0000002104047207 */ /* 0x000fe40000000000 */
[----:B------:R-:W-:Y:S02]  /*1210*/  SEL R19, R19, R18, P0 ;  /* 0x0000001213137207 */ /* 0x000fe40000000000 */
[----:B------:R-:W-:Y:S02]  /*1220*/  IADD3 R21, P3, RZ, -R4, RZ ;  /* 0x80000004ff157210 */ /* 0x000fe40007f7e0ff */
[----:B------:R-:W-:Y:S02]  /*1230*/  ISETP.NE.U32.AND P0, PT, R28, RZ, PT ;  /* 0x000000ff1c00720c */ /* 0x000fe40003f05070 */
[C---:B------:R-:W-:Y:S01]  /*1240*/  LOP3.LUT R20, R7.reuse, R29, RZ, 0x3c, !PT ;  /* 0x0000001d07147212 */ /* 0x040fe200078e3cff */
[----:B------:R-:W-:Y:S01]  /*1250*/  IMAD.X R18, RZ, RZ, ~R19, P3 ;  /* 0x000000ffff127224 */ /* 0x000fe200018e0e13 */
[----:B------:R-:W-:Y:S01]  /*1260*/  ISETP.NE.AND.EX P0, PT, R7, RZ, PT, P0 ;  /* 0x000000ff0700720c */ /* 0x000fe20003f05300 */
[----:B------:R-:W-:Y:S01]  /*1270*/  HFMA2.MMA R7, -RZ, RZ, 0, 0 ;  /* 0x00000000ff077435 */ /* 0x000fe200000001ff */
[----:B------:R-:W-:-:S04]  /*1280*/  ISETP.GE.AND P1, PT, R20, RZ, PT ;  /* 0x000000ff1400720c */ /* 0x000fc80003f26270 */
[----:B------:R-:W-:Y:S02]  /*1290*/  SEL R4, R21, R4, !P1 ;  /* 0x0000000415047207 */ /* 0x000fe40004800000 */
[----:B------:R-:W-:Y:S02]  /*12a0*/  SEL R19, R18, R19, !P1 ;  /* 0x0000001312137207 */ /* 0x000fe40004800000 */
[----:B------:R-:W-:Y:S02]  /*12b0*/  SEL R4, R4, 0xffffffff, P0 ;  /* 0xffffffff04047807 */ /* 0x000fe40000000000 */
[----:B------:R-:W-:Y:S01]  /*12c0*/  SEL R19, R19, 0xffffffff, P0 ;  /* 0xffffffff13137807 */ /* 0x000fe20000000000 */
[----:B------:R-:W-:Y:S06]  /*12d0*/  RET.REL.NODEC R6 `(_ZN2at6native27unrolled_elementwise_kernelINS0_13BinaryFunctorIlllZZZNS0_15binary_internal21div_trunc_kernel_cudaERNS_18TensorIteratorBaseEENKUlvE_clEvENKUlvE2_clEvEUlllE_EESt5arrayIPcLm3EELi4E23TrivialOffsetCalculatorILi2EjESD_ILi1EjENS0_6memory15LoadWithoutCastENSG_16StoreWithoutCastEEEviT_T0_T2_T3_T4_T5_) ;  /* 0xffffffec06487950 */ /* 0x000fec0003c3ffff */
.L_x_14254:
        /* <DEDUP_REMOVED lines=10> */
.L_x_22721:


//--------------------- .text._ZN2at6native29vectorized_elementwise_kernelILi2ENS0_13BinaryFunctorIlllZZZNS0_15binary_internal21div_trunc_kernel_cudaERNS_18TensorIteratorBaseEENKUlvE_clEvENKUlvE2_clEvEUlllE_EESt5arrayIPcLm3EEEEviT0_T1_ --------------------------
	.section	.text._ZN2at6native29vectorized_elementwise_kernelILi2ENS0_13BinaryFunctorIlllZZZNS0_15binary_internal21div_trunc_kernel_cudaERNS_18TensorIteratorBaseEENKUlvE_clEvENKUlvE2_clEvEUlllE_EESt5arrayIPcLm3EEEEviT0_T1_,"ax",@progbits
	.align	128
        .global         _ZN2at6native29vectorized_elementwise_kernelILi2ENS0_13BinaryFunctorIlllZZZNS0_15binary_internal21div_trunc_kernel_cudaERNS_18TensorIteratorBaseEENKUlvE_clEvENKUlvE2_clEvEUlllE_EESt5arrayIPcLm3EEEEviT0_T1_
        .type           _ZN2at6native29vectorized_elementwise_kernelILi2ENS0_13BinaryFunctorIlllZZZNS0_15binary_internal21div_trunc_kernel_cudaERNS_18TensorIteratorBaseEENKUlvE_clEvENKUlvE2_clEvEUlllE_EESt5arrayIPcLm3EEEEviT0_T1_,@function
        .size           _ZN2at6native29vectorized_elementwise_kernelILi2ENS0_13BinaryFunctorIlllZZZNS0_15binary_internal21div_trunc_kernel_cudaERNS_18TensorIteratorBaseEENKUlvE_clEvENKUlvE2_clEvEUlllE_EESt5arrayIPcLm3EEEEviT0_T1_,(.L_x_22722 - _ZN2at6native29vectorized_elementwise_kernelILi2ENS0_13BinaryFunctorIlllZZZNS0_15binary_internal21div_trunc_kernel_cudaERNS_18TensorIteratorBaseEENKUlvE_clEvENKUlvE2_clEvEUlllE_EESt5arrayIPcLm3EEEEviT0_T1_)
        .other          _ZN2at6native29vectorized_elementwise_kernelILi2ENS0_13BinaryFunctorIlllZZZNS0_15binary_internal21div_trunc_kernel_cudaERNS_18TensorIteratorBaseEENKUlvE_clEvENKUlvE2_clEvEUlllE_EESt5arrayIPcLm3EEEEviT0_T1_,@"STO_CUDA_ENTRY STV_DEFAULT"
_ZN2at6native29vectorized_elementwise_kernelILi2ENS0_13BinaryFunctorIlllZZZNS0_15binary_internal21div_trunc_kernel_cudaERNS_18TensorIteratorBaseEENKUlvE_clEvENKUlvE2_clEvEUlllE_EESt5arrayIPcLm3EEEEviT0_T1_:
.text._ZN2at6native29vectorized_elementwise_kernelILi2ENS0_13BinaryFunctorIlllZZZNS0_15binary_internal21div_trunc_kernel_cudaERNS_18TensorIteratorBaseEENKUlvE_clEvENKUlvE2_clEvEUlllE_EESt5arrayIPcLm3EEEEviT0_T1_:
        /* <DEDUP_REMOVED lines=12> */
[----:B0-----:R-:W-:-:S04]  /*00c0*/  IMAD.WIDE.U32 R2, R46, 0x10, R2 ;  /* 0x000000102e027825 */ /* 0x001fc800078e0002 */
[----:B--2---:R-:W-:Y:S01]  /*00d0*/  IMAD.WIDE R4, R49, 0x8, R4 ;  /* 0x0000000831047825 */ /* 0x004fe200078e0204 */
[----:B------:R0:W5:Y:S04]  /*00e0*/  LDG.E.128 R12, desc[UR4][R2.64+0x800] ;  /* 0x00080004020c7981 */ /* 0x000168000c1e1d00 */
[----:B------:R0:W5:Y:S01]  /*00f0*/  LDG.E.128 R16, desc[UR4][R2.64+0x1000] ;  /* 0x0010000402107981 */ /* 0x000162000c1e1d00 */
[----:B------:R-:W-:-:S03]  /*0100*/  IMAD.WIDE.U32 R36, R46, 0x10, R4 ;  /* 0x000000102e247825 */ /* 0x000fc600078e0004 */
[----:B------:R-:W2:Y:S04]  /*0110*/  LDG.E.128 R4, desc[UR4][R2.64] ;  /* 0x0000000402047981 */ /* 0x000ea8000c1e1d00 */
[----:B------:R-:W2:Y:S04]  /*0120*/  LDG.E.128 R8, desc[UR4][R36.64] ;  /* 0x0000000424087981 */ /* 0x000ea8000c1e1d00 */
[----:B------:R0:W5:Y:S04]  /*0130*/  LDG.E.128 R20, desc[UR4][R2.64+0x1800] ;  /* 0x0018000402147981 */ /* 0x000168000c1e1d00 */
[----:B------:R0:W5:Y:S04]  /*0140*/  LDG.E.128 R24, desc[UR4][R36.64+0x800] ;  /* 0x0008000424187981 */ /* 0x000168000c1e1d00 */
[----:B------:R0:W5:Y:S04]  /*0150*/  LDG.E.128 R28, desc[UR4][R36.64+0x1000] ;  /* 0x00100004241c7981 */ /* 0x000168000c1e1d00 */
[----:B------:R0:W5:Y:S01]  /*0160*/  LDG.E.128 R32, desc[UR4][R36.64+0x1800] ;  /* 0x0018000424207981 */ /* 0x000162000c1e1d00 */
[----:B------:R-:W-:Y:S01]  /*0170*/  BSSY B0, `(.L_x_14256) ;  /* 0x0000020000007945 */ /* 0x000fe20003800000 */
[----:B--2---:R-:W-:-:S04]  /*0180*/  LOP3.LUT R0, R5, R9, RZ, 0xfc, !PT ;  /* 0x0000000905007212 */ /* 0x004fc800078efcff */
[----:B------:R-:W-:-:S13]  /*0190*/  ISETP.NE.U32.AND P0, PT, R0, RZ, PT ;  /* 0x000000ff0000720c */ /* 0x000fda0003f05070 */
[----:B0-----:R-:W-:Y:S05]  /*01a0*/  @!P0 BRA `(.L_x_14257) ;  /* 0x0000000000248947 */ /* 0x001fea0003800000 */
[----:B------:R-:W-:Y:S01]  /*01b0*/  IMAD.MOV.U32 R0, RZ, RZ, R4 ;  /* 0x000000ffff007224 */ /* 0x000fe200078e0004 */
[----:B------:R-:W-:Y:S01]  /*01c0*/  MOV R3, R5 ;  /* 0x0000000500037202 */ /* 0x000fe20000000f00 */
[----:B------:R-:W-:Y:S01]  /*01d0*/  IMAD.MOV.U32 R2, RZ, RZ, R8 ;  /* 0x000000ffff027224 */ /* 0x000fe200078e0008 */
[----:B------:R-:W-:Y:S01]  /*01e0*/  MOV R4, 0x210 ;  /* 0x0000021000047802 */ /* 0x000fe20000000f00 */
[----:B------:R-:W-:-:S07]  /*01f0*/  IMAD.MOV.U32 R5, RZ, RZ, R9 ;  /* 0x000000ffff057224 */ /* 0x000fce00078e0009 */
[----:B-----5:R-:W-:Y:S05]  /*0200*/  CALL.REL.NOINC `($__internal_25_$__cuda_sm20_div_s64) ;  /* 0x0000002c00007944 */ /* 0x020fea0003c00000 */
[----:B------:R-:W-:Y:S01]  /*0210*/  MOV R36, R3 ;  /* 0x0000000300247202 */ /* 0x000fe20000000f00 */
[----:B------:R-:W-:Y:S01]  /*0220*/  IMAD.MOV.U32 R37, RZ, RZ, R0 ;  /* 0x000000ffff257224 */ /* 0x000fe200078e0000 */
[----:B------:R-:W-:Y:S06]  /*0230*/  BRA `(.L_x_14258) ;  /* 0x00000000004c7947 */ /* 0x000fec0003800000 */
.L_x_14257:
[----:B------:R-:W0:Y:S01]  /*0240*/  I2F.U32.RP R0, R8 ;  /* 0x0000000800007306 */ /* 0x000e220000209000 */
[----:B------:R-:W-:Y:S01]  /*0250*/  IADD3 R5, RZ, -R8, RZ ;  /* 0x80000008ff057210 */ /* 0x000fe20007ffe0ff */
[----:B------:R-:W-:Y:S01]  /*0260*/  HFMA2.MMA R37, -RZ, RZ, 0, 0 ;  /* 0x00000000ff257435 */ /* 0x000fe200000001ff */
[----:B------:R-:W-:-:S05]  /*0270*/  ISETP.NE.U32.AND P2, PT, R8, RZ, PT ;  /* 0x000000ff0800720c */ /* 0x000fca0003f45070 */
[----:B0-----:R-:W0:Y:S02]  /*0280*/  MUFU.RCP R0, R0 ;  /* 0x0000000000007308 */ /* 0x001e240000001000 */
[----:B0-----:R-:W-:-:S06]  /*0290*/  VIADD R2, R0, 0xffffffe ;  /* 0x0ffffffe00027836 */ /* 0x001fcc0000000000 */
[----:B------:R0:W1:Y:S02]  /*02a0*/  F2I.FTZ.U32.TRUNC.NTZ R3, R2 ;  /* 0x0000000200037305 */ /* 0x000064000021f000 */
[----:B0-----:R-:W-:Y:S02]  /*02b0*/  IMAD.MOV.U32 R2, RZ, RZ, RZ ;  /* 0x000000ffff027224 */ /* 0x001fe400078e00ff */
[----:B-1----:R-:W-:-:S04]  /*02c0*/  IMAD R5, R5, R3, RZ ;  /* 0x0000000305057224 */ /* 0x002fc800078e02ff */
[----:B------:R-:W-:-:S06]  /*02d0*/  IMAD.HI.U32 R3, R3, R5, R2 ;  /* 0x0000000503037227 */ /* 0x000fcc00078e0002 */
[----:B------:R-:W-:-:S04]  /*02e0*/  IMAD.HI.U32 R36, R3, R4, RZ ;  /* 0x0000000403247227 */ /* 0x000fc800078e00ff */
[----:B------:R-:W-:-:S04]  /*02f0*/  IMAD.MOV R3, RZ, RZ, -R36 ;  /* 0x000000ffff037224 */ /* 0x000fc800078e0a24 */
[----:B------:R-:W-:-:S05]  /*0300*/  IMAD R3, R8, R3, R4 ;  /* 0x0000000308037224 */ /* 0x000fca00078e0204 */
[----:B------:R-:W-:-:S13]  /*0310*/  ISETP.GE.U32.AND P0, PT, R3, R8, PT ;  /* 0x000000080300720c */ /* 0x000fda0003f06070 */
[----:B------:R-:W-:Y:S01]  /*0320*/  @P0 IADD3 R3, -R8, R3, RZ ;  /* 0x0000000308030210 */ /* 0x000fe20007ffe1ff */
[----:B------:R-:W-:-:S03]  /*0330*/  @P0 VIADD R36, R36, 0x1 ;  /* 0x0000000124240836 */ /* 0x000fc60000000000 */
[----:B------:R-:W-:-:S13]  /*0340*/  ISETP.GE.U32.AND P1, PT, R3, R8, PT ;  /* 0x000000080300720c */ /* 0x000fda0003f26070 */
[----:B------:R-:W-:Y:S01]  /*0350*/  @P1 VIADD R36, R36, 0x1 ;  /* 0x0000000124241836 */ /* 0x000fe20000000000 */
[----:B------:R-:W-:-:S07]  /*0360*/  @!P2 LOP3.LUT R36, RZ, R8, RZ, 0x33, !PT ;  /* 0x00000008ff24a212 */ /* 0x000fce00078e33ff */
.L_x_14258:
[----:B------:R-:W-:Y:S05]  /*0370*/  BSYNC B0 ;  /* 0x0000000000007941 */ /* 0x000fea0003800000 */
.L_x_14256:
[----:B------:R-:W-:Y:S01]  /*0380*/  LOP3.LUT R0, R7, R11, RZ, 0xfc, !PT ;  /* 0x0000000b07007212 */ /* 0x000fe200078efcff */
[----:B------:R-:W-:Y:S03]  /*0390*/  BSSY B0, `(.L_x_14259) ;  /* 0x000001f000007945 */ /* 0x000fe60003800000 */
[----:B------:R-:W-:-:S13]  /*03a0*/  ISETP.NE.U32.AND P0, PT, R0, RZ, PT ;  /* 0x000000ff0000720c */ /* 0x000fda0003f05070 */
[----:B------:R-:W-:Y:S05]  /*03b0*/  @!P0 BRA `(.L_x_14260) ;  /* 0x0000000000248947 */ /* 0x000fea0003800000 */
[----:B------:R-:W-:Y:S01]  /*03c0*/  IMAD.MOV.U32 R0, RZ, RZ, R6 ;  /* 0x000000ffff007224 */ /* 0x000fe200078e0006 */
[----:B------:R-:W-:Y:S01]  /*03d0*/  MOV R2, R10 ;  /* 0x0000000a00027202 */ /* 0x000fe20000000f00 */
[----:B------:R-:W-:Y:S01]  /*03e0*/  IMAD.MOV.U32 R3, RZ, RZ, R7 ;  /* 0x000000ffff037224 */ /* 0x000fe200078e0007 */
[----:B------:R-:W-:Y:S01]  /*03f0*/  MOV R4, 0x420 ;  /* 0x0000042000047802 */ /* 0x000fe20000000f00 */
[----:B------:R-:W-:-:S07]  /*0400*/  IMAD.MOV.U32 R5, RZ, RZ, R11 ;  /* 0x000000ffff057224 */ /* 0x000fce00078e000b */
[----:B-----5:R-:W-:Y:S05]  /*0410*/  CALL.REL.NOINC `($__internal_25_$__cuda_sm20_div_s64) ;  /* 0x00000028007c7944 */ /* 0x020fea0003c00000 */
[----:B------:R-:W-:Y:S01]  /*0420*/  IMAD.MOV.U32 R38, RZ, RZ, R3 ;  /* 0x000000ffff267224 */ /* 0x000fe200078e0003 */
[----:B------:R-:W-:Y:S01]  /*0430*/  MOV R39, R0 ;  /* 0x0000000000277202 */ /* 0x000fe20000000f00 */
[----:B------:R-:W-:Y:S06]  /*0440*/  BRA `(.L_x_14261) ;  /* 0x00000000004c7947 */ /* 0x000fec0003800000 */
.L_x_14260:
[----:B------:R-:W0:Y:S01]  /*0450*/  I2F.U32.RP R0, R10 ;  /* 0x0000000a00007306 */ /* 0x000e220000209000 */
[----:B------:R-:W-:Y:S01]  /*0460*/  IMAD.MOV R5, RZ, RZ, -R10 ;  /* 0x000000ffff057224 */ /* 0x000fe200078e0a0a */
[----:B------:R-:W-:Y:S01]  /*0470*/  ISETP.NE.U32.AND P2, PT, R10, RZ, PT ;  /* 0x000000ff0a00720c */ /* 0x000fe20003f45070 */
[----:B------:R-:W-:-:S05]  /*0480*/  IMAD.MOV.U32 R39, RZ, RZ, RZ ;  /* 0x000000ffff277224 */ /* 0x000fca00078e00ff */
[----:B0-----:R-:W0:Y:S02]  /*0490*/  MUFU.RCP R0, R0 ;  /* 0x0000000000007308 */ /* 0x001e240000001000 */
[----:B0-----:R-:W-:-:S06]  /*04a0*/  VIADD R2, R0, 0xffffffe ;  /* 0x0ffffffe00027836 */ /* 0x001fcc0000000000 */
[----:B------:R0:W1:Y:S02]  /*04b0*/  F2I.FTZ.U32.TRUNC.NTZ R3, R2 ;  /* 0x0000000200037305 */ /* 0x000064000021f000 */
[----:B0-----:R-:W-:Y:S01]  /*04c0*/  HFMA2.MMA R2, -RZ, RZ, 0, 0 ;  /* 0x00000000ff027435 */ /* 0x001fe200000001ff */
[----:B-1----:R-:W-:-:S09]  /*04d0*/  IMAD R5, R5, R3, RZ ;  /* 0x0000000305057224 */ /* 0x002fd200078e02ff */
[----:B------:R-:W-:-:S06]  /*04e0*/  IMAD.HI.U32 R3, R3, R5, R2 ;  /* 0x0000000503037227 */ /* 0x000fcc00078e0002 */
[----:B------:R-:W-:-:S04]  /*04f0*/  IMAD.HI.U32 R38, R3, R6, RZ ;  /* 0x0000000603267227 */ /* 0x000fc800078e00ff */
[----:B------:R-:W-:-:S04]  /*0500*/  IMAD.MOV R3, RZ, RZ, -R38 ;  /* 0x000000ffff037224 */ /* 0x000fc800078e0a26 */
[----:B------:R-:W-:-:S05]  /*0510*/  IMAD R3, R10, R3, R6 ;  /* 0x000000030a037224 */ /* 0x000fca00078e0206 */
[----:B------:R-:W-:-:S13]  /*0520*/  ISETP.GE.U32.AND P0, PT, R3, R10, PT ;  /* 0x0000000a0300720c */ /* 0x000fda0003f06070 */
[----:B------:R-:W-:Y:S01]  /*0530*/  @P0 IMAD.IADD R3, R3, 0x1, -R10 ;  /* 0x0000000103030824 */ /* 0x000fe200078e0a0a */
[----:B------:R-:W-:-:S04]  /*0540*/  @P0 IADD3 R38, R38, 0x1, RZ ;  /* 0x0000000126260810 */ /* 0x000fc80007ffe0ff */
[----:B------:R-:W-:-:S13]  /*0550*/  ISETP.GE.U32.AND P1, PT, R3, R10, PT ;  /* 0x0000000a0300720c */ /* 0x000fda0003f26070 */
[----:B------:R-:W-:Y:S01]  /*0560*/  @P1 VIADD R38, R38, 0x1 ;  /* 0x0000000126261836 */ /* 0x000fe20000000000 */
[----:B------:R-:W-:-:S07]  /*0570*/  @!P2 LOP3.LUT R38, RZ, R10, RZ, 0x33, !PT ;  /* 0x0000000aff26a212 */ /* 0x000fce00078e33ff */
.L_x_14261:
[----:B------:R-:W-:Y:S05]  /*0580*/  BSYNC B0 ;  /* 0x0000000000007941 */ /* 0x000fea0003800000 */
.L_x_14259:
[----:B-----5:R-:W-:Y:S01]  /*0590*/  LOP3.LUT R0, R13, R25, RZ, 0xfc, !PT ;  /* 0x000000190d007212 */ /* 0x020fe200078efcff */
[----:B------:R-:W-:Y:S03]  /*05a0*/  BSSY B0, `(.L_x_14262) ;  /* 0x0000020000007945 */ /* 0x000fe60003800000 */
[----:B------:R-:W-:-:S13]  /*05b0*/  ISETP.NE.U32.AND P0, PT, R0, RZ, PT ;  /* 0x000000ff0000720c */ /* 0x000fda0003f05070 */
[----:B------:R-:W-:Y:S05]  /*05c0*/  @!P0 BRA `(.L_x_14263) ;  /* 0x0000000000248947 */ /* 0x000fea0003800000 */
[----:B------:R-:W-:Y:S01]  /*05d0*/  MOV R0, R12 ;  /* 0x0000000c00007202 */ /* 0x000fe20000000f00 */
[----:B------:R-:W-:Y:S01]  /*05e0*/  IMAD.MOV.U32 R3, RZ, RZ, R13 ;  /* 0x000000ffff037224 */ /* 0x000fe200078e000d */
[----:B------:R-:W-:Y:S01]  /*05f0*/  MOV R5, R25 ;  /* 0x0000001900057202 */ /* 0x000fe20000000f00 */
[----:B------:R-:W-:Y:S01]  /*0600*/  IMAD.MOV.U32 R2, RZ, RZ, R24 ;  /* 0x000000ffff027224 */ /* 0x000fe200078e0018 */
[----:B------:R-:W-:-:S07]  /*0610*/  MOV R4, 0x630 ;  /* 0x0000063000047802 */ /* 0x000fce0000000f00 */
[----:B------:R-:W-:Y:S05]  /*0620*/  CALL.REL.NOINC `($__internal_25_$__cuda_sm20_div_s64) ;  /* 0x0000002400f87944 */ /* 0x000fea0003c00000 */
[----:B------:R-:W-:Y:S02]  /*0630*/  IMAD.MOV.U32 R12, RZ, RZ, R3 ;  /* 0x000000ffff0c7224 */ /* 0x000fe400078e0003 */
[----:B------:R-:W-:Y:S01]  /*0640*/  IMAD.MOV.U32 R13, RZ, RZ, R0 ;  /* 0x000000ffff0d7224 */ /* 0x000fe200078e0000 */
[----:B------:R-:W-:Y:S06]  /*0650*/  BRA `(.L_x_14264) ;  /* 0x0000000000507947 */ /* 0x000fec0003800000 */
.L_x_14263:
[----:B------:R-:W0:Y:S01]  /*0660*/  I2F.U32.RP R0, R24 ;  /* 0x0000001800007306 */ /* 0x000e220000209000 */
[----:B------:R-:W-:Y:S01]  /*0670*/  IMAD.MOV R5, RZ, RZ, -R24 ;  /* 0x000000ffff057224 */ /* 0x000fe200078e0a18 */
[----:B------:R-:W-:Y:S01]  /*0680*/  ISETP.NE.U32.AND P2, PT, R24, RZ, PT ;  /* 0x000000ff1800720c */ /* 0x000fe20003f45070 */
[----:B------:R-:W-:-:S05]  /*0690*/  IMAD.MOV.U32 R13, RZ, RZ, RZ ;  /* 0x000000ffff0d7224 */ /* 0x000fca00078e00ff */
[----:B0-----:R-:W0:Y:S02]  /*06a0*/  MUFU.RCP R0, R0 ;  /* 0x0000000000007308 */ /* 0x001e240000001000 */
[----:B0-----:R-:W-:-:S06]  /*06b0*/  IADD3 R2, R0, 0xffffffe, RZ ;  /* 0x0ffffffe00027810 */ /* 0x001fcc0007ffe0ff */
[----:B------:R0:W1:Y:S02]  /*06c0*/  F2I.FTZ.U32.TRUNC.NTZ R3, R2 ;  /* 0x0000000200037305 */ /* 0x000064000021f000 */
[----:B0-----:R-:W-:Y:S02]  /*06d0*/  IMAD.MOV.U32 R2, RZ, RZ, RZ ;  /* 0x000000ffff027224 */ /* 0x001fe400078e00ff */
[----:B-1----:R-:W-:-:S04]  /*06e0*/  IMAD R5, R5, R3, RZ ;  /* 0x0000000305057224 */ /* 0x002fc800078e02ff */
[----:B------:R-:W-:-:S06]  /*06f0*/  IMAD.HI.U32 R3, R3, R5, R2 ;  /* 0x0000000503037227 */ /* 0x000fcc00078e0002 */
[----:B------:R-:W-:-:S05]  /*0700*/  IMAD.HI.U32 R3, R3, R12, RZ ;  /* 0x0000000c03037227 */ /* 0x000fca00078e00ff */
[----:B------:R-:W-:-:S05]  /*0710*/  IADD3 R5, -R3, RZ, RZ ;  /* 0x000000ff03057210 */ /* 0x000fca0007ffe1ff */
[----:B------:R-:W-:-:S05]  /*0720*/  IMAD R5, R24, R5, R12 ;  /* 0x0000000518057224 */ /* 0x000fca00078e020c */
[----:B------:R-:W-:-:S13]  /*0730*/  ISETP.GE.U32.AND P0, PT, R5, R24, PT ;  /* 0x000000180500720c */ /* 0x000fda0003f06070 */
[----:B------:R-:W-:Y:S02]  /*0740*/  @P0 IMAD.IADD R5, R5, 0x1, -R24 ;  /* 0x0000000105050824 */ /* 0x000fe400078e0a18 */
[----:B------:R-:W-:-:S03]  /*0750*/  @P0 VIADD R3, R3, 0x1 ;  /* 0x0000000103030836 */ /* 0x000fc60000000000 */
[----:B------:R-:W-:-:S13]  /*0760*/  ISETP.GE.U32.AND P1, PT, R5, R24, PT ;  /* 0x000000180500720c */ /* 0x000fda0003f26070 */
[----:B------:R-:W-:Y:S02]  /*0770*/  @P1 IADD3 R3, R3, 0x1, RZ ;  /* 0x0000000103031810 */ /* 0x000fe40007ffe0ff */
[----:B------:R-:W-:-:S05]  /*0780*/  @!P2 LOP3.LUT R3, RZ, R24, RZ, 0x33, !PT ;  /* 0x00000018ff03a212 */ /* 0x000fca00078e33ff */
[----:B------:R-:W-:-:S07]  /*0790*/  IMAD.MOV.U32 R12, RZ, RZ, R3 ;  /* 0x000000ffff0c7224 */ /* 0x000fce00078e0003 */
.L_x_14264:
[----:B------:R-:W-:Y:S05]  /*07a0*/  BSYNC B0 ;  /* 0x0000000000007941 */ /* 0x000fea0003800000 */
.L_x_14262:
[----:B------:R-:W-:Y:S01]  /*07b0*/  LOP3.LUT R0, R15, R27, RZ, 0xfc, !PT ;  /* 0x0000001b0f007212 */ /* 0x000fe200078efcff */
        /* <DEDUP_REMOVED lines=12> */
.L_x_14266:
        /* <DEDUP_REMOVED lines=20> */
.L_x_14267:
[----:B------:R-:W-:Y:S05]  /*09c0*/  BSYNC B0 ;  /* 0x0000000000007941 */ /* 0x000fea0003800000 */
.L_x_14265:
        /* <DEDUP_REMOVED lines=13> */
.L_x_14269:
        /* <DEDUP_REMOVED lines=20> */
.L_x_14270:
[----:B------:R-:W-:Y:S05]  /*0be0*/  BSYNC B0 ;  /* 0x0000000000007941 */ /* 0x000fea0003800000 */
.L_x_14268:
        /* <DEDUP_REMOVED lines=13> */
.L_x_14272:
        /* <DEDUP_REMOVED lines=20> */
.L_x_14273:
[----:B------:R-:W-:Y:S05]  /*0e00*/  BSYNC B0 ;  /* 0x0000000000007941 */ /* 0x000fea0003800000 */
.L_x_14271:
        /* <DEDUP_REMOVED lines=13> */
.L_x_14275:
        /* <DEDUP_REMOVED lines=20> */
.L_x_14276:
[----:B------:R-:W-:Y:S05]  /*1020*/  BSYNC B0 ;  /* 0x0000000000007941 */ /* 0x000fea0003800000 */
.L_x_14274:
        /* <DEDUP_REMOVED lines=13> */
.L_x_14278:
        /* <DEDUP_REMOVED lines=20> */
.L_x_14279:
[----:B------:R-:W-:Y:S05]  /*1240*/  BSYNC B0 ;  /* 0x0000000000007941 */ /* 0x000fea0003800000 */
.L_x_14277:
[----:B------:R-:W0:Y:S02]  /*1250*/  LDC.64 R2, c[0x0][0x218] ;  /* 0x00008600ff027b82 */ /* 0x000e240000000a00 */
[----:B0-----:R-:W-:-:S04]  /*1260*/  IMAD.WIDE.U32 R2, R49, 0x8, R2 ;  /* 0x0000000831027825 */ /* 0x001fc800078e0002 */
[----:B------:R-:W-:-:S05]  /*1270*/  IMAD.WIDE R2, R46, 0x10, R2 ;  /* 0x000000102e027825 */ /* 0x000fca00078e0202 */
[----:B------:R-:W-:Y:S04]  /*1280*/  STG.E.128 desc[UR4][R2.64], R36 ;  /* 0x0000002402007986 */ /* 0x000fe8000c101d04 */
[----:B------:R-:W-:Y:S04]  /*1290*/  STG.E.128 desc[UR4][R2.64+0x800], R12 ;  /* 0x0008000c02007986 */ /* 0x000fe8000c101d04 */
[----:B------:R-:W-:Y:S04]  /*12a0*/  STG.E.128 desc[UR4][R2.64+0x1000], R16 ;  /* 0x0010001002007986 */ /* 0x000fe8000c101d04 */
[----:B------:R-:W-:Y:S01]  /*12b0*/  STG.E.128 desc[UR4][R2.64+0x1800], R20 ;  /* 0x0018001402007986 */ /* 0x000fe2000c101d04 */
[----:B------:R-:W-:Y:S05]  /*12c0*/  EXIT ;  /* 0x000000000000794d */ /* 0x000fea0003800000 */
.L_x_14255:
[----:B------:R-:W0:Y:S01]  /*12d0*/  S2R R38, SR_TID.X ;  /* 0x0000000000267919 */ /* 0x000e220000002100 */
[----:B------:R-:W-:Y:S02]  /*12e0*/  CS2R R6, SRZ ;  /* 0x0000000000067805 */ /* 0x000fe4000001ff00 */
[----:B------:R-:W-:Y:S02]  /*12f0*/  CS2R R10, SRZ ;  /* 0x00000000000a7805 */ /* 0x000fe4000001ff00 */
[----:B0-----:R-:W-:Y:S02]  /*1300*/  ISETP.GE.AND P2, PT, R38, R39, PT ;  /* 0x000000272600720c */ /* 0x001fe40003f46270 */
[----:B------:R-:W-:-:S11]  /*1310*/  MOV R0, R38 ;  /* 0x0000002600007202 */ /* 0x000fd60000000f00 */
        /* <DEDUP_REMOVED lines=11> */
[----:B------:R-:W-:Y:S01]  /*13d0*/  @!P5 IADD3 R0, R0, 0x80, RZ ;  /* 0x000000800000d810 */ /* 0x000fe20007ffe0ff */
[----:B------:R-:W4:Y:S03]  /*13e0*/  @!P5 LDC.64 R44, c[0x0][0x220] ;  /* 0x00008800ff2cdb82 */ /* 0x000f260000000a00 */
[----:B------:R-:W-:Y:S01]  /*13f0*/  ISETP.GE.AND P4, PT, R0, R39, PT ;  /* 0x000000270000720c */ /* 0x000fe20003f86270 */
[----:B--2---:R-:W-:-:S04]  /*1400*/  @!P6 IMAD.WIDE.U32 R4, R3, 0x8, R4 ;  /* 0x000000080304e825 */ /* 0x004fc800078e0004 */
[----:B------:R-:W2:Y:S01]  /*1410*/  @!P5 LDC.64 R42, c[0x0][0x228] ;  /* 0x00008a00ff2adb82 */ /* 0x000ea20000000a00 */
[----:B------:R0:W5:Y:S01]  /*1420*/  @!P6 LDG.E.64 R6, desc[UR4][R4.64] ;  /* 0x000000040406e981 */ /* 0x000162000c1e1b00 */
[----:B---3--:R-:W-:-:S06]  /*1430*/  @!P6 IMAD.WIDE.U32 R8, R3, 0x8, R8 ;  /* 0x000000080308e825 */ /* 0x008fcc00078e0008 */
[----:B------:R-:W3:Y:S01]  /*1440*/  @!P4 LDC.64 R40, c[0x0][0x220] ;  /* 0x00008800ff28cb82 */ /* 0x000ee20000000a00 */
[----:B------:R-:W-:Y:S01]  /*1450*/  @!P4 IMAD.IADD R15, R49, 0x1, R0 ;  /* 0x00000001310fc824 */ /* 0x000fe200078e0200 */
[----:B------:R1:W5:Y:S01]  /*1460*/  @!P6 LDG.E.64 R10, desc[UR4][R8.64] ;  /* 0x00000004080ae981 */ /* 0x000362000c1e1b00 */
[----:B------:R-:W-:-:S05]  /*1470*/  @!P4 VIADD R0, R0, 0x80 ;  /* 0x000000800000c836 */ /* 0x000fca0000000000 */
[----:B------:R-:W-:Y:S01]  /*1480*/  ISETP.GE.AND P3, PT, R0, R39, PT ;  /* 0x000000270000720c */ /* 0x000fe20003f66270 */
[----:B------:R-:W4:-:S12]  /*1490*/  @!P4 LDC.64 R28, c[0x0][0x228] ;  /* 0x00008a00ff1ccb82 */ /* 0x000f180000000a00 */
[----:B------:R-:W-:Y:S01]  /*14a0*/  @!P3 IADD3 R51, R49, R0, RZ ;  /* 0x000000003133b210 */ /* 0x000fe20007ffe0ff */
[----:B------:R-:W-:Y:S01]  /*14b0*/  @!P3 VIADD R0, R0, 0x80 ;  /* 0x000000800000b836 */ /* 0x000fe20000000000 */
[----:B------:R-:W2:Y:S04]  /*14c0*/  @!P3 LDC.64 R46, c[0x0][0x220] ;  /* 0x00008800ff2ebb82 */ /* 0x000ea80000000a00 */
[----:B------:R-:W-:-:S04]  /*14d0*/  ISETP.GE.AND P1, PT, R0, R39, PT ;  /* 0x000000270000720c */ /* 0x000fc80003f26270 */
[----:B------:R-:W2:Y:S09]  /*14e0*/  @!P3 LDC.64 R26, c[0x0][0x228] ;  /* 0x00008a00ff1abb82 */ /* 0x000eb20000000a00 */
[----:B------:R-:W-:Y:S01]  /*14f0*/  @!P1 IMAD.IADD R48, R49, 0x1, R0 ;  /* 0x0000000131309824 */ /* 0x000fe200078e0200 */
[----:B------:R-:W-:Y:S01]  /*1500*/  @!P1 IADD3 R0, R0, 0x80, RZ ;  /* 0x0000008000009810 */ /* 0x000fe20007ffe0ff */
[----:B------:R-:W2:Y:S03]  /*1510*/  @!P1 LDC.64 R22, c[0x0][0x220] ;  /* 0x00008800ff169b82 */ /* 0x000ea60000000a00 */
[----:B------:R-:W-:-:S05]  /*1520*/  ISETP.GE.AND P0, PT, R0, R39, PT ;  /* 0x000000270000720c */ /* 0x000fca0003f06270 */
[----:B------:R-:W2:Y:S08]  /*1530*/  @!P1 LDC.64 R24, c[0x0][0x228] ;  /* 0x00008a00ff189b82 */ /* 0x000eb00000000a00 */
[----:B------:R-:W-:Y:S01]  /*1540*/  @!P0 IMAD.IADD R3, R49, 0x1, R0 ;  /* 0x0000000131038824 */ /* 0x000fe200078e0200 */
[----:B0-----:R-:W0:Y:S01]  /*1550*/  @!P0 LDC.64 R4, c[0x0][0x220] ;  /* 0x00008800ff048b82 */ /* 0x001e220000000a00 */
[----:B------:R-:W-:-:S05]  /*1560*/  @!P0 VIADD R0, R0, 0x80 ;  /* 0x0000008000008836 */ /* 0x000fca0000000000 */
[----:B------:R-:W-:Y:S02]  /*1570*/  ISETP.GE.AND P6, PT, R0, R39, PT ;  /* 0x000000270000720c */ /* 0x000fe40003fc6270 */
[----:B-1----:R-:W1:Y:S01]  /*1580*/  @!P0 LDC.64 R8, c[0x0][0x228] ;  /* 0x00008a00ff088b82 */ /* 0x002e620000000a00 */
[----:B---3--:R-:W-:-:S10]  /*1590*/  @!P4 IMAD.WIDE.U32 R40, R15, 0x8, R40 ;  /* 0x000000080f28c825 */ /* 0x008fd400078e0028 */
[----:B------:R-:W3:Y:S08]  /*15a0*/  @!P6 LDC.64 R30, c[0x0][0x220] ;  /* 0x00008800ff1eeb82 */ /* 0x000ef00000000a00 */
[----:B------:R-:W1:Y:S01]  /*15b0*/  @!P6 LDC.64 R32, c[0x0][0x228] ;  /* 0x00008a00ff20eb82 */ /* 0x000e620000000a00 */
[----:B----4-:R-:W-:Y:S01]  /*15c0*/  @!P4 IMAD.WIDE.U32 R28, R15, 0x8, R28 ;  /* 0x000000080f1cc825 */ /* 0x010fe200078e001c */
[----:B------:R-:W-:-:S02]  /*15d0*/  CS2R R14, SRZ ;  /* 0x00000000000e7805 */ /* 0x000fc4000001ff00 */
[----:B------:R-:W-:Y:S01]  /*15e0*/  CS2R R16, SRZ ;  /* 0x0000000000107805 */ /* 0x000fe2000001ff00 */
[----:B------:R-:W-:-:S04]  /*15f0*/  @!P5 IMAD.WIDE.U32 R44, R13, 0x8, R44 ;  /* 0x000000080d2cd825 */ /* 0x000fc800078e002c */
[----:B--2---:R-:W-:Y:S01]  /*1600*/  @!P5 IMAD.WIDE.U32 R42, R13, 0x8, R42 ;  /* 0x000000080d2ad825 */ /* 0x004fe200078e002a */
[----:B------:R-:W-:Y:S02]  /*1610*/  CS2R R12, SRZ ;  /* 0x00000000000c7805 */ /* 0x000fe4000001ff00 */
[----:B------:R-:W-:Y:S01]  /*1620*/  CS2R R20, SRZ ;  /* 0x0000000000147805 */ /* 0x000fe2000001ff00 */
[----:B------:R2:W5:Y:S01]  /*1630*/  @!P4 LDG.E.64 R16, desc[UR4][R40.64] ;  /* 0x000000042810c981 */ /* 0x000562000c1e1b00 */
[----:B------:R-:W-:-:S03]  /*1640*/  CS2R R18, SRZ ;  /* 0x0000000000127805 */ /* 0x000fc6000001ff00 */
[----:B------:R4:W5:Y:S01]  /*1650*/  @!P5 LDG.E.64 R14, desc[UR4][R42.64] ;  /* 0x000000042a0ed981 */ /* 0x000962000c1e1b00 */
[----:B------:R-:W-:-:S03]  /*1660*/  @!P3 IMAD.WIDE.U32 R46, R51, 0x8, R46 ;  /* 0x00000008332eb825 */ /* 0x000fc600078e002e */
[----:B------:R0:W5:Y:S01]  /*1670*/  @!P5 LDG.E.64 R12, desc[UR4][R44.64] ;  /* 0x000000042c0cd981 */ /* 0x000162000c1e1b00 */
[----:B--2---:R-:W-:-:S03]  /*1680*/  @!P3 IMAD.WIDE.U32 R40, R51, 0x8, R26 ;  /* 0x000000083328b825 */ /* 0x004fc600078e001a */
[----:B------:R-:W5:Y:S01]  /*1690*/  @!P3 LDG.E.64 R20, desc[UR4][R46.64] ;  /* 0x000000042e14b981 */ /* 0x000f62000c1e1b00 */
[----:B----4-:R-:W-:Y:S01]  /*16a0*/  @!P1 IMAD.WIDE.U32 R42, R48, 0x8, R22 ;  /* 0x00000008302a9825 */ /* 0x010fe200078e0016 */
[----:B------:R-:W-:Y:S02]  /*16b0*/  CS2R R22, SRZ ;  /* 0x0000000000167805 */ /* 0x000fe4000001ff00 */
[----:B------:R2:W5:Y:S01]  /*16c0*/  @!P4 LDG.E.64 R18, desc[UR4][R28.64] ;  /* 0x000000041c12c981 */ /* 0x000562000c1e1b00 */
[----:B0-----:R-:W-:Y:S01]  /*16d0*/  @!P6 IADD3 R45, R49, R0, RZ ;  /* 0x00000000312de210 */ /* 0x001fe20007ffe0ff */
[----:B------:R-:W-:Y:S02]  /*16e0*/  @!P0 IMAD.WIDE.U32 R52, R3, 0x8, R4 ;  /* 0x0000000803348825 */ /* 0x000fe400078e0004 */
[----:B------:R0:W5:Y:S02]  /*16f0*/  @!P3 LDG.E.64 R22, desc[UR4][R40.64] ;  /* 0x000000042816b981 */ /* 0x000164000c1e1b00 */
[----:B---3--:R-:W-:Y:S01]  /*1700*/  @!P6 IMAD.WIDE.U32 R4, R45, 0x8, R30 ;  /* 0x000000082d04e825 */ /* 0x008fe200078e001e */
[----:B------:R-:W-:-:S02]  /*1710*/  CS2R R26, SRZ ;  /* 0x00000000001a7805 */ /* 0x000fc4000001ff00 */
[----:B------:R-:W-:Y:S02]  /*1720*/  CS2R R30, SRZ ;  /* 0x00000000001e7805 */ /* 0x000fe4000001ff00 */
[----:B--2---:R-:W-:Y:S01]  /*1730*/  CS2R R28, SRZ ;  /* 0x00000000001c7805 */ /* 0x004fe2000001ff00 */
[----:B------:R-:W-:Y:S01]  /*1740*/  @!P1 IMAD.WIDE.U32 R50, R48, 0x8, R24 ;  /* 0x0000000830329825 */ /* 0x000fe200078e0018 */
[----:B------:R-:W-:-:S03]  /*1750*/  CS2R R24, SRZ ;  /* 0x0000000000187805 */ /* 0x000fc6000001ff00 */
[----:B-1----:R-:W-:Y:S01]  /*1760*/  @!P0 IMAD.WIDE.U32 R8, R3, 0x8, R8 ;  /* 0x0000000803088825 */ /* 0x002fe200078e0008 */
[----:B------:R1:W5:Y:S03]  /*1770*/  @!P1 LDG.E.64 R26, desc[UR4][R50.64] ;  /* 0x00000004321a9981 */ /* 0x000366000c1e1b00 */
[----:B------:R-:W-:Y:S01]  /*1780*/  @!P6 IMAD.WIDE.U32 R44, R45, 0x8, R32 ;  /* 0x000000082d2ce825 */ /* 0x000fe200078e0020 */
[----:B------:R-:W-:Y:S01]  /*1790*/  CS2R R32, SRZ ;  /* 0x0000000000207805 */ /* 0x000fe2000001ff00 */
[----:B------:R1:W5:Y:S02]  /*17a0*/  @!P1 LDG.E.64 R24, desc[UR4][R42.64] ;  /* 0x000000042a189981 */ /* 0x000364000c1e1b00 */
[C---:B------:R-:W-:Y:S01]  /*17b0*/  @!P2 IMAD.WIDE.U32 R46, R2.reuse, 0x8, R34 ;  /* 0x00000008022ea825 */ /* 0x040fe200078e0022 */
[----:B------:R-:W-:Y:S01]  /*17c0*/  CS2R R34, SRZ ;  /* 0x0000000000227805 */ /* 0x000fe2000001ff00 */
[----:B------:R1:W5:Y:S02]  /*17d0*/  @!P0 LDG.E.64 R28, desc[UR4][R52.64] ;  /* 0x00000004341c8981 */ /* 0x000364000c1e1b00 */
[----:B0-----:R-:W-:Y:S01]  /*17e0*/  @!P2 IMAD.WIDE.U32 R40, R2, 0x8, R36 ;  /* 0x000000080228a825 */ /* 0x001fe200078e0024 */
[----:B------:R-:W-:-:S02]  /*17f0*/  CS2R R2, SRZ ;  /* 0x0000000000027805 */ /* 0x000fc4000001ff00 */
        /* <DEDUP_REMOVED lines=8> */
[----:B-----5:R-:W-:-:S04]  /*1880*/  LOP3.LUT R0, R3, R37, RZ, 0xfc, !PT ;  /* 0x0000002503007212 */ /* 0x020fc800078efcff */
[----:B------:R-:W-:-:S13]  /*1890*/  ISETP.NE.U32.AND P0, PT, R0, RZ, PT ;  /* 0x000000ff0000720c */ /* 0x000fda0003f05070 */
[----:B------:R-:W-:Y:S05]  /*18a0*/  @!P0 BRA `(.L_x_14282) ;  /* 0x0000000000208947 */ /* 0x000fea0003800000 */
[----:B------:R-:W-:Y:S01]  /*18b0*/  IMAD.MOV.U32 R0, RZ, RZ, R2 ;  /* 0x000000ffff007224 */ /* 0x000fe200078e0002 */
[----:B-1----:R-:W-:Y:S01]  /*18c0*/  MOV R5, R37 ;  /* 0x0000002500057202 */ /* 0x002fe20000000f00 */
[----:B------:R-:W-:Y:S01]  /*18d0*/  IMAD.MOV.U32 R2, RZ, RZ, R36 ;  /* 0x000000ffff027224 */ /* 0x000fe200078e0024 */
[----:B------:R-:W-:-:S07]  /*18e0*/  MOV R4, 0x1900 ;  /* 0x0000190000047802 */ /* 0x000fce0000000f00 */
[----:B------:R-:W-:Y:S05]  /*18f0*/  CALL.REL.NOINC `($__internal_25_$__cuda_sm20_div_s64) ;  /* 0x0000001400447944 */ /* 0x000fea0003c00000 */
[----:B------:R-:W-:Y:S02]  /*1900*/  IMAD.MOV.U32 R36, RZ, RZ, R3 ;  /* 0x000000ffff247224 */ /* 0x000fe400078e0003 */
[----:B------:R-:W-:Y:S01]  /*1910*/  IMAD.MOV.U32 R37, RZ, RZ, R0 ;  /* 0x000000ffff257224 */ /* 0x000fe200078e0000 */
[----:B------:R-:W-:Y:S06]  /*1920*/  BRA `(.L_x_14281) ;  /* 0x0000000000507947 */ /* 0x000fec0003800000 */
.L_x_14282:
[----:B------:R-:W0:Y:S01]  /*1930*/  I2F.U32.RP R0, R36 ;  /* 0x0000002400007306 */ /* 0x000e220000209000 */
[----:B------:R-:W-:Y:S01]  /*1940*/  ISETP.NE.U32.AND P3, PT, R36, RZ, PT ;  /* 0x000000ff2400720c */ /* 0x000fe20003f65070 */
[----:B------:R-:W-:-:S06]  /*1950*/  IMAD.MOV.U32 R37, RZ, RZ, RZ ;  /* 0x000000ffff257224 */ /* 0x000fcc00078e00ff */
[----:B0-----:R-:W1:Y:S02]  /*1960*/  MUFU.RCP R0, R0 ;  /* 0x0000000000007308 */ /* 0x001e640000001000 */
[----:B-1----:R-:W-:-:S06]  /*1970*/  IADD3 R4, R0, 0xffffffe, RZ ;  /* 0x0ffffffe00047810 */ /* 0x002fcc0007ffe0ff */
[----:B------:R0:W1:Y:S02]  /*1980*/  F2I.FTZ.U32.TRUNC.NTZ R5, R4 ;  /* 0x0000000400057305 */ /* 0x000064000021f000 */
[----:B0-----:R-:W-:Y:S02]  /*1990*/  IMAD.MOV.U32 R4, RZ, RZ, RZ ;  /* 0x000000ffff047224 */ /* 0x001fe400078e00ff */
[----:B-1----:R-:W-:-:S04]  /*19a0*/  IMAD.MOV R3, RZ, RZ, -R5 ;  /* 0x000000ffff037224 */ /* 0x002fc800078e0a05 */
[----:B------:R-:W-:-:S04]  /*19b0*/  IMAD R3, R3, R36, RZ ;  /* 0x0000002403037224 */ /* 0x000fc800078e02ff */
        /* <DEDUP_REMOVED lines=11> */
.L_x_14281:
[----:B------:R-:W-:Y:S05]  /*1a70*/  BSYNC B0 ;  /* 0x0000000000007941 */ /* 0x000fea0003800000 */
.L_x_14280:
[----:B-1----:R-:W-:Y:S01]  /*1a80*/  IADD3 R46, R38, 0x80, RZ ;  /* 0x00000080262e7810 */ /* 0x002fe20007ffe0ff */
[----:B------:R-:W-:Y:S03]  /*1a90*/  BSSY B0, `(.L_x_14283) ;  /* 0x0000023000007945 */ /* 0x000fe60003800000 */
[----:B------:R-:W-:-:S13]  /*1aa0*/  ISETP.GE.AND P0, PT, R46, R39, PT ;  /* 0x000000272e00720c */ /* 0x000fda0003f06270 */
[----:B------:R-:W-:Y:S05]  /*1ab0*/  @P0 BRA `(.L_x_14284) ;  /* 0x0000000000800947 */ /* 0x000fea0003800000 */
[----:B-----5:R-:W-:-:S04]  /*1ac0*/  LOP3.LUT R0, R7, R11, RZ, 0xfc, !PT ;  /* 0x0000000b07007212 */ /* 0x020fc800078efcff */
[----:B------:R-:W-:-:S13]  /*1ad0*/  ISETP.NE.U32.AND P0, PT, R0, RZ, PT ;  /* 0x000000ff0000720c */ /* 0x000fda0003f05070 */
[----:B------:R-:W-:Y:S05]  /*1ae0*/  @!P0 BRA `(.L_x_14285) ;  /* 0x0000000000248947 */ /* 0x000fea0003800000 */
[----:B------:R-:W-:Y:S01]  /*1af0*/  IMAD.MOV.U32 R0, RZ, RZ, R6 ;  /* 0x000000ffff007224 */ /* 0x000fe200078e0006 */
[----:B------:R-:W-:Y:S01]  /*1b00*/  MOV R2, R10 ;  /* 0x0000000a00027202 */ /* 0x000fe20000000f00 */
[----:B------:R-:W-:Y:S01]  /*1b10*/  IMAD.MOV.U32 R3, RZ, RZ, R7 ;  /* 0x000000ffff037224 */ /* 0x000fe200078e0007 */
[----:B------:R-:W-:Y:S01]  /*1b20*/  MOV R4, 0x1b50 ;  /* 0x00001b5000047802 */ /* 0x000fe20000000f00 */
[----:B------:R-:W-:-:S07]  /*1b30*/  IMAD.MOV.U32 R5, RZ, RZ, R11 ;  /* 0x000000ffff057224 */ /* 0x000fce00078e000b */
[----:B------:R-:W-:Y:S05]  /*1b40*/  CALL.REL.NOINC `($__internal_25_$__cuda_sm20_div_s64) ;  /* 0x0000001000b07944 */ /* 0x000fea0003c00000 */
[----:B------:R-:W-:Y:S01]  /*1b50*/  IMAD.MOV.U32 R6, RZ, RZ, R3 ;  /* 0x000000ffff067224 */ /* 0x000fe200078e0003 */
[----:B------:R-:W-:Y:S01]  /*1b60*/  MOV R7, R0 ;  /* 0x0000000000077202 */ /* 0x000fe20000000f00 */
[----:B------:R-:W-:Y:S06]  /*1b70*/  BRA `(.L_x_14284) ;  /* 0x0000000000507947 */ /* 0x000fec0003800000 */
.L_x_14285:
        /* <DEDUP_REMOVED lines=20> */
.L_x_14284:
[----:B------:R-:W-:Y:S05]  /*1cc0*/  BSYNC B0 ;  /* 0x0000000000007941 */ /* 0x000fea0003800000 */
.L_x_14283:
[----:B------:R-:W-:Y:S01]  /*1cd0*/  VIADD R0, R38, 0x100 ;  /* 0x0000010026007836 */ /* 0x000fe20000000000 */
[----:B------:R-:W-:Y:S04]  /*1ce0*/  BSSY B0, `(.L_x_14286) ;  /* 0x0000022000007945 */ /* 0x000fe80003800000 */
        /* <DEDUP_REMOVED lines=11> */
[----:B------:R-:W-:Y:S01]  /*1da0*/  MOV R10, R3 ;  /* 0x00000003000a7202 */ /* 0x000fe20000000f00 */
[----:B------:R-:W-:Y:S01]  /*1db0*/  IMAD.MOV.U32 R11, RZ, RZ, R0 ;  /* 0x000000ffff0b7224 */ /* 0x000fe200078e0000 */
[----:B------:R-:W-:Y:S06]  /*1dc0*/  BRA `(.L_x_14287) ;  /* 0x00000000004c7947 */ /* 0x000fec0003800000 */
.L_x_14288:
[----:B------:R-:W0:Y:S01]  /*1dd0*/  I2F.U32.RP R0, R14 ;  /* 0x0000000e00007306 */ /* 0x000e220000209000 */
[----:B------:R-:W-:Y:S01]  /*1de0*/  ISETP.NE.U32.AND P3, PT, R14, RZ, PT ;  /* 0x000000ff0e00720c */ /* 0x000fe20003f65070 */
[----:B------:R-:W-:-:S06]  /*1df0*/  HFMA2.MMA R11, -RZ, RZ, 0, 0 ;  /* 0x00000000ff0b7435 */ /* 0x000fcc00000001ff */
[----:B0-----:R-:W0:Y:S02]  /*1e00*/  MUFU.RCP R0, R0 ;  /* 0x0000000000007308 */ /* 0x001e240000001000 */
[----:B0-----:R-:W-:-:S06]  /*1e10*/  VIADD R2, R0, 0xffffffe ;  /* 0x0ffffffe00027836 */ /* 0x001fcc0000000000 */
[----:B------:R0:W1:Y:S02]  /*1e20*/  F2I.FTZ.U32.TRUNC.NTZ R3, R2 ;  /* 0x0000000200037305 */ /* 0x000064000021f000 */
[----:B0-----:R-:W-:Y:S01]  /*1e30*/  IMAD.MOV.U32 R2, RZ, RZ, RZ ;  /* 0x000000ffff027224 */ /* 0x001fe200078e00ff */
[----:B-1----:R-:W-:-:S05]  /*1e40*/  IADD3 R5, RZ, -R3, RZ ;  /* 0x80000003ff057210 */ /* 0x002fca0007ffe0ff */
[----:B------:R-:W-:-:S04]  /*1e50*/  IMAD R5, R5, R14, RZ ;  /* 0x0000000e05057224 */ /* 0x000fc800078e02ff */
[----:B------:R-:W-:-:S06]  /*1e60*/  IMAD.HI.U32 R3, R3, R5, R2 ;  /* 0x0000000503037227 */ /* 0x000fcc00078e0002 */
        /* <DEDUP_REMOVED lines=8> */
[----:B------:R-:W-:-:S07]  /*1ef0*/  @!P3 LOP3.LUT R10, RZ, R14, RZ, 0x33, !PT ;  /* 0x0000000eff0ab212 */ /* 0x000fce00078e33ff */
.L_x_14287:
[----:B------:R-:W-:Y:S05]  /*1f00*/  BSYNC B0 ;  /* 0x0000000000007941 */ /* 0x000fea0003800000 */
.L_x_14286:
        /* <DEDUP_REMOVED lines=16> */
.L_x_14291:
        /* <DEDUP_REMOVED lines=19> */
.L_x_14290:
[----:B------:R-:W-:Y:S05]  /*2140*/  BSYNC B0 ;  /* 0x0000000000007941 */ /* 0x000fea0003800000 */
.L_x_14289:
        /* <DEDUP_REMOVED lines=16> */
.L_x_14294:
[----:B------:R-:W0:Y:S01]  /*2250*/  I2F.U32.RP R0, R22 ;  /* 0x0000001600007306 */ /* 0x000e220000209000 */
[----:B------:R-:W-:Y:S01]  /*2260*/  ISETP.NE.U32.AND P3, PT, R22, RZ, PT ;  /* 0x000000ff1600720c */ /* 0x000fe20003f65070 */
[----:B------:R-:W-:-:S06]  /*2270*/  IMAD.MOV.U32 R15, RZ, RZ, RZ ;  /* 0x000000ffff0f7224 */ /* 0x000fcc00078e00ff */
        /* <DEDUP_REMOVED lines=14> */
[----:B------:R-:W-:Y:S02]  /*2360*/  @P1 IADD3 R14, R14, 0x1, RZ ;  /* 0x000000010e0e1810 */ /* 0x000fe40007ffe0ff */
[----:B------:R-:W-:-:S07]  /*2370*/  @!P3 LOP3.LUT R14, RZ, R22, RZ, 0x33, !PT ;  /* 0x00000016ff0eb212 */ /* 0x000fce00078e33ff */
.L_x_14293:
[----:B------:R-:W-:Y:S05]  /*2380*/  BSYNC B0 ;  /* 0x0000000000007941 */ /* 0x000fea0003800000 */
.L_x_14292:
[----:B------:R-:W-:Y:S01]  /*2390*/  IADD3 R0, R38, 0x280, RZ ;  /* 0x0000028026007810 */ /* 0x000fe20007ffe0ff */
        /* <DEDUP_REMOVED lines=9> */
[----:B------:R-:W-:Y:S02]  /*2430*/  MOV R5, R27 ;  /* 0x0000001b00057202 */ /* 0x000fe40000000f00 */
[----:B------:R-:W-:-:S07]  /*2440*/  MOV R4, 0x2460 ;  /* 0x0000246000047802 */ /* 0x000fce0000000f00 */
[----:B------:R-:W-:Y:S05]  /*2450*/  CALL.REL.NOINC `($__internal_25_$__cuda_sm20_div_s64) ;  /* 0x00000008006c7944 */ /* 0x000fea0003c00000 */
[----:B------:R-:W-:Y:S01]  /*2460*/  IMAD.MOV.U32 R16, RZ, RZ, R3 ;  /* 0x000000ffff107224 */ /* 0x000fe200078e0003 */
[----:B------:R-:W-:Y:S01]  /*2470*/  MOV R17, R0 ;  /* 0x0000000000117202 */ /* 0x000fe20000000f00 */
[----:B------:R-:W-:Y:S06]  /*2480*/  BRA `(.L_x_14296) ;  /* 0x00000000004c7947 */ /* 0x000fec0003800000 */
.L_x_14297:
        /* <DEDUP_REMOVED lines=10> */
[----:B------:R-:W-:-:S05]  /*2530*/  IMAD.HI.U32 R16, R3, R24, RZ ;  /* 0x0000001803107227 */ /* 0x000fca00078e00ff */
[----:B------:R-:W-:-:S05]  /*2540*/  IADD3 R25, -R16, RZ, RZ ;  /* 0x000000ff10197210 */ /* 0x000fca0007ffe1ff */
[----:B------:R-:W-:-:S05]  /*2550*/  IMAD R25, R26, R25, R24 ;  /* 0x000000191a197224 */ /* 0x000fca00078e0218 */
[----:B------:R-:W-:-:S13]  /*2560*/  ISETP.GE.U32.AND P0, PT, R25, R26, PT ;  /* 0x0000001a1900720c */ /* 0x000fda0003f06070 */
[----:B------:R-:W-:Y:S01]  /*2570*/  @P0 IMAD.IADD R25, R25, 0x1, -R26 ;  /* 0x0000000119190824 */ /* 0x000fe200078e0a1a */
[----:B------:R-:W-:-:S04]  /*2580*/  @P0 IADD3 R16, R16, 0x1, RZ ;  /* 0x0000000110100810 */ /* 0x000fc80007ffe0ff */
[----:B------:R-:W-:-:S13]  /*2590*/  ISETP.GE.U32.AND P1, PT, R25, R26, PT ;  /* 0x0000001a1900720c */ /* 0x000fda0003f26070 */
[----:B------:R-:W-:Y:S01]  /*25a0*/  @P1 VIADD R16, R16, 0x1 ;  /* 0x0000000110101836 */ /* 0x000fe20000000000 */
[----:B------:R-:W-:-:S07]  /*25b0*/  @!P3 LOP3.LUT R16, RZ, R26, RZ, 0x33, !PT ;  /* 0x0000001aff10b212 */ /* 0x000fce00078e33ff */
.L_x_14296:
[----:B------:R-:W-:Y:S05]  /*25c0*/  BSYNC B0 ;  /* 0x0000000000007941 */ /* 0x000fea0003800000 */
.L_x_14295:
[----:B------:R-:W-:Y:S01]  /*25d0*/  VIADD R0, R38, 0x300 ;  /* 0x0000030026007836 */ /* 0x000fe20000000000 */
[----:B------:R-:W-:Y:S04]  /*25e0*/  BSSY B0, `(.L_x_14298) ;  /* 0x0000022000007945 */ /* 0x000fe80003800000 */
[----:B------:R-:W-:-:S13]  /*25f0*/  ISETP.GE.AND P0, PT, R0, R39, PT ;  /* 0x000000270000720c */ /* 0x000fda0003f06270 */
[----:B------:R-:W-:Y:S05]  /*2600*/  @P0 BRA `(.L_x_14299) ;  /* 0x00000000007c0947 */ /* 0x000fea0003800000 */
[----:B-----5:R-:W-:-:S04]  /*2610*/  LOP3.LUT R0, R29, R31, RZ, 0xfc, !PT ;  /* 0x0000001f1d007212 */ /* 0x020fc800078efcff */
        /* <DEDUP_REMOVED lines=8> */
[----:B------:R-:W-:Y:S01]  /*26a0*/  MOV R18, R3 ;  /* 0x0000000300127202 */ /* 0x000fe20000000f00 */
[----:B------:R-:W-:Y:S01]  /*26b0*/  IMAD.MOV.U32 R19, RZ, RZ, R0 ;  /* 0x000000ffff137224 */ /* 0x000fe200078e0000 */
[----:B------:R-:W-:Y:S06]  /*26c0*/  BRA `(.L_x_14299) ;  /* 0x00000000004c7947 */ /* 0x000fec0003800000 */
.L_x_14300:
[----:B------:R-:W0:Y:S01]  /*26d0*/  I2F.U32.RP R0, R30 ;  /* 0x0000001e00007306 */ /* 0x000e220000209000 */
[----:B------:R-:W-:Y:S01]  /*26e0*/  ISETP.NE.U32.AND P3, PT, R30, RZ, PT ;  /* 0x000000ff1e00720c */ /* 0x000fe20003f65070 */
[----:B------:R-:W-:-:S06]  /*26f0*/  IMAD.MOV.U32 R19, RZ, RZ, RZ ;  /* 0x000000ffff137224 */ /* 0x000fcc00078e00ff */
[----:B0-----:R-:W0:Y:S02]  /*2700*/  MUFU.RCP R0, R0 ;  /* 0x0000000000007308 */ /* 0x001e240000001000 */
[----:B0-----:R-:W-:-:S06]  /*2710*/  IADD3 R2, R0, 0xffffffe, RZ ;  /* 0x0ffffffe00027810 */ /* 0x001fcc0007ffe0ff */
        /* <DEDUP_REMOVED lines=14> */
.L_x_14299:
[----:B------:R-:W-:Y:S05]  /*2800*/  BSYNC B0 ;  /* 0x0000000000007941 */ /* 0x000fea0003800000 */
.L_x_14298:
        /* <DEDUP_REMOVED lines=16> */
.L_x_14303:
[----:B------:R-:W0:Y:S01]  /*2910*/  I2F.U32.RP R0, R34 ;  /* 0x0000002200007306 */ /* 0x000e220000209000 */
[----:B------:R-:W-:-:S07]  /*2920*/  ISETP.NE.U32.AND P3, PT, R34, RZ, PT ;  /* 0x000000ff2200720c */ /* 0x000fce0003f65070 */
[----:B0-----:R-:W0:Y:S02]  /*2930*/  MUFU.RCP R0, R0 ;  /* 0x0000000000007308 */ /* 0x001e240000001000 */
[----:B0-----:R-:W-:-:S06]  /*2940*/  VIADD R2, R0, 0xffffffe ;  /* 0x0ffffffe00027836 */ /* 0x001fcc0000000000 */
[----:B------:R0:W1:Y:S02]  /*2950*/  F2I.FTZ.U32.TRUNC.NTZ R3, R2 ;  /* 0x0000000200037305 */ /* 0x000064000021f000 */
[----:B0-----:R-:W-:Y:S01]  /*2960*/  IMAD.MOV.U32 R2, RZ, RZ, RZ ;  /* 0x000000ffff027224 */ /* 0x001fe200078e00ff */
[----:B-1----:R-:W-:-:S05]  /*2970*/  IADD3 R5, RZ, -R3, RZ ;  /* 0x80000003ff057210 */ /* 0x002fca0007ffe0ff */
[----:B------:R-:W-:-:S04]  /*2980*/  IMAD R5, R5, R34, RZ ;  /* 0x0000002205057224 */ /* 0x000fc800078e02ff */
[----:B------:R-:W-:-:S06]  /*2990*/  IMAD.HI.U32 R3, R3, R5, R2 ;  /* 0x0000000503037227 */ /* 0x000fcc00078e0002 */
[----:B------:R-:W-:Y:S01]  /*29a0*/  IMAD.HI.U32 R2, R3, R32, RZ ;  /* 0x0000002003027227 */ /* 0x000fe200078e00ff */
[----:B------:R-:W-:-:S04]  /*29b0*/  HFMA2.MMA R3, -RZ, RZ, 0, 0 ;  /* 0x00000000ff037435 */ /* 0x000fc800000001ff */
        /* <DEDUP_REMOVED lines=8> */
.L_x_14302:
[----:B------:R-:W-:Y:S05]  /*2a40*/  BSYNC B0 ;  /* 0x0000000000007941 */ /* 0x000fea0003800000 */
.L_x_14301:
[----:B------:R-:W0:Y:S01]  /*2a50*/  @!P2 S2R R0, SR_TID.X ;  /* 0x000000000000a919 */ /* 0x000e220000002100 */
[----:B------:R-:W1:Y:S01]  /*2a60*/  @!P2 LDC.64 R4, c[0x0][0x218] ;  /* 0x00008600ff04ab82 */ /* 0x000e620000000a00 */
[----:B------:R-:W-:Y:S01]  /*2a70*/  @!P2 MOV R38, R46 ;  /* 0x0000002e0026a202 */ /* 0x000fe20000000f00 */
[----:B------:R-:W-:Y:S04]  /*2a80*/  BSSY B0, `(.L_x_14304) ;  /* 0x0000030000007945 */ /* 0x000fe80003800000 */
[----:B------:R-:W-:Y:S01]  /*2a90*/  BSSY B1, `(.L_x_14305) ;  /* 0x0000028000017945 */ /* 0x000fe20003800000 */
[----:B------:R-:W-:Y:S01]  /*2aa0*/  ISETP.GE.AND P0, PT, R38, R39, PT ;  /* 0x000000272600720c */ /* 0x000fe20003f06270 */
[----:B0-----:R-:W-:-:S04]  /*2ab0*/  @!P2 IMAD.IADD R9, R49, 0x1, R0 ;  /* 0x000000013109a824 */ /* 0x001fc800078e0200 */
[----:B-1----:R-:W-:-:S05]  /*2ac0*/  @!P2 IMAD.WIDE.U32 R4, R9, 0x8, R4 ;  /* 0x000000080904a825 */ /* 0x002fca00078e0004 */
[----:B-----5:R0:W-:Y:S03]  /*2ad0*/  @!P2 STG.E.64 desc[UR4][R4.64], R36 ;  /* 0x000000240400a986 */ /* 0x0201e6000c101b04 */
[----:B------:R-:W-:Y:S05]  /*2ae0*/  @P0 BRA `(.L_x_14306) ;  /* 0x0000000000300947 */ /* 0x000fea0003800000 */
[----:B0-----:R-:W0:Y:S01]  /*2af0*/  LDC.64 R4, c[0x0][0x218] ;  /* 0x00008600ff047b82 */ /* 0x001e220000000a00 */
[----:B------:R-:W-:Y:S01]  /*2b00*/  IMAD.IADD R9, R49, 0x1, R38 ;  /* 0x0000000131097824 */ /* 0x000fe200078e0226 */
[----:B------:R-:W-:-:S04]  /*2b10*/  IADD3 R38, R38, 0x80, RZ ;  /* 0x0000008026267810 */ /* 0x000fc80007ffe0ff */
[----:B------:R-:W-:Y:S01]  /*2b20*/  ISETP.GE.AND P0, PT, R38, R39, PT ;  /* 0x000000272600720c */ /* 0x000fe20003f06270 */
[----:B0-----:R-:W-:-:S05]  /*2b30*/  IMAD.WIDE.U32 R4, R9, 0x8, R4 ;  /* 0x0000000809047825 */ /* 0x001fca00078e0004 */
[----:B------:R0:W-:Y:S07]  /*2b40*/  STG.E.64 desc[UR4][R4.64], R6 ;  /* 0x0000000604007986 */ /* 0x0001ee000c101b04 */
[----:B------:R-:W-:Y:S05]  /*2b50*/  @P0 BRA `(.L_x_14307) ;  /* 0x0000000000300947 */ /* 0x000fea0003800000 */
[----:B0-----:R-:W0:Y:S01]  /*2b60*/  LDC.64 R4, c[0x0][0x218] ;  /* 0x00008600ff047b82 */ /* 0x001e220000000a00 */
[----:B------:R-:W-:Y:S01]  /*2b70*/  IMAD.IADD R7, R49, 0x1, R38 ;  /* 0x0000000131077824 */ /* 0x000fe200078e0226 */
[----:B------:R-:W-:-:S03]  /*2b80*/  IADD3 R38, R38, 0x80, RZ ;  /* 0x0000008026267810 */ /* 0x000fc60007ffe0ff */
[----:B0-----:R-:W-:-:S05]  /*2b90*/  IMAD.WIDE.U32 R4, R7, 0x8, R4 ;  /* 0x0000000807047825 */ /* 0x001fca00078e0004 */
[----:B------:R1:W-:Y:S02]  /*2ba0*/  STG.E.64 desc[UR4][R4.64], R10 ;  /* 0x0000000a04007986 */ /* 0x0003e4000c101b04 */
.L_x_14306:
[----:B------:R-:W-:-:S13]  /*2bb0*/  ISETP.GE.AND P0, PT, R38, R39, PT ;  /* 0x000000272600720c */ /* 0x000fda0003f06270 */
[----:B------:R-:W-:Y:S05]  /*2bc0*/  @P0 BRA `(.L_x_14308) ;  /* 0x0000000000300947 */ /* 0x000fea0003800000 */
[----:B01----:R-:W0:Y:S01]  /*2bd0*/  LDC.64 R4, c[0x0][0x218] ;  /* 0x00008600ff047b82 */ /* 0x003e220000000a00 */
[----:B------:R-:W-:Y:S01]  /*2be0*/  IMAD.IADD R7, R49, 0x1, R38 ;  /* 0x0000000131077824 */ /* 0x000fe200078e0226 */
[----:B------:R-:W-:-:S03]  /*2bf0*/  IADD3 R38, R38, 0x80, RZ ;  /* 0x0000008026267810 */ /* 0x000fc60007ffe0ff */
[----:B0-----:R-:W-:-:S05]  /*2c00*/  IMAD.WIDE.U32 R4, R7, 0x8, R4 ;  /* 0x0000000807047825 */ /* 0x001fca00078e0004 */
[----:B------:R1:W-:Y:S02]  /*2c10*/  STG.E.64 desc[UR4][R4.64], R12 ;  /* 0x0000000c04007986 */ /* 0x0003e4000c101b04 */
.L_x_14307:
[----:B------:R-:W-:-:S13]  /*2c20*/  ISETP.GE.AND P0, PT, R38, R39, PT ;  /* 0x000000272600720c */ /* 0x000fda0003f06270 */
[----:B------:R-:W-:Y:S05]  /*2c30*/  @P0 BRA `(.L_x_14309) ;  /* 0x0000000000340947 */ /* 0x000fea0003800000 */
[----:B01----:R-:W0:Y:S01]  /*2c40*/  LDC.64 R4, c[0x0][0x218] ;  /* 0x00008600ff047b82 */ /* 0x003e220000000a00 */
[----:B------:R-:W-:Y:S01]  /*2c50*/  IMAD.IADD R7, R49, 0x1, R38 ;  /* 0x0000000131077824 */ /* 0x000fe200078e0226 */
[----:B------:R-:W-:-:S03]  /*2c60*/  IADD3 R38, R38, 0x80, RZ ;  /* 0x0000008026267810 */ /* 0x000fc60007ffe0ff */
[----:B0-----:R-:W-:-:S05]  /*2c70*/  IMAD.WIDE.U32 R4, R7, 0x8, R4 ;  /* 0x0000000807047825 */ /* 0x001fca00078e0004 */
[----:B------:R2:W-:Y:S02]  /*2c80*/  STG.E.64 desc[UR4][R4.64], R14 ;  /* 0x0000000e04007986 */ /* 0x0005e4000c101b04 */
.L_x_14308:
[----:B------:R-:W-:-:S13]  /*2c90*/  ISETP.GE.AND P0, PT, R38, R39, PT ;  /* 0x000000272600720c */ /* 0x000fda0003f06270 */
[----:B------:R-:W-:Y:S05]  /*2ca0*/  @P0 BREAK B1 ;  /* 0x0000000000010942 */ /* 0x000fea0003800000 */
[----:B------:R-:W-:Y:S05]  /*2cb0*/  @P0 BRA `(.L_x_14310) ;  /* 0x0000000000300947 */ /* 0x000fea0003800000 */
[----:B012---:R-:W0:Y:S01]  /*2cc0*/  LDC.64 R4, c[0x0][0x218] ;  /* 0x00008600ff047b82 */ /* 0x007e220000000a00 */
[----:B------:R-:W-:Y:S01]  /*2cd0*/  IMAD.IADD R7, R49, 0x1, R38 ;  /* 0x0000000131077824 */ /* 0x000fe200078e0226 */
[----:B------:R-:W-:-:S03]  /*2ce0*/  IADD3 R38, R38, 0x80, RZ ;  /* 0x0000008026267810 */ /* 0x000fc60007ffe0ff */
[----:B0-----:R-:W-:-:S05]  /*2cf0*/  IMAD.WIDE.U32 R4, R7, 0x8, R4 ;  /* 0x0000000807047825 */ /* 0x001fca00078e0004 */
[----:B------:R2:W-:Y:S02]  /*2d00*/  STG.E.64 desc[UR4][R4.64], R16 ;  /* 0x0000001004007986 */ /* 0x0005e4000c101b04 */
.L_x_14309:
[----:B------:R-:W-:Y:S05]  /*2d10*/  BSYNC B1 ;  /* 0x0000000000017941 */ /* 0x000fea0003800000 */
.L_x_14305:
[----:B------:R-:W-:-:S13]  /*2d20*/  ISETP.GE.AND P0, PT, R38, R39, PT ;  /* 0x000000272600720c */ /* 0x000fda0003f06270 */
[----:B012---:R-:W0:Y:S01]  /*2d30*/  @!P0 LDC.64 R4, c[0x0][0x218] ;  /* 0x00008600ff048b82 */ /* 0x007e220000000a00 */
[----:B------:R-:W-:Y:S01]  /*2d40*/  @!P0 IMAD.IADD R7, R49, 0x1, R38 ;  /* 0x0000000131078824 */ /* 0x000fe200078e0226 */
[----:B------:R-:W-:-:S03]  /*2d50*/  @!P0 IADD3 R38, R38, 0x80, RZ ;  /* 0x0000008026268810 */ /* 0x000fc60007ffe0ff */
[----:B0-----:R-:W-:-:S05]  /*2d60*/  @!P0 IMAD.WIDE.U32 R4, R7, 0x8, R4 ;  /* 0x0000000807048825 */ /* 0x001fca00078e0004 */
[----:B------:R3:W-:Y:S02]  /*2d70*/  @!P0 STG.E.64 desc[UR4][R4.64], R18 ;  /* 0x0000001204008986 */ /* 0x0007e4000c101b04 */
.L_x_14310:
[----:B------:R-:W-:Y:S05]  /*2d80*/  BSYNC B0 ;  /* 0x0000000000007941 */ /* 0x000fea0003800000 */
.L_x_14304:
[----:B------:R-:W-:Y:S05]  /*2d90*/  WARPSYNC.ALL ;  /* 0x0000000000007948 */ /* 0x000fea0003800000 */
[----:B------:R-:W-:-:S13]  /*2da0*/  ISETP.GE.AND P0, PT, R38, R39, PT ;  /* 0x000000272600720c */ /* 0x000fda0003f06270 */
[----:B------:R-:W-:Y:S05]  /*2db0*/  @P0 EXIT ;  /* 0x000000000000094d */ /* 0x000fea0003800000 */
[----:B0123--:R-:W0:Y:S01]  /*2dc0*/  LDC.64 R4, c[0x0][0x218] ;  /* 0x00008600ff047b82 */ /* 0x00fe220000000a00 */
[----:B------:R-:W-:-:S04]  /*2dd0*/  IMAD.IADD R49, R49, 0x1, R38 ;  /* 0x0000000131317824 */ /* 0x000fc800078e0226 */
[----:B0-----:R-:W-:-:S05]  /*2de0*/  IMAD.WIDE.U32 R4, R49, 0x8, R4 ;  /* 0x0000000831047825 */ /* 0x001fca00078e0004 */
[----:B------:R-:W-:Y:S01]  /*2df0*/  STG.E.64 desc[UR4][R4.64], R2 ;  /* 0x0000000204007986 */ /* 0x000fe2000c101b04 */
[----:B------:R-:W-:Y:S05]  /*2e00*/  EXIT ;  /* 0x000000000000794d */ /* 0x000fea0003800000 */
        .weak           $__internal_25_$__cuda_sm20_div_s64
        .type           $__internal_25_$__cuda_sm20_div_s64,@function
        .size           $__internal_25_$__cuda_sm20_div_s64,(.L_x_22722 - $__internal_25_$__cuda_sm20_div_s64)
$__internal_25_$__cuda_sm20_div_s64:
        /* <DEDUP_REMOVED lines=11> */
[C---:B------:R-:W-:Y:S01]  /*2ec0*/  IMAD R44, R40.reuse, R9, R43 ;  /* 0x00000009282c7224 */ /* 0x040fe200078e022b */
[----:B------:R-:W-:Y:S01]  /*2ed0*/  IADD3 R45, P0, RZ, -R42, RZ ;  /* 0x8000002aff2d7210 */ /* 0x000fe20007f1e0ff */
[----:B------:R-:W-:Y:S02]  /*2ee0*/  IMAD.MOV.U32 R43, RZ, RZ, R40 ;  /* 0x000000ffff2b7224 */ /* 0x000fe400078e0028 */
[----:B------:R-:W-:Y:S02]  /*2ef0*/  IMAD R44, R41, R8, R44 ;  /* 0x00000008292c7224 */ /* 0x000fe400078e022c */
[----:B------:R-:W-:-:S03]  /*2f00*/  IMAD.HI.U32 R42, R40, R45, RZ ;  /* 0x0000002d282a7227 */ /* 0x000fc600078e00ff */
[----:B------:R-:W-:-:S05]  /*2f10*/  IADD3.X R44, RZ, ~R44, RZ, P0, !PT ;  /* 0x8000002cff2c7210 */ /* 0x000fca00007fe4ff */
[----:B------:R-:W-:-:S04]  /*2f20*/  IMAD.WIDE.U32 R42, P0, R40, R44, R42 ;  /* 0x0000002c282a7225 */ /* 0x000fc8000780002a */
[----:B------:R-:W-:-:S04]  /*2f30*/  IMAD.HI.U32 R40, R41, R44, RZ ;  /* 0x0000002c29287227 */ /* 0x000fc800078e00ff */
[----:B------:R-:W-:Y:S01]  /*2f40*/  IMAD.HI.U32 R43, P1, R41, R45, R42 ;  /* 0x0000002d292b7227 */ /* 0x000fe2000782002a */
[----:B------:R-:W-:-:S03]  /*2f50*/  IADD3.X R40, R40, R41, RZ, P0, !PT ;  /* 0x0000002928287210 */ /* 0x000fc600007fe4ff */
[----:B------:R-:W-:-:S05]  /*2f60*/  IMAD R42, R41, R44, RZ ;  /* 0x0000002c292a7224 */ /* 0x000fca00078e02ff */
[----:B------:R-:W-:-:S04]  /*2f70*/  IADD3 R43, P3, R42, R43, RZ ;  /* 0x0000002b2a2b7210 */ /* 0x000fc80007f7e0ff */
[----:B------:R-:W-:Y:S01]  /*2f80*/  IADD3.X R40, RZ, RZ, R40, P3, P1 ;  /* 0x000000ffff287210 */ /* 0x000fe20001fe2428 */
[----:B------:R-:W-:-:S04]  /*2f90*/  IMAD.WIDE.U32 R44, R43, R8, RZ ;  /* 0x000000082b2c7225 */ /* 0x000fc800078e00ff */
[----:B------:R-:W-:Y:S01]  /*2fa0*/  IMAD R41, R43, R9, R45 ;  /* 0x000000092b297224 */ /* 0x000fe200078e022d */
[----:B------:R-:W-:-:S03]  /*2fb0*/  IADD3 R44, P0, RZ, -R44, RZ ;  /* 0x8000002cff2c7210 */ /* 0x000fc60007f1e0ff */
[----:B------:R-:W-:Y:S02]  /*2fc0*/  IMAD R41, R40, R8, R41 ;  /* 0x0000000828297224 */ /* 0x000fe400078e0229 */
[----:B------:R-:W-:-:S04]  /*2fd0*/  IMAD.HI.U32 R42, R43, R44, RZ ;  /* 0x0000002c2b2a7227 */ /* 0x000fc800078e00ff */
[----:B------:R-:W-:-:S04]  /*2fe0*/  IMAD.X R41, RZ, RZ, ~R41, P0 ;  /* 0x000000ffff297224 */ /* 0x000fc800000e0e29 */
[----:B------:R-:W-:-:S04]  /*2ff0*/  IMAD.WIDE.U32 R42, P0, R43, R41, R42 ;  /* 0x000000292b2a7225 */ /* 0x000fc8000780002a */
[----:B------:R-:W-:Y:S01]  /*3000*/  IMAD.HI.U32 R42, P1, R40, R44, R42 ;  /* 0x0000002c282a7227 */ /* 0x000fe2000782002a */
[----:B------:R-:W-:-:S03]  /*3010*/  IADD3 R44, P5, RZ, -R0, RZ ;  /* 0x80000000ff2c7210 */ /* 0x000fc60007fbe0ff */
[-C--:B------:R-:W-:Y:S01]  /*3020*/  IMAD R43, R40, R41.reuse, RZ ;  /* 0x00000029282b7224 */ /* 0x080fe200078e02ff */
[----:B------:R-:W-:Y:S01]  /*3030*/  SEL R44, R44, R0, !P4 ;  /* 0x000000002c2c7207 */ /* 0x000fe20006000000 */
[----:B------:R-:W-:-:S03]  /*3040*/  IMAD.HI.U32 R41, R40, R41, RZ ;  /* 0x0000002928297227 */ /* 0x000fc600078e00ff */
[----:B------:R-:W-:Y:S01]  /*3050*/  IADD3 R43, P3, R43, R42, RZ ;  /* 0x0000002a2b2b7210 */ /* 0x000fe20007f7e0ff */
[----:B------:R-:W-:Y:S01]  /*3060*/  IMAD.X R0, R41, 0x1, R40, P0 ;  /* 0x0000000129007824 */ /* 0x000fe200000e0628 */
[----:B------:R-:W-:Y:S01]  /*3070*/  HFMA2.MMA R41, -RZ, RZ, 0, 0 ;  /* 0x00000000ff297435 */ /* 0x000fe200000001ff */
[-C--:B------:R-:W-:Y:S02]  /*3080*/  IADD3.X R42, RZ, ~R3.reuse, RZ, P5, !PT ;  /* 0x80000003ff2a7210 */ /* 0x080fe40002ffe4ff */
[----:B------:R-:W-:Y:S01]  /*3090*/  IMAD.HI.U32 R40, R43, R44, RZ ;  /* 0x0000002c2b287227 */ /* 0x000fe200078e00ff */
[----:B------:R-:W-:Y:S02]  /*30a0*/  IADD3.X R0, RZ, RZ, R0, P3, P1 ;  /* 0x000000ffff007210 */ /* 0x000fe40001fe2400 */
[----:B------:R-:W-:-:S05]  /*30b0*/  SEL R42, R42, R3, !P4 ;  /* 0x000000032a2a7207 */ /* 0x000fca0006000000 */
[----:B------:R-:W-:-:S04]  /*30c0*/  IMAD.WIDE.U32 R40, R43, R42, R40 ;  /* 0x0000002a2b287225 */ /* 0x000fc800078e0028 */
[C---:B------:R-:W-:Y:S02]  /*30d0*/  IMAD R43, R0.reuse, R42, RZ ;  /* 0x0000002a002b7224 */ /* 0x040fe400078e02ff */
[----:B------:R-:W-:-:S04]  /*30e0*/  IMAD.HI.U32 R41, P0, R0, R44, R40 ;  /* 0x0000002c00297227 */ /* 0x000fc80007800028 */
[----:B------:R-:W-:Y:S01]  /*30f0*/  IMAD.HI.U32 R40, R0, R42, RZ ;  /* 0x0000002a00287227 */ /* 0x000fe200078e00ff */
[----:B------:R-:W-:-:S03]  /*3100*/  IADD3 R0, P1, R43, R41, RZ ;  /* 0x000000292b007210 */ /* 0x000fc60007f3e0ff */
[----:B------:R-:W-:Y:S02]  /*3110*/  IMAD.X R43, RZ, RZ, R40, P0 ;  /* 0x000000ffff2b7224 */ /* 0x000fe400000e0628 */
[----:B------:R-:W-:-:S03]  /*3120*/  IMAD.WIDE.U32 R40, R0, R8, RZ ;  /* 0x0000000800287225 */ /* 0x000fc600078e00ff */
[----:B------:R-:W-:Y:S01]  /*3130*/  IADD3.X R43, RZ, R43, RZ, P1, !PT ;  /* 0x0000002bff2b7210 */ /* 0x000fe20000ffe4ff */
[----:B------:R-:W-:Y:S01]  /*3140*/  IMAD R41, R0, R9, R41 ;  /* 0x0000000900297224 */ /* 0x000fe200078e0229 */
[----:B------:R-:W-:-:S03]  /*3150*/  IADD3 R40, P1, -R40, R44, RZ ;  /* 0x0000002c28287210 */ /* 0x000fc60007f3e1ff */
[-C--:B------:R-:W-:Y:S01]  /*3160*/  IMAD R41, R43, R8.reuse, R41 ;  /* 0x000000082b297224 */ /* 0x080fe200078e0229 */
[----:B------:R-:W-:-:S03]  /*3170*/  ISETP.GE.U32.AND P0, PT, R40, R8, PT ;  /* 0x000000082800720c */ /* 0x000fc60003f06070 */
[----:B------:R-:W-:Y:S01]  /*3180*/  IMAD.X R42, R42, 0x1, ~R41, P1 ;  /* 0x000000012a2a7824 */ /* 0x000fe200008e0e29 */
[----:B------:R-:W-:-:S04]  /*3190*/  IADD3 R44, P1, R40, -R8, RZ ;  /* 0x80000008282c7210 */ /* 0x000fc80007f3e0ff */
[CC--:B------:R-:W-:Y:S02]  /*31a0*/  ISETP.GE.U32.AND.EX P0, PT, R42.reuse, R9.reuse, PT, P0 ;  /* 0x000000092a00720c */ /* 0x0c0fe40003f06100 */
[----:B------:R-:W-:Y:S02]  /*31b0*/  IADD3.X R41, R42, ~R9, RZ, P1, !PT ;  /* 0x800000092a297210 */ /* 0x000fe40000ffe4ff */
[----:B------:R-:W-:Y:S02]  /*31c0*/  IADD3 R45, P1, R0, 0x1, RZ ;  /* 0x00000001002d7810 */ /* 0x000fe40007f3e0ff */
[----:B------:R-:W-:Y:S02]  /*31d0*/  SEL R44, R44, R40, P0 ;  /* 0x000000282c2c7207 */ /* 0x000fe40000000000 */
[----:B------:R-:W-:Y:S01]  /*31e0*/  SEL R42, R41, R42, P0 ;  /* 0x0000002a292a7207 */ /* 0x000fe20000000000 */
[----:B------:R-:W-:Y:S01]  /*31f0*/  IMAD.X R41, RZ, RZ, R43, P1 ;  /* 0x000000ffff297224 */ /* 0x000fe200008e062b */
[----:B------:R-:W-:-:S02]  /*3200*/  SEL R40, R45, R0, P0 ;  /* 0x000000002d287207 */ /* 0x000fc40000000000 */
[----:B------:R-:W-:Y:S02]  /*3210*/  ISETP.GE.U32.AND P1, PT, R44, R8, PT ;  /* 0x000000082c00720c */ /* 0x000fe40003f26070 */
[----:B------:R-:W-:Y:S02]  /*3220*/  SEL R0, R41, R43, P0 ;  /* 0x0000002b29007207 */ /* 0x000fe40000000000 */
[----:B------:R-:W-:Y:S02]  /*3230*/  IADD3 R8, P3, R40, 0x1, RZ ;  /* 0x0000000128087810 */ /* 0x000fe40007f7e0ff */
[----:B------:R-:W-:Y:S02]  /*3240*/  ISETP.GE.U32.AND.EX P0, PT, R42, R9, PT, P1 ;  /* 0x000000092a00720c */ /* 0x000fe40003f06110 */
[----:B------:R-:W-:Y:S02]  /*3250*/  IADD3.X R9, RZ, R0, RZ, P3, !PT ;  /* 0x00000000ff097210 */ /* 0x000fe40001ffe4ff */
[----:B------:R-:W-:-:S02]  /*3260*/  SEL R8, R8, R40, P0 ;  /* 0x0000002808087207 */ /* 0x000fc40000000000 */
[----:B------:R-:W-:Y:S02]  /*3270*/  LOP3.LUT R40, R5, R3, RZ, 0x3c, !PT ;  /* 0x0000000305287212 */ /* 0x000fe400078e3cff */
[----:B------:R-:W-:Y:S02]  /*3280*/  SEL R0, R9, R0, P0 ;  /* 0x0000000009007207 */ /* 0x000fe40000000000 */
[----:B------:R-:W-:Y:S02]  /*3290*/  IADD3 R3, P3, RZ, -R8, RZ ;  /* 0x80000008ff037210 */ /* 0x000fe40007f7e0ff */
[----:B------:R-:W-:Y:S02]  /*32a0*/  ISETP.NE.U32.AND P0, PT, R2, RZ, PT ;  /* 0x000000ff0200720c */ /* 0x000fe40003f05070 */
[----:B------:R-:W-:Y:S01]  /*32b0*/  ISETP.GE.AND P1, PT, R40, RZ, PT ;  /* 0x000000ff2800720c */ /* 0x000fe20003f26270 */
[----:B------:R-:W-:Y:S01]  /*32c0*/  IMAD.X R2, RZ, RZ, ~R0, P3 ;  /* 0x000000ffff027224 */ /* 0x000fe200018e0e00 */
[----:B------:R-:W-:-:S02]  /*32d0*/  ISETP.NE.AND.EX P0, PT, R5, RZ, PT, P0 ;  /* 0x000000ff0500720c */ /* 0x000fc40003f05300 */
[----:B------:R-:W-:Y:S02]  /*32e0*/  MOV R5, 0x0 ;  /* 0x0000000000057802 */ /* 0x000fe40000000f00 */
[----:B------:R-:W-:Y:S02]  /*32f0*/  SEL R3, R3, R8, !P1 ;  /* 0x0000000803037207 */ /* 0x000fe40004800000 */
[----:B------:R-:W-:Y:S02]  /*3300*/  SEL R0, R2, R0, !P1 ;  /* 0x0000000002007207 */ /* 0x000fe40004800000 */
[----:B------:R-:W-:Y:S02]  /*3310*/  SEL R3, R3, 0xffffffff, P0 ;  /* 0xffffffff03037807 */ /* 0x000fe40000000000 */
[----:B------:R-:W-:Y:S01]  /*3320*/  SEL R0, R0, 0xffffffff, P0 ;  /* 0xffffffff00007807 */ /* 0x000fe20000000000 */
[----:B------:R-:W-:Y:S06]  /*3330*/  RET.REL.NODEC R4 `(_ZN2at6native29vectorized_elementwise_kernelILi2ENS0_13BinaryFunctorIlllZZZNS0_15binary_internal21div_trunc_kernel_cudaERNS_18TensorIteratorBaseEENKUlvE_clEvENKUlvE2_clEvEUlllE_EESt5arrayIPcLm3EEEEviT0_T1_) ;  /* 0xffffffcc04307950 */ /* 0x000fec0003c3ffff */
.L_x_14311:
        /* <DEDUP_REMOVED lines=12> */
.L_x_22722:


//--------------------- .text._ZN2at6native29vectorized_elementwise_kernelILi4ENS0_13BinaryFunctorIlllZZZNS0_15binary_internal21div_trunc_kernel_cudaERNS_18TensorIteratorBaseEENKUlvE_clEvENKUlvE2_clEvEUlllE_EESt5arrayIPcLm3EEEEviT0_T1_ --------------------------
	.section	.text._ZN2at6native29vectorized_elementwise_kernelILi4ENS0_13BinaryFunctorIlllZZZNS0_15binary_internal21div_trunc_kernel_cudaERNS_18TensorIteratorBaseEENKUlvE_clEvENKUlvE2_clEvEUlllE_EESt5arrayIPcLm3EEEEviT0_T1_,"ax",@progbits
	.align	128
        .global         _ZN2at6native29vectorized_elementwise_kernelILi4ENS0_13BinaryFunctorIlllZZZNS0_15binary_internal21div_trunc_kernel_cudaERNS_18TensorIteratorBaseEENKUlvE_clEvENKUlvE2_clEvEUlllE_EESt5arrayIPcLm3EEEEviT0_T1_
        .type           _ZN2at6native29vectorized_elementwise_kernelILi4ENS0_13BinaryFunctorIlllZZZNS0_15binary_internal21div_trunc_kernel_cudaERNS_18TensorIteratorBaseEENKUlvE_clEvENKUlvE2_clEvEUlllE_EESt5arrayIPcLm3EEEEviT0_T1_,@function
        .size           _ZN2at6native29vectorized_elementwise_kernelILi4ENS0_13BinaryFunctorIlllZZZNS0_15binary_internal21div_trunc_kernel_cudaERNS_18TensorIteratorBaseEENKUlvE_clEvENKUlvE2_clEvEUlllE_EESt5arrayIPcLm3EEEEviT0_T1_,(.L_x_22723 - _ZN2at6native29vectorized_elementwise_kernelILi4ENS0_13BinaryFunctorIlllZZZNS0_15binary_internal21div_trunc_kernel_cudaERNS_18TensorIteratorBaseEENKUlvE_clEvENKUlvE2_clEvEUlllE_EESt5arrayIPcLm3EEEEviT0_T1_)
        .other          _ZN2at6native29vectorized_elementwise_kernelILi4ENS0_13BinaryFunctorIlllZZZNS0_15binary_internal21div_trunc_kernel_cudaERNS_18TensorIteratorBaseEENKUlvE_clEvENKUlvE2_clEvEUlllE_EESt5arrayIPcLm3EEEEviT0_T1_,@"STO_CUDA_ENTRY STV_DEFAULT"
_ZN2at6native29vectorized_elementwise_kernelILi4ENS0_13BinaryFunctorIlllZZZNS0_15binary_internal21div_trunc_kernel_cudaERNS_18TensorIteratorBaseEENKUlvE_clEvENKUlvE2_clEvEUlllE_EESt5arrayIPcLm3EEEEviT0_T1_:
.text._ZN2at6native29vectorized_elementwise_kernelILi4ENS0_13BinaryFunctorIlllZZZNS0_15binary_internal21div_trunc_kernel_cudaERNS_18TensorIteratorBaseEENKUlvE_clEvENKUlvE2_clEvEUlllE_EESt5arrayIPcLm3EEEEviT0_T1_:
        /* <DEDUP_REMOVED lines=32> */
[----:B-----5:R-:W-:Y:S05]  /*0200*/  CALL.REL.NOINC `($__internal_26_$__cuda_sm20_div_s64) ;  /* 0x0000002c00007944 */ /* 0x020fea0003c00000 */
[----:B------:R-:W-:Y:S01]  /*0210*/  MOV R36, R3 ;  /* 0x0000000300247202 */ /* 0x000fe20000000f00 */
[----:B------:R-:W-:Y:S01]  /*0220*/  IMAD.MOV.U32 R37, RZ, RZ, R0 ;  /* 0x000000ffff257224 */ /* 0x000fe200078e0000 */
[----:B------:R-:W-:Y:S06]  /*0230*/  BRA `(.L_x_14315) ;  /* 0x00000000004c7947 */ /* 0x000fec0003800000 */
.L_x_14314:
        /* <DEDUP_REMOVED lines=19> */
.L_x_14315:
[----:B------:R-:W-:Y:S05]  /*0370*/  BSYNC B0 ;  /* 0x0000000000007941 */ /* 0x000fea0003800000 */
.L_x_14313:
        /* <DEDUP_REMOVED lines=9> */
[----:B-----5:R-:W-:Y:S05]  /*0410*/  CALL.REL.NOINC `($__internal_26_$__cuda_sm20_div_s64) ;  /* 0x00000028007c7944 */ /* 0x020fea0003c00000 */
[----:B------:R-:W-:Y:S01]  /*0420*/  IMAD.MOV.U32 R38, RZ, RZ, R3 ;  /* 0x000000ffff267224 */ /* 0x000fe200078e0003 */
[----:B------:R-:W-:Y:S01]  /*0430*/  MOV R39, R0 ;  /* 0x0000000000277202 */ /* 0x000fe20000000f00 */
[----:B------:R-:W-:Y:S06]  /*0440*/  BRA `(.L_x_14318) ;  /* 0x00000000004c7947 */ /* 0x000fec0003800000 */
.L_x_14317:
        /* <DEDUP_REMOVED lines=19> */
.L_x_14318:
[----:B------:R-:W-:Y:S05]  /*0580*/  BSYNC B0 ;  /* 0x0000000000007941 */ /* 0x000fea0003800000 */
.L_x_14316:
        /* <DEDUP_REMOVED lines=9> */
[----:B------:R-:W-:Y:S05]  /*0620*/  CALL.REL.NOINC `($__internal_26_$__cuda_sm20_div_s64) ;  /* 0x0000002400f87944 */ /* 0x000fea0003c00000 */
[----:B------:R-:W-:Y:S02]  /*0630*/  IMAD.MOV.U32 R12, RZ, RZ, R3 ;  /* 0x000000ffff0c7224 */ /* 0x000fe400078e0003 */
[----:B------:R-:W-:Y:S01]  /*0640*/  IMAD.MOV.U32 R13, RZ, RZ, R0 ;  /* 0x000000ffff0d7224 */ /* 0x000fe200078e0000 */
[----:B------:R-:W-:Y:S06]  /*0650*/  BRA `(.L_x_14321) ;  /* 0x0000000000507947 */ /* 0x000fec0003800000 */
.L_x_14320:
        /* <DEDUP_REMOVED lines=20> */
.L_x_14321:
[----:B------:R-:W-:Y:S05]  /*07a0*/  BSYNC B0 ;  /* 0x0000000000007941 */ /* 0x000fea0003800000 */
.L_x_14319:
        /* <DEDUP_REMOVED lines=13> */
.L_x_14323:
        /* <DEDUP_REMOVED lines=20> */
.L_x_14324:
[----:B------:R-:W-:Y:S05]  /*09c0*/  BSYNC B0 ;  /* 0x0000000000007941 */ /* 0x000fea0003800000 */
.L_x_14322:
        /* <DEDUP_REMOVED lines=13> */
.L_x_14326:
        /* <DEDUP_REMOVED lines=20> */
.L_x_14327:
[----:B------:R-:W-:Y:S05]  /*0be0*/  BSYNC B0 ;  /* 0x0000000000007941 */ /* 0x000fea0003800000 */
.L_x_14325:
        /* <DEDUP_REMOVED lines=13> */
.L_x_14329:
        /* <DEDUP_REMOVED lines=20> */
.L_x_14330:
[----:B------:R-:W-:Y:S05]  /*0e00*/  BSYNC B0 ;  /* 0x0000000000007941 */ /* 0x000fea0003800000 */
.L_x_14328:
        /* <DEDUP_REMOVED lines=13> */
.L_x_14332:
        /* <DEDUP_REMOVED lines=20> */
.L_x_14333:
[----:B------:R-:W-:Y:S05]  /*1020*/  BSYNC B0 ;  /* 0x0000000000007941 */ /* 0x000fea0003800000 */
.L_x_14331:
        /* <DEDUP_REMOVED lines=13> */
.L_x_14335:
        /* <DEDUP_REMOVED lines=20> */
.L_x_14336:
[----:B------:R-:W-:Y:S05]  /*1240*/  BSYNC B0 ;  /* 0x0000000000007941 */ /* 0x000fea0003800000 */
.L_x_14334:
        /* <DEDUP_REMOVED lines=8> */
.L_x_14312:
        /* <DEDUP_REMOVED lines=98> */
[----:B------:R-:W-:Y:S05]  /*18f0*/  CALL.REL.NOINC `($__internal_26_$__cuda_sm20_div_s64) ;  /* 0x0000001400447944 */ /* 0x000fea0003c00000 */
[----:B------:R-:W-:Y:S02]  /*1900*/  IMAD.MOV.U32 R36, RZ, RZ, R3 ;  /* 0x000000ffff247224 */ /* 0x000fe400078e0003 */
[----:B------:R-:W-:Y:S01]  /*1910*/  IMAD.MOV.U32 R37, RZ, RZ, R0 ;  /* 0x000000ffff257224 */ /* 0x000fe200078e0000 */
[----:B------:R-:W-:Y:S06]  /*1920*/  BRA `(.L_x_14338) ;  /* 0x0000000000507947 */ /* 0x000fec0003800000 */
.L_x_14339:
        /* <DEDUP_REMOVED lines=20> */
.L_x_14338:
[----:B------:R-:W-:Y:S05]  /*1a70*/  BSYNC B0 ;  /* 0x0000000000007941 */ /* 0x000fea0003800000 */
.L_x_14337:
        /* <DEDUP_REMOVED lines=12> */
[----:B------:R-:W-:Y:S05]  /*1b40*/  CALL.REL.NOINC `($__internal_26_$__cuda_sm20_div_s64) ;  /* 0x0000001000b07944 */ /* 0x000fea0003c00000 */
[----:B------:R-:W-:Y:S01]  /*1b50*/  IMAD.MOV.U32 R6, RZ, RZ, R3 ;  /* 0x000000ffff067224 */ /* 0x000fe200078e0003 */
[----:B------:R-:W-:Y:S01]  /*1b60*/  MOV R7, R0 ;  /* 0x0000000000077202 */ /* 0x000fe20000000f00 */
[----:B------:R-:W-:Y:S06]  /*1b70*/  BRA `(.L_x_14341) ;  /* 0x0000000000507947 */ /* 0x000fec0003800000 */
.L_x_14342:
        /* <DEDUP_REMOVED lines=20> */
.L_x_14341:
[----:B------:R-:W-:Y:S05]  /*1cc0*/  BSYNC B0 ;  /* 0x0000000000007941 */ /* 0x000fea0003800000 */
.L_x_14340:
        /* <DEDUP_REMOVED lines=13> */
[----:B------:R-:W-:Y:S01]  /*1da0*/  MOV R10, R3 ;  /* 0x00000003000a7202 */ /* 0x000fe20000000f00 */
[----:B------:R-:W-:Y:S01]  /*1db0*/  IMAD.MOV.U32 R11, RZ, RZ, R0 ;  /* 0x000000ffff0b7224 */ /* 0x000fe200078e0000 */
[----:B------:R-:W-:Y:S06]  /*1dc0*/  BRA `(.L_x_14344) ;  /* 0x00000000004c7947 */ /* 0x000fec0003800000 */
.L_x_14345:
        /* <DEDUP_REMOVED lines=19> */
.L_x_14344:
[----:B------:R-:W-:Y:S05]  /*1f00*/  BSYNC B0 ;  /* 0x0000000000007941 */ /* 0x000fea0003800000 */
.L_x_14343:
        /* <DEDUP_REMOVED lines=16> */
.L_x_14348:
        /* <DEDUP_REMOVED lines=19> */
.L_x_14347:
[----:B------:R-:W-:Y:S05]  /*2140*/  BSYNC B0 ;  /* 0x0000000000007941 */ /* 0x000fea0003800000 */
.L_x_14346:
        /* <DEDUP_REMOVED lines=16> */
.L_x_14351:
        /* <DEDUP_REMOVED lines=19> */
.L_x_14350:
[----:B------:R-:W-:Y:S05]  /*2380*/  BSYNC B0 ;  /* 0x0000000000007941 */ /* 0x000fea0003800000 */
.L_x_14349:
        /* <DEDUP_REMOVED lines=12> */
[----:B------:R-:W-:Y:S05]  /*2450*/  CALL.REL.NOINC `($__internal_26_$__cuda_sm20_div_s64) ;  /* 0x00000008006c7944 */ /* 0x000fea0003c00000 */
[----:B------:R-:W-:Y:S01]  /*2460*/  IMAD.MOV.U32 R16, RZ, RZ, R3 ;  /* 0x000000ffff107224 */ /* 0x000fe200078e0003 */
[----:B------:R-:W-:Y:S01]  /*2470*/  MOV R17, R0 ;  /* 0x0000000000117202 */ /* 0x000fe20000000f00 */
[----:B------:R-:W-:Y:S06]  /*2480*/  BRA `(.L_x_14353) ;  /* 0x00000000004c7947 */ /* 0x000fec0003800000 */
.L_x_14354:
        /* <DEDUP_REMOVED lines=19> */
.L_x_14353:
[----:B------:R-:W-:Y:S05]  /*25c0*/  BSYNC B0 ;  /* 0x0000000000007941 */ /* 0x000fea0003800000 */
.L_x_14352:
        /* <DEDUP_REMOVED lines=13> */
[----:B------:R-:W-:Y:S01]  /*26a0*/  MOV R18, R3 ;  /* 0x0000000300127202 */ /* 0x000fe20000000f00 */
[----:B------:R-:W-:Y:S01]  /*26b0*/  IMAD.MOV.U32 R19, RZ, RZ, R0 ;  /* 0x000000ffff137224 */ /* 0x000fe200078e0000 */
[----:B------:R-:W-:Y:S06]  /*26c0*/  BRA `(.L_x_14356) ;  /* 0x00000000004c7947 */ /* 0x000fec0003800000 */
.L_x_14357:
        /* <DEDUP_REMOVED lines=19> */
.L_x_14356:
[----:B------:R-:W-:Y:S05]  /*2800*/  BSYNC B0 ;  /* 0x0000000000007941 */ /* 0x000fea0003800000 */
.L_x_14355:
        /* <DEDUP_REMOVED lines=16> */
.L_x_14360:
        /* <DEDUP_REMOVED lines=19> */
.L_x_14359:
[----:B------:R-:W-:Y:S05]  /*2a40*/  BSYNC B0 ;  /* 0x0000000000007941 */ /* 0x000fea0003800000 */
.L_x_14358:
        /* <DEDUP_REMOVED lines=22> */
.L_x_14363:
[----:B------:R-:W-:-:S13]  /*2bb0*/  ISETP.GE.AND P0, PT, R38, R39, PT ;  /* 0x000000272600720c */ /* 0x000fda0003f06270 */
[----:B------:R-:W-:Y:S05]  /*2bc0*/  @P0 BRA `(.L_x_14365) ;  /* 0x0000000000300947 */ /* 0x000fea0003800000 */
[----:B01----:R-:W0:Y:S01]  /*2bd0*/  LDC.64 R4, c[0x0][0x218] ;  /* 0x00008600ff047b82 */ /* 0x003e220000000a00 */
[----:B------:R-:W-:Y:S01]  /*2be0*/  IMAD.IADD R7, R49, 0x1, R38 ;  /* 0x0000000131077824 */ /* 0x000fe200078e0226 */
[----:B------:R-:W-:-:S03]  /*2bf0*/  IADD3 R38, R38, 0x80, RZ ;  /* 0x0000008026267810 */ /* 0x000fc60007ffe0ff */
[----:B0-----:R-:W-:-:S05]  /*2c00*/  IMAD.WIDE.U32 R4, R7, 0x8, R4 ;  /* 0x0000000807047825 */ /* 0x001fca00078e0004 */
[----:B------:R1:W-:Y:S02]  /*2c10*/  STG.E.64 desc[UR4][R4.64], R12 ;  /* 0x0000000c04007986 */ /* 0x0003e4000c101b04 */
.L_x_14364:
[----:B------:R-:W-:-:S13]  /*2c20*/  ISETP.GE.AND P0, PT, R38, R39, PT ;  /* 0x000000272600720c */ /* 0x000fda0003f06270 */
[----:B------:R-:W-:Y:S05]  /*2c30*/  @P0 BRA `(.L_x_14366) ;  /* 0x0000000000340947 */ /* 0x000fea0003800000 */
[----:B01----:R-:W0:Y:S01]  /*2c40*/  LDC.64 R4, c[0x0][0x218] ;  /* 0x00008600ff047b82 */ /* 0x003e220000000a00 */
[----:B------:R-:W-:Y:S01]  /*2c50*/  IMAD.IADD R7, R49, 0x1, R38 ;  /* 0x0000000131077824 */ /* 0x000fe200078e0226 */
[----:B------:R-:W-:-:S03]  /*2c60*/  IADD3 R38, R38, 0x80, RZ ;  /* 0x0000008026267810 */ /* 0x000fc60007ffe0ff */
[----:B0-----:R-:W-:-:S05]  /*2c70*/  IMAD.WIDE.U32 R4, R7, 0x8, R4 ;  /* 0x0000000807047825 */ /* 0x001fca00078e0004 */
[----:B------:R2:W-:Y:S02]  /*2c80*/  STG.E.64 desc[UR4][R4.64], R14 ;  /* 0x0000000e04007986 */ /* 0x0005e4000c101b04 */
.L_x_14365:
        /* <DEDUP_REMOVED lines=8> */
.L_x_14366:
[----:B------:R-:W-:Y:S05]  /*2d10*/  BSYNC B1 ;  /* 0x0000000000017941 */ /* 0x000fea0003800000 */
.L_x_14362:
[----:B------:R-:W-:-:S13]  /*2d20*/  ISETP.GE.AND P0, PT, R38, R39, PT ;  /* 0x000000272600720c */ /* 0x000fda0003f06270 */
[----:B012---:R-:W0:Y:S01]  /*2d30*/  @!P0 LDC.64 R4, c[0x0][0x218] ;  /* 0x00008600ff048b82 */ /* 0x007e220000000a00 */
[----:B------:R-:W-:Y:S01]  /*2d40*/  @!P0 IMAD.IADD R7, R49, 0x1, R38 ;  /* 0x0000000131078824 */ /* 0x000fe200078e0226 */
[----:B------:R-:W-:-:S03]  /*2d50*/  @!P0 IADD3 R38, R38, 0x80, RZ ;  /* 0x0000008026268810 */ /* 0x000fc60007ffe0ff */
[----:B0-----:R-:W-:-:S05]  /*2d60*/  @!P0 IMAD.WIDE.U32 R4, R7, 0x8, R4 ;  /* 0x0000000807048825 */ /* 0x001fca00078e0004 */
[----:B------:R3:W-:Y:S02]  /*2d70*/  @!P0 STG.E.64 desc[UR4][R4.64], R18 ;  /* 0x0000001204008986 */ /* 0x0007e4000c101b04 */
.L_x_14367:
[----:B------:R-:W-:Y:S05]  /*2d80*/  BSYNC B0 ;  /* 0x0000000000007941 */ /* 0x000fea0003800000 */
.L_x_14361:
        /* <DEDUP_REMOVED lines=8> */
        .weak           $__internal_26_$__cuda_sm20_div_s64
        .type           $__internal_26_$__cuda_sm20_div_s64,@function
        .size           $__internal_26_$__cuda_sm20_div_s64,(.L_x_22723 - $__internal_26_$__cuda_sm20_div_s64)
$__internal_26_$__cuda_sm20_div_s64:
        /* <DEDUP_REMOVED lines=82> */
[----:B------:R-:W-:Y:S06]  /*3330*/  RET.REL.NODEC R4 `(_ZN2at6native29vectorized_elementwise_kernelILi4ENS0_13BinaryFunctorIlllZZZNS0_15binary_internal21div_trunc_kernel_cudaERNS_18TensorIteratorBaseEENKUlvE_clEvENKUlvE2_clEvEUlllE_EESt5arrayIPcLm3EEEEviT0_T1_) ;  /* 0xffffffcc04307950 */ /* 0x000fec0003c3ffff */
.L_x_14368:
        /* <DEDUP_REMOVED lines=12> */
.L_x_22723:


//--------------------- .text._ZN2at6native29vectorized_elementwise_kernelILi8ENS0_13BinaryFunctorIlllZZZNS0_15binary_internal21div_trunc_kernel_cudaERNS_18TensorIteratorBaseEENKUlvE_clEvENKUlvE2_clEvEUlllE_EESt5arrayIPcLm3EEEEviT0_T1_ --------------------------
	.section	.text._ZN2at6native29vectorized_elementwise_kernelILi8ENS0_13BinaryFunctorIlllZZZNS0_15binary_internal21div_trunc_kernel_cudaERNS_18TensorIteratorBaseEENKUlvE_clEvENKUlvE2_clEvEUlllE_EESt5arrayIPcLm3EEEEviT0_T1_,"ax",@progbits
	.align	128
        .global         _ZN2at6native29vectorized_elementwise_kernelILi8ENS0_13BinaryFunctorIlllZZZNS0_15binary_internal21div_trunc_kernel_cudaERNS_18TensorIteratorBaseEENKUlvE_clEvENKUlvE2_clEvEUlllE_EESt5arrayIPcLm3EEEEviT0_T1_
        .type           _ZN2at6native29vectorized_elementwise_kernelILi8ENS0_13BinaryFunctorIlllZZZNS0_15binary_internal21div_trunc_kernel_cudaERNS_18TensorIteratorBaseEENKUlvE_clEvENKUlvE2_clEvEUlllE_EESt5arrayIPcLm3EEEEviT0_T1_,@function
        .size           _ZN2at6native29vectorized_elementwise_kernelILi8ENS0_13BinaryFunctorIlllZZZNS0_15binary_internal21div_trunc_kernel_cudaERNS_18TensorIteratorBaseEENKUlvE_clEvENKUlvE2_clEvEUlllE_EESt5arrayIPcLm3EEEEviT0_T1_,(.L_x_22724 - _ZN2at6native29vectorized_elementwise_kernelILi8ENS0_13BinaryFunctorIlllZZZNS0_15binary_internal21div_trunc_kernel_cudaERNS_18TensorIteratorBaseEENKUlvE_clEvENKUlvE2_clEvEUlllE_EESt5arrayIPcLm3EEEEviT0_T1_)
        .other          _ZN2at6native29vectorized_elementwise_kernelILi8ENS0_13BinaryFunctorIlllZZZNS0_15binary_internal21div_trunc_kernel_cudaERNS_18TensorIteratorBaseEENKUlvE_clEvENKUlvE2_clEvEUlllE_EESt5arrayIPcLm3EEEEviT0_T1_,@"STO_CUDA_ENTRY STV_DEFAULT"
_ZN2at6native29vectorized_elementwise_kernelILi8ENS0_13BinaryFunctorIlllZZZNS0_15binary_internal21div_trunc_kernel_cudaERNS_18TensorIteratorBaseEENKUlvE_clEvENKUlvE2_clEvEUlllE_EESt5arrayIPcLm3EEEEviT0_T1_:
.text._ZN2at6native29vectorized_elementwise_kernelILi8ENS0_13BinaryFunctorIlllZZZNS0_15binary_internal21div_trunc_kernel_cudaERNS_18TensorIteratorBaseEENKUlvE_clEvENKUlvE2_clEvEUlllE_EESt5arrayIPcLm3EEEEviT0_T1_:
        /* <DEDUP_REMOVED lines=32> */
[----:B-----5:R-:W-:Y:S05]  /*0200*/  CALL.REL.NOINC `($__internal_27_$__cuda_sm20_div_s64) ;  /* 0x0000002c00007944 */ /* 0x020fea0003c00000 */
[----:B------:R-:W-:Y:S01]  /*0210*/  MOV R36, R3 ;  /* 0x0000000300247202 */ /* 0x000fe20000000f00 */
[----:B------:R-:W-:Y:S01]  /*0220*/  IMAD.MOV.U32 R37, RZ, RZ, R0 ;  /* 0x000000ffff257224 */ /* 0x000fe200078e0000 */
[----:B------:R-:W-:Y:S06]  /*0230*/  BRA `(.L_x_14372) ;  /* 0x00000000004c7947 */ /* 0x000fec0003800000 */
.L_x_14371:
        /* <DEDUP_REMOVED lines=19> */
.L_x_14372:
[----:B------:R-:W-:Y:S05]  /*0370*/  BSYNC B0 ;  /* 0x0000000000007941 */ /* 0x000fea0003800000 */
.L_x_14370:
        /* <DEDUP_REMOVED lines=9> */
[----:B-----5:R-:W-:Y:S05]  /*0410*/  CALL.REL.NOINC `($__internal_27_$__cuda_sm20_div_s64) ;  /* 0x00000028007c7944 */ /* 0x020fea0003c00000 */
[----:B------:R-:W-:Y:S01]  /*0420*/  IMAD.MOV.U32 R38, RZ, RZ, R3 ;  /* 0x000000ffff267224 */ /* 0x000fe200078e0003 */
[----:B------:R-:W-:Y:S01]  /*0430*/  MOV R39, R0 ;  /* 0x0000000000277202 */ /* 0x000fe20000000f00 */
[----:B------:R-:W-:Y:S06]  /*0440*/  BRA `(.L_x_14375) ;  /* 0x00000000004c7947 */ /* 0x000fec0003800000 */
.L_x_14374:
        /* <DEDUP_REMOVED lines=19> */
.L_x_14375:
[----:B------:R-:W-:Y:S05]  /*0580*/  BSYNC B0 ;  /* 0x0000000000007941 */ /* 0x000fea0003800000 */
.L_x_14373:
        /* <DEDUP_REMOVED lines=9> */
[----:B------:R-:W-:Y:S05]  /*0620*/  CALL.REL.NOINC `($__internal_27_$__cuda_sm20_div_s64) ;  /* 0x0000002400f87944 */ /* 0x000fea0003c00000 */
[----:B------:R-:W-:Y:S02]  /*0630*/  IMAD.MOV.U32 R12, RZ, RZ, R3 ;  /* 0x000000ffff0c7224 */ /* 0x000fe400078e0003 */
[----:B------:R-:W-:Y:S01]  /*0640*/  IMAD.MOV.U32 R13, RZ, RZ, R0 ;  /* 0x000000ffff0d7224 */ /* 0x000fe200078e0000 */
[----:B------:R-:W-:Y:S06]  /*0650*/  BRA `(.L_x_14378) ;  /* 0x0000000000507947 */ /* 0x000fec0003800000 */
.L_x_14377:
        /* <DEDUP_REMOVED lines=20> */
.L_x_14378:
[----:B------:R-:W-:Y:S05]  /*07a0*/  BSYNC B0 ;  /* 0x0000000000007941 */ /* 0x000fea0003800000 */
.L_x_14376:
        /* <DEDUP_REMOVED lines=13> */
.L_x_14380:
        /* <DEDUP_REMOVED lines=20> */
.L_x_14381:
[----:B------:R-:W-:Y:S05]  /*09c0*/  BSYNC B0 ;  /* 0x0000000000007941 */ /* 0x000fea0003800000 */
.L_x_14379:
        /* <DEDUP_REMOVED lines=13> */
.L_x_14383:
        /* <DEDUP_REMOVED lines=20> */
.L_x_14384:
[----:B------:R-:W-:Y:S05]  /*0be0*/  BSYNC B0 ;  /* 0x0000000000007941 */ /* 0x000fea0003800000 */
.L_x_14382:
        /* <DEDUP_REMOVED lines=13> */
.L_x_14386:
        /* <DEDUP_REMOVED lines=20> */
.L_x_14387:
[----:B------:R-:W-:Y:S05]  /*0e00*/  BSYNC B0 ;  /* 0x0000000000007941 */ /* 0x000fea0003800000 */
.L_x_14385:
        /* <DEDUP_REMOVED lines=13> */
.L_x_14389:
        /* <DEDUP_REMOVED lines=20> */
.L_x_14390:
[----:B------:R-:W-:Y:S05]  /*1020*/  BSYNC B0 ;  /* 0x0000000000007941 */ /* 0x000fea0003800000 */
.L_x_14388:
        /* <DEDUP_REMOVED lines=13> */
.L_x_14392:
        /* <DEDUP_REMOVED lines=20> */
.L_x_14393:
[----:B------:R-:W-:Y:S05]  /*1240*/  BSYNC B0 ;  /* 0x0000000000007941 */ /* 0x000fea0003800000 */
.L_x_14391:
        /* <DEDUP_REMOVED lines=8> */
.L_x_14369:
        /* <DEDUP_REMOVED lines=98> */
[----:B------:R-:W-:Y:S05]  /*18f0*/  CALL.REL.NOINC `($__internal_27_$__cuda_sm20_div_s64) ;  /* 0x0000001400447944 */ /* 0x000fea0003c00000 */
[----:B------:R-:W-:Y:S02]  /*1900*/  IMAD.MOV.U32 R36, RZ, RZ, R3 ;  /* 0x000000ffff247224 */ /* 0x000fe400078e0003 */
[----:B------:R-:W-:Y:S01]  /*1910*/  IMAD.MOV.U32 R37, RZ, RZ, R0 ;  /* 0x000000ffff257224 */ /* 0x000fe200078e0000 */
[----:B------:R-:W-:Y:S06]  /*1920*/  BRA `(.L_x_14395) ;  /* 0x0000000000507947 */ /* 0x000fec0003800000 */
.L_x_14396:
        /* <DEDUP_REMOVED lines=20> */
.L_x_14395:
[----:B------:R-:W-:Y:S05]  /*1a70*/  BSYNC B0 ;  /* 0x0000000000007941 */ /* 0x000fea0003800000 */
.L_x_14394:
        /* <DEDUP_REMOVED lines=12> */
[----:B------:R-:W-:Y:S05]  /*1b40*/  CALL.REL.NOINC `($__internal_27_$__cuda_sm20_div_s64) ;  /* 0x0000001000b07944 */ /* 0x000fea0003c00000 */
[----:B------:R-:W-:Y:S01]  /*1b50*/  IMAD.MOV.U32 R6, RZ, RZ, R3 ;  /* 0x000000ffff067224 */ /* 0x000fe200078e0003 */
[----:B------:R-:W-:Y:S01]  /*1b60*/  MOV R7, R0 ;  /* 0x0000000000077202 */ /* 0x000fe20000000f00 */
[----:B------:R-:W-:Y:S06]  /*1b70*/  BRA `(.L_x_14398) ;  /* 0x0000000000507947 */ /* 0x000fec0003800000 */
.L_x_14399:
        /* <DEDUP_REMOVED lines=20> */
.L_x_14398:
[----:B------:R-:W-:Y:S05]  /*1cc0*/  BSYNC B0 ;  /* 0x0000000000007941 */ /* 0x000fea0003800000 */
.L_x_14397:
        /* <DEDUP_REMOVED lines=13> */
[----:B------:R-:W-:Y:S01]  /*1da0*/  MOV R10, R3 ;  /* 0x00000003000a7202 */ /* 0x000fe20000000f00 */
[----:B------:R-:W-:Y:S01]  /*1db0*/  IMAD.MOV.U32 R11, RZ, RZ, R0 ;  /* 0x000000ffff0b7224 */ /* 0x000fe200078e0000 */
[----:B------:R-:W-:Y:S06]  /*1dc0*/  BRA `(.L_x_14401) ;  /* 0x00000000004c7947 */ /* 0x000fec0003800000 */
.L_x_14402:
        /* <DEDUP_REMOVED lines=19> */
.L_x_14401:
[----:B------:R-:W-:Y:S05]  /*1f00*/  BSYNC B0 ;  /* 0x0000000000007941 */ /* 0x000fea0003800000 */
.L_x_14400:
        /* <DEDUP_REMOVED lines=16> */
.L_x_14405:
        /* <DEDUP_REMOVED lines=19> */
.L_x_14404:
[----:B------:R-:W-:Y:S05]  /*2140*/  BSYNC B0 ;  /* 0x0000000000007941 */ /* 0x000fea0003800000 */
.L_x_14403:
        /* <DEDUP_REMOVED lines=16> */
.L_x_14408:
        /* <DEDUP_REMOVED lines=19> */
.L_x_14407:
[----:B------:R-:W-:Y:S05]  /*2380*/  BSYNC B0 ;  /* 0x0000000000007941 */ /* 0x000fea0003800000 */
.L_x_14406:
        /* <DEDUP_REMOVED lines=12> */
[----:B------:R-:W-:Y:S05]  /*2450*/  CALL.REL.NOINC `($__internal_27_$__cuda_sm20_div_s64) ;  /* 0x00000008006c7944 */ /* 0x000fea0003c00000 */
[----:B------:R-:W-:Y:S01]  /*2460*/  IMAD.MOV.U32 R16, RZ, RZ, R3 ;  /* 0x000000ffff107224 */ /* 0x000fe200078e0003 */
[----:B------:R-:W-:Y:S01]  /*2470*/  MOV R17, R0 ;  /* 0x0000000000117202 */ /* 0x000fe20000000f00 */
[----:B------:R-:W-:Y:S06]  /*2480*/  BRA `(.L_x_14410) ;  /* 0x00000000004c7947 */ /* 0x000fec0003800000 */
.L_x_14411:
        /* <DEDUP_REMOVED lines=19> */
.L_x_14410:
[----:B------:R-:W-:Y:S05]  /*25c0*/  BSYNC B0 ;  /* 0x0000000000007941 */ /* 0x000fea0003800000 */
.L_x_14409:
        /* <DEDUP_REMOVED lines=13> */
[----:B------:R-:W-:Y:S01]  /*26a0*/  MOV R18, R3 ;  /* 0x0000000300127202 */ /* 0x000fe20000000f00 */
[----:B------:R-:W-:Y:S01]  /*26b0*/  IMAD.MOV.U32 R19, RZ, RZ, R0 ;  /* 0x000000ffff137224 */ /* 0x000fe200078e0000 */
[----:B------:R-:W-:Y:S06]  /*26c0*/  BRA `(.L_x_14413) ;  /* 0x00000000004c7947 */ /* 0x000fec0003800000 */
.L_x_14414:
        /* <DEDUP_REMOVED lines=19> */
.L_x_14413:
[----:B------:R-:W-:Y:S05]  /*2800*/  BSYNC B0 ;  /* 0x0000000000007941 */ /* 0x000fea0003800000 */
.L_x_14412:
        /* <DEDUP_REMOVED lines=16> */
.L_x_14417:
        /* <DEDUP_REMOVED lines=19> */
.L_x_14416:
[----:B------:R-:W-:Y:S05]  /*2a40*/  BSYNC B0 ;  /* 0x0000000000007941 */ /* 0x000fea0003800000 */
.L_x_14415:
        /* <DEDUP_REMOVED lines=22> */
.L_x_14420:
[----:B------:R-:W-:-:S13]  /*2bb0*/  ISETP.GE.AND P0, PT, R38, R39, PT ;  /* 0x000000272600720c */ /* 0x000fda0003f06270 */
[----:B------:R-:W-:Y:S05]  /*2bc0*/  @P0 BRA `(.L_x_14422) ;  /* 0x0000000000300947 */ /* 0x000fea0003800000 */
[----:B01----:R-:W0:Y:S01]  /*2bd0*/  LDC.64 R4, c[0x0][0x218] ;  /* 0x00008600ff047b82 */ /* 0x003e220000000a00 */
[----:B------:R-:W-:Y:S01]  /*2be0*/  IMAD.IADD R7, R49, 0x1, R38 ;  /* 0x0000000131077824 */ /* 0x000fe200078e0226 */
[----:B------:R-:W-:-:S03]  /*2bf0*/  IADD3 R38, R38, 0x80, RZ ;  /* 0x0000008026267810 */ /* 0x000fc60007ffe0ff */
[----:B0-----:R-:W-:-:S05]  /*2c00*/  IMAD.WIDE.U32 R4, R7, 0x8, R4 ;  /* 0x0000000807047825 */ /* 0x001fca00078e0004 */
[----:B------:R1:W-:Y:S02]  /*2c10*/  STG.E.64 desc[UR4][R4.64], R12 ;  /* 0x0000000c04007986 */ /* 0x0003e4000c101b04 */
.L_x_14421:
[----:B------:R-:W-:-:S13]  /*2c20*/  ISETP.GE.AND P0, PT, R38, R39, PT ;  /* 0x000000272600720c */ /* 0x000fda0003f06270 */
[----:B------:R-:W-:Y:S05]  /*2c30*/  @P0 BRA `(.L_x_14423) ;  /* 0x0000000000340947 */ /* 0x000fea0003800000 */
[----:B01----:R-:W0:Y:S01]  /*2c40*/  LDC.64 R4, c[0x0][0x218] ;  /* 0x00008600ff047b82 */ /* 0x003e220000000a00 */
[----:B------:R-:W-:Y:S01]  /*2c50*/  IMAD.IADD R7, R49, 0x1, R38 ;  /* 0x0000000131077824 */ /* 0x000fe200078e0226 */
[----:B------:R-:W-:-:S03]  /*2c60*/  IADD3 R38, R38, 0x80, RZ ;  /* 0x0000008026267810 */ /* 0x000fc60007ffe0ff */
[----:B0-----:R-:W-:-:S05]  /*2c70*/  IMAD.WIDE.U32 R4, R7, 0x8, R4 ;  /* 0x0000000807047825 */ /* 0x001fca00078e0004 */
[----:B------:R2:W-:Y:S02]  /*2c80*/  STG.E.64 desc[UR4][R4.64], R14 ;  /* 0x0000000e04007986 */ /* 0x0005e4000c101b04 */
.L_x_14422:
        /* <DEDUP_REMOVED lines=8> */
.L_x_14423:
[----:B------:R-:W-:Y:S05]  /*2d10*/  BSYNC B1 ;  /* 0x0000000000017941 */ /* 0x000fea0003800000 */
.L_x_14419:
[----:B------:R-:W-:-:S13]  /*2d20*/  ISETP.GE.AND P0, PT, R38, R39, PT ;  /* 0x000000272600720c */ /* 0x000fda0003f06270 */
[----:B012---:R-:W0:Y:S01]  /*2d30*/  @!P0 LDC.64 R4, c[0x0][0x218] ;  /* 0x00008600ff048b82 */ /* 0x007e220000000a00 */
[----:B------:R-:W-:Y:S01]  /*2d40*/  @!P0 IMAD.IADD R7, R49, 0x1, R38 ;  /* 0x0000000131078824 */ /* 0x000fe200078e0226 */
[----:B------:R-:W-:-:S03]  /*2d50*/  @!P0 IADD3 R38, R38, 0x80, RZ ;  /* 0x0000008026268810 */ /* 0x000fc60007ffe0ff */
[----:B0-----:R-:W-:-:S05]  /*2d60*/  @!P0 IMAD.WIDE.U32 R4, R7, 0x8, R4 ;  /* 0x0000000807048825 */ /* 0x001fca00078e0004 */
[----:B------:R3:W-:Y:S02]  /*2d70*/  @!P0 STG.E.64 desc[UR4][R4.64], R18 ;  /* 0x0000001204008986 */ /* 0x0007e4000c101b04 */
.L_x_14424:
[----:B------:R-:W-:Y:S05]  /*2d80*/  BSYNC B0 ;  /* 0x0000000000007941 */ /* 0x000fea0003800000 */
.L_x_14418:
        /* <DEDUP_REMOVED lines=8> */
        .weak           $__internal_27_$__cuda_sm20_div_s64
        .type           $__internal_27_$__cuda_sm20_div_s64,@function
        .size           $__internal_27_$__cuda_sm20_div_s64,(.L_x_22724 - $__internal_27_$__cuda_sm20_div_s64)
$__internal_27_$__cuda_sm20_div_s64:
        /* <DEDUP_REMOVED lines=82> */
[----:B------:R-:W-:Y:S06]  /*3330*/  RET.REL.NODEC R4 `(_ZN2at6native29vectorized_elementwise_kernelILi8ENS0_13BinaryFunctorIlllZZZNS0_15binary_internal21div_trunc_kernel_cudaERNS_18TensorIteratorBaseEENKUlvE_clEvENKUlvE2_clEvEUlllE_EESt5arrayIPcLm3EEEEviT0_T1_) ;  /* 0xffffffcc04307950 */ /* 0x000fec0003c3ffff */
.L_x_14425:
        /* <DEDUP_REMOVED lines=12> */
.L_x_22724:


//--------------------- .text._ZN2at6native18elementwise_kernelILi128ELi4EZNS0_15gpu_kernel_implINS0_13BUnaryFunctorIlllZZZNS0_15binary_internal21div_trunc_kernel_cudaERNS_18TensorIteratorBaseEENKUlvE_clEvENKUlvE2_clEvEUlllE_EEEEvS6_RKT_EUliE_EEviT1_ --------------------------
	.section	.text._ZN2at6native18elementwise_kernelILi128ELi4EZNS0_15gpu_kernel_implINS0_13BUnaryFunctorIlllZZZNS0_15binary_internal21div_trunc_kernel_cudaERNS_18TensorIteratorBaseEENKUlvE_clEvENKUlvE2_clEvEUlllE_EEEEvS6_RKT_EUliE_EEviT1_,"ax",@progbits
	.align	128
        .global         _ZN2at6native18elementwise_kernelILi128ELi4EZNS0_15gpu_kernel_implINS0_13BUnaryFunctorIlllZZZNS0_15binary_internal21div_trunc_kernel_cudaERNS_18TensorIteratorBaseEENKUlvE_clEvENKUlvE2_clEvEUlllE_EEEEvS6_RKT_EUliE_EEviT1_
        .type           _ZN2at6native18elementwise_kernelILi128ELi4EZNS0_15gpu_kernel_implINS0_13BUnaryFunctorIlllZZZNS0_15binary_internal21div_trunc_kernel_cudaERNS_18TensorIteratorBaseEENKUlvE_clEvENKUlvE2_clEvEUlllE_EEEEvS6_RKT_EUliE_EEviT1_,@function
        .size           _ZN2at6native18elementwise_kernelILi128ELi4EZNS0_15gpu_kernel_implINS0_13BUnaryFunctorIlllZZZNS0_15binary_internal21div_trunc_kernel_cudaERNS_18TensorIteratorBaseEENKUlvE_clEvENKUlvE2_clEvEUlllE_EEEEvS6_RKT_EUliE_EEviT1_,(.L_x_22725 - _ZN2at6native18elementwise_kernelILi128ELi4EZNS0_15gpu_kernel_implINS0_13BUnaryFunctorIlllZZZNS0_15binary_internal21div_trunc_kernel_cudaERNS_18TensorIteratorBaseEENKUlvE_clEvENKUlvE2_clEvEUlllE_EEEEvS6_RKT_EUliE_EEviT1_)
        .other          _ZN2at6native18elementwise_kernelILi128ELi4EZNS0_15gpu_kernel_implINS0_13BUnaryFunctorIlllZZZNS0_15binary_internal21div_trunc_kernel_cudaERNS_18TensorIteratorBaseEENKUlvE_clEvENKUlvE2_clEvEUlllE_EEEEvS6_RKT_EUliE_EEviT1_,@"STO_CUDA_ENTRY STV_DEFAULT"
_ZN2at6native18elementwise_kernelILi128ELi4EZNS0_15gpu_kernel_implINS0_13BUnaryFunctorIlllZZZNS0_15binary_internal21div_trunc_kernel_cudaERNS_18TensorIteratorBaseEENKUlvE_clEvENKUlvE2_clEvEUlllE_EEEEvS6_RKT_EUliE_EEviT1_:
.text._ZN2at6native18elementwise_kernelILi128ELi4EZNS0_15gpu_kernel_implINS0_13BUnaryFunctorIlllZZZNS0_15binary_internal21div_trunc_kernel_cudaERNS_18TensorIteratorBaseEENKUlvE_clEvENKUlvE2_clEvEUlllE_EEEEvS6_RKT_EUliE_EEviT1_:
        /* <DEDUP_REMOVED lines=314> */
.L_x_14428:
        /* <DEDUP_REMOVED lines=21> */
.L_x_14432:
[----:B------:R0:W5:Y:S01]  /*14f0*/  LDG.E.U8 R2, desc[UR36][R4.64] ;  /* 0x0000002404027981 */ /* 0x000162000c1e1100 */
[----:B------:R-:W-:Y:S01]  /*1500*/  IMAD.MOV.U32 R3, RZ, RZ, RZ ;  /* 0x000000ffff037224 */ /* 0x000fe200078e00ff */
[----:B------:R-:W-:Y:S06]  /*1510*/  BRA `(.L_x_14434) ;  /* 0x0000000c00487947 */ /* 0x000fec0003800000 */
.L_x_14431:
        /* <DEDUP_REMOVED lines=8> */
.L_x_14436:
[----:B------:R-:W2:Y:S02]  /*15a0*/  LDG.E R2, desc[UR36][R4.64] ;  /* 0x0000002404027981 */ /* 0x000ea4000c1e1900 */
[----:B--2---:R-:W-:Y:S01]  /*15b0*/  SHF.R.S32.HI R3, RZ, 0x1f, R2 ;  /* 0x0000001fff037819 */ /* 0x004fe20000011402 */
[----:B------:R-:W-:Y:S06]  /*15c0*/  BRA `(.L_x_14434) ;  /* 0x0000000c001c7947 */ /* 0x000fec0003800000 */
.L_x_14435:
[----:B------:R-:W2:Y:S02]  /*15d0*/  LDG.E.S16 R2, desc[UR36][R4.64] ;  /* 0x0000002404027981 */ /* 0x000ea4000c1e1700 */
[----:B--2---:R-:W-:Y:S01]  /*15e0*/  SHF.R.S32.HI R3, RZ, 0x1f, R2 ;  /* 0x0000001fff037819 */ /* 0x004fe20000011402 */
[----:B------:R-:W-:Y:S06]  /*15f0*/  BRA `(.L_x_14434) ;  /* 0x0000000c00107947 */ /* 0x000fec0003800000 */
.L_x_14430:
[----:B------:R-:W-:-:S13]  /*1600*/  ISETP.GT.AND P0, PT, R2, 0x6, PT ;  /* 0x000000060200780c */ /* 0x000fda0003f04270 */
[----:B------:R-:W-:Y:S05]  /*1610*/  @P0 BRA `(.L_x_14437) ;  /* 0x00000000002c0947 */ /* 0x000fea0003800000 */
[----:B------:R-:W-:-:S13]  /*1620*/  ISETP.NE.AND P0, PT, R2, 0x5, PT ;  /* 0x000000050200780c */ /* 0x000fda0003f05270 */
[----:B------:R-:W-:Y:S05]  /*1630*/  @!P0 BRA `(.L_x_14438) ;  /* 0x0000000000148947 */ /* 0x000fea0003800000 */
[----:B------:R-:W-:-:S13]  /*1640*/  ISETP.NE.AND P0, PT, R2, 0x6, PT ;  /* 0x000000060200780c */ /* 0x000fda0003f05270 */
[----:B------:R-:W-:Y:S05]  /*1650*/  @P0 BRA `(.L_x_14433) ;  /* 0x0000000800a00947 */ /* 0x000fea0003800000 */
[----:B------:R-:W2:Y:S02]  /*1660*/  LDG.E R2, desc[UR36][R4.64] ;  /* 0x0000002404027981 */ /* 0x000ea4000c1e1900 */
[----:B--2---:R-:W0:Y:S01]  /*1670*/  F2I.S64.TRUNC R2, R2 ;  /* 0x0000000200027311 */ /* 0x004e22000020d900 */
[----:B------:R-:W-:Y:S05]  /*1680*/  BRA `(.L_x_14434) ;  /* 0x0000000800ec7947 */ /* 0x000fea0003800000 */
.L_x_14438:
[----:B------:R-:W2:Y:S02]  /*1690*/  LDG.E.U16 R4, desc[UR36][R4.64] ;  /* 0x0000002404047981 */ /* 0x000ea4000c1e1500 */
[----:B--2---:R-:W-:-:S06]  /*16a0*/  HADD2.F32 R2, -RZ, R4.H0_H0 ;  /* 0x20000004ff027230 */ /* 0x004fcc0000004100 */
[----:B------:R-:W0:Y:S01]  /*16b0*/  F2I.S64.TRUNC R2, R2 ;  /* 0x0000000200027311 */ /* 0x000e22000020d900 */
[----:B------:R-:W-:Y:S05]  /*16c0*/  BRA `(.L_x_14434) ;  /* 0x0000000800dc7947 */ /* 0x000fea0003800000 */
.L_x_14437:
        /* <DEDUP_REMOVED lines=9> */
.L_x_14440:
[----:B------:R-:W2:Y:S02]  /*1760*/  LDG.E.U16 R4, desc[UR36][R4.64] ;  /* 0x0000002404047981 */ /* 0x000ea4000c1e1500 */
[----:B--2---:R-:W-:-:S06]  /*1770*/  HADD2.F32 R2, -RZ, R4.H0_H0 ;  /* 0x20000004ff027230 */ /* 0x004fcc0000004100 */
[----:B------:R-:W0:Y:S01]  /*1780*/  F2I.S64.TRUNC R2, R2 ;  /* 0x0000000200027311 */ /* 0x000e22000020d900 */
[----:B------:R-:W-:Y:S05]  /*1790*/  BRA `(.L_x_14434) ;  /* 0x0000000800a87947 */ /* 0x000fea0003800000 */
.L_x_14439:
[----:B------:R-:W2:Y:S02]  /*17a0*/  LDG.E.64 R2, desc[UR36][R4.64] ;  /* 0x0000002404027981 */ /* 0x000ea4000c1e1b00 */
[----:B--2---:R-:W0:Y:S01]  /*17b0*/  F2I.S64.F64.TRUNC R2, R2 ;  /* 0x0000000200027311 */ /* 0x004e22000030d900 */
[----:B------:R-:W-:Y:S05]  /*17c0*/  BRA `(.L_x_14434) ;  /* 0x00000008009c7947 */ /* 0x000fea0003800000 */
.L_x_14429:
        /* <DEDUP_REMOVED lines=13> */
.L_x_14443:
[----:B------:R-:W2:Y:S02]  /*18a0*/  LDG.E.64 R2, desc[UR36][R4.64] ;  /* 0x0000002404027981 */ /* 0x000ea4000c1e1b00 */
[----:B--2---:R-:W0:Y:S01]  /*18b0*/  F2I.S64.F64.TRUNC R2, R2 ;  /* 0x0000000200027311 */ /* 0x004e22000030d900 */
[----:B------:R-:W-:Y:S05]  /*18c0*/  BRA `(.L_x_14434) ;  /* 0x00000008005c7947 */ /* 0x000fea0003800000 */
.L_x_14442:
        /* <DEDUP_REMOVED lines=27> */
.L_x_14445:
        /* <DEDUP_REMOVED lines=14> */
.L_x_14444:
[----:B------:R-:W2:Y:S02]  /*1b60*/  LDG.E.U16 R2, desc[UR36][R4.64] ;  /* 0x0000002404027981 */ /* 0x000ea4000c1e1500 */
[----:B--2---:R-:W-:-:S06]  /*1b70*/  IMAD.U32 R2, R2, 0x10000, RZ ;  /* 0x0001000002027824 */ /* 0x004fcc00078e00ff */
[----:B------:R-:W0:Y:S01]  /*1b80*/  F2I.S64.TRUNC R2, R2 ;  /* 0x0000000200027311 */ /* 0x000e22000020d900 */
[----:B------:R-:W-:Y:S05]  /*1b90*/  BRA `(.L_x_14434) ;  /* 0x0000000400a87947 */ /* 0x000fea0003800000 */
.L_x_14441:
        /* <DEDUP_REMOVED lines=11> */
.L_x_14448:
        /* <DEDUP_REMOVED lines=21> */
.L_x_14452:
[----:B------:R-:W-:Y:S05]  /*1da0*/  BSYNC B1 ;  /* 0x0000000000017941 */ /* 0x000fea0003800000 */
.L_x_14451:
[----:B------:R-:W-:Y:S01]  /*1db0*/  IMAD.SHL.U32 R2, R2, 0x100000, RZ ;  /* 0x0010000002027824 */ /* 0x000fe200078e00ff */
[----:B------:R-:W-:-:S04]  /*1dc0*/  LEA R3, R0, 0x3b800000, 0x17 ;  /* 0x3b80000000037811 */ /* 0x000fc800078eb8ff */
[----:B------:R-:W-:-:S07]  /*1dd0*/  LOP3.LUT R2, R3, R2, R4, 0xfe, !PT ;  /* 0x0000000203027212 */ /* 0x000fce00078efe04 */
.L_x_14450:
[----:B------:R-:W-:Y:S05]  /*1de0*/  BSYNC B0 ;  /* 0x0000000000007941 */ /* 0x000fea0003800000 */
.L_x_14449:
[----:B------:R-:W1:Y:S01]  /*1df0*/  F2I.S64.TRUNC R2, R2 ;  /* 0x0000000200027311 */ /* 0x000e62000020d900 */
[----:B------:R-:W-:Y:S05]  /*1e00*/  BRA `(.L_x_14434) ;  /* 0x00000004000c7947 */ /* 0x000fea0003800000 */
.L_x_14447:
        /* <DEDUP_REMOVED lines=21> */
.L_x_14456:
[----:B------:R-:W-:Y:S05]  /*1f60*/  BSYNC B1 ;  /* 0x0000000000017941 */ /* 0x000fea0003800000 */
.L_x_14455:
[----:B------:R-:W-:Y:S01]  /*1f70*/  IMAD.SHL.U32 R2, R2, 0x200000, RZ ;  /* 0x0020000002027824 */ /* 0x000fe200078e00ff */
[----:B------:R-:W-:-:S04]  /*1f80*/  LEA R3, R0, 0x37800000, 0x17 ;  /* 0x3780000000037811 */ /* 0x000fc800078eb8ff */
[----:B------:R-:W-:-:S07]  /*1f90*/  LOP3.LUT R2, R3, R2, R4, 0xfe, !PT ;  /* 0x0000000203027212 */ /* 0x000fce00078efe04 */
.L_x_14454:
[----:B------:R-:W-:Y:S05]  /*1fa0*/  BSYNC B0 ;  /* 0x0000000000007941 */ /* 0x000fea0003800000 */
.L_x_14453:
[----:B------:R-:W2:Y:S01]  /*1fb0*/  F2I.S64.TRUNC R2, R2 ;  /* 0x0000000200027311 */ /* 0x000ea2000020d900 */
[----:B------:R-:W-:Y:S05]  /*1fc0*/  BRA `(.L_x_14434) ;  /* 0x00000000009c7947 */ /* 0x000fea0003800000 */
.L_x_14446:
        /* <DEDUP_REMOVED lines=14> */
.L_x_14460:
[----:B------:R-:W-:Y:S05]  /*20b0*/  BSYNC B0 ;  /* 0x0000000000007941 */ /* 0x000fea0003800000 */
.L_x_14459:
[----:B------:R-:W4:Y:S01]  /*20c0*/  F2I.S64.TRUNC R2, R2 ;  /* 0x0000000200027311 */ /* 0x000f22000020d900 */
[----:B------:R-:W-:Y:S05]  /*20d0*/  BRA `(.L_x_14434) ;  /* 0x0000000000587947 */ /* 0x000fea0003800000 */
.L_x_14433:
        /* <DEDUP_REMOVED lines=16> */
.L_x_14461:
[----:B------:R-:W-:Y:S01]  /*21e0*/  CS2R R2, SRZ ;  /* 0x0000000000027805 */ /* 0x000fe2000001ff00 */
[----:B------:R-:W-:Y:S06]  /*21f0*/  BRA `(.L_x_14434) ;  /* 0x0000000000107947 */ /* 0x000fec0003800000 */
.L_x_14458:
[----:B------:R0:W5:Y:S01]  /*2200*/  LDG.E.64 R2, desc[UR36][R4.64] ;  /* 0x0000002404027981 */ /* 0x000162000c1e1b00 */
[----:B------:R-:W-:Y:S05]  /*2210*/  BRA `(.L_x_14434) ;  /* 0x0000000000087947 */ /* 0x000fea0003800000 */
.L_x_14457:
[----:B------:R3:W5:Y:S01]  /*2220*/  LDG.E R2, desc[UR36][R4.64] ;  /* 0x0000002404027981 */ /* 0x000762000c1e1900 */
[----:B------:R-:W-:-:S07]  /*2230*/  IMAD.MOV.U32 R3, RZ, RZ, RZ ;  /* 0x000000ffff037224 */ /* 0x000fce00078e00ff */
.L_x_14434:
[----:B------:R-:W-:Y:S01]  /*2240*/  ULDC UR4, c[0x0][0x42c] ;  /* 0x00010b0000047ab9 */ /* 0x000fe20000000800 */
[----:B------:R-:W-:Y:S01]  /*2250*/  BSSY B0, `(.L_x_14462) ;  /* 0x000001e000007945 */ /* 0x000fe20003800000 */
[----:B012-45:R-:W-:-:S04]  /*2260*/  LOP3.LUT R0, R3, UR4, RZ, 0xfc, !PT ;  /* 0x0000000403007c12 */ /* 0x037fc8000f8efcff */
[----:B------:R-:W-:-:S13]  /*2270*/  ISETP.NE.U32.AND P0, PT, R0, RZ, PT ;  /* 0x000000ff0000720c */ /* 0x000fda0003f05070 */
[----:B------:R-:W-:Y:S05]  /*2280*/  @!P0 BRA `(.L_x_14463) ;  /* 0x0000000000148947 */ /* 0x000fea0003800000 */
[----:B------:R-:W-:-:S07]  /*2290*/  MOV R0, 0x22b0 ;  /* 0x000022b000007802 */ /* 0x000fce0000000f00 */
[----:B---3--:R-:W-:Y:S05]  /*22a0*/  CALL.REL.NOINC `($__internal_28_$__cuda_sm20_div_s64) ;  /* 0x000000a4009c7944 */ /* 0x008fea0003c00000 */
[----:B------:R-:W-:Y:S02]  /*22b0*/  IMAD.MOV.U32 R2, RZ, RZ, R4 ;  /* 0x000000ffff027224 */ /* 0x000fe400078e0004 */
[----:B------:R-:W-:Y:S01]  /*22c0*/  IMAD.MOV.U32 R3, RZ, RZ, R5 ;  /* 0x000000ffff037224 */ /* 0x000fe200078e0005 */
[----:B------:R-:W-:Y:S06]  /*22d0*/  BRA `(.L_x_14464) ;  /* 0x0000000000547947 */ /* 0x000fec0003800000 */
.L_x_14463:
[----:B------:R-:W-:Y:S02]  /*22e0*/  ULDC UR4, c[0x0][0x428] ;  /* 0x00010a0000047ab9 */ /* 0x000fe40000000800 */
[----:B------:R-:W0:Y:S01]  /*22f0*/  I2F.U32.RP R0, UR4 ;  /* 0x0000000400007d06 */ /* 0x000e220008209000 */
[----:B------:R-:W-:-:S07]  /*2300*/  ISETP.NE.U32.AND P2, PT, RZ, UR4, PT ;  /* 0x00000004ff007c0c */ /* 0x000fce000bf45070 */
[----:B0-----:R-:W3:Y:S02]  /*2310*/  MUFU.RCP R0, R0 ;  /* 0x0000000000007308 */ /* 0x001ee40000001000 */
[----:B---3--:R-:W-:-:S06]  /*2320*/  VIADD R4, R0, 0xffffffe ;  /* 0x0ffffffe00047836 */ /* 0x008fcc0000000000 */
[----:B------:R0:W1:Y:S02]  /*2330*/  F2I.FTZ.U32.TRUNC.NTZ R5, R4 ;  /* 0x0000000400057305 */ /* 0x000064000021f000 */
[----:B0-----:R-:W-:Y:S02]  /*2340*/  IMAD.MOV.U32 R4, RZ, RZ, RZ ;  /* 0x000000ffff047224 */ /* 0x001fe400078e00ff */
[----:B-1----:R-:W-:-:S04]  /*2350*/  IMAD.MOV R3, RZ, RZ, -R5 ;  /* 0x000000ffff037224 */ /* 0x002fc800078e0a05 */
[----:B------:R-:W-:-:S04]  /*2360*/  IMAD R3, R3, UR4, RZ ;  /* 0x0000000403037c24 */ /* 0x000fc8000f8e02ff */
[----:B------:R-:W-:-:S06]  /*2370*/  IMAD.HI.U32 R5, R5, R3, R4 ;  /* 0x0000000305057227 */ /* 0x000fcc00078e0004 */
[----:B------:R-:W-:-:S04]  /*2380*/  IMAD.HI.U32 R5, R5, R2, RZ ;  /* 0x0000000205057227 */ /* 0x000fc800078e00ff */
[----:B------:R-:W-:-:S04]  /*2390*/  IMAD.MOV R3, RZ, RZ, -R5 ;  /* 0x000000ffff037224 */ /* 0x000fc800078e0a05 */
[----:B------:R-:W-:Y:S02]  /*23a0*/  IMAD R2, R3, UR4, R2 ;  /* 0x0000000403027c24 */ /* 0x000fe4000f8e0202 */
[----:B------:R-:W-:-:S03]  /*23b0*/  IMAD.MOV.U32 R3, RZ, RZ, RZ ;  /* 0x000000ffff037224 */ /* 0x000fc600078e00ff */
[----:B------:R-:W-:-:S13]  /*23c0*/  ISETP.GE.U32.AND P0, PT, R2, UR4, PT ;  /* 0x0000000402007c0c */ /* 0x000fda000bf06070 */
[----:B------:R-:W-:Y:S02]  /*23d0*/  @P0 VIADD R2, R2, -UR4 ;  /* 0x8000000402020c36 */ /* 0x000fe40008000000 */
[----:B------:R-:W-:-:S03]  /*23e0*/  @P0 VIADD R5, R5, 0x1 ;  /* 0x0000000105050836 */ /* 0x000fc60000000000 */
[----:B------:R-:W-:-:S13]  /*23f0*/  ISETP.GE.U32.AND P1, PT, R2, UR4, PT ;  /* 0x0000000402007c0c */ /* 0x000fda000bf26070 */
[----:B------:R-:W-:Y:S01]  /*2400*/  @P1 VIADD R5, R5, 0x1 ;  /* 0x0000000105051836 */ /* 0x000fe20000000000 */
[----:B------:R-:W-:-:S05]  /*2410*/  @!P2 LOP3.LUT R5, RZ, UR4, RZ, 0x33, !PT ;  /* 0x00000004ff05ac12 */ /* 0x000fca000f8e33ff */
[----:B------:R-:W-:-:S07]  /*2420*/  IMAD.MOV.U32 R2, RZ, RZ, R5 ;  /* 0x000000ffff027224 */ /* 0x000fce00078e0005 */
.L_x_14464:
[----:B------:R-:W-:Y:S05]  /*2430*/  BSYNC B0 ;  /* 0x0000000000007941 */ /* 0x000fea0003800000 */
.L_x_14462:
        /* <DEDUP_REMOVED lines=14> */
.L_x_14468:
[----:B------:R1:W-:Y:S01]  /*2520*/  STG.E.U8 desc[UR36][R16.64], R2 ;  /* 0x0000000210007986 */ /* 0x0003e2000c101124 */
[----:B------:R-:W-:Y:S05]  /*2530*/  BRA `(.L_x_14470) ;  /* 0x0000000c00507947 */ /* 0x000fea0003800000 */
.L_x_14467:
        /* <DEDUP_REMOVED lines=8> */
.L_x_14472:
[----:B------:R3:W-:Y:S01]  /*25c0*/  STG.E desc[UR36][R16.64], R2 ;  /* 0x0000000210007986 */ /* 0x0007e2000c101924 */
[----:B------:R-:W-:Y:S05]  /*25d0*/  BRA `(.L_x_14470) ;  /* 0x0000000c00287947 */ /* 0x000fea0003800000 */
.L_x_14471:
[----:B------:R2:W-:Y:S01]  /*25e0*/  STG.E.U16 desc[UR36][R16.64], R2 ;  /* 0x0000000210007986 */ /* 0x0005e2000c101524 */
[----:B------:R-:W-:Y:S05]  /*25f0*/  BRA `(.L_x_14470) ;  /* 0x0000000c00207947 */ /* 0x000fea0003800000 */
.L_x_14466:
        /* <DEDUP_REMOVED lines=9> */
.L_x_14474:
[----:B------:R-:W0:Y:S02]  /*2690*/  I2F.S64 R0, R2 ;  /* 0x0000000200007312 */ /* 0x000e240000301400 */
[----:B0-----:R-:W-:-:S05]  /*26a0*/  F2FP.F16.F32.PACK_AB R0, RZ, R0 ;  /* 0x00000000ff00723e */ /* 0x001fca00000000ff */
[----:B------:R0:W-:Y:S01]  /*26b0*/  STG.E.U16 desc[UR36][R16.64], R0 ;  /* 0x0000000010007986 */ /* 0x0001e2000c101524 */
[----:B------:R-:W-:Y:S05]  /*26c0*/  BRA `(.L_x_14470) ;  /* 0x0000000800ec7947 */ /* 0x000fea0003800000 */
.L_x_14473:
        /* <DEDUP_REMOVED lines=10> */
.L_x_14476:
[----:B------:R-:W0:Y:S02]  /*2770*/  I2F.S64 R2, R2 ;  /* 0x0000000200027312 */ /* 0x000e240000301400 */
[----:B0-----:R-:W-:-:S04]  /*2780*/  F2FP.F16.F32.PACK_AB R3, RZ, R2 ;  /* 0x00000002ff03723e */ /* 0x001fc800000000ff */
[----:B------:R-:W-:-:S05]  /*2790*/  PRMT R3, R3, 0x5410, RZ ;  /* 0x0000541003037816 */ /* 0x000fca00000000ff */
[----:B------:R0:W-:Y:S01]  /*27a0*/  STG.E desc[UR36][R16.64], R3 ;  /* 0x0000000310007986 */ /* 0x0001e2000c101924 */
[----:B------:R-:W-:Y:S05]  /*27b0*/  BRA `(.L_x_14470) ;  /* 0x0000000800b07947 */ /* 0x000fea0003800000 */
.L_x_14475:
[----:B------:R-:W0:Y:S02]  /*27c0*/  I2F.F64.S64 R2, R2 ;  /* 0x0000000200027312 */ /* 0x000e240000301c00 */
[----:B0-----:R0:W-:Y:S01]  /*27d0*/  STG.E.64 desc[UR36][R16.64], R2 ;  /* 0x0000000210007986 */ /* 0x0011e2000c101b24 */
[----:B------:R-:W-:Y:S05]  /*27e0*/  BRA `(.L_x_14470) ;  /* 0x0000000800a47947 */ /* 0x000fea0003800000 */
.L_x_14465:
        /* <DEDUP_REMOVED lines=13> */
.L_x_14479:
[----:B------:R-:W0:Y:S01]  /*28c0*/  I2F.F64.S64 R4, R2 ;  /* 0x0000000200047312 */ /* 0x000e220000301c00 */
[----:B------:R-:W-:-:S05]  /*28d0*/  CS2R R6, SRZ ;  /* 0x0000000000067805 */ /* 0x000fca000001ff00 */
[----:B0-----:R0:W-:Y:S01]  /*28e0*/  STG.E.128 desc[UR36][R16.64], R4 ;  /* 0x0000000410007986 */ /* 0x0011e2000c101d24 */
[----:B------:R-:W-:Y:S05]  /*28f0*/  BRA `(.L_x_14470) ;  /* 0x0000000800607947 */ /* 0x000fea0003800000 */
.L_x_14478:
        /* <DEDUP_REMOVED lines=21> */
.L_x_14483:
[----:B------:R-:W-:Y:S05]  /*2a50*/  BSYNC B0 ;  /* 0x0000000000007941 */ /* 0x000fea0003800000 */
.L_x_14482:
[----:B------:R-:W-:-:S05]  /*2a60*/  LOP3.LUT R5, R0, R5, RZ, 0xfc, !PT ;  /* 0x0000000500057212 */ /* 0x000fca00078efcff */
[----:B------:R0:W-:Y:S01]  /*2a70*/  STG.E.U8 desc[UR36][R16.64], R5 ;  /* 0x0000000510007986 */ /* 0x0001e2000c101124 */
[----:B------:R-:W-:Y:S05]  /*2a80*/  BRA `(.L_x_14470) ;  /* 0x0000000400fc7947 */ /* 0x000fea0003800000 */
.L_x_14481:
        /* <DEDUP_REMOVED lines=13> */
.L_x_14485:
[----:B------:R-:W-:Y:S01]  /*2b60*/  IMAD.MOV.U32 R0, RZ, RZ, 0x7f ;  /* 0x0000007fff007424 */ /* 0x000fe200078e00ff */
[----:B------:R-:W-:-:S04]  /*2b70*/  ISETP.GT.U32.AND P0, PT, R4, 0x7f800000, PT ;  /* 0x7f8000000400780c */ /* 0x000fc80003f04070 */
[----:B------:R-:W-:-:S09]  /*2b80*/  SEL R0, R0, 0x7c, P0 ;  /* 0x0000007c00007807 */ /* 0x000fd20000000000 */
.L_x_14486:
[----:B------:R-:W-:Y:S05]  /*2b90*/  BSYNC B0 ;  /* 0x0000000000007941 */ /* 0x000fea0003800000 */
.L_x_14484:
[----:B------:R-:W-:-:S04]  /*2ba0*/  LOP3.LUT R2, R3, 0x80000000, RZ, 0xc0, !PT ;  /* 0x8000000003027812 */ /* 0x000fc800078ec0ff */
[----:B------:R-:W-:-:S04]  /*2bb0*/  SHF.R.U32.HI R3, RZ, 0x18, R2 ;  /* 0x00000018ff037819 */ /* 0x000fc80000011602 */
[----:B------:R-:W-:-:S05]  /*2bc0*/  LOP3.LUT R3, R0, R3, RZ, 0xfc, !PT ;  /* 0x0000000300037212 */ /* 0x000fca00078efcff */
[----:B------:R0:W-:Y:S01]  /*2bd0*/  STG.E.U8 desc[UR36][R16.64], R3 ;  /* 0x0000000310007986 */ /* 0x0001e2000c101124 */
[----:B------:R-:W-:Y:S05]  /*2be0*/  BRA `(.L_x_14470) ;  /* 0x0000000400a47947 */ /* 0x000fea0003800000 */
.L_x_14480:
[----:B------:R-:W0:Y:S02]  /*2bf0*/  I2F.S64 R0, R2 ;  /* 0x0000000200007312 */ /* 0x000e240000301400 */
[----:B0-----:R-:W-:-:S05]  /*2c00*/  F2FP.BF16.F32.PACK_AB R0, RZ, R0 ;  /* 0x00000000ff00723e */ /* 0x001fca00000010ff */
[----:B------:R0:W-:Y:S01]  /*2c10*/  STG.E.U16 desc[UR36][R16.64], R0 ;  /* 0x0000000010007986 */ /* 0x0001e2000c101524 */
[----:B------:R-:W-:Y:S05]  /*2c20*/  BRA `(.L_x_14470) ;  /* 0x0000000400947947 */ /* 0x000fea0003800000 */
.L_x_14477:
        /* <DEDUP_REMOVED lines=10> */
.L_x_14489:
        /* <DEDUP_REMOVED lines=17> */
.L_x_14492:
[----:B------:R-:W-:-:S04]  /*2de0*/  LOP3.LUT R2, R3, 0x80000000, RZ, 0xc0, !PT ;  /* 0x8000000003027812 */ /* 0x000fc800078ec0ff */
[----:B------:R-:W-:-:S04]  /*2df0*/  SHF.R.U32.HI R3, RZ, 0x18, R2 ;  /* 0x00000018ff037819 */ /* 0x000fc80000011602 */
[----:B------:R-:W-:-:S04]  /*2e00*/  LOP3.LUT R0, R0, R3, RZ, 0xfc, !PT ;  /* 0x0000000300007212 */ /* 0x000fc800078efcff */
[----:B------:R-:W-:-:S07]  /*2e10*/  PRMT R8, R0, 0x7610, R8 ;  /* 0x0000761000087816 */ /* 0x000fce0000000008 */
.L_x_14491:
[----:B------:R-:W-:Y:S05]  /*2e20*/  BSYNC B0 ;  /* 0x0000000000007941 */ /* 0x000fea0003800000 */
.L_x_14490:
[----:B------:R0:W-:Y:S01]  /*2e30*/  STG.E.U8 desc[UR36][R16.64], R8 ;  /* 0x0000000810007986 */ /* 0x0001e2000c101124 */
[----:B------:R-:W-:Y:S05]  /*2e40*/  BRA `(.L_x_14470) ;  /* 0x00000004000c7947 */ /* 0x000fea0003800000 */
.L_x_14488:
        /* <DEDUP_REMOVED lines=17> */
.L_x_14495:
[----:B------:R-:W-:-:S04]  /*2f60*/  LOP3.LUT R2, R3, 0x80000000, RZ, 0xc0, !PT ;  /* 0x8000000003027812 */ /* 0x000fc800078ec0ff */
[----:B------:R-:W-:-:S04]  /*2f70*/  SHF.R.U32.HI R3, RZ, 0x18, R2 ;  /* 0x00000018ff037819 */ /* 0x000fc80000011602 */
[----:B------:R-:W-:-:S04]  /*2f80*/  LOP3.LUT R0, R0, R3, RZ, 0xfc, !PT ;  /* 0x0000000300007212 */ /* 0x000fc800078efcff */
[----:B------:R-:W-:-:S07]  /*2f90*/  PRMT R8, R0, 0x7610, R8 ;  /* 0x0000761000087816 */ /* 0x000fce0000000008 */
.L_x_14494:
[----:B------:R-:W-:Y:S05]  /*2fa0*/  BSYNC B0 ;  /* 0x0000000000007941 */ /* 0x000fea0003800000 */
.L_x_14493:
[----:B------:R0:W-:Y:S01]  /*2fb0*/  STG.E.U8 desc[UR36][R16.64], R8 ;  /* 0x0000000810007986 */ /* 0x0001e2000c101124 */
[----:B------:R-:W-:Y:S05]  /*2fc0*/  BRA `(.L_x_14470) ;  /* 0x0000000000ac7947 */ /* 0x000fea0003800000 */
.L_x_14487:
        /* <DEDUP_REMOVED lines=23> */
.L_x_14469:
        /* <DEDUP_REMOVED lines=16> */
.L_x_14498:
[----:B------:R-:W-:Y:S05]  /*3240*/  BRA `(.L_x_14470) ;  /* 0x00000000000c7947 */ /* 0x000fea0003800000 */
.L_x_14497:
[----:B------:R0:W-:Y:S01]  /*3250*/  STG.E.64 desc[UR36][R16.64], R2 ;  /* 0x0000000210007986 */ /* 0x0001e2000c101b24 */
[----:B------:R-:W-:Y:S05]  /*3260*/  BRA `(.L_x_14470) ;  /* 0x0000000000047947 */ /* 0x000fea0003800000 */
.L_x_14496:
[----:B------:R0:W-:Y:S02]  /*3270*/  STG.E desc[UR36][R16.64], R2 ;  /* 0x0000000210007986 */ /* 0x0001e4000c101924 */
.L_x_14470:
[----:B------:R-:W-:-:S04]  /*3280*/  IMAD R18, R18, 0x200, R23 ;  /* 0x0000020012127824 */ /* 0x000fc800078e0217 */
[----:B------:R-:W-:-:S07]  /*3290*/  VIADD R19, R18, 0x80 ;  /* 0x0000008012137836 */ /* 0x000fce0000000000 */
.L_x_14427:
[----:B------:R-:W-:Y:S05]  /*32a0*/  BSYNC B6 ;  /* 0x0000000000067941 */ /* 0x000fea0003800000 */
.L_x_14426:
        /* <DEDUP_REMOVED lines=307> */
.L_x_14501:
        /* <DEDUP_REMOVED lines=21> */
.L_x_14505:
[----:B------:R0:W5:Y:S01]  /*4730*/  LDG.E.U8 R2, desc[UR36][R4.64] ;  /* 0x0000002404027981 */ /* 0x000162000c1e1100 */
[----:B------:R-:W-:Y:S01]  /*4740*/  IMAD.MOV.U32 R3, RZ, RZ, RZ ;  /* 0x000000ffff037224 */ /* 0x000fe200078e00ff */
[----:B------:R-:W-:Y:S06]  /*4750*/  BRA `(.L_x_14507) ;  /* 0x0000000c00487947 */ /* 0x000fec0003800000 */
.L_x_14504:
        /* <DEDUP_REMOVED lines=8> */
.L_x_14509:
[----:B------:R-:W2:Y:S02]  /*47e0*/  LDG.E R2, desc[UR36][R4.64] ;  /* 0x0000002404027981 */ /* 0x000ea4000c1e1900 */
[----:B--2---:R-:W-:Y:S01]  /*47f0*/  SHF.R.S32.HI R3, RZ, 0x1f, R2 ;  /* 0x0000001fff037819 */ /* 0x004fe20000011402 */
[----:B------:R-:W-:Y:S06]  /*4800*/  BRA `(.L_x_14507) ;  /* 0x0000000c001c7947 */ /* 0x000fec0003800000 */
.L_x_14508:
[----:B------:R-:W2:Y:S02]  /*4810*/  LDG.E.S16 R2, desc[UR36][R4.64] ;  /* 0x0000002404027981 */ /* 0x000ea4000c1e1700 */
[----:B--2---:R-:W-:Y:S01]  /*4820*/  SHF.R.S32.HI R3, RZ, 0x1f, R2 ;  /* 0x0000001fff037819 */ /* 0x004fe20000011402 */
[----:B------:R-:W-:Y:S06]  /*4830*/  BRA `(.L_x_14507) ;  /* 0x0000000c00107947 */ /* 0x000fec0003800000 */
.L_x_14503:
        /* <DEDUP_REMOVED lines=9> */
.L_x_14511:
[----:B------:R-:W2:Y:S02]  /*48d0*/  LDG.E.U16 R4, desc[UR36][R4.64] ;  /* 0x0000002404047981 */ /* 0x000ea4000c1e1500 */
[----:B--2---:R-:W-:-:S06]  /*48e0*/  HADD2.F32 R2, -RZ, R4.H0_H0 ;  /* 0x20000004ff027230 */ /* 0x004fcc0000004100 */
[----:B------:R-:W0:Y:S01]  /*48f0*/  F2I.S64.TRUNC R2, R2 ;  /* 0x0000000200027311 */ /* 0x000e22000020d900 */
[----:B------:R-:W-:Y:S05]  /*4900*/  BRA `(.L_x_14507) ;  /* 0x0000000800dc7947 */ /* 0x000fea0003800000 */
.L_x_14510:
        /* <DEDUP_REMOVED lines=9> */
.L_x_14513:
[----:B------:R-:W2:Y:S02]  /*49a0*/  LDG.E.U16 R4, desc[UR36][R4.64] ;  /* 0x0000002404047981 */ /* 0x000ea4000c1e1500 */
[----:B--2---:R-:W-:-:S06]  /*49b0*/  HADD2.F32 R2, -RZ, R4.H0_H0 ;  /* 0x20000004ff027230 */ /* 0x004fcc0000004100 */
[----:B------:R-:W0:Y:S01]  /*49c0*/  F2I.S64.TRUNC R2, R2 ;  /* 0x0000000200027311 */ /* 0x000e22000020d900 */
[----:B------:R-:W-:Y:S05]  /*49d0*/  BRA `(.L_x_14507) ;  /* 0x0000000800a87947 */ /* 0x000fea0003800000 */
.L_x_14512:
[----:B------:R-:W2:Y:S02]  /*49e0*/  LDG.E.64 R2, desc[UR36][R4.64] ;  /* 0x0000002404027981 */ /* 0x000ea4000c1e1b00 */
[----:B--2---:R-:W0:Y:S01]  /*49f0*/  F2I.S64.F64.TRUNC R2, R2 ;  /* 0x0000000200027311 */ /* 0x004e22000030d900 */
[----:B------:R-:W-:Y:S05]  /*4a00*/  BRA `(.L_x_14507) ;  /* 0x00000008009c7947 */ /* 0x000fea0003800000 */
.L_x_14502:
        /* <DEDUP_REMOVED lines=13> */
.L_x_14516:
[----:B------:R-:W2:Y:S02]  /*4ae0*/  LDG.E.64 R2, desc[UR36][R4.64] ;  /* 0x0000002404027981 */ /* 0x000ea4000c1e1b00 */
[----:B--2---:R-:W3:Y:S01]  /*4af0*/  F2I.S64.F64.TRUNC R2, R2 ;  /* 0x0000000200027311 */ /* 0x004ee2000030d900 */
[----:B------:R-:W-:Y:S05]  /*4b00*/  BRA `(.L_x_14507) ;  /* 0x00000008005c7947 */ /* 0x000fea0003800000 */
.L_x_14515:
        /* <DEDUP_REMOVED lines=27> */
.L_x_14518:
        /* <DEDUP_REMOVED lines=12> */
[----:B------:R-:W1:Y:S01]  /*4d80*/  F2I.S64.TRUNC R2, R2 ;  /* 0x0000000200027311 */ /* 0x000e62000020d900 */
[----:B------:R-:W-:Y:S05]  /*4d90*/  BRA `(.L_x_14507) ;  /* 0x0000000400b87947 */ /* 0x000fea0003800000 */
.L_x_14517:
[----:B------:R-:W2:Y:S02]  /*4da0*/  LDG.E.U16 R2, desc[UR36][R4.64] ;  /* 0x0000002404027981 */ /* 0x000ea4000c1e1500 */
[----:B--2---:R-:W-:-:S06]  /*4db0*/  IMAD.U32 R2, R2, 0x10000, RZ ;  /* 0x0001000002027824 */ /* 0x004fcc00078e00ff */
[----:B------:R-:W2:Y:S01]  /*4dc0*/  F2I.S64.TRUNC R2, R2 ;  /* 0x0000000200027311 */ /* 0x000ea2000020d900 */
[----:B------:R-:W-:Y:S05]  /*4dd0*/  BRA `(.L_x_14507) ;  /* 0x0000000400a87947 */ /* 0x000fea0003800000 */
.L_x_14514:
        /* <DEDUP_REMOVED lines=11> */
.L_x_14521:
        /* <DEDUP_REMOVED lines=21> */
.L_x_14525:
[----:B------:R-:W-:Y:S05]  /*4fe0*/  BSYNC B1 ;  /* 0x0000000000017941 */ /* 0x000fea0003800000 */
.L_x_14524:
[----:B------:R-:W-:Y:S01]  /*4ff0*/  IMAD.SHL.U32 R2, R2, 0x100000, RZ ;  /* 0x0010000002027824 */ /* 0x000fe200078e00ff */
[----:B------:R-:W-:-:S04]  /*5000*/  LEA R3, R0, 0x3b800000, 0x17 ;  /* 0x3b80000000037811 */ /* 0x000fc800078eb8ff */
[----:B------:R-:W-:-:S07]  /*5010*/  LOP3.LUT R2, R3, R2, R4, 0xfe, !PT ;  /* 0x0000000203027212 */ /* 0x000fce00078efe04 */
.L_x_14523:
[----:B------:R-:W-:Y:S05]  /*5020*/  BSYNC B0 ;  /* 0x0000000000007941 */ /* 0x000fea0003800000 */
.L_x_14522:
[----:B------:R-:W0:Y:S01]  /*5030*/  F2I.S64.TRUNC R2, R2 ;  /* 0x0000000200027311 */ /* 0x000e22000020d900 */
[----:B------:R-:W-:Y:S05]  /*5040*/  BRA `(.L_x_14507) ;  /* 0x00000004000c7947 */ /* 0x000fea0003800000 */
.L_x_14520:
        /* <DEDUP_REMOVED lines=21> */
.L_x_14529:
[----:B------:R-:W-:Y:S05]  /*51a0*/  BSYNC B1 ;  /* 0x0000000000017941 */ /* 0x000fea0003800000 */
.L_x_14528:
[----:B------:R-:W-:Y:S01]  /*51b0*/  IMAD.SHL.U32 R2, R2, 0x200000, RZ ;  /* 0x0020000002027824 */ /* 0x000fe200078e00ff */
[----:B------:R-:W-:-:S04]  /*51c0*/  LEA R3, R0, 0x37800000, 0x17 ;  /* 0x3780000000037811 */ /* 0x000fc800078eb8ff */
[----:B------:R-:W-:-:S07]  /*51d0*/  LOP3.LUT R2, R3, R2, R4, 0xfe, !PT ;  /* 0x0000000203027212 */ /* 0x000fce00078efe04 */
.L_x_14527:
[----:B------:R-:W-:Y:S05]  /*51e0*/  BSYNC B0 ;  /* 0x0000000000007941 */ /* 0x000fea0003800000 */
.L_x_14526:
[----:B------:R-:W4:Y:S01]  /*51f0*/  F2I.S64.TRUNC R2, R2 ;  /* 0x0000000200027311 */ /* 0x000f22000020d900 */
[----:B------:R-:W-:Y:S05]  /*5200*/  BRA `(.L_x_14507) ;  /* 0x00000000009c7947 */ /* 0x000fea0003800000 */
.L_x_14519:
        /* <DEDUP_REMOVED lines=14> */
.L_x_14533:
[----:B------:R-:W-:Y:S05]  /*52f0*/  BSYNC B0 ;  /* 0x0000000000007941 */ /* 0x000fea0003800000 */
.L_x_14532:
[----:B------:R-:W0:Y:S01]  /*5300*/  F2I.S64.TRUNC R2, R2 ;  /* 0x0000000200027311 */ /* 0x000e22000020d900 */
[----:B------:R-:W-:Y:S05]  /*5310*/  BRA `(.L_x_14507) ;  /* 0x0000000000587947 */ /* 0x000fea0003800000 */
.L_x_14506:
        /* <DEDUP_REMOVED lines=16> */
.L_x_14534:
[----:B------:R-:W-:Y:S01]  /*5420*/  CS2R R2, SRZ ;  /* 0x0000000000027805 */ /* 0x000fe2000001ff00 */
[----:B------:R-:W-:Y:S06]  /*5430*/  BRA `(.L_x_14507) ;  /* 0x0000000000107947 */ /* 0x000fec0003800000 */
.L_x_14531:
[----:B------:R0:W5:Y:S01]  /*5440*/  LDG.E.64 R2, desc[UR36][R4.64] ;  /* 0x0000002404027981 */ /* 0x000162000c1e1b00 */
[----:B------:R-:W-:Y:S05]  /*5450*/  BRA `(.L_x_14507) ;  /* 0x0000000000087947 */ /* 0x000fea0003800000 */
.L_x_14530:
[----:B------:R0:W5:Y:S01]  /*5460*/  LDG.E R2, desc[UR36][R4.64] ;  /* 0x0000002404027981 */ /* 0x000162000c1e1900 */
[----:B------:R-:W-:-:S07]  /*5470*/  IMAD.MOV.U32 R3, RZ, RZ, RZ ;  /* 0x000000ffff037224 */ /* 0x000fce00078e00ff */
.L_x_14507:
[----:B------:R-:W-:Y:S01]  /*5480*/  ULDC UR4, c[0x0][0x42c] ;  /* 0x00010b0000047ab9 */ /* 0x000fe20000000800 */
[----:B------:R-:W-:Y:S01]  /*5490*/  BSSY B0, `(.L_x_14535) ;  /* 0x000001e000007945 */ /* 0x000fe20003800000 */
[----:B012345:R-:W-:-:S04]  /*54a0*/  LOP3.LUT R0, R3, UR4, RZ, 0xfc, !PT ;  /* 0x0000000403007c12 */ /* 0x03ffc8000f8efcff */
[----:B------:R-:W-:-:S13]  /*54b0*/  ISETP.NE.U32.AND P0, PT, R0, RZ, PT ;  /* 0x000000ff0000720c */ /* 0x000fda0003f05070 */
[----:B------:R-:W-:Y:S05]  /*54c0*/  @!P0 BRA `(.L_x_14536) ;  /* 0x0000000000148947 */ /* 0x000fea0003800000 */
[----:B------:R-:W-:-:S07]  /*54d0*/  MOV R0, 0x54f0 ;  /* 0x000054f000007802 */ /* 0x000fce0000000f00 */
[----:B------:R-:W-:Y:S05]  /*54e0*/  CALL.REL.NOINC `($__internal_28_$__cuda_sm20_div_s64) ;  /* 0x00000074000c7944 */ /* 0x000fea0003c00000 */
[----:B------:R-:W-:Y:S02]  /*54f0*/  IMAD.MOV.U32 R2, RZ, RZ, R4 ;  /* 0x000000ffff027224 */ /* 0x000fe400078e0004 */
[----:B------:R-:W-:Y:S01]  /*5500*/  IMAD.MOV.U32 R3, RZ, RZ, R5 ;  /* 0x000000ffff037224 */ /* 0x000fe200078e0005 */
[----:B------:R-:W-:Y:S06]  /*5510*/  BRA `(.L_x_14537) ;  /* 0x0000000000547947 */ /* 0x000fec0003800000 */
.L_x_14536:
[----:B------:R-:W-:Y:S02]  /*5520*/  ULDC UR4, c[0x0][0x428] ;  /* 0x00010a0000047ab9 */ /* 0x000fe40000000800 */
[----:B------:R-:W0:Y:S01]  /*5530*/  I2F.U32.RP R6, UR4 ;  /* 0x0000000400067d06 */ /* 0x000e220008209000 */
[----:B------:R-:W-:-:S07]  /*5540*/  ISETP.NE.U32.AND P2, PT, RZ, UR4, PT ;  /* 0x00000004ff007c0c */ /* 0x000fce000bf45070 */
[----:B0-----:R-:W0:Y:S02]  /*5550*/  MUFU.RCP R6, R6 ;  /* 0x0000000600067308 */ /* 0x001e240000001000 */
[----:B0-----:R-:W-:-:S06]  /*5560*/  VIADD R4, R6, 0xffffffe ;  /* 0x0ffffffe06047836 */ /* 0x001fcc0000000000 */
        /* <DEDUP_REMOVED lines=16> */
.L_x_14537:
[----:B------:R-:W-:Y:S05]  /*5670*/  BSYNC B0 ;  /* 0x0000000000007941 */ /* 0x000fea0003800000 */
.L_x_14535:
        /* <DEDUP_REMOVED lines=14> */
.L_x_14541:
[----:B------:R0:W-:Y:S01]  /*5760*/  STG.E.U8 desc[UR36][R16.64], R2 ;  /* 0x0000000210007986 */ /* 0x0001e2000c101124 */
[----:B------:R-:W-:Y:S05]  /*5770*/  BRA `(.L_x_14543) ;  /* 0x0000000c00507947 */ /* 0x000fea0003800000 */
.L_x_14540:
        /* <DEDUP_REMOVED lines=8> */
.L_x_14545:
[----:B------:R3:W-:Y:S01]  /*5800*/  STG.E desc[UR36][R16.64], R2 ;  /* 0x0000000210007986 */ /* 0x0007e2000c101924 */
[----:B------:R-:W-:Y:S05]  /*5810*/  BRA `(.L_x_14543) ;  /* 0x0000000c00287947 */ /* 0x000fea0003800000 */
.L_x_14544:
[----:B------:R2:W-:Y:S01]  /*5820*/  STG.E.U16 desc[UR36][R16.64], R2 ;  /* 0x0000000210007986 */ /* 0x0005e2000c101524 */
[----:B------:R-:W-:Y:S05]  /*5830*/  BRA `(.L_x_14543) ;  /* 0x0000000c00207947 */ /* 0x000fea0003800000 */
.L_x_14539:
        /* <DEDUP_REMOVED lines=9> */
.L_x_14547:
[----:B------:R-:W0:Y:S02]  /*58d0*/  I2F.S64 R0, R2 ;  /* 0x0000000200007312 */ /* 0x000e240000301400 */
[----:B0-----:R-:W-:-:S05]  /*58e0*/  F2FP.F16.F32.PACK_AB R0, RZ, R0 ;  /* 0x00000000ff00723e */ /* 0x001fca00000000ff */
[----:B------:R0:W-:Y:S01]  /*58f0*/  STG.E.U16 desc[UR36][R16.64], R0 ;  /* 0x0000000010007986 */ /* 0x0001e2000c101524 */
[----:B------:R-:W-:Y:S05]  /*5900*/  BRA `(.L_x_14543) ;  /* 0x0000000800ec7947 */ /* 0x000fea0003800000 */
.L_x_14546:
        /* <DEDUP_REMOVED lines=10> */
.L_x_14549:
[----:B------:R-:W0:Y:S02]  /*59b0*/  I2F.S64 R2, R2 ;  /* 0x0000000200027312 */ /* 0x000e240000301400 */
[----:B0-----:R-:W-:-:S04]  /*59c0*/  F2FP.F16.F32.PACK_AB R3, RZ, R2 ;  /* 0x00000002ff03723e */ /* 0x001fc800000000ff */
[----:B------:R-:W-:-:S05]  /*59d0*/  PRMT R3, R3, 0x5410, RZ ;  /* 0x0000541003037816 */ /* 0x000fca00000000ff */
[----:B------:R0:W-:Y:S01]  /*59e0*/  STG.E desc[UR36][R16.64], R3 ;  /* 0x0000000310007986 */ /* 0x0001e2000c101924 */
[----:B------:R-:W-:Y:S05]  /*59f0*/  BRA `(.L_x_14543) ;  /* 0x0000000800b07947 */ /* 0x000fea0003800000 */
.L_x_14548:
[----:B------:R-:W0:Y:S02]  /*5a00*/  I2F.F64.S64 R2, R2 ;  /* 0x0000000200027312 */ /* 0x000e240000301c00 */
[----:B0-----:R0:W-:Y:S01]  /*5a10*/  STG.E.64 desc[UR36][R16.64], R2 ;  /* 0x0000000210007986 */ /* 0x0011e2000c101b24 */
[----:B------:R-:W-:Y:S05]  /*5a20*/  BRA `(.L_x_14543) ;  /* 0x0000000800a47947 */ /* 0x000fea0003800000 */
.L_x_14538:
        /* <DEDUP_REMOVED lines=13> */
.L_x_14552:
[----:B------:R-:W0:Y:S01]  /*5b00*/  I2F.F64.S64 R4, R2 ;  /* 0x0000000200047312 */ /* 0x000e220000301c00 */
[----:B------:R-:W-:-:S05]  /*5b10*/  CS2R R6, SRZ ;  /* 0x0000000000067805 */ /* 0x000fca000001ff00 */
[----:B0-----:R0:W-:Y:S01]  /*5b20*/  STG.E.128 desc[UR36][R16.64], R4 ;  /* 0x0000000410007986 */ /* 0x0011e2000c101d24 */
[----:B------:R-:W-:Y:S05]  /*5b30*/  BRA `(.L_x_14543) ;  /* 0x0000000800607947 */ /* 0x000fea0003800000 */
.L_x_14551:
        /* <DEDUP_REMOVED lines=21> */
.L_x_14556:
[----:B------:R-:W-:Y:S05]  /*5c90*/  BSYNC B0 ;  /* 0x0000000000007941 */ /* 0x000fea0003800000 */
.L_x_14555:
[----:B------:R-:W-:-:S05]  /*5ca0*/  LOP3.LUT R5, R0, R5, RZ, 0xfc, !PT ;  /* 0x0000000500057212 */ /* 0x000fca00078efcff */
[----:B------:R0:W-:Y:S01]  /*5cb0*/  STG.E.U8 desc[UR36][R16.64], R5 ;  /* 0x0000000510007986 */ /* 0x0001e2000c101124 */
[----:B------:R-:W-:Y:S05]  /*5cc0*/  BRA `(.L_x_14543) ;  /* 0x0000000400fc7947 */ /* 0x000fea0003800000 */
.L_x_14554:
        /* <DEDUP_REMOVED lines=13> */
.L_x_14558:
[----:B------:R-:W-:Y:S01]  /*5da0*/  IMAD.MOV.U32 R0, RZ, RZ, 0x7f ;  /* 0x0000007fff007424 */ /* 0x000fe200078e00ff */
[----:B------:R-:W-:-:S04]  /*5db0*/  ISETP.GT.U32.AND P0, PT, R4, 0x7f800000, PT ;  /* 0x7f8000000400780c */ /* 0x000fc80003f04070 */
[----:B------:R-:W-:-:S09]  /*5dc0*/  SEL R0, R0, 0x7c, P0 ;  /* 0x0000007c00007807 */ /* 0x000fd20000000000 */
.L_x_14559:
[----:B------:R-:W-:Y:S05]  /*5dd0*/  BSYNC B0 ;  /* 0x0000000000007941 */ /* 0x000fea0003800000 */
.L_x_14557:
[----:B------:R-:W-:-:S04]  /*5de0*/  LOP3.LUT R2, R3, 0x80000000, RZ, 0xc0, !PT ;  /* 0x8000000003027812 */ /* 0x000fc800078ec0ff */
[----:B------:R-:W-:-:S04]  /*5df0*/  SHF.R.U32.HI R3, RZ, 0x18, R2 ;  /* 0x00000018ff037819 */ /* 0x000fc80000011602 */
[----:B------:R-:W-:-:S05]  /*5e00*/  LOP3.LUT R3, R0, R3, RZ, 0xfc, !PT ;  /* 0x0000000300037212 */ /* 0x000fca00078efcff */
[----:B------:R0:W-:Y:S01]  /*5e10*/  STG.E.U8 desc[UR36][R16.64], R3 ;  /* 0x0000000310007986 */ /* 0x0001e2000c101124 */
[----:B------:R-:W-:Y:S05]  /*5e20*/  BRA `(.L_x_14543) ;  /* 0x0000000400a47947 */ /* 0x000fea0003800000 */
.L_x_14553:
[----:B------:R-:W0:Y:S02]  /*5e30*/  I2F.S64 R0, R2 ;  /* 0x0000000200007312 */ /* 0x000e240000301400 */
[----:B0-----:R-:W-:-:S05]  /*5e40*/  F2FP.BF16.F32.PACK_AB R0, RZ, R0 ;  /* 0x00000000ff00723e */ /* 0x001fca00000010ff */
[----:B------:R0:W-:Y:S01]  /*5e50*/  STG.E.U16 desc[UR36][R16.64], R0 ;  /* 0x0000000010007986 */ /* 0x0001e2000c101524 */
[----:B------:R-:W-:Y:S05]  /*5e60*/  BRA `(.L_x_14543) ;  /* 0x0000000400947947 */ /* 0x000fea0003800000 */
.L_x_14550:
        /* <DEDUP_REMOVED lines=10> */
.L_x_14562:
        /* <DEDUP_REMOVED lines=17> */
.L_x_14565:
[----:B------:R-:W-:-:S04]  /*6020*/  LOP3.LUT R2, R3, 0x80000000, RZ, 0xc0, !PT ;  /* 0x8000000003027812 */ /* 0x000fc800078ec0ff */
[----:B------:R-:W-:-:S04]  /*6030*/  SHF.R.U32.HI R3, RZ, 0x18, R2 ;  /* 0x00000018ff037819 */ /* 0x000fc80000011602 */
[----:B------:R-:W-:-:S04]  /*6040*/  LOP3.LUT R0, R0, R3, RZ, 0xfc, !PT ;  /* 0x0000000300007212 */ /* 0x000fc800078efcff */
[----:B------:R-:W-:-:S07]  /*6050*/  PRMT R8, R0, 0x7610, R8 ;  /* 0x0000761000087816 */ /* 0x000fce0000000008 */
.L_x_14564:
[----:B------:R-:W-:Y:S05]  /*6060*/  BSYNC B0 ;  /* 0x0000000000007941 */ /* 0x000fea0003800000 */
.L_x_14563:
[----:B------:R0:W-:Y:S01]  /*6070*/  STG.E.U8 desc[UR36][R16.64], R8 ;  /* 0x0000000810007986 */ /* 0x0001e2000c101124 */
[----:B------:R-:W-:Y:S05]  /*6080*/  BRA `(.L_x_14543) ;  /* 0x00000004000c7947 */ /* 0x000fea0003800000 */
.L_x_14561:
        /* <DEDUP_REMOVED lines=17> */
.L_x_14568:
[----:B------:R-:W-:-:S04]  /*61a0*/  LOP3.LUT R2, R3, 0x80000000, RZ, 0xc0, !PT ;  /* 0x8000000003027812 */ /* 0x000fc800078ec0ff */
[----:B------:R-:W-:-:S04]  /*61b0*/  SHF.R.U32.HI R3, RZ, 0x18, R2 ;  /* 0x00000018ff037819 */ /* 0x000fc80000011602 */
[----:B------:R-:W-:-:S04]  /*61c0*/  LOP3.LUT R0, R0, R3, RZ, 0xfc, !PT ;  /* 0x0000000300007212 */ /* 0x000fc800078efcff */
[----:B------:R-:W-:-:S07]  /*61d0*/  PRMT R8, R0, 0x7610, R8 ;  /* 0x0000761000087816 */ /* 0x000fce0000000008 */
.L_x_14567:
[----:B------:R-:W-:Y:S05]  /*61e0*/  BSYNC B0 ;  /* 0x0000000000007941 */ /* 0x000fea0003800000 */
.L_x_14566:
[----:B------:R0:W-:Y:S01]  /*61f0*/  STG.E.U8 desc[UR36][R16.64], R8 ;  /* 0x0000000810007986 */ /* 0x0001e2000c101124 */
[----:B------:R-:W-:Y:S05]  /*6200*/  BRA `(.L_x_14543) ;  /* 0x0000000000ac7947 */ /* 0x000fea0003800000 */
.L_x_14560:
        /* <DEDUP_REMOVED lines=23> */
.L_x_14542:
        /* <DEDUP_REMOVED lines=16> */
.L_x_14571:
[----:B------:R-:W-:Y:S05]  /*6480*/  BRA `(.L_x_14543) ;  /* 0x00000000000c7947 */ /* 0x000fea0003800000 */
.L_x_14570:
[----:B------:R0:W-:Y:S01]  /*6490*/  STG.E.64 desc[UR36][R16.64], R2 ;  /* 0x0000000210007986 */ /* 0x0001e2000c101b24 */
[----:B------:R-:W-:Y:S05]  /*64a0*/  BRA `(.L_x_14543) ;  /* 0x0000000000047947 */ /* 0x000fea0003800000 */
.L_x_14569:
[----:B------:R0:W-:Y:S02]  /*64b0*/  STG.E desc[UR36][R16.64], R2 ;  /* 0x0000000210007986 */ /* 0x0001e4000c101924 */
.L_x_14543:
[----:B------:R-:W-:-:S07]  /*64c0*/  VIADD R19, R19, 0x80 ;  /* 0x0000008013137836 */ /* 0x000fce0000000000 */
.L_x_14500:
[----:B------:R-:W-:Y:S05]  /*64d0*/  BSYNC B6 ;  /* 0x0000000000067941 */ /* 0x000fea0003800000 */
.L_x_14499:
        /* <DEDUP_REMOVED lines=307> */
.L_x_14574:
        /* <DEDUP_REMOVED lines=21> */
.L_x_14578:
[----:B------:R0:W5:Y:S01]  /*7960*/  LDG.E.U8 R2, desc[UR36][R4.64] ;  /* 0x0000002404027981 */ /* 0x000162000c1e1100 */
[----:B------:R-:W-:Y:S01]  /*7970*/  IMAD.MOV.U32 R3, RZ, RZ, RZ ;  /* 0x000000ffff037224 */ /* 0x000fe200078e00ff */
[----:B------:R-:W-:Y:S06]  /*7980*/  BRA `(.L_x_14580) ;  /* 0x0000000c00487947 */ /* 0x000fec0003800000 */
.L_x_14577:
        /* <DEDUP_REMOVED lines=8> */
.L_x_14582:
[----:B------:R-:W2:Y:S02]  /*7a10*/  LDG.E R2, desc[UR36][R4.64] ;  /* 0x0000002404027981 */ /* 0x000ea4000c1e1900 */
[----:B--2---:R-:W-:Y:S01]  /*7a20*/  SHF.R.S32.HI R3, RZ, 0x1f, R2 ;  /* 0x0000001fff037819 */ /* 0x004fe20000011402 */
[----:B------:R-:W-:Y:S06]  /*7a30*/  BRA `(.L_x_14580) ;  /* 0x0000000c001c7947 */ /* 0x000fec0003800000 */
.L_x_14581:
[----:B------:R-:W2:Y:S02]  /*7a40*/  LDG.E.S16 R2, desc[UR36][R4.64] ;  /* 0x0000002404027981 */ /* 0x000ea4000c1e1700 */
[----:B--2---:R-:W-:Y:S01]  /*7a50*/  SHF.R.S32.HI R3, RZ, 0x1f, R2 ;  /* 0x0000001fff037819 */ /* 0x004fe20000011402 */
[----:B------:R-:W-:Y:S06]  /*7a60*/  BRA `(.L_x_14580) ;  /* 0x0000000c00107947 */ /* 0x000fec0003800000 */
.L_x_14576:
        /* <DEDUP_REMOVED lines=9> */
.L_x_14584:
[----:B------:R-:W2:Y:S02]  /*7b00*/  LDG.E.U16 R4, desc[UR36][R4.64] ;  /* 0x0000002404047981 */ /* 0x000ea4000c1e1500 */
[----:B--2---:R-:W-:-:S06]  /*7b10*/  HADD2.F32 R2, -RZ, R4.H0_H0 ;  /* 0x20000004ff027230 */ /* 0x004fcc0000004100 */
[----:B------:R-:W0:Y:S01]  /*7b20*/  F2I.S64.TRUNC R2, R2 ;  /* 0x0000000200027311 */ /* 0x000e22000020d900 */
[----:B------:R-:W-:Y:S05]  /*7b30*/  BRA `(.L_x_14580) ;  /* 0x0000000800dc7947 */ /* 0x000fea0003800000 */
.L_x_14583:
        /* <DEDUP_REMOVED lines=9> */
.L_x_14586:
[----:B------:R-:W2:Y:S02]  /*7bd0*/  LDG.E.U16 R4, desc[UR36][R4.64] ;  /* 0x0000002404047981 */ /* 0x000ea4000c1e1500 */
[----:B--2---:R-:W-:-:S06]  /*7be0*/  HADD2.F32 R2, -RZ, R4.H0_H0 ;  /* 0x20000004ff027230 */ /* 0x004fcc0000004100 */
[----:B------:R-:W0:Y:S01]  /*7bf0*/  F2I.S64.TRUNC R2, R2 ;  /* 0x0000000200027311 */ /* 0x000e22000020d900 */
[----:B------:R-:W-:Y:S05]  /*7c00*/  BRA `(.L_x_14580) ;  /* 0x0000000800a87947 */ /* 0x000fea0003800000 */
.L_x_14585:
[----:B------:R-:W2:Y:S02]  /*7c10*/  LDG.E.64 R2, desc[UR36][R4.64] ;  /* 0x0000002404027981 */ /* 0x000ea4000c1e1b00 */
[----:B--2---:R-:W0:Y:S01]  /*7c20*/  F2I.S64.F64.TRUNC R2, R2 ;  /* 0x0000000200027311 */ /* 0x004e22000030d900 */
[----:B------:R-:W-:Y:S05]  /*7c30*/  BRA `(.L_x_14580) ;  /* 0x00000008009c7947 */ /* 0x000fea0003800000 */
.L_x_14575:
        /* <DEDUP_REMOVED lines=13> */
.L_x_14589:
[----:B------:R-:W2:Y:S02]  /*7d10*/  LDG.E.64 R2, desc[UR36][R4.64] ;  /* 0x0000002404027981 */ /* 0x000ea4000c1e1b00 */
[----:B--2---:R-:W3:Y:S01]  /*7d20*/  F2I.S64.F64.TRUNC R2, R2 ;  /* 0x0000000200027311 */ /* 0x004ee2000030d900 */
[----:B------:R-:W-:Y:S05]  /*7d30*/  BRA `(.L_x_14580) ;  /* 0x00000008005c7947 */ /* 0x000fea0003800000 */
.L_x_14588:
        /* <DEDUP_REMOVED lines=25> */
[----:B------:R-:W1:Y:S01]  /*7ed0*/  F2I.S64.TRUNC R2, R3 ;  /* 0x0000000300027311 */ /* 0x000e62000020d900 */
[----:B------:R-:W-:Y:S05]  /*7ee0*/  BRA `(.L_x_14580) ;  /* 0x0000000400f07947 */ /* 0x000fea0003800000 */
.L_x_14591:
        /* <DEDUP_REMOVED lines=12> */
[----:B------:R-:W2:Y:S01]  /*7fb0*/  F2I.S64.TRUNC R2, R2 ;  /* 0x0000000200027311 */ /* 0x000ea2000020d900 */
[----:B------:R-:W-:Y:S05]  /*7fc0*/  BRA `(.L_x_14580) ;  /* 0x0000000400b87947 */ /* 0x000fea0003800000 */
.L_x_14590:
[----:B------:R-:W2:Y:S02]  /*7fd0*/  LDG.E.U16 R2, desc[UR36][R4.64] ;  /* 0x0000002404027981 */ /* 0x000ea4000c1e1500 */
[----:B--2---:R-:W-:-:S06]  /*7fe0*/  IMAD.U32 R2, R2, 0x10000, RZ ;  /* 0x0001000002027824 */ /* 0x004fcc00078e00ff */
[----:B------:R-:W0:Y:S01]  /*7ff0*/  F2I.S64.TRUNC R2, R2 ;  /* 0x0000000200027311 */ /* 0x000e22000020d900 */
[----:B------:R-:W-:Y:S05]  /*8000*/  BRA `(.L_x_14580) ;  /* 0x0000000400a87947 */ /* 0x000fea0003800000 */
.L_x_14587:
        /* <DEDUP_REMOVED lines=11> */
.L_x_14594:
        /* <DEDUP_REMOVED lines=21> */
.L_x_14598:
[----:B------:R-:W-:Y:S05]  /*8210*/  BSYNC B1 ;  /* 0x0000000000017941 */ /* 0x000fea0003800000 */
.L_x_14597:
[----:B------:R-:W-:Y:S01]  /*8220*/  IMAD.SHL.U32 R2, R2, 0x100000, RZ ;  /* 0x0010000002027824 */ /* 0x000fe200078e00ff */
[----:B------:R-:W-:-:S04]  /*8230*/  LEA R3, R0, 0x3b800000, 0x17 ;  /* 0x3b80000000037811 */ /* 0x000fc800078eb8ff */
[----:B------:R-:W-:-:S07]  /*8240*/  LOP3.LUT R2, R3, R2, R4, 0xfe, !PT ;  /* 0x0000000203027212 */ /* 0x000fce00078efe04 */
.L_x_14596:
[----:B------:R-:W-:Y:S05]  /*8250*/  BSYNC B0 ;  /* 0x0000000000007941 */ /* 0x000fea0003800000 */
.L_x_14595:
[----:B------:R-:W0:Y:S01]  /*8260*/  F2I.S64.TRUNC R2, R2 ;  /* 0x0000000200027311 */ /* 0x000e22000020d900 */
[----:B------:R-:W-:Y:S05]  /*8270*/  BRA `(.L_x_14580) ;  /* 0x00000004000c7947 */ /* 0x000fea0003800000 */
.L_x_14593:
        /* <DEDUP_REMOVED lines=21> */
.L_x_14602:
[----:B------:R-:W-:Y:S05]  /*83d0*/  BSYNC B1 ;  /* 0x0000000000017941 */ /* 0x000fea0003800000 */
.L_x_14601:
[----:B------:R-:W-:Y:S01]  /*83e0*/  IMAD.SHL.U32 R2, R2, 0x200000, RZ ;  /* 0x0020000002027824 */ /* 0x000fe200078e00ff */
[----:B------:R-:W-:-:S04]  /*83f0*/  LEA R3, R0, 0x37800000, 0x17 ;  /* 0x3780000000037811 */ /* 0x000fc800078eb8ff */
[----:B------:R-:W-:-:S07]  /*8400*/  LOP3.LUT R2, R3, R2, R4, 0xfe, !PT ;  /* 0x0000000203027212 */ /* 0x000fce00078efe04 */
.L_x_14600:
[----:B------:R-:W-:Y:S05]  /*8410*/  BSYNC B0 ;  /* 0x0000000000007941 */ /* 0x000fea0003800000 */
.L_x_14599:
[----:B------:R-:W0:Y:S01]  /*8420*/  F2I.S64.TRUNC R2, R2 ;  /* 0x0000000200027311 */ /* 0x000e22000020d900 */
[----:B------:R-:W-:Y:S05]  /*8430*/  BRA `(.L_x_14580) ;  /* 0x00000000009c7947 */ /* 0x000fea0003800000 */
.L_x_14592:
        /* <DEDUP_REMOVED lines=14> */
.L_x_14606:
[----:B------:R-:W-:Y:S05]  /*8520*/  BSYNC B0 ;  /* 0x0000000000007941 */ /* 0x000fea0003800000 */
.L_x_14605:
[----:B------:R-:W4:Y:S01]  /*8530*/  F2I.S64.TRUNC R2, R2 ;  /* 0x0000000200027311 */ /* 0x000f22000020d900 */
[----:B------:R-:W-:Y:S05]  /*8540*/  BRA `(.L_x_14580) ;  /* 0x0000000000587947 */ /* 0x000fea0003800000 */
.L_x_14579:
        /* <DEDUP_REMOVED lines=16> */
.L_x_14607:
[----:B------:R-:W-:Y:S01]  /*8650*/  CS2R R2, SRZ ;  /* 0x0000000000027805 */ /* 0x000fe2000001ff00 */
[----:B------:R-:W-:Y:S06]  /*8660*/  BRA `(.L_x_14580) ;  /* 0x0000000000107947 */ /* 0x000fec0003800000 */
.L_x_14604:
[----:B------:R0:W5:Y:S01]  /*8670*/  LDG.E.64 R2, desc[UR36][R4.64] ;  /* 0x0000002404027981 */ /* 0x000162000c1e1b00 */
[----:B------:R-:W-:Y:S05]  /*8680*/  BRA `(.L_x_14580) ;  /* 0x0000000000087947 */ /* 0x000fea0003800000 */
.L_x_14603:
[----:B------:R0:W5:Y:S01]  /*8690*/  LDG.E R2, desc[UR36][R4.64] ;  /* 0x0000002404027981 */ /* 0x000162000c1e1900 */
[----:B------:R-:W-:-:S07]  /*86a0*/  IMAD.MOV.U32 R3, RZ, RZ, RZ ;  /* 0x000000ffff037224 */ /* 0x000fce00078e00ff */
.L_x_14580:
        /* <DEDUP_REMOVED lines=10> */
.L_x_14609:
        /* <DEDUP_REMOVED lines=21> */
.L_x_14610:
[----:B------:R-:W-:Y:S05]  /*88a0*/  BSYNC B0 ;  /* 0x0000000000007941 */ /* 0x000fea0003800000 */
.L_x_14608:
        /* <DEDUP_REMOVED lines=14> */
.L_x_14614:
[----:B------:R0:W-:Y:S01]  /*8990*/  STG.E.U8 desc[UR36][R16.64], R2 ;  /* 0x0000000210007986 */ /* 0x0001e2000c101124 */
[----:B------:R-:W-:Y:S05]  /*89a0*/  BRA `(.L_x_14616) ;  /* 0x0000000c00507947 */ /* 0x000fea0003800000 */
.L_x_14613:
        /* <DEDUP_REMOVED lines=8> */
.L_x_14618:
[----:B------:R0:W-:Y:S01]  /*8a30*/  STG.E desc[UR36][R16.64], R2 ;  /* 0x0000000210007986 */ /* 0x0001e2000c101924 */
[----:B------:R-:W-:Y:S05]  /*8a40*/  BRA `(.L_x_14616) ;  /* 0x0000000c00287947 */ /* 0x000fea0003800000 */
.L_x_14617:
[----:B------:R0:W-:Y:S01]  /*8a50*/  STG.E.U16 desc[UR36][R16.64], R2 ;  /* 0x0000000210007986 */ /* 0x0001e2000c101524 */
[----:B------:R-:W-:Y:S05]  /*8a60*/  BRA `(.L_x_14616) ;  /* 0x0000000c00207947 */ /* 0x000fea0003800000 */
.L_x_14612:
        /* <DEDUP_REMOVED lines=9> */
.L_x_14620:
[----:B------:R-:W0:Y:S02]  /*8b00*/  I2F.S64 R0, R2 ;  /* 0x0000000200007312 */ /* 0x000e240000301400 */
[----:B0-----:R-:W-:-:S05]  /*8b10*/  F2FP.F16.F32.PACK_AB R0, RZ, R0 ;  /* 0x00000000ff00723e */ /* 0x001fca00000000ff */
[----:B------:R0:W-:Y:S01]  /*8b20*/  STG.E.U16 desc[UR36][R16.64], R0 ;  /* 0x0000000010007986 */ /* 0x0001e2000c101524 */
[----:B------:R-:W-:Y:S05]  /*8b30*/  BRA `(.L_x_14616) ;  /* 0x0000000800ec7947 */ /* 0x000fea0003800000 */
.L_x_14619:
        /* <DEDUP_REMOVED lines=10> */
.L_x_14622:
[----:B------:R-:W0:Y:S02]  /*8be0*/  I2F.S64 R2, R2 ;  /* 0x0000000200027312 */ /* 0x000e240000301400 */
[----:B0-----:R-:W-:-:S04]  /*8bf0*/  F2FP.F16.F32.PACK_AB R3, RZ, R2 ;  /* 0x00000002ff03723e */ /* 0x001fc800000000ff */
[----:B------:R-:W-:-:S05]  /*8c00*/  PRMT R3, R3, 0x5410, RZ ;  /* 0x0000541003037816 */ /* 0x000fca00000000ff */
[----:B------:R0:W-:Y:S01]  /*8c10*/  STG.E desc[UR36][R16.64], R3 ;  /* 0x0000000310007986 */ /* 0x0001e2000c101924 */
[----:B------:R-:W-:Y:S05]  /*8c20*/  BRA `(.L_x_14616) ;  /* 0x0000000800b07947 */ /* 0x000fea0003800000 */
.L_x_14621:
[----:B------:R-:W0:Y:S02]  /*8c30*/  I2F.F64.S64 R2, R2 ;  /* 0x0000000200027312 */ /* 0x000e240000301c00 */
[----:B0-----:R0:W-:Y:S01]  /*8c40*/  STG.E.64 desc[UR36][R16.64], R2 ;  /* 0x0000000210007986 */ /* 0x0011e2000c101b24 */
[----:B------:R-:W-:Y:S05]  /*8c50*/  BRA `(.L_x_14616) ;  /* 0x0000000800a47947 */ /* 0x000fea0003800000 */
.L_x_14611:
        /* <DEDUP_REMOVED lines=13> */
.L_x_14625:
[----:B------:R-:W0:Y:S01]  /*8d30*/  I2F.F64.S64 R4, R2 ;  /* 0x0000000200047312 */ /* 0x000e220000301c00 */
[----:B------:R-:W-:-:S05]  /*8d40*/  CS2R R6, SRZ ;  /* 0x0000000000067805 */ /* 0x000fca000001ff00 */
[----:B0-----:R0:W-:Y:S01]  /*8d50*/  STG.E.128 desc[UR36][R16.64], R4 ;  /* 0x0000000410007986 */ /* 0x0011e2000c101d24 */
[----:B------:R-:W-:Y:S05]  /*8d60*/  BRA `(.L_x_14616) ;  /* 0x0000000800607947 */ /* 0x000fea0003800000 */
.L_x_14624:
        /* <DEDUP_REMOVED lines=21> */
.L_x_14629:
[----:B------:R-:W-:Y:S05]  /*8ec0*/  BSYNC B0 ;  /* 0x0000000000007941 */ /* 0x000fea0003800000 */
.L_x_14628:
[----:B------:R-:W-:-:S05]  /*8ed0*/  LOP3.LUT R5, R0, R5, RZ, 0xfc, !PT ;  /* 0x0000000500057212 */ /* 0x000fca00078efcff */
[----:B------:R0:W-:Y:S01]  /*8ee0*/  STG.E.U8 desc[UR36][R16.64], R5 ;  /* 0x0000000510007986 */ /* 0x0001e2000c101124 */
[----:B------:R-:W-:Y:S05]  /*8ef0*/  BRA `(.L_x_14616) ;  /* 0x0000000400fc7947 */ /* 0x000fea0003800000 */
.L_x_14627:
        /* <DEDUP_REMOVED lines=13> */
.L_x_14631:
[----:B------:R-:W-:Y:S01]  /*8fd0*/  IMAD.MOV.U32 R0, RZ, RZ, 0x7f ;  /* 0x0000007fff007424 */ /* 0x000fe200078e00ff */
[----:B------:R-:W-:-:S04]  /*8fe0*/  ISETP.GT.U32.AND P0, PT, R4, 0x7f800000, PT ;  /* 0x7f8000000400780c */ /* 0x000fc80003f04070 */
[----:B------:R-:W-:-:S09]  /*8ff0*/  SEL R0, R0, 0x7c, P0 ;  /* 0x0000007c00007807 */ /* 0x000fd20000000000 */
.L_x_14632:
[----:B------:R-:W-:Y:S05]  /*9000*/  BSYNC B0 ;  /* 0x0000000000007941 */ /* 0x000fea0003800000 */
.L_x_14630:
[----:B------:R-:W-:-:S04]  /*9010*/  LOP3.LUT R2, R3, 0x80000000, RZ, 0xc0, !PT ;  /* 0x8000000003027812 */ /* 0x000fc800078ec0ff */
[----:B------:R-:W-:-:S04]  /*9020*/  SHF.R.U32.HI R3, RZ, 0x18, R2 ;  /* 0x00000018ff037819 */ /* 0x000fc80000011602 */
[----:B------:R-:W-:-:S05]  /*9030*/  LOP3.LUT R3, R0, R3, RZ, 0xfc, !PT ;  /* 0x0000000300037212 */ /* 0x000fca00078efcff */
[----:B------:R0:W-:Y:S01]  /*9040*/  STG.E.U8 desc[UR36][R16.64], R3 ;  /* 0x0000000310007986 */ /* 0x0001e2000c101124 */
[----:B------:R-:W-:Y:S05]  /*9050*/  BRA `(.L_x_14616) ;  /* 0x0000000400a47947 */ /* 0x000fea0003800000 */
.L_x_14626:
[----:B------:R-:W0:Y:S02]  /*9060*/  I2F.S64 R0, R2 ;  /* 0x0000000200007312 */ /* 0x000e240000301400 */
[----:B0-----:R-:W-:-:S05]  /*9070*/  F2FP.BF16.F32.PACK_AB R0, RZ, R0 ;  /* 0x00000000ff00723e */ /* 0x001fca00000010ff */
[----:B------:R0:W-:Y:S01]  /*9080*/  STG.E.U16 desc[UR36][R16.64], R0 ;  /* 0x0000000010007986 */ /* 0x0001e2000c101524 */
[----:B------:R-:W-:Y:S05]  /*9090*/  BRA `(.L_x_14616) ;  /* 0x0000000400947947 */ /* 0x000fea0003800000 */
.L_x_14623:
        /* <DEDUP_REMOVED lines=10> */
.L_x_14635:
        /* <DEDUP_REMOVED lines=17> */
.L_x_14638:
[----:B------:R-:W-:-:S04]  /*9250*/  LOP3.LUT R2, R3, 0x80000000, RZ, 0xc0, !PT ;  /* 0x8000000003027812 */ /* 0x000fc800078ec0ff */
[----:B------:R-:W-:-:S04]  /*9260*/  SHF.R.U32.HI R3, RZ, 0x18, R2 ;  /* 0x00000018ff037819 */ /* 0x000fc80000011602 */
[----:B------:R-:W-:-:S04]  /*9270*/  LOP3.LUT R0, R0, R3, RZ, 0xfc, !PT ;  /* 0x0000000300007212 */ /* 0x000fc800078efcff */
[----:B------:R-:W-:-:S07]  /*9280*/  PRMT R8, R0, 0x7610, R8 ;  /* 0x0000761000087816 */ /* 0x000fce0000000008 */
.L_x_14637:
[----:B------:R-:W-:Y:S05]  /*9290*/  BSYNC B0 ;  /* 0x0000000000007941 */ /* 0x000fea0003800000 */
.L_x_14636:
[----:B------:R0:W-:Y:S01]  /*92a0*/  STG.E.U8 desc[UR36][R16.64], R8 ;  /* 0x0000000810007986 */ /* 0x0001e2000c101124 */
[----:B------:R-:W-:Y:S05]  /*92b0*/  BRA `(.L_x_14616) ;  /* 0x00000004000c7947 */ /* 0x000fea0003800000 */
.L_x_14634:
        /* <DEDUP_REMOVED lines=17> */
.L_x_14641:
[----:B------:R-:W-:-:S04]  /*93d0*/  LOP3.LUT R2, R3, 0x80000000, RZ, 0xc0, !PT ;  /* 0x8000000003027812 */ /* 0x000fc800078ec0ff */
[----:B------:R-:W-:-:S04]  /*93e0*/  SHF.R.U32.HI R3, RZ, 0x18, R2 ;  /* 0x00000018ff037819 */ /* 0x000fc80000011602 */
[----:B------:R-:W-:-:S04]  /*93f0*/  LOP3.LUT R0, R0, R3, RZ, 0xfc, !PT ;  /* 0x0000000300007212 */ /* 0x000fc800078efcff */
[----:B------:R-:W-:-:S07]  /*9400*/  PRMT R8, R0, 0x7610, R8 ;  /* 0x0000761000087816 */ /* 0x000fce0000000008 */
.L_x_14640:
[----:B------:R-:W-:Y:S05]  /*9410*/  BSYNC B0 ;  /* 0x0000000000007941 */ /* 0x000fea0003800000 */
.L_x_14639:
[----:B------:R2:W-:Y:S01]  /*9420*/  STG.E.U8 desc[UR36][R16.64], R8 ;  /* 0x0000000810007986 */ /* 0x0005e2000c101124 */
[----:B------:R-:W-:Y:S05]  /*9430*/  BRA `(.L_x_14616) ;  /* 0x0000000000ac7947 */ /* 0x000fea0003800000 */
.L_x_14633:
        /* <DEDUP_REMOVED lines=23> */
.L_x_14615:
        /* <DEDUP_REMOVED lines=16> */
.L_x_14644:
[----:B------:R-:W-:Y:S05]  /*96b0*/  BRA `(.L_x_14616) ;  /* 0x00000000000c7947 */ /* 0x000fea0003800000 */
.L_x_14643:
[----:B------:R4:W-:Y:S01]  /*96c0*/  STG.E.64 desc[UR36][R16.64], R2 ;  /* 0x0000000210007986 */ /* 0x0009e2000c101b24 */
[----:B------:R-:W-:Y:S05]  /*96d0*/  BRA `(.L_x_14616) ;  /* 0x0000000000047947 */ /* 0x000fea0003800000 */
.L_x_14642:
[----:B------:R3:W-:Y:S02]  /*96e0*/  STG.E desc[UR36][R16.64], R2 ;  /* 0x0000000210007986 */ /* 0x0007e4000c101924 */
.L_x_14616:
[----:B------:R-:W-:-:S07]  /*96f0*/  VIADD R19, R19, 0x80 ;  /* 0x0000008013137836 */ /* 0x000fce0000000000 */
.L_x_14573:
[----:B------:R-:W-:Y:S05]  /*9700*/  BSYNC B6 ;  /* 0x0000000000067941 */ /* 0x000fea0003800000 */
.L_x_14572:
        /* <DEDUP_REMOVED lines=306> */
.L_x_14645:
        /* <DEDUP_REMOVED lines=21> */
.L_x_14649:
[----:B------:R0:W5:Y:S01]  /*ab80*/  LDG.E.U8 R2, desc[UR36][R4.64] ;  /* 0x0000002404027981 */ /* 0x000162000c1e1100 */
[----:B------:R-:W-:Y:S01]  /*ab90*/  IMAD.MOV.U32 R3, RZ, RZ, RZ ;  /* 0x000000ffff037224 */ /* 0x000fe200078e00ff */
[----:B------:R-:W-:Y:S06]  /*aba0*/  BRA `(.L_x_14651) ;  /* 0x0000000c00487947 */ /* 0x000fec0003800000 */
.L_x_14648:
        /* <DEDUP_REMOVED lines=8> */
.L_x_14653:
[----:B------:R-:W2:Y:S02]  /*ac30*/  LDG.E R2, desc[UR36][R4.64] ;  /* 0x0000002404027981 */ /* 0x000ea4000c1e1900 */
[----:B--2---:R-:W-:Y:S01]  /*ac40*/  SHF.R.S32.HI R3, RZ, 0x1f, R2 ;  /* 0x0000001fff037819 */ /* 0x004fe20000011402 */
[----:B------:R-:W-:Y:S06]  /*ac50*/  BRA `(.L_x_14651) ;  /* 0x0000000c001c7947 */ /* 0x000fec0003800000 */
.L_x_14652:
[----:B------:R-:W2:Y:S02]  /*ac60*/  LDG.E.S16 R2, desc[UR36][R4.64] ;  /* 0x0000002404027981 */ /* 0x000ea4000c1e1700 */
[----:B--2---:R-:W-:Y:S01]  /*ac70*/  SHF.R.S32.HI R3, RZ, 0x1f, R2 ;  /* 0x0000001fff037819 */ /* 0x004fe20000011402 */
[----:B------:R-:W-:Y:S06]  /*ac80*/  BRA `(.L_x_14651) ;  /* 0x0000000c00107947 */ /* 0x000fec0003800000 */
.L_x_14647:
        /* <DEDUP_REMOVED lines=9> */
.L_x_14655:
[----:B------:R-:W2:Y:S02]  /*ad20*/  LDG.E.U16 R4, desc[UR36][R4.64] ;  /* 0x0000002404047981 */ /* 0x000ea4000c1e1500 */
[----:B--2---:R-:W-:-:S06]  /*ad30*/  HADD2.F32 R2, -RZ, R4.H0_H0 ;  /* 0x20000004ff027230 */ /* 0x004fcc0000004100 */
[----:B------:R-:W0:Y:S01]  /*ad40*/  F2I.S64.TRUNC R2, R2 ;  /* 0x0000000200027311 */ /* 0x000e22000020d900 */
[----:B------:R-:W-:Y:S05]  /*ad50*/  BRA `(.L_x_14651) ;  /* 0x0000000800dc7947 */ /* 0x000fea0003800000 */
.L_x_14654:
        /* <DEDUP_REMOVED lines=9> */
.L_x_14657:
[----:B------:R-:W2:Y:S02]  /*adf0*/  LDG.E.U16 R4, desc[UR36][R4.64] ;  /* 0x0000002404047981 */ /* 0x000ea4000c1e1500 */
[----:B--2---:R-:W-:-:S06]  /*ae00*/  HADD2.F32 R2, -RZ, R4.H0_H0 ;  /* 0x20000004ff027230 */ /* 0x004fcc0000004100 */
[----:B------:R-:W0:Y:S01]  /*ae10*/  F2I.S64.TRUNC R2, R2 ;  /* 0x0000000200027311 */ /* 0x000e22000020d900 */
[----:B------:R-:W-:Y:S05]  /*ae20*/  BRA `(.L_x_14651) ;  /* 0x0000000800a87947 */ /* 0x000fea0003800000 */
.L_x_14656:
[----:B------:R-:W2:Y:S02]  /*ae30*/  LDG.E.64 R2, desc[UR36][R4.64] ;  /* 0x0000002404027981 */ /* 0x000ea4000c1e1b00 */
[----:B--2---:R-:W0:Y:S01]  /*ae40*/  F2I.S64.F64.TRUNC R2, R2 ;  /* 0x0000000200027311 */ /* 0x004e22000030d900 */
[----:B------:R-:W-:Y:S05]  /*ae50*/  BRA `(.L_x_14651) ;  /* 0x00000008009c7947 */ /* 0x000fea0003800000 */
.L_x_14646:
        /* <DEDUP_REMOVED lines=13> */
.L_x_14660:
[----:B------:R-:W2:Y:S02]  /*af30*/  LDG.E.64 R2, desc[UR36][R4.64] ;  /* 0x0000002404027981 */ /* 0x000ea4000c1e1b00 */
[----:B--2---:R-:W0:Y:S01]  /*af40*/  F2I.S64.F64.TRUNC R2, R2 ;  /* 0x0000000200027311 */ /* 0x004e22000030d900 */
[----:B------:R-:W-:Y:S05]  /*af50*/  BRA `(.L_x_14651) ;  /* 0x00000008005c7947 */ /* 0x000fea0003800000 */
.L_x_14659:
        /* <DEDUP_REMOVED lines=27> */
.L_x_14662:
        /* <DEDUP_REMOVED lines=14> */
.L_x_14661:
[----:B------:R-:W2:Y:S02]  /*b1f0*/  LDG.E.U16 R2, desc[UR36][R4.64] ;  /* 0x0000002404027981 */ /* 0x000ea4000c1e1500 */
[----:B--2---:R-:W-:-:S06]  /*b200*/  IMAD.U32 R2, R2, 0x10000, RZ ;  /* 0x0001000002027824 */ /* 0x004fcc00078e00ff */
[----:B------:R-:W0:Y:S01]  /*b210*/  F2I.S64.TRUNC R2, R2 ;  /* 0x0000000200027311 */ /* 0x000e22000020d900 */
[----:B------:R-:W-:Y:S05]  /*b220*/  BRA `(.L_x_14651) ;  /* 0x0000000400a87947 */ /* 0x000fea0003800000 */
.L_x_14658:
        /* <DEDUP_REMOVED lines=11> */
.L_x_14665:
        /* <DEDUP_REMOVED lines=21> */
.L_x_14669:
[----:B------:R-:W-:Y:S05]  /*b430*/  BSYNC B1 ;  /* 0x0000000000017941 */ /* 0x000fea0003800000 */
.L_x_14668:
[----:B------:R-:W-:Y:S01]  /*b440*/  IMAD.SHL.U32 R2, R2, 0x100000, RZ ;  /* 0x0010000002027824 */ /* 0x000fe200078e00ff */
[----:B------:R-:W-:-:S04]  /*b450*/  LEA R3, R0, 0x3b800000, 0x17 ;  /* 0x3b80000000037811 */ /* 0x000fc800078eb8ff */
[----:B------:R-:W-:-:S07]  /*b460*/  LOP3.LUT R2, R3, R2, R4, 0xfe, !PT ;  /* 0x0000000203027212 */ /* 0x000fce00078efe04 */
.L_x_14667:
[----:B------:R-:W-:Y:S05]  /*b470*/  BSYNC B0 ;  /* 0x0000000000007941 */ /* 0x000fea0003800000 */
.L_x_14666:
[----:B------:R-:W2:Y:S01]  /*b480*/  F2I.S64.TRUNC R2, R2 ;  /* 0x0000000200027311 */ /* 0x000ea2000020d900 */
[----:B------:R-:W-:Y:S05]  /*b490*/  BRA `(.L_x_14651) ;  /* 0x00000004000c7947 */ /* 0x000fea0003800000 */
.L_x_14664:
        /* <DEDUP_REMOVED lines=21> */
.L_x_14673:
[----:B------:R-:W-:Y:S05]  /*b5f0*/  BSYNC B1 ;  /* 0x0000000000017941 */ /* 0x000fea0003800000 */
.L_x_14672:
[----:B------:R-:W-:Y:S01]  /*b600*/  IMAD.SHL.U32 R2, R2, 0x200000, RZ ;  /* 0x0020000002027824 */ /* 0x000fe200078e00ff */
[----:B------:R-:W-:-:S04]  /*b610*/  LEA R3, R0, 0x37800000, 0x17 ;  /* 0x3780000000037811 */ /* 0x000fc800078eb8ff */
[----:B------:R-:W-:-:S07]  /*b620*/  LOP3.LUT R2, R3, R2, R4, 0xfe, !PT ;  /* 0x0000000203027212 */ /* 0x000fce00078efe04 */
.L_x_14671:
[----:B------:R-:W-:Y:S05]  /*b630*/  BSYNC B0 ;  /* 0x0000000000007941 */ /* 0x000fea0003800000 */
.L_x_14670:
[----:B------:R-:W0:Y:S01]  /*b640*/  F2I.S64.TRUNC R2, R2 ;  /* 0x0000000200027311 */ /* 0x000e22000020d900 */
[----:B------:R-:W-:Y:S05]  /*b650*/  BRA `(.L_x_14651) ;  /* 0x00000000009c7947 */ /* 0x000fea0003800000 */
.L_x_14663:
        /* <DEDUP_REMOVED lines=14> */
.L_x_14677:
[----:B------:R-:W-:Y:S05]  /*b740*/  BSYNC B0 ;  /* 0x0000000000007941 */ /* 0x000fea0003800000 */
.L_x_14676:
[----:B------:R-:W0:Y:S01]  /*b750*/  F2I.S64.TRUNC R2, R2 ;  /* 0x0000000200027311 */ /* 0x000e22000020d900 */
[----:B------:R-:W-:Y:S05]  /*b760*/  BRA `(.L_x_14651) ;  /* 0x0000000000587947 */ /* 0x000fea0003800000 */
.L_x_14650:
        /* <DEDUP_REMOVED lines=16> */
.L_x_14678:
[----:B------:R-:W-:Y:S01]  /*b870*/  CS2R R2, SRZ ;  /* 0x0000000000027805 */ /* 0x000fe2000001ff00 */
[----:B------:R-:W-:Y:S06]  /*b880*/  BRA `(.L_x_14651) ;  /* 0x0000000000107947 */ /* 0x000fec0003800000 */
.L_x_14675:
[----:B------:R4:W5:Y:S01]  /*b890*/  LDG.E.64 R2, desc[UR36][R4.64] ;  /* 0x0000002404027981 */ /* 0x000962000c1e1b00 */
[----:B------:R-:W-:Y:S05]  /*b8a0*/  BRA `(.L_x_14651) ;  /* 0x0000000000087947 */ /* 0x000fea0003800000 */
.L_x_14674:
[----:B------:R3:W5:Y:S01]  /*b8b0*/  LDG.E R2, desc[UR36][R4.64] ;  /* 0x0000002404027981 */ /* 0x000762000c1e1900 */
[----:B------:R-:W-:-:S07]  /*b8c0*/  IMAD.MOV.U32 R3, RZ, RZ, RZ ;  /* 0x000000ffff037224 */ /* 0x000fce00078e00ff */
.L_x_14651:
[----:B------:R-:W-:Y:S01]  /*b8d0*/  ULDC UR4, c[0x0][0x42c] ;  /* 0x00010b0000047ab9 */ /* 0x000fe20000000800 */
[----:B------:R-:W-:Y:S01]  /*b8e0*/  BSSY B0, `(.L_x_14679) ;  /* 0x000001e000007945 */ /* 0x000fe20003800000 */
[----:B0-2--5:R-:W-:-:S04]  /*b8f0*/  LOP3.LUT R0, R3, UR4, RZ, 0xfc, !PT ;  /* 0x0000000403007c12 */ /* 0x025fc8000f8efcff */
[----:B------:R-:W-:-:S13]  /*b900*/  ISETP.NE.U32.AND P0, PT, R0, RZ, PT ;  /* 0x000000ff0000720c */ /* 0x000fda0003f05070 */
[----:B------:R-:W-:Y:S05]  /*b910*/  @!P0 BRA `(.L_x_14680) ;  /* 0x0000000000148947 */ /* 0x000fea0003800000 */
[----:B------:R-:W-:-:S07]  /*b920*/  MOV R0, 0xb940 ;  /* 0x0000b94000007802 */ /* 0x000fce0000000f00 */
[----:B-1-34-:R-:W-:Y:S05]  /*b930*/  CALL.REL.NOINC `($__internal_28_$__cuda_sm20_div_s64) ;  /* 0x0000000c00f87944 */ /* 0x01afea0003c00000 */
[----:B------:R-:W-:Y:S02]  /*b940*/  IMAD.MOV.U32 R2, RZ, RZ, R4 ;  /* 0x000000ffff027224 */ /* 0x000fe400078e0004 */
[----:B------:R-:W-:Y:S01]  /*b950*/  IMAD.MOV.U32 R3, RZ, RZ, R5 ;  /* 0x000000ffff037224 */ /* 0x000fe200078e0005 */
[----:B------:R-:W-:Y:S06]  /*b960*/  BRA `(.L_x_14681) ;  /* 0x0000000000547947 */ /* 0x000fec0003800000 */
.L_x_14680:
[----:B------:R-:W-:Y:S02]  /*b970*/  ULDC UR4, c[0x0][0x428] ;  /* 0x00010a0000047ab9 */ /* 0x000fe40000000800 */
[----:B------:R-:W0:Y:S01]  /*b980*/  I2F.U32.RP R6, UR4 ;  /* 0x0000000400067d06 */ /* 0x000e220008209000 */
[----:B------:R-:W-:-:S07]  /*b990*/  ISETP.NE.U32.AND P2, PT, RZ, UR4, PT ;  /* 0x00000004ff007c0c */ /* 0x000fce000bf45070 */
[----:B0-----:R-:W1:Y:S02]  /*b9a0*/  MUFU.RCP R6, R6 ;  /* 0x0000000600067308 */ /* 0x001e640000001000 */
[----:B-1-34-:R-:W-:-:S06]  /*b9b0*/  VIADD R4, R6, 0xffffffe ;  /* 0x0ffffffe06047836 */ /* 0x01afcc0000000000 */
        /* <DEDUP_REMOVED lines=16> */
.L_x_14681:
[----:B------:R-:W-:Y:S05]  /*bac0*/  BSYNC B0 ;  /* 0x0000000000007941 */ /* 0x000fea0003800000 */
.L_x_14679:
        /* <DEDUP_REMOVED lines=14> */
.L_x_14685:
[----:B------:R-:W-:Y:S01]  /*bbb0*/  STG.E.U8 desc[UR36][R16.64], R2 ;  /* 0x0000000210007986 */ /* 0x000fe2000c101124 */
[----:B------:R-:W-:Y:S05]  /*bbc0*/  EXIT ;  /* 0x000000000000794d */ /* 0x000fea0003800000 */
.L_x_14684:
        /* <DEDUP_REMOVED lines=8> */
.L_x_14688:
[----:B------:R-:W-:Y:S01]  /*bc50*/  STG.E desc[UR36][R16.64], R2 ;  /* 0x0000000210007986 */ /* 0x000fe2000c101924 */
[----:B------:R-:W-:Y:S05]  /*bc60*/  EXIT ;  /* 0x000000000000794d */ /* 0x000fea0003800000 */
.L_x_14687:
[----:B------:R-:W-:Y:S01]  /*bc70*/  STG.E.U16 desc[UR36][R16.64], R2 ;  /* 0x0000000210007986 */ /* 0x000fe2000c101524 */
[----:B------:R-:W-:Y:S05]  /*bc80*/  EXIT ;  /* 0x000000000000794d */ /* 0x000fea0003800000 */
.L_x_14683:
        /* <DEDUP_REMOVED lines=9> */
.L_x_14690:
[----:B------:R-:W0:Y:S02]  /*bd20*/  I2F.S64 R0, R2 ;  /* 0x0000000200007312 */ /* 0x000e240000301400 */
[----:B0-----:R-:W-:-:S05]  /*bd30*/  F2FP.F16.F32.PACK_AB R0, RZ, R0 ;  /* 0x00000000ff00723e */ /* 0x001fca00000000ff */
[----:B------:R-:W-:Y:S01]  /*bd40*/  STG.E.U16 desc[UR36][R16.64], R0 ;  /* 0x0000000010007986 */ /* 0x000fe2000c101524 */
[----:B------:R-:W-:Y:S05]  /*bd50*/  EXIT ;  /* 0x000000000000794d */ /* 0x000fea0003800000 */
.L_x_14689:
        /* <DEDUP_REMOVED lines=10> */
.L_x_14692:
[----:B------:R-:W0:Y:S02]  /*be00*/  I2F.S64 R2, R2 ;  /* 0x0000000200027312 */ /* 0x000e240000301400 */
[----:B0-----:R-:W-:-:S04]  /*be10*/  F2FP.F16.F32.PACK_AB R3, RZ, R2 ;  /* 0x00000002ff03723e */ /* 0x001fc800000000ff */
[----:B------:R-:W-:-:S05]  /*be20*/  PRMT R3, R3, 0x5410, RZ ;  /* 0x0000541003037816 */ /* 0x000fca00000000ff */
[----:B------:R-:W-:Y:S01]  /*be30*/  STG.E desc[UR36][R16.64], R3 ;  /* 0x0000000310007986 */ /* 0x000fe2000c101924 */
[----:B------:R-:W-:Y:S05]  /*be40*/  EXIT ;  /* 0x000000000000794d */ /* 0x000fea0003800000 */
.L_x_14691:
[----:B------:R-:W0:Y:S02]  /*be50*/  I2F.F64.S64 R2, R2 ;  /* 0x0000000200027312 */ /* 0x000e240000301c00 */
[----:B0-----:R-:W-:Y:S01]  /*be60*/  STG.E.64 desc[UR36][R16.64], R2 ;  /* 0x0000000210007986 */ /* 0x001fe2000c101b24 */
[----:B------:R-:W-:Y:S05]  /*be70*/  EXIT ;  /* 0x000000000000794d */ /* 0x000fea0003800000 */
.L_x_14682:
        /* <DEDUP_REMOVED lines=13> */
.L_x_14695:
[----:B------:R-:W0:Y:S01]  /*bf50*/  I2F.F64.S64 R4, R2 ;  /* 0x0000000200047312 */ /* 0x000e220000301c00 */
[----:B------:R-:W-:-:S05]  /*bf60*/  CS2R R6, SRZ ;  /* 0x0000000000067805 */ /* 0x000fca000001ff00 */
[----:B0-----:R-:W-:Y:S01]  /*bf70*/  STG.E.128 desc[UR36][R16.64], R4 ;  /* 0x0000000410007986 */ /* 0x001fe2000c101d24 */
[----:B------:R-:W-:Y:S05]  /*bf80*/  EXIT ;  /* 0x000000000000794d */ /* 0x000fea0003800000 */
.L_x_14694:
        /* <DEDUP_REMOVED lines=21> */
.L_x_14699:
[----:B------:R-:W-:Y:S05]  /*c0e0*/  BSYNC B0 ;  /* 0x0000000000007941 */ /* 0x000fea0003800000 */
.L_x_14698:
[----:B------:R-:W-:-:S05]  /*c0f0*/  LOP3.LUT R5, R0, R5, RZ, 0xfc, !PT ;  /* 0x0000000500057212 */ /* 0x000fca00078efcff */
[----:B------:R-:W-:Y:S01]  /*c100*/  STG.E.U8 desc[UR36][R16.64], R5 ;  /* 0x0000000510007986 */ /* 0x000fe2000c101124 */
[----:B------:R-:W-:Y:S05]  /*c110*/  EXIT ;  /* 0x000000000000794d */ /* 0x000fea0003800000 */
.L_x_14697:
        /* <DEDUP_REMOVED lines=13> */
.L_x_14701:
[----:B------:R-:W-:Y:S01]  /*c1f0*/  IMAD.MOV.U32 R0, RZ, RZ, 0x7f ;  /* 0x0000007fff007424 */ /* 0x000fe200078e00ff */
[----:B------:R-:W-:-:S04]  /*c200*/  ISETP.GT.U32.AND P0, PT, R4, 0x7f800000, PT ;  /* 0x7f8000000400780c */ /* 0x000fc80003f04070 */
[----:B------:R-:W-:-:S09]  /*c210*/  SEL R0, R0, 0x7c, P0 ;  /* 0x0000007c00007807 */ /* 0x000fd20000000000 */
.L_x_14702:
[----:B------:R-:W-:Y:S05]  /*c220*/  BSYNC B0 ;  /* 0x0000000000007941 */ /* 0x000fea0003800000 */
.L_x_14700:
[----:B------:R-:W-:-:S04]  /*c230*/  LOP3.LUT R2, R3, 0x80000000, RZ, 0xc0, !PT ;  /* 0x8000000003027812 */ /* 0x000fc800078ec0ff */
[----:B------:R-:W-:-:S04]  /*c240*/  SHF.R.U32.HI R3, RZ, 0x18, R2 ;  /* 0x00000018ff037819 */ /* 0x000fc80000011602 */
[----:B------:R-:W-:-:S05]  /*c250*/  LOP3.LUT R3, R0, R3, RZ, 0xfc, !PT ;  /* 0x0000000300037212 */ /* 0x000fca00078efcff */
[----:B------:R-:W-:Y:S01]  /*c260*/  STG.E.U8 desc[UR36][R16.64], R3 ;  /* 0x0000000310007986 */ /* 0x000fe2000c101124 */
[----:B------:R-:W-:Y:S05]  /*c270*/  EXIT ;  /* 0x000000000000794d */ /* 0x000fea0003800000 */
.L_x_14696:
[----:B------:R-:W0:Y:S02]  /*c280*/  I2F.S64 R0, R2 ;  /* 0x0000000200007312 */ /* 0x000e240000301400 */
[----:B0-----:R-:W-:-:S05]  /*c290*/  F2FP.BF16.F32.PACK_AB R0, RZ, R0 ;  /* 0x00000000ff00723e */ /* 0x001fca00000010ff */
[----:B------:R-:W-:Y:S01]  /*c2a0*/  STG.E.U16 desc[UR36][R16.64], R0 ;  /* 0x0000000010007986 */ /* 0x000fe2000c101524 */
[----:B------:R-:W-:Y:S05]  /*c2b0*/  EXIT ;  /* 0x000000000000794d */ /* 0x000fea0003800000 */
.L_x_14693:
        /* <DEDUP_REMOVED lines=10> */
.L_x_14705:
        /* <DEDUP_REMOVED lines=17> */
.L_x_14708:
[----:B------:R-:W-:-:S04]  /*c470*/  LOP3.LUT R2, R3, 0x80000000, RZ, 0xc0, !PT ;  /* 0x8000000003027812 */ /* 0x000fc800078ec0ff */
[----:B------:R-:W-:-:S04]  /*c480*/  SHF.R.U32.HI R3, RZ, 0x18, R2 ;  /* 0x00000018ff037819 */ /* 0x000fc80000011602 */
[----:B------:R-:W-:-:S04]  /*c490*/  LOP3.LUT R0, R0, R3, RZ, 0xfc, !PT ;  /* 0x0000000300007212 */ /* 0x000fc800078efcff */
[----:B------:R-:W-:-:S07]  /*c4a0*/  PRMT R8, R0, 0x7610, R8 ;  /* 0x0000761000087816 */ /* 0x000fce0000000008 */
.L_x_14707:
[----:B------:R-:W-:Y:S05]  /*c4b0*/  BSYNC B0 ;  /* 0x0000000000007941 */ /* 0x000fea0003800000 */
.L_x_14706:
[----:B------:R-:W-:Y:S01]  /*c4c0*/  STG.E.U8 desc[UR36][R16.64], R8 ;  /* 0x0000000810007986 */ /* 0x000fe2000c101124 */
[----:B------:R-:W-:Y:S05]  /*c4d0*/  EXIT ;  /* 0x000000000000794d */ /* 0x000fea0003800000 */
.L_x_14704:
        /* <DEDUP_REMOVED lines=17> */
.L_x_14711:
[----:B------:R-:W-:-:S04]  /*c5f0*/  LOP3.LUT R2, R3, 0x80000000, RZ, 0xc0, !PT ;  /* 0x8000000003027812 */ /* 0x000fc800078ec0ff */
[----:B------:R-:W-:-:S04]  /*c600*/  SHF.R.U32.HI R3, RZ, 0x18, R2 ;  /* 0x00000018ff037819 */ /* 0x000fc80000011602 */
[----:B------:R-:W-:-:S04]  /*c610*/  LOP3.LUT R0, R0, R3, RZ, 0xfc, !PT ;  /* 0x0000000300007212 */ /* 0x000fc800078efcff */
[----:B------:R-:W-:-:S07]  /*c620*/  PRMT R8, R0, 0x7610, R8 ;  /* 0x0000761000087816 */ /* 0x000fce0000000008 */
.L_x_14710:
[----:B------:R-:W-:Y:S05]  /*c630*/  BSYNC B0 ;  /* 0x0000000000007941 */ /* 0x000fea0003800000 */
.L_x_14709:
[----:B------:R-:W-:Y:S01]  /*c640*/  STG.E.U8 desc[UR36][R16.64], R8 ;  /* 0x0000000810007986 */ /* 0x000fe2000c101124 */
[----:B------:R-:W-:Y:S05]  /*c650*/  EXIT ;  /* 0x000000000000794d */ /* 0x000fea0003800000 */
.L_x_14703:
        /* <DEDUP_REMOVED lines=23> */
.L_x_14686:
        /* <DEDUP_REMOVED lines=16> */
.L_x_14714:
[----:B------:R-:W-:Y:S05]  /*c8d0*/  EXIT ;  /* 0x000000000000794d */ /* 0x000fea0003800000 */
.L_x_14713:
[----:B------:R-:W-:Y:S01]  /*c8e0*/  STG.E.64 desc[UR36][R16.64], R2 ;  /* 0x0000000210007986 */ /* 0x000fe2000c101b24 */
[----:B------:R-:W-:Y:S05]  /*c8f0*/  EXIT ;  /* 0x000000000000794d */ /* 0x000fea0003800000 */
.L_x_14712:
[----:B------:R-:W-:Y:S01]  /*c900*/  STG.E desc[UR36][R16.64], R2 ;  /* 0x0000000210007986 */ /* 0x000fe2000c101924 */
[----:B------:R-:W-:Y:S05]  /*c910*/  EXIT ;  /* 0x000000000000794d */ /* 0x000fea0003800000 */
        .weak           $__internal_28_$__cuda_sm20_div_s64
        .type           $__internal_28_$__cuda_sm20_div_s64,@function
        .size           $__internal_28_$__cuda_sm20_div_s64,(.L_x_22725 - $__internal_28_$__cuda_sm20_div_s64)
$__internal_28_$__cuda_sm20_div_s64:
[----:B------:R-:W-:Y:S01]  /*c920*/  UIADD3 UR4, UP1, URZ, -UR38, URZ ;  /* 0x800000263f047290 */ /* 0x000fe2000ff3e03f */
[----:B------:R-:W-:Y:S01]  /*c930*/  ISETP.GE.AND P3, PT, R3, RZ, PT ;  /* 0x000000ff0300720c */ /* 0x000fe20003f66270 */
[----:B------:R-:W-:Y:S02]  /*c940*/  UISETP.GE.AND UP0, UPT, UR39, URZ, UPT ;  /* 0x0000003f2700728c */ /* 0x000fe4000bf06270 */
[----:B------:R-:W-:Y:S02]  /*c950*/  UIADD3.X UR5, URZ, ~UR39, URZ, UP1, !UPT ;  /* 0x800000273f057290 */ /* 0x000fe40008ffe43f */
[----:B------:R-:W-:Y:S02]  /*c960*/  USEL UR4, UR4, UR38, !UP0 ;  /* 0x0000002604047287 */ /* 0x000fe4000c000000 */
[----:B------:R-:W-:-:S09]  /*c970*/  USEL UR5, UR5, UR39, !UP0 ;  /* 0x0000002705057287 */ /* 0x000fd2000c000000 */
[----:B------:R-:W0:Y:S08]  /*c980*/  I2F.U64.RP R8, UR4 ;  /* 0x0000000400087d12 */ /* 0x000e300008309000 */
[----:B0-----:R-:W0:Y:S02]  /*c990*/  MUFU.RCP R8, R8 ;  /* 0x0000000800087308 */ /* 0x001e240000001000 */
[----:B0-----:R-:W-:-:S06]  /*c9a0*/  VIADD R4, R8, 0x1ffffffe ;  /* 0x1ffffffe08047836 */ /* 0x001fcc0000000000 */
[----:B------:R-:W0:Y:S02]  /*c9b0*/  F2I.U64.TRUNC R4, R4 ;  /* 0x0000000400047311 */ /* 0x000e24000020d800 */
[----:B0-----:R-:W-:-:S04]  /*c9c0*/  IMAD.WIDE.U32 R6, R4, UR4, RZ ;  /* 0x0000000404067c25 */ /* 0x001fc8000f8e00ff */
[----:B------:R-:W-:Y:S01]  /*c9d0*/  IMAD R7, R4, UR5, R7 ;  /* 0x0000000504077c24 */ /* 0x000fe2000f8e0207 */
[----:B------:R-:W-:-:S03]  /*c9e0*/  IADD3 R9, P0, RZ, -R6, RZ ;  /* 0x80000006ff097210 */ /* 0x000fc60007f1e0ff */
[----:B------:R-:W-:Y:S02]  /*c9f0*/  IMAD R7, R5, UR4, R7 ;  /* 0x0000000405077c24 */ /* 0x000fe4000f8e0207 */
[----:B------:R-:W-:-:S04]  /*ca00*/  IMAD.HI.U32 R6, R4, R9, RZ ;  /* 0x0000000904067227 */ /* 0x000fc800078e00ff */
[----:B------:R-:W-:Y:S02]  /*ca10*/  IMAD.X R11, RZ, RZ, ~R7, P0 ;  /* 0x000000ffff0b7224 */ /* 0x000fe400000e0e07 */
[----:B------:R-:W-:Y:S02]  /*ca20*/  IMAD.MOV.U32 R7, RZ, RZ, R4 ;  /* 0x000000ffff077224 */ /* 0x000fe400078e0004 */
[-C--:B------:R-:W-:Y:S02]  /*ca30*/  IMAD R13, R5, R11.reuse, RZ ;  /* 0x0000000b050d7224 */ /* 0x080fe400078e02ff */
[----:B------:R-:W-:-:S04]  /*ca40*/  IMAD.WIDE.U32 R6, P0, R4, R11, R6 ;  /* 0x0000000b04067225 */ /* 0x000fc80007800006 */
[----:B------:R-:W-:-:S04]  /*ca50*/  IMAD.HI.U32 R11, R5, R11, RZ ;  /* 0x0000000b050b7227 */ /* 0x000fc800078e00ff */
[----:B------:R-:W-:-:S04]  /*ca60*/  IMAD.HI.U32 R6, P1, R5, R9, R6 ;  /* 0x0000000905067227 */ /* 0x000fc80007820006 */
[----:B------:R-:W-:Y:S01]  /*ca70*/  IMAD.X R8, R11, 0x1, R5, P0 ;  /* 0x000000010b087824 */ /* 0x000fe200000e0605 */
[----:B------:R-:W-:-:S04]  /*ca80*/  IADD3 R7, P2, R13, R6, RZ ;  /* 0x000000060d077210 */ /* 0x000fc80007f5e0ff */
[----:B------:R-:W-:Y:S01]  /*ca90*/  IADD3.X R8, RZ, RZ, R8, P2, P1 ;  /* 0x000000ffff087210 */ /* 0x000fe200017e2408 */
[----:B------:R-:W-:-:S04]  /*caa0*/  IMAD.WIDE.U32 R4, R7, UR4, RZ ;  /* 0x0000000407047c25 */ /* 0x000fc8000f8e00ff */
[----:B------:R-:W-:Y:S01]  /*cab0*/  IMAD R5, R7, UR5, R5 ;  /* 0x0000000507057c24 */ /* 0x000fe2000f8e0205 */
[----:B------:R-:W-:-:S03]  /*cac0*/  IADD3 R9, P0, RZ, -R4, RZ ;  /* 0x80000004ff097210 */ /* 0x000fc60007f1e0ff */
[----:B------:R-:W-:Y:S02]  /*cad0*/  IMAD R5, R8, UR4, R5 ;  /* 0x0000000408057c24 */ /* 0x000fe4000f8e0205 */
[----:B------:R-:W-:-:S04]  /*cae0*/  IMAD.HI.U32 R6, R7, R9, RZ ;  /* 0x0000000907067227 */ /* 0x000fc800078e00ff */
[----:B------:R-:W-:Y:S01]  /*caf0*/  IMAD.X R11, RZ, RZ, ~R5, P0 ;  /* 0x000000ffff0b7224 */ /* 0x000fe200000e0e05 */
[----:B------:R-:W-:-:S03]  /*cb00*/  IADD3 R5, P4, RZ, -R2, RZ ;  /* 0x80000002ff057210 */ /* 0x000fc60007f9e0ff */
[----:B------:R-:W-:-:S04]  /*cb10*/  IMAD.WIDE.U32 R6, P0, R7, R11, R6 ;  /* 0x0000000b07067225 */ /* 0x000fc80007800006 */
[----:B------:R-:W-:Y:S01]  /*cb20*/  IMAD.HI.U32 R6, P1, R8, R9, R6 ;  /* 0x0000000908067227 */ /* 0x000fe20007820006 */
[----:B------:R-:W-:-:S03]  /*cb30*/  SEL R7, R5, R2, !P3 ;  /* 0x0000000205077207 */ /* 0x000fc60005800000 */
[CC--:B------:R-:W-:Y:S02]  /*cb40*/  IMAD R9, R8.reuse, R11.reuse, RZ ;  /* 0x0000000b08097224 */ /* 0x0c0fe400078e02ff */
[----:B------:R-:W-:-:S03]  /*cb50*/  IMAD.HI.U32 R11, R8, R11, RZ ;  /* 0x0000000b080b7227 */ /* 0x000fc600078e00ff */
[----:B------:R-:W-:Y:S01]  /*cb60*/  IADD3 R2, P2, R9, R6, RZ ;  /* 0x0000000609027210 */ /* 0x000fe20007f5e0ff */
[----:B------:R-:W-:Y:S02]  /*cb70*/  IMAD.X R6, RZ, RZ, ~R3, P4 ;  /* 0x000000ffff067224 */ /* 0x000fe400020e0e03 */
[----:B------:R-:W-:Y:S02]  /*cb80*/  IMAD.X R8, R11, 0x1, R8, P0 ;  /* 0x000000010b087824 */ /* 0x000fe400000e0608 */
[----:B------:R-:W-:Y:S01]  /*cb90*/  IMAD.HI.U32 R4, R2, R7, RZ ;  /* 0x0000000702047227 */ /* 0x000fe200078e00ff */
[----:B------:R-:W-:Y:S02]  /*cba0*/  SEL R9, R6, R3, !P3 ;  /* 0x0000000306097207 */ /* 0x000fe40005800000 */
[----:B------:R-:W-:Y:S01]  /*cbb0*/  IADD3.X R8, RZ, RZ, R8, P2, P1 ;  /* 0x000000ffff087210 */ /* 0x000fe200017e2408 */
[----:B------:R-:W-:Y:S01]  /*cbc0*/  IMAD.MOV.U32 R5, RZ, RZ, RZ ;  /* 0x000000ffff057224 */ /* 0x000fe200078e00ff */
[----:B------:R-:W-:Y:S01]  /*cbd0*/  LOP3.LUT R3, R3, UR39, RZ, 0x3c, !PT ;  /* 0x0000002703037c12 */ /* 0x000fe2000f8e3cff */
[----:B------:R-:W-:-:S04]  /*cbe0*/  IMAD.WIDE.U32 R4, R2, R9, R4 ;  /* 0x0000000902047225 */ /* 0x000fc800078e0004 */
[C---:B------:R-:W-:Y:S02]  /*cbf0*/  IMAD R11, R8.reuse, R9, RZ ;  /* 0x00000009080b7224 */ /* 0x040fe400078e02ff */
[----:B------:R-:W-:-:S04]  /*cc00*/  IMAD.HI.U32 R4, P0, R8, R7, R4 ;  /* 0x0000000708047227 */ /* 0x000fc80007800004 */
[----:B------:R-:W-:Y:S01]  /*cc10*/  IMAD.HI.U32 R2, R8, R9, RZ ;  /* 0x0000000908027227 */ /* 0x000fe200078e00ff */
[----:B------:R-:W-:-:S03]  /*cc20*/  IADD3 R11, P1, R11, R4, RZ ;  /* 0x000000040b0b7210 */ /* 0x000fc60007f3e0ff */
[----:B------:R-:W-:Y:S02]  /*cc30*/  IMAD.X R2, RZ, RZ, R2, P0 ;  /* 0x000000ffff027224 */ /* 0x000fe400000e0602 */
[----:B------:R-:W-:-:S04]  /*cc40*/  IMAD.WIDE.U32 R4, R11, UR4, RZ ;  /* 0x000000040b047c25 */ /* 0x000fc8000f8e00ff */
[----:B------:R-:W-:Y:S01]  /*cc50*/  IMAD.X R2, RZ, RZ, R2, P1 ;  /* 0x000000ffff027224 */ /* 0x000fe200008e0602 */
[----:B------:R-:W-:Y:S01]  /*cc60*/  IADD3 R13, P1, -R4, R7, RZ ;  /* 0x00000007040d7210 */ /* 0x000fe20007f3e1ff */
[----:B------:R-:W-:-:S03]  /*cc70*/  IMAD R5, R11, UR5, R5 ;  /* 0x000000050b057c24 */ /* 0x000fc6000f8e0205 */
[----:B------:R-:W-:Y:S01]  /*cc80*/  ISETP.GE.U32.AND P0, PT, R13, UR4, PT ;  /* 0x000000040d007c0c */ /* 0x000fe2000bf06070 */
[----:B------:R-:W-:-:S04]  /*cc90*/  IMAD R4, R2, UR4, R5 ;  /* 0x0000000402047c24 */ /* 0x000fc8000f8e0205 */
[----:B------:R-:W-:Y:S01]  /*cca0*/  IMAD.X R8, R9, 0x1, ~R4, P1 ;  /* 0x0000000109087824 */ /* 0x000fe200008e0e04 */
[----:B------:R-:W-:Y:S02]  /*ccb0*/  IADD3 R6, P1, R13, -UR4, RZ ;  /* 0x800000040d067c10 */ /* 0x000fe4000ff3e0ff */
[----:B------:R-:W-:Y:S02]  /*ccc0*/  IADD3 R4, P2, R11, 0x1, RZ ;  /* 0x000000010b047810 */ /* 0x000fe40007f5e0ff */
[C---:B------:R-:W-:Y:S02]  /*ccd0*/  ISETP.GE.U32.AND.EX P0, PT, R8.reuse, UR5, PT, P0 ;  /* 0x0000000508007c0c */ /* 0x040fe4000bf06100 */
[----:B------:R-:W-:Y:S01]  /*cce0*/  IADD3.X R7, R8, ~UR5, RZ, P1, !PT ;  /* 0x8000000508077c10 */ /* 0x000fe20008ffe4ff */
[----:B------:R-:W-:Y:S01]  /*ccf0*/  IMAD.X R5, RZ, RZ, R2, P2 ;  /* 0x000000ffff057224 */ /* 0x000fe200010e0602 */
[----:B------:R-:W-:Y:S02]  /*cd00*/  SEL R6, R6, R13, P0 ;  /* 0x0000000d06067207 */ /* 0x000fe40000000000 */
[----:B------:R-:W-:-:S02]  /*cd10*/  SEL R11, R4, R11, P0 ;  /* 0x0000000b040b7207 */ /* 0x000fc40000000000 */
[----:B------:R-:W-:Y:S02]  /*cd20*/  SEL R7, R7, R8, P0 ;  /* 0x0000000807077207 */ /* 0x000fe40000000000 */
[----:B------:R-:W-:Y:S02]  /*cd30*/  ISETP.GE.U32.AND P1, PT, R6, UR4, PT ;  /* 0x0000000406007c0c */ /* 0x000fe4000bf26070 */
[----:B------:R-:W-:Y:S02]  /*cd40*/  SEL R2, R5, R2, P0 ;  /* 0x0000000205027207 */ /* 0x000fe40000000000 */
[----:B------:R-:W-:Y:S02]  /*cd50*/  IADD3 R4, P2, R11, 0x1, RZ ;  /* 0x000000010b047810 */ /* 0x000fe40007f5e0ff */
[----:B------:R-:W-:Y:S02]  /*cd60*/  ISETP.GE.U32.AND.EX P0, PT, R7, UR5, PT, P1 ;  /* 0x0000000507007c0c */ /* 0x000fe4000bf06110 */
[----:B------:R-:W-:Y:S01]  /*cd70*/  ISETP.GE.AND P1, PT, R3, RZ, PT ;  /* 0x000000ff0300720c */ /* 0x000fe20003f26270 */
[----:B------:R-:W-:Y:S01]  /*cd80*/  IMAD.X R5, RZ, RZ, R2, P2 ;  /* 0x000000ffff057224 */ /* 0x000fe200010e0602 */
[----:B------:R-:W-:Y:S01]  /*cd90*/  SEL R4, R4, R11, P0 ;  /* 0x0000000b04047207 */ /* 0x000fe20000000000 */
[----:B------:R-:W-:-:S03]  /*cda0*/  IMAD.MOV.U32 R3, RZ, RZ, 0x0 ;  /* 0x00000000ff037424 */ /* 0x000fc600078e00ff */
[----:B------:R-:W-:Y:S02]  /*cdb0*/  SEL R5, R5, R2, P0 ;  /* 0x0000000205057207 */ /* 0x000fe40000000000 */
[-C--:B------:R-:W-:Y:S02]  /*cdc0*/  IADD3 R7, P2, RZ, -R4.reuse, RZ ;  /* 0x80000004ff077210 */ /* 0x080fe40007f5e0ff */
[----:B------:R-:W-:Y:S02]  /*cdd0*/  ISETP.NE.U32.AND P0, PT, RZ, UR38, PT ;  /* 0x00000026ff007c0c */ /* 0x000fe4000bf05070 */
[----:B------:R-:W-:Y:S01]  /*cde0*/  SEL R4, R7, R4, !P1 ;  /* 0x0000000407047207 */ /* 0x000fe20004800000 */
[----:B------:R-:W-:Y:S01]  /*cdf0*/  IMAD.X R2, RZ, RZ, ~R5, P2 ;  /* 0x000000ffff027224 */ /* 0x000fe200010e0e05 */
[----:B------:R-:W-:-:S04]  /*ce00*/  ISETP.NE.AND.EX P0, PT, RZ, UR39, PT, P0 ;  /* 0x00000027ff007c0c */ /* 0x000fc8000bf05300 */
[----:B------:R-:W-:Y:S01]  /*ce10*/  SEL R5, R2, R5, !P1 ;  /* 0x0000000502057207 */ /* 0x000fe20004800000 */
[----:B------:R-:W-:Y:S01]  /*ce20*/  IMAD.MOV.U32 R2, RZ, RZ, R0 ;  /* 0x000000ffff027224 */ /* 0x000fe200078e0000 */
[----:B------:R-:W-:Y:S02]  /*ce30*/  SEL R4, R4, 0xffffffff, P0 ;  /* 0xffffffff04047807 */ /* 0x000fe40000000000 */
[----:B------:R-:W-:Y:S01]  /*ce40*/  SEL R5, R5, 0xffffffff, P0 ;  /* 0xffffffff05057807 */ /* 0x000fe20000000000 */
[----:B------:R-:W-:Y:S06]  /*ce50*/  RET.REL.NODEC R2 `(_ZN2at6native18elementwise_kernelILi128ELi4EZNS0_15gpu_kernel_implINS0_13BUnaryFunctorIlllZZZNS0_15binary_internal21div_trunc_kernel_cudaERNS_18TensorIteratorBaseEENKUlvE_clEvENKUlvE2_clEvEUlllE_EEEEvS6_RKT_EUliE_EEviT1_) ;  /* 0xffffff3002687950 */ /* 0x000fec0003c3ffff */
.L_x_14715:
        /* <DEDUP_REMOVED lines=10> */
.L_x_22725:


//--------------------- .text._ZN2at6native27unrolled_elementwise_kernelINS0_13BUnaryFunctorIlllZZZNS0_15binary_internal21div_trunc_kernel_cudaERNS_18TensorIteratorBaseEENKUlvE_clEvENKUlvE2_clEvEUlllE_EESt5arrayIPcLm2EELi4E23TrivialOffsetCalculatorILi1EjESE_NS0_6memory12LoadWithCastILi1EEENSF_13StoreWithCastILi1EEEEEviT_T0_T2_T3_T4_T5_ --------------------------
	.section	.text._ZN2at6native27unrolled_elementwise_kernelINS0_13BUnaryFunctorIlllZZZNS0_15binary_internal21div_trunc_kernel_cudaERNS_18TensorIteratorBaseEENKUlvE_clEvENKUlvE2_clEvEUlllE_EESt5arrayIPcLm2EELi4E23TrivialOffsetCalculatorILi1EjESE_NS0_6memory12LoadWithCastILi1EEENSF_13StoreWithCastILi1EEEEEviT_T0_T2_T3_T4_T5_,"ax",@progbits
	.align	128
        .global         _ZN2at6native27unrolled_elementwise_kernelINS0_13BUnaryFunctorIlllZZZNS0_15binary_internal21div_trunc_kernel_cudaERNS_18TensorIteratorBaseEENKUlvE_clEvENKUlvE2_clEvEUlllE_EESt5arrayIPcLm2EELi4E23TrivialOffsetCalculatorILi1EjESE_NS0_6memory12LoadWithCastILi1EEENSF_13StoreWithCastILi1EEEEEviT_T0_T2_T3_T4_T5_
        .type           _ZN2at6native27unrolled_elementwise_kernelINS0_13BUnaryFunctorIlllZZZNS0_15binary_internal21div_trunc_kernel_cudaERNS_18TensorIteratorBaseEENKUlvE_clEvENKUlvE2_clEvEUlllE_EESt5arrayIPcLm2EELi4E23TrivialOffsetCalculatorILi1EjESE_NS0_6memory12LoadWithCastILi1EEENSF_13StoreWithCastILi1EEEEEviT_T0_T2_T3_T4_T5_,@function
        .size           _ZN2at6native27unrolled_elementwise_kernelINS0_13BUnaryFunctorIlllZZZNS0_15binary_internal21div_trunc_kernel_cudaERNS_18TensorIteratorBaseEENKUlvE_clEvENKUlvE2_clEvEUlllE_EESt5arrayIPcLm2EELi4E23TrivialOffsetCalculatorILi1EjESE_NS0_6memory12LoadWithCastILi1EEENSF_13StoreWithCastILi1EEEEEviT_T0_T2_T3_T4_T5_,(.L_x_22726 - _ZN2at6native27unrolled_elementwise_kernelINS0_13BUnaryFunctorIlllZZZNS0_15binary_internal21div_trunc_kernel_cudaERNS_18TensorIteratorBaseEENKUlvE_clEvENKUlvE2_clEvEUlllE_EESt5arrayIPcLm2EELi4E23TrivialOffsetCalculatorILi1EjESE_NS0_6memory12LoadWithCastILi1EEENSF_13StoreWithCastILi1EEEEEviT_T0_T2_T3_T4_T5_)
        .other          _ZN2at6native27unrolled_elementwise_kernelINS0_13BUnaryFunctorIlllZZZNS0_15binary_internal21div_trunc_kernel_cudaERNS_18TensorIteratorBaseEENKUlvE_clEvENKUlvE2_clEvEUlllE_EESt5arrayIPcLm2EELi4E23TrivialOffsetCalculatorILi1EjESE_NS0_6memory12LoadWithCastILi1EEENSF_13StoreWithCastILi1EEEEEviT_T0_T2_T3_T4_T5_,@"STO_CUDA_ENTRY STV_DEFAULT"
_ZN2at6native27unrolled_elementwise_kernelINS0_13BUnaryFunctorIlllZZZNS0_15binary_internal21div_trunc_kernel_cudaERNS_18TensorIteratorBaseEENKUlvE_clEvENKUlvE2_clEvEUlllE_EESt5arrayIPcLm2EELi4E23TrivialOffsetCalculatorILi1EjESE_NS0_6memory12LoadWithCastILi1EEENSF_13StoreWithCastILi1EEEEEviT_T0_T2_T3_T4_T5_:
.text._ZN2at6native27unrolled_elementwise_kernelINS0_13BUnaryFunctorIlllZZZNS0_15binary_internal21div_trunc_kernel_cudaERNS_18TensorIteratorBaseEENKUlvE_clEvENKUlvE2_clEvEUlllE_EESt5arrayIPcLm2EELi4E23TrivialOffsetCalculatorILi1EjESE_NS0_6memory12LoadWithCastILi1EEENSF_13StoreWithCastILi1EEEEEviT_T0_T2_T3_T4_T5_:
        /* <DEDUP_REMOVED lines=32> */
.L_x_14721:
[----:B------:R1:W5:Y:S01]  /*0200*/  LDG.E.U8 R28, desc[UR36][R4.64] ;  /* 0x00000024041c7981 */ /* 0x000362000c1e1100 */
[----:B------:R-:W-:Y:S01]  /*0210*/  IMAD.MOV.U32 R29, RZ, RZ, RZ ;  /* 0x000000ffff1d7224 */ /* 0x000fe200078e00ff */
[----:B------:R-:W-:Y:S06]  /*0220*/  BRA `(.L_x_14723) ;  /* 0x0000000c004c7947 */ /* 0x000fec0003800000 */
.L_x_14720:
        /* <DEDUP_REMOVED lines=8> */
.L_x_14725:
[----:B------:R-:W2:Y:S02]  /*02b0*/  LDG.E R28, desc[UR36][R4.64] ;  /* 0x00000024041c7981 */ /* 0x000ea4000c1e1900 */
[----:B--2---:R-:W-:Y:S01]  /*02c0*/  SHF.R.S32.HI R29, RZ, 0x1f, R28 ;  /* 0x0000001fff1d7819 */ /* 0x004fe2000001141c */
[----:B------:R-:W-:Y:S06]  /*02d0*/  BRA `(.L_x_14723) ;  /* 0x0000000c00207947 */ /* 0x000fec0003800000 */
.L_x_14724:
[----:B------:R-:W2:Y:S02]  /*02e0*/  LDG.E.S16 R28, desc[UR36][R4.64] ;  /* 0x00000024041c7981 */ /* 0x000ea4000c1e1700 */
[----:B--2---:R-:W-:Y:S01]  /*02f0*/  SHF.R.S32.HI R29, RZ, 0x1f, R28 ;  /* 0x0000001fff1d7819 */ /* 0x004fe2000001141c */
[----:B------:R-:W-:Y:S06]  /*0300*/  BRA `(.L_x_14723) ;  /* 0x0000000c00147947 */ /* 0x000fec0003800000 */
.L_x_14719:
        /* <DEDUP_REMOVED lines=9> */
.L_x_14727:
[----:B------:R-:W2:Y:S02]  /*03a0*/  LDG.E.U16 R4, desc[UR36][R4.64] ;  /* 0x0000002404047981 */ /* 0x000ea4000c1e1500 */
[----:B--2---:R-:W-:-:S06]  /*03b0*/  HADD2.F32 R28, -RZ, R4.H0_H0 ;  /* 0x20000004ff1c7230 */ /* 0x004fcc0000004100 */
[----:B------:R-:W0:Y:S01]  /*03c0*/  F2I.S64.TRUNC R28, R28 ;  /* 0x0000001c001c7311 */ /* 0x000e22000020d900 */
[----:B------:R-:W-:Y:S05]  /*03d0*/  BRA `(.L_x_14723) ;  /* 0x0000000800e07947 */ /* 0x000fea0003800000 */
.L_x_14726:
        /* <DEDUP_REMOVED lines=9> */
.L_x_14729:
[----:B------:R-:W2:Y:S02]  /*0470*/  LDG.E.U16 R4, desc[UR36][R4.64] ;  /* 0x0000002404047981 */ /* 0x000ea4000c1e1500 */
[----:B--2---:R-:W-:-:S06]  /*0480*/  HADD2.F32 R28, -RZ, R4.H0_H0 ;  /* 0x20000004ff1c7230 */ /* 0x004fcc0000004100 */
[----:B------:R-:W4:Y:S01]  /*0490*/  F2I.S64.TRUNC R28, R28 ;  /* 0x0000001c001c7311 */ /* 0x000f22000020d900 */
[----:B------:R-:W-:Y:S05]  /*04a0*/  BRA `(.L_x_14723) ;  /* 0x0000000800ac7947 */ /* 0x000fea0003800000 */
.L_x_14728:
[----:B------:R-:W2:Y:S02]  /*04b0*/  LDG.E.64 R4, desc[UR36][R4.64] ;  /* 0x0000002404047981 */ /* 0x000ea4000c1e1b00 */
[----:B--2---:R2:W3:Y:S01]  /*04c0*/  F2I.S64.F64.TRUNC R28, R4 ;  /* 0x00000004001c7311 */ /* 0x0044e2000030d900 */
[----:B------:R-:W-:Y:S05]  /*04d0*/  BRA `(.L_x_14723) ;  /* 0x0000000800a07947 */ /* 0x000fea0003800000 */
.L_x_14718:
        /* <DEDUP_REMOVED lines=13> */
.L_x_14732:
[----:B------:R-:W2:Y:S02]  /*05b0*/  LDG.E.64 R4, desc[UR36][R4.64] ;  /* 0x0000002404047981 */ /* 0x000ea4000c1e1b00 */
[----:B--2---:R0:W1:Y:S01]  /*05c0*/  F2I.S64.F64.TRUNC R28, R4 ;  /* 0x00000004001c7311 */ /* 0x004062000030d900 */
[----:B------:R-:W-:Y:S05]  /*05d0*/  BRA `(.L_x_14723) ;  /* 0x0000000800607947 */ /* 0x000fea0003800000 */
.L_x_14731:
        /* <DEDUP_REMOVED lines=27> */
.L_x_14734:
        /* <DEDUP_REMOVED lines=15> */
.L_x_14733:
[----:B------:R-:W2:Y:S02]  /*0880*/  LDG.E.U16 R28, desc[UR36][R4.64] ;  /* 0x00000024041c7981 */ /* 0x000ea4000c1e1500 */
[----:B--2---:R-:W-:-:S06]  /*0890*/  IMAD.U32 R28, R28, 0x10000, RZ ;  /* 0x000100001c1c7824 */ /* 0x004fcc00078e00ff */
[----:B------:R-:W0:Y:S01]  /*08a0*/  F2I.S64.TRUNC R28, R28 ;  /* 0x0000001c001c7311 */ /* 0x000e22000020d900 */
[----:B------:R-:W-:Y:S05]  /*08b0*/  BRA `(.L_x_14723) ;  /* 0x0000000400a87947 */ /* 0x000fea0003800000 */
.L_x_14730:
        /* <DEDUP_REMOVED lines=11> */
.L_x_14737:
        /* <DEDUP_REMOVED lines=21> */
.L_x_14741:
[----:B------:R-:W-:Y:S05]  /*0ac0*/  BSYNC B1 ;  /* 0x0000000000017941 */ /* 0x000fea0003800000 */
.L_x_14740:
[----:B------:R-:W-:Y:S01]  /*0ad0*/  IMAD.SHL.U32 R3, R3, 0x100000, RZ ;  /* 0x0010000003037824 */ /* 0x000fe200078e00ff */
[----:B------:R-:W-:-:S04]  /*0ae0*/  LEA R5, R0, 0x3b800000, 0x17 ;  /* 0x3b80000000057811 */ /* 0x000fc800078eb8ff */
[----:B------:R-:W-:-:S07]  /*0af0*/  LOP3.LUT R28, R5, R3, R28, 0xfe, !PT ;  /* 0x00000003051c7212 */ /* 0x000fce00078efe1c */
.L_x_14739:
[----:B------:R-:W-:Y:S05]  /*0b00*/  BSYNC B0 ;  /* 0x0000000000007941 */ /* 0x000fea0003800000 */
.L_x_14738:
[----:B------:R-:W0:Y:S01]  /*0b10*/  F2I.S64.TRUNC R28, R28 ;  /* 0x0000001c001c7311 */ /* 0x000e22000020d900 */
[----:B------:R-:W-:Y:S05]  /*0b20*/  BRA `(.L_x_14723) ;  /* 0x00000004000c7947 */ /* 0x000fea0003800000 */
.L_x_14736:
        /* <DEDUP_REMOVED lines=21> */
.L_x_14745:
[----:B------:R-:W-:Y:S05]  /*0c80*/  BSYNC B1 ;  /* 0x0000000000017941 */ /* 0x000fea0003800000 */
.L_x_14744:
[----:B------:R-:W-:Y:S01]  /*0c90*/  IMAD.SHL.U32 R3, R3, 0x200000, RZ ;  /* 0x0020000003037824 */ /* 0x000fe200078e00ff */
[----:B------:R-:W-:-:S04]  /*0ca0*/  LEA R5, R0, 0x37800000, 0x17 ;  /* 0x3780000000057811 */ /* 0x000fc800078eb8ff */
[----:B------:R-:W-:-:S07]  /*0cb0*/  LOP3.LUT R28, R5, R3, R28, 0xfe, !PT ;  /* 0x00000003051c7212 */ /* 0x000fce00078efe1c */
.L_x_14743:
[----:B------:R-:W-:Y:S05]  /*0cc0*/  BSYNC B0 ;  /* 0x0000000000007941 */ /* 0x000fea0003800000 */
.L_x_14742:
[----:B------:R-:W0:Y:S01]  /*0cd0*/  F2I.S64.TRUNC R28, R28 ;  /* 0x0000001c001c7311 */ /* 0x000e22000020d900 */
[----:B------:R-:W-:Y:S05]  /*0ce0*/  BRA `(.L_x_14723) ;  /* 0x00000000009c7947 */ /* 0x000fea0003800000 */
.L_x_14735:
        /* <DEDUP_REMOVED lines=14> */
.L_x_14749:
[----:B------:R-:W-:Y:S05]  /*0dd0*/  BSYNC B0 ;  /* 0x0000000000007941 */ /* 0x000fea0003800000 */
.L_x_14748:
[----:B------:R-:W0:Y:S01]  /*0de0*/  F2I.S64.TRUNC R28, R28 ;  /* 0x0000001c001c7311 */ /* 0x000e22000020d900 */
[----:B------:R-:W-:Y:S05]  /*0df0*/  BRA `(.L_x_14723) ;  /* 0x0000000000587947 */ /* 0x000fea0003800000 */
.L_x_14722:
        /* <DEDUP_REMOVED lines=16> */
.L_x_14750:
[----:B------:R-:W-:Y:S01]  /*0f00*/  CS2R R28, SRZ ;  /* 0x00000000001c7805 */ /* 0x000fe2000001ff00 */
[----:B------:R-:W-:Y:S06]  /*0f10*/  BRA `(.L_x_14723) ;  /* 0x0000000000107947 */ /* 0x000fec0003800000 */
.L_x_14747:
[----:B------:R0:W5:Y:S01]  /*0f20*/  LDG.E.64 R28, desc[UR36][R4.64] ;  /* 0x00000024041c7981 */ /* 0x000162000c1e1b00 */
[----:B------:R-:W-:Y:S05]  /*0f30*/  BRA `(.L_x_14723) ;  /* 0x0000000000087947 */ /* 0x000fea0003800000 */
.L_x_14746:
[----:B------:R0:W5:Y:S01]  /*0f40*/  LDG.E R28, desc[UR36][R4.64] ;  /* 0x00000024041c7981 */ /* 0x000162000c1e1900 */
[----:B------:R-:W-:-:S07]  /*0f50*/  IMAD.MOV.U32 R29, RZ, RZ, RZ ;  /* 0x000000ffff1d7224 */ /* 0x000fce00078e00ff */
.L_x_14723:
[----:B------:R-:W2:Y:S02]  /*0f60*/  S2R R22, SR_TID.X ;  /* 0x0000000000167919 */ /* 0x000ea40000002100 */
[----:B--2---:R-:W-:-:S07]  /*0f70*/  VIADD R22, R22, 0x80 ;  /* 0x0000008016167836 */ /* 0x004fce0000000000 */
.L_x_14717:
[----:B------:R-:W-:Y:S05]  /*0f80*/  BSYNC B6 ;  /* 0x0000000000067941 */ /* 0x000fea0003800000 */
.L_x_14716:
        /* <DEDUP_REMOVED lines=24> */
.L_x_14756:
[----:B------:R0:W5:Y:S01]  /*1110*/  LDG.E.U8 R26, desc[UR36][R4.64] ;  /* 0x00000024041a7981 */ /* 0x000162000c1e1100 */
[----:B------:R-:W-:Y:S01]  /*1120*/  IMAD.MOV.U32 R27, RZ, RZ, RZ ;  /* 0x000000ffff1b7224 */ /* 0x000fe200078e00ff */
[----:B------:R-:W-:Y:S06]  /*1130*/  BRA `(.L_x_14758) ;  /* 0x0000000c00487947 */ /* 0x000fec0003800000 */
.L_x_14755:
        /* <DEDUP_REMOVED lines=8> */
.L_x_14760:
[----:B------:R-:W2:Y:S02]  /*11c0*/  LDG.E R26, desc[UR36][R4.64] ;  /* 0x00000024041a7981 */ /* 0x000ea4000c1e1900 */
[----:B--2---:R-:W-:Y:S01]  /*11d0*/  SHF.R.S32.HI R27, RZ, 0x1f, R26 ;  /* 0x0000001fff1b7819 */ /* 0x004fe2000001141a */
[----:B------:R-:W-:Y:S06]  /*11e0*/  BRA `(.L_x_14758) ;  /* 0x0000000c001c7947 */ /* 0x000fec0003800000 */
.L_x_14759:
[----:B------:R-:W2:Y:S02]  /*11f0*/  LDG.E.S16 R26, desc[UR36][R4.64] ;  /* 0x00000024041a7981 */ /* 0x000ea4000c1e1700 */
[----:B--2---:R-:W-:Y:S01]  /*1200*/  SHF.R.S32.HI R27, RZ, 0x1f, R26 ;  /* 0x0000001fff1b7819 */ /* 0x004fe2000001141a */
[----:B------:R-:W-:Y:S06]  /*1210*/  BRA `(.L_x_14758) ;  /* 0x0000000c00107947 */ /* 0x000fec0003800000 */
.L_x_14754:
        /* <DEDUP_REMOVED lines=9> */
.L_x_14762:
[----:B------:R-:W2:Y:S02]  /*12b0*/  LDG.E.U16 R4, desc[UR36][R4.64] ;  /* 0x0000002404047981 */ /* 0x000ea4000c1e1500 */
[----:B--2---:R-:W-:-:S06]  /*12c0*/  HADD2.F32 R26, -RZ, R4.H0_H0 ;  /* 0x20000004ff1a7230 */ /* 0x004fcc0000004100 */
[----:B------:R-:W0:Y:S01]  /*12d0*/  F2I.S64.TRUNC R26, R26 ;  /* 0x0000001a001a7311 */ /* 0x000e22000020d900 */
[----:B------:R-:W-:Y:S05]  /*12e0*/  BRA `(.L_x_14758) ;  /* 0x0000000800dc7947 */ /* 0x000fea0003800000 */
.L_x_14761:
        /* <DEDUP_REMOVED lines=9> */
.L_x_14764:
[----:B------:R-:W2:Y:S02]  /*1380*/  LDG.E.U16 R4, desc[UR36][R4.64] ;  /* 0x0000002404047981 */ /* 0x000ea4000c1e1500 */
[----:B--2---:R-:W-:-:S06]  /*1390*/  HADD2.F32 R26, -RZ, R4.H0_H0 ;  /* 0x20000004ff1a7230 */ /* 0x004fcc0000004100 */
[----:B------:R-:W0:Y:S01]  /*13a0*/  F2I.S64.TRUNC R26, R26 ;  /* 0x0000001a001a7311 */ /* 0x000e22000020d900 */
[----:B------:R-:W-:Y:S05]  /*13b0*/  BRA `(.L_x_14758) ;  /* 0x0000000800a87947 */ /* 0x000fea0003800000 */
.L_x_14763:
[----:B------:R-:W2:Y:S02]  /*13c0*/  LDG.E.64 R4, desc[UR36][R4.64] ;  /* 0x0000002404047981 */ /* 0x000ea4000c1e1b00 */
[----:B--2---:R0:W1:Y:S01]  /*13d0*/  F2I.S64.F64.TRUNC R26, R4 ;  /* 0x00000004001a7311 */ /* 0x004062000030d900 */
[----:B------:R-:W-:Y:S05]  /*13e0*/  BRA `(.L_x_14758) ;  /* 0x00000008009c7947 */ /* 0x000fea0003800000 */
.L_x_14753:
        /* <DEDUP_REMOVED lines=13> */
.L_x_14767:
[----:B------:R-:W2:Y:S02]  /*14c0*/  LDG.E.64 R4, desc[UR36][R4.64] ;  /* 0x0000002404047981 */ /* 0x000ea4000c1e1b00 */
[----:B--2---:R0:W1:Y:S01]  /*14d0*/  F2I.S64.F64.TRUNC R26, R4 ;  /* 0x00000004001a7311 */ /* 0x004062000030d900 */
[----:B------:R-:W-:Y:S05]  /*14e0*/  BRA `(.L_x_14758) ;  /* 0x00000008005c7947 */ /* 0x000fea0003800000 */
.L_x_14766:
        /* <DEDUP_REMOVED lines=27> */
.L_x_14769:
        /* <DEDUP_REMOVED lines=14> */
.L_x_14768:
[----:B------:R-:W2:Y:S02]  /*1780*/  LDG.E.U16 R26, desc[UR36][R4.64] ;  /* 0x00000024041a7981 */ /* 0x000ea4000c1e1500 */
[----:B--2---:R-:W-:-:S06]  /*1790*/  IMAD.U32 R26, R26, 0x10000, RZ ;  /* 0x000100001a1a7824 */ /* 0x004fcc00078e00ff */
[----:B------:R-:W0:Y:S01]  /*17a0*/  F2I.S64.TRUNC R26, R26 ;  /* 0x0000001a001a7311 */ /* 0x000e22000020d900 */
[----:B------:R-:W-:Y:S05]  /*17b0*/  BRA `(.L_x_14758) ;  /* 0x0000000400a87947 */ /* 0x000fea0003800000 */
.L_x_14765:
        /* <DEDUP_REMOVED lines=11> */
.L_x_14772:
        /* <DEDUP_REMOVED lines=21> */
.L_x_14776:
[----:B------:R-:W-:Y:S05]  /*19c0*/  BSYNC B1 ;  /* 0x0000000000017941 */ /* 0x000fea0003800000 */
.L_x_14775:
[----:B------:R-:W-:Y:S01]  /*19d0*/  IMAD.SHL.U32 R3, R3, 0x100000, RZ ;  /* 0x0010000003037824 */ /* 0x000fe200078e00ff */
[----:B------:R-:W-:-:S04]  /*19e0*/  LEA R5, R0, 0x3b800000, 0x17 ;  /* 0x3b80000000057811 */ /* 0x000fc800078eb8ff */
[----:B------:R-:W-:-:S07]  /*19f0*/  LOP3.LUT R26, R5, R3, R26, 0xfe, !PT ;  /* 0x00000003051a7212 */ /* 0x000fce00078efe1a */
.L_x_14774:
[----:B------:R-:W-:Y:S05]  /*1a00*/  BSYNC B0 ;  /* 0x0000000000007941 */ /* 0x000fea0003800000 */
.L_x_14773:
[----:B------:R-:W0:Y:S01]  /*1a10*/  F2I.S64.TRUNC R26, R26 ;  /* 0x0000001a001a7311 */ /* 0x000e22000020d900 */
[----:B------:R-:W-:Y:S05]  /*1a20*/  BRA `(.L_x_14758) ;  /* 0x00000004000c7947 */ /* 0x000fea0003800000 */
.L_x_14771:
        /* <DEDUP_REMOVED lines=21> */
.L_x_14780:
[----:B------:R-:W-:Y:S05]  /*1b80*/  BSYNC B1 ;  /* 0x0000000000017941 */ /* 0x000fea0003800000 */
.L_x_14779:
[----:B------:R-:W-:Y:S01]  /*1b90*/  IMAD.SHL.U32 R3, R3, 0x200000, RZ ;  /* 0x0020000003037824 */ /* 0x000fe200078e00ff */
[----:B------:R-:W-:-:S04]  /*1ba0*/  LEA R5, R0, 0x37800000, 0x17 ;  /* 0x3780000000057811 */ /* 0x000fc800078eb8ff */
[----:B------:R-:W-:-:S07]  /*1bb0*/  LOP3.LUT R26, R5, R3, R26, 0xfe, !PT ;  /* 0x00000003051a7212 */ /* 0x000fce00078efe1a */
.L_x_14778:
[----:B------:R-:W-:Y:S05]  /*1bc0*/  BSYNC B0 ;  /* 0x0000000000007941 */ /* 0x000fea0003800000 */
.L_x_14777:
[----:B------:R-:W0:Y:S01]  /*1bd0*/  F2I.S64.TRUNC R26, R26 ;  /* 0x0000001a001a7311 */ /* 0x000e22000020d900 */
[----:B------:R-:W-:Y:S05]  /*1be0*/  BRA `(.L_x_14758) ;  /* 0x00000000009c7947 */ /* 0x000fea0003800000 */
.L_x_14770:
        /* <DEDUP_REMOVED lines=14> */
.L_x_14784:
[----:B------:R-:W-:Y:S05]  /*1cd0*/  BSYNC B0 ;  /* 0x0000000000007941 */ /* 0x000fea0003800000 */
.L_x_14783:
[----:B------:R-:W0:Y:S01]  /*1ce0*/  F2I.S64.TRUNC R26, R26 ;  /* 0x0000001a001a7311 */ /* 0x000e22000020d900 */
[----:B------:R-:W-:Y:S05]  /*1cf0*/  BRA `(.L_x_14758) ;  /* 0x0000000000587947 */ /* 0x000fea0003800000 */
.L_x_14757:
        /* <DEDUP_REMOVED lines=16> */
.L_x_14785:
[----:B------:R-:W-:Y:S01]  /*1e00*/  CS2R R26, SRZ ;  /* 0x00000000001a7805 */ /* 0x000fe2000001ff00 */
[----:B------:R-:W-:Y:S06]  /*1e10*/  BRA `(.L_x_14758) ;  /* 0x0000000000107947 */ /* 0x000fec0003800000 */
.L_x_14782:
[----:B------:R0:W5:Y:S01]  /*1e20*/  LDG.E.64 R26, desc[UR36][R4.64] ;  /* 0x00000024041a7981 */ /* 0x000162000c1e1b00 */
[----:B------:R-:W-:Y:S05]  /*1e30*/  BRA `(.L_x_14758) ;  /* 0x0000000000087947 */ /* 0x000fea0003800000 */
.L_x_14781:
[----:B------:R0:W5:Y:S01]  /*1e40*/  LDG.E R26, desc[UR36][R4.64] ;  /* 0x00000024041a7981 */ /* 0x000162000c1e1900 */
[----:B------:R-:W-:-:S07]  /*1e50*/  IMAD.MOV.U32 R27, RZ, RZ, RZ ;  /* 0x000000ffff1b7224 */ /* 0x000fce00078e00ff */
.L_x_14758:
[----:B------:R-:W-:-:S07]  /*1e60*/  VIADD R22, R22, 0x80 ;  /* 0x0000008016167836 */ /* 0x000fce0000000000 */
.L_x_14752:
[----:B------:R-:W-:Y:S05]  /*1e70*/  BSYNC B6 ;  /* 0x0000000000067941 */ /* 0x000fea0003800000 */
.L_x_14751:
[----:B------:R-:W-:Y:S01]  /*1e80*/  ISETP.GE.AND P0, PT, R22, R18, PT ;  /* 0x000000121600720c */ /* 0x000fe20003f06270 */
[----:B------:R-:W-:Y:S01]  /*1e90*/  BSSY B6, `(.L_x_14786) ;  /* 0x00000ef000067945 */ /* 0x000fe20003800000 */
[----:B------:R-:W-:Y:S02]  /*1ea0*/  CS2R R16, SRZ ;  /* 0x0000000000107805 */ /* 0x000fe4000001ff00 */
[----:B------:R-:W-:-:S09]  /*1eb0*/  CS2R R24, SRZ ;  /* 0x0000000000187805 */ /* 0x000fd2000001ff00 */
        /* <DEDUP_REMOVED lines=22> */
.L_x_14791:
[----:B------:R0:W5:Y:S01]  /*2020*/  LDG.E.U8 R24, desc[UR36][R4.64] ;  /* 0x0000002404187981 */ /* 0x000162000c1e1100 */
[----:B------:R-:W-:Y:S01]  /*2030*/  IMAD.MOV.U32 R25, RZ, RZ, RZ ;  /* 0x000000ffff197224 */ /* 0x000fe200078e00ff */
[----:B------:R-:W-:Y:S06]  /*2040*/  BRA `(.L_x_14793) ;  /* 0x0000000c00487947 */ /* 0x000fec0003800000 */
.L_x_14790:
        /* <DEDUP_REMOVED lines=8> */
.L_x_14795:
[----:B------:R-:W2:Y:S02]  /*20d0*/  LDG.E R24, desc[UR36][R4.64] ;  /* 0x0000002404187981 */ /* 0x000ea4000c1e1900 */
[----:B--2---:R-:W-:Y:S01]  /*20e0*/  SHF.R.S32.HI R25, RZ, 0x1f, R24 ;  /* 0x0000001fff197819 */ /* 0x004fe20000011418 */
[----:B------:R-:W-:Y:S06]  /*20f0*/  BRA `(.L_x_14793) ;  /* 0x0000000c001c7947 */ /* 0x000fec0003800000 */
.L_x_14794:
[----:B------:R-:W2:Y:S02]  /*2100*/  LDG.E.S16 R24, desc[UR36][R4.64] ;  /* 0x0000002404187981 */ /* 0x000ea4000c1e1700 */
[----:B--2---:R-:W-:Y:S01]  /*2110*/  SHF.R.S32.HI R25, RZ, 0x1f, R24 ;  /* 0x0000001fff197819 */ /* 0x004fe20000011418 */
[----:B------:R-:W-:Y:S06]  /*2120*/  BRA `(.L_x_14793) ;  /* 0x0000000c00107947 */ /* 0x000fec0003800000 */
.L_x_14789:
        /* <DEDUP_REMOVED lines=9> */
.L_x_14797:
[----:B------:R-:W2:Y:S02]  /*21c0*/  LDG.E.U16 R4, desc[UR36][R4.64] ;  /* 0x0000002404047981 */ /* 0x000ea4000c1e1500 */
[----:B--2---:R-:W-:-:S06]  /*21d0*/  HADD2.F32 R24, -RZ, R4.H0_H0 ;  /* 0x20000004ff187230 */ /* 0x004fcc0000004100 */
[----:B------:R-:W0:Y:S01]  /*21e0*/  F2I.S64.TRUNC R24, R24 ;  /* 0x0000001800187311 */ /* 0x000e22000020d900 */
[----:B------:R-:W-:Y:S05]  /*21f0*/  BRA `(.L_x_14793) ;  /* 0x0000000800dc7947 */ /* 0x000fea0003800000 */
.L_x_14796:
        /* <DEDUP_REMOVED lines=9> */
.L_x_14799:
[----:B------:R-:W2:Y:S02]  /*2290*/  LDG.E.U16 R4, desc[UR36][R4.64] ;  /* 0x0000002404047981 */ /* 0x000ea4000c1e1500 */
[----:B--2---:R-:W-:-:S06]  /*22a0*/  HADD2.F32 R24, -RZ, R4.H0_H0 ;  /* 0x20000004ff187230 */ /* 0x004fcc0000004100 */
[----:B------:R-:W0:Y:S01]  /*22b0*/  F2I.S64.TRUNC R24, R24 ;  /* 0x0000001800187311 */ /* 0x000e22000020d900 */
[----:B------:R-:W-:Y:S05]  /*22c0*/  BRA `(.L_x_14793) ;  /* 0x0000000800a87947 */ /* 0x000fea0003800000 */
.L_x_14798:
[----:B------:R-:W2:Y:S02]  /*22d0*/  LDG.E.64 R4, desc[UR36][R4.64] ;  /* 0x0000002404047981 */ /* 0x000ea4000c1e1b00 */
[----:B--2---:R0:W1:Y:S01]  /*22e0*/  F2I.S64.F64.TRUNC R24, R4 ;  /* 0x0000000400187311 */ /* 0x004062000030d900 */
[----:B------:R-:W-:Y:S05]  /*22f0*/  BRA `(.L_x_14793) ;  /* 0x00000008009c7947 */ /* 0x000fea0003800000 */
.L_x_14788:
        /* <DEDUP_REMOVED lines=13> */
.L_x_14802:
[----:B------:R-:W2:Y:S02]  /*23d0*/  LDG.E.64 R4, desc[UR36][R4.64] ;  /* 0x0000002404047981 */ /* 0x000ea4000c1e1b00 */
[----:B--2---:R0:W1:Y:S01]  /*23e0*/  F2I.S64.F64.TRUNC R24, R4 ;  /* 0x0000000400187311 */ /* 0x004062000030d900 */
[----:B------:R-:W-:Y:S05]  /*23f0*/  BRA `(.L_x_14793) ;  /* 0x00000008005c7947 */ /* 0x000fea0003800000 */
.L_x_14801:
        /* <DEDUP_REMOVED lines=27> */
.L_x_14804:
        /* <DEDUP_REMOVED lines=14> */
.L_x_14803:
[----:B------:R-:W2:Y:S02]  /*2690*/  LDG.E.U16 R24, desc[UR36][R4.64] ;  /* 0x0000002404187981 */ /* 0x000ea4000c1e1500 */
[----:B--2---:R-:W-:-:S06]  /*26a0*/  IMAD.U32 R24, R24, 0x10000, RZ ;  /* 0x0001000018187824 */ /* 0x004fcc00078e00ff */
[----:B------:R-:W0:Y:S01]  /*26b0*/  F2I.S64.TRUNC R24, R24 ;  /* 0x0000001800187311 */ /* 0x000e22000020d900 */
[----:B------:R-:W-:Y:S05]  /*26c0*/  BRA `(.L_x_14793) ;  /* 0x0000000400a87947 */ /* 0x000fea0003800000 */
.L_x_14800:
        /* <DEDUP_REMOVED lines=11> */
.L_x_14807:
        /* <DEDUP_REMOVED lines=21> */
.L_x_14811:
[----:B------:R-:W-:Y:S05]  /*28d0*/  BSYNC B1 ;  /* 0x0000000000017941 */ /* 0x000fea0003800000 */
.L_x_14810:
[----:B------:R-:W-:Y:S01]  /*28e0*/  IMAD.SHL.U32 R3, R3, 0x100000, RZ ;  /* 0x0010000003037824 */ /* 0x000fe200078e00ff */
[----:B------:R-:W-:-:S04]  /*28f0*/  LEA R5, R0, 0x3b800000, 0x17 ;  /* 0x3b80000000057811 */ /* 0x000fc800078eb8ff */
[----:B------:R-:W-:-:S07]  /*2900*/  LOP3.LUT R24, R5, R3, R24, 0xfe, !PT ;  /* 0x0000000305187212 */ /* 0x000fce00078efe18 */
.L_x_14809:
[----:B------:R-:W-:Y:S05]  /*2910*/  BSYNC B0 ;  /* 0x0000000000007941 */ /* 0x000fea0003800000 */
.L_x_14808:
[----:B------:R-:W1:Y:S01]  /*2920*/  F2I.S64.TRUNC R24, R24 ;  /* 0x0000001800187311 */ /* 0x000e62000020d900 */
[----:B------:R-:W-:Y:S05]  /*2930*/  BRA `(.L_x_14793) ;  /* 0x00000004000c7947 */ /* 0x000fea0003800000 */
.L_x_14806:
        /* <DEDUP_REMOVED lines=21> */
.L_x_14815:
[----:B------:R-:W-:Y:S05]  /*2a90*/  BSYNC B1 ;  /* 0x0000000000017941 */ /* 0x000fea0003800000 */
.L_x_14814:
[----:B------:R-:W-:Y:S01]  /*2aa0*/  IMAD.SHL.U32 R3, R3, 0x200000, RZ ;  /* 0x0020000003037824 */ /* 0x000fe200078e00ff */
[----:B------:R-:W-:-:S04]  /*2ab0*/  LEA R5, R0, 0x37800000, 0x17 ;  /* 0x3780000000057811 */ /* 0x000fc800078eb8ff */
[----:B------:R-:W-:-:S07]  /*2ac0*/  LOP3.LUT R24, R5, R3, R24, 0xfe, !PT ;  /* 0x0000000305187212 */ /* 0x000fce00078efe18 */
.L_x_14813:
[----:B------:R-:W-:Y:S05]  /*2ad0*/  BSYNC B0 ;  /* 0x0000000000007941 */ /* 0x000fea0003800000 */
.L_x_14812:
[----:B------:R-:W2:Y:S01]  /*2ae0*/  F2I.S64.TRUNC R24, R24 ;  /* 0x0000001800187311 */ /* 0x000ea2000020d900 */
[----:B------:R-:W-:Y:S05]  /*2af0*/  BRA `(.L_x_14793) ;  /* 0x00000000009c7947 */ /* 0x000fea0003800000 */
.L_x_14805:
        /* <DEDUP_REMOVED lines=14> */
.L_x_14819:
[----:B------:R-:W-:Y:S05]  /*2be0*/  BSYNC B0 ;  /* 0x0000000000007941 */ /* 0x000fea0003800000 */
.L_x_14818:
[----:B------:R-:W0:Y:S01]  /*2bf0*/  F2I.S64.TRUNC R24, R24 ;  /* 0x0000001800187311 */ /* 0x000e22000020d900 */
[----:B------:R-:W-:Y:S05]  /*2c00*/  BRA `(.L_x_14793) ;  /* 0x0000000000587947 */ /* 0x000fea0003800000 */
.L_x_14792:
        /* <DEDUP_REMOVED lines=16> */
.L_x_14820:
[----:B------:R-:W-:Y:S01]  /*2d10*/  CS2R R24, SRZ ;  /* 0x0000000000187805 */ /* 0x000fe2000001ff00 */
[----:B------:R-:W-:Y:S06]  /*2d20*/  BRA `(.L_x_14793) ;  /* 0x0000000000107947 */ /* 0x000fec0003800000 */
.L_x_14817:
[----:B------:R0:W5:Y:S01]  /*2d30*/  LDG.E.64 R24, desc[UR36][R4.64] ;  /* 0x0000002404187981 */ /* 0x000162000c1e1b00 */
[----:B------:R-:W-:Y:S05]  /*2d40*/  BRA `(.L_x_14793) ;  /* 0x0000000000087947 */ /* 0x000fea0003800000 */
.L_x_14816:
[----:B------:R0:W5:Y:S01]  /*2d50*/  LDG.E R24, desc[UR36][R4.64] ;  /* 0x0000002404187981 */ /* 0x000162000c1e1900 */
[----:B------:R-:W-:-:S07]  /*2d60*/  IMAD.MOV.U32 R25, RZ, RZ, RZ ;  /* 0x000000ffff197224 */ /* 0x000fce00078e00ff */
.L_x_14793:
[----:B------:R-:W-:-:S07]  /*2d70*/  VIADD R22, R22, 0x80 ;  /* 0x0000008016167836 */ /* 0x000fce0000000000 */
.L_x_14787:
[----:B------:R-:W-:Y:S05]  /*2d80*/  BSYNC B6 ;  /* 0x0000000000067941 */ /* 0x000fea0003800000 */
.L_x_14786:
[----:B------:R-:W-:Y:S01]  /*2d90*/  ISETP.GE.AND P0, PT, R22, R18, PT ;  /* 0x000000121600720c */ /* 0x000fe20003f06270 */
[----:B------:R-:W-:-:S12]  /*2da0*/  BSSY B6, `(.L_x_14821) ;  /* 0x00000ea000067945 */ /* 0x000fd80003800000 */
[----:B------:R-:W-:Y:S05]  /*2db0*/  @P0 BRA `(.L_x_14822) ;  /* 0x0000000c00a00947 */ /* 0x000fea0003800000 */
[----:B01----:R-:W0:Y:S01]  /*2dc0*/  LDC.64 R4, c[0x0][0x230] ;  /* 0x00008c00ff047b82 */ /* 0x003e220000000a00 */
        /* <DEDUP_REMOVED lines=19> */
.L_x_14826:
[----:B------:R0:W5:Y:S01]  /*2f00*/  LDG.E.U8 R16, desc[UR36][R4.64] ;  /* 0x0000002404107981 */ /* 0x000162000c1e1100 */
[----:B------:R-:W-:Y:S01]  /*2f10*/  IMAD.MOV.U32 R17, RZ, RZ, RZ ;  /* 0x000000ffff117224 */ /* 0x000fe200078e00ff */
[----:B------:R-:W-:Y:S06]  /*2f20*/  BRA `(.L_x_14822) ;  /* 0x0000000c00447947 */ /* 0x000fec0003800000 */
.L_x_14825:
        /* <DEDUP_REMOVED lines=8> */
.L_x_14829:
[----:B------:R-:W2:Y:S02]  /*2fb0*/  LDG.E R16, desc[UR36][R4.64] ;  /* 0x0000002404107981 */ /* 0x000ea4000c1e1900 */
[----:B--2---:R-:W-:Y:S01]  /*2fc0*/  SHF.R.S32.HI R17, RZ, 0x1f, R16 ;  /* 0x0000001fff117819 */ /* 0x004fe20000011410 */
[----:B------:R-:W-:Y:S06]  /*2fd0*/  BRA `(.L_x_14822) ;  /* 0x0000000c00187947 */ /* 0x000fec0003800000 */
.L_x_14828:
[----:B------:R-:W2:Y:S02]  /*2fe0*/  LDG.E.S16 R16, desc[UR36][R4.64] ;  /* 0x0000002404107981 */ /* 0x000ea4000c1e1700 */
[----:B--2---:R-:W-:Y:S01]  /*2ff0*/  SHF.R.S32.HI R17, RZ, 0x1f, R16 ;  /* 0x0000001fff117819 */ /* 0x004fe20000011410 */
[----:B------:R-:W-:Y:S06]  /*3000*/  BRA `(.L_x_14822) ;  /* 0x0000000c000c7947 */ /* 0x000fec0003800000 */
.L_x_14824:
        /* <DEDUP_REMOVED lines=9> */
.L_x_14831:
[----:B------:R-:W2:Y:S02]  /*30a0*/  LDG.E.U16 R4, desc[UR36][R4.64] ;  /* 0x0000002404047981 */ /* 0x000ea4000c1e1500 */
[----:B--2---:R-:W-:-:S06]  /*30b0*/  HADD2.F32 R16, -RZ, R4.H0_H0 ;  /* 0x20000004ff107230 */ /* 0x004fcc0000004100 */
[----:B------:R-:W0:Y:S01]  /*30c0*/  F2I.S64.TRUNC R16, R16 ;  /* 0x0000001000107311 */ /* 0x000e22000020d900 */
[----:B------:R-:W-:Y:S05]  /*30d0*/  BRA `(.L_x_14822) ;  /* 0x0000000800d87947 */ /* 0x000fea0003800000 */
.L_x_14830:
        /* <DEDUP_REMOVED lines=9> */
.L_x_14833:
[----:B------:R-:W2:Y:S02]  /*3170*/  LDG.E.U16 R4, desc[UR36][R4.64] ;  /* 0x0000002404047981 */ /* 0x000ea4000c1e1500 */
[----:B--2---:R-:W-:-:S06]  /*3180*/  HADD2.F32 R16, -RZ, R4.H0_H0 ;  /* 0x20000004ff107230 */ /* 0x004fcc0000004100 */
[----:B------:R-:W0:Y:S01]  /*3190*/  F2I.S64.TRUNC R16, R16 ;  /* 0x0000001000107311 */ /* 0x000e22000020d900 */
[----:B------:R-:W-:Y:S05]  /*31a0*/  BRA `(.L_x_14822) ;  /* 0x0000000800a47947 */ /* 0x000fea0003800000 */
.L_x_14832:
[----:B------:R-:W2:Y:S02]  /*31b0*/  LDG.E.64 R4, desc[UR36][R4.64] ;  /* 0x0000002404047981 */ /* 0x000ea4000c1e1b00 */
[----:B--2---:R0:W1:Y:S01]  /*31c0*/  F2I.S64.F64.TRUNC R16, R4 ;  /* 0x0000000400107311 */ /* 0x004062000030d900 */
[----:B------:R-:W-:Y:S05]  /*31d0*/  BRA `(.L_x_14822) ;  /* 0x0000000800987947 */ /* 0x000fea0003800000 */
.L_x_14823:
        /* <DEDUP_REMOVED lines=13> */
.L_x_14836:
[----:B------:R-:W2:Y:S02]  /*32b0*/  LDG.E.64 R4, desc[UR36][R4.64] ;  /* 0x0000002404047981 */ /* 0x000ea4000c1e1b00 */
[----:B--2---:R0:W1:Y:S01]  /*32c0*/  F2I.S64.F64.TRUNC R16, R4 ;  /* 0x0000000400107311 */ /* 0x004062000030d900 */
[----:B------:R-:W-:Y:S05]  /*32d0*/  BRA `(.L_x_14822) ;  /* 0x0000000800587947 */ /* 0x000fea0003800000 */
.L_x_14835:
        /* <DEDUP_REMOVED lines=27> */
.L_x_14838:
        /* <DEDUP_REMOVED lines=14> */
.L_x_14837:
[----:B------:R-:W2:Y:S02]  /*3570*/  LDG.E.U16 R16, desc[UR36][R4.64] ;  /* 0x0000002404107981 */ /* 0x000ea4000c1e1500 */
[----:B--2---:R-:W-:-:S06]  /*3580*/  IMAD.U32 R16, R16, 0x10000, RZ ;  /* 0x0001000010107824 */ /* 0x004fcc00078e00ff */
[----:B------:R-:W0:Y:S01]  /*3590*/  F2I.S64.TRUNC R16, R16 ;  /* 0x0000001000107311 */ /* 0x000e22000020d900 */
[----:B------:R-:W-:Y:S05]  /*35a0*/  BRA `(.L_x_14822) ;  /* 0x0000000400a47947 */ /* 0x000fea0003800000 */
.L_x_14834:
        /* <DEDUP_REMOVED lines=11> */
.L_x_14841:
        /* <DEDUP_REMOVED lines=21> */
.L_x_14845:
[----:B------:R-:W-:Y:S05]  /*37b0*/  BSYNC B1 ;  /* 0x0000000000017941 */ /* 0x000fea0003800000 */
.L_x_14844:
[----:B------:R-:W-:Y:S01]  /*37c0*/  IMAD.SHL.U32 R3, R3, 0x100000, RZ ;  /* 0x0010000003037824 */ /* 0x000fe200078e00ff */
[----:B------:R-:W-:-:S04]  /*37d0*/  LEA R5, R0, 0x3b800000, 0x17 ;  /* 0x3b80000000057811 */ /* 0x000fc800078eb8ff */
[----:B------:R-:W-:-:S07]  /*37e0*/  LOP3.LUT R16, R5, R3, R16, 0xfe, !PT ;  /* 0x0000000305107212 */ /* 0x000fce00078efe10 */
.L_x_14843:
[----:B------:R-:W-:Y:S05]  /*37f0*/  BSYNC B0 ;  /* 0x0000000000007941 */ /* 0x000fea0003800000 */
.L_x_14842:
[----:B------:R-:W0:Y:S01]  /*3800*/  F2I.S64.TRUNC R16, R16 ;  /* 0x0000001000107311 */ /* 0x000e22000020d900 */
[----:B------:R-:W-:Y:S05]  /*3810*/  BRA `(.L_x_14822) ;  /* 0x0000000400087947 */ /* 0x000fea0003800000 */
.L_x_14840:
        /* <DEDUP_REMOVED lines=21> */
.L_x_14849:
[----:B------:R-:W-:Y:S05]  /*3970*/  BSYNC B1 ;  /* 0x0000000000017941 */ /* 0x000fea0003800000 */
.L_x_14848:
[----:B------:R-:W-:Y:S01]  /*3980*/  IMAD.SHL.U32 R3, R3, 0x200000, RZ ;  /* 0x0020000003037824 */ /* 0x000fe200078e00ff */
[----:B------:R-:W-:-:S04]  /*3990*/  LEA R5, R0, 0x37800000, 0x17 ;  /* 0x3780000000057811 */ /* 0x000fc800078eb8ff */
[----:B------:R-:W-:-:S07]  /*39a0*/  LOP3.LUT R16, R5, R3, R16, 0xfe, !PT ;  /* 0x0000000305107212 */ /* 0x000fce00078efe10 */
.L_x_14847:
[----:B------:R-:W-:Y:S05]  /*39b0*/  BSYNC B0 ;  /* 0x0000000000007941 */ /* 0x000fea0003800000 */
.L_x_14846:
[----:B------:R-:W0:Y:S01]  /*39c0*/  F2I.S64.TRUNC R16, R16 ;  /* 0x0000001000107311 */ /* 0x000e22000020d900 */
[----:B------:R-:W-:Y:S05]  /*39d0*/  BRA `(.L_x_14822) ;  /* 0x0000000000987947 */ /* 0x000fea0003800000 */
.L_x_14839:
        /* <DEDUP_REMOVED lines=14> */
.L_x_14853:
[----:B------:R-:W-:Y:S05]  /*3ac0*/  BSYNC B0 ;  /* 0x0000000000007941 */ /* 0x000fea0003800000 */
.L_x_14852:
[----:B------:R-:W0:Y:S01]  /*3ad0*/  F2I.S64.TRUNC R16, R16 ;  /* 0x0000001000107311 */ /* 0x000e22000020d900 */
[----:B------:R-:W-:Y:S05]  /*3ae0*/  BRA `(.L_x_14822) ;  /* 0x0000000000547947 */ /* 0x000fea0003800000 */
.L_x_14827:
        /* <DEDUP_REMOVED lines=16> */
.L_x_14854:
[----:B------:R-:W-:Y:S05]  /*3bf0*/  BRA `(.L_x_14822) ;  /* 0x0000000000107947 */ /* 0x000fea0003800000 */
.L_x_14851:
[----:B------:R0:W5:Y:S01]  /*3c00*/  LDG.E.64 R16, desc[UR36][R4.64] ;  /* 0x0000002404107981 */ /* 0x000162000c1e1b00 */
[----:B------:R-:W-:Y:S05]  /*3c10*/  BRA `(.L_x_14822) ;  /* 0x0000000000087947 */ /* 0x000fea0003800000 */
.L_x_14850:
[----:B------:R0:W5:Y:S01]  /*3c20*/  LDG.E R16, desc[UR36][R4.64] ;  /* 0x0000002404107981 */ /* 0x000162000c1e1900 */
[----:B------:R-:W-:-:S07]  /*3c30*/  IMAD.MOV.U32 R17, RZ, RZ, RZ ;  /* 0x000000ffff117224 */ /* 0x000fce00078e00ff */
.L_x_14822:
[----:B------:R-:W-:Y:S05]  /*3c40*/  BSYNC B6 ;  /* 0x0000000000067941 */ /* 0x000fea0003800000 */
.L_x_14821:
[----:B------:R-:W3:Y:S01]  /*3c50*/  S2R R23, SR_TID.X ;  /* 0x0000000000177919 */ /* 0x000ee20000002100 */
[----:B0-2---:R-:W0:Y:S01]  /*3c60*/  LDC R0, c[0x0][0x220] ;  /* 0x00008800ff007b82 */ /* 0x005e220000000800 */
[----:B------:R-:W-:Y:S07]  /*3c70*/  BSSY B0, `(.L_x_14855) ;  /* 0x0000023000007945 */ /* 0x000fee0003800000 */
[----:B------:R-:W2:Y:S01]  /*3c80*/  LDC R3, c[0x0][0x224] ;  /* 0x00008900ff037b82 */ /* 0x000ea20000000800 */
[----:B---3--:R-:W-:-:S13]  /*3c90*/  ISETP.GE.AND P2, PT, R23, R18, PT ;  /* 0x000000121700720c */ /* 0x008fda0003f46270 */
[----:B------:R-:W-:Y:S05]  /*3ca0*/  @P2 BRA `(.L_x_14856) ;  /* 0x00000000007c2947 */ /* 0x000fea0003800000 */
[----:B------:R-:W-:Y:S02]  /*3cb0*/  ULDC UR4, c[0x0][0x224] ;  /* 0x0000890000047ab9 */ /* 0x000fe40000000800 */
[----:B-1--45:R-:W-:-:S04]  /*3cc0*/  LOP3.LUT R4, R29, UR4, RZ, 0xfc, !PT ;  /* 0x000000041d047c12 */ /* 0x032fc8000f8efcff */
[----:B------:R-:W-:-:S13]  /*3cd0*/  ISETP.NE.U32.AND P0, PT, R4, RZ, PT ;  /* 0x000000ff0400720c */ /* 0x000fda0003f05070 */
[----:B------:R-:W-:Y:S05]  /*3ce0*/  @!P0 BRA `(.L_x_14857) ;  /* 0x00000000001c8947 */ /* 0x000fea0003800000 */
[----:B------:R-:W-:Y:S01]  /*3cf0*/  IMAD.MOV.U32 R10, RZ, RZ, R28 ;  /* 0x000000ffff0a7224 */ /* 0x000fe200078e001c */
[----:B------:R-:W-:Y:S01]  /*3d00*/  MOV R11, 0x3d30 ;  /* 0x00003d30000b7802 */ /* 0x000fe20000000f00 */
[----:B------:R-:W-:-:S07]  /*3d10*/  IMAD.MOV.U32 R12, RZ, RZ, R29 ;  /* 0x000000ffff0c7224 */ /* 0x000fce00078e001d */
[----:B0-2---:R-:W-:Y:S05]  /*3d20*/  CALL.REL.NOINC `($__internal_29_$__cuda_sm20_div_s64) ;  /* 0x0000004400307944 */ /* 0x005fea0003c00000 */
[----:B------:R-:W-:Y:S02]  /*3d30*/  IMAD.MOV.U32 R4, RZ, RZ, R8 ;  /* 0x000000ffff047224 */ /* 0x000fe400078e0008 */
[----:B------:R-:W-:Y:S01]  /*3d40*/  IMAD.MOV.U32 R5, RZ, RZ, R9 ;  /* 0x000000ffff057224 */ /* 0x000fe200078e0009 */
[----:B------:R-:W-:Y:S06]  /*3d50*/  BRA `(.L_x_14856) ;  /* 0x0000000000507947 */ /* 0x000fec0003800000 */
.L_x_14857:
[----:B------:R-:W-:Y:S02]  /*3d60*/  ULDC UR4, c[0x0][0x220] ;  /* 0x0000880000047ab9 */ /* 0x000fe40000000800 */
[----:B------:R-:W1:Y:S01]  /*3d70*/  I2F.U32.RP R6, UR4 ;  /* 0x0000000400067d06 */ /* 0x000e620008209000 */
[----:B------:R-:W-:-:S07]  /*3d80*/  ISETP.NE.U32.AND P3, PT, RZ, UR4, PT ;  /* 0x00000004ff007c0c */ /* 0x000fce000bf65070 */
[----:B-1----:R-:W1:Y:S02]  /*3d90*/  MUFU.RCP R6, R6 ;  /* 0x0000000600067308 */ /* 0x002e640000001000 */
[----:B-1----:R-:W-:-:S06]  /*3da0*/  VIADD R4, R6, 0xffffffe ;  /* 0x0ffffffe06047836 */ /* 0x002fcc0000000000 */
[----:B------:R1:W3:Y:S02]  /*3db0*/  F2I.FTZ.U32.TRUNC.NTZ R5, R4 ;  /* 0x0000000400057305 */ /* 0x0002e4000021f000 */
[----:B-1----:R-:W-:Y:S02]  /*3dc0*/  IMAD.MOV.U32 R4, RZ, RZ, RZ ;  /* 0x000000ffff047224 */ /* 0x002fe400078e00ff */
[----:B---3--:R-:W-:-:S04]  /*3dd0*/  IMAD.MOV R7, RZ, RZ, -R5 ;  /* 0x000000ffff077224 */ /* 0x008fc800078e0a05 */
        /* <DEDUP_REMOVED lines=11> */
[----:B------:R-:W-:-:S07]  /*3e90*/  @!P3 LOP3.LUT R4, RZ, UR4, RZ, 0x33, !PT ;  /* 0x00000004ff04bc12 */ /* 0x000fce000f8e33ff */
.L_x_14856:
[----:B------:R-:W-:Y:S05]  /*3ea0*/  BSYNC B0 ;  /* 0x0000000000007941 */ /* 0x000fea0003800000 */
.L_x_14855:
[----:B------:R-:W-:Y:S01]  /*3eb0*/  VIADD R22, R23, 0x80 ;  /* 0x0000008017167836 */ /* 0x000fe20000000000 */
[----:B------:R-:W-:Y:S04]  /*3ec0*/  BSSY B0, `(.L_x_14858) ;  /* 0x0000023000007945 */ /* 0x000fe80003800000 */
[----:B------:R-:W-:-:S13]  /*3ed0*/  ISETP.GE.AND P0, PT, R22, R18, PT ;  /* 0x000000121600720c */ /* 0x000fda0003f06270 */
[----:B------:R-:W-:Y:S05]  /*3ee0*/  @P0 BRA `(.L_x_14859) ;  /* 0x0000000000800947 */ /* 0x000fea0003800000 */
[----:B------:R-:W-:Y:S02]  /*3ef0*/  ULDC UR4, c[0x0][0x224] ;  /* 0x0000890000047ab9 */ /* 0x000fe40000000800 */
[----:B-1---5:R-:W-:-:S04]  /*3f00*/  LOP3.LUT R6, R27, UR4, RZ, 0xfc, !PT ;  /* 0x000000041b067c12 */ /* 0x022fc8000f8efcff */
[----:B------:R-:W-:-:S13]  /*3f10*/  ISETP.NE.U32.AND P0, PT, R6, RZ, PT ;  /* 0x000000ff0600720c */ /* 0x000fda0003f05070 */
[----:B------:R-:W-:Y:S05]  /*3f20*/  @!P0 BRA `(.L_x_14860) ;  /* 0x00000000001c8947 */ /* 0x000fea0003800000 */
[----:B------:R-:W-:Y:S01]  /*3f30*/  IMAD.MOV.U32 R10, RZ, RZ, R26 ;  /* 0x000000ffff0a7224 */ /* 0x000fe200078e001a */
[----:B------:R-:W-:Y:S01]  /*3f40*/  MOV R11, 0x3f70 ;  /* 0x00003f70000b7802 */ /* 0x000fe20000000f00 */
[----:B------:R-:W-:-:S07]  /*3f50*/  IMAD.MOV.U32 R12, RZ, RZ, R27 ;  /* 0x000000ffff0c7224 */ /* 0x000fce00078e001b */
[----:B0-2-4-:R-:W-:Y:S05]  /*3f60*/  CALL.REL.NOINC `($__internal_29_$__cuda_sm20_div_s64) ;  /* 0x0000004000a07944 */ /* 0x015fea0003c00000 */
[----:B------:R-:W-:Y:S02]  /*3f70*/  IMAD.MOV.U32 R26, RZ, RZ, R8 ;  /* 0x000000ffff1a7224 */ /* 0x000fe400078e0008 */
[----:B------:R-:W-:Y:S01]  /*3f80*/  IMAD.MOV.U32 R27, RZ, RZ, R9 ;  /* 0x000000ffff1b7224 */ /* 0x000fe200078e0009 */
[----:B------:R-:W-:Y:S06]  /*3f90*/  BRA `(.L_x_14859) ;  /* 0x0000000000547947 */ /* 0x000fec0003800000 */
.L_x_14860:
[----:B------:R-:W-:Y:S01]  /*3fa0*/  ULDC UR4, c[0x0][0x220] ;  /* 0x0000880000047ab9 */ /* 0x000fe20000000800 */
[----:B------:R-:W-:Y:S01]  /*3fb0*/  IMAD.MOV.U32 R6, RZ, RZ, RZ ;  /* 0x000000ffff067224 */ /* 0x000fe200078e00ff */
[----:B------:R-:W1:Y:S01]  /*3fc0*/  I2F.U32.RP R8, UR4 ;  /* 0x0000000400087d06 */ /* 0x000e620008209000 */
[----:B------:R-:W-:Y:S01]  /*3fd0*/  ISETP.NE.U32.AND P3, PT, RZ, UR4, PT ;  /* 0x00000004ff007c0c */ /* 0x000fe2000bf65070 */
[----:B------:R-:W-:-:S06]  /*3fe0*/  IMAD.MOV.U32 R27, RZ, RZ, RZ ;  /* 0x000000ffff1b7224 */ /* 0x000fcc00078e00ff */
[----:B-1----:R-:W1:Y:S02]  /*3ff0*/  MUFU.RCP R8, R8 ;  /* 0x0000000800087308 */ /* 0x002e640000001000 */
[----:B-1----:R-:W-:-:S06]  /*4000*/  VIADD R9, R8, 0xffffffe ;  /* 0x0ffffffe08097836 */ /* 0x002fcc0000000000 */
[----:B------:R-:W1:Y:S02]  /*4010*/  F2I.FTZ.U32.TRUNC.NTZ R7, R9 ;  /* 0x0000000900077305 */ /* 0x000e64000021f000 */
[----:B-1----:R-:W-:-:S04]  /*4020*/  IMAD.MOV R11, RZ, RZ, -R7 ;  /* 0x000000ffff0b7224 */ /* 0x002fc800078e0a07 */
[----:B------:R-:W-:-:S04]  /*4030*/  IMAD R11, R11, UR4, RZ ;  /* 0x000000040b0b7c24 */ /* 0x000fc8000f8e02ff */
[----:B------:R-:W-:-:S06]  /*4040*/  IMAD.HI.U32 R11, R7, R11, R6 ;  /* 0x0000000b070b7227 */ /* 0x000fcc00078e0006 */
[----:B------:R-:W-:-:S04]  /*4050*/  IMAD.HI.U32 R6, R11, R26, RZ ;  /* 0x0000001a0b067227 */ /* 0x000fc800078e00ff */
[----:B------:R-:W-:-:S04]  /*4060*/  IMAD.MOV R7, RZ, RZ, -R6 ;  /* 0x000000ffff077224 */ /* 0x000fc800078e0a06 */
[----:B------:R-:W-:-:S05]  /*4070*/  IMAD R26, R7, UR4, R26 ;  /* 0x00000004071a7c24 */ /* 0x000fca000f8e021a */
[----:B------:R-:W-:-:S13]  /*4080*/  ISETP.GE.U32.AND P0, PT, R26, UR4, PT ;  /* 0x000000041a007c0c */ /* 0x000fda000bf06070 */
[----:B------:R-:W-:Y:S02]  /*4090*/  @P0 VIADD R26, R26, -UR4 ;  /* 0x800000041a1a0c36 */ /* 0x000fe40008000000 */
[----:B------:R-:W-:-:S03]  /*40a0*/  @P0 VIADD R6, R6, 0x1 ;  /* 0x0000000106060836 */ /* 0x000fc60000000000 */
[----:B------:R-:W-:-:S13]  /*40b0*/  ISETP.GE.U32.AND P1, PT, R26, UR4, PT ;  /* 0x000000041a007c0c */ /* 0x000fda000bf26070 */
[----:B------:R-:W-:Y:S01]  /*40c0*/  @P1 VIADD R6, R6, 0x1 ;  /* 0x0000000106061836 */ /* 0x000fe20000000000 */
[----:B------:R-:W-:-:S05]  /*40d0*/  @!P3 LOP3.LUT R6, RZ, UR4, RZ, 0x33, !PT ;  /* 0x00000004ff06bc12 */ /* 0x000fca000f8e33ff */
[----:B------:R-:W-:-:S07]  /*40e0*/  IMAD.MOV.U32 R26, RZ, RZ, R6 ;  /* 0x000000ffff1a7224 */ /* 0x000fce00078e0006 */
.L_x_14859:
[----:B------:R-:W-:Y:S05]  /*40f0*/  BSYNC B0 ;  /* 0x0000000000007941 */ /* 0x000fea0003800000 */
.L_x_14858:
        /* <DEDUP_REMOVED lines=15> */
.L_x_14863:
        /* <DEDUP_REMOVED lines=21> */
.L_x_14862:
[----:B------:R-:W-:Y:S05]  /*4340*/  BSYNC B0 ;  /* 0x0000000000007941 */ /* 0x000fea0003800000 */
.L_x_14861:
        /* <DEDUP_REMOVED lines=15> */
.L_x_14866:
[----:B------:R-:W-:Y:S01]  /*4440*/  ULDC UR4, c[0x0][0x220] ;  /* 0x0000880000047ab9 */ /* 0x000fe20000000800 */
[----:B------:R-:W-:Y:S01]  /*4450*/  IMAD.MOV.U32 R17, RZ, RZ, RZ ;  /* 0x000000ffff117224 */ /* 0x000fe200078e00ff */
[----:B------:R-:W1:Y:S01]  /*4460*/  I2F.U32.RP R8, UR4 ;  /* 0x0000000400087d06 */ /* 0x000e620008209000 */
[----:B------:R-:W-:-:S07]  /*4470*/  ISETP.NE.U32.AND P3, PT, RZ, UR4, PT ;  /* 0x00000004ff007c0c */ /* 0x000fce000bf65070 */
[----:B-1----:R-:W1:Y:S02]  /*4480*/  MUFU.RCP R8, R8 ;  /* 0x0000000800087308 */ /* 0x002e640000001000 */
[----:B-1----:R-:W-:-:S06]  /*4490*/  VIADD R6, R8, 0xffffffe ;  /* 0x0ffffffe08067836 */ /* 0x002fcc0000000000 */
[----:B------:R1:W2:Y:S02]  /*44a0*/  F2I.FTZ.U32.TRUNC.NTZ R7, R6 ;  /* 0x0000000600077305 */ /* 0x0002a4000021f000 */
[----:B-1----:R-:W-:Y:S02]  /*44b0*/  IMAD.MOV.U32 R6, RZ, RZ, RZ ;  /* 0x000000ffff067224 */ /* 0x002fe400078e00ff */
[----:B--2---:R-:W-:-:S04]  /*44c0*/  IMAD.MOV R3, RZ, RZ, -R7 ;  /* 0x000000ffff037224 */ /* 0x004fc800078e0a07 */
[----:B------:R-:W-:-:S04]  /*44d0*/  IMAD R3, R3, UR4, RZ ;  /* 0x0000000403037c24 */ /* 0x000fc8000f8e02ff */
[----:B------:R-:W-:-:S06]  /*44e0*/  IMAD.HI.U32 R3, R7, R3, R6 ;  /* 0x0000000307037227 */ /* 0x000fcc00078e0006 */
[----:B0-----:R-:W-:-:S04]  /*44f0*/  IMAD.HI.U32 R0, R3, R16, RZ ;  /* 0x0000001003007227 */ /* 0x001fc800078e00ff */
        /* <DEDUP_REMOVED lines=9> */
.L_x_14865:
[----:B------:R-:W-:Y:S05]  /*4590*/  BSYNC B0 ;  /* 0x0000000000007941 */ /* 0x000fea0003800000 */
.L_x_14864:
[----:B------:R-:W3:Y:S01]  /*45a0*/  LDC.U8 R19, c[0x0][0x244] ;  /* 0x00009100ff137b82 */ /* 0x000ee20000000000 */
[----:B------:R-:W-:Y:S04]  /*45b0*/  BSSY B6, `(.L_x_14867) ;  /* 0x0000100000067945 */ /* 0x000fe80003800000 */
[----:B------:R-:W-:Y:S05]  /*45c0*/  @P2 BRA `(.L_x_14868) ;  /* 0x0000000c00f82947 */ /* 0x000fea0003800000 */
[----:B--2---:R-:W0:Y:S01]  /*45d0*/  S2R R3, SR_TID.X ;  /* 0x0000000000037919 */ /* 0x004e220000002100 */
[----:B------:R-:W2:Y:S01]  /*45e0*/  LDC.64 R8, c[0x0][0x228] ;  /* 0x00008a00ff087b82 */ /* 0x000ea20000000a00 */
[----:B---3--:R-:W-:Y:S01]  /*45f0*/  PRMT R6, R19, 0x9910, RZ ;  /* 0x0000991013067816 */ /* 0x008fe200000000ff */
[----:B------:R-:W-:Y:S01]  /*4600*/  ULDC UR4, c[0x0][0x248] ;  /* 0x0000920000047ab9 */ /* 0x000fe20000000800 */
[----:B0-----:R-:W-:-:S04]  /*4610*/  IMAD R0, R2, 0x200, R3 ;  /* 0x0000020002007824 */ /* 0x001fc800078e0203 */
        /* <DEDUP_REMOVED lines=17> */
.L_x_14872:
[----:B------:R0:W-:Y:S01]  /*4730*/  STG.E.U8 desc[UR36][R8.64], R4 ;  /* 0x0000000408007986 */ /* 0x0001e2000c101124 */
[----:B------:R-:W-:Y:S01]  /*4740*/  IMAD.MOV.U32 R23, RZ, RZ, R22 ;  /* 0x000000ffff177224 */ /* 0x000fe200078e0016 */
[----:B------:R-:W-:Y:S06]  /*4750*/  BRA `(.L_x_14868) ;  /* 0x0000000c00947947 */ /* 0x000fec0003800000 */
.L_x_14871:
        /* <DEDUP_REMOVED lines=9> */
.L_x_14875:
[----:B------:R0:W-:Y:S01]  /*47f0*/  STG.E desc[UR36][R8.64], R4 ;  /* 0x0000000408007986 */ /* 0x0001e2000c101924 */
[----:B------:R-:W-:Y:S01]  /*4800*/  IMAD.MOV.U32 R23, RZ, RZ, R22 ;  /* 0x000000ffff177224 */ /* 0x000fe200078e0016 */
[----:B------:R-:W-:Y:S06]  /*4810*/  BRA `(.L_x_14868) ;  /* 0x0000000c00647947 */ /* 0x000fec0003800000 */
.L_x_14874:
[----:B------:R0:W-:Y:S01]  /*4820*/  STG.E.U16 desc[UR36][R8.64], R4 ;  /* 0x0000000408007986 */ /* 0x0001e2000c101524 */
[----:B------:R-:W-:Y:S01]  /*4830*/  IMAD.MOV.U32 R23, RZ, RZ, R22 ;  /* 0x000000ffff177224 */ /* 0x000fe200078e0016 */
[----:B------:R-:W-:Y:S06]  /*4840*/  BRA `(.L_x_14868) ;  /* 0x0000000c00587947 */ /* 0x000fec0003800000 */
.L_x_14870:
[----:B------:R-:W-:-:S13]  /*4850*/  ISETP.GT.AND P0, PT, R0, 0x6, PT ;  /* 0x000000060000780c */ /* 0x000fda0003f04270 */
[----:B------:R-:W-:Y:S05]  /*4860*/  @P0 BRA `(.L_x_14876) ;  /* 0x0000000000340947 */ /* 0x000fea0003800000 */
[----:B------:R-:W-:-:S13]  /*4870*/  ISETP.NE.AND P0, PT, R0, 0x5, PT ;  /* 0x000000050000780c */ /* 0x000fda0003f05270 */
[----:B------:R-:W-:Y:S05]  /*4880*/  @!P0 BRA `(.L_x_14877) ;  /* 0x0000000000188947 */ /* 0x000fea0003800000 */
[----:B------:R-:W-:-:S13]  /*4890*/  ISETP.NE.AND P0, PT, R0, 0x6, PT ;  /* 0x000000060000780c */ /* 0x000fda0003f05270 */
[----:B------:R-:W-:Y:S05]  /*48a0*/  @P0 BRA `(.L_x_14873) ;  /* 0x0000000800e40947 */ /* 0x000fea0003800000 */
[----:B-1----:R-:W0:Y:S01]  /*48b0*/  I2F.S64 R5, R4 ;  /* 0x0000000400057312 */ /* 0x002e220000301400 */
[----:B------:R-:W-:Y:S01]  /*48c0*/  IMAD.MOV.U32 R23, RZ, RZ, R22 ;  /* 0x000000ffff177224 */ /* 0x000fe200078e0016 */
[----:B0-----:R0:W-:Y:S01]  /*48d0*/  STG.E desc[UR36][R8.64], R5 ;  /* 0x0000000508007986 */ /* 0x0011e2000c101924 */
[----:B------:R-:W-:Y:S05]  /*48e0*/  BRA `(.L_x_14868) ;  /* 0x0000000c00307947 */ /* 0x000fea0003800000 */
.L_x_14877:
[----:B------:R-:W0:Y:S01]  /*48f0*/  I2F.S64 R0, R4 ;  /* 0x0000000400007312 */ /* 0x000e220000301400 */
[----:B------:R-:W-:Y:S01]  /*4900*/  IMAD.MOV.U32 R23, RZ, RZ, R22 ;  /* 0x000000ffff177224 */ /* 0x000fe200078e0016 */
[----:B0-----:R-:W-:-:S05]  /*4910*/  F2FP.F16.F32.PACK_AB R0, RZ, R0 ;  /* 0x00000000ff00723e */ /* 0x001fca00000000ff */
[----:B------:R0:W-:Y:S01]  /*4920*/  STG.E.U16 desc[UR36][R8.64], R0 ;  /* 0x0000000008007986 */ /* 0x0001e2000c101524 */
[----:B------:R-:W-:Y:S05]  /*4930*/  BRA `(.L_x_14868) ;  /* 0x0000000c001c7947 */ /* 0x000fea0003800000 */
.L_x_14876:
        /* <DEDUP_REMOVED lines=11> */
.L_x_14879:
[----:B-1----:R-:W0:Y:S01]  /*49f0*/  I2F.S64 R4, R4 ;  /* 0x0000000400047312 */ /* 0x002e220000301400 */
[----:B------:R-:W-:Y:S01]  /*4a00*/  IMAD.MOV.U32 R23, RZ, RZ, R22 ;  /* 0x000000ffff177224 */ /* 0x000fe200078e0016 */
[----:B0-----:R-:W-:-:S04]  /*4a10*/  F2FP.F16.F32.PACK_AB R3, RZ, R4 ;  /* 0x00000004ff03723e */ /* 0x001fc800000000ff */
[----:B------:R-:W-:-:S05]  /*4a20*/  PRMT R3, R3, 0x5410, RZ ;  /* 0x0000541003037816 */ /* 0x000fca00000000ff */
[----:B------:R0:W-:Y:S01]  /*4a30*/  STG.E desc[UR36][R8.64], R3 ;  /* 0x0000000308007986 */ /* 0x0001e2000c101924 */
[----:B------:R-:W-:Y:S05]  /*4a40*/  BRA `(.L_x_14868) ;  /* 0x0000000800d87947 */ /* 0x000fea0003800000 */
.L_x_14878:
[----:B-1----:R-:W0:Y:S01]  /*4a50*/  I2F.F64.S64 R4, R4 ;  /* 0x0000000400047312 */ /* 0x002e220000301c00 */
[----:B------:R-:W-:Y:S01]  /*4a60*/  IMAD.MOV.U32 R23, RZ, RZ, R22 ;  /* 0x000000ffff177224 */ /* 0x000fe200078e0016 */
[----:B0-----:R0:W-:Y:S01]  /*4a70*/  STG.E.64 desc[UR36][R8.64], R4 ;  /* 0x0000000408007986 */ /* 0x0011e2000c101b24 */
[----:B------:R-:W-:Y:S05]  /*4a80*/  BRA `(.L_x_14868) ;  /* 0x0000000800c87947 */ /* 0x000fea0003800000 */
.L_x_14869:
        /* <DEDUP_REMOVED lines=14> */
.L_x_14882:
[----:B-1----:R-:W0:Y:S01]  /*4b70*/  I2F.F64.S64 R4, R4 ;  /* 0x0000000400047312 */ /* 0x002e220000301c00 */
[----:B------:R-:W-:Y:S01]  /*4b80*/  CS2R R6, SRZ ;  /* 0x0000000000067805 */ /* 0x000fe2000001ff00 */
[----:B------:R-:W-:-:S04]  /*4b90*/  IMAD.MOV.U32 R23, RZ, RZ, R22 ;  /* 0x000000ffff177224 */ /* 0x000fc800078e0016 */
[----:B0-----:R0:W-:Y:S01]  /*4ba0*/  STG.E.128 desc[UR36][R8.64], R4 ;  /* 0x0000000408007986 */ /* 0x0011e2000c101d24 */
[----:B------:R-:W-:Y:S05]  /*4bb0*/  BRA `(.L_x_14868) ;  /* 0x00000008007c7947 */ /* 0x000fea0003800000 */
.L_x_14881:
[----:B------:R-:W-:-:S13]  /*4bc0*/  ISETP.NE.AND P0, PT, R0, 0xf, PT ;  /* 0x0000000f0000780c */ /* 0x000fda0003f05270 */
[----:B------:R-:W-:Y:S05]  /*4bd0*/  @!P0 BRA `(.L_x_14883) ;  /* 0x0000000000bc8947 */ /* 0x000fea0003800000 */
[----:B------:R-:W-:-:S13]  /*4be0*/  ISETP.NE.AND P0, PT, R0, 0x17, PT ;  /* 0x000000170000780c */ /* 0x000fda0003f05270 */
[----:B------:R-:W-:Y:S05]  /*4bf0*/  @!P0 BRA `(.L_x_14884) ;  /* 0x0000000000588947 */ /* 0x000fea0003800000 */
[----:B------:R-:W-:-:S13]  /*4c00*/  ISETP.NE.AND P0, PT, R0, 0x18, PT ;  /* 0x000000180000780c */ /* 0x000fda0003f05270 */
[----:B------:R-:W-:Y:S05]  /*4c10*/  @P0 BRA `(.L_x_14873) ;  /* 0x0000000800080947 */ /* 0x000fea0003800000 */
[----:B-1----:R-:W0:Y:S01]  /*4c20*/  I2F.S64 R5, R4 ;  /* 0x0000000400057312 */ /* 0x002e220000301400 */
        /* <DEDUP_REMOVED lines=14> */
.L_x_14886:
[----:B------:R-:W-:Y:S05]  /*4d10*/  BSYNC B0 ;  /* 0x0000000000007941 */ /* 0x000fea0003800000 */
.L_x_14885:
[----:B------:R-:W-:Y:S01]  /*4d20*/  LOP3.LUT R7, R0, R7, RZ, 0xfc, !PT ;  /* 0x0000000700077212 */ /* 0x000fe200078efcff */
[----:B------:R-:W-:-:S04]  /*4d30*/  IMAD.MOV.U32 R23, RZ, RZ, R22 ;  /* 0x000000ffff177224 */ /* 0x000fc800078e0016 */
[----:B------:R0:W-:Y:S01]  /*4d40*/  STG.E.U8 desc[UR36][R8.64], R7 ;  /* 0x0000000708007986 */ /* 0x0001e2000c101124 */
[----:B------:R-:W-:Y:S05]  /*4d50*/  BRA `(.L_x_14868) ;  /* 0x0000000800147947 */ /* 0x000fea0003800000 */
.L_x_14884:
[----:B-1----:R-:W0:Y:S01]  /*4d60*/  I2F.S64 R5, R4 ;  /* 0x0000000400057312 */ /* 0x002e220000301400 */
        /* <DEDUP_REMOVED lines=12> */
.L_x_14888:
[----:B------:R-:W-:Y:S01]  /*4e30*/  IMAD.MOV.U32 R0, RZ, RZ, 0x7f ;  /* 0x0000007fff007424 */ /* 0x000fe200078e00ff */
[----:B------:R-:W-:-:S04]  /*4e40*/  ISETP.GT.U32.AND P0, PT, R3, 0x7f800000, PT ;  /* 0x7f8000000300780c */ /* 0x000fc80003f04070 */
[----:B------:R-:W-:-:S09]  /*4e50*/  SEL R0, R0, 0x7c, P0 ;  /* 0x0000007c00007807 */ /* 0x000fd20000000000 */
.L_x_14889:
[----:B------:R-:W-:Y:S05]  /*4e60*/  BSYNC B0 ;  /* 0x0000000000007941 */ /* 0x000fea0003800000 */
.L_x_14887:
[----:B------:R-:W-:Y:S01]  /*4e70*/  LOP3.LUT R3, R5, 0x80000000, RZ, 0xc0, !PT ;  /* 0x8000000005037812 */ /* 0x000fe200078ec0ff */
[----:B------:R-:W-:-:S03]  /*4e80*/  IMAD.MOV.U32 R23, RZ, RZ, R22 ;  /* 0x000000ffff177224 */ /* 0x000fc600078e0016 */
[----:B------:R-:W-:-:S04]  /*4e90*/  SHF.R.U32.HI R3, RZ, 0x18, R3 ;  /* 0x00000018ff037819 */ /* 0x000fc80000011603 */
[----:B------:R-:W-:-:S05]  /*4ea0*/  LOP3.LUT R3, R0, R3, RZ, 0xfc, !PT ;  /* 0x0000000300037212 */ /* 0x000fca00078efcff */
[----:B------:R0:W-:Y:S01]  /*4eb0*/  STG.E.U8 desc[UR36][R8.64], R3 ;  /* 0x0000000308007986 */ /* 0x0001e2000c101124 */
[----:B------:R-:W-:Y:S05]  /*4ec0*/  BRA `(.L_x_14868) ;  /* 0x0000000400b87947 */ /* 0x000fea0003800000 */
.L_x_14883:
[----:B------:R-:W0:Y:S01]  /*4ed0*/  I2F.S64 R0, R4 ;  /* 0x0000000400007312 */ /* 0x000e220000301400 */
[----:B------:R-:W-:Y:S01]  /*4ee0*/  IMAD.MOV.U32 R23, RZ, RZ, R22 ;  /* 0x000000ffff177224 */ /* 0x000fe200078e0016 */
[----:B0-----:R-:W-:-:S05]  /*4ef0*/  F2FP.BF16.F32.PACK_AB R0, RZ, R0 ;  /* 0x00000000ff00723e */ /* 0x001fca00000010ff */
[----:B------:R0:W-:Y:S01]  /*4f00*/  STG.E.U16 desc[UR36][R8.64], R0 ;  /* 0x0000000008007986 */ /* 0x0001e2000c101524 */
[----:B------:R-:W-:Y:S05]  /*4f10*/  BRA `(.L_x_14868) ;  /* 0x0000000400a47947 */ /* 0x000fea0003800000 */
.L_x_14880:
        /* <DEDUP_REMOVED lines=11> */
.L_x_14892:
[----:B-1----:R-:W0:Y:S01]  /*4fd0*/  I2F.S64 R5, R4 ;  /* 0x0000000400057312 */ /* 0x002e220000301400 */
        /* <DEDUP_REMOVED lines=16> */
.L_x_14895:
[----:B------:R-:W-:-:S04]  /*50e0*/  LOP3.LUT R0, R5, 0x80000000, RZ, 0xc0, !PT ;  /* 0x8000000005007812 */ /* 0x000fc800078ec0ff */
[----:B------:R-:W-:-:S04]  /*50f0*/  SHF.R.U32.HI R0, RZ, 0x18, R0 ;  /* 0x00000018ff007819 */ /* 0x000fc80000011600 */
[----:B------:R-:W-:-:S07]  /*5100*/  LOP3.LUT R0, R3, R0, RZ, 0xfc, !PT ;  /* 0x0000000003007212 */ /* 0x000fce00078efcff */
.L_x_14894:
[----:B------:R-:W-:Y:S05]  /*5110*/  BSYNC B0 ;  /* 0x0000000000007941 */ /* 0x000fea0003800000 */
.L_x_14893:
[----:B------:R0:W-:Y:S01]  /*5120*/  STG.E.U8 desc[UR36][R8.64], R0 ;  /* 0x0000000008007986 */ /* 0x0001e2000c101124 */
[----:B------:R-:W-:Y:S01]  /*5130*/  IMAD.MOV.U32 R23, RZ, RZ, R22 ;  /* 0x000000ffff177224 */ /* 0x000fe200078e0016 */
[----:B------:R-:W-:Y:S06]  /*5140*/  BRA `(.L_x_14868) ;  /* 0x0000000400187947 */ /* 0x000fec0003800000 */
.L_x_14891:
        /* <DEDUP_REMOVED lines=17> */
.L_x_14898:
[----:B------:R-:W-:-:S04]  /*5260*/  LOP3.LUT R0, R5, 0x80000000, RZ, 0xc0, !PT ;  /* 0x8000000005007812 */ /* 0x000fc800078ec0ff */
[----:B------:R-:W-:-:S04]  /*5270*/  SHF.R.U32.HI R0, RZ, 0x18, R0 ;  /* 0x00000018ff007819 */ /* 0x000fc80000011600 */
[----:B------:R-:W-:-:S07]  /*5280*/  LOP3.LUT R0, R3, R0, RZ, 0xfc, !PT ;  /* 0x0000000003007212 */ /* 0x000fce00078efcff */
.L_x_14897:
[----:B------:R-:W-:Y:S05]  /*5290*/  BSYNC B0 ;  /* 0x0000000000007941 */ /* 0x000fea0003800000 */
.L_x_14896:
[----:B------:R0:W-:Y:S01]  /*52a0*/  STG.E.U8 desc[UR36][R8.64], R0 ;  /* 0x0000000008007986 */ /* 0x0001e2000c101124 */
[----:B------:R-:W-:Y:S01]  /*52b0*/  IMAD.MOV.U32 R23, RZ, RZ, R22 ;  /* 0x000000ffff177224 */ /* 0x000fe200078e0016 */
[----:B------:R-:W-:Y:S06]  /*52c0*/  BRA `(.L_x_14868) ;  /* 0x0000000000b87947 */ /* 0x000fec0003800000 */
.L_x_14890:
[----:B------:R-:W-:-:S13]  /*52d0*/  ISETP.NE.AND P0, PT, R0, 0x1c, PT ;  /* 0x0000001c0000780c */ /* 0x000fda0003f05270 */
[----:B------:R-:W-:Y:S05]  /*52e0*/  @!P0 BRA `(.L_x_14899) ;  /* 0x0000000000a88947 */ /* 0x000fea0003800000 */
[----:B------:R-:W-:-:S13]  /*52f0*/  ISETP.NE.AND P0, PT, R0, 0x1d, PT ;  /* 0x0000001d0000780c */ /* 0x000fda0003f05270 */
[----:B------:R-:W-:Y:S05]  /*5300*/  @!P0 BRA `(.L_x_14900) ;  /* 0x0000000000948947 */ /* 0x000fea0003800000 */
[----:B------:R-:W-:-:S13]  /*5310*/  ISETP.NE.AND P0, PT, R0, 0x2c, PT ;  /* 0x0000002c0000780c */ /* 0x000fda0003f05270 */
[----:B------:R-:W-:Y:S05]  /*5320*/  @P0 BRA `(.L_x_14873) ;  /* 0x0000000000440947 */ /* 0x000fea0003800000 */
[----:B-1----:R-:W0:Y:S01]  /*5330*/  I2F.S64 R4, R4 ;  /* 0x0000000400047312 */ /* 0x002e220000301400 */
        /* <DEDUP_REMOVED lines=16> */
.L_x_14873:
[----:B------:R-:W-:Y:S01]  /*5440*/  MOV R14, 0x0 ;  /* 0x00000000000e7802 */ /* 0x000fe20000000f00 */
[----:B------:R-:W-:Y:S01]  /*5450*/  ULDC.64 UR4, c[0x4][0x178] ;  /* 0x01005e0000047ab9 */ /* 0x000fe20000000a00 */
[----:B------:R-:W-:Y:S01]  /*5460*/  ULDC.64 UR6, c[0x4][0x180] ;  /* 0x0100600000067ab9 */ /* 0x000fe20000000a00 */
[----:B-1----:R-:W-:Y:S02]  /*5470*/  IMAD.U32 R4, RZ, RZ, UR4 ;  /* 0x00000004ff047e24 */ /* 0x002fe4000f8e00ff */
        /* <DEDUP_REMOVED lines=12> */
.L_x_14901:
[----:B------:R-:W-:Y:S01]  /*5540*/  IMAD.MOV.U32 R23, RZ, RZ, R22 ;  /* 0x000000ffff177224 */ /* 0x000fe200078e0016 */
[----:B------:R-:W-:Y:S06]  /*5550*/  BRA `(.L_x_14868) ;  /* 0x0000000000147947 */ /* 0x000fec0003800000 */
.L_x_14900:
[----:B------:R0:W-:Y:S01]  /*5560*/  STG.E.64 desc[UR36][R8.64], R4 ;  /* 0x0000000408007986 */ /* 0x0001e2000c101b24 */
[----:B------:R-:W-:Y:S01]  /*5570*/  IMAD.MOV.U32 R23, RZ, RZ, R22 ;  /* 0x000000ffff177224 */ /* 0x000fe200078e0016 */
[----:B------:R-:W-:Y:S06]  /*5580*/  BRA `(.L_x_14868) ;  /* 0x0000000000087947 */ /* 0x000fec0003800000 */
.L_x_14899:
[----:B------:R0:W-:Y:S01]  /*5590*/  STG.E desc[UR36][R8.64], R4 ;  /* 0x0000000408007986 */ /* 0x0001e2000c101924 */
[----:B------:R-:W-:-:S07]  /*55a0*/  IMAD.MOV.U32 R23, RZ, RZ, R22 ;  /* 0x000000ffff177224 */ /* 0x000fce00078e0016 */
.L_x_14868:
[----:B------:R-:W-:Y:S05]  /*55b0*/  BSYNC B6 ;  /* 0x0000000000067941 */ /* 0x000fea0003800000 */
.L_x_14867:
[----:B------:R-:W-:Y:S01]  /*55c0*/  ISETP.GE.AND P0, PT, R23, R18, PT ;  /* 0x000000121700720c */ /* 0x000fe20003f06270 */
[----:B------:R-:W-:-:S12]  /*55d0*/  BSSY B6, `(.L_x_14902) ;  /* 0x00001d6000067945 */ /* 0x000fd80003800000 */
[----:B------:R-:W-:Y:S05]  /*55e0*/  @P0 BRA `(.L_x_14903) ;  /* 0x0000001c00500947 */ /* 0x000fea0003800000 */
[----:B0-----:R-:W0:Y:S01]  /*55f0*/  LDC.64 R8, c[0x0][0x228] ;  /* 0x00008a00ff087b82 */ /* 0x001e220000000a00 */
[----:B------:R-:W-:Y:S01]  /*5600*/  IMAD R0, R2, 0x200, R23 ;  /* 0x0000020002007824 */ /* 0x000fe200078e0217 */
[----:B-1-3--:R-:W-:Y:S01]  /*5610*/  PRMT R4, R19, 0x9910, RZ ;  /* 0x0000991013047816 */ /* 0x00afe200000000ff */
        /* <DEDUP_REMOVED lines=17> */
.L_x_14907:
[----:B-----5:R0:W-:Y:S01]  /*5730*/  STG.E.U8 desc[UR36][R8.64], R26 ;  /* 0x0000001a08007986 */ /* 0x0201e2000c101124 */
[----:B------:R-:W-:Y:S05]  /*5740*/  BRA `(.L_x_14909) ;  /* 0x0000000c004c7947 */ /* 0x000fea0003800000 */
.L_x_14906:
[----:B------:R-:W-:-:S13]  /*5750*/  ISETP.NE.AND P0, PT, R0, 0x2, PT ;  /* 0x000000020000780c */ /* 0x000fda0003f05270 */
[----:B------:R-:W-:Y:S05]  /*5760*/  @!P0 BRA `(.L_x_14910) ;  /* 0x0000000000208947 */ /* 0x000fea0003800000 */
[----:B------:R-:W-:-:S13]  /*5770*/  ISETP.NE.AND P0, PT, R0, 0x3, PT ;  /* 0x000000030000780c */ /* 0x000fda0003f05270 */
[----:B------:R-:W-:Y:S05]  /*5780*/  @!P0 BRA `(.L_x_14911) ;  /* 0x0000000000108947 */ /* 0x000fea0003800000 */
[----:B------:R-:W-:-:S13]  /*5790*/  ISETP.NE.AND P0, PT, R0, 0x4, PT ;  /* 0x000000040000780c */ /* 0x000fda0003f05270 */
[----:B------:R-:W-:Y:S05]  /*57a0*/  @P0 BRA `(.L_x_14908) ;  /* 0x0000000800e40947 */ /* 0x000fea0003800000 */
[----:B-----5:R1:W-:Y:S01]  /*57b0*/  STG.E.64 desc[UR36][R8.64], R26 ;  /* 0x0000001a08007986 */ /* 0x0203e2000c101b24 */
[----:B------:R-:W-:Y:S05]  /*57c0*/  BRA `(.L_x_14909) ;  /* 0x0000000c002c7947 */ /* 0x000fea0003800000 */
.L_x_14911:
[----:B-----5:R2:W-:Y:S01]  /*57d0*/  STG.E desc[UR36][R8.64], R26 ;  /* 0x0000001a08007986 */ /* 0x0205e2000c101924 */
[----:B------:R-:W-:Y:S05]  /*57e0*/  BRA `(.L_x_14909) ;  /* 0x0000000c00247947 */ /* 0x000fea0003800000 */
.L_x_14910:
[----:B-----5:R0:W-:Y:S01]  /*57f0*/  STG.E.U16 desc[UR36][R8.64], R26 ;  /* 0x0000001a08007986 */ /* 0x0201e2000c101524 */
[----:B------:R-:W-:Y:S05]  /*5800*/  BRA `(.L_x_14909) ;  /* 0x0000000c001c7947 */ /* 0x000fea0003800000 */
.L_x_14905:
[----:B------:R-:W-:-:S13]  /*5810*/  ISETP.GT.AND P0, PT, R0, 0x6, PT ;  /* 0x000000060000780c */ /* 0x000fda0003f04270 */
[----:B------:R-:W-:Y:S05]  /*5820*/  @P0 BRA `(.L_x_14912) ;  /* 0x00000000002c0947 */ /* 0x000fea0003800000 */
[----:B------:R-:W-:-:S13]  /*5830*/  ISETP.NE.AND P0, PT, R0, 0x5, PT ;  /* 0x000000050000780c */ /* 0x000fda0003f05270 */
[----:B------:R-:W-:Y:S05]  /*5840*/  @!P0 BRA `(.L_x_14913) ;  /* 0x0000000000148947 */ /* 0x000fea0003800000 */
[----:B------:R-:W-:-:S13]  /*5850*/  ISETP.NE.AND P0, PT, R0, 0x6, PT ;  /* 0x000000060000780c */ /* 0x000fda0003f05270 */
[----:B------:R-:W-:Y:S05]  /*5860*/  @P0 BRA `(.L_x_14908) ;  /* 0x0000000800b40947 */ /* 0x000fea0003800000 */
[----:B-----5:R-:W0:Y:S02]  /*5870*/  I2F.S64 R27, R26 ;  /* 0x0000001a001b7312 */ /* 0x020e240000301400 */
[----:B0-----:R0:W-:Y:S01]  /*5880*/  STG.E desc[UR36][R8.64], R27 ;  /* 0x0000001b08007986 */ /* 0x0011e2000c101924 */
[----:B------:R-:W-:Y:S05]  /*5890*/  BRA `(.L_x_14909) ;  /* 0x0000000800f87947 */ /* 0x000fea0003800000 */
.L_x_14913:
[----:B-----5:R-:W0:Y:S02]  /*58a0*/  I2F.S64 R0, R26 ;  /* 0x0000001a00007312 */ /* 0x020e240000301400 */
[----:B0-----:R-:W-:-:S05]  /*58b0*/  F2FP.F16.F32.PACK_AB R0, RZ, R0 ;  /* 0x00000000ff00723e */ /* 0x001fca00000000ff */
[----:B------:R0:W-:Y:S01]  /*58c0*/  STG.E.U16 desc[UR36][R8.64], R0 ;  /* 0x0000000008007986 */ /* 0x0001e2000c101524 */
[----:B------:R-:W-:Y:S05]  /*58d0*/  BRA `(.L_x_14909) ;  /* 0x0000000800e87947 */ /* 0x000fea0003800000 */
.L_x_14912:
[----:B------:R-:W-:-:S13]  /*58e0*/  ISETP.NE.AND P0, PT, R0, 0x7, PT ;  /* 0x000000070000780c */ /* 0x000fda0003f05270 */
[----:B------:R-:W-:Y:S05]  /*58f0*/  @!P0 BRA `(.L_x_14914) ;  /* 0x0000000000348947 */ /* 0x000fea0003800000 */
[----:B------:R-:W-:-:S13]  /*5900*/  ISETP.NE.AND P0, PT, R0, 0x8, PT ;  /* 0x000000080000780c */ /* 0x000fda0003f05270 */
[----:B------:R-:W-:Y:S05]  /*5910*/  @!P0 BRA `(.L_x_14915) ;  /* 0x0000000000188947 */ /* 0x000fea0003800000 */
[----:B------:R-:W-:-:S13]  /*5920*/  ISETP.NE.AND P0, PT, R0, 0x9, PT ;  /* 0x000000090000780c */ /* 0x000fda0003f05270 */
[----:B------:R-:W-:Y:S05]  /*5930*/  @P0 BRA `(.L_x_14908) ;  /* 0x0000000800800947 */ /* 0x000fea0003800000 */
[----:B-----5:R-:W0:Y:S01]  /*5940*/  I2F.S64 R4, R26 ;  /* 0x0000001a00047312 */ /* 0x020e220000301400 */
[----:B------:R-:W-:-:S05]  /*5950*/  IMAD.MOV.U32 R5, RZ, RZ, RZ ;  /* 0x000000ffff057224 */ /* 0x000fca00078e00ff */
[----:B0-----:R0:W-:Y:S01]  /*5960*/  STG.E.64 desc[UR36][R8.64], R4 ;  /* 0x0000000408007986 */ /* 0x0011e2000c101b24 */
[----:B------:R-:W-:Y:S05]  /*5970*/  BRA `(.L_x_14909) ;  /* 0x0000000800c07947 */ /* 0x000fea0003800000 */
.L_x_14915:
[----:B-----5:R-:W0:Y:S02]  /*5980*/  I2F.S64 R26, R26 ;  /* 0x0000001a001a7312 */ /* 0x020e240000301400 */
[----:B0-----:R-:W-:-:S04]  /*5990*/  F2FP.F16.F32.PACK_AB R3, RZ, R26 ;  /* 0x0000001aff03723e */ /* 0x001fc800000000ff */
[----:B------:R-:W-:-:S05]  /*59a0*/  PRMT R3, R3, 0x5410, RZ ;  /* 0x0000541003037816 */ /* 0x000fca00000000ff */
[----:B------:R0:W-:Y:S01]  /*59b0*/  STG.E desc[UR36][R8.64], R3 ;  /* 0x0000000308007986 */ /* 0x0001e2000c101924 */
[----:B------:R-:W-:Y:S05]  /*59c0*/  BRA `(.L_x_14909) ;  /* 0x0000000800ac7947 */ /* 0x000fea0003800000 */
.L_x_14914:
[----:B-----5:R-:W0:Y:S02]  /*59d0*/  I2F.F64.S64 R26, R26 ;  /* 0x0000001a001a7312 */ /* 0x020e240000301c00 */
[----:B0-----:R0:W-:Y:S01]  /*59e0*/  STG.E.64 desc[UR36][R8.64], R26 ;  /* 0x0000001a08007986 */ /* 0x0011e2000c101b24 */
[----:B------:R-:W-:Y:S05]  /*59f0*/  BRA `(.L_x_14909) ;  /* 0x0000000800a07947 */ /* 0x000fea0003800000 */
.L_x_14904:
        /* <DEDUP_REMOVED lines=8> */
[----:B-----5:R-:W-:-:S04]  /*5a80*/  ISETP.NE.U32.AND P0, PT, R26, RZ, PT ;  /* 0x000000ff1a00720c */ /* 0x020fc80003f05070 */
[----:B------:R-:W-:-:S04]  /*5a90*/  ISETP.NE.AND.EX P0, PT, R27, RZ, PT, P0 ;  /* 0x000000ff1b00720c */ /* 0x000fc80003f05300 */
[----:B------:R-:W-:-:S05]  /*5aa0*/  SEL R3, RZ, 0x1, !P0 ;  /* 0x00000001ff037807 */ /* 0x000fca0004000000 */
[----:B------:R0:W-:Y:S01]  /*5ab0*/  STG.E.U8 desc[UR36][R8.64], R3 ;  /* 0x0000000308007986 */ /* 0x0001e2000c101124 */
[----:B------:R-:W-:Y:S05]  /*5ac0*/  BRA `(.L_x_14909) ;  /* 0x00000008006c7947 */ /* 0x000fea0003800000 */
.L_x_14918:
[----:B-----5:R-:W0:Y:S01]  /*5ad0*/  I2F.F64.S64 R4, R26 ;  /* 0x0000001a00047312 */ /* 0x020e220000301c00 */
[----:B------:R-:W-:-:S05]  /*5ae0*/  CS2R R6, SRZ ;  /* 0x0000000000067805 */ /* 0x000fca000001ff00 */
[----:B0-----:R0:W-:Y:S01]  /*5af0*/  STG.E.128 desc[UR36][R8.64], R4 ;  /* 0x0000000408007986 */ /* 0x0011e2000c101d24 */
[----:B------:R-:W-:Y:S05]  /*5b00*/  BRA `(.L_x_14909) ;  /* 0x00000008005c7947 */ /* 0x000fea0003800000 */
.L_x_14917:
[----:B------:R-:W-:-:S13]  /*5b10*/  ISETP.NE.AND P0, PT, R0, 0xf, PT ;  /* 0x0000000f0000780c */ /* 0x000fda0003f05270 */
[----:B------:R-:W-:Y:S05]  /*5b20*/  @!P0 BRA `(.L_x_14919) ;  /* 0x0000000000b48947 */ /* 0x000fea0003800000 */
[----:B------:R-:W-:-:S13]  /*5b30*/  ISETP.NE.AND P0, PT, R0, 0x17, PT ;  /* 0x000000170000780c */ /* 0x000fda0003f05270 */
[----:B------:R-:W-:Y:S05]  /*5b40*/  @!P0 BRA `(.L_x_14920) ;  /* 0x0000000000548947 */ /* 0x000fea0003800000 */
[----:B------:R-:W-:-:S13]  /*5b50*/  ISETP.NE.AND P0, PT, R0, 0x18, PT ;  /* 0x000000180000780c */ /* 0x000fda0003f05270 */
[----:B------:R-:W-:Y:S05]  /*5b60*/  @P0 BRA `(.L_x_14908) ;  /* 0x0000000400f40947 */ /* 0x000fea0003800000 */
[----:B-----5:R-:W0:Y:S01]  /*5b70*/  I2F.S64 R27, R26 ;  /* 0x0000001a001b7312 */ /* 0x020e220000301400 */
        /* <DEDUP_REMOVED lines=14> */
.L_x_14922:
[----:B------:R-:W-:Y:S05]  /*5c60*/  BSYNC B0 ;  /* 0x0000000000007941 */ /* 0x000fea0003800000 */
.L_x_14921:
[----:B------:R-:W-:-:S05]  /*5c70*/  LOP3.LUT R5, R0, R5, RZ, 0xfc, !PT ;  /* 0x0000000500057212 */ /* 0x000fca00078efcff */
[----:B------:R0:W-:Y:S01]  /*5c80*/  STG.E.U8 desc[UR36][R8.64], R5 ;  /* 0x0000000508007986 */ /* 0x0001e2000c101124 */
[----:B------:R-:W-:Y:S05]  /*5c90*/  BRA `(.L_x_14909) ;  /* 0x0000000400f87947 */ /* 0x000fea0003800000 */
.L_x_14920:
[----:B-----5:R-:W0:Y:S01]  /*5ca0*/  I2F.S64 R27, R26 ;  /* 0x0000001a001b7312 */ /* 0x020e220000301400 */
        /* <DEDUP_REMOVED lines=12> */
.L_x_14924:
[----:B------:R-:W-:Y:S01]  /*5d70*/  IMAD.MOV.U32 R0, RZ, RZ, 0x7f ;  /* 0x0000007fff007424 */ /* 0x000fe200078e00ff */
[----:B------:R-:W-:-:S04]  /*5d80*/  ISETP.GT.U32.AND P0, PT, R3, 0x7f800000, PT ;  /* 0x7f8000000300780c */ /* 0x000fc80003f04070 */
[----:B------:R-:W-:-:S09]  /*5d90*/  SEL R0, R0, 0x7c, P0 ;  /* 0x0000007c00007807 */ /* 0x000fd20000000000 */
.L_x_14925:
[----:B------:R-:W-:Y:S05]  /*5da0*/  BSYNC B0 ;  /* 0x0000000000007941 */ /* 0x000fea0003800000 */
.L_x_14923:
[----:B------:R-:W-:-:S04]  /*5db0*/  LOP3.LUT R3, R27, 0x80000000, RZ, 0xc0, !PT ;  /* 0x800000001b037812 */ /* 0x000fc800078ec0ff */
[----:B------:R-:W-:-:S04]  /*5dc0*/  SHF.R.U32.HI R3, RZ, 0x18, R3 ;  /* 0x00000018ff037819 */ /* 0x000fc80000011603 */
[----:B------:R-:W-:-:S05]  /*5dd0*/  LOP3.LUT R3, R0, R3, RZ, 0xfc, !PT ;  /* 0x0000000300037212 */ /* 0x000fca00078efcff */
[----:B------:R0:W-:Y:S01]  /*5de0*/  STG.E.U8 desc[UR36][R8.64], R3 ;  /* 0x0000000308007986 */ /* 0x0001e2000c101124 */
[----:B------:R-:W-:Y:S05]  /*5df0*/  BRA `(.L_x_14909) ;  /* 0x0000000400a07947 */ /* 0x000fea0003800000 */
.L_x_14919:
[----:B-----5:R-:W0:Y:S02]  /*5e00*/  I2F.S64 R0, R26 ;  /* 0x0000001a00007312 */ /* 0x020e240000301400 */
[----:B0-----:R-:W-:-:S05]  /*5e10*/  F2FP.BF16.F32.PACK_AB R0, RZ, R0 ;  /* 0x00000000ff00723e */ /* 0x001fca00000010ff */
[----:B------:R0:W-:Y:S01]  /*5e20*/  STG.E.U16 desc[UR36][R8.64], R0 ;  /* 0x0000000008007986 */ /* 0x0001e2000c101524 */
[----:B------:R-:W-:Y:S05]  /*5e30*/  BRA `(.L_x_14909) ;  /* 0x0000000400907947 */ /* 0x000fea0003800000 */
.L_x_14916:
        /* <DEDUP_REMOVED lines=10> */
.L_x_14928:
[----:B-----5:R-:W0:Y:S01]  /*5ee0*/  I2F.S64 R27, R26 ;  /* 0x0000001a001b7312 */ /* 0x020e220000301400 */
        /* <DEDUP_REMOVED lines=16> */
.L_x_14931:
[----:B------:R-:W-:-:S04]  /*5ff0*/  LOP3.LUT R3, R27, 0x80000000, RZ, 0xc0, !PT ;  /* 0x800000001b037812 */ /* 0x000fc800078ec0ff */
[----:B------:R-:W-:-:S04]  /*6000*/  SHF.R.U32.HI R3, RZ, 0x18, R3 ;  /* 0x00000018ff037819 */ /* 0x000fc80000011603 */
[----:B------:R-:W-:-:S04]  /*6010*/  LOP3.LUT R0, R0, R3, RZ, 0xfc, !PT ;  /* 0x0000000300007212 */ /* 0x000fc800078efcff */
[----:B------:R-:W-:-:S07]  /*6020*/  PRMT R4, R0, 0x7610, R4 ;  /* 0x0000761000047816 */ /* 0x000fce0000000004 */
.L_x_14930:
[----:B------:R-:W-:Y:S05]  /*6030*/  BSYNC B0 ;  /* 0x0000000000007941 */ /* 0x000fea0003800000 */
.L_x_14929:
[----:B------:R0:W-:Y:S01]  /*6040*/  STG.E.U8 desc[UR36][R8.64], R4 ;  /* 0x0000000408007986 */ /* 0x0001e2000c101124 */
[----:B------:R-:W-:Y:S05]  /*6050*/  BRA `(.L_x_14909) ;  /* 0x0000000400087947 */ /* 0x000fea0003800000 */
.L_x_14927:
        /* <DEDUP_REMOVED lines=17> */
.L_x_14934:
[----:B------:R-:W-:-:S04]  /*6170*/  LOP3.LUT R3, R27, 0x80000000, RZ, 0xc0, !PT ;  /* 0x800000001b037812 */ /* 0x000fc800078ec0ff */
[----:B------:R-:W-:-:S04]  /*6180*/  SHF.R.U32.HI R3, RZ, 0x18, R3 ;  /* 0x00000018ff037819 */ /* 0x000fc80000011603 */
[----:B------:R-:W-:-:S04]  /*6190*/  LOP3.LUT R0, R0, R3, RZ, 0xfc, !PT ;  /* 0x0000000300007212 */ /* 0x000fc800078efcff */
[----:B------:R-:W-:-:S07]  /*61a0*/  PRMT R4, R0, 0x7610, R4 ;  /* 0x0000761000047816 */ /* 0x000fce0000000004 */
.L_x_14933:
[----:B------:R-:W-:Y:S05]  /*61b0*/  BSYNC B0 ;  /* 0x0000000000007941 */ /* 0x000fea0003800000 */
.L_x_14932:
[----:B------:R0:W-:Y:S01]  /*61c0*/  STG.E.U8 desc[UR36][R8.64], R4 ;  /* 0x0000000408007986 */ /* 0x0001e2000c101124 */
[----:B------:R-:W-:Y:S05]  /*61d0*/  BRA `(.L_x_14909) ;  /* 0x0000000000a87947 */ /* 0x000fea0003800000 */
.L_x_14926:
[----:B------:R-:W-:-:S13]  /*61e0*/  ISETP.NE.AND P0, PT, R0, 0x1c, PT ;  /* 0x0000001c0000780c */ /* 0x000fda0003f05270 */
[----:B------:R-:W-:Y:S05]  /*61f0*/  @!P0 BRA `(.L_x_14935) ;  /* 0x00000000009c8947 */ /* 0x000fea0003800000 */
[----:B------:R-:W-:-:S13]  /*6200*/  ISETP.NE.AND P0, PT, R0, 0x1d, PT ;  /* 0x0000001d0000780c */ /* 0x000fda0003f05270 */
[----:B------:R-:W-:Y:S05]  /*6210*/  @!P0 BRA `(.L_x_14936) ;  /* 0x00000000008c8947 */ /* 0x000fea0003800000 */
[----:B------:R-:W-:-:S13]  /*6220*/  ISETP.NE.AND P0, PT, R0, 0x2c, PT ;  /* 0x0000002c0000780c */ /* 0x000fda0003f05270 */
[----:B------:R-:W-:Y:S05]  /*6230*/  @P0 BRA `(.L_x_14908) ;  /* 0x0000000000400947 */ /* 0x000fea0003800000 */
[----:B-----5:R-:W0:Y:S02]  /*6240*/  I2F.S64 R26, R26 ;  /* 0x0000001a001a7312 */ /* 0x020e240000301400 */
        /* <DEDUP_REMOVED lines=15> */
.L_x_14908:
        /* <DEDUP_REMOVED lines=16> */
.L_x_14937:
[----:B------:R-:W-:Y:S05]  /*6440*/  BRA `(.L_x_14909) ;  /* 0x00000000000c7947 */ /* 0x000fea0003800000 */
.L_x_14936:
[----:B-----5:R0:W-:Y:S01]  /*6450*/  STG.E.64 desc[UR36][R8.64], R26 ;  /* 0x0000001a08007986 */ /* 0x0201e2000c101b24 */
[----:B------:R-:W-:Y:S05]  /*6460*/  BRA `(.L_x_14909) ;  /* 0x0000000000047947 */ /* 0x000fea0003800000 */
.L_x_14935:
[----:B-----5:R0:W-:Y:S02]  /*6470*/  STG.E desc[UR36][R8.64], R26 ;  /* 0x0000001a08007986 */ /* 0x0201e4000c101924 */
.L_x_14909:
[----:B------:R-:W-:-:S05]  /*6480*/  VIADD R23, R23, 0x80 ;  /* 0x0000008017177836 */ /* 0x000fca0000000000 */
[----:B------:R-:W-:-:S13]  /*6490*/  ISETP.GE.AND P0, PT, R23, R18, PT ;  /* 0x000000121700720c */ /* 0x000fda0003f06270 */
        /* <DEDUP_REMOVED lines=21> */
.L_x_14941:
[----:B------:R0:W-:Y:S01]  /*65f0*/  STG.E.U8 desc[UR36][R4.64], R24 ;  /* 0x0000001804007986 */ /* 0x0001e2000c101124 */
[----:B------:R-:W-:Y:S05]  /*6600*/  BRA `(.L_x_14943) ;  /* 0x0000000c00447947 */ /* 0x000fea0003800000 */
.L_x_14940:
        /* <DEDUP_REMOVED lines=8> */
.L_x_14945:
[----:B------:R0:W-:Y:S01]  /*6690*/  STG.E desc[UR36][R4.64], R24 ;  /* 0x0000001804007986 */ /* 0x0001e2000c101924 */
[----:B------:R-:W-:Y:S05]  /*66a0*/  BRA `(.L_x_14943) ;  /* 0x0000000c001c7947 */ /* 0x000fea0003800000 */
.L_x_14944:
[----:B------:R0:W-:Y:S01]  /*66b0*/  STG.E.U16 desc[UR36][R4.64], R24 ;  /* 0x0000001804007986 */ /* 0x0001e2000c101524 */
[----:B------:R-:W-:Y:S05]  /*66c0*/  BRA `(.L_x_14943) ;  /* 0x0000000c00147947 */ /* 0x000fea0003800000 */
.L_x_14939:
        /* <DEDUP_REMOVED lines=9> */
.L_x_14947:
[----:B------:R-:W0:Y:S02]  /*6760*/  I2F.S64 R0, R24 ;  /* 0x0000001800007312 */ /* 0x000e240000301400 */
[----:B0-----:R-:W-:-:S05]  /*6770*/  F2FP.F16.F32.PACK_AB R0, RZ, R0 ;  /* 0x00000000ff00723e */ /* 0x001fca00000000ff */
[----:B------:R0:W-:Y:S01]  /*6780*/  STG.E.U16 desc[UR36][R4.64], R0 ;  /* 0x0000000004007986 */ /* 0x0001e2000c101524 */
[----:B------:R-:W-:Y:S05]  /*6790*/  BRA `(.L_x_14943) ;  /* 0x0000000800e07947 */ /* 0x000fea0003800000 */
.L_x_14946:
        /* <DEDUP_REMOVED lines=10> */
.L_x_14949:
[----:B------:R-:W0:Y:S02]  /*6840*/  I2F.S64 R24, R24 ;  /* 0x0000001800187312 */ /* 0x000e240000301400 */
[----:B0-----:R-:W-:-:S04]  /*6850*/  F2FP.F16.F32.PACK_AB R3, RZ, R24 ;  /* 0x00000018ff03723e */ /* 0x001fc800000000ff */
[----:B------:R-:W-:-:S05]  /*6860*/  PRMT R3, R3, 0x5410, RZ ;  /* 0x0000541003037816 */ /* 0x000fca00000000ff */
[----:B------:R0:W-:Y:S01]  /*6870*/  STG.E desc[UR36][R4.64], R3 ;  /* 0x0000000304007986 */ /* 0x0001e2000c101924 */
[----:B------:R-:W-:Y:S05]  /*6880*/  BRA `(.L_x_14943) ;  /* 0x0000000800a47947 */ /* 0x000fea0003800000 */
.L_x_14948:
[----:B------:R-:W0:Y:S02]  /*6890*/  I2F.F64.S64 R24, R24 ;  /* 0x0000001800187312 */ /* 0x000e240000301c00 */
[----:B0-----:R0:W-:Y:S01]  /*68a0*/  STG.E.64 desc[UR36][R4.64], R24 ;  /* 0x0000001804007986 */ /* 0x0011e2000c101b24 */
[----:B------:R-:W-:Y:S05]  /*68b0*/  BRA `(.L_x_14943) ;  /* 0x0000000800987947 */ /* 0x000fea0003800000 */
.L_x_14938:
        /* <DEDUP_REMOVED lines=13> */
.L_x_14952:
[----:B------:R-:W0:Y:S01]  /*6990*/  I2F.F64.S64 R24, R24 ;  /* 0x0000001800187312 */ /* 0x000e220000301c00 */
[----:B-123--:R-:W-:-:S05]  /*69a0*/  CS2R R26, SRZ ;  /* 0x00000000001a7805 */ /* 0x00efca000001ff00 */
[----:B0-----:R0:W-:Y:S01]  /*69b0*/  STG.E.128 desc[UR36][R4.64], R24 ;  /* 0x0000001804007986 */ /* 0x0011e2000c101d24 */
[----:B------:R-:W-:Y:S05]  /*69c0*/  BRA `(.L_x_14943) ;  /* 0x0000000800547947 */ /* 0x000fea0003800000 */
.L_x_14951:
        /* <DEDUP_REMOVED lines=21> */
.L_x_14956:
[----:B------:R-:W-:Y:S05]  /*6b20*/  BSYNC B0 ;  /* 0x0000000000007941 */ /* 0x000fea0003800000 */
.L_x_14955:
[----:B------:R-:W-:-:S05]  /*6b30*/  LOP3.LUT R7, R0, R7, RZ, 0xfc, !PT ;  /* 0x0000000700077212 */ /* 0x000fca00078efcff */
[----:B------:R0:W-:Y:S01]  /*6b40*/  STG.E.U8 desc[UR36][R4.64], R7 ;  /* 0x0000000704007986 */ /* 0x0001e2000c101124 */
[----:B------:R-:W-:Y:S05]  /*6b50*/  BRA `(.L_x_14943) ;  /* 0x0000000400f07947 */ /* 0x000fea0003800000 */
.L_x_14954:
        /* <DEDUP_REMOVED lines=13> */
.L_x_14958:
[----:B------:R-:W-:Y:S01]  /*6c30*/  IMAD.MOV.U32 R0, RZ, RZ, 0x7f ;  /* 0x0000007fff007424 */ /* 0x000fe200078e00ff */
[----:B------:R-:W-:-:S04]  /*6c40*/  ISETP.GT.U32.AND P0, PT, R3, 0x7f800000, PT ;  /* 0x7f8000000300780c */ /* 0x000fc80003f04070 */
[----:B------:R-:W-:-:S09]  /*6c50*/  SEL R0, R0, 0x7c, P0 ;  /* 0x0000007c00007807 */ /* 0x000fd20000000000 */
.L_x_14959:
[----:B------:R-:W-:Y:S05]  /*6c60*/  BSYNC B0 ;  /* 0x0000000000007941 */ /* 0x000fea0003800000 */
.L_x_14957:
[----:B------:R-:W-:-:S04]  /*6c70*/  LOP3.LUT R3, R25, 0x80000000, RZ, 0xc0, !PT ;  /* 0x8000000019037812 */ /* 0x000fc800078ec0ff */
[----:B------:R-:W-:-:S04]  /*6c80*/  SHF.R.U32.HI R3, RZ, 0x18, R3 ;  /* 0x00000018ff037819 */ /* 0x000fc80000011603 */
[----:B------:R-:W-:-:S05]  /*6c90*/  LOP3.LUT R3, R0, R3, RZ, 0xfc, !PT ;  /* 0x0000000300037212 */ /* 0x000fca00078efcff */
[----:B------:R0:W-:Y:S01]  /*6ca0*/  STG.E.U8 desc[UR36][R4.64], R3 ;  /* 0x0000000304007986 */ /* 0x0001e2000c101124 */
[----:B------:R-:W-:Y:S05]  /*6cb0*/  BRA `(.L_x_14943) ;  /* 0x0000000400987947 */ /* 0x000fea0003800000 */
.L_x_14953:
[----:B------:R-:W0:Y:S02]  /*6cc0*/  I2F.S64 R0, R24 ;  /* 0x0000001800007312 */ /* 0x000e240000301400 */
[----:B0-----:R-:W-:-:S05]  /*6cd0*/  F2FP.BF16.F32.PACK_AB R0, RZ, R0 ;  /* 0x00000000ff00723e */ /* 0x001fca00000010ff */
[----:B------:R0:W-:Y:S01]  /*6ce0*/  STG.E.U16 desc[UR36][R4.64], R0 ;  /* 0x0000000004007986 */ /* 0x0001e2000c101524 */
[----:B------:R-:W-:Y:S05]  /*6cf0*/  BRA `(.L_x_14943) ;  /* 0x0000000400887947 */ /* 0x000fea0003800000 */
.L_x_14950:
        /* <DEDUP_REMOVED lines=10> */
.L_x_14962:
        /* <DEDUP_REMOVED lines=17> */
.L_x_14965:
[----:B------:R-:W-:-:S04]  /*6eb0*/  LOP3.LUT R0, R25, 0x80000000, RZ, 0xc0, !PT ;  /* 0x8000000019007812 */ /* 0x000fc800078ec0ff */
[----:B------:R-:W-:-:S04]  /*6ec0*/  SHF.R.U32.HI R0, RZ, 0x18, R0 ;  /* 0x00000018ff007819 */ /* 0x000fc80000011600 */
[----:B------:R-:W-:-:S07]  /*6ed0*/  LOP3.LUT R0, R3, R0, RZ, 0xfc, !PT ;  /* 0x0000000003007212 */ /* 0x000fce00078efcff */
.L_x_14964:
[----:B------:R-:W-:Y:S05]  /*6ee0*/  BSYNC B0 ;  /* 0x0000000000007941 */ /* 0x000fea0003800000 */
.L_x_14963:
[----:B------:R0:W-:Y:S01]  /*6ef0*/  STG.E.U8 desc[UR36][R4.64], R0 ;  /* 0x0000000004007986 */ /* 0x0001e2000c101124 */
[----:B------:R-:W-:Y:S05]  /*6f00*/  BRA `(.L_x_14943) ;  /* 0x0000000400047947 */ /* 0x000fea0003800000 */
.L_x_14961:
        /* <DEDUP_REMOVED lines=17> */
.L_x_14968:
[----:B------:R-:W-:-:S04]  /*7020*/  LOP3.LUT R0, R25, 0x80000000, RZ, 0xc0, !PT ;  /* 0x8000000019007812 */ /* 0x000fc800078ec0ff */
[----:B------:R-:W-:-:S04]  /*7030*/  SHF.R.U32.HI R0, RZ, 0x18, R0 ;  /* 0x00000018ff007819 */ /* 0x000fc80000011600 */
[----:B------:R-:W-:-:S07]  /*7040*/  LOP3.LUT R0, R3, R0, RZ, 0xfc, !PT ;  /* 0x0000000003007212 */ /* 0x000fce00078efcff */
.L_x_14967:
[----:B------:R-:W-:Y:S05]  /*7050*/  BSYNC B0 ;  /* 0x0000000000007941 */ /* 0x000fea0003800000 */
.L_x_14966:
[----:B------:R0:W-:Y:S01]  /*7060*/  STG.E.U8 desc[UR36][R4.64], R0 ;  /* 0x0000000004007986 */ /* 0x0001e2000c101124 */
[----:B------:R-:W-:Y:S05]  /*7070*/  BRA `(.L_x_14943) ;  /* 0x0000000000a87947 */ /* 0x000fea0003800000 */
.L_x_14960:
        /* <DEDUP_REMOVED lines=22> */
.L_x_14942:
        /* <DEDUP_REMOVED lines=11> */
[----:B-123--:R-:W-:Y:S02]  /*7290*/  IMAD.MOV.U32 R8, RZ, RZ, 0x65 ;  /* 0x00000065ff087424 */ /* 0x00efe400078e00ff */
[----:B------:R-:W-:Y:S02]  /*72a0*/  IMAD.MOV.U32 R12, RZ, RZ, 0x1 ;  /* 0x00000001ff0c7424 */ /* 0x000fe400078e00ff */
[----:B------:R-:W-:-:S07]  /*72b0*/  IMAD.MOV.U32 R13, RZ, RZ, RZ ;  /* 0x000000ffff0d7224 */ /* 0x000fce00078e00ff */
[----:B------:R-:W-:-:S07]  /*72c0*/  LEPC R20, `(.L_x_14971) ;  /* 0x000000001014794e */ /* 0x000fce0000000000 */
[----:B0---4-:R-:W-:Y:S05]  /*72d0*/  CALL.ABS.NOINC R14 ;  /* 0x000000000e007343 */ /* 0x011fea0003c00000 */
.L_x_14971:
[----:B------:R-:W-:Y:S05]  /*72e0*/  BRA `(.L_x_14943) ;  /* 0x00000000000c7947 */ /* 0x000fea0003800000 */
.L_x_14970:
[----:B------:R0:W-:Y:S01]  /*72f0*/  STG.E.64 desc[UR36][R4.64], R24 ;  /* 0x0000001804007986 */ /* 0x0001e2000c101b24 */
[----:B------:R-:W-:Y:S05]  /*7300*/  BRA `(.L_x_14943) ;  /* 0x0000000000047947 */ /* 0x000fea0003800000 */
.L_x_14969:
[----:B------:R0:W-:Y:S02]  /*7310*/  STG.E desc[UR36][R4.64], R24 ;  /* 0x0000001804007986 */ /* 0x0001e4000c101924 */
.L_x_14943:
[----:B------:R-:W-:-:S07]  /*7320*/  VIADD R23, R23, 0x80 ;  /* 0x0000008017177836 */ /* 0x000fce0000000000 */
.L_x_14903:
[----:B------:R-:W-:Y:S05]  /*7330*/  BSYNC B6 ;  /* 0x0000000000067941 */ /* 0x000fea0003800000 */
.L_x_14902:
[----:B------:R-:W-:-:S13]  /*7340*/  ISETP.GE.AND P0, PT, R23, R18, PT ;  /* 0x000000121700720c */ /* 0x000fda0003f06270 */
[----:B------:R-:W-:Y:S05]  /*7350*/  @P0 EXIT ;  /* 0x000000000000094d */ /* 0x000fea0003800000 */
[----:B01----:R-:W0:Y:S01]  /*7360*/  LDC.64 R4, c[0x0][0x228] ;  /* 0x00008a00ff047b82 */ /* 0x003e220000000a00 */
[----:B---3--:R-:W-:Y:S01]  /*7370*/  PRMT R0, R19, 0x9910, RZ ;  /* 0x0000991013007816 */ /* 0x008fe200000000ff */
        /* <DEDUP_REMOVED lines=17> */
.L_x_14975:
[----:B-----5:R-:W-:Y:S01]  /*7490*/  STG.E.U8 desc[UR36][R2.64], R16 ;  /* 0x0000001002007986 */ /* 0x020fe2000c101124 */
[----:B------:R-:W-:Y:S05]  /*74a0*/  EXIT ;  /* 0x000000000000794d */ /* 0x000fea0003800000 */
.L_x_14974:
[----:B------:R-:W-:-:S13]  /*74b0*/  ISETP.NE.AND P0, PT, R0, 0x2, PT ;  /* 0x000000020000780c */ /* 0x000fda0003f05270 */
[----:B------:R-:W-:Y:S05]  /*74c0*/  @!P0 BRA `(.L_x_14977) ;  /* 0x0000000000208947 */ /* 0x000fea0003800000 */
[----:B------:R-:W-:-:S13]  /*74d0*/  ISETP.NE.AND P0, PT, R0, 0x3, PT ;  /* 0x000000030000780c */ /* 0x000fda0003f05270 */
[----:B------:R-:W-:Y:S05]  /*74e0*/  @!P0 BRA `(.L_x_14978) ;  /* 0x0000000000108947 */ /* 0x000fea0003800000 */
[----:B------:R-:W-:-:S13]  /*74f0*/  ISETP.NE.AND P0, PT, R0, 0x4, PT ;  /* 0x000000040000780c */ /* 0x000fda0003f05270 */
[----:B------:R-:W-:Y:S05]  /*7500*/  @P0 BRA `(.L_x_14976) ;  /* 0x0000000800e40947 */ /* 0x000fea0003800000 */
[----:B-----5:R-:W-:Y:S01]  /*7510*/  STG.E.64 desc[UR36][R2.64], R16 ;  /* 0x0000001002007986 */ /* 0x020fe2000c101b24 */
[----:B------:R-:W-:Y:S05]  /*7520*/  EXIT ;  /* 0x000000000000794d */ /* 0x000fea0003800000 */
.L_x_14978:
[----:B-----5:R-:W-:Y:S01]  /*7530*/  STG.E desc[UR36][R2.64], R16 ;  /* 0x0000001002007986 */ /* 0x020fe2000c101924 */
[----:B------:R-:W-:Y:S05]  /*7540*/  EXIT ;  /* 0x000000000000794d */ /* 0x000fea0003800000 */
.L_x_14977:
[----:B-----5:R-:W-:Y:S01]  /*7550*/  STG.E.U16 desc[UR36][R2.64], R16 ;  /* 0x0000001002007986 */ /* 0x020fe2000c101524 */
[----:B------:R-:W-:Y:S05]  /*7560*/  EXIT ;  /* 0x000000000000794d */ /* 0x000fea0003800000 */
.L_x_14973:
[----:B------:R-:W-:-:S13]  /*7570*/  ISETP.GT.AND P0, PT, R0, 0x6, PT ;  /* 0x000000060000780c */ /* 0x000fda0003f04270 */
[----:B------:R-:W-:Y:S05]  /*7580*/  @P0 BRA `(.L_x_14979) ;  /* 0x00000000002c0947 */ /* 0x000fea0003800000 */
[----:B------:R-:W-:-:S13]  /*7590*/  ISETP.NE.AND P0, PT, R0, 0x5, PT ;  /* 0x000000050000780c */ /* 0x000fda0003f05270 */
[----:B------:R-:W-:Y:S05]  /*75a0*/  @!P0 BRA `(.L_x_14980) ;  /* 0x0000000000148947 */ /* 0x000fea0003800000 */
[----:B------:R-:W-:-:S13]  /*75b0*/  ISETP.NE.AND P0, PT, R0, 0x6, PT ;  /* 0x000000060000780c */ /* 0x000fda0003f05270 */
[----:B------:R-:W-:Y:S05]  /*75c0*/  @P0 BRA `(.L_x_14976) ;  /* 0x0000000800b40947 */ /* 0x000fea0003800000 */
[----:B-----5:R-:W0:Y:S02]  /*75d0*/  I2F.S64 R17, R16 ;  /* 0x0000001000117312 */ /* 0x020e240000301400 */
[----:B0-----:R-:W-:Y:S01]  /*75e0*/  STG.E desc[UR36][R2.64], R17 ;  /* 0x0000001102007986 */ /* 0x001fe2000c101924 */
[----:B------:R-:W-:Y:S05]  /*75f0*/  EXIT ;  /* 0x000000000000794d */ /* 0x000fea0003800000 */
.L_x_14980:
[----:B-----5:R-:W0:Y:S02]  /*7600*/  I2F.S64 R0, R16 ;  /* 0x0000001000007312 */ /* 0x020e240000301400 */
[----:B0-----:R-:W-:-:S05]  /*7610*/  F2FP.F16.F32.PACK_AB R0, RZ, R0 ;  /* 0x00000000ff00723e */ /* 0x001fca00000000ff */
[----:B------:R-:W-:Y:S01]  /*7620*/  STG.E.U16 desc[UR36][R2.64], R0 ;  /* 0x0000000002007986 */ /* 0x000fe2000c101524 */
[----:B------:R-:W-:Y:S05]  /*7630*/  EXIT ;  /* 0x000000000000794d */ /* 0x000fea0003800000 */
.L_x_14979:
        /* <DEDUP_REMOVED lines=8> */
[----:B0-----:R-:W-:Y:S01]  /*76c0*/  STG.E.64 desc[UR36][R2.64], R4 ;  /* 0x0000000402007986 */ /* 0x001fe2000c101b24 */
[----:B------:R-:W-:Y:S05]  /*76d0*/  EXIT ;  /* 0x000000000000794d */ /* 0x000fea0003800000 */
.L_x_14982:
[----:B-----5:R-:W0:Y:S02]  /*76e0*/  I2F.S64 R16, R16 ;  /* 0x0000001000107312 */ /* 0x020e240000301400 */
[----:B0-----:R-:W-:-:S04]  /*76f0*/  F2FP.F16.F32.PACK_AB R5, RZ, R16 ;  /* 0x00000010ff05723e */ /* 0x001fc800000000ff */
[----:B------:R-:W-:-:S05]  /*7700*/  PRMT R5, R5, 0x5410, RZ ;  /* 0x0000541005057816 */ /* 0x000fca00000000ff */
[----:B------:R-:W-:Y:S01]  /*7710*/  STG.E desc[UR36][R2.64], R5 ;  /* 0x0000000502007986 */ /* 0x000fe2000c101924 */
[----:B------:R-:W-:Y:S05]  /*7720*/  EXIT ;  /* 0x000000000000794d */ /* 0x000fea0003800000 */
.L_x_14981:
[----:B-----5:R-:W0:Y:S02]  /*7730*/  I2F.F64.S64 R16, R16 ;  /* 0x0000001000107312 */ /* 0x020e240000301c00 */
[----:B0-----:R-:W-:Y:S01]  /*7740*/  STG.E.64 desc[UR36][R2.64], R16 ;  /* 0x0000001002007986 */ /* 0x001fe2000c101b24 */
[----:B------:R-:W-:Y:S05]  /*7750*/  EXIT ;  /* 0x000000000000794d */ /* 0x000fea0003800000 */
.L_x_14972:
        /* <DEDUP_REMOVED lines=11> */
[----:B------:R-:W-:Y:S01]  /*7810*/  STG.E.U8 desc[UR36][R2.64], R5 ;  /* 0x0000000502007986 */ /* 0x000fe2000c101124 */
[----:B------:R-:W-:Y:S05]  /*7820*/  EXIT ;  /* 0x000000000000794d */ /* 0x000fea0003800000 */
.L_x_14985:
[----:B-----5:R-:W0:Y:S01]  /*7830*/  I2F.F64.S64 R16, R16 ;  /* 0x0000001000107312 */ /* 0x020e220000301c00 */
[----:B------:R-:W-:-:S05]  /*7840*/  CS2R R18, SRZ ;  /* 0x0000000000127805 */ /* 0x000fca000001ff00 */
[----:B0-----:R-:W-:Y:S01]  /*7850*/  STG.E.128 desc[UR36][R2.64], R16 ;  /* 0x0000001002007986 */ /* 0x001fe2000c101d24 */
[----:B------:R-:W-:Y:S05]  /*7860*/  EXIT ;  /* 0x000000000000794d */ /* 0x000fea0003800000 */
.L_x_14984:
        /* <DEDUP_REMOVED lines=21> */
.L_x_14989:
[----:B------:R-:W-:Y:S05]  /*79c0*/  BSYNC B0 ;  /* 0x0000000000007941 */ /* 0x000fea0003800000 */
.L_x_14988:
[----:B------:R-:W-:-:S05]  /*79d0*/  LOP3.LUT R5, R0, R5, RZ, 0xfc, !PT ;  /* 0x0000000500057212 */ /* 0x000fca00078efcff */
[----:B------:R-:W-:Y:S01]  /*79e0*/  STG.E.U8 desc[UR36][R2.64], R5 ;  /* 0x0000000502007986 */ /* 0x000fe2000c101124 */
[----:B------:R-:W-:Y:S05]  /*79f0*/  EXIT ;  /* 0x000000000000794d */ /* 0x000fea0003800000 */
.L_x_14987:
        /* <DEDUP_REMOVED lines=13> */
.L_x_14991:
[----:B------:R-:W-:Y:S01]  /*7ad0*/  IMAD.MOV.U32 R0, RZ, RZ, 0x7f ;  /* 0x0000007fff007424 */ /* 0x000fe200078e00ff */
[----:B------:R-:W-:-:S04]  /*7ae0*/  ISETP.GT.U32.AND P0, PT, R4, 0x7f800000, PT ;  /* 0x7f8000000400780c */ /* 0x000fc80003f04070 */
[----:B------:R-:W-:-:S09]  /*7af0*/  SEL R0, R0, 0x7c, P0 ;  /* 0x0000007c00007807 */ /* 0x000fd20000000000 */
.L_x_14992:
[----:B------:R-:W-:Y:S05]  /*7b00*/  BSYNC B0 ;  /* 0x0000000000007941 */ /* 0x000fea0003800000 */
.L_x_14990:
[----:B------:R-:W-:-:S04]  /*7b10*/  LOP3.LUT R4, R17, 0x80000000, RZ, 0xc0, !PT ;  /* 0x8000000011047812 */ /* 0x000fc800078ec0ff */
[----:B------:R-:W-:-:S04]  /*7b20*/  SHF.R.U32.HI R5, RZ, 0x18, R4 ;  /* 0x00000018ff057819 */ /* 0x000fc80000011604 */
[----:B------:R-:W-:-:S05]  /*7b30*/  LOP3.LUT R5, R0, R5, RZ, 0xfc, !PT ;  /* 0x0000000500057212 */ /* 0x000fca00078efcff */
[----:B------:R-:W-:Y:S01]  /*7b40*/  STG.E.U8 desc[UR36][R2.64], R5 ;  /* 0x0000000502007986 */ /* 0x000fe2000c101124 */
[----:B------:R-:W-:Y:S05]  /*7b50*/  EXIT ;  /* 0x000000000000794d */ /* 0x000fea0003800000 */
.L_x_14986:
[----:B-----5:R-:W0:Y:S02]  /*7b60*/  I2F.S64 R0, R16 ;  /* 0x0000001000007312 */ /* 0x020e240000301400 */
[----:B0-----:R-:W-:-:S05]  /*7b70*/  F2FP.BF16.F32.PACK_AB R0, RZ, R0 ;  /* 0x00000000ff00723e */ /* 0x001fca00000010ff */
[----:B------:R-:W-:Y:S01]  /*7b80*/  STG.E.U16 desc[UR36][R2.64], R0 ;  /* 0x0000000002007986 */ /* 0x000fe2000c101524 */
[----:B------:R-:W-:Y:S05]  /*7b90*/  EXIT ;  /* 0x000000000000794d */ /* 0x000fea0003800000 */
.L_x_14983:
        /* <DEDUP_REMOVED lines=10> */
.L_x_14995:
        /* <DEDUP_REMOVED lines=17> */
.L_x_14998:
[----:B------:R-:W-:-:S04]  /*7d50*/  LOP3.LUT R0, R17, 0x80000000, RZ, 0xc0, !PT ;  /* 0x8000000011007812 */ /* 0x000fc800078ec0ff */
[----:B------:R-:W-:-:S04]  /*7d60*/  SHF.R.U32.HI R5, RZ, 0x18, R0 ;  /* 0x00000018ff057819 */ /* 0x000fc80000011600 */
[----:B------:R-:W-:-:S04]  /*7d70*/  LOP3.LUT R4, R4, R5, RZ, 0xfc, !PT ;  /* 0x0000000504047212 */ /* 0x000fc800078efcff */
[----:B------:R-:W-:-:S07]  /*7d80*/  PRMT R0, R4, 0x7610, R0 ;  /* 0x0000761004007816 */ /* 0x000fce0000000000 */
.L_x_14997:
[----:B------:R-:W-:Y:S05]  /*7d90*/  BSYNC B0 ;  /* 0x0000000000007941 */ /* 0x000fea0003800000 */
.L_x_14996:
[----:B------:R-:W-:Y:S01]  /*7da0*/  STG.E.U8 desc[UR36][R2.64], R0 ;  /* 0x0000000002007986 */ /* 0x000fe2000c101124 */
[----:B------:R-:W-:Y:S05]  /*7db0*/  EXIT ;  /* 0x000000000000794d */ /* 0x000fea0003800000 */
.L_x_14994:
        /* <DEDUP_REMOVED lines=17> */
.L_x_15001:
[----:B------:R-:W-:-:S04]  /*7ed0*/  LOP3.LUT R0, R17, 0x80000000, RZ, 0xc0, !PT ;  /* 0x8000000011007812 */ /* 0x000fc800078ec0ff */
[----:B------:R-:W-:-:S04]  /*7ee0*/  SHF.R.U32.HI R5, RZ, 0x18, R0 ;  /* 0x00000018ff057819 */ /* 0x000fc80000011600 */
[----:B------:R-:W-:-:S04]  /*7ef0*/  LOP3.LUT R4, R4, R5, RZ, 0xfc, !PT ;  /* 0x0000000504047212 */ /* 0x000fc800078efcff */
[----:B------:R-:W-:-:S07]  /*7f00*/  PRMT R0, R4, 0x7610, R0 ;  /* 0x0000761004007816 */ /* 0x000fce0000000000 */
.L_x_15000:
[----:B------:R-:W-:Y:S05]  /*7f10*/  BSYNC B0 ;  /* 0x0000000000007941 */ /* 0x000fea0003800000 */
.L_x_14999:
[----:B------:R-:W-:Y:S01]  /*7f20*/  STG.E.U8 desc[UR36][R2.64], R0 ;  /* 0x0000000002007986 */ /* 0x000fe2000c101124 */
[----:B------:R-:W-:Y:S05]  /*7f30*/  EXIT ;  /* 0x000000000000794d */ /* 0x000fea0003800000 */
.L_x_14993:
        /* <DEDUP_REMOVED lines=22> */
.L_x_14976:
        /* <DEDUP_REMOVED lines=16> */
.L_x_15004:
[----:B------:R-:W-:Y:S05]  /*81a0*/  EXIT ;  /* 0x000000000000794d */ /* 0x000fea0003800000 */
.L_x_15003:
[----:B-----5:R-:W-:Y:S01]  /*81b0*/  STG.E.64 desc[UR36][R2.64], R16 ;  /* 0x0000001002007986 */ /* 0x020fe2000c101b24 */
[----:B------:R-:W-:Y:S05]  /*81c0*/  EXIT ;  /* 0x000000000000794d */ /* 0x000fea0003800000 */
.L_x_15002:
[----:B-----5:R-:W-:Y:S01]  /*81d0*/  STG.E desc[UR36][R2.64], R16 ;  /* 0x0000001002007986 */ /* 0x020fe2000c101924 */
[----:B------:R-:W-:Y:S05]  /*81e0*/  EXIT ;  /* 0x000000000000794d */ /* 0x000fea0003800000 */
        .weak           $__internal_29_$__cuda_sm20_div_s64
        .type           $__internal_29_$__cuda_sm20_div_s64,@function
        .size           $__internal_29_$__cuda_sm20_div_s64,(.L_x_22726 - $__internal_29_$__cuda_sm20_div_s64)
$__internal_29_$__cuda_sm20_div_s64:
        /* <DEDUP_REMOVED lines=20> */
[----:B------:R-:W-:-:S03]  /*8330*/  IMAD.HI.U32 R19, R15, R19, RZ ;  /* 0x000000130f137227 */ /* 0x000fc600078e00ff */
[----:B------:R-:W-:Y:S01]  /*8340*/  IADD3 R9, P3, R9, R8, RZ ;  /* 0x0000000809097210 */ /* 0x000fe20007f7e0ff */
[----:B------:R-:W-:Y:S01]  /*8350*/  IMAD.X R13, R19, 0x1, R15, P0 ;  /* 0x00000001130d7824 */ /* 0x000fe200000e060f */
[----:B------:R-:W-:-:S03]  /*8360*/  IADD3 R19, P5, RZ, -R10, RZ ;  /* 0x8000000aff137210 */ /* 0x000fc60007fbe0ff */
[----:B------:R-:W-:Y:S01]  /*8370*/  IMAD.WIDE.U32 R14, R9, R6, RZ ;  /* 0x00000006090e7225 */ /* 0x000fe200078e00ff */
[----:B------:R-:W-:Y:S02]  /*8380*/  IADD3.X R13, RZ, RZ, R13, P3, P1 ;  /* 0x000000ffff0d7210 */ /* 0x000fe40001fe240d */
[----:B------:R-:W-:Y:S01]  /*8390*/  SEL R10, R19, R10, !P4 ;  /* 0x0000000a130a7207 */ /* 0x000fe20006000000 */
[----:B------:R-:W-:Y:S01]  /*83a0*/  IMAD R8, R9, R7, R15 ;  /* 0x0000000709087224 */ /* 0x000fe200078e020f */
[----:B------:R-:W-:-:S03]  /*83b0*/  IADD3 R14, P0, RZ, -R14, RZ ;  /* 0x8000000eff0e7210 */ /* 0x000fc60007f1e0ff */
[----:B------:R-:W-:Y:S02]  /*83c0*/  IMAD R15, R13, R6, R8 ;  /* 0x000000060d0f7224 */ /* 0x000fe400078e0208 */
[----:B------:R-:W-:-:S04]  /*83d0*/  IMAD.HI.U32 R8, R9, R14, RZ ;  /* 0x0000000e09087227 */ /* 0x000fc800078e00ff */
[----:B------:R-:W-:-:S04]  /*83e0*/  IMAD.X R15, RZ, RZ, ~R15, P0 ;  /* 0x000000ffff0f7224 */ /* 0x000fc800000e0e0f */
[----:B------:R-:W-:-:S04]  /*83f0*/  IMAD.WIDE.U32 R8, P0, R9, R15, R8 ;  /* 0x0000000f09087225 */ /* 0x000fc80007800008 */
[----:B------:R-:W-:-:S04]  /*8400*/  IMAD.HI.U32 R9, P1, R13, R14, R8 ;  /* 0x0000000e0d097227 */ /* 0x000fc80007820008 */
        /* <DEDUP_REMOVED lines=8> */
[----:B------:R-:W-:Y:S02]  /*8490*/  IMAD.MOV.U32 R9, RZ, RZ, RZ ;  /* 0x000000ffff097224 */ /* 0x000fe400078e00ff */
[----:B------:R-:W-:-:S04]  /*84a0*/  IMAD.WIDE.U32 R8, R15, R13, R8 ;  /* 0x0000000d0f087225 */ /* 0x000fc800078e0008 */
[C---:B------:R-:W-:Y:S02]  /*84b0*/  IMAD R19, R14.reuse, R13, RZ ;  /* 0x0000000d0e137224 */ /* 0x040fe400078e02ff */
[----:B------:R-:W-:-:S04]  /*84c0*/  IMAD.HI.U32 R8, P0, R14, R10, R8 ;  /* 0x0000000a0e087227 */ /* 0x000fc80007800008 */
[----:B------:R-:W-:Y:S01]  /*84d0*/  IMAD.HI.U32 R15, R14, R13, RZ ;  /* 0x0000000d0e0f7227 */ /* 0x000fe200078e00ff */
[----:B------:R-:W-:-:S03]  /*84e0*/  IADD3 R19, P1, R19, R8, RZ ;  /* 0x0000000813137210 */ /* 0x000fc60007f3e0ff */
[----:B------:R-:W-:Y:S02]  /*84f0*/  IMAD.X R15, RZ, RZ, R15, P0 ;  /* 0x000000ffff0f7224 */ /* 0x000fe400000e060f */
[----:B------:R-:W-:-:S04]  /*8500*/  IMAD.WIDE.U32 R8, R19, R6, RZ ;  /* 0x0000000613087225 */ /* 0x000fc800078e00ff */
[----:B------:R-:W-:Y:S01]  /*8510*/  IMAD.X R15, RZ, RZ, R15, P1 ;  /* 0x000000ffff0f7224 */ /* 0x000fe200008e060f */
[----:B------:R-:W-:Y:S01]  /*8520*/  IADD3 R21, P1, -R8, R10, RZ ;  /* 0x0000000a08157210 */ /* 0x000fe20007f3e1ff */
[----:B------:R-:W-:-:S03]  /*8530*/  IMAD R9, R19, R7, R9 ;  /* 0x0000000713097224 */ /* 0x000fc600078e0209 */
[-C--:B------:R-:W-:Y:S01]  /*8540*/  ISETP.GE.U32.AND P0, PT, R21, R6.reuse, PT ;  /* 0x000000061500720c */ /* 0x080fe20003f06070 */
[----:B------:R-:W-:-:S04]  /*8550*/  IMAD R8, R15, R6, R9 ;  /* 0x000000060f087224 */ /* 0x000fc800078e0209 */
[----:B------:R-:W-:Y:S01]  /*8560*/  IMAD.X R9, R13, 0x1, ~R8, P1 ;  /* 0x000000010d097824 */ /* 0x000fe200008e0e08 */
[----:B------:R-:W-:-:S04]  /*8570*/  IADD3 R14, P1, R21, -R6, RZ ;  /* 0x80000006150e7210 */ /* 0x000fc80007f3e0ff */
[C---:B------:R-:W-:Y:S01]  /*8580*/  ISETP.GE.U32.AND.EX P0, PT, R9.reuse, R7, PT, P0 ;  /* 0x000000070900720c */ /* 0x040fe20003f06100 */
[----:B------:R-:W-:Y:S01]  /*8590*/  IMAD.X R10, R9, 0x1, ~R7, P1 ;  /* 0x00000001090a7824 */ /* 0x000fe200008e0e07 */
[----:B------:R-:W-:Y:S02]  /*85a0*/  IADD3 R8, P1, R19, 0x1, RZ ;  /* 0x0000000113087810 */ /* 0x000fe40007f3e0ff */
[----:B------:R-:W-:Y:S02]  /*85b0*/  SEL R21, R14, R21, P0 ;  /* 0x000000150e157207 */ /* 0x000fe40000000000 */
[----:B------:R-:W-:Y:S01]  /*85c0*/  SEL R9, R10, R9, P0 ;  /* 0x000000090a097207 */ /* 0x000fe20000000000 */
[----:B------:R-:W-:Y:S01]  /*85d0*/  IMAD.X R10, RZ, RZ, R15, P1 ;  /* 0x000000ffff0a7224 */ /* 0x000fe200008e060f */
[----:B------:R-:W-:Y:S02]  /*85e0*/  SEL R8, R8, R19, P0 ;  /* 0x0000001308087207 */ /* 0x000fe40000000000 */
[----:B------:R-:W-:-:S02]  /*85f0*/  ISETP.GE.U32.AND P1, PT, R21, R6, PT ;  /* 0x000000061500720c */ /* 0x000fc40003f26070 */
[----:B------:R-:W-:Y:S02]  /*8600*/  SEL R6, R10, R15, P0 ;  /* 0x0000000f0a067207 */ /* 0x000fe40000000000 */
[----:B------:R-:W-:Y:S02]  /*8610*/  IADD3 R13, P3, R8, 0x1, RZ ;  /* 0x00000001080d7810 */ /* 0x000fe40007f7e0ff */
[----:B------:R-:W-:Y:S02]  /*8620*/  ISETP.GE.U32.AND.EX P0, PT, R9, R7, PT, P1 ;  /* 0x000000070900720c */ /* 0x000fe40003f06110 */
[----:B------:R-:W-:Y:S01]  /*8630*/  LOP3.LUT R10, R3, R12, RZ, 0x3c, !PT ;  /* 0x0000000c030a7212 */ /* 0x000fe200078e3cff */
[----:B------:R-:W-:Y:S01]  /*8640*/  IMAD.X R9, RZ, RZ, R6, P3 ;  /* 0x000000ffff097224 */ /* 0x000fe200018e0606 */
[----:B------:R-:W-:Y:S02]  /*8650*/  SEL R8, R13, R8, P0 ;  /* 0x000000080d087207 */ /* 0x000fe40000000000 */
[----:B------:R-:W-:-:S02]  /*8660*/  ISETP.GE.AND P1, PT, R10, RZ, PT ;  /* 0x000000ff0a00720c */ /* 0x000fc40003f26270 */
        /* <DEDUP_REMOVED lines=11> */
[----:B------:R-:W-:Y:S06]  /*8720*/  RET.REL.NODEC R6 `(_ZN2at6native27unrolled_elementwise_kernelINS0_13BUnaryFunctorIlllZZZNS0_15binary_internal21div_trunc_kernel_cudaERNS_18TensorIteratorBaseEENKUlvE_clEvENKUlvE2_clEvEUlllE_EESt5arrayIPcLm2EELi4E23TrivialOffsetCalculatorILi1EjESE_NS0_6memory12LoadWithCastILi1EEENSF_13StoreWithCastILi1EEEEEviT_T0_T2_T3_T4_T5_) ;  /* 0xffffff7806347950 */ /* 0x000fec0003c3ffff */
.L_x_15005:
        /* <DEDUP_REMOVED lines=13> */
.L_x_22726:


//--------------------- .text._ZN2at6native18elementwise_kernelILi128ELi2EZNS0_22gpu_kernel_impl_nocastINS0_13BUnaryFunctorIlllZZZNS0_15binary_internal21div_trunc_kernel_cudaERNS_18TensorIteratorBaseEENKUlvE_clEvENKUlvE2_clEvEUlllE_EEEEvS6_RKT_EUliE_EEviT1_ --------------------------
	.section	.text._ZN2at6native18elementwise_kernelILi128ELi2EZNS0_22gpu_kernel_impl_nocastINS0_13BUnaryFunctorIlllZZZNS0_15binary_internal21div_trunc_kernel_cudaERNS_18TensorIteratorBaseEENKUlvE_clEvENKUlvE2_clEvEUlllE_EEEEvS6_RKT_EUliE_EEviT1_,"ax",@progbits
	.align	128
        .global         _ZN2at6native18elementwise_kernelILi128ELi2EZNS0_22gpu_kernel_impl_nocastINS0_13BUnaryFunctorIlllZZZNS0_15binary_internal21div_trunc_kernel_cudaERNS_18TensorIteratorBaseEENKUlvE_clEvENKUlvE2_clEvEUlllE_EEEEvS6_RKT_EUliE_EEviT1_
        .type           _ZN2at6native18elementwise_kernelILi128ELi2EZNS0_22gpu_kernel_impl_nocastINS0_13BUnaryFunctorIlllZZZNS0_15binary_internal21div_trunc_kernel_cudaERNS_18TensorIteratorBaseEENKUlvE_clEvENKUlvE2_clEvEUlllE_EEEEvS6_RKT_EUliE_EEviT1_,@function
        .size           _ZN2at6native18elementwise_kernelILi128ELi2EZNS0_22gpu_kernel_impl_nocastINS0_13BUnaryFunctorIlllZZZNS0_15binary_internal21div_trunc_kernel_cudaERNS_18TensorIteratorBaseEENKUlvE_clEvENKUlvE2_clEvEUlllE_EEEEvS6_RKT_EUliE_EEviT1_,(.L_x_22727 - _ZN2at6native18elementwise_kernelILi128ELi2EZNS0_22gpu_kernel_impl_nocastINS0_13BUnaryFunctorIlllZZZNS0_15binary_internal21div_trunc_kernel_cudaERNS_18TensorIteratorBaseEENKUlvE_clEvENKUlvE2_clEvEUlllE_EEEEvS6_RKT_EUliE_EEviT1_)
        .other          _ZN2at6native18elementwise_kernelILi128ELi2EZNS0_22gpu_kernel_impl_nocastINS0_13BUnaryFunctorIlllZZZNS0_15binary_internal21div_trunc_kernel_cudaERNS_18TensorIteratorBaseEENKUlvE_clEvENKUlvE2_clEvEUlllE_EEEEvS6_RKT_EUliE_EEviT1_,@"STO_CUDA_ENTRY STV_DEFAULT"
_ZN2at6native18elementwise_kernelILi128ELi2EZNS0_22gpu_kernel_impl_nocastINS0_13BUnaryFunctorIlllZZZNS0_15binary_internal21div_trunc_kernel_cudaERNS_18TensorIteratorBaseEENKUlvE_clEvENKUlvE2_clEvEUlllE_EEEEvS6_RKT_EUliE_EEviT1_:
.text._ZN2at6native18elementwise_kernelILi128ELi2EZNS0_22gpu_kernel_impl_nocastINS0_13BUnaryFunctorIlllZZZNS0_15binary_internal21div_trunc_kernel_cudaERNS_18TensorIteratorBaseEENKUlvE_clEvENKUlvE2_clEvEUlllE_EEEEvS6_RKT_EUliE_EEviT1_:
[----:B------:R-:W-:Y:S01]  /*0000*/  LDC R1, c[0x0][0x28] ;  /* 0x00000a00ff017b82 */ /* 0x000fe20000000800 */
[----:B------:R-:W0:Y:S01]  /*0010*/  S2R R0, SR_CTAID.X ;  /* 0x0000000000007919 */ /* 0x000e220000002500 */
[----:B------:R-:W-:Y:S01]  /*0020*/  ULDC UR4, c[0x0][0x210] ;  /* 0x0000840000047ab9 */ /* 0x000fe20000000800 */
[----:B------:R-:W-:Y:S01]  /*0030*/  ULDC.64 UR6, c[0x0][0x208] ;  /* 0x0000820000067ab9 */ /* 0x000fe20000000a00 */
[----:B------:R-:W-:Y:S01]  /*0040*/  ULDC.64 UR8, c[0x0][0x428] ;  /* 0x00010a0000087ab9 */ /* 0x000fe20000000a00 */
[----:B------:R-:W0:Y:S01]  /*0050*/  S2R R3, SR_TID.X ;  /* 0x0000000000037919 */ /* 0x000e220000002100 */
[----:B------:R-:W-:Y:S01]  /*0060*/  BSSY B0, `(.L_x_15006) ;  /* 0x000015e000007945 */ /* 0x000fe20003800000 */
[----:B0-----:R-:W-:-:S04]  /*0070*/  LEA R9, R0, R3, 0x8 ;  /* 0x0000000300097211 */ /* 0x001fc800078e40ff */
[----:B------:R-:W-:-:S13]  /*0080*/  ISETP.GE.AND P0, PT, R9, UR4, PT ;  /* 0x0000000409007c0c */ /* 0x000fda000bf06270 */
[----:B------:R-:W-:Y:S05]  /*0090*/  @P0 BRA `(.L_x_15007) ;  /* 0x0000001400680947 */ /* 0x000fea0003800000 */
[----:B------:R-:W0:Y:S01]  /*00a0*/  LDC R10, c[0x0][0x218] ;  /* 0x00008600ff0a7b82 */ /* 0x000e220000000800 */
[----:B------:R-:W-:Y:S01]  /*00b0*/  HFMA2.MMA R2, -RZ, RZ, 0, 0 ;  /* 0x00000000ff027435 */ /* 0x000fe200000001ff */
[----:B------:R-:W-:Y:S02]  /*00c0*/  MOV R5, RZ ;  /* 0x000000ff00057202 */ /* 0x000fe40000000f00 */
[----:B0-----:R-:W-:-:S13]  /*00d0*/  ISETP.NE.AND P0, PT, R10, RZ, PT ;  /* 0x000000ff0a00720c */ /* 0x001fda0003f05270 */
[----:B------:R-:W-:Y:S05]  /*00e0*/  @!P0 BRA `(.L_x_15008) ;  /* 0x0000001000a88947 */ /* 0x000fea0003800000 */
[----:B------:R-:W-:Y:S01]  /*00f0*/  MOV R5, R9 ;  /* 0x0000000900057202 */ /* 0x000fe20000000f00 */
        /* <DEDUP_REMOVED lines=283> */
[----:B------:R-:W-:Y:S01]  /*12b0*/  @P0 IMAD.MOV.U32 R10, RZ, RZ, RZ ;  /* 0x000000ffff0a0224 */ /* 0x000fe200078e00ff */
        /* <DEDUP_REMOVED lines=13> */
.L_x_15008:
[----:B------:R-:W-:Y:S02]  /*1390*/  ULDC.64 UR4, c[0x0][0x418] ;  /* 0x0001060000047ab9 */ /* 0x000fe40000000a00 */
[----:B------:R-:W-:Y:S01]  /*13a0*/  IADD3 R6, P0, R2, UR4, RZ ;  /* 0x0000000402067c10 */ /* 0x000fe2000ff1e0ff */
[----:B------:R-:W-:-:S03]  /*13b0*/  ULDC UR4, c[0x0][0x42c] ;  /* 0x00010b0000047ab9 */ /* 0x000fc60000000800 */
[----:B------:R-:W-:-:S06]  /*13c0*/  IADD3.X R7, RZ, UR5, RZ, P0, !PT ;  /* 0x00000005ff077c10 */ /* 0x000fcc00087fe4ff */
[----:B------:R-:W2:Y:S01]  /*13d0*/  LDG.E.64 R6, desc[UR6][R6.64] ;  /* 0x0000000606067981 */ /* 0x000ea2000c1e1b00 */
[----:B------:R-:W-:Y:S01]  /*13e0*/  BSSY B1, `(.L_x_15009) ;  /* 0x0000022000017945 */ /* 0x000fe20003800000 */
[----:B--2---:R-:W-:Y:S01]  /*13f0*/  LOP3.LUT R2, R7, UR4, RZ, 0xfc, !PT ;  /* 0x0000000407027c12 */ /* 0x004fe2000f8efcff */
[----:B------:R-:W-:Y:S02]  /*1400*/  ULDC.64 UR4, c[0x0][0x410] ;  /* 0x0001040000047ab9 */ /* 0x000fe40000000a00 */
[----:B------:R-:W-:Y:S02]  /*1410*/  IADD3 R4, P1, R5, UR4, RZ ;  /* 0x0000000405047c10 */ /* 0x000fe4000ff3e0ff */
[----:B------:R-:W-:-:S03]  /*1420*/  ISETP.NE.U32.AND P0, PT, R2, RZ, PT ;  /* 0x000000ff0200720c */ /* 0x000fc60003f05070 */
[----:B------:R-:W-:-:S10]  /*1430*/  IMAD.X R5, RZ, RZ, UR5, P1 ;  /* 0x00000005ff057e24 */ /* 0x000fd400088e06ff */
[----:B------:R-:W-:Y:S05]  /*1440*/  @!P0 BRA `(.L_x_15010) ;  /* 0x0000000000188947 */ /* 0x000fea0003800000 */
[----:B------:R-:W-:Y:S02]  /*1450*/  MOV R8, R6 ;  /* 0x0000000600087202 */ /* 0x000fe40000000f00 */
[----:B------:R-:W-:-:S07]  /*1460*/  MOV R6, 0x1480 ;  /* 0x0000148000067802 */ /* 0x000fce0000000f00 */
[----:B------:R-:W-:Y:S05]  /*1470*/  CALL.REL.NOINC `($__internal_30_$__cuda_sm20_div_s64) ;  /* 0x0000001400e07944 */ /* 0x000fea0003c00000 */
[----:B------:R-:W-:Y:S02]  /*1480*/  MOV R6, R8 ;  /* 0x0000000800067202 */ /* 0x000fe40000000f00 */
[----:B------:R-:W-:Y:S01]  /*1490*/  MOV R7, R9 ;  /* 0x0000000900077202 */ /* 0x000fe20000000f00 */
[----:B------:R-:W-:Y:S06]  /*14a0*/  BRA `(.L_x_15011) ;  /* 0x0000000000547947 */ /* 0x000fec0003800000 */
.L_x_15010:
[----:B------:R-:W-:Y:S02]  /*14b0*/  ULDC UR4, c[0x0][0x428] ;  /* 0x00010a0000047ab9 */ /* 0x000fe40000000800 */
[----:B------:R-:W0:Y:S01]  /*14c0*/  I2F.U32.RP R2, UR4 ;  /* 0x0000000400027d06 */ /* 0x000e220008209000 */
[----:B------:R-:W-:-:S07]  /*14d0*/  ISETP.NE.U32.AND P2, PT, RZ, UR4, PT ;  /* 0x00000004ff007c0c */ /* 0x000fce000bf45070 */
[----:B0-----:R-:W0:Y:S02]  /*14e0*/  MUFU.RCP R2, R2 ;  /* 0x0000000200027308 */ /* 0x001e240000001000 */
[----:B0-----:R-:W-:-:S06]  /*14f0*/  VIADD R8, R2, 0xffffffe ;  /* 0x0ffffffe02087836 */ /* 0x001fcc0000000000 */
[----:B------:R0:W1:Y:S02]  /*1500*/  F2I.FTZ.U32.TRUNC.NTZ R9, R8 ;  /* 0x0000000800097305 */ /* 0x000064000021f000 */
[----:B0-----:R-:W-:Y:S01]  /*1510*/  HFMA2.MMA R8, -RZ, RZ, 0, 0 ;  /* 0x00000000ff087435 */ /* 0x001fe200000001ff */
[----:B-1----:R-:W-:-:S05]  /*1520*/  IADD3 R7, RZ, -R9, RZ ;  /* 0x80000009ff077210 */ /* 0x002fca0007ffe0ff */
[----:B------:R-:W-:-:S04]  /*1530*/  IMAD R7, R7, UR4, RZ ;  /* 0x0000000407077c24 */ /* 0x000fc8000f8e02ff */
[----:B------:R-:W-:-:S06]  /*1540*/  IMAD.HI.U32 R9, R9, R7, R8 ;  /* 0x0000000709097227 */ /* 0x000fcc00078e0008 */
[----:B------:R-:W-:-:S05]  /*1550*/  IMAD.HI.U32 R9, R9, R6, RZ ;  /* 0x0000000609097227 */ /* 0x000fca00078e00ff */
[----:B------:R-:W-:-:S05]  /*1560*/  IADD3 R7, -R9, RZ, RZ ;  /* 0x000000ff09077210 */ /* 0x000fca0007ffe1ff */
[----:B------:R-:W-:Y:S02]  /*1570*/  IMAD R6, R7, UR4, R6 ;  /* 0x0000000407067c24 */ /* 0x000fe4000f8e0206 */
[----:B------:R-:W-:-:S03]  /*1580*/  IMAD.MOV.U32 R7, RZ, RZ, RZ ;  /* 0x000000ffff077224 */ /* 0x000fc600078e00ff */
[----:B------:R-:W-:-:S13]  /*1590*/  ISETP.GE.U32.AND P0, PT, R6, UR4, PT ;  /* 0x0000000406007c0c */ /* 0x000fda000bf06070 */
[----:B------:R-:W-:Y:S01]  /*15a0*/  @P0 VIADD R6, R6, -UR4 ;  /* 0x8000000406060c36 */ /* 0x000fe20008000000 */
[----:B------:R-:W-:-:S04]  /*15b0*/  @P0 IADD3 R9, R9, 0x1, RZ ;  /* 0x0000000109090810 */ /* 0x000fc80007ffe0ff */
[----:B------:R-:W-:-:S13]  /*15c0*/  ISETP.GE.U32.AND P1, PT, R6, UR4, PT ;  /* 0x0000000406007c0c */ /* 0x000fda000bf26070 */
[----:B------:R-:W-:Y:S02]  /*15d0*/  @P1 IADD3 R9, R9, 0x1, RZ ;  /* 0x0000000109091810 */ /* 0x000fe40007ffe0ff */
[----:B------:R-:W-:-:S04]  /*15e0*/  @!P2 LOP3.LUT R9, RZ, UR4, RZ, 0x33, !PT ;  /* 0x00000004ff09ac12 */ /* 0x000fc8000f8e33ff */
[----:B------:R-:W-:-:S07]  /*15f0*/  MOV R6, R9 ;  /* 0x0000000900067202 */ /* 0x000fce0000000f00 */
.L_x_15011:
[----:B------:R-:W-:Y:S05]  /*1600*/  BSYNC B1 ;  /* 0x0000000000017941 */ /* 0x000fea0003800000 */
.L_x_15009:
[----:B------:R0:W-:Y:S01]  /*1610*/  STG.E.64 desc[UR6][R4.64], R6 ;  /* 0x0000000604007986 */ /* 0x0001e2000c101b06 */
[----:B------:R-:W-:-:S04]  /*1620*/  LEA R0, R0, R3, 0x8 ;  /* 0x0000000300007211 */ /* 0x000fc800078e40ff */
[----:B------:R-:W-:-:S07]  /*1630*/  IADD3 R9, R0, 0x80, RZ ;  /* 0x0000008000097810 */ /* 0x000fce0007ffe0ff */
.L_x_15007:
[----:B------:R-:W-:Y:S05]  /*1640*/  BSYNC B0 ;  /* 0x0000000000007941 */ /* 0x000fea0003800000 */
.L_x_15006:
[----:B------:R-:W-:Y:S02]  /*1650*/  ULDC UR4, c[0x0][0x210] ;  /* 0x0000840000047ab9 */ /* 0x000fe40000000800 */
[----:B------:R-:W-:-:S13]  /*1660*/  ISETP.GE.AND P0, PT, R9, UR4, PT ;  /* 0x0000000409007c0c */ /* 0x000fda000bf06270 */
[----:B------:R-:W-:Y:S05]  /*1670*/  @P0 EXIT ;  /* 0x000000000000094d */ /* 0x000fea0003800000 */
[----:B------:R-:W1:Y:S01]  /*1680*/  LDC R8, c[0x0][0x218] ;  /* 0x00008600ff087b82 */ /* 0x000e620000000800 */
[----:B------:R-:W-:Y:S01]  /*1690*/  HFMA2.MMA R0, -RZ, RZ, 0, 0 ;  /* 0x00000000ff007435 */ /* 0x000fe200000001ff */
[----:B------:R-:W-:Y:S01]  /*16a0*/  IMAD.MOV.U32 R3, RZ, RZ, RZ ;  /* 0x000000ffff037224 */ /* 0x000fe200078e00ff */
[----:B-1----:R-:W-:-:S13]  /*16b0*/  ISETP.NE.AND P0, PT, R8, RZ, PT ;  /* 0x000000ff0800720c */ /* 0x002fda0003f05270 */
[----:B------:R-:W-:Y:S05]  /*16c0*/  @!P0 BRA `(.L_x_15012) ;  /* 0x0000001000a88947 */ /* 0x000fea0003800000 */
[----:B------:R-:W-:Y:S01]  /*16d0*/  MOV R2, RZ ;  /* 0x000000ff00027202 */ /* 0x000fe20000000f00 */
[----:B------:R-:W-:Y:S01]  /*16e0*/  ULDC.64 UR4, c[0x0][0x220] ;  /* 0x0000880000047ab9 */ /* 0x000fe20000000a00 */
[----:B------:R-:W-:Y:S02]  /*16f0*/  MOV R3, R9 ;  /* 0x0000000900037202 */ /* 0x000fe40000000f00 */
[----:B------:R-:W-:Y:S01]  /*1700*/  ISETP.NE.AND P0, PT, R8, 0x1, PT ;  /* 0x000000010800780c */ /* 0x000fe20003f05270 */
[----:B0-----:R-:W-:Y:S01]  /*1710*/  IMAD.HI.U32 R4, R9, UR4, R2 ;  /* 0x0000000409047c27 */ /* 0x001fe2000f8e0002 */
        /* <DEDUP_REMOVED lines=293> */
.L_x_15012:
[----:B------:R-:W-:Y:S02]  /*2970*/  ULDC.64 UR4, c[0x0][0x418] ;  /* 0x0001060000047ab9 */ /* 0x000fe40000000a00 */
[----:B0-----:R-:W-:Y:S01]  /*2980*/  IADD3 R6, P0, R0, UR4, RZ ;  /* 0x0000000400067c10 */ /* 0x001fe2000ff1e0ff */
[----:B------:R-:W-:-:S04]  /*2990*/  ULDC UR4, c[0x0][0x42c] ;  /* 0x00010b0000047ab9 */ /* 0x000fc80000000800 */
[----:B------:R-:W-:-:S06]  /*29a0*/  IMAD.X R7, RZ, RZ, UR5, P0 ;  /* 0x00000005ff077e24 */ /* 0x000fcc00080e06ff */
[----:B------:R-:W2:Y:S01]  /*29b0*/  LDG.E.64 R6, desc[UR6][R6.64] ;  /* 0x0000000606067981 */ /* 0x000ea2000c1e1b00 */
[----:B------:R-:W-:Y:S01]  /*29c0*/  BSSY B0, `(.L_x_15013) ;  /* 0x0000021000007945 */ /* 0x000fe20003800000 */
[----:B--2---:R-:W-:Y:S01]  /*29d0*/  LOP3.LUT R0, R7, UR4, RZ, 0xfc, !PT ;  /* 0x0000000407007c12 */ /* 0x004fe2000f8efcff */
[----:B------:R-:W-:Y:S02]  /*29e0*/  ULDC.64 UR4, c[0x0][0x410] ;  /* 0x0001040000047ab9 */ /* 0x000fe40000000a00 */
[----:B------:R-:W-:Y:S02]  /*29f0*/  IADD3 R2, P1, R3, UR4, RZ ;  /* 0x0000000403027c10 */ /* 0x000fe4000ff3e0ff */
[----:B------:R-:W-:Y:S02]  /*2a00*/  ISETP.NE.U32.AND P0, PT, R0, RZ, PT ;  /* 0x000000ff0000720c */ /* 0x000fe40003f05070 */
[----:B------:R-:W-:-:S11]  /*2a10*/  IADD3.X R3, RZ, UR5, RZ, P1, !PT ;  /* 0x00000005ff037c10 */ /* 0x000fd60008ffe4ff */
[----:B------:R-:W-:Y:S05]  /*2a20*/  @!P0 BRA `(.L_x_15014) ;  /* 0x0000000000188947 */ /* 0x000fea0003800000 */
[----:B------:R-:W-:Y:S02]  /*2a30*/  MOV R8, R6 ;  /* 0x0000000600087202 */ /* 0x000fe40000000f00 */
[----:B------:R-:W-:-:S07]  /*2a40*/  MOV R6, 0x2a60 ;  /* 0x00002a6000067802 */ /* 0x000fce0000000f00 */
[----:B------:R-:W-:Y:S05]  /*2a50*/  CALL.REL.NOINC `($__internal_30_$__cuda_sm20_div_s64) ;  /* 0x0000000000687944 */ /* 0x000fea0003c00000 */
[----:B------:R-:W-:Y:S01]  /*2a60*/  MOV R4, R8 ;  /* 0x0000000800047202 */ /* 0x000fe20000000f00 */
[----:B------:R-:W-:Y:S01]  /*2a70*/  IMAD.MOV.U32 R5, RZ, RZ, R9 ;  /* 0x000000ffff057224 */ /* 0x000fe200078e0009 */
[----:B------:R-:W-:Y:S06]  /*2a80*/  BRA `(.L_x_15015) ;  /* 0x0000000000507947 */ /* 0x000fec0003800000 */
.L_x_15014:
[----:B------:R-:W-:Y:S01]  /*2a90*/  ULDC UR4, c[0x0][0x428] ;  /* 0x00010a0000047ab9 */ /* 0x000fe20000000800 */
[----:B------:R-:W-:Y:S01]  /*2aa0*/  HFMA2.MMA R4, -RZ, RZ, 0, 0 ;  /* 0x00000000ff047435 */ /* 0x000fe200000001ff */
[----:B------:R-:W0:Y:S01]  /*2ab0*/  I2F.U32.RP R0, UR4 ;  /* 0x0000000400007d06 */ /* 0x000e220008209000 */
[----:B------:R-:W-:-:S07]  /*2ac0*/  ISETP.NE.U32.AND P2, PT, RZ, UR4, PT ;  /* 0x00000004ff007c0c */ /* 0x000fce000bf45070 */
[----:B0-----:R-:W0:Y:S02]  /*2ad0*/  MUFU.RCP R0, R0 ;  /* 0x0000000000007308 */ /* 0x001e240000001000 */
[----:B0-----:R-:W-:-:S06]  /*2ae0*/  IADD3 R7, R0, 0xffffffe, RZ ;  /* 0x0ffffffe00077810 */ /* 0x001fcc0007ffe0ff */
[----:B------:R-:W0:Y:S02]  /*2af0*/  F2I.FTZ.U32.TRUNC.NTZ R5, R7 ;  /* 0x0000000700057305 */ /* 0x000e24000021f000 */
[----:B0-----:R-:W-:-:S05]  /*2b00*/  IADD3 R9, RZ, -R5, RZ ;  /* 0x80000005ff097210 */ /* 0x001fca0007ffe0ff */
[----:B------:R-:W-:-:S04]  /*2b10*/  IMAD R9, R9, UR4, RZ ;  /* 0x0000000409097c24 */ /* 0x000fc8000f8e02ff */
[----:B------:R-:W-:-:S06]  /*2b20*/  IMAD.HI.U32 R9, R5, R9, R4 ;  /* 0x0000000905097227 */ /* 0x000fcc00078e0004 */
[----:B------:R-:W-:-:S04]  /*2b30*/  IMAD.HI.U32 R4, R9, R6, RZ ;  /* 0x0000000609047227 */ /* 0x000fc800078e00ff */
[----:B------:R-:W-:-:S04]  /*2b40*/  IMAD.MOV R5, RZ, RZ, -R4 ;  /* 0x000000ffff057224 */ /* 0x000fc800078e0a04 */
[----:B------:R-:W-:Y:S02]  /*2b50*/  IMAD R6, R5, UR4, R6 ;  /* 0x0000000405067c24 */ /* 0x000fe4000f8e0206 */
[----:B------:R-:W-:-:S03]  /*2b60*/  IMAD.MOV.U32 R5, RZ, RZ, RZ ;  /* 0x000000ffff057224 */ /* 0x000fc600078e00ff */
[----:B------:R-:W-:-:S13]  /*2b70*/  ISETP.GE.U32.AND P0, PT, R6, UR4, PT ;  /* 0x0000000406007c0c */ /* 0x000fda000bf06070 */
[----:B------:R-:W-:Y:S02]  /*2b80*/  @P0 IADD3 R6, R6, -UR4, RZ ;  /* 0x8000000406060c10 */ /* 0x000fe4000fffe0ff */
[----:B------:R-:W-:Y:S02]  /*2b90*/  @P0 IADD3 R4, R4, 0x1, RZ ;  /* 0x0000000104040810 */ /* 0x000fe40007ffe0ff */
[----:B------:R-:W-:-:S13]  /*2ba0*/  ISETP.GE.U32.AND P1, PT, R6, UR4, PT ;  /* 0x0000000406007c0c */ /* 0x000fda000bf26070 */
[----:B------:R-:W-:Y:S02]  /*2bb0*/  @P1 IADD3 R4, R4, 0x1, RZ ;  /* 0x0000000104041810 */ /* 0x000fe40007ffe0ff */
[----:B------:R-:W-:-:S07]  /*2bc0*/  @!P2 LOP3.LUT R4, RZ, UR4, RZ, 0x33, !PT ;  /* 0x00000004ff04ac12 */ /* 0x000fce000f8e33ff */
.L_x_15015:
[----:B------:R-:W-:Y:S05]  /*2bd0*/  BSYNC B0 ;  /* 0x0000000000007941 */ /* 0x000fea0003800000 */
.L_x_15013:
[----:B------:R-:W-:Y:S01]  /*2be0*/  STG.E.64 desc[UR6][R2.64], R4 ;  /* 0x0000000402007986 */ /* 0x000fe2000c101b06 */
[----:B------:R-:W-:Y:S05]  /*2bf0*/  EXIT ;  /* 0x000000000000794d */ /* 0x000fea0003800000 */
        .weak           $__internal_30_$__cuda_sm20_div_s64
        .type           $__internal_30_$__cuda_sm20_div_s64,@function
        .size           $__internal_30_$__cuda_sm20_div_s64,(.L_x_22727 - $__internal_30_$__cuda_sm20_div_s64)
$__internal_30_$__cuda_sm20_div_s64:
        /* <DEDUP_REMOVED lines=8> */
[----:B0-----:R-:W-:-:S06]  /*2c80*/  IADD3 R10, R9, 0x1ffffffe, RZ ;  /* 0x1ffffffe090a7810 */ /* 0x001fcc0007ffe0ff */
[----:B------:R-:W0:Y:S02]  /*2c90*/  F2I.U64.TRUNC R10, R10 ;  /* 0x0000000a000a7311 */ /* 0x000e24000020d800 */
[----:B0-----:R-:W-:-:S04]  /*2ca0*/  IMAD.WIDE.U32 R12, R10, UR4, RZ ;  /* 0x000000040a0c7c25 */ /* 0x001fc8000f8e00ff */
[----:B------:R-:W-:Y:S01]  /*2cb0*/  IMAD R13, R10, UR5, R13 ;  /* 0x000000050a0d7c24 */ /* 0x000fe2000f8e020d */
[----:B------:R-:W-:-:S03]  /*2cc0*/  IADD3 R15, P0, RZ, -R12, RZ ;  /* 0x8000000cff0f7210 */ /* 0x000fc60007f1e0ff */
[----:B------:R-:W-:Y:S02]  /*2cd0*/  IMAD R13, R11, UR4, R13 ;  /* 0x000000040b0d7c24 */ /* 0x000fe4000f8e020d */
[----:B------:R-:W-:-:S03]  /*2ce0*/  IMAD.HI.U32 R12, R10, R15, RZ ;  /* 0x0000000f0a0c7227 */ /* 0x000fc600078e00ff */
[----:B------:R-:W-:Y:S02]  /*2cf0*/  IADD3.X R17, RZ, ~R13, RZ, P0, !PT ;  /* 0x8000000dff117210 */ /* 0x000fe400007fe4ff */
[----:B------:R-:W-:-:S03]  /*2d00*/  MOV R13, R10 ;  /* 0x0000000a000d7202 */ /* 0x000fc60000000f00 */
        /* <DEDUP_REMOVED lines=9> */
[----:B------:R-:W-:Y:S02]  /*2da0*/  IADD3 R15, P0, RZ, -R10, RZ ;  /* 0x8000000aff0f7210 */ /* 0x000fe40007f1e0ff */
[-C--:B------:R-:W-:Y:S01]  /*2db0*/  IADD3 R11, P4, RZ, -R8.reuse, RZ ;  /* 0x80000008ff0b7210 */ /* 0x080fe20007f9e0ff */
[----:B------:R-:W-:Y:S02]  /*2dc0*/  IMAD R10, R9, UR4, R12 ;  /* 0x00000004090a7c24 */ /* 0x000fe4000f8e020c */
[----:B------:R-:W-:Y:S01]  /*2dd0*/  IMAD.HI.U32 R12, R13, R15, RZ ;  /* 0x0000000f0d0c7227 */ /* 0x000fe200078e00ff */
[----:B------:R-:W-:Y:S02]  /*2de0*/  SEL R8, R11, R8, !P3 ;  /* 0x000000080b087207 */ /* 0x000fe40005800000 */
[----:B------:R-:W-:Y:S01]  /*2df0*/  IADD3.X R10, RZ, ~R10, RZ, P0, !PT ;  /* 0x8000000aff0a7210 */ /* 0x000fe200007fe4ff */
[----:B------:R-:W-:Y:S01]  /*2e00*/  IMAD.MOV.U32 R11, RZ, RZ, RZ ;  /* 0x000000ffff0b7224 */ /* 0x000fe200078e00ff */
[----:B------:R-:W-:-:S03]  /*2e10*/  IADD3.X R14, RZ, ~R7, RZ, P4, !PT ;  /* 0x80000007ff0e7210 */ /* 0x000fc600027fe4ff */
[----:B------:R-:W-:Y:S01]  /*2e20*/  IMAD.WIDE.U32 R12, P0, R13, R10, R12 ;  /* 0x0000000a0d0c7225 */ /* 0x000fe2000780000c */
[----:B------:R-:W-:Y:S02]  /*2e30*/  SEL R14, R14, R7, !P3 ;  /* 0x000000070e0e7207 */ /* 0x000fe40005800000 */
[----:B------:R-:W-:Y:S01]  /*2e40*/  LOP3.LUT R7, R7, UR9, RZ, 0x3c, !PT ;  /* 0x0000000907077c12 */ /* 0x000fe2000f8e3cff */
[----:B------:R-:W-:-:S04]  /*2e50*/  IMAD.HI.U32 R13, P1, R9, R15, R12 ;  /* 0x0000000f090d7227 */ /* 0x000fc8000782000c */
[CC--:B------:R-:W-:Y:S02]  /*2e60*/  IMAD R12, R9.reuse, R10.reuse, RZ ;  /* 0x0000000a090c7224 */ /* 0x0c0fe400078e02ff */
[----:B------:R-:W-:-:S03]  /*2e70*/  IMAD.HI.U32 R10, R9, R10, RZ ;  /* 0x0000000a090a7227 */ /* 0x000fc600078e00ff */
[----:B------:R-:W-:Y:S02]  /*2e80*/  IADD3 R13, P2, R12, R13, RZ ;  /* 0x0000000d0c0d7210 */ /* 0x000fe40007f5e0ff */
[----:B------:R-:W-:-:S03]  /*2e90*/  IADD3.X R9, R10, R9, RZ, P0, !PT ;  /* 0x000000090a097210 */ /* 0x000fc600007fe4ff */
        /* <DEDUP_REMOVED lines=8> */
[----:B------:R-:W-:-:S03]  /*2f20*/  IMAD.WIDE.U32 R10, R13, UR4, RZ ;  /* 0x000000040d0a7c25 */ /* 0x000fc6000f8e00ff */
[----:B------:R-:W-:Y:S01]  /*2f30*/  IADD3.X R9, RZ, R9, RZ, P1, !PT ;  /* 0x00000009ff097210 */ /* 0x000fe20000ffe4ff */
[C---:B------:R-:W-:Y:S01]  /*2f40*/  IMAD R12, R13.reuse, UR5, R11 ;  /* 0x000000050d0c7c24 */ /* 0x040fe2000f8e020b */
[----:B------:R-:W-:Y:S02]  /*2f50*/  IADD3 R10, P1, -R10, R8, RZ ;  /* 0x000000080a0a7210 */ /* 0x000fe40007f3e1ff */
[----:B------:R-:W-:Y:S01]  /*2f60*/  IADD3 R8, P2, R13, 0x1, RZ ;  /* 0x000000010d087810 */ /* 0x000fe20007f5e0ff */
[----:B------:R-:W-:Y:S01]  /*2f70*/  IMAD R12, R9, UR4, R12 ;  /* 0x00000004090c7c24 */ /* 0x000fe2000f8e020c */
[----:B------:R-:W-:-:S04]  /*2f80*/  ISETP.GE.U32.AND P0, PT, R10, UR4, PT ;  /* 0x000000040a007c0c */ /* 0x000fc8000bf06070 */
[----:B------:R-:W-:Y:S02]  /*2f90*/  IADD3.X R15, ~R12, R14, RZ, P1, !PT ;  /* 0x0000000e0c0f7210 */ /* 0x000fe40000ffe5ff */
[----:B------:R-:W-:Y:S02]  /*2fa0*/  IADD3 R11, P1, R10, -UR4, RZ ;  /* 0x800000040a0b7c10 */ /* 0x000fe4000ff3e0ff */
[C---:B------:R-:W-:Y:S02]  /*2fb0*/  ISETP.GE.U32.AND.EX P0, PT, R15.reuse, UR5, PT, P0 ;  /* 0x000000050f007c0c */ /* 0x040fe4000bf06100 */
[----:B------:R-:W-:Y:S02]  /*2fc0*/  IADD3.X R12, R15, ~UR5, RZ, P1, !PT ;  /* 0x800000050f0c7c10 */ /* 0x000fe40008ffe4ff */
[----:B------:R-:W-:Y:S01]  /*2fd0*/  SEL R11, R11, R10, P0 ;  /* 0x0000000a0b0b7207 */ /* 0x000fe20000000000 */
[----:B------:R-:W-:Y:S01]  /*2fe0*/  IMAD.X R10, RZ, RZ, R9, P2 ;  /* 0x000000ffff0a7224 */ /* 0x000fe200010e0609 */
[----:B------:R-:W-:-:S02]  /*2ff0*/  SEL R12, R12, R15, P0 ;  /* 0x0000000f0c0c7207 */ /* 0x000fc40000000000 */
[----:B------:R-:W-:Y:S02]  /*3000*/  SEL R13, R8, R13, P0 ;  /* 0x0000000d080d7207 */ /* 0x000fe40000000000 */
[----:B------:R-:W-:Y:S02]  /*3010*/  ISETP.GE.U32.AND P1, PT, R11, UR4, PT ;  /* 0x000000040b007c0c */ /* 0x000fe4000bf26070 */
[----:B------:R-:W-:Y:S02]  /*3020*/  SEL R10, R10, R9, P0 ;  /* 0x000000090a0a7207 */ /* 0x000fe40000000000 */
[----:B------:R-:W-:Y:S02]  /*3030*/  IADD3 R8, P2, R13, 0x1, RZ ;  /* 0x000000010d087810 */ /* 0x000fe40007f5e0ff */
[----:B------:R-:W-:Y:S02]  /*3040*/  ISETP.GE.U32.AND.EX P0, PT, R12, UR5, PT, P1 ;  /* 0x000000050c007c0c */ /* 0x000fe4000bf06110 */
[----:B------:R-:W-:-:S02]  /*3050*/  IADD3.X R9, RZ, R10, RZ, P2, !PT ;  /* 0x0000000aff097210 */ /* 0x000fc400017fe4ff */
[----:B------:R-:W-:Y:S02]  /*3060*/  SEL R8, R8, R13, P0 ;  /* 0x0000000d08087207 */ /* 0x000fe40000000000 */
[----:B------:R-:W-:Y:S02]  /*3070*/  SEL R9, R9, R10, P0 ;  /* 0x0000000a09097207 */ /* 0x000fe40000000000 */
[----:B------:R-:W-:Y:S02]  /*3080*/  IADD3 R11, P2, RZ, -R8, RZ ;  /* 0x80000008ff0b7210 */ /* 0x000fe40007f5e0ff */
[----:B------:R-:W-:Y:S01]  /*3090*/  ISETP.GE.AND P1, PT, R7, RZ, PT ;  /* 0x000000ff0700720c */ /* 0x000fe20003f26270 */
[----:B------:R-:W-:Y:S01]  /*30a0*/  HFMA2.MMA R7, -RZ, RZ, 0, 0 ;  /* 0x00000000ff077435 */ /* 0x000fe200000001ff */
[----:B------:R-:W-:Y:S02]  /*30b0*/  ISETP.NE.U32.AND P0, PT, RZ, UR8, PT ;  /* 0x00000008ff007c0c */ /* 0x000fe4000bf05070 */
[----:B------:R-:W-:-:S02]  /*30c0*/  IADD3.X R10, RZ, ~R9, RZ, P2, !PT ;  /* 0x80000009ff0a7210 */ /* 0x000fc400017fe4ff */
[----:B------:R-:W-:Y:S02]  /*30d0*/  ISETP.NE.AND.EX P0, PT, RZ, UR9, PT, P0 ;  /* 0x00000009ff007c0c */ /* 0x000fe4000bf05300 */
[----:B------:R-:W-:Y:S02]  /*30e0*/  SEL R8, R11, R8, !P1 ;  /* 0x000000080b087207 */ /* 0x000fe40004800000 */
[----:B------:R-:W-:Y:S02]  /*30f0*/  SEL R9, R10, R9, !P1 ;  /* 0x000000090a097207 */ /* 0x000fe40004800000 */
[----:B------:R-:W-:Y:S02]  /*3100*/  SEL R8, R8, 0xffffffff, P0 ;  /* 0xffffffff08087807 */ /* 0x000fe40000000000 */
[----:B------:R-:W-:Y:S01]  /*3110*/  SEL R9, R9, 0xffffffff, P0 ;  /* 0xffffffff09097807 */ /* 0x000fe20000000000 */
[----:B------:R-:W-:Y:S06]  /*3120*/  RET.REL.NODEC R6 `(_ZN2at6native18elementwise_kernelILi128ELi2EZNS0_22gpu_kernel_impl_nocastINS0_13BUnaryFunctorIlllZZZNS0_15binary_internal21div_trunc_kernel_cudaERNS_18TensorIteratorBaseEENKUlvE_clEvENKUlvE2_clEvEUlllE_EEEEvS6_RKT_EUliE_EEviT1_) ;  /* 0xffffffcc06b47950 */ /* 0x000fec0003c3ffff */
.L_x_15016:
        /* <DEDUP_REMOVED lines=13> */
.L_x_22727:


//--------------------- .text._ZN2at6native27unrolled_elementwise_kernelINS0_13BUnaryFunctorIlllZZZNS0_15binary_internal21div_trunc_kernel_cudaERNS_18TensorIteratorBaseEENKUlvE_clEvENKUlvE2_clEvEUlllE_EESt5arrayIPcLm2EELi4E23TrivialOffsetCalculatorILi1EjESE_NS0_6memory15LoadWithoutCastENSF_16StoreWithoutCastEEEviT_T0_T2_T3_T4_T5_ --------------------------
	.section	.text._ZN2at6native27unrolled_elementwise_kernelINS0_13BUnaryFunctorIlllZZZNS0_15binary_internal21div_trunc_kernel_cudaERNS_18TensorIteratorBaseEENKUlvE_clEvENKUlvE2_clEvEUlllE_EESt5arrayIPcLm2EELi4E23TrivialOffsetCalculatorILi1EjESE_NS0_6memory15LoadWithoutCastENSF_16StoreWithoutCastEEEviT_T0_T2_T3_T4_T5_,"ax",@progbits
	.align	128
        .global         _ZN2at6native27unrolled_elementwise_kernelINS0_13BUnaryFunctorIlllZZZNS0_15binary_internal21div_trunc_kernel_cudaERNS_18TensorIteratorBaseEENKUlvE_clEvENKUlvE2_clEvEUlllE_EESt5arrayIPcLm2EELi4E23TrivialOffsetCalculatorILi1EjESE_NS0_6memory15LoadWithoutCastENSF_16StoreWithoutCastEEEviT_T0_T2_T3_T4_T5_
        .type           _ZN2at6native27unrolled_elementwise_kernelINS0_13BUnaryFunctorIlllZZZNS0_15binary_internal21div_trunc_kernel_cudaERNS_18TensorIteratorBaseEENKUlvE_clEvENKUlvE2_clEvEUlllE_EESt5arrayIPcLm2EELi4E23TrivialOffsetCalculatorILi1EjESE_NS0_6memory15LoadWithoutCastENSF_16StoreWithoutCastEEEviT_T0_T2_T3_T4_T5_,@function
        .size           _ZN2at6native27unrolled_elementwise_kernelINS0_13BUnaryFunctorIlllZZZNS0_15binary_internal21div_trunc_kernel_cudaERNS_18TensorIteratorBaseEENKUlvE_clEvENKUlvE2_clEvEUlllE_EESt5arrayIPcLm2EELi4E23TrivialOffsetCalculatorILi1EjESE_NS0_6memory15LoadWithoutCastENSF_16StoreWithoutCastEEEviT_T0_T2_T3_T4_T5_,(.L_x_22728 - _ZN2at6native27unrolled_elementwise_kernelINS0_13BUnaryFunctorIlllZZZNS0_15binary_internal21div_trunc_kernel_cudaERNS_18TensorIteratorBaseEENKUlvE_clEvENKUlvE2_clEvEUlllE_EESt5arrayIPcLm2EELi4E23TrivialOffsetCalculatorILi1EjESE_NS0_6memory15LoadWithoutCastENSF_16StoreWithoutCastEEEviT_T0_T2_T3_T4_T5_)
        .other          _ZN2at6native27unrolled_elementwise_kernelINS0_13BUnaryFunctorIlllZZZNS0_15binary_internal21div_trunc_kernel_cudaERNS_18TensorIteratorBaseEENKUlvE_clEvENKUlvE2_clEvEUlllE_EESt5arrayIPcLm2EELi4E23TrivialOffsetCalculatorILi1EjESE_NS0_6memory15LoadWithoutCastENSF_16StoreWithoutCastEEEviT_T0_T2_T3_T4_T5_,@"STO_CUDA_ENTRY STV_DEFAULT"
_ZN2at6native27unrolled_elementwise_kernelINS0_13BUnaryFunctorIlllZZZNS0_15binary_internal21div_trunc_kernel_cudaERNS_18TensorIteratorBaseEENKUlvE_clEvENKUlvE2_clEvEUlllE_EESt5arrayIPcLm2EELi4E23TrivialOffsetCalculatorILi1EjESE_NS0_6memory15LoadWithoutCastENSF_16StoreWithoutCastEEEviT_T0_T2_T3_T4_T5_:
.text._ZN2at6native27unrolled_elementwise_kernelINS0_13BUnaryFunctorIlllZZZNS0_15binary_internal21div_trunc_kernel_cudaERNS_18TensorIteratorBaseEENKUlvE_clEvENKUlvE2_clEvEUlllE_EESt5arrayIPcLm2EELi4E23TrivialOffsetCalculatorILi1EjESE_NS0_6memory15LoadWithoutCastENSF_16StoreWithoutCastEEEviT_T0_T2_T3_T4_T5_:
        /* <DEDUP_REMOVED lines=17> */
[----:B0-----:R-:W-:-:S12]  /*0110*/  @!P2 IMAD.WIDE.U32 R6, R13, 0x8, R6 ;  /* 0x000000080d06a825 */ /* 0x001fd800078e0006 */
[----:B------:R-:W-:Y:S01]  /*0120*/  @!P3 LEA R19, R0, R11, 0x9 ;  /* 0x0000000b0013b211 */ /* 0x000fe200078e48ff */
[----:B------:R-:W-:Y:S01]  /*0130*/  @!P3 VIADD R11, R11, 0x80 ;  /* 0x000000800b0bb836 */ /* 0x000fe20000000000 */
[----:B------:R-:W0:Y:S01]  /*0140*/  @!P3 LDC.64 R8, c[0x0][0x230] ;  /* 0x00008c00ff08bb82 */ /* 0x000e220000000a00 */
[----:B-1----:R-:W-:-:S03]  /*0150*/  @!P0 IMAD.WIDE.U32 R2, R17, 0x8, R2 ;  /* 0x0000000811028825 */ /* 0x002fc600078e0002 */
[----:B------:R-:W-:Y:S02]  /*0160*/  ISETP.GE.AND P1, PT, R11, R14, PT ;  /* 0x0000000e0b00720c */ /* 0x000fe40003f26270 */
[----:B------:R-:W-:-:S06]  /*0170*/  CS2R R16, SRZ ;  /* 0x0000000000107805 */ /* 0x000fcc000001ff00 */
[----:B------:R1:W5:Y:S05]  /*0180*/  @!P2 LDG.E.64 R16, desc[UR6][R6.64] ;  /* 0x000000060610a981 */ /* 0x00036a000c1e1b00 */
[----:B------:R-:W2:Y:S01]  /*0190*/  @!P1 LDC.64 R4, c[0x0][0x230] ;  /* 0x00008c00ff049b82 */ /* 0x000ea20000000a00 */
[----:B------:R-:W-:Y:S02]  /*01a0*/  @!P1 IMAD R11, R0, 0x200, R11 ;  /* 0x00000200000b9824 */ /* 0x000fe400078e020b */
[----:B0-----:R-:W-:Y:S01]  /*01b0*/  @!P3 IMAD.WIDE.U32 R18, R19, 0x8, R8 ;  /* 0x000000081312b825 */ /* 0x001fe200078e0008 */
[----:B------:R-:W-:-:S06]  /*01c0*/  CS2R R8, SRZ ;  /* 0x0000000000087805 */ /* 0x000fcc000001ff00 */
[----:B------:R1:W5:Y:S01]  /*01d0*/  @!P3 LDG.E.64 R8, desc[UR6][R18.64] ;  /* 0x000000061208b981 */ /* 0x000362000c1e1b00 */
[----:B--2---:R-:W-:Y:S01]  /*01e0*/  @!P1 IMAD.WIDE.U32 R12, R11, 0x8, R4 ;  /* 0x000000080b0c9825 */ /* 0x004fe200078e0004 */
[----:B------:R-:W-:Y:S02]  /*01f0*/  CS2R R10, SRZ ;  /* 0x00000000000a7805 */ /* 0x000fe4000001ff00 */
[----:B------:R-:W-:-:S04]  /*0200*/  CS2R R4, SRZ ;  /* 0x0000000000047805 */ /* 0x000fc8000001ff00 */
[----:B------:R1:W5:Y:S04]  /*0210*/  @!P0 LDG.E.64 R10, desc[UR6][R2.64] ;  /* 0x00000006020a8981 */ /* 0x000368000c1e1b00 */
[----:B------:R1:W5:Y:S01]  /*0220*/  @!P1 LDG.E.64 R4, desc[UR6][R12.64] ;  /* 0x000000060c049981 */ /* 0x000362000c1e1b00 */
[----:B------:R-:W-:Y:S04]  /*0230*/  BSSY B0, `(.L_x_15017) ;  /* 0x0000021000007945 */ /* 0x000fe80003800000 */
[----:B------:R-:W-:Y:S05]  /*0240*/  @P2 BRA `(.L_x_15018) ;  /* 0x00000000007c2947 */ /* 0x000fea0003800000 */
[----:B------:R-:W-:Y:S02]  /*0250*/  ULDC UR4, c[0x0][0x224] ;  /* 0x0000890000047ab9 */ /* 0x000fe40000000800 */
[----:B-1---5:R-:W-:-:S04]  /*0260*/  LOP3.LUT R2, R17, UR4, RZ, 0xfc, !PT ;  /* 0x0000000411027c12 */ /* 0x022fc8000f8efcff */
[----:B------:R-:W-:-:S13]  /*0270*/  ISETP.NE.U32.AND P0, PT, R2, RZ, PT ;  /* 0x000000ff0200720c */ /* 0x000fda0003f05070 */
[----:B------:R-:W-:Y:S05]  /*0280*/  @!P0 BRA `(.L_x_15019) ;  /* 0x0000000000188947 */ /* 0x000fea0003800000 */
[----:B------:R-:W-:Y:S02]  /*0290*/  MOV R18, R16 ;  /* 0x0000001000127202 */ /* 0x000fe40000000f00 */
[----:B------:R-:W-:-:S07]  /*02a0*/  MOV R16, 0x2c0 ;  /* 0x000002c000107802 */ /* 0x000fce0000000f00 */
[----:B------:R-:W-:Y:S05]  /*02b0*/  CALL.REL.NOINC `($__internal_31_$__cuda_sm20_div_s64) ;  /* 0x0000000800807944 */ /* 0x000fea0003c00000 */
[----:B------:R-:W-:Y:S02]  /*02c0*/  IMAD.MOV.U32 R6, RZ, RZ, R2 ;  /* 0x000000ffff067224 */ /* 0x000fe400078e0002 */
[----:B------:R-:W-:Y:S01]  /*02d0*/  IMAD.MOV.U32 R7, RZ, RZ, R3 ;  /* 0x000000ffff077224 */ /* 0x000fe200078e0003 */
[----:B------:R-:W-:Y:S06]  /*02e0*/  BRA `(.L_x_15018) ;  /* 0x0000000000547947 */ /* 0x000fec0003800000 */
.L_x_15019:
[----:B------:R-:W-:Y:S02]  /*02f0*/  ULDC UR4, c[0x0][0x220] ;  /* 0x0000880000047ab9 */ /* 0x000fe40000000800 */
[----:B------:R-:W0:Y:S01]  /*0300*/  I2F.U32.RP R6, UR4 ;  /* 0x0000000400067d06 */ /* 0x000e220008209000 */
[----:B------:R-:W-:-:S07]  /*0310*/  ISETP.NE.U32.AND P3, PT, RZ, UR4, PT ;  /* 0x00000004ff007c0c */ /* 0x000fce000bf65070 */
[----:B0-----:R-:W0:Y:S02]  /*0320*/  MUFU.RCP R6, R6 ;  /* 0x0000000600067308 */ /* 0x001e240000001000 */
[----:B0-----:R-:W-:-:S06]  /*0330*/  IADD3 R2, R6, 0xffffffe, RZ ;  /* 0x0ffffffe06027810 */ /* 0x001fcc0007ffe0ff */
[----:B------:R0:W1:Y:S02]  /*0340*/  F2I.FTZ.U32.TRUNC.NTZ R3, R2 ;  /* 0x0000000200037305 */ /* 0x000064000021f000 */
[----:B0-----:R-:W-:Y:S02]  /*0350*/  IMAD.MOV.U32 R2, RZ, RZ, RZ ;  /* 0x000000ffff027224 */ /* 0x001fe400078e00ff */
[----:B-1----:R-:W-:-:S04]  /*0360*/  IMAD.MOV R7, RZ, RZ, -R3 ;  /* 0x000000ffff077224 */ /* 0x002fc800078e0a03 */
[----:B------:R-:W-:-:S04]  /*0370*/  IMAD R7, R7, UR4, RZ ;  /* 0x0000000407077c24 */ /* 0x000fc8000f8e02ff */
[----:B------:R-:W-:-:S06]  /*0380*/  IMAD.HI.U32 R3, R3, R7, R2 ;  /* 0x0000000703037227 */ /* 0x000fcc00078e0002 */
[----:B------:R-:W-:-:S05]  /*0390*/  IMAD.HI.U32 R3, R3, R16, RZ ;  /* 0x0000001003037227 */ /* 0x000fca00078e00ff */
[----:B------:R-:W-:-:S05]  /*03a0*/  IADD3 R7, -R3, RZ, RZ ;  /* 0x000000ff03077210 */ /* 0x000fca0007ffe1ff */
[----:B------:R-:W-:Y:S02]  /*03b0*/  IMAD R16, R7, UR4, R16 ;  /* 0x0000000407107c24 */ /* 0x000fe4000f8e0210 */
[----:B------:R-:W-:-:S03]  /*03c0*/  IMAD.MOV.U32 R7, RZ, RZ, RZ ;  /* 0x000000ffff077224 */ /* 0x000fc600078e00ff */
[----:B------:R-:W-:-:S13]  /*03d0*/  ISETP.GE.U32.AND P0, PT, R16, UR4, PT ;  /* 0x0000000410007c0c */ /* 0x000fda000bf06070 */
[----:B------:R-:W-:Y:S02]  /*03e0*/  @P0 VIADD R16, R16, -UR4 ;  /* 0x8000000410100c36 */ /* 0x000fe40008000000 */
[----:B------:R-:W-:-:S03]  /*03f0*/  @P0 VIADD R3, R3, 0x1 ;  /* 0x0000000103030836 */ /* 0x000fc60000000000 */
[----:B------:R-:W-:-:S13]  /*0400*/  ISETP.GE.U32.AND P1, PT, R16, UR4, PT ;  /* 0x0000000410007c0c */ /* 0x000fda000bf26070 */
[----:B------:R-:W-:Y:S02]  /*0410*/  @P1 IADD3 R3, R3, 0x1, RZ ;  /* 0x0000000103031810 */ /* 0x000fe40007ffe0ff */
[----:B------:R-:W-:-:S05]  /*0420*/  @!P3 LOP3.LUT R3, RZ, UR4, RZ, 0x33, !PT ;  /* 0x00000004ff03bc12 */ /* 0x000fca000f8e33ff */
[----:B------:R-:W-:-:S07]  /*0430*/  IMAD.MOV.U32 R6, RZ, RZ, R3 ;  /* 0x000000ffff067224 */ /* 0x000fce00078e0003 */
.L_x_15018:
[----:B------:R-:W-:Y:S05]  /*0440*/  BSYNC B0 ;  /* 0x0000000000007941 */ /* 0x000fea0003800000 */
.L_x_15017:
[----:B-1----:R-:W-:Y:S01]  /*0450*/  IADD3 R3, R15, 0x80, RZ ;  /* 0x000000800f037810 */ /* 0x002fe20007ffe0ff */
[----:B------:R-:W-:Y:S03]  /*0460*/  BSSY B0, `(.L_x_15020) ;  /* 0x0000023000007945 */ /* 0x000fe60003800000 */
[----:B------:R-:W-:-:S13]  /*0470*/  ISETP.GE.AND P0, PT, R3, R14, PT ;  /* 0x0000000e0300720c */ /* 0x000fda0003f06270 */
[----:B------:R-:W-:Y:S05]  /*0480*/  @P0 BRA `(.L_x_15021) ;  /* 0x0000000000800947 */ /* 0x000fea0003800000 */
[----:B------:R-:W-:Y:S02]  /*0490*/  ULDC UR4, c[0x0][0x224] ;  /* 0x0000890000047ab9 */ /* 0x000fe40000000800 */
[----:B-----5:R-:W-:-:S04]  /*04a0*/  LOP3.LUT R2, R11, UR4, RZ, 0xfc, !PT ;  /* 0x000000040b027c12 */ /* 0x020fc8000f8efcff */
[----:B------:R-:W-:-:S13]  /*04b0*/  ISETP.NE.U32.AND P0, PT, R2, RZ, PT ;  /* 0x000000ff0200720c */ /* 0x000fda0003f05070 */
[----:B------:R-:W-:Y:S05]  /*04c0*/  @!P0 BRA `(.L_x_15022) ;  /* 0x00000000001c8947 */ /* 0x000fea0003800000 */
[----:B------:R-:W-:Y:S01]  /*04d0*/  IMAD.MOV.U32 R18, RZ, RZ, R10 ;  /* 0x000000ffff127224 */ /* 0x000fe200078e000a */
[----:B------:R-:W-:Y:S01]  /*04e0*/  MOV R16, 0x510 ;  /* 0x0000051000107802 */ /* 0x000fe20000000f00 */
[----:B------:R-:W-:-:S07]  /*04f0*/  IMAD.MOV.U32 R17, RZ, RZ, R11 ;  /* 0x000000ffff117224 */ /* 0x000fce00078e000b */
[----:B------:R-:W-:Y:S05]  /*0500*/  CALL.REL.NOINC `($__internal_31_$__cuda_sm20_div_s64) ;  /* 0x0000000400ec7944 */ /* 0x000fea0003c00000 */
[----:B------:R-:W-:Y:S01]  /*0510*/  MOV R10, R2 ;  /* 0x00000002000a7202 */ /* 0x000fe20000000f00 */
[----:B------:R-:W-:Y:S01]  /*0520*/  IMAD.MOV.U32 R11, RZ, RZ, R3 ;  /* 0x000000ffff0b7224 */ /* 0x000fe200078e0003 */
[----:B------:R-:W-:Y:S06]  /*0530*/  BRA `(.L_x_15021) ;  /* 0x0000000000547947 */ /* 0x000fec0003800000 */
.L_x_15022:
[----:B------:R-:W-:Y:S01]  /*0540*/  ULDC UR4, c[0x0][0x220] ;  /* 0x0000880000047ab9 */ /* 0x000fe20000000800 */
[----:B------:R-:W-:Y:S01]  /*0550*/  IMAD.MOV.U32 R2, RZ, RZ, RZ ;  /* 0x000000ffff027224 */ /* 0x000fe200078e00ff */
[----:B------:R-:W0:Y:S01]  /*0560*/  I2F.U32.RP R11, UR4 ;  /* 0x00000004000b7d06 */ /* 0x000e220008209000 */
[----:B------:R-:W-:-:S07]  /*0570*/  ISETP.NE.U32.AND P3, PT, RZ, UR4, PT ;  /* 0x00000004ff007c0c */ /* 0x000fce000bf65070 */
[----:B0-----:R-:W0:Y:S02]  /*0580*/  MUFU.RCP R11, R11 ;  /* 0x0000000b000b7308 */ /* 0x001e240000001000 */
[----:B0-----:R-:W-:Y:S02]  /*0590*/  VIADD R12, R11, 0xffffffe ;  /* 0x0ffffffe0b0c7836 */ /* 0x001fe40000000000 */
[----:B------:R-:W-:-:S04]  /*05a0*/  IMAD.MOV.U32 R11, RZ, RZ, RZ ;  /* 0x000000ffff0b7224 */ /* 0x000fc800078e00ff */
[----:B------:R-:W0:Y:S02]  /*05b0*/  F2I.FTZ.U32.TRUNC.NTZ R3, R12 ;  /* 0x0000000c00037305 */ /* 0x000e24000021f000 */
[----:B0-----:R-:W-:-:S05]  /*05c0*/  IADD3 R13, RZ, -R3, RZ ;  /* 0x80000003ff0d7210 */ /* 0x001fca0007ffe0ff */
[----:B------:R-:W-:-:S04]  /*05d0*/  IMAD R13, R13, UR4, RZ ;  /* 0x000000040d0d7c24 */ /* 0x000fc8000f8e02ff */
[----:B------:R-:W-:-:S06]  /*05e0*/  IMAD.HI.U32 R13, R3, R13, R2 ;  /* 0x0000000d030d7227 */ /* 0x000fcc00078e0002 */
[----:B------:R-:W-:-:S04]  /*05f0*/  IMAD.HI.U32 R2, R13, R10, RZ ;  /* 0x0000000a0d027227 */ /* 0x000fc800078e00ff */
[----:B------:R-:W-:-:S04]  /*0600*/  IMAD.MOV R3, RZ, RZ, -R2 ;  /* 0x000000ffff037224 */ /* 0x000fc800078e0a02 */
[----:B------:R-:W-:-:S05]  /*0610*/  IMAD R10, R3, UR4, R10 ;  /* 0x00000004030a7c24 */ /* 0x000fca000f8e020a */
[----:B------:R-:W-:-:S13]  /*0620*/  ISETP.GE.U32.AND P0, PT, R10, UR4, PT ;  /* 0x000000040a007c0c */ /* 0x000fda000bf06070 */
[----:B------:R-:W-:Y:S01]  /*0630*/  @P0 IADD3 R10, R10, -UR4, RZ ;  /* 0x800000040a0a0c10 */ /* 0x000fe2000fffe0ff */
[----:B------:R-:W-:-:S03]  /*0640*/  @P0 VIADD R2, R2, 0x1 ;  /* 0x0000000102020836 */ /* 0x000fc60000000000 */
[----:B------:R-:W-:-:S13]  /*0650*/  ISETP.GE.U32.AND P1, PT, R10, UR4, PT ;  /* 0x000000040a007c0c */ /* 0x000fda000bf26070 */
[----:B------:R-:W-:Y:S01]  /*0660*/  @P1 VIADD R2, R2, 0x1 ;  /* 0x0000000102021836 */ /* 0x000fe20000000000 */
[----:B------:R-:W-:-:S04]  /*0670*/  @!P3 LOP3.LUT R2, RZ, UR4, RZ, 0x33, !PT ;  /* 0x00000004ff02bc12 */ /* 0x000fc8000f8e33ff */
[----:B------:R-:W-:-:S07]  /*0680*/  MOV R10, R2 ;  /* 0x00000002000a7202 */ /* 0x000fce0000000f00 */
.L_x_15021:
[----:B------:R-:W-:Y:S05]  /*0690*/  BSYNC B0 ;  /* 0x0000000000007941 */ /* 0x000fea0003800000 */
.L_x_15020:
[----:B------:R-:W-:Y:S01]  /*06a0*/  VIADD R3, R15, 0x100 ;  /* 0x000001000f037836 */ /* 0x000fe20000000000 */
[----:B------:R-:W-:Y:S04]  /*06b0*/  BSSY B0, `(.L_x_15023) ;  /* 0x0000023000007945 */ /* 0x000fe80003800000 */
[----:B------:R-:W-:-:S13]  /*06c0*/  ISETP.GE.AND P0, PT, R3, R14, PT ;  /* 0x0000000e0300720c */ /* 0x000fda0003f06270 */
[----:B------:R-:W-:Y:S05]  /*06d0*/  @P0 BRA `(.L_x_15024) ;  /* 0x0000000000800947 */ /* 0x000fea0003800000 */
[----:B------:R-:W-:Y:S02]  /*06e0*/  ULDC UR4, c[0x0][0x224] ;  /* 0x0000890000047ab9 */ /* 0x000fe40000000800 */
[----:B-----5:R-:W-:-:S04]  /*06f0*/  LOP3.LUT R2, R9, UR4, RZ, 0xfc, !PT ;  /* 0x0000000409027c12 */ /* 0x020fc8000f8efcff */
[----:B------:R-:W-:-:S13]  /*0700*/  ISETP.NE.U32.AND P0, PT, R2, RZ, PT ;  /* 0x000000ff0200720c */ /* 0x000fda0003f05070 */
[----:B------:R-:W-:Y:S05]  /*0710*/  @!P0 BRA `(.L_x_15025) ;  /* 0x00000000001c8947 */ /* 0x000fea0003800000 */
[----:B------:R-:W-:Y:S01]  /*0720*/  MOV R18, R8 ;  /* 0x0000000800127202 */ /* 0x000fe20000000f00 */
[----:B------:R-:W-:Y:S01]  /*0730*/  IMAD.MOV.U32 R17, RZ, RZ, R9 ;  /* 0x000000ffff117224 */ /* 0x000fe200078e0009 */
[----:B------:R-:W-:-:S07]  /*0740*/  MOV R16, 0x760 ;  /* 0x0000076000107802 */ /* 0x000fce0000000f00 */
[----:B------:R-:W-:Y:S05]  /*0750*/  CALL.REL.NOINC `($__internal_31_$__cuda_sm20_div_s64) ;  /* 0x0000000400587944 */ /* 0x000fea0003c00000 */
[----:B------:R-:W-:Y:S01]  /*0760*/  IMAD.MOV.U32 R8, RZ, RZ, R2 ;  /* 0x000000ffff087224 */ /* 0x000fe200078e0002 */
[----:B------:R-:W-:Y:S01]  /*0770*/  MOV R9, R3 ;  /* 0x0000000300097202 */ /* 0x000fe20000000f00 */
[----:B------:R-:W-:Y:S06]  /*0780*/  BRA `(.L_x_15024) ;  /* 0x0000000000547947 */ /* 0x000fec0003800000 */
.L_x_15025:
[----:B------:R-:W-:Y:S01]  /*0790*/  ULDC UR4, c[0x0][0x220] ;  /* 0x0000880000047ab9 */ /* 0x000fe20000000800 */
[----:B------:R-:W-:Y:S01]  /*07a0*/  HFMA2.MMA R2, -RZ, RZ, 0, 0 ;  /* 0x00000000ff027435 */ /* 0x000fe200000001ff */
[----:B------:R-:W0:Y:S01]  /*07b0*/  I2F.U32.RP R9, UR4 ;  /* 0x0000000400097d06 */ /* 0x000e220008209000 */
[----:B------:R-:W-:-:S07]  /*07c0*/  ISETP.NE.U32.AND P3, PT, RZ, UR4, PT ;  /* 0x00000004ff007c0c */ /* 0x000fce000bf65070 */
[----:B0-----:R-:W0:Y:S02]  /*07d0*/  MUFU.RCP R9, R9 ;  /* 0x0000000900097308 */ /* 0x001e240000001000 */
[----:B0-----:R-:W-:Y:S01]  /*07e0*/  VIADD R12, R9, 0xffffffe ;  /* 0x0ffffffe090c7836 */ /* 0x001fe20000000000 */
[----:B------:R-:W-:-:S05]  /*07f0*/  MOV R9, RZ ;  /* 0x000000ff00097202 */ /* 0x000fca0000000f00 */
[----:B------:R-:W0:Y:S02]  /*0800*/  F2I.FTZ.U32.TRUNC.NTZ R3, R12 ;  /* 0x0000000c00037305 */ /* 0x000e24000021f000 */
[----:B0-----:R-:W-:-:S04]  /*0810*/  IMAD.MOV R13, RZ, RZ, -R3 ;  /* 0x000000ffff0d7224 */ /* 0x001fc800078e0a03 */
[----:B------:R-:W-:-:S04]  /*0820*/  IMAD R13, R13, UR4, RZ ;  /* 0x000000040d0d7c24 */ /* 0x000fc8000f8e02ff */
[----:B------:R-:W-:-:S06]  /*0830*/  IMAD.HI.U32 R13, R3, R13, R2 ;  /* 0x0000000d030d7227 */ /* 0x000fcc00078e0002 */
[----:B------:R-:W-:-:S04]  /*0840*/  IMAD.HI.U32 R2, R13, R8, RZ ;  /* 0x000000080d027227 */ /* 0x000fc800078e00ff */
[----:B------:R-:W-:-:S04]  /*0850*/  IMAD.MOV R3, RZ, RZ, -R2 ;  /* 0x000000ffff037224 */ /* 0x000fc800078e0a02 */
[----:B------:R-:W-:-:S05]  /*0860*/  IMAD R8, R3, UR4, R8 ;  /* 0x0000000403087c24 */ /* 0x000fca000f8e0208 */
[----:B------:R-:W-:-:S13]  /*0870*/  ISETP.GE.U32.AND P0, PT, R8, UR4, PT ;  /* 0x0000000408007c0c */ /* 0x000fda000bf06070 */
[----:B------:R-:W-:Y:S01]  /*0880*/  @P0 VIADD R8, R8, -UR4 ;  /* 0x8000000408080c36 */ /* 0x000fe20008000000 */
[----:B------:R-:W-:-:S04]  /*0890*/  @P0 IADD3 R2, R2, 0x1, RZ ;  /* 0x0000000102020810 */ /* 0x000fc80007ffe0ff */
[----:B------:R-:W-:-:S13]  /*08a0*/  ISETP.GE.U32.AND P1, PT, R8, UR4, PT ;  /* 0x0000000408007c0c */ /* 0x000fda000bf26070 */
[----:B------:R-:W-:Y:S01]  /*08b0*/  @P1 VIADD R2, R2, 0x1 ;  /* 0x0000000102021836 */ /* 0x000fe20000000000 */
[----:B------:R-:W-:-:S05]  /*08c0*/  @!P3 LOP3.LUT R2, RZ, UR4, RZ, 0x33, !PT ;  /* 0x00000004ff02bc12 */ /* 0x000fca000f8e33ff */
[----:B------:R-:W-:-:S07]  /*08d0*/  IMAD.MOV.U32 R8, RZ, RZ, R2 ;  /* 0x000000ffff087224 */ /* 0x000fce00078e0002 */
.L_x_15024:
[----:B------:R-:W-:Y:S05]  /*08e0*/  BSYNC B0 ;  /* 0x0000000000007941 */ /* 0x000fea0003800000 */
.L_x_15023:
        /* <DEDUP_REMOVED lines=8> */
[----:B------:R-:W-:Y:S01]  /*0970*/  IMAD.MOV.U32 R18, RZ, RZ, R4 ;  /* 0x000000ffff127224 */ /* 0x000fe200078e0004 */
[----:B------:R-:W-:Y:S02]  /*0980*/  MOV R17, R5 ;  /* 0x0000000500117202 */ /* 0x000fe40000000f00 */
[----:B------:R-:W-:-:S07]  /*0990*/  MOV R16, 0x9b0 ;  /* 0x000009b000107802 */ /* 0x000fce0000000f00 */
[----:B------:R-:W-:Y:S05]  /*09a0*/  CALL.REL.NOINC `($__internal_31_$__cuda_sm20_div_s64) ;  /* 0x0000000000c47944 */ /* 0x000fea0003c00000 */
[----:B------:R-:W-:Y:S05]  /*09b0*/  BRA `(.L_x_15027) ;  /* 0x0000000000507947 */ /* 0x000fea0003800000 */
.L_x_15028:
[----:B------:R-:W-:Y:S01]  /*09c0*/  ULDC UR4, c[0x0][0x220] ;  /* 0x0000880000047ab9 */ /* 0x000fe20000000800 */
[----:B------:R-:W-:Y:S01]  /*09d0*/  HFMA2.MMA R2, -RZ, RZ, 0, 0 ;  /* 0x00000000ff027435 */ /* 0x000fe200000001ff */
[----:B------:R-:W0:Y:S01]  /*09e0*/  I2F.U32.RP R5, UR4 ;  /* 0x0000000400057d06 */ /* 0x000e220008209000 */
[----:B------:R-:W-:-:S07]  /*09f0*/  ISETP.NE.U32.AND P3, PT, RZ, UR4, PT ;  /* 0x00000004ff007c0c */ /* 0x000fce000bf65070 */
[----:B0-----:R-:W0:Y:S02]  /*0a00*/  MUFU.RCP R5, R5 ;  /* 0x0000000500057308 */ /* 0x001e240000001000 */
[----:B0-----:R-:W-:-:S06]  /*0a10*/  VIADD R12, R5, 0xffffffe ;  /* 0x0ffffffe050c7836 */ /* 0x001fcc0000000000 */
[----:B------:R-:W0:Y:S02]  /*0a20*/  F2I.FTZ.U32.TRUNC.NTZ R3, R12 ;  /* 0x0000000c00037305 */ /* 0x000e24000021f000 */
[----:B0-----:R-:W-:-:S04]  /*0a30*/  IMAD.MOV R13, RZ, RZ, -R3 ;  /* 0x000000ffff0d7224 */ /* 0x001fc800078e0a03 */
[----:B------:R-:W-:-:S04]  /*0a40*/  IMAD R13, R13, UR4, RZ ;  /* 0x000000040d0d7c24 */ /* 0x000fc8000f8e02ff */
[----:B------:R-:W-:-:S06]  /*0a50*/  IMAD.HI.U32 R13, R3, R13, R2 ;  /* 0x0000000d030d7227 */ /* 0x000fcc00078e0002 */
[----:B------:R-:W-:-:S04]  /*0a60*/  IMAD.HI.U32 R2, R13, R4, RZ ;  /* 0x000000040d027227 */ /* 0x000fc800078e00ff */
[----:B------:R-:W-:-:S04]  /*0a70*/  IMAD.MOV R3, RZ, RZ, -R2 ;  /* 0x000000ffff037224 */ /* 0x000fc800078e0a02 */
[----:B------:R-:W-:Y:S02]  /*0a80*/  IMAD R4, R3, UR4, R4 ;  /* 0x0000000403047c24 */ /* 0x000fe4000f8e0204 */
[----:B------:R-:W-:-:S03]  /*0a90*/  IMAD.MOV.U32 R3, RZ, RZ, RZ ;  /* 0x000000ffff037224 */ /* 0x000fc600078e00ff */
[----:B------:R-:W-:-:S13]  /*0aa0*/  ISETP.GE.U32.AND P0, PT, R4, UR4, PT ;  /* 0x0000000404007c0c */ /* 0x000fda000bf06070 */
[----:B------:R-:W-:Y:S01]  /*0ab0*/  @P0 VIADD R4, R4, -UR4 ;  /* 0x8000000404040c36 */ /* 0x000fe20008000000 */
[----:B------:R-:W-:-:S04]  /*0ac0*/  @P0 IADD3 R2, R2, 0x1, RZ ;  /* 0x0000000102020810 */ /* 0x000fc80007ffe0ff */
[----:B------:R-:W-:-:S13]  /*0ad0*/  ISETP.GE.U32.AND P1, PT, R4, UR4, PT ;  /* 0x0000000404007c0c */ /* 0x000fda000bf26070 */
[----:B------:R-:W-:Y:S01]  /*0ae0*/  @P1 VIADD R2, R2, 0x1 ;  /* 0x0000000102021836 */ /* 0x000fe20000000000 */
[----:B------:R-:W-:-:S07]  /*0af0*/  @!P3 LOP3.LUT R2, RZ, UR4, RZ, 0x33, !PT ;  /* 0x00000004ff02bc12 */ /* 0x000fce000f8e33ff */
.L_x_15027:
[----:B------:R-:W-:Y:S05]  /*0b00*/  BSYNC B0 ;  /* 0x0000000000007941 */ /* 0x000fea0003800000 */
.L_x_15026:
[----:B------:R-:W0:Y:S01]  /*0b10*/  @!P2 S2R R13, SR_TID.X ;  /* 0x00000000000da919 */ /* 0x000e220000002100 */
[----:B-----5:R-:W1:Y:S01]  /*0b20*/  @!P2 LDC.64 R4, c[0x0][0x228] ;  /* 0x00008a00ff04ab82 */ /* 0x020e620000000a00 */
[----:B------:R-:W-:Y:S01]  /*0b30*/  BSSY B0, `(.L_x_15029) ;  /* 0x0000011000007945 */ /* 0x000fe20003800000 */
[----:B0-----:R-:W-:Y:S01]  /*0b40*/  @!P2 IADD3 R15, R13, 0x80, RZ ;  /* 0x000000800d0fa810 */ /* 0x001fe20007ffe0ff */
[----:B------:R-:W-:-:S03]  /*0b50*/  @!P2 IMAD R13, R0, 0x200, R13 ;  /* 0x00000200000da824 */ /* 0x000fc600078e020d */
[----:B------:R-:W-:Y:S01]  /*0b60*/  ISETP.GE.AND P0, PT, R15, R14, PT ;  /* 0x0000000e0f00720c */ /* 0x000fe20003f06270 */
[----:B-1----:R-:W-:-:S05]  /*0b70*/  @!P2 IMAD.WIDE.U32 R4, R13, 0x8, R4 ;  /* 0x000000080d04a825 */ /* 0x002fca00078e0004 */
[----:B------:R0:W-:Y:S07]  /*0b80*/  @!P2 STG.E.64 desc[UR6][R4.64], R6 ;  /* 0x000000060400a986 */ /* 0x0001ee000c101b06 */
[----:B------:R-:W-:Y:S05]  /*0b90*/  @P0 BRA `(.L_x_15030) ;  /* 0x0000000000280947 */ /* 0x000fea0003800000 */
[----:B0-----:R-:W0:Y:S01]  /*0ba0*/  LDC.64 R6, c[0x0][0x228] ;  /* 0x00008a00ff067b82 */ /* 0x001e220000000a00 */
[----:B------:R-:W-:Y:S01]  /*0bb0*/  IMAD R5, R0, 0x200, R15 ;  /* 0x0000020000057824 */ /* 0x000fe200078e020f */
[----:B------:R-:W-:-:S04]  /*0bc0*/  IADD3 R15, R15, 0x80, RZ ;  /* 0x000000800f0f7810 */ /* 0x000fc80007ffe0ff */
[----:B------:R-:W-:-:S13]  /*0bd0*/  ISETP.GE.AND P0, PT, R15, R14, PT ;  /* 0x0000000e0f00720c */ /* 0x000fda0003f06270 */
[----:B------:R-:W-:Y:S02]  /*0be0*/  @!P0 IMAD R13, R0, 0x200, R15 ;  /* 0x00000200000d8824 */ /* 0x000fe400078e020f */
[----:B------:R-:W-:Y:S02]  /*0bf0*/  @!P0 VIADD R15, R15, 0x80 ;  /* 0x000000800f0f8836 */ /* 0x000fe40000000000 */
[----:B0-----:R-:W-:-:S04]  /*0c00*/  IMAD.WIDE.U32 R4, R5, 0x8, R6 ;  /* 0x0000000805047825 */ /* 0x001fc800078e0006 */
[----:B------:R-:W-:Y:S01]  /*0c10*/  @!P0 IMAD.WIDE.U32 R6, R13, 0x8, R6 ;  /* 0x000000080d068825 */ /* 0x000fe200078e0006 */
[----:B------:R1:W-:Y:S04]  /*0c20*/  STG.E.64 desc[UR6][R4.64], R10 ;  /* 0x0000000a04007986 */ /* 0x0003e8000c101b06 */
[----:B------:R1:W-:Y:S02]  /*0c30*/  @!P0 STG.E.64 desc[UR6][R6.64], R8 ;  /* 0x0000000806008986 */ /* 0x0003e4000c101b06 */
.L_x_15030:
[----:B------:R-:W-:Y:S05]  /*0c40*/  BSYNC B0 ;  /* 0x0000000000007941 */ /* 0x000fea0003800000 */
.L_x_15029:
[----:B------:R-:W-:-:S13]  /*0c50*/  ISETP.GE.AND P0, PT, R15, R14, PT ;  /* 0x0000000e0f00720c */ /* 0x000fda0003f06270 */
[----:B------:R-:W-:Y:S05]  /*0c60*/  @P0 EXIT ;  /* 0x000000000000094d */ /* 0x000fea0003800000 */
[----:B01----:R-:W0:Y:S01]  /*0c70*/  LDC.64 R4, c[0x0][0x228] ;  /* 0x00008a00ff047b82 */ /* 0x003e220000000a00 */
[----:B------:R-:W-:-:S05]  /*0c80*/  LEA R15, R0, R15, 0x9 ;  /* 0x0000000f000f7211 */ /* 0x000fca00078e48ff */
[----:B0-----:R-:W-:-:S05]  /*0c90*/  IMAD.WIDE.U32 R4, R15, 0x8, R4 ;  /* 0x000000080f047825 */ /* 0x001fca00078e0004 */
[----:B------:R-:W-:Y:S01]  /*0ca0*/  STG.E.64 desc[UR6][R4.64], R2 ;  /* 0x0000000204007986 */ /* 0x000fe2000c101b06 */
[----:B------:R-:W-:Y:S05]  /*0cb0*/  EXIT ;  /* 0x000000000000794d */ /* 0x000fea0003800000 */
        .weak           $__internal_31_$__cuda_sm20_div_s64
        .type           $__internal_31_$__cuda_sm20_div_s64,@function
        .size           $__internal_31_$__cuda_sm20_div_s64,(.L_x_22728 - $__internal_31_$__cuda_sm20_div_s64)
$__internal_31_$__cuda_sm20_div_s64:
[----:B------:R-:W-:Y:S02]  /*0cc0*/  UIADD3 UR4, UP1, URZ, -UR8, URZ ;  /* 0x800000083f047290 */ /* 0x000fe4000ff3e03f */
[----:B------:R-:W-:Y:S01]  /*0cd0*/  IADD3 RZ, P3, RZ, -UR8, RZ ;  /* 0x80000008ffff7c10 */ /* 0x000fe2000ff7e0ff */
[----:B------:R-:W-:Y:S02]  /*0ce0*/  UISETP.GE.AND UP0, UPT, UR9, URZ, UPT ;  /* 0x0000003f0900728c */ /* 0x000fe4000bf06270 */
[----:B------:R-:W-:Y:S01]  /*0cf0*/  ISETP.LE.AND P4, PT, RZ, UR9, PT ;  /* 0x00000009ff007c0c */ /* 0x000fe2000bf83270 */
[----:B------:R-:W-:Y:S02]  /*0d00*/  UIADD3.X UR5, URZ, ~UR9, URZ, UP1, !UPT ;  /* 0x800000093f057290 */ /* 0x000fe40008ffe43f */
[----:B------:R-:W-:Y:S02]  /*0d10*/  USEL UR4, UR4, UR8, !UP0 ;  /* 0x0000000804047287 */ /* 0x000fe4000c000000 */
[----:B------:R-:W-:-:S09]  /*0d20*/  USEL UR5, UR5, UR9, !UP0 ;  /* 0x0000000905057287 */ /* 0x000fd2000c000000 */
[----:B------:R-:W0:Y:S08]  /*0d30*/  I2F.U64.RP R19, UR4 ;  /* 0x0000000400137d12 */ /* 0x000e300008309000 */
[----:B0-----:R-:W0:Y:S02]  /*0d40*/  MUFU.RCP R19, R19 ;  /* 0x0000001300137308 */ /* 0x001e240000001000 */
[----:B0-----:R-:W-:-:S02]  /*0d50*/  VIADD R12, R19, 0x1ffffffe ;  /* 0x1ffffffe130c7836 */ /* 0x001fc40000000000 */
[----:B------:R-:W-:-:S04]  /*0d60*/  IMAD.X R19, RZ, RZ, ~UR9, P3 ;  /* 0x80000009ff137e24 */ /* 0x000fc800098e06ff */
[----:B------:R-:W0:Y:S01]  /*0d70*/  F2I.U64.TRUNC R12, R12 ;  /* 0x0000000c000c7311 */ /* 0x000e22000020d800 */
[----:B------:R-:W-:Y:S02]  /*0d80*/  SEL R19, R19, UR9, !P4 ;  /* 0x0000000913137c07 */ /* 0x000fe4000e000000 */
[----:B------:R-:W-:Y:S01]  /*0d90*/  ISETP.GE.AND P4, PT, R17, RZ, PT ;  /* 0x000000ff1100720c */ /* 0x000fe20003f86270 */
[----:B0-----:R-:W-:-:S04]  /*0da0*/  IMAD.WIDE.U32 R2, R12, UR4, RZ ;  /* 0x000000040c027c25 */ /* 0x001fc8000f8e00ff */
[----:B------:R-:W-:Y:S01]  /*0db0*/  IMAD R3, R12, UR5, R3 ;  /* 0x000000050c037c24 */ /* 0x000fe2000f8e0203 */
[----:B------:R-:W-:-:S03]  /*0dc0*/  IADD3 R21, P0, RZ, -R2, RZ ;  /* 0x80000002ff157210 */ /* 0x000fc60007f1e0ff */
[----:B------:R-:W-:Y:S02]  /*0dd0*/  IMAD R3, R13, UR4, R3 ;  /* 0x000000040d037c24 */ /* 0x000fe4000f8e0203 */
[----:B------:R-:W-:-:S04]  /*0de0*/  IMAD.HI.U32 R2, R12, R21, RZ ;  /* 0x000000150c027227 */ /* 0x000fc800078e00ff */
[----:B------:R-:W-:Y:S01]  /*0df0*/  IMAD.X R23, RZ, RZ, ~R3, P0 ;  /* 0x000000ffff177224 */ /* 0x000fe200000e0e03 */
[----:B------:R-:W-:-:S03]  /*0e00*/  MOV R3, R12 ;  /* 0x0000000c00037202 */ /* 0x000fc60000000f00 */
[-C--:B------:R-:W-:Y:S02]  /*0e10*/  IMAD R25, R13, R23.reuse, RZ ;  /* 0x000000170d197224 */ /* 0x080fe400078e02ff */
[----:B------:R-:W-:-:S04]  /*0e20*/  IMAD.WIDE.U32 R2, P0, R12, R23, R2 ;  /* 0x000000170c027225 */ /* 0x000fc80007800002 */
[----:B------:R-:W-:-:S04]  /*0e30*/  IMAD.HI.U32 R2, P1, R13, R21, R2 ;  /* 0x000000150d027227 */ /* 0x000fc80007820002 */
[----:B------:R-:W-:Y:S01]  /*0e40*/  IMAD.HI.U32 R21, R13, R23, RZ ;  /* 0x000000170d157227 */ /* 0x000fe200078e00ff */
[----:B------:R-:W-:-:S03]  /*0e50*/  IADD3 R3, P3, R25, R2, RZ ;  /* 0x0000000219037210 */ /* 0x000fc60007f7e0ff */
[----:B------:R-:W-:Y:S02]  /*0e60*/  IMAD.X R21, R21, 0x1, R13, P0 ;  /* 0x0000000115157824 */ /* 0x000fe400000e060d */
[----:B------:R-:W-:-:S03]  /*0e70*/  IMAD.WIDE.U32 R12, R3, UR4, RZ ;  /* 0x00000004030c7c25 */ /* 0x000fc6000f8e00ff */
[----:B------:R-:W-:Y:S01]  /*0e80*/  IADD3.X R21, RZ, RZ, R21, P3, P1 ;  /* 0x000000ffff157210 */ /* 0x000fe20001fe2415 */
[----:B------:R-:W-:Y:S01]  /*0e90*/  IMAD R2, R3, R19, R13 ;  /* 0x0000001303027224 */ /* 0x000fe200078e020d */
[----:B------:R-:W-:Y:S02]  /*0ea0*/  IADD3 R23, P0, RZ, -R12, RZ ;  /* 0x8000000cff177210 */ /* 0x000fe40007f1e0ff */
[-C--:B------:R-:W-:Y:S01]  /*0eb0*/  IADD3 R13, P5, RZ, -R18.reuse, RZ ;  /* 0x80000012ff0d7210 */ /* 0x080fe20007fbe0ff */
[----:B------:R-:W-:Y:S02]  /*0ec0*/  IMAD R12, R21, UR4, R2 ;  /* 0x00000004150c7c24 */ /* 0x000fe4000f8e0202 */
[----:B------:R-:W-:Y:S01]  /*0ed0*/  IMAD.HI.U32 R2, R3, R23, RZ ;  /* 0x0000001703027227 */ /* 0x000fe200078e00ff */
[----:B------:R-:W-:Y:S02]  /*0ee0*/  SEL R13, R13, R18, !P4 ;  /* 0x000000120d0d7207 */ /* 0x000fe40006000000 */
[----:B------:R-:W-:Y:S01]  /*0ef0*/  IADD3.X R12, RZ, ~R12, RZ, P0, !PT ;  /* 0x8000000cff0c7210 */ /* 0x000fe200007fe4ff */
[----:B------:R-:W-:-:S04]  /*0f00*/  IMAD.X R18, RZ, RZ, ~R17, P5 ;  /* 0x000000ffff127224 */ /* 0x000fc800028e0e11 */
[----:B------:R-:W-:-:S04]  /*0f10*/  IMAD.WIDE.U32 R2, P0, R3, R12, R2 ;  /* 0x0000000c03027225 */ /* 0x000fc80007800002 */
[----:B------:R-:W-:-:S04]  /*0f20*/  IMAD.HI.U32 R20, R21, R12, RZ ;  /* 0x0000000c15147227 */ /* 0x000fc800078e00ff */
[----:B------:R-:W-:-:S04]  /*0f30*/  IMAD.HI.U32 R2, P1, R21, R23, R2 ;  /* 0x0000001715027227 */ /* 0x000fc80007820002 */
[----:B------:R-:W-:-:S05]  /*0f40*/  IMAD R3, R21, R12, RZ ;  /* 0x0000000c15037224 */ /* 0x000fca00078e02ff */
[----:B------:R-:W-:Y:S01]  /*0f50*/  IADD3 R12, P3, R3, R2, RZ ;  /* 0x00000002030c7210 */ /* 0x000fe20007f7e0ff */
[----:B------:R-:W-:Y:S01]  /*0f60*/  IMAD.X R3, R20, 0x1, R21, P0 ;  /* 0x0000000114037824 */ /* 0x000fe200000e0615 */
[----:B------:R-:W-:-:S03]  /*0f70*/  SEL R21, R18, R17, !P4 ;  /* 0x0000001112157207 */ /* 0x000fc60006000000 */
[----:B------:R-:W-:Y:S01]  /*0f80*/  IMAD.HI.U32 R2, R12, R13, RZ ;  /* 0x0000000d0c027227 */ /* 0x000fe200078e00ff */
[----:B------:R-:W-:Y:S01]  /*0f90*/  IADD3.X R18, RZ, RZ, R3, P3, P1 ;  /* 0x000000ffff127210 */ /* 0x000fe20001fe2403 */
[----:B------:R-:W-:-:S04]  /*0fa0*/  HFMA2.MMA R3, -RZ, RZ, 0, 0 ;  /* 0x00000000ff037435 */ /* 0x000fc800000001ff */
[----:B------:R-:W-:-:S04]  /*0fb0*/  IMAD R23, R18, R21, RZ ;  /* 0x0000001512177224 */ /* 0x000fc800078e02ff */
[----:B------:R-:W-:-:S04]  /*0fc0*/  IMAD.WIDE.U32 R2, R12, R21, R2 ;  /* 0x000000150c027225 */ /* 0x000fc800078e0002 */
[----:B------:R-:W-:-:S04]  /*0fd0*/  IMAD.HI.U32 R2, P0, R18, R13, R2 ;  /* 0x0000000d12027227 */ /* 0x000fc80007800002 */
[----:B------:R-:W-:Y:S01]  /*0fe0*/  IMAD.HI.U32 R18, R18, R21, RZ ;  /* 0x0000001512127227 */ /* 0x000fe200078e00ff */
[----:B------:R-:W-:-:S03]  /*0ff0*/  IADD3 R12, P1, R23, R2, RZ ;  /* 0x00000002170c7210 */ /* 0x000fc60007f3e0ff */
[----:B------:R-:W-:Y:S02]  /*1000*/  IMAD.X R18, RZ, RZ, R18, P0 ;  /* 0x000000ffff127224 */ /* 0x000fe400000e0612 */
[----:B------:R-:W-:-:S04]  /*1010*/  IMAD.WIDE.U32 R2, R12, UR4, RZ ;  /* 0x000000040c027c25 */ /* 0x000fc8000f8e00ff */
[----:B------:R-:W-:Y:S01]  /*1020*/  IMAD.X R18, RZ, RZ, R18, P1 ;  /* 0x000000ffff127224 */ /* 0x000fe200008e0612 */
[----:B------:R-:W-:Y:S01]  /*1030*/  IADD3 R23, P1, -R2, R13, RZ ;  /* 0x0000000d02177210 */ /* 0x000fe20007f3e1ff */
[C---:B------:R-:W-:Y:S01]  /*1040*/  IMAD R3, R12.reuse, R19, R3 ;  /* 0x000000130c037224 */ /* 0x040fe200078e0203 */
[----:B------:R-:W-:Y:S02]  /*1050*/  IADD3 R13, P3, R12, 0x1, RZ ;  /* 0x000000010c0d7810 */ /* 0x000fe40007f7e0ff */
[----:B------:R-:W-:Y:S01]  /*1060*/  ISETP.GE.U32.AND P0, PT, R23, UR4, PT ;  /* 0x0000000417007c0c */ /* 0x000fe2000bf06070 */
[----:B------:R-:W-:Y:S02]  /*1070*/  IMAD R2, R18, UR4, R3 ;  /* 0x0000000412027c24 */ /* 0x000fe4000f8e0203 */
[----:B------:R-:W-:-:S03]  /*1080*/  IMAD.X R3, RZ, RZ, R18, P3 ;  /* 0x000000ffff037224 */ /* 0x000fc600018e0612 */
[----:B------:R-:W-:Y:S02]  /*1090*/  IADD3.X R22, ~R2, R21, RZ, P1, !PT ;  /* 0x0000001502167210 */ /* 0x000fe40000ffe5ff */
[----:B------:R-:W-:Y:S02]  /*10a0*/  IADD3 R2, P1, R23, -UR4, RZ ;  /* 0x8000000417027c10 */ /* 0x000fe4000ff3e0ff */
[----:B------:R-:W-:-:S03]  /*10b0*/  ISETP.GE.U32.AND.EX P0, PT, R22, R19, PT, P0 ;  /* 0x000000131600720c */ /* 0x000fc60003f06100 */
[----:B------:R-:W-:Y:S01]  /*10c0*/  IMAD.X R20, R22, 0x1, ~R19, P1 ;  /* 0x0000000116147824 */ /* 0x000fe200008e0e13 */
[----:B------:R-:W-:Y:S02]  /*10d0*/  SEL R2, R2, R23, P0 ;  /* 0x0000001702027207 */ /* 0x000fe40000000000 */
[----:B------:R-:W-:Y:S02]  /*10e0*/  SEL R13, R13, R12, P0 ;  /* 0x0000000c0d0d7207 */ /* 0x000fe40000000000 */
[----:B------:R-:W-:Y:S02]  /*10f0*/  SEL R20, R20, R22, P0 ;  /* 0x0000001614147207 */ /* 0x000fe40000000000 */
[----:B------:R-:W-:Y:S02]  /*1100*/  ISETP.GE.U32.AND P1, PT, R2, UR4, PT ;  /* 0x0000000402007c0c */ /* 0x000fe4000bf26070 */
[----:B------:R-:W-:Y:S02]  /*1110*/  SEL R18, R3, R18, P0 ;  /* 0x0000001203127207 */ /* 0x000fe40000000000 */
[----:B------:R-:W-:-:S02]  /*1120*/  IADD3 R2, P3, R13, 0x1, RZ ;  /* 0x000000010d027810 */ /* 0x000fc40007f7e0ff */
[----:B------:R-:W-:Y:S02]  /*1130*/  ISETP.GE.U32.AND.EX P0, PT, R20, R19, PT, P1 ;  /* 0x000000131400720c */ /* 0x000fe40003f06110 */
[-C--:B------:R-:W-:Y:S02]  /*1140*/  IADD3.X R3, RZ, R18.reuse, RZ, P3, !PT ;  /* 0x00000012ff037210 */ /* 0x080fe40001ffe4ff */
[----:B------:R-:W-:Y:S02]  /*1150*/  SEL R2, R2, R13, P0 ;  /* 0x0000000d02027207 */ /* 0x000fe40000000000 */
[----:B------:R-:W-:Y:S02]  /*1160*/  LOP3.LUT R12, R17, UR9, RZ, 0x3c, !PT ;  /* 0x00000009110c7c12 */ /* 0x000fe4000f8e3cff */
[----:B------:R-:W-:Y:S02]  /*1170*/  SEL R3, R3, R18, P0 ;  /* 0x0000001203037207 */ /* 0x000fe40000000000 */
[----:B------:R-:W-:-:S02]  /*1180*/  IADD3 R13, P3, RZ, -R2, RZ ;  /* 0x80000002ff0d7210 */ /* 0x000fc40007f7e0ff */
[----:B------:R-:W-:Y:S02]  /*1190*/  ISETP.GE.AND P1, PT, R12, RZ, PT ;  /* 0x000000ff0c00720c */ /* 0x000fe40003f26270 */
[----:B------:R-:W-:Y:S01]  /*11a0*/  ISETP.NE.U32.AND P0, PT, RZ, UR8, PT ;  /* 0x00000008ff007c0c */ /* 0x000fe2000bf05070 */
[----:B------:R-:W-:Y:S01]  /*11b0*/  IMAD.X R12, RZ, RZ, ~R3, P3 ;  /* 0x000000ffff0c7224 */ /* 0x000fe200018e0e03 */
[----:B------:R-:W-:Y:S02]  /*11c0*/  MOV R17, 0x0 ;  /* 0x0000000000117802 */ /* 0x000fe40000000f00 */
[----:B------:R-:W-:Y:S02]  /*11d0*/  ISETP.NE.AND.EX P0, PT, RZ, UR9, PT, P0 ;  /* 0x00000009ff007c0c */ /* 0x000fe4000bf05300 */
[----:B------:R-:W-:Y:S02]  /*11e0*/  SEL R2, R13, R2, !P1 ;  /* 0x000000020d027207 */ /* 0x000fe40004800000 */
[----:B------:R-:W-:-:S02]  /*11f0*/  SEL R3, R12, R3, !P1 ;  /* 0x000000030c037207 */ /* 0x000fc40004800000 */
[----:B------:R-:W-:Y:S02]  /*1200*/  SEL R2, R2, 0xffffffff, P0 ;  /* 0xffffffff02027807 */ /* 0x000fe40000000000 */
[----:B------:R-:W-:Y:S01]  /*1210*/  SEL R3, R3, 0xffffffff, P0 ;  /* 0xffffffff03037807 */ /* 0x000fe20000000000 */
[----:B------:R-:W-:Y:S06]  /*1220*/  RET.REL.NODEC R16 `(_ZN2at6native27unrolled_elementwise_kernelINS0_13BUnaryFunctorIlllZZZNS0_15binary_internal21div_trunc_kernel_cudaERNS_18TensorIteratorBaseEENKUlvE_clEvENKUlvE2_clEvEUlllE_EESt5arrayIPcLm2EELi4E23TrivialOffsetCalculatorILi1EjESE_NS0_6memory15LoadWithoutCastENSF_16StoreWithoutCastEEEviT_T0_T2_T3_T4_T5_) ;  /* 0xffffffec10747950 */ /* 0x000fec0003c3ffff */
.L_x_15031:
        /* <DEDUP_REMOVED lines=13> */
.L_x_22728:


//--------------------- .text._ZN2at6native29vectorized_elementwise_kernelILi2ENS0_13BUnaryFunctorIlllZZZNS0_15binary_internal21div_trunc_kernel_cudaERNS_18TensorIteratorBaseEENKUlvE_clEvENKUlvE2_clEvEUlllE_EESt5arrayIPcLm2EEEEviT0_T1_ --------------------------
	.section	.text._ZN2at6native29vectorized_elementwise_kernelILi2ENS0_13BUnaryFunctorIlllZZZNS0_15binary_internal21div_trunc_kernel_cudaERNS_18TensorIteratorBaseEENKUlvE_clEvENKUlvE2_clEvEUlllE_EESt5arrayIPcLm2EEEEviT0_T1_,"ax",@progbits
	.align	128
        .global         _ZN2at6native29vectorized_elementwise_kernelILi2ENS0_13BUnaryFunctorIlllZZZNS0_15binary_internal21div_trunc_kernel_cudaERNS_18TensorIteratorBaseEENKUlvE_clEvENKUlvE2_clEvEUlllE_EESt5arrayIPcLm2EEEEviT0_T1_
        .type           _ZN2at6native29vectorized_elementwise_kernelILi2ENS0_13BUnaryFunctorIlllZZZNS0_15binary_internal21div_trunc_kernel_cudaERNS_18TensorIteratorBaseEENKUlvE_clEvENKUlvE2_clEvEUlllE_EESt5arrayIPcLm2EEEEviT0_T1_,@function
        .size           _ZN2at6native29vectorized_elementwise_kernelILi2ENS0_13BUnaryFunctorIlllZZZNS0_15binary_internal21div_trunc_kernel_cudaERNS_18TensorIteratorBaseEENKUlvE_clEvENKUlvE2_clEvEUlllE_EESt5arrayIPcLm2EEEEviT0_T1_,(.L_x_22729 - _ZN2at6native29vectorized_elementwise_kernelILi2ENS0_13BUnaryFunctorIlllZZZNS0_15binary_internal21div_trunc_kernel_cudaERNS_18TensorIteratorBaseEENKUlvE_clEvENKUlvE2_clEvEUlllE_EESt5arrayIPcLm2EEEEviT0_T1_)
        .other          _ZN2at6native29vectorized_elementwise_kernelILi2ENS0_13BUnaryFunctorIlllZZZNS0_15binary_internal21div_trunc_kernel_cudaERNS_18TensorIteratorBaseEENKUlvE_clEvENKUlvE2_clEvEUlllE_EESt5arrayIPcLm2EEEEviT0_T1_,@"STO_CUDA_ENTRY STV_DEFAULT"
_ZN2at6native29vectorized_elementwise_kernelILi2ENS0_13BUnaryFunctorIlllZZZNS0_15binary_internal21div_trunc_kernel_cudaERNS_18TensorIteratorBaseEENKUlvE_clEvENKUlvE2_clEvEUlllE_EESt5arrayIPcLm2EEEEviT0_T1_:
.text._ZN2at6native29vectorized_elementwise_kernelILi2ENS0_13BUnaryFunctorIlllZZZNS0_15binary_internal21div_trunc_kernel_cudaERNS_18TensorIteratorBaseEENKUlvE_clEvENKUlvE2_clEvEUlllE_EESt5arrayIPcLm2EEEEviT0_T1_:
[----:B------:R-:W-:Y:S01]  /*0000*/  LDC R1, c[0x0][0x28] ;  /* 0x00000a00ff017b82 */ /* 0x000fe20000000800 */
[----:B------:R-:W0:Y:S01]  /*0010*/  S2R R28, SR_CTAID.X ;  /* 0x00000000001c7919 */ /* 0x000e220000002500 */
[----:B------:R-:W-:Y:S01]  /*0020*/  ULDC UR4, c[0x0][0x210] ;  /* 0x0000840000047ab9 */ /* 0x000fe20000000800 */
[----:B------:R-:W-:Y:S01]  /*0030*/  ULDC.64 UR6, c[0x0][0x208] ;  /* 0x0000820000067ab9 */ /* 0x000fe20000000a00 */
[----:B------:R-:W-:Y:S01]  /*0040*/  ULDC.64 UR8, c[0x0][0x220] ;  /* 0x0000880000087ab9 */ /* 0x000fe20000000a00 */
[----:B0-----:R-:W-:-:S05]  /*0050*/  IMAD.SHL.U32 R28, R28, 0x400, RZ ;  /* 0x000004001c1c7824 */ /* 0x001fca00078e00ff */
[----:B------:R-:W-:-:S04]  /*0060*/  IADD3 R5, -R28, UR4, RZ ;  /* 0x000000041c057c10 */ /* 0x000fc8000fffe1ff */
        /* <DEDUP_REMOVED lines=8> */
[----:B------:R0:W5:Y:S04]  /*00f0*/  LDG.E.128 R16, desc[UR6][R2.64+0x800] ;  /* 0x0008000602107981 */ /* 0x000168000c1e1d00 */
[----:B------:R0:W5:Y:S04]  /*0100*/  LDG.E.128 R4, desc[UR6][R2.64+0x1000] ;  /* 0x0010000602047981 */ /* 0x000168000c1e1d00 */
[----:B------:R0:W5:Y:S01]  /*0110*/  LDG.E.128 R8, desc[UR6][R2.64+0x1800] ;  /* 0x0018000602087981 */ /* 0x000162000c1e1d00 */
[----:B------:R-:W-:Y:S01]  /*0120*/  BSSY B0, `(.L_x_15033) ;  /* 0x0000020000007945 */ /* 0x000fe20003800000 */
[----:B--2---:R-:W-:-:S04]  /*0130*/  LOP3.LUT R0, R13, UR4, RZ, 0xfc, !PT ;  /* 0x000000040d007c12 */ /* 0x004fc8000f8efcff */
[----:B------:R-:W-:-:S13]  /*0140*/  ISETP.NE.U32.AND P0, PT, R0, RZ, PT ;  /* 0x000000ff0000720c */ /* 0x000fda0003f05070 */
[----:B0-----:R-:W-:Y:S05]  /*0150*/  @!P0 BRA `(.L_x_15034) ;  /* 0x00000000001c8947 */ /* 0x001fea0003800000 */
[----:B------:R-:W-:Y:S01]  /*0160*/  IMAD.MOV.U32 R3, RZ, RZ, R12 ;  /* 0x000000ffff037224 */ /* 0x000fe200078e000c */
[----:B------:R-:W-:Y:S02]  /*0170*/  MOV R2, R13 ;  /* 0x0000000d00027202 */ /* 0x000fe40000000f00 */
[----:B------:R-:W-:-:S07]  /*0180*/  MOV R0, 0x1a0 ;  /* 0x000001a000007802 */ /* 0x000fce0000000f00 */
[----:B-----5:R-:W-:Y:S05]  /*0190*/  CALL.REL.NOINC `($__internal_32_$__cuda_sm20_div_s64) ;  /* 0x0000002800a47944 */ /* 0x020fea0003c00000 */
[----:B------:R-:W-:Y:S02]  /*01a0*/  IMAD.MOV.U32 R12, RZ, RZ, R3 ;  /* 0x000000ffff0c7224 */ /* 0x000fe400078e0003 */
[----:B------:R-:W-:Y:S01]  /*01b0*/  IMAD.MOV.U32 R13, RZ, RZ, R2 ;  /* 0x000000ffff0d7224 */ /* 0x000fe200078e0002 */
[----:B------:R-:W-:Y:S06]  /*01c0*/  BRA `(.L_x_15035) ;  /* 0x0000000000547947 */ /* 0x000fec0003800000 */
.L_x_15034:
        /* <DEDUP_REMOVED lines=21> */
.L_x_15035:
[----:B------:R-:W-:Y:S05]  /*0320*/  BSYNC B0 ;  /* 0x0000000000007941 */ /* 0x000fea0003800000 */
.L_x_15033:
[----:B------:R-:W-:Y:S01]  /*0330*/  ULDC UR4, c[0x0][0x224] ;  /* 0x0000890000047ab9 */ /* 0x000fe20000000800 */
[----:B------:R-:W-:Y:S01]  /*0340*/  BSSY B0, `(.L_x_15036) ;  /* 0x0000020000007945 */ /* 0x000fe20003800000 */
[----:B------:R-:W-:-:S04]  /*0350*/  LOP3.LUT R0, R15, UR4, RZ, 0xfc, !PT ;  /* 0x000000040f007c12 */ /* 0x000fc8000f8efcff */
[----:B------:R-:W-:-:S13]  /*0360*/  ISETP.NE.U32.AND P0, PT, R0, RZ, PT ;  /* 0x000000ff0000720c */ /* 0x000fda0003f05070 */
[----:B------:R-:W-:Y:S05]  /*0370*/  @!P0 BRA `(.L_x_15037) ;  /* 0x00000000001c8947 */ /* 0x000fea0003800000 */
[----:B------:R-:W-:Y:S01]  /*0380*/  MOV R3, R14 ;  /* 0x0000000e00037202 */ /* 0x000fe20000000f00 */
[----:B------:R-:W-:Y:S01]  /*0390*/  IMAD.MOV.U32 R2, RZ, RZ, R15 ;  /* 0x000000ffff027224 */ /* 0x000fe200078e000f */
[----:B------:R-:W-:-:S07]  /*03a0*/  MOV R0, 0x3c0 ;  /* 0x000003c000007802 */ /* 0x000fce0000000f00 */
[----:B-----5:R-:W-:Y:S05]  /*03b0*/  CALL.REL.NOINC `($__internal_32_$__cuda_sm20_div_s64) ;  /* 0x00000028001c7944 */ /* 0x020fea0003c00000 */
[----:B------:R-:W-:Y:S01]  /*03c0*/  IMAD.MOV.U32 R14, RZ, RZ, R3 ;  /* 0x000000ffff0e7224 */ /* 0x000fe200078e0003 */
[----:B------:R-:W-:Y:S01]  /*03d0*/  MOV R15, R2 ;  /* 0x00000002000f7202 */ /* 0x000fe20000000f00 */
[----:B------:R-:W-:Y:S06]  /*03e0*/  BRA `(.L_x_15038) ;  /* 0x0000000000547947 */ /* 0x000fec0003800000 */
.L_x_15037:
[----:B------:R-:W-:Y:S02]  /*03f0*/  ULDC UR4, c[0x0][0x220] ;  /* 0x0000880000047ab9 */ /* 0x000fe40000000800 */
[----:B------:R-:W0:Y:S01]  /*0400*/  I2F.U32.RP R15, UR4 ;  /* 0x00000004000f7d06 */ /* 0x000e220008209000 */
[----:B------:R-:W-:-:S07]  /*0410*/  ISETP.NE.U32.AND P2, PT, RZ, UR4, PT ;  /* 0x00000004ff007c0c */ /* 0x000fce000bf45070 */
[----:B0-----:R-:W0:Y:S02]  /*0420*/  MUFU.RCP R15, R15 ;  /* 0x0000000f000f7308 */ /* 0x001e240000001000 */
[----:B0-----:R-:W-:Y:S01]  /*0430*/  VIADD R2, R15, 0xffffffe ;  /* 0x0ffffffe0f027836 */ /* 0x001fe20000000000 */
[----:B------:R-:W-:-:S05]  /*0440*/  MOV R15, RZ ;  /* 0x000000ff000f7202 */ /* 0x000fca0000000f00 */
[----:B------:R0:W1:Y:S02]  /*0450*/  F2I.FTZ.U32.TRUNC.NTZ R3, R2 ;  /* 0x0000000200037305 */ /* 0x000064000021f000 */
[----:B0-----:R-:W-:Y:S01]  /*0460*/  HFMA2.MMA R2, -RZ, RZ, 0, 0 ;  /* 0x00000000ff027435 */ /* 0x001fe200000001ff */
[----:B-1----:R-:W-:-:S04]  /*0470*/  IMAD.MOV R21, RZ, RZ, -R3 ;  /* 0x000000ffff157224 */ /* 0x002fc800078e0a03 */
[----:B------:R-:W-:-:S05]  /*0480*/  IMAD R21, R21, UR4, RZ ;  /* 0x0000000415157c24 */ /* 0x000fca000f8e02ff */
        /* <DEDUP_REMOVED lines=11> */
.L_x_15038:
[----:B------:R-:W-:Y:S05]  /*0540*/  BSYNC B0 ;  /* 0x0000000000007941 */ /* 0x000fea0003800000 */
.L_x_15036:
[----:B------:R-:W-:Y:S01]  /*0550*/  ULDC UR4, c[0x0][0x224] ;  /* 0x0000890000047ab9 */ /* 0x000fe20000000800 */
[----:B------:R-:W-:Y:S01]  /*0560*/  BSSY B0, `(.L_x_15039) ;  /* 0x0000020000007945 */ /* 0x000fe20003800000 */
[----:B-----5:R-:W-:-:S04]  /*0570*/  LOP3.LUT R0, R17, UR4, RZ, 0xfc, !PT ;  /* 0x0000000411007c12 */ /* 0x020fc8000f8efcff */
[----:B------:R-:W-:-:S13]  /*0580*/  ISETP.NE.U32.AND P0, PT, R0, RZ, PT ;  /* 0x000000ff0000720c */ /* 0x000fda0003f05070 */
[----:B------:R-:W-:Y:S05]  /*0590*/  @!P0 BRA `(.L_x_15040) ;  /* 0x00000000001c8947 */ /* 0x000fea0003800000 */
[----:B------:R-:W-:Y:S01]  /*05a0*/  IMAD.MOV.U32 R3, RZ, RZ, R16 ;  /* 0x000000ffff037224 */ /* 0x000fe200078e0010 */
[----:B------:R-:W-:Y:S01]  /*05b0*/  MOV R0, 0x5e0 ;  /* 0x000005e000007802 */ /* 0x000fe20000000f00 */
[----:B------:R-:W-:-:S07]  /*05c0*/  IMAD.MOV.U32 R2, RZ, RZ, R17 ;  /* 0x000000ffff027224 */ /* 0x000fce00078e0011 */
[----:B------:R-:W-:Y:S05]  /*05d0*/  CALL.REL.NOINC `($__internal_32_$__cuda_sm20_div_s64) ;  /* 0x0000002400947944 */ /* 0x000fea0003c00000 */
[----:B------:R-:W-:Y:S01]  /*05e0*/  MOV R16, R3 ;  /* 0x0000000300107202 */ /* 0x000fe20000000f00 */
[----:B------:R-:W-:Y:S01]  /*05f0*/  IMAD.MOV.U32 R17, RZ, RZ, R2 ;  /* 0x000000ffff117224 */ /* 0x000fe200078e0002 */
[----:B------:R-:W-:Y:S06]  /*0600*/  BRA `(.L_x_15041) ;  /* 0x0000000000547947 */ /* 0x000fec0003800000 */
.L_x_15040:
[----:B------:R-:W-:Y:S02]  /*0610*/  ULDC UR4, c[0x0][0x220] ;  /* 0x0000880000047ab9 */ /* 0x000fe40000000800 */
[----:B------:R-:W0:Y:S01]  /*0620*/  I2F.U32.RP R17, UR4 ;  /* 0x0000000400117d06 */ /* 0x000e220008209000 */
[----:B------:R-:W-:-:S07]  /*0630*/  ISETP.NE.U32.AND P2, PT, RZ, UR4, PT ;  /* 0x00000004ff007c0c */ /* 0x000fce000bf45070 */
[----:B0-----:R-:W0:Y:S02]  /*0640*/  MUFU.RCP R17, R17 ;  /* 0x0000001100117308 */ /* 0x001e240000001000 */
[----:B0-----:R-:W-:Y:S02]  /*0650*/  VIADD R2, R17, 0xffffffe ;  /* 0x0ffffffe11027836 */ /* 0x001fe40000000000 */
[----:B------:R-:W-:-:S04]  /*0660*/  IMAD.MOV.U32 R17, RZ, RZ, RZ ;  /* 0x000000ffff117224 */ /* 0x000fc800078e00ff */
[----:B------:R0:W1:Y:S02]  /*0670*/  F2I.FTZ.U32.TRUNC.NTZ R3, R2 ;  /* 0x0000000200037305 */ /* 0x000064000021f000 */
[----:B0-----:R-:W-:Y:S01]  /*0680*/  IMAD.MOV.U32 R2, RZ, RZ, RZ ;  /* 0x000000ffff027224 */ /* 0x001fe200078e00ff */
[----:B-1----:R-:W-:-:S05]  /*0690*/  IADD3 R21, RZ, -R3, RZ ;  /* 0x80000003ff157210 */ /* 0x002fca0007ffe0ff */
        /* <DEDUP_REMOVED lines=12> */
.L_x_15041:
[----:B------:R-:W-:Y:S05]  /*0760*/  BSYNC B0 ;  /* 0x0000000000007941 */ /* 0x000fea0003800000 */
.L_x_15039:
[----:B------:R-:W-:Y:S01]  /*0770*/  ULDC UR4, c[0x0][0x224] ;  /* 0x0000890000047ab9 */ /* 0x000fe20000000800 */
[----:B------:R-:W-:Y:S01]  /*0780*/  BSSY B0, `(.L_x_15042) ;  /* 0x0000020000007945 */ /* 0x000fe20003800000 */
[----:B------:R-:W-:-:S04]  /*0790*/  LOP3.LUT R0, R19, UR4, RZ, 0xfc, !PT ;  /* 0x0000000413007c12 */ /* 0x000fc8000f8efcff */
[----:B------:R-:W-:-:S13]  /*07a0*/  ISETP.NE.U32.AND P0, PT, R0, RZ, PT ;  /* 0x000000ff0000720c */ /* 0x000fda0003f05070 */
[----:B------:R-:W-:Y:S05]  /*07b0*/  @!P0 BRA `(.L_x_15043) ;  /* 0x00000000001c8947 */ /* 0x000fea0003800000 */
[----:B------:R-:W-:Y:S01]  /*07c0*/  IMAD.MOV.U32 R3, RZ, RZ, R18 ;  /* 0x000000ffff037224 */ /* 0x000fe200078e0012 */
[----:B------:R-:W-:Y:S02]  /*07d0*/  MOV R2, R19 ;  /* 0x0000001300027202 */ /* 0x000fe40000000f00 */
[----:B------:R-:W-:-:S07]  /*07e0*/  MOV R0, 0x800 ;  /* 0x0000080000007802 */ /* 0x000fce0000000f00 */
[----:B------:R-:W-:Y:S05]  /*07f0*/  CALL.REL.NOINC `($__internal_32_$__cuda_sm20_div_s64) ;  /* 0x00000024000c7944 */ /* 0x000fea0003c00000 */
[----:B------:R-:W-:Y:S02]  /*0800*/  IMAD.MOV.U32 R18, RZ, RZ, R3 ;  /* 0x000000ffff127224 */ /* 0x000fe400078e0003 */
[----:B------:R-:W-:Y:S01]  /*0810*/  IMAD.MOV.U32 R19, RZ, RZ, R2 ;  /* 0x000000ffff137224 */ /* 0x000fe200078e0002 */
[----:B------:R-:W-:Y:S06]  /*0820*/  BRA `(.L_x_15044) ;  /* 0x0000000000547947 */ /* 0x000fec0003800000 */
.L_x_15043:
[----:B------:R-:W-:Y:S02]  /*0830*/  ULDC UR4, c[0x0][0x220] ;  /* 0x0000880000047ab9 */ /* 0x000fe40000000800 */
[----:B------:R-:W0:Y:S01]  /*0840*/  I2F.U32.RP R19, UR4 ;  /* 0x0000000400137d06 */ /* 0x000e220008209000 */
[----:B------:R-:W-:-:S07]  /*0850*/  ISETP.NE.U32.AND P2, PT, RZ, UR4, PT ;  /* 0x00000004ff007c0c */ /* 0x000fce000bf45070 */
[----:B0-----:R-:W0:Y:S02]  /*0860*/  MUFU.RCP R19, R19 ;  /* 0x0000001300137308 */ /* 0x001e240000001000 */
[----:B0-----:R-:W-:Y:S01]  /*0870*/  IADD3 R2, R19, 0xffffffe, RZ ;  /* 0x0ffffffe13027810 */ /* 0x001fe20007ffe0ff */
[----:B------:R-:W-:-:S05]  /*0880*/  IMAD.MOV.U32 R19, RZ, RZ, RZ ;  /* 0x000000ffff137224 */ /* 0x000fca00078e00ff */
[----:B------:R0:W1:Y:S02]  /*0890*/  F2I.FTZ.U32.TRUNC.NTZ R3, R2 ;  /* 0x0000000200037305 */ /* 0x000064000021f000 */
[----:B0-----:R-:W-:Y:S02]  /*08a0*/  IMAD.MOV.U32 R2, RZ, RZ, RZ ;  /* 0x000000ffff027224 */ /* 0x001fe400078e00ff */
[----:B-1----:R-:W-:-:S04]  /*08b0*/  IMAD.MOV R21, RZ, RZ, -R3 ;  /* 0x000000ffff157224 */ /* 0x002fc800078e0a03 */
[----:B------:R-:W-:-:S04]  /*08c0*/  IMAD R21, R21, UR4, RZ ;  /* 0x0000000415157c24 */ /* 0x000fc8000f8e02ff */
[----:B------:R-:W-:-:S06]  /*08d0*/  IMAD.HI.U32 R21, R3, R21, R2 ;  /* 0x0000001503157227 */ /* 0x000fcc00078e0002 */
[----:B------:R-:W-:-:S05]  /*08e0*/  IMAD.HI.U32 R0, R21, R18, RZ ;  /* 0x0000001215007227 */ /* 0x000fca00078e00ff */
[----:B------:R-:W-:-:S05]  /*08f0*/  IADD3 R3, -R0, RZ, RZ ;  /* 0x000000ff00037210 */ /* 0x000fca0007ffe1ff */
[----:B------:R-:W-:-:S05]  /*0900*/  IMAD R18, R3, UR4, R18 ;  /* 0x0000000403127c24 */ /* 0x000fca000f8e0212 */
[----:B------:R-:W-:-:S13]  /*0910*/  ISETP.GE.U32.AND P0, PT, R18, UR4, PT ;  /* 0x0000000412007c0c */ /* 0x000fda000bf06070 */
[----:B------:R-:W-:Y:S02]  /*0920*/  @P0 VIADD R18, R18, -UR4 ;  /* 0x8000000412120c36 */ /* 0x000fe40008000000 */
[----:B------:R-:W-:-:S03]  /*0930*/  @P0 VIADD R0, R0, 0x1 ;  /* 0x0000000100000836 */ /* 0x000fc60000000000 */
[----:B------:R-:W-:-:S13]  /*0940*/  ISETP.GE.U32.AND P1, PT, R18, UR4, PT ;  /* 0x0000000412007c0c */ /* 0x000fda000bf26070 */
[----:B------:R-:W-:Y:S02]  /*0950*/  @P1 IADD3 R0, R0, 0x1, RZ ;  /* 0x0000000100001810 */ /* 0x000fe40007ffe0ff */
[----:B------:R-:W-:-:S05]  /*0960*/  @!P2 LOP3.LUT R0, RZ, UR4, RZ, 0x33, !PT ;  /* 0x00000004ff00ac12 */ /* 0x000fca000f8e33ff */
[----:B------:R-:W-:-:S07]  /*0970*/  IMAD.MOV.U32 R18, RZ, RZ, R0 ;  /* 0x000000ffff127224 */ /* 0x000fce00078e0000 */
.L_x_15044:
[----:B------:R-:W-:Y:S05]  /*0980*/  BSYNC B0 ;  /* 0x0000000000007941 */ /* 0x000fea0003800000 */
.L_x_15042:
        /* <DEDUP_REMOVED lines=8> */
[----:B------:R-:W-:Y:S05]  /*0a10*/  CALL.REL.NOINC `($__internal_32_$__cuda_sm20_div_s64) ;  /* 0x0000002000847944 */ /* 0x000fea0003c00000 */
[----:B------:R-:W-:Y:S01]  /*0a20*/  IMAD.MOV.U32 R4, RZ, RZ, R3 ;  /* 0x000000ffff047224 */ /* 0x000fe200078e0003 */
[----:B------:R-:W-:Y:S01]  /*0a30*/  MOV R5, R2 ;  /* 0x0000000200057202 */ /* 0x000fe20000000f00 */
[----:B------:R-:W-:Y:S06]  /*0a40*/  BRA `(.L_x_15047) ;  /* 0x0000000000547947 */ /* 0x000fec0003800000 */
.L_x_15046:
        /* <DEDUP_REMOVED lines=21> */
.L_x_15047:
[----:B------:R-:W-:Y:S05]  /*0ba0*/  BSYNC B0 ;  /* 0x0000000000007941 */ /* 0x000fea0003800000 */
.L_x_15045:
[----:B------:R-:W-:Y:S01]  /*0bb0*/  ULDC UR4, c[0x0][0x224] ;  /* 0x0000890000047ab9 */ /* 0x000fe20000000800 */
[----:B------:R-:W-:Y:S01]  /*0bc0*/  BSSY B0, `(.L_x_15048) ;  /* 0x0000020000007945 */ /* 0x000fe20003800000 */
[----:B------:R-:W-:-:S04]  /*0bd0*/  LOP3.LUT R0, R7, UR4, RZ, 0xfc, !PT ;  /* 0x0000000407007c12 */ /* 0x000fc8000f8efcff */
        /* <DEDUP_REMOVED lines=9> */
.L_x_15049:
        /* <DEDUP_REMOVED lines=21> */
.L_x_15050:
[----:B------:R-:W-:Y:S05]  /*0dc0*/  BSYNC B0 ;  /* 0x0000000000007941 */ /* 0x000fea0003800000 */
.L_x_15048:
        /* <DEDUP_REMOVED lines=12> */
.L_x_15052:
        /* <DEDUP_REMOVED lines=21> */
.L_x_15053:
[----:B------:R-:W-:Y:S05]  /*0fe0*/  BSYNC B0 ;  /* 0x0000000000007941 */ /* 0x000fea0003800000 */
.L_x_15051:
        /* <DEDUP_REMOVED lines=12> */
.L_x_15055:
        /* <DEDUP_REMOVED lines=21> */
.L_x_15056:
[----:B------:R-:W-:Y:S05]  /*1200*/  BSYNC B0 ;  /* 0x0000000000007941 */ /* 0x000fea0003800000 */
.L_x_15054:
        /* <DEDUP_REMOVED lines=8> */
.L_x_15032:
[----:B------:R-:W0:Y:S01]  /*1290*/  S2R R4, SR_TID.X ;  /* 0x0000000000047919 */ /* 0x000e220000002100 */
[----:B------:R-:W-:Y:S02]  /*12a0*/  CS2R R16, SRZ ;  /* 0x0000000000107805 */ /* 0x000fe4000001ff00 */
        /* <DEDUP_REMOVED lines=11> */
[----:B------:R-:W-:Y:S01]  /*1360*/  @!P5 VIADD R33, R33, 0x80 ;  /* 0x000000802121d836 */ /* 0x000fe20000000000 */
[----:B------:R-:W2:Y:S01]  /*1370*/  @!P5 LDC.64 R12, c[0x0][0x230] ;  /* 0x00008c00ff0cdb82 */ /* 0x000ea20000000a00 */
[----:B-1----:R-:W-:-:S03]  /*1380*/  @!P6 IMAD.WIDE.U32 R22, R23, 0x8, R2 ;  /* 0x000000081716e825 */ /* 0x002fc600078e0002 */
[CC--:B------:R-:W-:Y:S02]  /*1390*/  ISETP.GE.AND P4, PT, R33.reuse, R5.reuse, PT ;  /* 0x000000052100720c */ /* 0x0c0fe40003f86270 */
[----:B------:R1:W5:Y:S11]  /*13a0*/  @!P6 LDG.E.64 R16, desc[UR6][R22.64] ;  /* 0x000000061610e981 */ /* 0x000376000c1e1b00 */
[----:B------:R-:W-:Y:S01]  /*13b0*/  @!P4 IMAD.IADD R35, R28, 0x1, R33 ;  /* 0x000000011c23c824 */ /* 0x000fe200078e0221 */
[----:B------:R-:W-:Y:S01]  /*13c0*/  @!P4 IADD3 R33, R33, 0x80, RZ ;  /* 0x000000802121c810 */ /* 0x000fe20007ffe0ff */
[----:B------:R-:W3:Y:S03]  /*13d0*/  @!P4 LDC.64 R30, c[0x0][0x230] ;  /* 0x00008c00ff1ecb82 */ /* 0x000ee60000000a00 */
[----:B------:R-:W-:-:S13]  /*13e0*/  ISETP.GE.AND P3, PT, R33, R5, PT ;  /* 0x000000052100720c */ /* 0x000fda0003f66270 */
[----:B------:R-:W-:Y:S01]  /*13f0*/  @!P3 IMAD.IADD R29, R28, 0x1, R33 ;  /* 0x000000011c1db824 */ /* 0x000fe200078e0221 */
[----:B------:R-:W4:Y:S01]  /*1400*/  @!P3 LDC.64 R2, c[0x0][0x230] ;  /* 0x00008c00ff02bb82 */ /* 0x000f220000000a00 */
[----:B------:R-:W-:-:S05]  /*1410*/  @!P3 VIADD R33, R33, 0x80 ;  /* 0x000000802121b836 */ /* 0x000fca0000000000 */
[----:B------:R-:W-:-:S13]  /*1420*/  ISETP.GE.AND P1, PT, R33, R5, PT ;  /* 0x000000052100720c */ /* 0x000fda0003f26270 */
[----:B------:R-:W-:Y:S01]  /*1430*/  @!P1 IADD3 R27, R28, R33, RZ ;  /* 0x000000211c1b9210 */ /* 0x000fe20007ffe0ff */
[----:B------:R-:W-:Y:S01]  /*1440*/  @!P1 VIADD R33, R33, 0x80 ;  /* 0x0000008021219836 */ /* 0x000fe20000000000 */
[----:B------:R-:W0:Y:S04]  /*1450*/  @!P1 LDC.64 R14, c[0x0][0x230] ;  /* 0x00008c00ff0e9b82 */ /* 0x000e280000000a00 */
[----:B------:R-:W-:-:S13]  /*1460*/  ISETP.GE.AND P0, PT, R33, R5, PT ;  /* 0x000000052100720c */ /* 0x000fda0003f06270 */
[----:B------:R-:W-:Y:S01]  /*1470*/  @!P0 IMAD.IADD R21, R28, 0x1, R33 ;  /* 0x000000011c158824 */ /* 0x000fe200078e0221 */
[----:B------:R-:W-:Y:S01]  /*1480*/  @!P0 IADD3 R33, R33, 0x80, RZ ;  /* 0x0000008021218810 */ /* 0x000fe20007ffe0ff */
[----:B------:R-:W3:Y:S03]  /*1490*/  @!P0 LDC.64 R10, c[0x0][0x230] ;  /* 0x00008c00ff0a8b82 */ /* 0x000ee60000000a00 */
[----:B------:R-:W-:-:S13]  /*14a0*/  ISETP.GE.AND P6, PT, R33, R5, PT ;  /* 0x000000052100720c */ /* 0x000fda0003fc6270 */
[----:B------:R-:W4:Y:S01]  /*14b0*/  @!P6 LDC.64 R8, c[0x0][0x230] ;  /* 0x00008c00ff08eb82 */ /* 0x000f220000000a00 */
[----:B--2---:R-:W-:Y:S01]  /*14c0*/  @!P5 IMAD.WIDE.U32 R12, R19, 0x8, R12 ;  /* 0x00000008130cd825 */ /* 0x004fe200078e000c */
[----:B------:R-:W-:-:S03]  /*14d0*/  CS2R R18, SRZ ;  /* 0x0000000000127805 */ /* 0x000fc6000001ff00 */
[----:B------:R-:W-:Y:S02]  /*14e0*/  @!P6 IMAD.IADD R33, R28, 0x1, R33 ;  /* 0x000000011c21e824 */ /* 0x000fe400078e0221 */
[----:B0-----:R-:W-:Y:S01]  /*14f0*/  @!P1 IMAD.WIDE.U32 R14, R27, 0x8, R14 ;  /* 0x000000081b0e9825 */ /* 0x001fe200078e000e */
[----:B------:R0:W5:Y:S01]  /*1500*/  @!P5 LDG.E.64 R18, desc[UR6][R12.64] ;  /* 0x000000060c12d981 */ /* 0x000162000c1e1b00 */
[----:B-1----:R-:W-:Y:S02]  /*1510*/  CS2R R22, SRZ ;  /* 0x0000000000167805 */ /* 0x002fe4000001ff00 */
[----:B---3--:R-:W-:Y:S01]  /*1520*/  @!P0 IMAD.WIDE.U32 R20, R21, 0x8, R10 ;  /* 0x0000000815148825 */ /* 0x008fe200078e000a */
[----:B------:R-:W-:-:S03]  /*1530*/  CS2R R10, SRZ ;  /* 0x00000000000a7805 */ /* 0x000fc6000001ff00 */
[----:B------:R-:W-:Y:S01]  /*1540*/  @!P2 IMAD.WIDE.U32 R26, R25, 0x8, R6 ;  /* 0x00000008191aa825 */ /* 0x000fe200078e0006 */
[----:B------:R-:W-:Y:S02]  /*1550*/  CS2R R6, SRZ ;  /* 0x0000000000067805 */ /* 0x000fe4000001ff00 */
[----:B------:R-:W-:Y:S02]  /*1560*/  CS2R R24, SRZ ;  /* 0x0000000000187805 */ /* 0x000fe4000001ff00 */
[----:B0-----:R-:W-:Y:S01]  /*1570*/  CS2R R12, SRZ ;  /* 0x00000000000c7805 */ /* 0x001fe2000001ff00 */
[----:B------:R-:W-:Y:S01]  /*1580*/  @!P4 IMAD.WIDE.U32 R30, R35, 0x8, R30 ;  /* 0x00000008231ec825 */ /* 0x000fe200078e001e */
[----:B------:R0:W5:Y:S03]  /*1590*/  @!P0 LDG.E.64 R10, desc[UR6][R20.64] ;  /* 0x00000006140a8981 */ /* 0x000166000c1e1b00 */
[----:B----4-:R-:W-:Y:S01]  /*15a0*/  @!P6 IMAD.WIDE.U32 R32, R33, 0x8, R8 ;  /* 0x000000082120e825 */ /* 0x010fe200078e0008 */
[----:B------:R-:W-:Y:S01]  /*15b0*/  CS2R R8, SRZ ;  /* 0x0000000000087805 */ /* 0x000fe2000001ff00 */
[----:B------:R0:W5:Y:S02]  /*15c0*/  @!P4 LDG.E.64 R22, desc[UR6][R30.64] ;  /* 0x000000061e16c981 */ /* 0x000164000c1e1b00 */
[----:B------:R-:W-:-:S02]  /*15d0*/  @!P3 IMAD.WIDE.U32 R2, R29, 0x8, R2 ;  /* 0x000000081d02b825 */ /* 0x000fc400078e0002 */
[----:B------:R0:W5:Y:S04]  /*15e0*/  @!P6 LDG.E.64 R12, desc[UR6][R32.64] ;  /* 0x00000006200ce981 */ /* 0x000168000c1e1b00 */
[----:B------:R0:W5:Y:S04]  /*15f0*/  @!P3 LDG.E.64 R6, desc[UR6][R2.64] ;  /* 0x000000060206b981 */ /* 0x000168000c1e1b00 */
[----:B------:R0:W5:Y:S04]  /*1600*/  @!P1 LDG.E.64 R8, desc[UR6][R14.64] ;  /* 0x000000060e089981 */ /* 0x000168000c1e1b00 */
[----:B------:R0:W5:Y:S01]  /*1610*/  @!P2 LDG.E.64 R24, desc[UR6][R26.64] ;  /* 0x000000061a18a981 */ /* 0x000162000c1e1b00 */
[----:B------:R-:W-:Y:S04]  /*1620*/  BSSY B0, `(.L_x_15057) ;  /* 0x0000021000007945 */ /* 0x000fe80003800000 */
[----:B------:R-:W-:Y:S05]  /*1630*/  @P2 BRA `(.L_x_15058) ;  /* 0x00000000007c2947 */ /* 0x000fea0003800000 */
[----:B------:R-:W-:Y:S02]  /*1640*/  ULDC UR4, c[0x0][0x224] ;  /* 0x0000890000047ab9 */ /* 0x000fe40000000800 */
[----:B-----5:R-:W-:-:S04]  /*1650*/  LOP3.LUT R0, R25, UR4, RZ, 0xfc, !PT ;  /* 0x0000000419007c12 */ /* 0x020fc8000f8efcff */
[----:B------:R-:W-:-:S13]  /*1660*/  ISETP.NE.U32.AND P0, PT, R0, RZ, PT ;  /* 0x000000ff0000720c */ /* 0x000fda0003f05070 */
[----:B------:R-:W-:Y:S05]  /*1670*/  @!P0 BRA `(.L_x_15059) ;  /* 0x00000000001c8947 */ /* 0x000fea0003800000 */
[----:B0-----:R-:W-:Y:S01]  /*1680*/  IMAD.MOV.U32 R3, RZ, RZ, R24 ;  /* 0x000000ffff037224 */ /* 0x001fe200078e0018 */
[----:B------:R-:W-:Y:S02]  /*1690*/  MOV R2, R25 ;  /* 0x0000001900027202 */ /* 0x000fe40000000f00 */
[----:B------:R-:W-:-:S07]  /*16a0*/  MOV R0, 0x16c0 ;  /* 0x000016c000007802 */ /* 0x000fce0000000f00 */
[----:B------:R-:W-:Y:S05]  /*16b0*/  CALL.REL.NOINC `($__internal_32_$__cuda_sm20_div_s64) ;  /* 0x00000014005c7944 */ /* 0x000fea0003c00000 */
[----:B------:R-:W-:Y:S02]  /*16c0*/  IMAD.MOV.U32 R14, RZ, RZ, R3 ;  /* 0x000000ffff0e7224 */ /* 0x000fe400078e0003 */
[----:B------:R-:W-:Y:S01]  /*16d0*/  IMAD.MOV.U32 R15, RZ, RZ, R2 ;  /* 0x000000ffff0f7224 */ /* 0x000fe200078e0002 */
[----:B------:R-:W-:Y:S06]  /*16e0*/  BRA `(.L_x_15058) ;  /* 0x0000000000507947 */ /* 0x000fec0003800000 */
.L_x_15059:
[----:B------:R-:W-:Y:S02]  /*16f0*/  ULDC UR4, c[0x0][0x220] ;  /* 0x0000880000047ab9 */ /* 0x000fe40000000800 */
[----:B------:R-:W1:Y:S01]  /*1700*/  I2F.U32.RP R0, UR4 ;  /* 0x0000000400007d06 */ /* 0x000e620008209000 */
[----:B------:R-:W-:-:S07]  /*1710*/  ISETP.NE.U32.AND P3, PT, RZ, UR4, PT ;  /* 0x00000004ff007c0c */ /* 0x000fce000bf65070 */
[----:B-1----:R-:W0:Y:S02]  /*1720*/  MUFU.RCP R0, R0 ;  /* 0x0000000000007308 */ /* 0x002e240000001000 */
[----:B0-----:R-:W-:-:S06]  /*1730*/  IADD3 R2, R0, 0xffffffe, RZ ;  /* 0x0ffffffe00027810 */ /* 0x001fcc0007ffe0ff */
[----:B------:R0:W1:Y:S02]  /*1740*/  F2I.FTZ.U32.TRUNC.NTZ R3, R2 ;  /* 0x0000000200037305 */ /* 0x000064000021f000 */
[----:B0-----:R-:W-:Y:S02]  /*1750*/  IMAD.MOV.U32 R2, RZ, RZ, RZ ;  /* 0x000000ffff027224 */ /* 0x001fe400078e00ff */
[----:B-1----:R-:W-:-:S04]  /*1760*/  IMAD.MOV R15, RZ, RZ, -R3 ;  /* 0x000000ffff0f7224 */ /* 0x002fc800078e0a03 */
[----:B------:R-:W-:-:S04]  /*1770*/  IMAD R15, R15, UR4, RZ ;  /* 0x000000040f0f7c24 */ /* 0x000fc8000f8e02ff */
[----:B------:R-:W-:-:S06]  /*1780*/  IMAD.HI.U32 R15, R3, R15, R2 ;  /* 0x0000000f030f7227 */ /* 0x000fcc00078e0002 */
[----:B------:R-:W-:-:S04]  /*1790*/  IMAD.HI.U32 R14, R15, R24, RZ ;  /* 0x000000180f0e7227 */ /* 0x000fc800078e00ff */
[----:B------:R-:W-:Y:S01]  /*17a0*/  IMAD.MOV.U32 R15, RZ, RZ, RZ ;  /* 0x000000ffff0f7224 */ /* 0x000fe200078e00ff */
[----:B------:R-:W-:-:S05]  /*17b0*/  IADD3 R3, -R14, RZ, RZ ;  /* 0x000000ff0e037210 */ /* 0x000fca0007ffe1ff */
[----:B------:R-:W-:-:S05]  /*17c0*/  IMAD R24, R3, UR4, R24 ;  /* 0x0000000403187c24 */ /* 0x000fca000f8e0218 */
[----:B------:R-:W-:-:S13]  /*17d0*/  ISETP.GE.U32.AND P0, PT, R24, UR4, PT ;  /* 0x0000000418007c0c */ /* 0x000fda000bf06070 */
[----:B------:R-:W-:Y:S02]  /*17e0*/  @P0 VIADD R24, R24, -UR4 ;  /* 0x8000000418180c36 */ /* 0x000fe40008000000 */
[----:B------:R-:W-:-:S03]  /*17f0*/  @P0 VIADD R14, R14, 0x1 ;  /* 0x000000010e0e0836 */ /* 0x000fc60000000000 */
[----:B------:R-:W-:-:S13]  /*1800*/  ISETP.GE.U32.AND P1, PT, R24, UR4, PT ;  /* 0x0000000418007c0c */ /* 0x000fda000bf26070 */
[----:B------:R-:W-:Y:S02]  /*1810*/  @P1 IADD3 R14, R14, 0x1, RZ ;  /* 0x000000010e0e1810 */ /* 0x000fe40007ffe0ff */
[----:B------:R-:W-:-:S07]  /*1820*/  @!P3 LOP3.LUT R14, RZ, UR4, RZ, 0x33, !PT ;  /* 0x00000004ff0ebc12 */ /* 0x000fce000f8e33ff */
.L_x_15058:
[----:B------:R-:W-:Y:S05]  /*1830*/  BSYNC B0 ;  /* 0x0000000000007941 */ /* 0x000fea0003800000 */
.L_x_15057:
        /* <DEDUP_REMOVED lines=8> */
[----:B0-----:R-:W-:Y:S01]  /*18c0*/  MOV R3, R16 ;  /* 0x0000001000037202 */ /* 0x001fe20000000f00 */
[----:B------:R-:W-:Y:S01]  /*18d0*/  IMAD.MOV.U32 R2, RZ, RZ, R17 ;  /* 0x000000ffff027224 */ /* 0x000fe200078e0011 */
[----:B------:R-:W-:-:S07]  /*18e0*/  MOV R0, 0x1900 ;  /* 0x0000190000007802 */ /* 0x000fce0000000f00 */
[----:B------:R-:W-:Y:S05]  /*18f0*/  CALL.REL.NOINC `($__internal_32_$__cuda_sm20_div_s64) ;  /* 0x0000001000cc7944 */ /* 0x000fea0003c00000 */
[----:B------:R-:W-:Y:S01]  /*1900*/  IMAD.MOV.U32 R16, RZ, RZ, R3 ;  /* 0x000000ffff107224 */ /* 0x000fe200078e0003 */
[----:B------:R-:W-:Y:S01]  /*1910*/  MOV R17, R2 ;  /* 0x0000000200117202 */ /* 0x000fe20000000f00 */
[----:B------:R-:W-:Y:S06]  /*1920*/  BRA `(.L_x_15061) ;  /* 0x0000000000547947 */ /* 0x000fec0003800000 */
.L_x_15062:
[----:B------:R-:W-:Y:S02]  /*1930*/  ULDC UR4, c[0x0][0x220] ;  /* 0x0000880000047ab9 */ /* 0x000fe40000000800 */
[----:B------:R-:W1:Y:S01]  /*1940*/  I2F.U32.RP R17, UR4 ;  /* 0x0000000400117d06 */ /* 0x000e620008209000 */
[----:B------:R-:W-:-:S07]  /*1950*/  ISETP.NE.U32.AND P3, PT, RZ, UR4, PT ;  /* 0x00000004ff007c0c */ /* 0x000fce000bf65070 */
[----:B-1----:R-:W0:Y:S02]  /*1960*/  MUFU.RCP R17, R17 ;  /* 0x0000001100117308 */ /* 0x002e240000001000 */
        /* <DEDUP_REMOVED lines=17> */
.L_x_15061:
[----:B------:R-:W-:Y:S05]  /*1a80*/  BSYNC B0 ;  /* 0x0000000000007941 */ /* 0x000fea0003800000 */
.L_x_15060:
        /* <DEDUP_REMOVED lines=15> */
.L_x_15065:
[----:B------:R-:W-:Y:S02]  /*1b80*/  ULDC UR4, c[0x0][0x220] ;  /* 0x0000880000047ab9 */ /* 0x000fe40000000800 */
[----:B------:R-:W1:Y:S01]  /*1b90*/  I2F.U32.RP R19, UR4 ;  /* 0x0000000400137d06 */ /* 0x000e620008209000 */
[----:B------:R-:W-:-:S07]  /*1ba0*/  ISETP.NE.U32.AND P3, PT, RZ, UR4, PT ;  /* 0x00000004ff007c0c */ /* 0x000fce000bf65070 */
[----:B-1----:R-:W0:Y:S02]  /*1bb0*/  MUFU.RCP R19, R19 ;  /* 0x0000001300137308 */ /* 0x002e240000001000 */
        /* <DEDUP_REMOVED lines=17> */
.L_x_15064:
[----:B------:R-:W-:Y:S05]  /*1cd0*/  BSYNC B0 ;  /* 0x0000000000007941 */ /* 0x000fea0003800000 */
.L_x_15063:
[----:B------:R-:W-:Y:S01]  /*1ce0*/  IADD3 R0, R4, 0x180, RZ ;  /* 0x0000018004007810 */ /* 0x000fe20007ffe0ff */
[----:B------:R-:W-:Y:S03]  /*1cf0*/  BSSY B0, `(.L_x_15066) ;  /* 0x0000023000007945 */ /* 0x000fe60003800000 */
[----:B------:R-:W-:-:S13]  /*1d00*/  ISETP.GE.AND P0, PT, R0, R5, PT ;  /* 0x000000050000720c */ /* 0x000fda0003f06270 */
[----:B------:R-:W-:Y:S05]  /*1d10*/  @P0 BRA `(.L_x_15067) ;  /* 0x0000000000800947 */ /* 0x000fea0003800000 */
[----:B------:R-:W-:Y:S02]  /*1d20*/  ULDC UR4, c[0x0][0x224] ;  /* 0x0000890000047ab9 */ /* 0x000fe40000000800 */
[----:B-----5:R-:W-:-:S04]  /*1d30*/  LOP3.LUT R0, R23, UR4, RZ, 0xfc, !PT ;  /* 0x0000000417007c12 */ /* 0x020fc8000f8efcff */
[----:B------:R-:W-:-:S13]  /*1d40*/  ISETP.NE.U32.AND P0, PT, R0, RZ, PT ;  /* 0x000000ff0000720c */ /* 0x000fda0003f05070 */
[----:B------:R-:W-:Y:S05]  /*1d50*/  @!P0 BRA `(.L_x_15068) ;  /* 0x00000000001c8947 */ /* 0x000fea0003800000 */
[----:B0-----:R-:W-:Y:S01]  /*1d60*/  IMAD.MOV.U32 R3, RZ, RZ, R22 ;  /* 0x000000ffff037224 */ /* 0x001fe200078e0016 */
[----:B------:R-:W-:Y:S01]  /*1d70*/  MOV R0, 0x1da0 ;  /* 0x00001da000007802 */ /* 0x000fe20000000f00 */
[----:B------:R-:W-:-:S07]  /*1d80*/  IMAD.MOV.U32 R2, RZ, RZ, R23 ;  /* 0x000000ffff027224 */ /* 0x000fce00078e0017 */
[----:B------:R-:W-:Y:S05]  /*1d90*/  CALL.REL.NOINC `($__internal_32_$__cuda_sm20_div_s64) ;  /* 0x0000000c00a47944 */ /* 0x000fea0003c00000 */
[----:B------:R-:W-:Y:S01]  /*1da0*/  MOV R22, R3 ;  /* 0x0000000300167202 */ /* 0x000fe20000000f00 */
[----:B------:R-:W-:Y:S01]  /*1db0*/  IMAD.MOV.U32 R23, RZ, RZ, R2 ;  /* 0x000000ffff177224 */ /* 0x000fe200078e0002 */
[----:B------:R-:W-:Y:S06]  /*1dc0*/  BRA `(.L_x_15067) ;  /* 0x0000000000547947 */ /* 0x000fec0003800000 */
.L_x_15068:
[----:B------:R-:W-:Y:S01]  /*1dd0*/  ULDC UR4, c[0x0][0x220] ;  /* 0x0000880000047ab9 */ /* 0x000fe20000000800 */
[----:B------:R-:W-:Y:S01]  /*1de0*/  IMAD.MOV.U32 R23, RZ, RZ, RZ ;  /* 0x000000ffff177224 */ /* 0x000fe200078e00ff */
[----:B0-----:R-:W0:Y:S01]  /*1df0*/  I2F.U32.RP R20, UR4 ;  /* 0x0000000400147d06 */ /* 0x001e220008209000 */
[----:B------:R-:W-:-:S07]  /*1e00*/  ISETP.NE.U32.AND P3, PT, RZ, UR4, PT ;  /* 0x00000004ff007c0c */ /* 0x000fce000bf65070 */
[----:B0-----:R-:W0:Y:S02]  /*1e10*/  MUFU.RCP R20, R20 ;  /* 0x0000001400147308 */ /* 0x001e240000001000 */
[----:B0-----:R-:W-:-:S06]  /*1e20*/  VIADD R2, R20, 0xffffffe ;  /* 0x0ffffffe14027836 */ /* 0x001fcc0000000000 */
        /* <DEDUP_REMOVED lines=15> */
.L_x_15067:
[----:B------:R-:W-:Y:S05]  /*1f20*/  BSYNC B0 ;  /* 0x0000000000007941 */ /* 0x000fea0003800000 */
.L_x_15066:
        /* <DEDUP_REMOVED lines=15> */
.L_x_15071:
        /* <DEDUP_REMOVED lines=21> */
.L_x_15070:
[----:B------:R-:W-:Y:S05]  /*2170*/  BSYNC B0 ;  /* 0x0000000000007941 */ /* 0x000fea0003800000 */
.L_x_15069:
        /* <DEDUP_REMOVED lines=15> */
.L_x_15074:
        /* <DEDUP_REMOVED lines=21> */
.L_x_15073:
[----:B------:R-:W-:Y:S05]  /*23c0*/  BSYNC B0 ;  /* 0x0000000000007941 */ /* 0x000fea0003800000 */
.L_x_15072:
        /* <DEDUP_REMOVED lines=15> */
.L_x_15077:
[----:B------:R-:W-:Y:S02]  /*24c0*/  ULDC UR4, c[0x0][0x220] ;  /* 0x0000880000047ab9 */ /* 0x000fe40000000800 */
[----:B------:R-:W1:Y:S01]  /*24d0*/  I2F.U32.RP R11, UR4 ;  /* 0x00000004000b7d06 */ /* 0x000e620008209000 */
[----:B------:R-:W-:-:S07]  /*24e0*/  ISETP.NE.U32.AND P3, PT, RZ, UR4, PT ;  /* 0x00000004ff007c0c */ /* 0x000fce000bf65070 */
[----:B-1----:R-:W0:Y:S02]  /*24f0*/  MUFU.RCP R11, R11 ;  /* 0x0000000b000b7308 */ /* 0x002e240000001000 */
[----:B0-----:R-:W-:Y:S01]  /*2500*/  VIADD R2, R11, 0xffffffe ;  /* 0x0ffffffe0b027836 */ /* 0x001fe20000000000 */
[----:B------:R-:W-:-:S05]  /*2510*/  HFMA2.MMA R11, -RZ, RZ, 0, 0 ;  /* 0x00000000ff0b7435 */ /* 0x000fca00000001ff */
        /* <DEDUP_REMOVED lines=12> */
[----:B------:R-:W-:Y:S02]  /*25e0*/  @P1 IADD3 R0, R0, 0x1, RZ ;  /* 0x0000000100001810 */ /* 0x000fe40007ffe0ff */
[----:B------:R-:W-:-:S05]  /*25f0*/  @!P3 LOP3.LUT R0, RZ, UR4, RZ, 0x33, !PT ;  /* 0x00000004ff00bc12 */ /* 0x000fca000f8e33ff */
[----:B------:R-:W-:-:S07]  /*2600*/  IMAD.MOV.U32 R10, RZ, RZ, R0 ;  /* 0x000000ffff0a7224 */ /* 0x000fce00078e0000 */
.L_x_15076:
[----:B------:R-:W-:Y:S05]  /*2610*/  BSYNC B0 ;  /* 0x0000000000007941 */ /* 0x000fea0003800000 */
.L_x_15075:
        /* <DEDUP_REMOVED lines=12> */
[----:B------:R-:W-:-:S04]  /*26e0*/  LOP3.LUT R3, R3, R2, RZ, 0x3c, !PT ;  /* 0x0000000203037212 */ /* 0x000fc800078e3cff */
[----:B------:R-:W-:-:S04]  /*26f0*/  LOP3.LUT R2, R3, R2, RZ, 0x3c, !PT ;  /* 0x0000000203027212 */ /* 0x000fc800078e3cff */
[----:B------:R-:W-:Y:S01]  /*2700*/  LOP3.LUT R3, R3, R2, RZ, 0x3c, !PT ;  /* 0x0000000203037212 */ /* 0x000fe200078e3cff */
[----:B------:R-:W-:Y:S06]  /*2710*/  BRA `(.L_x_15079) ;  /* 0x0000000000507947 */ /* 0x000fec0003800000 */
.L_x_15080:
[----:B------:R-:W-:Y:S01]  /*2720*/  ULDC UR4, c[0x0][0x220] ;  /* 0x0000880000047ab9 */ /* 0x000fe20000000800 */
[----:B0-----:R-:W-:Y:S01]  /*2730*/  HFMA2.MMA R2, -RZ, RZ, 0, 0 ;  /* 0x00000000ff027435 */ /* 0x001fe200000001ff */
[----:B------:R-:W0:Y:S01]  /*2740*/  I2F.U32.RP R0, UR4 ;  /* 0x0000000400007d06 */ /* 0x000e220008209000 */
[----:B------:R-:W-:-:S07]  /*2750*/  ISETP.NE.U32.AND P3, PT, RZ, UR4, PT ;  /* 0x00000004ff007c0c */ /* 0x000fce000bf65070 */
[----:B0-----:R-:W0:Y:S02]  /*2760*/  MUFU.RCP R0, R0 ;  /* 0x0000000000007308 */ /* 0x001e240000001000 */
[----:B0-----:R-:W-:-:S06]  /*2770*/  IADD3 R13, R0, 0xffffffe, RZ ;  /* 0x0ffffffe000d7810 */ /* 0x001fcc0007ffe0ff */
        /* <DEDUP_REMOVED lines=9> */
[----:B------:R-:W-:Y:S01]  /*2810*/  @P0 IADD3 R12, R12, -UR4, RZ ;  /* 0x800000040c0c0c10 */ /* 0x000fe2000fffe0ff */
[----:B------:R-:W-:-:S03]  /*2820*/  @P0 VIADD R2, R2, 0x1 ;  /* 0x0000000102020836 */ /* 0x000fc60000000000 */
[----:B------:R-:W-:-:S13]  /*2830*/  ISETP.GE.U32.AND P1, PT, R12, UR4, PT ;  /* 0x000000040c007c0c */ /* 0x000fda000bf26070 */
[----:B------:R-:W-:Y:S02]  /*2840*/  @P1 IADD3 R2, R2, 0x1, RZ ;  /* 0x0000000102021810 */ /* 0x000fe40007ffe0ff */
[----:B------:R-:W-:-:S07]  /*2850*/  @!P3 LOP3.LUT R2, RZ, UR4, RZ, 0x33, !PT ;  /* 0x00000004ff02bc12 */ /* 0x000fce000f8e33ff */
.L_x_15079:
[----:B------:R-:W-:Y:S05]  /*2860*/  BSYNC B0 ;  /* 0x0000000000007941 */ /* 0x000fea0003800000 */
.L_x_15078:
[----:B-----5:R-:W0:Y:S01]  /*2870*/  @!P2 S2R R25, SR_TID.X ;  /* 0x000000000019a919 */ /* 0x020e220000002100 */
[----:B------:R-:W1:Y:S01]  /*2880*/  @!P2 LDC.64 R12, c[0x0][0x228] ;  /* 0x00008a00ff0cab82 */ /* 0x000e620000000a00 */
[----:B------:R-:W-:Y:S04]  /*2890*/  BSSY B0, `(.L_x_15081) ;  /* 0x0000031000007945 */ /* 0x000fe80003800000 */
[----:B------:R-:W-:Y:S01]  /*28a0*/  BSSY B1, `(.L_x_15082) ;  /* 0x0000029000017945 */ /* 0x000fe20003800000 */
[----:B0-----:R-:W-:Y:S01]  /*28b0*/  @!P2 IADD3 R21, R28, R25, RZ ;  /* 0x000000191c15a210 */ /* 0x001fe20007ffe0ff */
[----:B------:R-:W-:-:S04]  /*28c0*/  @!P2 VIADD R4, R25, 0x80 ;  /* 0x000000801904a836 */ /* 0x000fc80000000000 */
[----:B-1----:R-:W-:Y:S01]  /*28d0*/  @!P2 IMAD.WIDE.U32 R12, R21, 0x8, R12 ;  /* 0x00000008150ca825 */ /* 0x002fe200078e000c */
[----:B------:R-:W-:-:S04]  /*28e0*/  ISETP.GE.AND P0, PT, R4, R5, PT ;  /* 0x000000050400720c */ /* 0x000fc80003f06270 */
[----:B------:R0:W-:Y:S09]  /*28f0*/  @!P2 STG.E.64 desc[UR6][R12.64], R14 ;  /* 0x0000000e0c00a986 */ /* 0x0001f2000c101b06 */
[----:B------:R-:W-:Y:S05]  /*2900*/  @P0 BRA `(.L_x_15083) ;  /* 0x0000000000300947 */ /* 0x000fea0003800000 */
[----:B0-----:R-:W0:Y:S01]  /*2910*/  LDC.64 R12, c[0x0][0x228] ;  /* 0x00008a00ff0c7b82 */ /* 0x001e220000000a00 */
[----:B------:R-:W-:Y:S01]  /*2920*/  IADD3 R15, R28, R4, RZ ;  /* 0x000000041c0f7210 */ /* 0x000fe20007ffe0ff */
[----:B------:R-:W-:-:S05]  /*2930*/  VIADD R4, R4, 0x80 ;  /* 0x0000008004047836 */ /* 0x000fca0000000000 */
[----:B------:R-:W-:Y:S01]  /*2940*/  ISETP.GE.AND P0, PT, R4, R5, PT ;  /* 0x000000050400720c */ /* 0x000fe20003f06270 */
[----:B0-----:R-:W-:-:S05]  /*2950*/  IMAD.WIDE.U32 R12, R15, 0x8, R12 ;  /* 0x000000080f0c7825 */ /* 0x001fca00078e000c */
[----:B------:R0:W-:Y:S07]  /*2960*/  STG.E.64 desc[UR6][R12.64], R16 ;  /* 0x000000100c007986 */ /* 0x0001ee000c101b06 */
[----:B------:R-:W-:Y:S05]  /*2970*/  @P0 BRA `(.L_x_15084) ;  /* 0x0000000000300947 */ /* 0x000fea0003800000 */
[----:B0-----:R-:W0:Y:S01]  /*2980*/  LDC.64 R12, c[0x0][0x228] ;  /* 0x00008a00ff0c7b82 */ /* 0x001e220000000a00 */
[----:B------:R-:W-:Y:S01]  /*2990*/  IADD3 R15, R28, R4, RZ ;  /* 0x000000041c0f7210 */ /* 0x000fe20007ffe0ff */
[----:B------:R-:W-:-:S04]  /*29a0*/  VIADD R4, R4, 0x80 ;  /* 0x0000008004047836 */ /* 0x000fc80000000000 */
[----:B0-----:R-:W-:-:S05]  /*29b0*/  IMAD.WIDE.U32 R12, R15, 0x8, R12 ;  /* 0x000000080f0c7825 */ /* 0x001fca00078e000c */
[----:B------:R1:W-:Y:S02]  /*29c0*/  STG.E.64 desc[UR6][R12.64], R18 ;  /* 0x000000120c007986 */ /* 0x0003e4000c101b06 */
.L_x_15083:
[----:B------:R-:W-:-:S13]  /*29d0*/  ISETP.GE.AND P0, PT, R4, R5, PT ;  /* 0x000000050400720c */ /* 0x000fda0003f06270 */
[----:B------:R-:W-:Y:S05]  /*29e0*/  @P0 BRA `(.L_x_15085) ;  /* 0x0000000000300947 */ /* 0x000fea0003800000 */
[----:B01----:R-:W0:Y:S01]  /*29f0*/  LDC.64 R12, c[0x0][0x228] ;  /* 0x00008a00ff0c7b82 */ /* 0x003e220000000a00 */
[----:B------:R-:W-:Y:S01]  /*2a00*/  IADD3 R15, R28, R4, RZ ;  /* 0x000000041c0f7210 */ /* 0x000fe20007ffe0ff */
[----:B------:R-:W-:-:S04]  /*2a10*/  VIADD R4, R4, 0x80 ;  /* 0x0000008004047836 */ /* 0x000fc80000000000 */
[----:B0-----:R-:W-:-:S05]  /*2a20*/  IMAD.WIDE.U32 R12, R15, 0x8, R12 ;  /* 0x000000080f0c7825 */ /* 0x001fca00078e000c */
[----:B------:R1:W-:Y:S02]  /*2a30*/  STG.E.64 desc[UR6][R12.64], R22 ;  /* 0x000000160c007986 */ /* 0x0003e4000c101b06 */
.L_x_15084:
[----:B------:R-:W-:-:S13]  /*2a40*/  ISETP.GE.AND P0, PT, R4, R5, PT ;  /* 0x000000050400720c */ /* 0x000fda0003f06270 */
[----:B------:R-:W-:Y:S05]  /*2a50*/  @P0 BRA `(.L_x_15086) ;  /* 0x0000000000340947 */ /* 0x000fea0003800000 */
[----:B01----:R-:W0:Y:S01]  /*2a60*/  LDC.64 R12, c[0x0][0x228] ;  /* 0x00008a00ff0c7b82 */ /* 0x003e220000000a00 */
[----:B------:R-:W-:Y:S01]  /*2a70*/  IADD3 R15, R28, R4, RZ ;  /* 0x000000041c0f7210 */ /* 0x000fe20007ffe0ff */
[----:B------:R-:W-:-:S04]  /*2a80*/  VIADD R4, R4, 0x80 ;  /* 0x0000008004047836 */ /* 0x000fc80000000000 */
[----:B0-----:R-:W-:-:S05]  /*2a90*/  IMAD.WIDE.U32 R12, R15, 0x8, R12 ;  /* 0x000000080f0c7825 */ /* 0x001fca00078e000c */
[----:B------:R2:W-:Y:S02]  /*2aa0*/  STG.E.64 desc[UR6][R12.64], R6 ;  /* 0x000000060c007986 */ /* 0x0005e4000c101b06 */
.L_x_15085:
[----:B------:R-:W-:-:S13]  /*2ab0*/  ISETP.GE.AND P0, PT, R4, R5, PT ;  /* 0x000000050400720c */ /* 0x000fda0003f06270 */
[----:B------:R-:W-:Y:S05]  /*2ac0*/  @P0 BREAK B1 ;  /* 0x0000000000010942 */ /* 0x000fea0003800000 */
[----:B------:R-:W-:Y:S05]  /*2ad0*/  @P0 BRA `(.L_x_15087) ;  /* 0x0000000000300947 */ /* 0x000fea0003800000 */
[----:B--2---:R-:W2:Y:S01]  /*2ae0*/  LDC.64 R6, c[0x0][0x228] ;  /* 0x00008a00ff067b82 */ /* 0x004ea20000000a00 */
[----:B01----:R-:W-:Y:S01]  /*2af0*/  IADD3 R13, R28, R4, RZ ;  /* 0x000000041c0d7210 */ /* 0x003fe20007ffe0ff */
[----:B------:R-:W-:-:S04]  /*2b00*/  VIADD R4, R4, 0x80 ;  /* 0x0000008004047836 */ /* 0x000fc80000000000 */
[----:B--2---:R-:W-:-:S05]  /*2b10*/  IMAD.WIDE.U32 R6, R13, 0x8, R6 ;  /* 0x000000080d067825 */ /* 0x004fca00078e0006 */
[----:B------:R2:W-:Y:S02]  /*2b20*/  STG.E.64 desc[UR6][R6.64], R8 ;  /* 0x0000000806007986 */ /* 0x0005e4000c101b06 */
.L_x_15086:
[----:B------:R-:W-:Y:S05]  /*2b30*/  BSYNC B1 ;  /* 0x0000000000017941 */ /* 0x000fea0003800000 */
.L_x_15082:
[----:B------:R-:W-:-:S13]  /*2b40*/  ISETP.GE.AND P0, PT, R4, R5, PT ;  /* 0x000000050400720c */ /* 0x000fda0003f06270 */
[----:B--2---:R-:W2:Y:S01]  /*2b50*/  @!P0 LDC.64 R6, c[0x0][0x228] ;  /* 0x00008a00ff068b82 */ /* 0x004ea20000000a00 */
[----:B------:R-:W-:Y:S01]  /*2b60*/  @!P0 IADD3 R9, R28, R4, RZ ;  /* 0x000000041c098210 */ /* 0x000fe20007ffe0ff */
[----:B------:R-:W-:-:S04]  /*2b70*/  @!P0 VIADD R4, R4, 0x80 ;  /* 0x0000008004048836 */ /* 0x000fc80000000000 */
[----:B--2---:R-:W-:-:S05]  /*2b80*/  @!P0 IMAD.WIDE.U32 R6, R9, 0x8, R6 ;  /* 0x0000000809068825 */ /* 0x004fca00078e0006 */
[----:B------:R3:W-:Y:S02]  /*2b90*/  @!P0 STG.E.64 desc[UR6][R6.64], R10 ;  /* 0x0000000a06008986 */ /* 0x0007e4000c101b06 */
.L_x_15087:
[----:B------:R-:W-:Y:S05]  /*2ba0*/  BSYNC B0 ;  /* 0x0000000000007941 */ /* 0x000fea0003800000 */
.L_x_15081:
[----:B------:R-:W-:Y:S05]  /*2bb0*/  WARPSYNC.ALL ;  /* 0x0000000000007948 */ /* 0x000fea0003800000 */
[----:B------:R-:W-:-:S13]  /*2bc0*/  ISETP.GE.AND P0, PT, R4, R5, PT ;  /* 0x000000050400720c */ /* 0x000fda0003f06270 */
[----:B------:R-:W-:Y:S05]  /*2bd0*/  @P0 EXIT ;  /* 0x000000000000094d */ /* 0x000fea0003800000 */
[----:B--23--:R-:W2:Y:S01]  /*2be0*/  LDC.64 R6, c[0x0][0x228] ;  /* 0x00008a00ff067b82 */ /* 0x00cea20000000a00 */
[----:B------:R-:W-:-:S05]  /*2bf0*/  IADD3 R5, R28, R4, RZ ;  /* 0x000000041c057210 */ /* 0x000fca0007ffe0ff */
[----:B--2---:R-:W-:-:S05]  /*2c00*/  IMAD.WIDE.U32 R4, R5, 0x8, R6 ;  /* 0x0000000805047825 */ /* 0x004fca00078e0006 */
[----:B------:R-:W-:Y:S01]  /*2c10*/  STG.E.64 desc[UR6][R4.64], R2 ;  /* 0x0000000204007986 */ /* 0x000fe2000c101b06 */
[----:B------:R-:W-:Y:S05]  /*2c20*/  EXIT ;  /* 0x000000000000794d */ /* 0x000fea0003800000 */
        .weak           $__internal_32_$__cuda_sm20_div_s64
        .type           $__internal_32_$__cuda_sm20_div_s64,@function
        .size           $__internal_32_$__cuda_sm20_div_s64,(.L_x_22729 - $__internal_32_$__cuda_sm20_div_s64)
$__internal_32_$__cuda_sm20_div_s64:
        /* <DEDUP_REMOVED lines=11> */
[C---:B------:R-:W-:Y:S01]  /*2ce0*/  IMAD R26, R20.reuse, UR5, R25 ;  /* 0x00000005141a7c24 */ /* 0x040fe2000f8e0219 */
[----:B------:R-:W-:Y:S01]  /*2cf0*/  IADD3 R27, P0, RZ, -R24, RZ ;  /* 0x80000018ff1b7210 */ /* 0x000fe20007f1e0ff */
[----:B------:R-:W-:Y:S02]  /*2d00*/  IMAD.MOV.U32 R25, RZ, RZ, R20 ;  /* 0x000000ffff197224 */ /* 0x000fe400078e0014 */
[----:B------:R-:W-:Y:S02]  /*2d10*/  IMAD R26, R21, UR4, R26 ;  /* 0x00000004151a7c24 */ /* 0x000fe4000f8e021a */
        /* <DEDUP_REMOVED lines=9> */
[----:B------:R-:W-:-:S04]  /*2db0*/  IMAD.WIDE.U32 R26, R21, UR4, RZ ;  /* 0x00000004151a7c25 */ /* 0x000fc8000f8e00ff */
[----:B------:R-:W-:Y:S01]  /*2dc0*/  IMAD R25, R21, UR5, R27 ;  /* 0x0000000515197c24 */ /* 0x000fe2000f8e021b */
[----:B------:R-:W-:-:S03]  /*2dd0*/  IADD3 R26, P0, RZ, -R26, RZ ;  /* 0x8000001aff1a7210 */ /* 0x000fc60007f1e0ff */
[----:B------:R-:W-:Y:S02]  /*2de0*/  IMAD R25, R24, UR4, R25 ;  /* 0x0000000418197c24 */ /* 0x000fe4000f8e0219 */
[----:B------:R-:W-:-:S04]  /*2df0*/  IMAD.HI.U32 R20, R21, R26, RZ ;  /* 0x0000001a15147227 */ /* 0x000fc800078e00ff */
[----:B------:R-:W-:-:S04]  /*2e00*/  IMAD.X R25, RZ, RZ, ~R25, P0 ;  /* 0x000000ffff197224 */ /* 0x000fc800000e0e19 */
[----:B------:R-:W-:-:S04]  /*2e10*/  IMAD.WIDE.U32 R20, P0, R21, R25, R20 ;  /* 0x0000001915147225 */ /* 0x000fc80007800014 */
[----:B------:R-:W-:-:S04]  /*2e20*/  IMAD.HI.U32 R21, P1, R24, R26, R20 ;  /* 0x0000001a18157227 */ /* 0x000fc80007820014 */
[----:B------:R-:W-:-:S05]  /*2e30*/  IMAD.HI.U32 R20, R24, R25, RZ ;  /* 0x0000001918147227 */ /* 0x000fca00078e00ff */
[----:B------:R-:W-:Y:S01]  /*2e40*/  IADD3.X R26, R20, R24, RZ, P0, !PT ;  /* 0x00000018141a7210 */ /* 0x000fe200007fe4ff */
[----:B------:R-:W-:-:S05]  /*2e50*/  IMAD R24, R24, R25, RZ ;  /* 0x0000001918187224 */ /* 0x000fca00078e02ff */
[----:B------:R-:W-:Y:S02]  /*2e60*/  IADD3 R24, P0, R24, R21, RZ ;  /* 0x0000001518187210 */ /* 0x000fe40007f1e0ff */
[----:B------:R-:W-:-:S04]  /*2e70*/  IADD3 R21, P4, RZ, -R3, RZ ;  /* 0x80000003ff157210 */ /* 0x000fc80007f9e0ff */
[----:B------:R-:W-:Y:S01]  /*2e80*/  SEL R21, R21, R3, !P3 ;  /* 0x0000000315157207 */ /* 0x000fe20005800000 */
[----:B------:R-:W-:Y:S01]  /*2e90*/  IMAD.X R20, RZ, RZ, ~R2, P4 ;  /* 0x000000ffff147224 */ /* 0x000fe200020e0e02 */
[----:B------:R-:W-:-:S04]  /*2ea0*/  MOV R3, RZ ;  /* 0x000000ff00037202 */ /* 0x000fc80000000f00 */
[----:B------:R-:W-:Y:S02]  /*2eb0*/  SEL R20, R20, R2, !P3 ;  /* 0x0000000214147207 */ /* 0x000fe40005800000 */
[----:B------:R-:W-:-:S04]  /*2ec0*/  LOP3.LUT R2, R2, UR9, RZ, 0x3c, !PT ;  /* 0x0000000902027c12 */ /* 0x000fc8000f8e3cff */
[----:B------:R-:W-:Y:S01]  /*2ed0*/  ISETP.GE.AND P3, PT, R2, RZ, PT ;  /* 0x000000ff0200720c */ /* 0x000fe20003f66270 */
[----:B------:R-:W-:-:S04]  /*2ee0*/  IMAD.HI.U32 R2, R24, R21, RZ ;  /* 0x0000001518027227 */ /* 0x000fc800078e00ff */
[----:B------:R-:W-:Y:S01]  /*2ef0*/  IMAD.WIDE.U32 R24, R24, R20, R2 ;  /* 0x0000001418187225 */ /* 0x000fe200078e0002 */
[----:B------:R-:W-:-:S05]  /*2f00*/  IADD3.X R3, RZ, RZ, R26, P0, P1 ;  /* 0x000000ffff037210 */ /* 0x000fca00007e241a */
[----:B------:R-:W-:-:S04]  /*2f10*/  IMAD.HI.U32 R24, P0, R3, R21, R24 ;  /* 0x0000001503187227 */ /* 0x000fc80007800018 */
[CC--:B------:R-:W-:Y:S02]  /*2f20*/  IMAD R2, R3.reuse, R20.reuse, RZ ;  /* 0x0000001403027224 */ /* 0x0c0fe400078e02ff */
[----:B------:R-:W-:-:S03]  /*2f30*/  IMAD.HI.U32 R3, R3, R20, RZ ;  /* 0x0000001403037227 */ /* 0x000fc600078e00ff */
[----:B------:R-:W-:Y:S01]  /*2f40*/  IADD3 R2, P1, R2, R24, RZ ;  /* 0x0000001802027210 */ /* 0x000fe20007f3e0ff */
[----:B------:R-:W-:-:S04]  /*2f50*/  IMAD.X R3, RZ, RZ, R3, P0 ;  /* 0x000000ffff037224 */ /* 0x000fc800000e0603 */
[----:B------:R-:W-:Y:S01]  /*2f60*/  IMAD.WIDE.U32 R24, R2, UR4, RZ ;  /* 0x0000000402187c25 */ /* 0x000fe2000f8e00ff */
[----:B------:R-:W-:-:S03]  /*2f70*/  IADD3.X R3, RZ, R3, RZ, P1, !PT ;  /* 0x00000003ff037210 */ /* 0x000fc60000ffe4ff */
[----:B------:R-:W-:Y:S01]  /*2f80*/  IMAD R25, R2, UR5, R25 ;  /* 0x0000000502197c24 */ /* 0x000fe2000f8e0219 */
[----:B------:R-:W-:-:S03]  /*2f90*/  IADD3 R21, P4, -R24, R21, RZ ;  /* 0x0000001518157210 */ /* 0x000fc60007f9e1ff */
[----:B------:R-:W-:Y:S01]  /*2fa0*/  IMAD R24, R3, UR4, R25 ;  /* 0x0000000403187c24 */ /* 0x000fe2000f8e0219 */
[----:B------:R-:W-:-:S03]  /*2fb0*/  ISETP.GE.U32.AND P0, PT, R21, UR4, PT ;  /* 0x0000000415007c0c */ /* 0x000fc6000bf06070 */
[----:B------:R-:W-:Y:S01]  /*2fc0*/  IMAD.X R20, R20, 0x1, ~R24, P4 ;  /* 0x0000000114147824 */ /* 0x000fe200020e0e18 */
[----:B------:R-:W-:-:S04]  /*2fd0*/  IADD3 R24, P4, R21, -UR4, RZ ;  /* 0x8000000415187c10 */ /* 0x000fc8000ff9e0ff */
[----:B------:R-:W-:-:S04]  /*2fe0*/  ISETP.GE.U32.AND.EX P0, PT, R20, UR5, PT, P0 ;  /* 0x0000000514007c0c */ /* 0x000fc8000bf06100 */
[----:B------:R-:W-:-:S04]  /*2ff0*/  SEL R21, R24, R21, P0 ;  /* 0x0000001518157207 */ /* 0x000fc80000000000 */
[----:B------:R-:W-:Y:S02]  /*3000*/  ISETP.GE.U32.AND P1, PT, R21, UR4, PT ;  /* 0x0000000415007c0c */ /* 0x000fe4000bf26070 */
[----:B------:R-:W-:-:S04]  /*3010*/  IADD3.X R21, R20, ~UR5, RZ, P4, !PT ;  /* 0x8000000514157c10 */ /* 0x000fc8000a7fe4ff */
[----:B------:R-:W-:Y:S01]  /*3020*/  SEL R20, R21, R20, P0 ;  /* 0x0000001415147207 */ /* 0x000fe20000000000 */
[----:B------:R-:W-:-:S03]  /*3030*/  HFMA2.MMA R21, -RZ, RZ, 0, 0 ;  /* 0x00000000ff157435 */ /* 0x000fc600000001ff */
[----:B------:R-:W-:Y:S02]  /*3040*/  ISETP.GE.U32.AND.EX P1, PT, R20, UR5, PT, P1 ;  /* 0x0000000514007c0c */ /* 0x000fe4000bf26110 */
[----:B------:R-:W-:-:S04]  /*3050*/  IADD3 R20, P4, R2, 0x1, RZ ;  /* 0x0000000102147810 */ /* 0x000fc80007f9e0ff */
[----:B------:R-:W-:Y:S02]  /*3060*/  SEL R2, R20, R2, P0 ;  /* 0x0000000214027207 */ /* 0x000fe40000000000 */
[----:B------:R-:W-:-:S04]  /*3070*/  IADD3.X R20, RZ, R3, RZ, P4, !PT ;  /* 0x00000003ff147210 */ /* 0x000fc800027fe4ff */
[----:B------:R-:W-:Y:S02]  /*3080*/  SEL R3, R20, R3, P0 ;  /* 0x0000000314037207 */ /* 0x000fe40000000000 */
[----:B------:R-:W-:-:S04]  /*3090*/  IADD3 R20, P0, R2, 0x1, RZ ;  /* 0x0000000102147810 */ /* 0x000fc80007f1e0ff */
[----:B------:R-:W-:Y:S01]  /*30a0*/  SEL R2, R20, R2, P1 ;  /* 0x0000000214027207 */ /* 0x000fe20000800000 */
[----:B------:R-:W-:Y:S01]  /*30b0*/  IMAD.X R20, RZ, RZ, R3, P0 ;  /* 0x000000ffff147224 */ /* 0x000fe200000e0603 */
[----:B------:R-:W-:-:S04]  /*30c0*/  ISETP.NE.U32.AND P0, PT, RZ, UR8, PT ;  /* 0x00000008ff007c0c */ /* 0x000fc8000bf05070 */
[----:B------:R-:W-:Y:S02]  /*30d0*/  SEL R3, R20, R3, P1 ;  /* 0x0000000314037207 */ /* 0x000fe40000800000 */
[-C--:B------:R-:W-:Y:S02]  /*30e0*/  IADD3 R20, P1, RZ, -R2.reuse, RZ ;  /* 0x80000002ff147210 */ /* 0x080fe40007f3e0ff */
[----:B------:R-:W-:Y:S02]  /*30f0*/  ISETP.NE.AND.EX P0, PT, RZ, UR9, PT, P0 ;  /* 0x00000009ff007c0c */ /* 0x000fe4000bf05300 */
[----:B------:R-:W-:Y:S02]  /*3100*/  SEL R20, R20, R2, !P3 ;  /* 0x0000000214147207 */ /* 0x000fe40005800000 */
[----:B------:R-:W-:-:S04]  /*3110*/  IADD3.X R2, RZ, ~R3, RZ, P1, !PT ;  /* 0x80000003ff027210 */ /* 0x000fc80000ffe4ff */
[----:B------:R-:W-:Y:S02]  /*3120*/  SEL R2, R2, R3, !P3 ;  /* 0x0000000302027207 */ /* 0x000fe40005800000 */
[----:B------:R-:W-:Y:S01]  /*3130*/  SEL R3, R20, 0xffffffff, P0 ;  /* 0xffffffff14037807 */ /* 0x000fe20000000000 */
[----:B------:R-:W-:Y:S01]  /*3140*/  IMAD.MOV.U32 R20, RZ, RZ, R0 ;  /* 0x000000ffff147224 */ /* 0x000fe200078e0000 */
[----:B------:R-:W-:-:S03]  /*3150*/  SEL R2, R2, 0xffffffff, P0 ;  /* 0xffffffff02027807 */ /* 0x000fc60000000000 */
[----:B------:R-:W-:Y:S05]  /*3160*/  RET.REL.NODEC R20 `(_ZN2at6native29vectorized_elementwise_kernelILi2ENS0_13BUnaryFunctorIlllZZZNS0_15binary_internal21div_trunc_kernel_cudaERNS_18TensorIteratorBaseEENKUlvE_clEvENKUlvE2_clEvEUlllE_EESt5arrayIPcLm2EEEEviT0_T1_) ;  /* 0xffffffcc14a47950 */ /* 0x000fea0003c3ffff */
.L_x_15088:
        /* <DEDUP_REMOVED lines=9> */
.L_x_22729:


//--------------------- .text._ZN2at6native29vectorized_elementwise_kernelILi4ENS0_13BUnaryFunctorIlllZZZNS0_15binary_internal21div_trunc_kernel_cudaERNS_18TensorIteratorBaseEENKUlvE_clEvENKUlvE2_clEvEUlllE_EESt5arrayIPcLm2EEEEviT0_T1_ --------------------------
	.section	.text._ZN2at6native29vectorized_elementwise_kernelILi4ENS0_13BUnaryFunctorIlllZZZNS0_15binary_internal21div_trunc_kernel_cudaERNS_18TensorIteratorBaseEENKUlvE_clEvENKUlvE2_clEvEUlllE_EESt5arrayIPcLm2EEEEviT0_T1_,"ax",@progbits
	.align	128
        .global         _ZN2at6native29vectorized_elementwise_kernelILi4ENS0_13BUnaryFunctorIlllZZZNS0_15binary_internal21div_trunc_kernel_cudaERNS_18TensorIteratorBaseEENKUlvE_clEvENKUlvE2_clEvEUlllE_EESt5arrayIPcLm2EEEEviT0_T1_
        .type           _ZN2at6native29vectorized_elementwise_kernelILi4ENS0_13BUnaryFunctorIlllZZZNS0_15binary_internal21div_trunc_kernel_cudaERNS_18TensorIteratorBaseEENKUlvE_clEvENKUlvE2_clEvEUlllE_EESt5arrayIPcLm2EEEEviT0_T1_,@function
        .size           _ZN2at6native29vectorized_elementwise_kernelILi4ENS0_13BUnaryFunctorIlllZZZNS0_15binary_internal21div_trunc_kernel_cudaERNS_18TensorIteratorBaseEENKUlvE_clEvENKUlvE2_clEvEUlllE_EESt5arrayIPcLm2EEEEviT0_T1_,(.L_x_22730 - _ZN2at6native29vectorized_elementwise_kernelILi4ENS0_13BUnaryFunctorIlllZZZNS0_15binary_internal21div_trunc_kernel_cudaERNS_18TensorIteratorBaseEENKUlvE_clEvENKUlvE2_clEvEUlllE_EESt5arrayIPcLm2EEEEviT0_T1_)
        .other          _ZN2at6native29vectorized_elementwise_kernelILi4ENS0_13BUnaryFunctorIlllZZZNS0_15binary_internal21div_trunc_kernel_cudaERNS_18TensorIteratorBaseEENKUlvE_clEvENKUlvE2_clEvEUlllE_EESt5arrayIPcLm2EEEEviT0_T1_,@"STO_CUDA_ENTRY STV_DEFAULT"
_ZN2at6native29vectorized_elementwise_kernelILi4ENS0_13BUnaryFunctorIlllZZZNS0_15binary_internal21div_trunc_kernel_cudaERNS_18TensorIteratorBaseEENKUlvE_clEvENKUlvE2_clEvEUlllE_EESt5arrayIPcLm2EEEEviT0_T1_:
.text._ZN2at6native29vectorized_elementwise_kernelILi4ENS0_13BUnaryFunctorIlllZZZNS0_15binary_internal21div_trunc_kernel_cudaERNS_18TensorIteratorBaseEENKUlvE_clEvENKUlvE2_clEvEUlllE_EESt5arrayIPcLm2EEEEviT0_T1_:
        /* <DEDUP_REMOVED lines=25> */
[----:B-----5:R-:W-:Y:S05]  /*0190*/  CALL.REL.NOINC `($__internal_33_$__cuda_sm20_div_s64) ;  /* 0x0000002800a47944 */ /* 0x020fea0003c00000 */
[----:B------:R-:W-:Y:S02]  /*01a0*/  IMAD.MOV.U32 R12, RZ, RZ, R3 ;  /* 0x000000ffff0c7224 */ /* 0x000fe400078e0003 */
[----:B------:R-:W-:Y:S01]  /*01b0*/  IMAD.MOV.U32 R13, RZ, RZ, R2 ;  /* 0x000000ffff0d7224 */ /* 0x000fe200078e0002 */
[----:B------:R-:W-:Y:S06]  /*01c0*/  BRA `(.L_x_15092) ;  /* 0x0000000000547947 */ /* 0x000fec0003800000 */
.L_x_15091:
        /* <DEDUP_REMOVED lines=21> */
.L_x_15092:
[----:B------:R-:W-:Y:S05]  /*0320*/  BSYNC B0 ;  /* 0x0000000000007941 */ /* 0x000fea0003800000 */
.L_x_15090:
        /* <DEDUP_REMOVED lines=8> */
[----:B-----5:R-:W-:Y:S05]  /*03b0*/  CALL.REL.NOINC `($__internal_33_$__cuda_sm20_div_s64) ;  /* 0x00000028001c7944 */ /* 0x020fea0003c00000 */
[----:B------:R-:W-:Y:S01]  /*03c0*/  IMAD.MOV.U32 R14, RZ, RZ, R3 ;  /* 0x000000ffff0e7224 */ /* 0x000fe200078e0003 */
[----:B------:R-:W-:Y:S01]  /*03d0*/  MOV R15, R2 ;  /* 0x00000002000f7202 */ /* 0x000fe20000000f00 */
[----:B------:R-:W-:Y:S06]  /*03e0*/  BRA `(.L_x_15095) ;  /* 0x0000000000547947 */ /* 0x000fec0003800000 */
.L_x_15094:
        /* <DEDUP_REMOVED lines=21> */
.L_x_15095:
[----:B------:R-:W-:Y:S05]  /*0540*/  BSYNC B0 ;  /* 0x0000000000007941 */ /* 0x000fea0003800000 */
.L_x_15093:
        /* <DEDUP_REMOVED lines=8> */
[----:B------:R-:W-:Y:S05]  /*05d0*/  CALL.REL.NOINC `($__internal_33_$__cuda_sm20_div_s64) ;  /* 0x0000002400947944 */ /* 0x000fea0003c00000 */
[----:B------:R-:W-:Y:S01]  /*05e0*/  MOV R16, R3 ;  /* 0x0000000300107202 */ /* 0x000fe20000000f00 */
[----:B------:R-:W-:Y:S01]  /*05f0*/  IMAD.MOV.U32 R17, RZ, RZ, R2 ;  /* 0x000000ffff117224 */ /* 0x000fe200078e0002 */
[----:B------:R-:W-:Y:S06]  /*0600*/  BRA `(.L_x_15098) ;  /* 0x0000000000547947 */ /* 0x000fec0003800000 */
.L_x_15097:
        /* <DEDUP_REMOVED lines=21> */
.L_x_15098:
[----:B------:R-:W-:Y:S05]  /*0760*/  BSYNC B0 ;  /* 0x0000000000007941 */ /* 0x000fea0003800000 */
.L_x_15096:
        /* <DEDUP_REMOVED lines=8> */
[----:B------:R-:W-:Y:S05]  /*07f0*/  CALL.REL.NOINC `($__internal_33_$__cuda_sm20_div_s64) ;  /* 0x00000024000c7944 */ /* 0x000fea0003c00000 */
[----:B------:R-:W-:Y:S02]  /*0800*/  IMAD.MOV.U32 R18, RZ, RZ, R3 ;  /* 0x000000ffff127224 */ /* 0x000fe400078e0003 */
[----:B------:R-:W-:Y:S01]  /*0810*/  IMAD.MOV.U32 R19, RZ, RZ, R2 ;  /* 0x000000ffff137224 */ /* 0x000fe200078e0002 */
[----:B------:R-:W-:Y:S06]  /*0820*/  BRA `(.L_x_15101) ;  /* 0x0000000000547947 */ /* 0x000fec0003800000 */
.L_x_15100:
        /* <DEDUP_REMOVED lines=21> */
.L_x_15101:
[----:B------:R-:W-:Y:S05]  /*0980*/  BSYNC B0 ;  /* 0x0000000000007941 */ /* 0x000fea0003800000 */
.L_x_15099:
        /* <DEDUP_REMOVED lines=8> */
[----:B------:R-:W-:Y:S05]  /*0a10*/  CALL.REL.NOINC `($__internal_33_$__cuda_sm20_div_s64) ;  /* 0x0000002000847944 */ /* 0x000fea0003c00000 */
[----:B------:R-:W-:Y:S01]  /*0a20*/  IMAD.MOV.U32 R4, RZ, RZ, R3 ;  /* 0x000000ffff047224 */ /* 0x000fe200078e0003 */
[----:B------:R-:W-:Y:S01]  /*0a30*/  MOV R5, R2 ;  /* 0x0000000200057202 */ /* 0x000fe20000000f00 */
[----:B------:R-:W-:Y:S06]  /*0a40*/  BRA `(.L_x_15104) ;  /* 0x0000000000547947 */ /* 0x000fec0003800000 */
.L_x_15103:
        /* <DEDUP_REMOVED lines=21> */
.L_x_15104:
[----:B------:R-:W-:Y:S05]  /*0ba0*/  BSYNC B0 ;  /* 0x0000000000007941 */ /* 0x000fea0003800000 */
.L_x_15102:
        /* <DEDUP_REMOVED lines=12> */
.L_x_15106:
        /* <DEDUP_REMOVED lines=21> */
.L_x_15107:
[----:B------:R-:W-:Y:S05]  /*0dc0*/  BSYNC B0 ;  /* 0x0000000000007941 */ /* 0x000fea0003800000 */
.L_x_15105:
        /* <DEDUP_REMOVED lines=12> */
.L_x_15109:
        /* <DEDUP_REMOVED lines=21> */
.L_x_15110:
[----:B------:R-:W-:Y:S05]  /*0fe0*/  BSYNC B0 ;  /* 0x0000000000007941 */ /* 0x000fea0003800000 */
.L_x_15108:
        /* <DEDUP_REMOVED lines=12> */
.L_x_15112:
        /* <DEDUP_REMOVED lines=21> */
.L_x_15113:
[----:B------:R-:W-:Y:S05]  /*1200*/  BSYNC B0 ;  /* 0x0000000000007941 */ /* 0x000fea0003800000 */
.L_x_15111:
        /* <DEDUP_REMOVED lines=8> */
.L_x_15089:
        /* <DEDUP_REMOVED lines=66> */
[----:B------:R-:W-:Y:S05]  /*16b0*/  CALL.REL.NOINC `($__internal_33_$__cuda_sm20_div_s64) ;  /* 0x00000014005c7944 */ /* 0x000fea0003c00000 */
[----:B------:R-:W-:Y:S02]  /*16c0*/  IMAD.MOV.U32 R14, RZ, RZ, R3 ;  /* 0x000000ffff0e7224 */ /* 0x000fe400078e0003 */
[----:B------:R-:W-:Y:S01]  /*16d0*/  IMAD.MOV.U32 R15, RZ, RZ, R2 ;  /* 0x000000ffff0f7224 */ /* 0x000fe200078e0002 */
[----:B------:R-:W-:Y:S06]  /*16e0*/  BRA `(.L_x_15115) ;  /* 0x0000000000507947 */ /* 0x000fec0003800000 */
.L_x_15116:
        /* <DEDUP_REMOVED lines=20> */
.L_x_15115:
[----:B------:R-:W-:Y:S05]  /*1830*/  BSYNC B0 ;  /* 0x0000000000007941 */ /* 0x000fea0003800000 */
.L_x_15114:
        /* <DEDUP_REMOVED lines=11> */
[----:B------:R-:W-:Y:S05]  /*18f0*/  CALL.REL.NOINC `($__internal_33_$__cuda_sm20_div_s64) ;  /* 0x0000001000cc7944 */ /* 0x000fea0003c00000 */
[----:B------:R-:W-:Y:S01]  /*1900*/  IMAD.MOV.U32 R16, RZ, RZ, R3 ;  /* 0x000000ffff107224 */ /* 0x000fe200078e0003 */
[----:B------:R-:W-:Y:S01]  /*1910*/  MOV R17, R2 ;  /* 0x0000000200117202 */ /* 0x000fe20000000f00 */
[----:B------:R-:W-:Y:S06]  /*1920*/  BRA `(.L_x_15118) ;  /* 0x0000000000547947 */ /* 0x000fec0003800000 */
.L_x_15119:
        /* <DEDUP_REMOVED lines=21> */
.L_x_15118:
[----:B------:R-:W-:Y:S05]  /*1a80*/  BSYNC B0 ;  /* 0x0000000000007941 */ /* 0x000fea0003800000 */
.L_x_15117:
        /* <DEDUP_REMOVED lines=15> */
.L_x_15122:
        /* <DEDUP_REMOVED lines=21> */
.L_x_15121:
[----:B------:R-:W-:Y:S05]  /*1cd0*/  BSYNC B0 ;  /* 0x0000000000007941 */ /* 0x000fea0003800000 */
.L_x_15120:
        /* <DEDUP_REMOVED lines=11> */
[----:B------:R-:W-:Y:S05]  /*1d90*/  CALL.REL.NOINC `($__internal_33_$__cuda_sm20_div_s64) ;  /* 0x0000000c00a47944 */ /* 0x000fea0003c00000 */
[----:B------:R-:W-:Y:S01]  /*1da0*/  MOV R22, R3 ;  /* 0x0000000300167202 */ /* 0x000fe20000000f00 */
[----:B------:R-:W-:Y:S01]  /*1db0*/  IMAD.MOV.U32 R23, RZ, RZ, R2 ;  /* 0x000000ffff177224 */ /* 0x000fe200078e0002 */
[----:B------:R-:W-:Y:S06]  /*1dc0*/  BRA `(.L_x_15124) ;  /* 0x0000000000547947 */ /* 0x000fec0003800000 */
.L_x_15125:
        /* <DEDUP_REMOVED lines=21> */
.L_x_15124:
[----:B------:R-:W-:Y:S05]  /*1f20*/  BSYNC B0 ;  /* 0x0000000000007941 */ /* 0x000fea0003800000 */
.L_x_15123:
        /* <DEDUP_REMOVED lines=15> */
.L_x_15128:
        /* <DEDUP_REMOVED lines=21> */
.L_x_15127:
[----:B------:R-:W-:Y:S05]  /*2170*/  BSYNC B0 ;  /* 0x0000000000007941 */ /* 0x000fea0003800000 */
.L_x_15126:
        /* <DEDUP_REMOVED lines=15> */
.L_x_15131:
        /* <DEDUP_REMOVED lines=21> */
.L_x_15130:
[----:B------:R-:W-:Y:S05]  /*23c0*/  BSYNC B0 ;  /* 0x0000000000007941 */ /* 0x000fea0003800000 */
.L_x_15129:
        /* <DEDUP_REMOVED lines=15> */
.L_x_15134:
        /* <DEDUP_REMOVED lines=21> */
.L_x_15133:
[----:B------:R-:W-:Y:S05]  /*2610*/  BSYNC B0 ;  /* 0x0000000000007941 */ /* 0x000fea0003800000 */
.L_x_15132:
        /* <DEDUP_REMOVED lines=12> */
[----:B------:R-:W-:-:S04]  /*26e0*/  LOP3.LUT R3, R3, R2, RZ, 0x3c, !PT ;  /* 0x0000000203037212 */ /* 0x000fc800078e3cff */
[----:B------:R-:W-:-:S04]  /*26f0*/  LOP3.LUT R2, R3, R2, RZ, 0x3c, !PT ;  /* 0x0000000203027212 */ /* 0x000fc800078e3cff */
[----:B------:R-:W-:Y:S01]  /*2700*/  LOP3.LUT R3, R3, R2, RZ, 0x3c, !PT ;  /* 0x0000000203037212 */ /* 0x000fe200078e3cff */
[----:B------:R-:W-:Y:S06]  /*2710*/  BRA `(.L_x_15136) ;  /* 0x0000000000507947 */ /* 0x000fec0003800000 */
.L_x_15137:
        /* <DEDUP_REMOVED lines=20> */
.L_x_15136:
[----:B------:R-:W-:Y:S05]  /*2860*/  BSYNC B0 ;  /* 0x0000000000007941 */ /* 0x000fea0003800000 */
.L_x_15135:
        /* <DEDUP_REMOVED lines=22> */
.L_x_15140:
[----:B------:R-:W-:-:S13]  /*29d0*/  ISETP.GE.AND P0, PT, R4, R5, PT ;  /* 0x000000050400720c */ /* 0x000fda0003f06270 */
[----:B------:R-:W-:Y:S05]  /*29e0*/  @P0 BRA `(.L_x_15142) ;  /* 0x0000000000300947 */ /* 0x000fea0003800000 */
[----:B01----:R-:W0:Y:S01]  /*29f0*/  LDC.64 R12, c[0x0][0x228] ;  /* 0x00008a00ff0c7b82 */ /* 0x003e220000000a00 */
[----:B------:R-:W-:Y:S01]  /*2a00*/  IADD3 R15, R28, R4, RZ ;  /* 0x000000041c0f7210 */ /* 0x000fe20007ffe0ff */
[----:B------:R-:W-:-:S04]  /*2a10*/  VIADD R4, R4, 0x80 ;  /* 0x0000008004047836 */ /* 0x000fc80000000000 */
[----:B0-----:R-:W-:-:S05]  /*2a20*/  IMAD.WIDE.U32 R12, R15, 0x8, R12 ;  /* 0x000000080f0c7825 */ /* 0x001fca00078e000c */
[----:B------:R1:W-:Y:S02]  /*2a30*/  STG.E.64 desc[UR6][R12.64], R22 ;  /* 0x000000160c007986 */ /* 0x0003e4000c101b06 */
.L_x_15141:
[----:B------:R-:W-:-:S13]  /*2a40*/  ISETP.GE.AND P0, PT, R4, R5, PT ;  /* 0x000000050400720c */ /* 0x000fda0003f06270 */
[----:B------:R-:W-:Y:S05]  /*2a50*/  @P0 BRA `(.L_x_15143) ;  /* 0x0000000000340947 */ /* 0x000fea0003800000 */
[----:B01----:R-:W0:Y:S01]  /*2a60*/  LDC.64 R12, c[0x0][0x228] ;  /* 0x00008a00ff0c7b82 */ /* 0x003e220000000a00 */
[----:B------:R-:W-:Y:S01]  /*2a70*/  IADD3 R15, R28, R4, RZ ;  /* 0x000000041c0f7210 */ /* 0x000fe20007ffe0ff */
[----:B------:R-:W-:-:S04]  /*2a80*/  VIADD R4, R4, 0x80 ;  /* 0x0000008004047836 */ /* 0x000fc80000000000 */
[----:B0-----:R-:W-:-:S05]  /*2a90*/  IMAD.WIDE.U32 R12, R15, 0x8, R12 ;  /* 0x000000080f0c7825 */ /* 0x001fca00078e000c */
[----:B------:R2:W-:Y:S02]  /*2aa0*/  STG.E.64 desc[UR6][R12.64], R6 ;  /* 0x000000060c007986 */ /* 0x0005e4000c101b06 */
.L_x_15142:
        /* <DEDUP_REMOVED lines=8> */
.L_x_15143:
[----:B------:R-:W-:Y:S05]  /*2b30*/  BSYNC B1 ;  /* 0x0000000000017941 */ /* 0x000fea0003800000 */
.L_x_15139:
[----:B------:R-:W-:-:S13]  /*2b40*/  ISETP.GE.AND P0, PT, R4, R5, PT ;  /* 0x000000050400720c */ /* 0x000fda0003f06270 */
[----:B--2---:R-:W2:Y:S01]  /*2b50*/  @!P0 LDC.64 R6, c[0x0][0x228] ;  /* 0x00008a00ff068b82 */ /* 0x004ea20000000a00 */
[----:B------:R-:W-:Y:S01]  /*2b60*/  @!P0 IADD3 R9, R28, R4, RZ ;  /* 0x000000041c098210 */ /* 0x000fe20007ffe0ff */
[----:B------:R-:W-:-:S04]  /*2b70*/  @!P0 VIADD R4, R4, 0x80 ;  /* 0x0000008004048836 */ /* 0x000fc80000000000 */
[----:B--2---:R-:W-:-:S05]  /*2b80*/  @!P0 IMAD.WIDE.U32 R6, R9, 0x8, R6 ;  /* 0x0000000809068825 */ /* 0x004fca00078e0006 */
[----:B------:R3:W-:Y:S02]  /*2b90*/  @!P0 STG.E.64 desc[UR6][R6.64], R10 ;  /* 0x0000000a06008986 */ /* 0x0007e4000c101b06 */
.L_x_15144:
[----:B------:R-:W-:Y:S05]  /*2ba0*/  BSYNC B0 ;  /* 0x0000000000007941 */ /* 0x000fea0003800000 */
.L_x_15138:
        /* <DEDUP_REMOVED lines=8> */
        .weak           $__internal_33_$__cuda_sm20_div_s64
        .type           $__internal_33_$__cuda_sm20_div_s64,@function
        .size           $__internal_33_$__cuda_sm20_div_s64,(.L_x_22730 - $__internal_33_$__cuda_sm20_div_s64)
$__internal_33_$__cuda_sm20_div_s64:
        /* <DEDUP_REMOVED lines=83> */
[----:B------:R-:W-:Y:S05]  /*3160*/  RET.REL.NODEC R20 `(_ZN2at6native29vectorized_elementwise_kernelILi4ENS0_13BUnaryFunctorIlllZZZNS0_15binary_internal21div_trunc_kernel_cudaERNS_18TensorIteratorBaseEENKUlvE_clEvENKUlvE2_clEvEUlllE_EESt5arrayIPcLm2EEEEviT0_T1_) ;  /* 0xffffffcc14a47950 */ /* 0x000fea0003c3ffff */
.L_x_15145:
        /* <DEDUP_REMOVED lines=9> */
.L_x_22730:


//--------------------- .text._ZN2at6native29vectorized_elementwise_kernelILi8ENS0_13BUnaryFunctorIlllZZZNS0_15binary_internal21div_trunc_kernel_cudaERNS_18TensorIteratorBaseEENKUlvE_clEvENKUlvE2_clEvEUlllE_EESt5arrayIPcLm2EEEEviT0_T1_ --------------------------
	.section	.text._ZN2at6native29vectorized_elementwise_kernelILi8ENS0_13BUnaryFunctorIlllZZZNS0_15binary_internal21div_trunc_kernel_cudaERNS_18TensorIteratorBaseEENKUlvE_clEvENKUlvE2_clEvEUlllE_EESt5arrayIPcLm2EEEEviT0_T1_,"ax",@progbits
	.align	128
        .global         _ZN2at6native29vectorized_elementwise_kernelILi8ENS0_13BUnaryFunctorIlllZZZNS0_15binary_internal21div_trunc_kernel_cudaERNS_18TensorIteratorBaseEENKUlvE_clEvENKUlvE2_clEvEUlllE_EESt5arrayIPcLm2EEEEviT0_T1_
        .type           _ZN2at6native29vectorized_elementwise_kernelILi8ENS0_13BUnaryFunctorIlllZZZNS0_15binary_internal21div_trunc_kernel_cudaERNS_18TensorIteratorBaseEENKUlvE_clEvENKUlvE2_clEvEUlllE_EESt5arrayIPcLm2EEEEviT0_T1_,@function
        .size           _ZN2at6native29vectorized_elementwise_kernelILi8ENS0_13BUnaryFunctorIlllZZZNS0_15binary_internal21div_trunc_kernel_cudaERNS_18TensorIteratorBaseEENKUlvE_clEvENKUlvE2_clEvEUlllE_EESt5arrayIPcLm2EEEEviT0_T1_,(.L_x_22731 - _ZN2at6native29vectorized_elementwise_kernelILi8ENS0_13BUnaryFunctorIlllZZZNS0_15binary_internal21div_trunc_kernel_cudaERNS_18TensorIteratorBaseEENKUlvE_clEvENKUlvE2_clEvEUlllE_EESt5arrayIPcLm2EEEEviT0_T1_)
        .other          _ZN2at6native29vectorized_elementwise_kernelILi8ENS0_13BUnaryFunctorIlllZZZNS0_15binary_internal21div_trunc_kernel_cudaERNS_18TensorIteratorBaseEENKUlvE_clEvENKUlvE2_clEvEUlllE_EESt5arrayIPcLm2EEEEviT0_T1_,@"STO_CUDA_ENTRY STV_DEFAULT"
_ZN2at6native29vectorized_elementwise_kernelILi8ENS0_13BUnaryFunctorIlllZZZNS0_15binary_internal21div_trunc_kernel_cudaERNS_18TensorIteratorBaseEENKUlvE_clEvENKUlvE2_clEvEUlllE_EESt5arrayIPcLm2EEEEviT0_T1_:
.text._ZN2at6native29vectorized_elementwise_kernelILi8ENS0_13BUnaryFunctorIlllZZZNS0_15binary_internal21div_trunc_kernel_cudaERNS_18TensorIteratorBaseEENKUlvE_clEvENKUlvE2_clEvEUlllE_EESt5arrayIPcLm2EEEEviT0_T1_:
        /* <DEDUP_REMOVED lines=25> */
[----:B-----5:R-:W-:Y:S05]  /*0190*/  CALL.REL.NOINC `($__internal_34_$__cuda_sm20_div_s64) ;  /* 0x0000002800a47944 */ /* 0x020fea0003c00000 */
[----:B------:R-:W-:Y:S02]  /*01a0*/  IMAD.MOV.U32 R12, RZ, RZ, R3 ;  /* 0x000000ffff0c7224 */ /* 0x000fe400078e0003 */
[----:B------:R-:W-:Y:S01]  /*01b0*/  IMAD.MOV.U32 R13, RZ, RZ, R2 ;  /* 0x000000ffff0d7224 */ /* 0x000fe200078e0002 */
[----:B------:R-:W-:Y:S06]  /*01c0*/  BRA `(.L_x_15149) ;  /* 0x0000000000547947 */ /* 0x000fec0003800000 */
.L_x_15148:
        /* <DEDUP_REMOVED lines=21> */
.L_x_15149:
[----:B------:R-:W-:Y:S05]  /*0320*/  BSYNC B0 ;  /* 0x0000000000007941 */ /* 0x000fea0003800000 */
.L_x_15147:
        /* <DEDUP_REMOVED lines=8> */
[----:B-----5:R-:W-:Y:S05]  /*03b0*/  CALL.REL.NOINC `($__internal_34_$__cuda_sm20_div_s64) ;  /* 0x00000028001c7944 */ /* 0x020fea0003c00000 */
[----:B------:R-:W-:Y:S01]  /*03c0*/  IMAD.MOV.U32 R14, RZ, RZ, R3 ;  /* 0x000000ffff0e7224 */ /* 0x000fe200078e0003 */
[----:B------:R-:W-:Y:S01]  /*03d0*/  MOV R15, R2 ;  /* 0x00000002000f7202 */ /* 0x000fe20000000f00 */
[----:B------:R-:W-:Y:S06]  /*03e0*/  BRA `(.L_x_15152) ;  /* 0x0000000000547947 */ /* 0x000fec0003800000 */
.L_x_15151:
        /* <DEDUP_REMOVED lines=21> */
.L_x_15152:
[----:B------:R-:W-:Y:S05]  /*0540*/  BSYNC B0 ;  /* 0x0000000000007941 */ /* 0x000fea0003800000 */
.L_x_15150:
        /* <DEDUP_REMOVED lines=8> */
[----:B------:R-:W-:Y:S05]  /*05d0*/  CALL.REL.NOINC `($__internal_34_$__cuda_sm20_div_s64) ;  /* 0x0000002400947944 */ /* 0x000fea0003c00000 */
[----:B------:R-:W-:Y:S01]  /*05e0*/  MOV R16, R3 ;  /* 0x0000000300107202 */ /* 0x000fe20000000f00 */
[----:B------:R-:W-:Y:S01]  /*05f0*/  IMAD.MOV.U32 R17, RZ, RZ, R2 ;  /* 0x000000ffff117224 */ /* 0x000fe200078e0002 */
[----:B------:R-:W-:Y:S06]  /*0600*/  BRA `(.L_x_15155) ;  /* 0x0000000000547947 */ /* 0x000fec0003800000 */
.L_x_15154:
        /* <DEDUP_REMOVED lines=21> */
.L_x_15155:
[----:B------:R-:W-:Y:S05]  /*0760*/  BSYNC B0 ;  /* 0x0000000000007941 */ /* 0x000fea0003800000 */
.L_x_15153:
        /* <DEDUP_REMOVED lines=8> */
[----:B------:R-:W-:Y:S05]  /*07f0*/  CALL.REL.NOINC `($__internal_34_$__cuda_sm20_div_s64) ;  /* 0x00000024000c7944 */ /* 0x000fea0003c00000 */
[----:B------:R-:W-:Y:S02]  /*0800*/  IMAD.MOV.U32 R18, RZ, RZ, R3 ;  /* 0x000000ffff127224 */ /* 0x000fe400078e0003 */
[----:B------:R-:W-:Y:S01]  /*0810*/  IMAD.MOV.U32 R19, RZ, RZ, R2 ;  /* 0x000000ffff137224 */ /* 0x000fe200078e0002 */
[----:B------:R-:W-:Y:S06]  /*0820*/  BRA `(.L_x_15158) ;  /* 0x0000000000547947 */ /* 0x000fec0003800000 */
.L_x_15157:
        /* <DEDUP_REMOVED lines=21> */
.L_x_15158:
[----:B------:R-:W-:Y:S05]  /*0980*/  BSYNC B0 ;  /* 0x0000000000007941 */ /* 0x000fea0003800000 */
.L_x_15156:
        /* <DEDUP_REMOVED lines=8> */
[----:B------:R-:W-:Y:S05]  /*0a10*/  CALL.REL.NOINC `($__internal_34_$__cuda_sm20_div_s64) ;  /* 0x0000002000847944 */ /* 0x000fea0003c00000 */
[----:B------:R-:W-:Y:S01]  /*0a20*/  IMAD.MOV.U32 R4, RZ, RZ, R3 ;  /* 0x000000ffff047224 */ /* 0x000fe200078e0003 */
[----:B------:R-:W-:Y:S01]  /*0a30*/  MOV R5, R2 ;  /* 0x0000000200057202 */ /* 0x000fe20000000f00 */
[----:B------:R-:W-:Y:S06]  /*0a40*/  BRA `(.L_x_15161) ;  /* 0x0000000000547947 */ /* 0x000fec0003800000 */
.L_x_15160:
        /* <DEDUP_REMOVED lines=21> */
.L_x_15161:
[----:B------:R-:W-:Y:S05]  /*0ba0*/  BSYNC B0 ;  /* 0x0000000000007941 */ /* 0x000fea0003800000 */
.L_x_15159:
        /* <DEDUP_REMOVED lines=12> */
.L_x_15163:
        /* <DEDUP_REMOVED lines=21> */
.L_x_15164:
[----:B------:R-:W-:Y:S05]  /*0dc0*/  BSYNC B0 ;  /* 0x0000000000007941 */ /* 0x000fea0003800000 */
.L_x_15162:
        /* <DEDUP_REMOVED lines=12> */
.L_x_15166:
        /* <DEDUP_REMOVED lines=21> */
.L_x_15167:
[----:B------:R-:W-:Y:S05]  /*0fe0*/  BSYNC B0 ;  /* 0x0000000000007941 */ /* 0x000fea0003800000 */
.L_x_15165:
        /* <DEDUP_REMOVED lines=12> */
.L_x_15169:
        /* <DEDUP_REMOVED lines=21> */
.L_x_15170:
[----:B------:R-:W-:Y:S05]  /*1200*/  BSYNC B0 ;  /* 0x0000000000007941 */ /* 0x000fea0003800000 */
.L_x_15168:
        /* <DEDUP_REMOVED lines=8> */
.L_x_15146:
        /* <DEDUP_REMOVED lines=66> */
[----:B------:R-:W-:Y:S05]  /*16b0*/  CALL.REL.NOINC `($__internal_34_$__cuda_sm20_div_s64) ;  /* 0x00000014005c7944 */ /* 0x000fea0003c00000 */
[----:B------:R-:W-:Y:S02]  /*16c0*/  IMAD.MOV.U32 R14, RZ, RZ, R3 ;  /* 0x000000ffff0e7224 */ /* 0x000fe400078e0003 */
[----:B------:R-:W-:Y:S01]  /*16d0*/  IMAD.MOV.U32 R15, RZ, RZ, R2 ;  /* 0x000000ffff0f7224 */ /* 0x000fe200078e0002 */
[----:B------:R-:W-:Y:S06]  /*16e0*/  BRA `(.L_x_15172) ;  /* 0x0000000000507947 */ /* 0x000fec0003800000 */
.L_x_15173:
        /* <DEDUP_REMOVED lines=20> */
.L_x_15172:
[----:B------:R-:W-:Y:S05]  /*1830*/  BSYNC B0 ;  /* 0x0000000000007941 */ /* 0x000fea0003800000 */
.L_x_15171:
        /* <DEDUP_REMOVED lines=11> */
[----:B------:R-:W-:Y:S05]  /*18f0*/  CALL.REL.NOINC `($__internal_34_$__cuda_sm20_div_s64) ;  /* 0x0000001000cc7944 */ /* 0x000fea0003c00000 */
[----:B------:R-:W-:Y:S01]  /*1900*/  IMAD.MOV.U32 R16, RZ, RZ, R3 ;  /* 0x000000ffff107224 */ /* 0x000fe200078e0003 */
[----:B------:R-:W-:Y:S01]  /*1910*/  MOV R17, R2 ;  /* 0x0000000200117202 */ /* 0x000fe20000000f00 */
[----:B------:R-:W-:Y:S06]  /*1920*/  BRA `(.L_x_15175) ;  /* 0x0000000000547947 */ /* 0x000fec0003800000 */
.L_x_15176:
        /* <DEDUP_REMOVED lines=21> */
.L_x_15175:
[----:B------:R-:W-:Y:S05]  /*1a80*/  BSYNC B0 ;  /* 0x0000000000007941 */ /* 0x000fea0003800000 */
.L_x_15174:
        /* <DEDUP_REMOVED lines=15> */
.L_x_15179:
        /* <DEDUP_REMOVED lines=21> */
.L_x_15178:
[----:B------:R-:W-:Y:S05]  /*1cd0*/  BSYNC B0 ;  /* 0x0000000000007941 */ /* 0x000fea0003800000 */
.L_x_15177:
        /* <DEDUP_REMOVED lines=11> */
[----:B------:R-:W-:Y:S05]  /*1d90*/  CALL.REL.NOINC `($__internal_34_$__cuda_sm20_div_s64) ;  /* 0x0000000c00a47944 */ /* 0x000fea0003c00000 */
[----:B------:R-:W-:Y:S01]  /*1da0*/  MOV R22, R3 ;  /* 0x0000000300167202 */ /* 0x000fe20000000f00 */
[----:B------:R-:W-:Y:S01]  /*1db0*/  IMAD.MOV.U32 R23, RZ, RZ, R2 ;  /* 0x000000ffff177224 */ /* 0x000fe200078e0002 */
[----:B------:R-:W-:Y:S06]  /*1dc0*/  BRA `(.L_x_15181) ;  /* 0x0000000000547947 */ /* 0x000fec0003800000 */
.L_x_15182:
        /* <DEDUP_REMOVED lines=21> */
.L_x_15181:
[----:B------:R-:W-:Y:S05]  /*1f20*/  BSYNC B0 ;  /* 0x0000000000007941 */ /* 0x000fea0003800000 */
.L_x_15180:
        /* <DEDUP_REMOVED lines=15> */
.L_x_15185:
        /* <DEDUP_REMOVED lines=21> */
.L_x_15184:
[----:B------:R-:W-:Y:S05]  /*2170*/  BSYNC B0 ;  /* 0x0000000000007941 */ /* 0x000fea0003800000 */
.L_x_15183:
        /* <DEDUP_REMOVED lines=15> */
.L_x_15188:
        /* <DEDUP_REMOVED lines=21> */
.L_x_15187:
[----:B------:R-:W-:Y:S05]  /*23c0*/  BSYNC B0 ;  /* 0x0000000000007941 */ /* 0x000fea0003800000 */
.L_x_15186:
        /* <DEDUP_REMOVED lines=15> */
.L_x_15191:
        /* <DEDUP_REMOVED lines=21> */
.L_x_15190:
[----:B------:R-:W-:Y:S05]  /*2610*/  BSYNC B0 ;  /* 0x0000000000007941 */ /* 0x000fea0003800000 */
.L_x_15189:
        /* <DEDUP_REMOVED lines=12> */
[----:B------:R-:W-:-:S04]  /*26e0*/  LOP3.LUT R3, R3, R2, RZ, 0x3c, !PT ;  /* 0x0000000203037212 */ /* 0x000fc800078e3cff */
[----:B------:R-:W-:-:S04]  /*26f0*/  LOP3.LUT R2, R3, R2, RZ, 0x3c, !PT ;  /* 0x0000000203027212 */ /* 0x000fc800078e3cff */
[----:B------:R-:W-:Y:S01]  /*2700*/  LOP3.LUT R3, R3, R2, RZ, 0x3c, !PT ;  /* 0x0000000203037212 */ /* 0x000fe200078e3cff */
[----:B------:R-:W-:Y:S06]  /*2710*/  BRA `(.L_x_15193) ;  /* 0x0000000000507947 */ /* 0x000fec0003800000 */
.L_x_15194:
        /* <DEDUP_REMOVED lines=20> */
.L_x_15193:
[----:B------:R-:W-:Y:S05]  /*2860*/  BSYNC B0 ;  /* 0x0000000000007941 */ /* 0x000fea0003800000 */
.L_x_15192:
        /* <DEDUP_REMOVED lines=22> */
.L_x_15197:
[----:B------:R-:W-:-:S13]  /*29d0*/  ISETP.GE.AND P0, PT, R4, R5, PT ;  /* 0x000000050400720c */ /* 0x000fda0003f06270 */
[----:B------:R-:W-:Y:S05]  /*29e0*/  @P0 BRA `(.L_x_15199) ;  /* 0x0000000000300947 */ /* 0x000fea0003800000 */
[----:B01----:R-:W0:Y:S01]  /*29f0*/  LDC.64 R12, c[0x0][0x228] ;  /* 0x00008a00ff0c7b82 */ /* 0x003e220000000a00 */
[----:B------:R-:W-:Y:S01]  /*2a00*/  IADD3 R15, R28, R4, RZ ;  /* 0x000000041c0f7210 */ /* 0x000fe20007ffe0ff */
[----:B------:R-:W-:-:S04]  /*2a10*/  VIADD R4, R4, 0x80 ;  /* 0x0000008004047836 */ /* 0x000fc80000000000 */
[----:B0-----:R-:W-:-:S05]  /*2a20*/  IMAD.WIDE.U32 R12, R15, 0x8, R12 ;  /* 0x000000080f0c7825 */ /* 0x001fca00078e000c */
[----:B------:R1:W-:Y:S02]  /*2a30*/  STG.E.64 desc[UR6][R12.64], R22 ;  /* 0x000000160c007986 */ /* 0x0003e4000c101b06 */
.L_x_15198:
[----:B------:R-:W-:-:S13]  /*2a40*/  ISETP.GE.AND P0, PT, R4, R5, PT ;  /* 0x000000050400720c */ /* 0x000fda0003f06270 */
[----:B------:R-:W-:Y:S05]  /*2a50*/  @P0 BRA `(.L_x_15200) ;  /* 0x0000000000340947 */ /* 0x000fea0003800000 */
[----:B01----:R-:W0:Y:S01]  /*2a60*/  LDC.64 R12, c[0x0][0x228] ;  /* 0x00008a00ff0c7b82 */ /* 0x003e220000000a00 */
[----:B------:R-:W-:Y:S01]  /*2a70*/  IADD3 R15, R28, R4, RZ ;  /* 0x000000041c0f7210 */ /* 0x000fe20007ffe0ff */
[----:B------:R-:W-:-:S04]  /*2a80*/  VIADD R4, R4, 0x80 ;  /* 0x0000008004047836 */ /* 0x000fc80000000000 */
[----:B0-----:R-:W-:-:S05]  /*2a90*/  IMAD.WIDE.U32 R12, R15, 0x8, R12 ;  /* 0x000000080f0c7825 */ /* 0x001fca00078e000c */
[----:B------:R2:W-:Y:S02]  /*2aa0*/  STG.E.64 desc[UR6][R12.64], R6 ;  /* 0x000000060c007986 */ /* 0x0005e4000c101b06 */
.L_x_15199:
        /* <DEDUP_REMOVED lines=8> */
.L_x_15200:
[----:B------:R-:W-:Y:S05]  /*2b30*/  BSYNC B1 ;  /* 0x0000000000017941 */ /* 0x000fea0003800000 */
.L_x_15196:
[----:B------:R-:W-:-:S13]  /*2b40*/  ISETP.GE.AND P0, PT, R4, R5, PT ;  /* 0x000000050400720c */ /* 0x000fda0003f06270 */
[----:B--2---:R-:W2:Y:S01]  /*2b50*/  @!P0 LDC.64 R6, c[0x0][0x228] ;  /* 0x00008a00ff068b82 */ /* 0x004ea20000000a00 */
[----:B------:R-:W-:Y:S01]  /*2b60*/  @!P0 IADD3 R9, R28, R4, RZ ;  /* 0x000000041c098210 */ /* 0x000fe20007ffe0ff */
[----:B------:R-:W-:-:S04]  /*2b70*/  @!P0 VIADD R4, R4, 0x80 ;  /* 0x0000008004048836 */ /* 0x000fc80000000000 */
[----:B--2---:R-:W-:-:S05]  /*2b80*/  @!P0 IMAD.WIDE.U32 R6, R9, 0x8, R6 ;  /* 0x0000000809068825 */ /* 0x004fca00078e0006 */
[----:B------:R3:W-:Y:S02]  /*2b90*/  @!P0 STG.E.64 desc[UR6][R6.64], R10 ;  /* 0x0000000a06008986 */ /* 0x0007e4000c101b06 */
.L_x_15201:
[----:B------:R-:W-:Y:S05]  /*2ba0*/  BSYNC B0 ;  /* 0x0000000000007941 */ /* 0x000fea0003800000 */
.L_x_15195:
        /* <DEDUP_REMOVED lines=8> */
        .weak           $__internal_34_$__cuda_sm20_div_s64
        .type           $__internal_34_$__cuda_sm20_div_s64,@function
        .size           $__internal_34_$__cuda_sm20_div_s64,(.L_x_22731 - $__internal_34_$__cuda_sm20_div_s64)
$__internal_34_$__cuda_sm20_div_s64:
        /* <DEDUP_REMOVED lines=83> */
[----:B------:R-:W-:Y:S05]  /*3160*/  RET.REL.NODEC R20 `(_ZN2at6native29vectorized_elementwise_kernelILi8ENS0_13BUnaryFunctorIlllZZZNS0_15binary_internal21div_trunc_kernel_cudaERNS_18TensorIteratorBaseEENKUlvE_clEvENKUlvE2_clEvEUlllE_EESt5arrayIPcLm2EEEEviT0_T1_) ;  /* 0xffffffcc14a47950 */ /* 0x000fea0003c3ffff */
.L_x_15202:
        /* <DEDUP_REMOVED lines=9> */
.L_x_22731:


//--------------------- .text._ZN2at6native18elementwise_kernelILi128ELi4EZNS0_15gpu_kernel_implINS0_13AUnaryFunctorIlllZZZNS0_15binary_internal21div_trunc_kernel_cudaERNS_18TensorIteratorBaseEENKUlvE_clEvENKUlvE2_clEvEUlllE_EEEEvS6_RKT_EUliE_EEviT1_ --------------------------
	.section	.text._ZN2at6native18elementwise_kernelILi128ELi4EZNS0_15gpu_kernel_implINS0_13AUnaryFunctorIlllZZZNS0_15binary_internal21div_trunc_kernel_cudaERNS_18TensorIteratorBaseEENKUlvE_clEvENKUlvE2_clEvEUlllE_EEEEvS6_RKT_EUliE_EEviT1_,"ax",@progbits
	.align	128
        .global         _ZN2at6native18elementwise_kernelILi128ELi4EZNS0_15gpu_kernel_implINS0_13AUnaryFunctorIlllZZZNS0_15binary_internal21div_trunc_kernel_cudaERNS_18TensorIteratorBaseEENKUlvE_clEvENKUlvE2_clEvEUlllE_EEEEvS6_RKT_EUliE_EEviT1_
        .type           _ZN2at6native18elementwise_kernelILi128ELi4EZNS0_15gpu_kernel_implINS0_13AUnaryFunctorIlllZZZNS0_15binary_internal21div_trunc_kernel_cudaERNS_18TensorIteratorBaseEENKUlvE_clEvENKUlvE2_clEvEUlllE_EEEEvS6_RKT_EUliE_EEviT1_,@function
        .size           _ZN2at6native18elementwise_kernelILi128ELi4EZNS0_15gpu_kernel_implINS0_13AUnaryFunctorIlllZZZNS0_15binary_internal21div_trunc_kernel_cudaERNS_18TensorIteratorBaseEENKUlvE_clEvENKUlvE2_clEvEUlllE_EEEEvS6_RKT_EUliE_EEviT1_,(.L_x_22732 - _ZN2at6native18elementwise_kernelILi128ELi4EZNS0_15gpu_kernel_implINS0_13AUnaryFunctorIlllZZZNS0_15binary_internal21div_trunc_kernel_cudaERNS_18TensorIteratorBaseEENKUlvE_clEvENKUlvE2_clEvEUlllE_EEEEvS6_RKT_EUliE_EEviT1_)
        .other          _ZN2at6native18elementwise_kernelILi128ELi4EZNS0_15gpu_kernel_implINS0_13AUnaryFunctorIlllZZZNS0_15binary_internal21div_trunc_kernel_cudaERNS_18TensorIteratorBaseEENKUlvE_clEvENKUlvE2_clEvEUlllE_EEEEvS6_RKT_EUliE_EEviT1_,@"STO_CUDA_ENTRY STV_DEFAULT"
_ZN2at6native18elementwise_kernelILi128ELi4EZNS0_15gpu_kernel_implINS0_13AUnaryFunctorIlllZZZNS0_15binary_internal21div_trunc_kernel_cudaERNS_18TensorIteratorBaseEENKUlvE_clEvENKUlvE2_clEvEUlllE_EEEEvS6_RKT_EUliE_EEviT1_:
.text._ZN2at6native18elementwise_kernelILi128ELi4EZNS0_15gpu_kernel_implINS0_13AUnaryFunctorIlllZZZNS0_15binary_internal21div_trunc_kernel_cudaERNS_18TensorIteratorBaseEENKUlvE_clEvENKUlvE2_clEvEUlllE_EEEEvS6_RKT_EUliE_EEviT1_:
        /* <DEDUP_REMOVED lines=314> */
.L_x_15205:
        /* <DEDUP_REMOVED lines=21> */
.L_x_15209:
[----:B------:R0:W5:Y:S01]  /*14f0*/  LDG.E.U8 R4, desc[UR36][R2.64] ;  /* 0x0000002402047981 */ /* 0x000162000c1e1100 */
[----:B------:R-:W-:Y:S01]  /*1500*/  IMAD.MOV.U32 R5, RZ, RZ, RZ ;  /* 0x000000ffff057224 */ /* 0x000fe200078e00ff */
[----:B------:R-:W-:Y:S06]  /*1510*/  BRA `(.L_x_15211) ;  /* 0x0000000c00487947 */ /* 0x000fec0003800000 */
.L_x_15208:
        /* <DEDUP_REMOVED lines=8> */
.L_x_15213:
[----:B------:R-:W2:Y:S02]  /*15a0*/  LDG.E R4, desc[UR36][R2.64] ;  /* 0x0000002402047981 */ /* 0x000ea4000c1e1900 */
[----:B--2---:R-:W-:Y:S01]  /*15b0*/  SHF.R.S32.HI R5, RZ, 0x1f, R4 ;  /* 0x0000001fff057819 */ /* 0x004fe20000011404 */
[----:B------:R-:W-:Y:S06]  /*15c0*/  BRA `(.L_x_15211) ;  /* 0x0000000c001c7947 */ /* 0x000fec0003800000 */
.L_x_15212:
[----:B------:R-:W2:Y:S02]  /*15d0*/  LDG.E.S16 R4, desc[UR36][R2.64] ;  /* 0x0000002402047981 */ /* 0x000ea4000c1e1700 */
[----:B--2---:R-:W-:Y:S01]  /*15e0*/  SHF.R.S32.HI R5, RZ, 0x1f, R4 ;  /* 0x0000001fff057819 */ /* 0x004fe20000011404 */
[----:B------:R-:W-:Y:S06]  /*15f0*/  BRA `(.L_x_15211) ;  /* 0x0000000c00107947 */ /* 0x000fec0003800000 */
.L_x_15207:
        /* <DEDUP_REMOVED lines=9> */
.L_x_15215:
[----:B------:R-:W2:Y:S02]  /*1690*/  LDG.E.U16 R2, desc[UR36][R2.64] ;  /* 0x0000002402027981 */ /* 0x000ea4000c1e1500 */
[----:B--2---:R-:W-:-:S06]  /*16a0*/  HADD2.F32 R4, -RZ, R2.H0_H0 ;  /* 0x20000002ff047230 */ /* 0x004fcc0000004100 */
[----:B------:R-:W0:Y:S01]  /*16b0*/  F2I.S64.TRUNC R4, R4 ;  /* 0x0000000400047311 */ /* 0x000e22000020d900 */
[----:B------:R-:W-:Y:S05]  /*16c0*/  BRA `(.L_x_15211) ;  /* 0x0000000800dc7947 */ /* 0x000fea0003800000 */
.L_x_15214:
        /* <DEDUP_REMOVED lines=9> */
.L_x_15217:
[----:B------:R-:W2:Y:S02]  /*1760*/  LDG.E.U16 R2, desc[UR36][R2.64] ;  /* 0x0000002402027981 */ /* 0x000ea4000c1e1500 */
[----:B--2---:R-:W-:-:S06]  /*1770*/  HADD2.F32 R4, -RZ, R2.H0_H0 ;  /* 0x20000002ff047230 */ /* 0x004fcc0000004100 */
[----:B------:R-:W0:Y:S01]  /*1780*/  F2I.S64.TRUNC R4, R4 ;  /* 0x0000000400047311 */ /* 0x000e22000020d900 */
[----:B------:R-:W-:Y:S05]  /*1790*/  BRA `(.L_x_15211) ;  /* 0x0000000800a87947 */ /* 0x000fea0003800000 */
.L_x_15216:
[----:B------:R-:W2:Y:S02]  /*17a0*/  LDG.E.64 R2, desc[UR36][R2.64] ;  /* 0x0000002402027981 */ /* 0x000ea4000c1e1b00 */
[----:B--2---:R0:W1:Y:S01]  /*17b0*/  F2I.S64.F64.TRUNC R4, R2 ;  /* 0x0000000200047311 */ /* 0x004062000030d900 */
[----:B------:R-:W-:Y:S05]  /*17c0*/  BRA `(.L_x_15211) ;  /* 0x00000008009c7947 */ /* 0x000fea0003800000 */
.L_x_15206:
        /* <DEDUP_REMOVED lines=13> */
.L_x_15220:
[----:B------:R-:W2:Y:S02]  /*18a0*/  LDG.E.64 R2, desc[UR36][R2.64] ;  /* 0x0000002402027981 */ /* 0x000ea4000c1e1b00 */
[----:B--2---:R0:W1:Y:S01]  /*18b0*/  F2I.S64.F64.TRUNC R4, R2 ;  /* 0x0000000200047311 */ /* 0x004062000030d900 */
[----:B------:R-:W-:Y:S05]  /*18c0*/  BRA `(.L_x_15211) ;  /* 0x00000008005c7947 */ /* 0x000fea0003800000 */
.L_x_15219:
        /* <DEDUP_REMOVED lines=25> */
[----:B------:R-:W0:Y:S01]  /*1a60*/  F2I.S64.TRUNC R4, R5 ;  /* 0x0000000500047311 */ /* 0x000e22000020d900 */
[----:B------:R-:W-:Y:S05]  /*1a70*/  BRA `(.L_x_15211) ;  /* 0x0000000400f07947 */ /* 0x000fea0003800000 */
.L_x_15222:
        /* <DEDUP_REMOVED lines=14> */
.L_x_15221:
[----:B------:R-:W2:Y:S02]  /*1b60*/  LDG.E.U16 R4, desc[UR36][R2.64] ;  /* 0x0000002402047981 */ /* 0x000ea4000c1e1500 */
[----:B--2---:R-:W-:-:S06]  /*1b70*/  IMAD.U32 R4, R4, 0x10000, RZ ;  /* 0x0001000004047824 */ /* 0x004fcc00078e00ff */
[----:B------:R-:W0:Y:S01]  /*1b80*/  F2I.S64.TRUNC R4, R4 ;  /* 0x0000000400047311 */ /* 0x000e22000020d900 */
[----:B------:R-:W-:Y:S05]  /*1b90*/  BRA `(.L_x_15211) ;  /* 0x0000000400a87947 */ /* 0x000fea0003800000 */
.L_x_15218:
        /* <DEDUP_REMOVED lines=11> */
.L_x_15225:
        /* <DEDUP_REMOVED lines=21> */
.L_x_15229:
[----:B------:R-:W-:Y:S05]  /*1da0*/  BSYNC B1 ;  /* 0x0000000000017941 */ /* 0x000fea0003800000 */
.L_x_15228:
[----:B------:R-:W-:Y:S01]  /*1db0*/  IMAD.SHL.U32 R2, R2, 0x100000, RZ ;  /* 0x0010000002027824 */ /* 0x000fe200078e00ff */
[----:B------:R-:W-:-:S04]  /*1dc0*/  LEA R3, R0, 0x3b800000, 0x17 ;  /* 0x3b80000000037811 */ /* 0x000fc800078eb8ff */
[----:B------:R-:W-:-:S07]  /*1dd0*/  LOP3.LUT R4, R3, R2, R4, 0xfe, !PT ;  /* 0x0000000203047212 */ /* 0x000fce00078efe04 */
.L_x_15227:
[----:B------:R-:W-:Y:S05]  /*1de0*/  BSYNC B0 ;  /* 0x0000000000007941 */ /* 0x000fea0003800000 */
.L_x_15226:
[----:B------:R-:W1:Y:S01]  /*1df0*/  F2I.S64.TRUNC R4, R4 ;  /* 0x0000000400047311 */ /* 0x000e62000020d900 */
[----:B------:R-:W-:Y:S05]  /*1e00*/  BRA `(.L_x_15211) ;  /* 0x00000004000c7947 */ /* 0x000fea0003800000 */
.L_x_15224:
        /* <DEDUP_REMOVED lines=21> */
.L_x_15233:
[----:B------:R-:W-:Y:S05]  /*1f60*/  BSYNC B1 ;  /* 0x0000000000017941 */ /* 0x000fea0003800000 */
.L_x_15232:
[----:B------:R-:W-:Y:S01]  /*1f70*/  IMAD.SHL.U32 R2, R2, 0x200000, RZ ;  /* 0x0020000002027824 */ /* 0x000fe200078e00ff */
[----:B------:R-:W-:-:S04]  /*1f80*/  LEA R3, R0, 0x37800000, 0x17 ;  /* 0x3780000000037811 */ /* 0x000fc800078eb8ff */
[----:B------:R-:W-:-:S07]  /*1f90*/  LOP3.LUT R4, R3, R2, R4, 0xfe, !PT ;  /* 0x0000000203047212 */ /* 0x000fce00078efe04 */
.L_x_15231:
[----:B------:R-:W-:Y:S05]  /*1fa0*/  BSYNC B0 ;  /* 0x0000000000007941 */ /* 0x000fea0003800000 */
.L_x_15230:
[----:B------:R-:W2:Y:S01]  /*1fb0*/  F2I.S64.TRUNC R4, R4 ;  /* 0x0000000400047311 */ /* 0x000ea2000020d900 */
[----:B------:R-:W-:Y:S05]  /*1fc0*/  BRA `(.L_x_15211) ;  /* 0x00000000009c7947 */ /* 0x000fea0003800000 */
.L_x_15223:
        /* <DEDUP_REMOVED lines=14> */
.L_x_15237:
[----:B------:R-:W-:Y:S05]  /*20b0*/  BSYNC B0 ;  /* 0x0000000000007941 */ /* 0x000fea0003800000 */
.L_x_15236:
[----:B------:R-:W4:Y:S01]  /*20c0*/  F2I.S64.TRUNC R4, R4 ;  /* 0x0000000400047311 */ /* 0x000f22000020d900 */
[----:B------:R-:W-:Y:S05]  /*20d0*/  BRA `(.L_x_15211) ;  /* 0x0000000000587947 */ /* 0x000fea0003800000 */
.L_x_15210:
        /* <DEDUP_REMOVED lines=16> */
.L_x_15238:
[----:B------:R-:W-:Y:S01]  /*21e0*/  CS2R R4, SRZ ;  /* 0x0000000000047805 */ /* 0x000fe2000001ff00 */
[----:B------:R-:W-:Y:S06]  /*21f0*/  BRA `(.L_x_15211) ;  /* 0x0000000000107947 */ /* 0x000fec0003800000 */
.L_x_15235:
[----:B------:R0:W5:Y:S01]  /*2200*/  LDG.E.64 R4, desc[UR36][R2.64] ;  /* 0x0000002402047981 */ /* 0x000162000c1e1b00 */
[----:B------:R-:W-:Y:S05]  /*2210*/  BRA `(.L_x_15211) ;  /* 0x0000000000087947 */ /* 0x000fea0003800000 */
.L_x_15234:
[----:B------:R3:W5:Y:S01]  /*2220*/  LDG.E R4, desc[UR36][R2.64] ;  /* 0x0000002402047981 */ /* 0x000762000c1e1900 */
[----:B------:R-:W-:-:S07]  /*2230*/  IMAD.MOV.U32 R5, RZ, RZ, RZ ;  /* 0x000000ffff057224 */ /* 0x000fce00078e00ff */
.L_x_15211:
[----:B------:R-:W-:Y:S01]  /*2240*/  ULDC UR4, c[0x0][0x42c] ;  /* 0x00010b0000047ab9 */ /* 0x000fe20000000800 */
[----:B------:R-:W-:Y:S01]  /*2250*/  BSSY B0, `(.L_x_15239) ;  /* 0x000001c000007945 */ /* 0x000fe20003800000 */
[----:B012-45:R-:W-:-:S04]  /*2260*/  LOP3.LUT R0, R5, UR4, RZ, 0xfc, !PT ;  /* 0x0000000405007c12 */ /* 0x037fc8000f8efcff */
[----:B------:R-:W-:-:S13]  /*2270*/  ISETP.NE.U32.AND P0, PT, R0, RZ, PT ;  /* 0x000000ff0000720c */ /* 0x000fda0003f05070 */
[----:B------:R-:W-:Y:S05]  /*2280*/  @!P0 BRA `(.L_x_15240) ;  /* 0x0000000000108947 */ /* 0x000fea0003800000 */
[----:B------:R-:W-:Y:S01]  /*2290*/  IMAD.MOV.U32 R0, RZ, RZ, R4 ;  /* 0x000000ffff007224 */ /* 0x000fe200078e0004 */
[----:B------:R-:W-:-:S07]  /*22a0*/  MOV R4, 0x22c0 ;  /* 0x000022c000047802 */ /* 0x000fce0000000f00 */
[----:B---3--:R-:W-:Y:S05]  /*22b0*/  CALL.REL.NOINC `($__internal_35_$__cuda_sm20_div_s64) ;  /* 0x000000a400787944 */ /* 0x008fea0003c00000 */
[----:B------:R-:W-:Y:S05]  /*22c0*/  BRA `(.L_x_15241) ;  /* 0x0000000000507947 */ /* 0x000fea0003800000 */
.L_x_15240:
[----:B------:R-:W0:Y:S01]  /*22d0*/  I2F.U32.RP R0, R4 ;  /* 0x0000000400007306 */ /* 0x000e220000209000 */
[----:B------:R-:W-:Y:S01]  /*22e0*/  ULDC UR4, c[0x0][0x428] ;  /* 0x00010a0000047ab9 */ /* 0x000fe20000000800 */
[----:B------:R-:W-:-:S06]  /*22f0*/  ISETP.NE.U32.AND P2, PT, R4, RZ, PT ;  /* 0x000000ff0400720c */ /* 0x000fcc0003f45070 */
[----:B0-----:R-:W3:Y:S02]  /*2300*/  MUFU.RCP R0, R0 ;  /* 0x0000000000007308 */ /* 0x001ee40000001000 */
[----:B---3--:R-:W-:-:S06]  /*2310*/  VIADD R2, R0, 0xffffffe ;  /* 0x0ffffffe00027836 */ /* 0x008fcc0000000000 */
[----:B------:R0:W1:Y:S02]  /*2320*/  F2I.FTZ.U32.TRUNC.NTZ R3, R2 ;  /* 0x0000000200037305 */ /* 0x000064000021f000 */
[----:B0-----:R-:W-:Y:S02]  /*2330*/  IMAD.MOV.U32 R2, RZ, RZ, RZ ;  /* 0x000000ffff027224 */ /* 0x001fe400078e00ff */
[----:B-1----:R-:W-:-:S04]  /*2340*/  IMAD.MOV R5, RZ, RZ, -R3 ;  /* 0x000000ffff057224 */ /* 0x002fc800078e0a03 */
[----:B------:R-:W-:-:S04]  /*2350*/  IMAD R5, R5, R4, RZ ;  /* 0x0000000405057224 */ /* 0x000fc800078e02ff */
[----:B------:R-:W-:-:S06]  /*2360*/  IMAD.HI.U32 R3, R3, R5, R2 ;  /* 0x0000000503037227 */ /* 0x000fcc00078e0002 */
[----:B------:R-:W-:-:S04]  /*2370*/  IMAD.HI.U32 R2, R3, UR4, RZ ;  /* 0x0000000403027c27 */ /* 0x000fc8000f8e00ff */
[----:B------:R-:W-:-:S04]  /*2380*/  IMAD.MOV R3, RZ, RZ, -R2 ;  /* 0x000000ffff037224 */ /* 0x000fc800078e0a02 */
[----:B------:R-:W-:-:S05]  /*2390*/  IMAD R3, R4, R3, UR4 ;  /* 0x0000000404037e24 */ /* 0x000fca000f8e0203 */
[----:B------:R-:W-:-:S13]  /*23a0*/  ISETP.GE.U32.AND P0, PT, R3, R4, PT ;  /* 0x000000040300720c */ /* 0x000fda0003f06070 */
[----:B------:R-:W-:Y:S02]  /*23b0*/  @P0 IMAD.IADD R3, R3, 0x1, -R4 ;  /* 0x0000000103030824 */ /* 0x000fe400078e0a04 */
[----:B------:R-:W-:-:S03]  /*23c0*/  @P0 VIADD R2, R2, 0x1 ;  /* 0x0000000102020836 */ /* 0x000fc60000000000 */
[----:B------:R-:W-:Y:S01]  /*23d0*/  ISETP.GE.U32.AND P1, PT, R3, R4, PT ;  /* 0x000000040300720c */ /* 0x000fe20003f26070 */
[----:B------:R-:W-:-:S12]  /*23e0*/  IMAD.MOV.U32 R3, RZ, RZ, RZ ;  /* 0x000000ffff037224 */ /* 0x000fd800078e00ff */
[----:B------:R-:W-:Y:S01]  /*23f0*/  @P1 VIADD R2, R2, 0x1 ;  /* 0x0000000102021836 */ /* 0x000fe20000000000 */
[----:B------:R-:W-:-:S07]  /*2400*/  @!P2 LOP3.LUT R2, RZ, R4, RZ, 0x33, !PT ;  /* 0x00000004ff02a212 */ /* 0x000fce00078e33ff */
.L_x_15241:
[----:B------:R-:W-:Y:S05]  /*2410*/  BSYNC B0 ;  /* 0x0000000000007941 */ /* 0x000fea0003800000 */
.L_x_15239:
        /* <DEDUP_REMOVED lines=14> */
.L_x_15245:
[----:B------:R1:W-:Y:S01]  /*2500*/  STG.E.U8 desc[UR36][R16.64], R2 ;  /* 0x0000000210007986 */ /* 0x0003e2000c101124 */
[----:B------:R-:W-:Y:S05]  /*2510*/  BRA `(.L_x_15247) ;  /* 0x0000000c00507947 */ /* 0x000fea0003800000 */
.L_x_15244:
        /* <DEDUP_REMOVED lines=8> */
.L_x_15249:
[----:B------:R3:W-:Y:S01]  /*25a0*/  STG.E desc[UR36][R16.64], R2 ;  /* 0x0000000210007986 */ /* 0x0007e2000c101924 */
[----:B------:R-:W-:Y:S05]  /*25b0*/  BRA `(.L_x_15247) ;  /* 0x0000000c00287947 */ /* 0x000fea0003800000 */
.L_x_15248:
[----:B------:R2:W-:Y:S01]  /*25c0*/  STG.E.U16 desc[UR36][R16.64], R2 ;  /* 0x0000000210007986 */ /* 0x0005e2000c101524 */
[----:B------:R-:W-:Y:S05]  /*25d0*/  BRA `(.L_x_15247) ;  /* 0x0000000c00207947 */ /* 0x000fea0003800000 */
.L_x_15243:
        /* <DEDUP_REMOVED lines=9> */
.L_x_15251:
[----:B------:R-:W0:Y:S02]  /*2670*/  I2F.S64 R0, R2 ;  /* 0x0000000200007312 */ /* 0x000e240000301400 */
[----:B0-----:R-:W-:-:S05]  /*2680*/  F2FP.F16.F32.PACK_AB R0, RZ, R0 ;  /* 0x00000000ff00723e */ /* 0x001fca00000000ff */
[----:B------:R0:W-:Y:S01]  /*2690*/  STG.E.U16 desc[UR36][R16.64], R0 ;  /* 0x0000000010007986 */ /* 0x0001e2000c101524 */
[----:B------:R-:W-:Y:S05]  /*26a0*/  BRA `(.L_x_15247) ;  /* 0x0000000800ec7947 */ /* 0x000fea0003800000 */
.L_x_15250:
        /* <DEDUP_REMOVED lines=10> */
.L_x_15253:
[----:B------:R-:W0:Y:S02]  /*2750*/  I2F.S64 R2, R2 ;  /* 0x0000000200027312 */ /* 0x000e240000301400 */
[----:B0-----:R-:W-:-:S04]  /*2760*/  F2FP.F16.F32.PACK_AB R3, RZ, R2 ;  /* 0x00000002ff03723e */ /* 0x001fc800000000ff */
[----:B------:R-:W-:-:S05]  /*2770*/  PRMT R3, R3, 0x5410, RZ ;  /* 0x0000541003037816 */ /* 0x000fca00000000ff */
[----:B------:R0:W-:Y:S01]  /*2780*/  STG.E desc[UR36][R16.64], R3 ;  /* 0x0000000310007986 */ /* 0x0001e2000c101924 */
[----:B------:R-:W-:Y:S05]  /*2790*/  BRA `(.L_x_15247) ;  /* 0x0000000800b07947 */ /* 0x000fea0003800000 */
.L_x_15252:
[----:B------:R-:W0:Y:S02]  /*27a0*/  I2F.F64.S64 R2, R2 ;  /* 0x0000000200027312 */ /* 0x000e240000301c00 */
[----:B0-----:R0:W-:Y:S01]  /*27b0*/  STG.E.64 desc[UR36][R16.64], R2 ;  /* 0x0000000210007986 */ /* 0x0011e2000c101b24 */
[----:B------:R-:W-:Y:S05]  /*27c0*/  BRA `(.L_x_15247) ;  /* 0x0000000800a47947 */ /* 0x000fea0003800000 */
.L_x_15242:
        /* <DEDUP_REMOVED lines=13> */
.L_x_15256:
[----:B------:R-:W0:Y:S01]  /*28a0*/  I2F.F64.S64 R4, R2 ;  /* 0x0000000200047312 */ /* 0x000e220000301c00 */
[----:B------:R-:W-:-:S05]  /*28b0*/  CS2R R6, SRZ ;  /* 0x0000000000067805 */ /* 0x000fca000001ff00 */
[----:B0-----:R0:W-:Y:S01]  /*28c0*/  STG.E.128 desc[UR36][R16.64], R4 ;  /* 0x0000000410007986 */ /* 0x0011e2000c101d24 */
[----:B------:R-:W-:Y:S05]  /*28d0*/  BRA `(.L_x_15247) ;  /* 0x0000000800607947 */ /* 0x000fea0003800000 */
.L_x_15255:
        /* <DEDUP_REMOVED lines=21> */
.L_x_15260:
[----:B------:R-:W-:Y:S05]  /*2a30*/  BSYNC B0 ;  /* 0x0000000000007941 */ /* 0x000fea0003800000 */
.L_x_15259:
[----:B------:R-:W-:-:S05]  /*2a40*/  LOP3.LUT R5, R0, R5, RZ, 0xfc, !PT ;  /* 0x0000000500057212 */ /* 0x000fca00078efcff */
[----:B------:R0:W-:Y:S01]  /*2a50*/  STG.E.U8 desc[UR36][R16.64], R5 ;  /* 0x0000000510007986 */ /* 0x0001e2000c101124 */
[----:B------:R-:W-:Y:S05]  /*2a60*/  BRA `(.L_x_15247) ;  /* 0x0000000400fc7947 */ /* 0x000fea0003800000 */
.L_x_15258:
        /* <DEDUP_REMOVED lines=13> */
.L_x_15262:
[----:B------:R-:W-:Y:S01]  /*2b40*/  IMAD.MOV.U32 R0, RZ, RZ, 0x7f ;  /* 0x0000007fff007424 */ /* 0x000fe200078e00ff */
[----:B------:R-:W-:-:S04]  /*2b50*/  ISETP.GT.U32.AND P0, PT, R4, 0x7f800000, PT ;  /* 0x7f8000000400780c */ /* 0x000fc80003f04070 */
[----:B------:R-:W-:-:S09]  /*2b60*/  SEL R0, R0, 0x7c, P0 ;  /* 0x0000007c00007807 */ /* 0x000fd20000000000 */
.L_x_15263:
[----:B------:R-:W-:Y:S05]  /*2b70*/  BSYNC B0 ;  /* 0x0000000000007941 */ /* 0x000fea0003800000 */
.L_x_15261:
[----:B------:R-:W-:-:S04]  /*2b80*/  LOP3.LUT R2, R3, 0x80000000, RZ, 0xc0, !PT ;  /* 0x8000000003027812 */ /* 0x000fc800078ec0ff */
[----:B------:R-:W-:-:S04]  /*2b90*/  SHF.R.U32.HI R3, RZ, 0x18, R2 ;  /* 0x00000018ff037819 */ /* 0x000fc80000011602 */
[----:B------:R-:W-:-:S05]  /*2ba0*/  LOP3.LUT R3, R0, R3, RZ, 0xfc, !PT ;  /* 0x0000000300037212 */ /* 0x000fca00078efcff */
[----:B------:R0:W-:Y:S01]  /*2bb0*/  STG.E.U8 desc[UR36][R16.64], R3 ;  /* 0x0000000310007986 */ /* 0x0001e2000c101124 */
[----:B------:R-:W-:Y:S05]  /*2bc0*/  BRA `(.L_x_15247) ;  /* 0x0000000400a47947 */ /* 0x000fea0003800000 */
.L_x_15257:
[----:B------:R-:W0:Y:S02]  /*2bd0*/  I2F.S64 R0, R2 ;  /* 0x0000000200007312 */ /* 0x000e240000301400 */
[----:B0-----:R-:W-:-:S05]  /*2be0*/  F2FP.BF16.F32.PACK_AB R0, RZ, R0 ;  /* 0x00000000ff00723e */ /* 0x001fca00000010ff */
[----:B------:R0:W-:Y:S01]  /*2bf0*/  STG.E.U16 desc[UR36][R16.64], R0 ;  /* 0x0000000010007986 */ /* 0x0001e2000c101524 */
[----:B------:R-:W-:Y:S05]  /*2c00*/  BRA `(.L_x_15247) ;  /* 0x0000000400947947 */ /* 0x000fea0003800000 */
.L_x_15254:
        /* <DEDUP_REMOVED lines=10> */
.L_x_15266:
        /* <DEDUP_REMOVED lines=17> */
.L_x_15269:
[----:B------:R-:W-:-:S04]  /*2dc0*/  LOP3.LUT R2, R3, 0x80000000, RZ, 0xc0, !PT ;  /* 0x8000000003027812 */ /* 0x000fc800078ec0ff */
[----:B------:R-:W-:-:S04]  /*2dd0*/  SHF.R.U32.HI R3, RZ, 0x18, R2 ;  /* 0x00000018ff037819 */ /* 0x000fc80000011602 */
[----:B------:R-:W-:-:S04]  /*2de0*/  LOP3.LUT R0, R0, R3, RZ, 0xfc, !PT ;  /* 0x0000000300007212 */ /* 0x000fc800078efcff */
[----:B------:R-:W-:-:S07]  /*2df0*/  PRMT R8, R0, 0x7610, R8 ;  /* 0x0000761000087816 */ /* 0x000fce0000000008 */
.L_x_15268:
[----:B------:R-:W-:Y:S05]  /*2e00*/  BSYNC B0 ;  /* 0x0000000000007941 */ /* 0x000fea0003800000 */
.L_x_15267:
[----:B------:R0:W-:Y:S01]  /*2e10*/  STG.E.U8 desc[UR36][R16.64], R8 ;  /* 0x0000000810007986 */ /* 0x0001e2000c101124 */
[----:B------:R-:W-:Y:S05]  /*2e20*/  BRA `(.L_x_15247) ;  /* 0x00000004000c7947 */ /* 0x000fea0003800000 */
.L_x_15265:
        /* <DEDUP_REMOVED lines=17> */
.L_x_15272:
[----:B------:R-:W-:-:S04]  /*2f40*/  LOP3.LUT R2, R3, 0x80000000, RZ, 0xc0, !PT ;  /* 0x8000000003027812 */ /* 0x000fc800078ec0ff */
[----:B------:R-:W-:-:S04]  /*2f50*/  SHF.R.U32.HI R3, RZ, 0x18, R2 ;  /* 0x00000018ff037819 */ /* 0x000fc80000011602 */
[----:B------:R-:W-:-:S04]  /*2f60*/  LOP3.LUT R0, R0, R3, RZ, 0xfc, !PT ;  /* 0x0000000300007212 */ /* 0x000fc800078efcff */
[----:B------:R-:W-:-:S07]  /*2f70*/  PRMT R8, R0, 0x7610, R8 ;  /* 0x0000761000087816 */ /* 0x000fce0000000008 */
.L_x_15271:
[----:B------:R-:W-:Y:S05]  /*2f80*/  BSYNC B0 ;  /* 0x0000000000007941 */ /* 0x000fea0003800000 */
.L_x_15270:
[----:B------:R0:W-:Y:S01]  /*2f90*/  STG.E.U8 desc[UR36][R16.64], R8 ;  /* 0x0000000810007986 */ /* 0x0001e2000c101124 */
[----:B------:R-:W-:Y:S05]  /*2fa0*/  BRA `(.L_x_15247) ;  /* 0x0000000000ac7947 */ /* 0x000fea0003800000 */
.L_x_15264:
        /* <DEDUP_REMOVED lines=23> */
.L_x_15246:
        /* <DEDUP_REMOVED lines=16> */
.L_x_15275:
[----:B------:R-:W-:Y:S05]  /*3220*/  BRA `(.L_x_15247) ;  /* 0x00000000000c7947 */ /* 0x000fea0003800000 */
.L_x_15274:
[----:B------:R0:W-:Y:S01]  /*3230*/  STG.E.64 desc[UR36][R16.64], R2 ;  /* 0x0000000210007986 */ /* 0x0001e2000c101b24 */
[----:B------:R-:W-:Y:S05]  /*3240*/  BRA `(.L_x_15247) ;  /* 0x0000000000047947 */ /* 0x000fea0003800000 */
.L_x_15273:
[----:B------:R0:W-:Y:S02]  /*3250*/  STG.E desc[UR36][R16.64], R2 ;  /* 0x0000000210007986 */ /* 0x0001e4000c101924 */
.L_x_15247:
[----:B------:R-:W-:-:S04]  /*3260*/  IMAD R18, R18, 0x200, R23 ;  /* 0x0000020012127824 */ /* 0x000fc800078e0217 */
[----:B------:R-:W-:-:S07]  /*3270*/  VIADD R19, R18, 0x80 ;  /* 0x0000008012137836 */ /* 0x000fce0000000000 */
.L_x_15204:
[----:B------:R-:W-:Y:S05]  /*3280*/  BSYNC B6 ;  /* 0x0000000000067941 */ /* 0x000fea0003800000 */
.L_x_15203:
        /* <DEDUP_REMOVED lines=307> */
.L_x_15278:
        /* <DEDUP_REMOVED lines=21> */
.L_x_15282:
[----:B------:R0:W5:Y:S01]  /*4710*/  LDG.E.U8 R4, desc[UR36][R2.64] ;  /* 0x0000002402047981 */ /* 0x000162000c1e1100 */
[----:B------:R-:W-:Y:S01]  /*4720*/  IMAD.MOV.U32 R5, RZ, RZ, RZ ;  /* 0x000000ffff057224 */ /* 0x000fe200078e00ff */
[----:B------:R-:W-:Y:S06]  /*4730*/  BRA `(.L_x_15284) ;  /* 0x0000000c00487947 */ /* 0x000fec0003800000 */
.L_x_15281:
        /* <DEDUP_REMOVED lines=8> */
.L_x_15286:
[----:B------:R-:W2:Y:S02]  /*47c0*/  LDG.E R4, desc[UR36][R2.64] ;  /* 0x0000002402047981 */ /* 0x000ea4000c1e1900 */
[----:B--2---:R-:W-:Y:S01]  /*47d0*/  SHF.R.S32.HI R5, RZ, 0x1f, R4 ;  /* 0x0000001fff057819 */ /* 0x004fe20000011404 */
[----:B------:R-:W-:Y:S06]  /*47e0*/  BRA `(.L_x_15284) ;  /* 0x0000000c001c7947 */ /* 0x000fec0003800000 */
.L_x_15285:
[----:B------:R-:W2:Y:S02]  /*47f0*/  LDG.E.S16 R4, desc[UR36][R2.64] ;  /* 0x0000002402047981 */ /* 0x000ea4000c1e1700 */
[----:B--2---:R-:W-:Y:S01]  /*4800*/  SHF.R.S32.HI R5, RZ, 0x1f, R4 ;  /* 0x0000001fff057819 */ /* 0x004fe20000011404 */
[----:B------:R-:W-:Y:S06]  /*4810*/  BRA `(.L_x_15284) ;  /* 0x0000000c00107947 */ /* 0x000fec0003800000 */
.L_x_15280:
        /* <DEDUP_REMOVED lines=9> */
.L_x_15288:
[----:B------:R-:W2:Y:S02]  /*48b0*/  LDG.E.U16 R2, desc[UR36][R2.64] ;  /* 0x0000002402027981 */ /* 0x000ea4000c1e1500 */
[----:B--2---:R-:W-:-:S06]  /*48c0*/  HADD2.F32 R4, -RZ, R2.H0_H0 ;  /* 0x20000002ff047230 */ /* 0x004fcc0000004100 */
[----:B------:R-:W0:Y:S01]  /*48d0*/  F2I.S64.TRUNC R4, R4 ;  /* 0x0000000400047311 */ /* 0x000e22000020d900 */
[----:B------:R-:W-:Y:S05]  /*48e0*/  BRA `(.L_x_15284) ;  /* 0x0000000800dc7947 */ /* 0x000fea0003800000 */
.L_x_15287:
        /* <DEDUP_REMOVED lines=9> */
.L_x_15290:
[----:B------:R-:W2:Y:S02]  /*4980*/  LDG.E.U16 R2, desc[UR36][R2.64] ;  /* 0x0000002402027981 */ /* 0x000ea4000c1e1500 */
[----:B--2---:R-:W-:-:S06]  /*4990*/  HADD2.F32 R4, -RZ, R2.H0_H0 ;  /* 0x20000002ff047230 */ /* 0x004fcc0000004100 */
[----:B------:R-:W0:Y:S01]  /*49a0*/  F2I.S64.TRUNC R4, R4 ;  /* 0x0000000400047311 */ /* 0x000e22000020d900 */
[----:B------:R-:W-:Y:S05]  /*49b0*/  BRA `(.L_x_15284) ;  /* 0x0000000800a87947 */ /* 0x000fea0003800000 */
.L_x_15289:
[----:B------:R-:W2:Y:S02]  /*49c0*/  LDG.E.64 R2, desc[UR36][R2.64] ;  /* 0x0000002402027981 */ /* 0x000ea4000c1e1b00 */
[----:B--2---:R0:W1:Y:S01]  /*49d0*/  F2I.S64.F64.TRUNC R4, R2 ;  /* 0x0000000200047311 */ /* 0x004062000030d900 */
[----:B------:R-:W-:Y:S05]  /*49e0*/  BRA `(.L_x_15284) ;  /* 0x00000008009c7947 */ /* 0x000fea0003800000 */
.L_x_15279:
        /* <DEDUP_REMOVED lines=13> */
.L_x_15293:
[----:B------:R-:W2:Y:S02]  /*4ac0*/  LDG.E.64 R2, desc[UR36][R2.64] ;  /* 0x0000002402027981 */ /* 0x000ea4000c1e1b00 */
[----:B--2---:R3:W4:Y:S01]  /*4ad0*/  F2I.S64.F64.TRUNC R4, R2 ;  /* 0x0000000200047311 */ /* 0x004722000030d900 */
[----:B------:R-:W-:Y:S05]  /*4ae0*/  BRA `(.L_x_15284) ;  /* 0x00000008005c7947 */ /* 0x000fea0003800000 */
.L_x_15292:
        /* <DEDUP_REMOVED lines=27> */
.L_x_15295:
        /* <DEDUP_REMOVED lines=14> */
.L_x_15294:
[----:B------:R-:W2:Y:S02]  /*4d80*/  LDG.E.U16 R4, desc[UR36][R2.64] ;  /* 0x0000002402047981 */ /* 0x000ea4000c1e1500 */
[----:B--2---:R-:W-:-:S06]  /*4d90*/  IMAD.U32 R4, R4, 0x10000, RZ ;  /* 0x0001000004047824 */ /* 0x004fcc00078e00ff */
[----:B------:R-:W2:Y:S01]  /*4da0*/  F2I.S64.TRUNC R4, R4 ;  /* 0x0000000400047311 */ /* 0x000ea2000020d900 */
[----:B------:R-:W-:Y:S05]  /*4db0*/  BRA `(.L_x_15284) ;  /* 0x0000000400a87947 */ /* 0x000fea0003800000 */
.L_x_15291:
        /* <DEDUP_REMOVED lines=11> */
.L_x_15298:
        /* <DEDUP_REMOVED lines=21> */
.L_x_15302:
[----:B------:R-:W-:Y:S05]  /*4fc0*/  BSYNC B1 ;  /* 0x0000000000017941 */ /* 0x000fea0003800000 */
.L_x_15301:
[----:B------:R-:W-:Y:S01]  /*4fd0*/  IMAD.SHL.U32 R2, R2, 0x100000, RZ ;  /* 0x0010000002027824 */ /* 0x000fe200078e00ff */
[----:B------:R-:W-:-:S04]  /*4fe0*/  LEA R3, R0, 0x3b800000, 0x17 ;  /* 0x3b80000000037811 */ /* 0x000fc800078eb8ff */
[----:B------:R-:W-:-:S07]  /*4ff0*/  LOP3.LUT R4, R3, R2, R4, 0xfe, !PT ;  /* 0x0000000203047212 */ /* 0x000fce00078efe04 */
.L_x_15300:
[----:B------:R-:W-:Y:S05]  /*5000*/  BSYNC B0 ;  /* 0x0000000000007941 */ /* 0x000fea0003800000 */
.L_x_15299:
[----:B------:R-:W0:Y:S01]  /*5010*/  F2I.S64.TRUNC R4, R4 ;  /* 0x0000000400047311 */ /* 0x000e22000020d900 */
[----:B------:R-:W-:Y:S05]  /*5020*/  BRA `(.L_x_15284) ;  /* 0x00000004000c7947 */ /* 0x000fea0003800000 */
.L_x_15297:
        /* <DEDUP_REMOVED lines=21> */
.L_x_15306:
[----:B------:R-:W-:Y:S05]  /*5180*/  BSYNC B1 ;  /* 0x0000000000017941 */ /* 0x000fea0003800000 */
.L_x_15305:
[----:B------:R-:W-:Y:S01]  /*5190*/  IMAD.SHL.U32 R2, R2, 0x200000, RZ ;  /* 0x0020000002027824 */ /* 0x000fe200078e00ff */
[----:B------:R-:W-:-:S04]  /*51a0*/  LEA R3, R0, 0x37800000, 0x17 ;  /* 0x3780000000037811 */ /* 0x000fc800078eb8ff */
[----:B------:R-:W-:-:S07]  /*51b0*/  LOP3.LUT R4, R3, R2, R4, 0xfe, !PT ;  /* 0x0000000203047212 */ /* 0x000fce00078efe04 */
.L_x_15304:
[----:B------:R-:W-:Y:S05]  /*51c0*/  BSYNC B0 ;  /* 0x0000000000007941 */ /* 0x000fea0003800000 */
.L_x_15303:
[----:B------:R-:W0:Y:S01]  /*51d0*/  F2I.S64.TRUNC R4, R4 ;  /* 0x0000000400047311 */ /* 0x000e22000020d900 */
[----:B------:R-:W-:Y:S05]  /*51e0*/  BRA `(.L_x_15284) ;  /* 0x00000000009c7947 */ /* 0x000fea0003800000 */
.L_x_15296:
        /* <DEDUP_REMOVED lines=14> */
.L_x_15310:
[----:B------:R-:W-:Y:S05]  /*52d0*/  BSYNC B0 ;  /* 0x0000000000007941 */ /* 0x000fea0003800000 */
.L_x_15309:
[----:B------:R-:W0:Y:S01]  /*52e0*/  F2I.S64.TRUNC R4, R4 ;  /* 0x0000000400047311 */ /* 0x000e22000020d900 */
[----:B------:R-:W-:Y:S05]  /*52f0*/  BRA `(.L_x_15284) ;  /* 0x0000000000587947 */ /* 0x000fea0003800000 */
.L_x_15283:
        /* <DEDUP_REMOVED lines=16> */
.L_x_15311:
[----:B------:R-:W-:Y:S01]  /*5400*/  CS2R R4, SRZ ;  /* 0x0000000000047805 */ /* 0x000fe2000001ff00 */
[----:B------:R-:W-:Y:S06]  /*5410*/  BRA `(.L_x_15284) ;  /* 0x0000000000107947 */ /* 0x000fec0003800000 */
.L_x_15308:
[----:B------:R0:W5:Y:S01]  /*5420*/  LDG.E.64 R4, desc[UR36][R2.64] ;  /* 0x0000002402047981 */ /* 0x000162000c1e1b00 */
[----:B------:R-:W-:Y:S05]  /*5430*/  BRA `(.L_x_15284) ;  /* 0x0000000000087947 */ /* 0x000fea0003800000 */
.L_x_15307:
[----:B------:R0:W5:Y:S01]  /*5440*/  LDG.E R4, desc[UR36][R2.64] ;  /* 0x0000002402047981 */ /* 0x000162000c1e1900 */
[----:B------:R-:W-:-:S07]  /*5450*/  IMAD.MOV.U32 R5, RZ, RZ, RZ ;  /* 0x000000ffff057224 */ /* 0x000fce00078e00ff */
.L_x_15284:
        /* <DEDUP_REMOVED lines=9> */
.L_x_15313:
        /* <DEDUP_REMOVED lines=20> */
.L_x_15314:
[----:B------:R-:W-:Y:S05]  /*5630*/  BSYNC B0 ;  /* 0x0000000000007941 */ /* 0x000fea0003800000 */
.L_x_15312:
        /* <DEDUP_REMOVED lines=14> */
.L_x_15318:
[----:B------:R0:W-:Y:S01]  /*5720*/  STG.E.U8 desc[UR36][R16.64], R2 ;  /* 0x0000000210007986 */ /* 0x0001e2000c101124 */
[----:B------:R-:W-:Y:S05]  /*5730*/  BRA `(.L_x_15320) ;  /* 0x0000000c00507947 */ /* 0x000fea0003800000 */
.L_x_15317:
        /* <DEDUP_REMOVED lines=8> */
.L_x_15322:
[----:B------:R3:W-:Y:S01]  /*57c0*/  STG.E desc[UR36][R16.64], R2 ;  /* 0x0000000210007986 */ /* 0x0007e2000c101924 */
[----:B------:R-:W-:Y:S05]  /*57d0*/  BRA `(.L_x_15320) ;  /* 0x0000000c00287947 */ /* 0x000fea0003800000 */
.L_x_15321:
[----:B------:R2:W-:Y:S01]  /*57e0*/  STG.E.U16 desc[UR36][R16.64], R2 ;  /* 0x0000000210007986 */ /* 0x0005e2000c101524 */
[----:B------:R-:W-:Y:S05]  /*57f0*/  BRA `(.L_x_15320) ;  /* 0x0000000c00207947 */ /* 0x000fea0003800000 */
.L_x_15316:
        /* <DEDUP_REMOVED lines=9> */
.L_x_15324:
[----:B------:R-:W0:Y:S02]  /*5890*/  I2F.S64 R0, R2 ;  /* 0x0000000200007312 */ /* 0x000e240000301400 */
[----:B0-----:R-:W-:-:S05]  /*58a0*/  F2FP.F16.F32.PACK_AB R0, RZ, R0 ;  /* 0x00000000ff00723e */ /* 0x001fca00000000ff */
[----:B------:R0:W-:Y:S01]  /*58b0*/  STG.E.U16 desc[UR36][R16.64], R0 ;  /* 0x0000000010007986 */ /* 0x0001e2000c101524 */
[----:B------:R-:W-:Y:S05]  /*58c0*/  BRA `(.L_x_15320) ;  /* 0x0000000800ec7947 */ /* 0x000fea0003800000 */
.L_x_15323:
        /* <DEDUP_REMOVED lines=10> */
.L_x_15326:
[----:B------:R-:W0:Y:S02]  /*5970*/  I2F.S64 R2, R2 ;  /* 0x0000000200027312 */ /* 0x000e240000301400 */
[----:B0-----:R-:W-:-:S04]  /*5980*/  F2FP.F16.F32.PACK_AB R3, RZ, R2 ;  /* 0x00000002ff03723e */ /* 0x001fc800000000ff */
[----:B------:R-:W-:-:S05]  /*5990*/  PRMT R3, R3, 0x5410, RZ ;  /* 0x0000541003037816 */ /* 0x000fca00000000ff */
[----:B------:R0:W-:Y:S01]  /*59a0*/  STG.E desc[UR36][R16.64], R3 ;  /* 0x0000000310007986 */ /* 0x0001e2000c101924 */
[----:B------:R-:W-:Y:S05]  /*59b0*/  BRA `(.L_x_15320) ;  /* 0x0000000800b07947 */ /* 0x000fea0003800000 */
.L_x_15325:
[----:B------:R-:W0:Y:S02]  /*59c0*/  I2F.F64.S64 R2, R2 ;  /* 0x0000000200027312 */ /* 0x000e240000301c00 */
[----:B0-----:R0:W-:Y:S01]  /*59d0*/  STG.E.64 desc[UR36][R16.64], R2 ;  /* 0x0000000210007986 */ /* 0x0011e2000c101b24 */
[----:B------:R-:W-:Y:S05]  /*59e0*/  BRA `(.L_x_15320) ;  /* 0x0000000800a47947 */ /* 0x000fea0003800000 */
.L_x_15315:
        /* <DEDUP_REMOVED lines=13> */
.L_x_15329:
[----:B------:R-:W0:Y:S01]  /*5ac0*/  I2F.F64.S64 R4, R2 ;  /* 0x0000000200047312 */ /* 0x000e220000301c00 */
[----:B------:R-:W-:-:S05]  /*5ad0*/  CS2R R6, SRZ ;  /* 0x0000000000067805 */ /* 0x000fca000001ff00 */
[----:B0-----:R0:W-:Y:S01]  /*5ae0*/  STG.E.128 desc[UR36][R16.64], R4 ;  /* 0x0000000410007986 */ /* 0x0011e2000c101d24 */
[----:B------:R-:W-:Y:S05]  /*5af0*/  BRA `(.L_x_15320) ;  /* 0x0000000800607947 */ /* 0x000fea0003800000 */
.L_x_15328:
        /* <DEDUP_REMOVED lines=21> */
.L_x_15333:
[----:B------:R-:W-:Y:S05]  /*5c50*/  BSYNC B0 ;  /* 0x0000000000007941 */ /* 0x000fea0003800000 */
.L_x_15332:
[----:B------:R-:W-:-:S05]  /*5c60*/  LOP3.LUT R5, R0, R5, RZ, 0xfc, !PT ;  /* 0x0000000500057212 */ /* 0x000fca00078efcff */
[----:B------:R0:W-:Y:S01]  /*5c70*/  STG.E.U8 desc[UR36][R16.64], R5 ;  /* 0x0000000510007986 */ /* 0x0001e2000c101124 */
[----:B------:R-:W-:Y:S05]  /*5c80*/  BRA `(.L_x_15320) ;  /* 0x0000000400fc7947 */ /* 0x000fea0003800000 */
.L_x_15331:
        /* <DEDUP_REMOVED lines=13> */
.L_x_15335:
[----:B------:R-:W-:Y:S01]  /*5d60*/  IMAD.MOV.U32 R0, RZ, RZ, 0x7f ;  /* 0x0000007fff007424 */ /* 0x000fe200078e00ff */
[----:B------:R-:W-:-:S04]  /*5d70*/  ISETP.GT.U32.AND P0, PT, R4, 0x7f800000, PT ;  /* 0x7f8000000400780c */ /* 0x000fc80003f04070 */
[----:B------:R-:W-:-:S09]  /*5d80*/  SEL R0, R0, 0x7c, P0 ;  /* 0x0000007c00007807 */ /* 0x000fd20000000000 */
.L_x_15336:
[----:B------:R-:W-:Y:S05]  /*5d90*/  BSYNC B0 ;  /* 0x0000000000007941 */ /* 0x000fea0003800000 */
.L_x_15334:
[----:B------:R-:W-:-:S04]  /*5da0*/  LOP3.LUT R2, R3, 0x80000000, RZ, 0xc0, !PT ;  /* 0x8000000003027812 */ /* 0x000fc800078ec0ff */
[----:B------:R-:W-:-:S04]  /*5db0*/  SHF.R.U32.HI R3, RZ, 0x18, R2 ;  /* 0x00000018ff037819 */ /* 0x000fc80000011602 */
[----:B------:R-:W-:-:S05]  /*5dc0*/  LOP3.LUT R3, R0, R3, RZ, 0xfc, !PT ;  /* 0x0000000300037212 */ /* 0x000fca00078efcff */
[----:B------:R0:W-:Y:S01]  /*5dd0*/  STG.E.U8 desc[UR36][R16.64], R3 ;  /* 0x0000000310007986 */ /* 0x0001e2000c101124 */
[----:B------:R-:W-:Y:S05]  /*5de0*/  BRA `(.L_x_15320) ;  /* 0x0000000400a47947 */ /* 0x000fea0003800000 */
.L_x_15330:
[----:B------:R-:W0:Y:S02]  /*5df0*/  I2F.S64 R0, R2 ;  /* 0x0000000200007312 */ /* 0x000e240000301400 */
[----:B0-----:R-:W-:-:S05]  /*5e00*/  F2FP.BF16.F32.PACK_AB R0, RZ, R0 ;  /* 0x00000000ff00723e */ /* 0x001fca00000010ff */
[----:B------:R0:W-:Y:S01]  /*5e10*/  STG.E.U16 desc[UR36][R16.64], R0 ;  /* 0x0000000010007986 */ /* 0x0001e2000c101524 */
[----:B------:R-:W-:Y:S05]  /*5e20*/  BRA `(.L_x_15320) ;  /* 0x0000000400947947 */ /* 0x000fea0003800000 */
.L_x_15327:
        /* <DEDUP_REMOVED lines=10> */
.L_x_15339:
        /* <DEDUP_REMOVED lines=17> */
.L_x_15342:
[----:B------:R-:W-:-:S04]  /*5fe0*/  LOP3.LUT R2, R3, 0x80000000, RZ, 0xc0, !PT ;  /* 0x8000000003027812 */ /* 0x000fc800078ec0ff */
[----:B------:R-:W-:-:S04]  /*5ff0*/  SHF.R.U32.HI R3, RZ, 0x18, R2 ;  /* 0x00000018ff037819 */ /* 0x000fc80000011602 */
[----:B------:R-:W-:-:S04]  /*6000*/  LOP3.LUT R0, R0, R3, RZ, 0xfc, !PT ;  /* 0x0000000300007212 */ /* 0x000fc800078efcff */
[----:B------:R-:W-:-:S07]  /*6010*/  PRMT R8, R0, 0x7610, R8 ;  /* 0x0000761000087816 */ /* 0x000fce0000000008 */
.L_x_15341:
[----:B------:R-:W-:Y:S05]  /*6020*/  BSYNC B0 ;  /* 0x0000000000007941 */ /* 0x000fea0003800000 */
.L_x_15340:
[----:B------:R0:W-:Y:S01]  /*6030*/  STG.E.U8 desc[UR36][R16.64], R8 ;  /* 0x0000000810007986 */ /* 0x0001e2000c101124 */
[----:B------:R-:W-:Y:S05]  /*6040*/  BRA `(.L_x_15320) ;  /* 0x00000004000c7947 */ /* 0x000fea0003800000 */
.L_x_15338:
        /* <DEDUP_REMOVED lines=17> */
.L_x_15345:
[----:B------:R-:W-:-:S04]  /*6160*/  LOP3.LUT R2, R3, 0x80000000, RZ, 0xc0, !PT ;  /* 0x8000000003027812 */ /* 0x000fc800078ec0ff */
[----:B------:R-:W-:-:S04]  /*6170*/  SHF.R.U32.HI R3, RZ, 0x18, R2 ;  /* 0x00000018ff037819 */ /* 0x000fc80000011602 */
[----:B------:R-:W-:-:S04]  /*6180*/  LOP3.LUT R0, R0, R3, RZ, 0xfc, !PT ;  /* 0x0000000300007212 */ /* 0x000fc800078efcff */
[----:B------:R-:W-:-:S07]  /*6190*/  PRMT R8, R0, 0x7610, R8 ;  /* 0x0000761000087816 */ /* 0x000fce0000000008 */
.L_x_15344:
[----:B------:R-:W-:Y:S05]  /*61a0*/  BSYNC B0 ;  /* 0x0000000000007941 */ /* 0x000fea0003800000 */
.L_x_15343:
[----:B------:R0:W-:Y:S01]  /*61b0*/  STG.E.U8 desc[UR36][R16.64], R8 ;  /* 0x0000000810007986 */ /* 0x0001e2000c101124 */
[----:B------:R-:W-:Y:S05]  /*61c0*/  BRA `(.L_x_15320) ;  /* 0x0000000000ac7947 */ /* 0x000fea0003800000 */
.L_x_15337:
        /* <DEDUP_REMOVED lines=23> */
.L_x_15319:
        /* <DEDUP_REMOVED lines=16> */
.L_x_15348:
[----:B------:R-:W-:Y:S05]  /*6440*/  BRA `(.L_x_15320) ;  /* 0x00000000000c7947 */ /* 0x000fea0003800000 */
.L_x_15347:
[----:B------:R0:W-:Y:S01]  /*6450*/  STG.E.64 desc[UR36][R16.64], R2 ;  /* 0x0000000210007986 */ /* 0x0001e2000c101b24 */
[----:B------:R-:W-:Y:S05]  /*6460*/  BRA `(.L_x_15320) ;  /* 0x0000000000047947 */ /* 0x000fea0003800000 */
.L_x_15346:
[----:B------:R0:W-:Y:S02]  /*6470*/  STG.E desc[UR36][R16.64], R2 ;  /* 0x0000000210007986 */ /* 0x0001e4000c101924 */
.L_x_15320:
[----:B------:R-:W-:-:S07]  /*6480*/  VIADD R19, R19, 0x80 ;  /* 0x0000008013137836 */ /* 0x000fce0000000000 */
.L_x_15277:
[----:B------:R-:W-:Y:S05]  /*6490*/  BSYNC B6 ;  /* 0x0000000000067941 */ /* 0x000fea0003800000 */
.L_x_15276:
        /* <DEDUP_REMOVED lines=307> */
.L_x_15351:
        /* <DEDUP_REMOVED lines=21> */
.L_x_15355:
[----:B------:R0:W5:Y:S01]  /*7920*/  LDG.E.U8 R4, desc[UR36][R2.64] ;  /* 0x0000002402047981 */ /* 0x000162000c1e1100 */
[----:B------:R-:W-:Y:S01]  /*7930*/  IMAD.MOV.U32 R5, RZ, RZ, RZ ;  /* 0x000000ffff057224 */ /* 0x000fe200078e00ff */
[----:B------:R-:W-:Y:S06]  /*7940*/  BRA `(.L_x_15357) ;  /* 0x0000000c00487947 */ /* 0x000fec0003800000 */
.L_x_15354:
        /* <DEDUP_REMOVED lines=8> */
.L_x_15359:
[----:B------:R-:W2:Y:S02]  /*79d0*/  LDG.E R4, desc[UR36][R2.64] ;  /* 0x0000002402047981 */ /* 0x000ea4000c1e1900 */
[----:B--2---:R-:W-:Y:S01]  /*79e0*/  SHF.R.S32.HI R5, RZ, 0x1f, R4 ;  /* 0x0000001fff057819 */ /* 0x004fe20000011404 */
[----:B------:R-:W-:Y:S06]  /*79f0*/  BRA `(.L_x_15357) ;  /* 0x0000000c001c7947 */ /* 0x000fec0003800000 */
.L_x_15358:
[----:B------:R-:W2:Y:S02]  /*7a00*/  LDG.E.S16 R4, desc[UR36][R2.64] ;  /* 0x0000002402047981 */ /* 0x000ea4000c1e1700 */
[----:B--2---:R-:W-:Y:S01]  /*7a10*/  SHF.R.S32.HI R5, RZ, 0x1f, R4 ;  /* 0x0000001fff057819 */ /* 0x004fe20000011404 */
[----:B------:R-:W-:Y:S06]  /*7a20*/  BRA `(.L_x_15357) ;  /* 0x0000000c00107947 */ /* 0x000fec0003800000 */
.L_x_15353:
        /* <DEDUP_REMOVED lines=9> */
.L_x_15361:
[----:B------:R-:W2:Y:S02]  /*7ac0*/  LDG.E.U16 R2, desc[UR36][R2.64] ;  /* 0x0000002402027981 */ /* 0x000ea4000c1e1500 */
[----:B--2---:R-:W-:-:S06]  /*7ad0*/  HADD2.F32 R4, -RZ, R2.H0_H0 ;  /* 0x20000002ff047230 */ /* 0x004fcc0000004100 */
[----:B------:R-:W0:Y:S01]  /*7ae0*/  F2I.S64.TRUNC R4, R4 ;  /* 0x0000000400047311 */ /* 0x000e22000020d900 */
[----:B------:R-:W-:Y:S05]  /*7af0*/  BRA `(.L_x_15357) ;  /* 0x0000000800dc7947 */ /* 0x000fea0003800000 */
.L_x_15360:
        /* <DEDUP_REMOVED lines=9> */
.L_x_15363:
[----:B------:R-:W2:Y:S02]  /*7b90*/  LDG.E.U16 R2, desc[UR36][R2.64] ;  /* 0x0000002402027981 */ /* 0x000ea4000c1e1500 */
[----:B--2---:R-:W-:-:S06]  /*7ba0*/  HADD2.F32 R4, -RZ, R2.H0_H0 ;  /* 0x20000002ff047230 */ /* 0x004fcc0000004100 */
[----:B------:R-:W0:Y:S01]  /*7bb0*/  F2I.S64.TRUNC R4, R4 ;  /* 0x0000000400047311 */ /* 0x000e22000020d900 */
[----:B------:R-:W-:Y:S05]  /*7bc0*/  BRA `(.L_x_15357) ;  /* 0x0000000800a87947 */ /* 0x000fea0003800000 */
.L_x_15362:
[----:B------:R-:W2:Y:S02]  /*7bd0*/  LDG.E.64 R2, desc[UR36][R2.64] ;  /* 0x0000002402027981 */ /* 0x000ea4000c1e1b00 */
[----:B--2---:R0:W1:Y:S01]  /*7be0*/  F2I.S64.F64.TRUNC R4, R2 ;  /* 0x0000000200047311 */ /* 0x004062000030d900 */
[----:B------:R-:W-:Y:S05]  /*7bf0*/  BRA `(.L_x_15357) ;  /* 0x00000008009c7947 */ /* 0x000fea0003800000 */
.L_x_15352:
        /* <DEDUP_REMOVED lines=13> */
.L_x_15366:
[----:B------:R-:W2:Y:S02]  /*7cd0*/  LDG.E.64 R2, desc[UR36][R2.64] ;  /* 0x0000002402027981 */ /* 0x000ea4000c1e1b00 */
[----:B--2---:R3:W4:Y:S01]  /*7ce0*/  F2I.S64.F64.TRUNC R4, R2 ;  /* 0x0000000200047311 */ /* 0x004722000030d900 */
[----:B------:R-:W-:Y:S05]  /*7cf0*/  BRA `(.L_x_15357) ;  /* 0x00000008005c7947 */ /* 0x000fea0003800000 */
.L_x_15365:
        /* <DEDUP_REMOVED lines=25> */
[----:B------:R-:W1:Y:S01]  /*7e90*/  F2I.S64.TRUNC R4, R5 ;  /* 0x0000000500047311 */ /* 0x000e62000020d900 */
[----:B------:R-:W-:Y:S05]  /*7ea0*/  BRA `(.L_x_15357) ;  /* 0x0000000400f07947 */ /* 0x000fea0003800000 */
.L_x_15368:
        /* <DEDUP_REMOVED lines=14> */
.L_x_15367:
[----:B------:R-:W2:Y:S02]  /*7f90*/  LDG.E.U16 R4, desc[UR36][R2.64] ;  /* 0x0000002402047981 */ /* 0x000ea4000c1e1500 */
[----:B--2---:R-:W-:-:S06]  /*7fa0*/  IMAD.U32 R4, R4, 0x10000, RZ ;  /* 0x0001000004047824 */ /* 0x004fcc00078e00ff */
[----:B------:R-:W0:Y:S01]  /*7fb0*/  F2I.S64.TRUNC R4, R4 ;  /* 0x0000000400047311 */ /* 0x000e22000020d900 */
[----:B------:R-:W-:Y:S05]  /*7fc0*/  BRA `(.L_x_15357) ;  /* 0x0000000400a87947 */ /* 0x000fea0003800000 */
.L_x_15364:
        /* <DEDUP_REMOVED lines=11> */
.L_x_15371:
        /* <DEDUP_REMOVED lines=21> */
.L_x_15375:
[----:B------:R-:W-:Y:S05]  /*81d0*/  BSYNC B1 ;  /* 0x0000000000017941 */ /* 0x000fea0003800000 */
.L_x_15374:
[----:B------:R-:W-:Y:S01]  /*81e0*/  IMAD.SHL.U32 R2, R2, 0x100000, RZ ;  /* 0x0010000002027824 */ /* 0x000fe200078e00ff */
[----:B------:R-:W-:-:S04]  /*81f0*/  LEA R3, R0, 0x3b800000, 0x17 ;  /* 0x3b80000000037811 */ /* 0x000fc800078eb8ff */
[----:B------:R-:W-:-:S07]  /*8200*/  LOP3.LUT R4, R3, R2, R4, 0xfe, !PT ;  /* 0x0000000203047212 */ /* 0x000fce00078efe04 */
.L_x_15373:
[----:B------:R-:W-:Y:S05]  /*8210*/  BSYNC B0 ;  /* 0x0000000000007941 */ /* 0x000fea0003800000 */
.L_x_15372:
[----:B------:R-:W0:Y:S01]  /*8220*/  F2I.S64.TRUNC R4, R4 ;  /* 0x0000000400047311 */ /* 0x000e22000020d900 */
[----:B------:R-:W-:Y:S05]  /*8230*/  BRA `(.L_x_15357) ;  /* 0x00000004000c7947 */ /* 0x000fea0003800000 */
.L_x_15370:
        /* <DEDUP_REMOVED lines=21> */
.L_x_15379:
[----:B------:R-:W-:Y:S05]  /*8390*/  BSYNC B1 ;  /* 0x0000000000017941 */ /* 0x000fea0003800000 */
.L_x_15378:
[----:B------:R-:W-:Y:S01]  /*83a0*/  IMAD.SHL.U32 R2, R2, 0x200000, RZ ;  /* 0x0020000002027824 */ /* 0x000fe200078e00ff */
[----:B------:R-:W-:-:S04]  /*83b0*/  LEA R3, R0, 0x37800000, 0x17 ;  /* 0x3780000000037811 */ /* 0x000fc800078eb8ff */
[----:B------:R-:W-:-:S07]  /*83c0*/  LOP3.LUT R4, R3, R2, R4, 0xfe, !PT ;  /* 0x0000000203047212 */ /* 0x000fce00078efe04 */
.L_x_15377:
[----:B------:R-:W-:Y:S05]  /*83d0*/  BSYNC B0 ;  /* 0x0000000000007941 */ /* 0x000fea0003800000 */
.L_x_15376:
[----:B------:R-:W0:Y:S01]  /*83e0*/  F2I.S64.TRUNC R4, R4 ;  /* 0x0000000400047311 */ /* 0x000e22000020d900 */
[----:B------:R-:W-:Y:S05]  /*83f0*/  BRA `(.L_x_15357) ;  /* 0x00000000009c7947 */ /* 0x000fea0003800000 */
.L_x_15369:
        /* <DEDUP_REMOVED lines=14> */
.L_x_15383:
[----:B------:R-:W-:Y:S05]  /*84e0*/  BSYNC B0 ;  /* 0x0000000000007941 */ /* 0x000fea0003800000 */
.L_x_15382:
[----:B------:R-:W0:Y:S01]  /*84f0*/  F2I.S64.TRUNC R4, R4 ;  /* 0x0000000400047311 */ /* 0x000e22000020d900 */
[----:B------:R-:W-:Y:S05]  /*8500*/  BRA `(.L_x_15357) ;  /* 0x0000000000587947 */ /* 0x000fea0003800000 */
.L_x_15356:
        /* <DEDUP_REMOVED lines=16> */
.L_x_15384:
[----:B------:R-:W-:Y:S01]  /*8610*/  CS2R R4, SRZ ;  /* 0x0000000000047805 */ /* 0x000fe2000001ff00 */
[----:B------:R-:W-:Y:S06]  /*8620*/  BRA `(.L_x_15357) ;  /* 0x0000000000107947 */ /* 0x000fec0003800000 */
.L_x_15381:
[----:B------:R0:W5:Y:S01]  /*8630*/  LDG.E.64 R4, desc[UR36][R2.64] ;  /* 0x0000002402047981 */ /* 0x000162000c1e1b00 */
[----:B------:R-:W-:Y:S05]  /*8640*/  BRA `(.L_x_15357) ;  /* 0x0000000000087947 */ /* 0x000fea0003800000 */
.L_x_15380:
[----:B------:R0:W5:Y:S01]  /*8650*/  LDG.E R4, desc[UR36][R2.64] ;  /* 0x0000002402047981 */ /* 0x000162000c1e1900 */
[----:B------:R-:W-:-:S07]  /*8660*/  IMAD.MOV.U32 R5, RZ, RZ, RZ ;  /* 0x000000ffff057224 */ /* 0x000fce00078e00ff */
.L_x_15357:
        /* <DEDUP_REMOVED lines=9> */
.L_x_15386:
        /* <DEDUP_REMOVED lines=20> */
.L_x_15387:
[----:B------:R-:W-:Y:S05]  /*8840*/  BSYNC B0 ;  /* 0x0000000000007941 */ /* 0x000fea0003800000 */
.L_x_15385:
        /* <DEDUP_REMOVED lines=14> */
.L_x_15391:
[----:B------:R0:W-:Y:S01]  /*8930*/  STG.E.U8 desc[UR36][R16.64], R2 ;  /* 0x0000000210007986 */ /* 0x0001e2000c101124 */
[----:B------:R-:W-:Y:S05]  /*8940*/  BRA `(.L_x_15393) ;  /* 0x0000000c00507947 */ /* 0x000fea0003800000 */
.L_x_15390:
        /* <DEDUP_REMOVED lines=8> */
.L_x_15395:
[----:B------:R0:W-:Y:S01]  /*89d0*/  STG.E desc[UR36][R16.64], R2 ;  /* 0x0000000210007986 */ /* 0x0001e2000c101924 */
[----:B------:R-:W-:Y:S05]  /*89e0*/  BRA `(.L_x_15393) ;  /* 0x0000000c00287947 */ /* 0x000fea0003800000 */
.L_x_15394:
[----:B------:R0:W-:Y:S01]  /*89f0*/  STG.E.U16 desc[UR36][R16.64], R2 ;  /* 0x0000000210007986 */ /* 0x0001e2000c101524 */
[----:B------:R-:W-:Y:S05]  /*8a00*/  BRA `(.L_x_15393) ;  /* 0x0000000c00207947 */ /* 0x000fea0003800000 */
.L_x_15389:
        /* <DEDUP_REMOVED lines=9> */
.L_x_15397:
[----:B------:R-:W0:Y:S02]  /*8aa0*/  I2F.S64 R0, R2 ;  /* 0x0000000200007312 */ /* 0x000e240000301400 */
[----:B0-----:R-:W-:-:S05]  /*8ab0*/  F2FP.F16.F32.PACK_AB R0, RZ, R0 ;  /* 0x00000000ff00723e */ /* 0x001fca00000000ff */
[----:B------:R0:W-:Y:S01]  /*8ac0*/  STG.E.U16 desc[UR36][R16.64], R0 ;  /* 0x0000000010007986 */ /* 0x0001e2000c101524 */
[----:B------:R-:W-:Y:S05]  /*8ad0*/  BRA `(.L_x_15393) ;  /* 0x0000000800ec7947 */ /* 0x000fea0003800000 */
.L_x_15396:
        /* <DEDUP_REMOVED lines=10> */
.L_x_15399:
[----:B------:R-:W0:Y:S02]  /*8b80*/  I2F.S64 R2, R2 ;  /* 0x0000000200027312 */ /* 0x000e240000301400 */
[----:B0-----:R-:W-:-:S04]  /*8b90*/  F2FP.F16.F32.PACK_AB R3, RZ, R2 ;  /* 0x00000002ff03723e */ /* 0x001fc800000000ff */
[----:B------:R-:W-:-:S05]  /*8ba0*/  PRMT R3, R3, 0x5410, RZ ;  /* 0x0000541003037816 */ /* 0x000fca00000000ff */
[----:B------:R0:W-:Y:S01]  /*8bb0*/  STG.E desc[UR36][R16.64], R3 ;  /* 0x0000000310007986 */ /* 0x0001e2000c101924 */
[----:B------:R-:W-:Y:S05]  /*8bc0*/  BRA `(.L_x_15393) ;  /* 0x0000000800b07947 */ /* 0x000fea0003800000 */
.L_x_15398:
[----:B------:R-:W0:Y:S02]  /*8bd0*/  I2F.F64.S64 R2, R2 ;  /* 0x0000000200027312 */ /* 0x000e240000301c00 */
[----:B0-----:R0:W-:Y:S01]  /*8be0*/  STG.E.64 desc[UR36][R16.64], R2 ;  /* 0x0000000210007986 */ /* 0x0011e2000c101b24 */
[----:B------:R-:W-:Y:S05]  /*8bf0*/  BRA `(.L_x_15393) ;  /* 0x0000000800a47947 */ /* 0x000fea0003800000 */
.L_x_15388:
        /* <DEDUP_REMOVED lines=13> */
.L_x_15402:
[----:B------:R-:W0:Y:S01]  /*8cd0*/  I2F.F64.S64 R4, R2 ;  /* 0x0000000200047312 */ /* 0x000e220000301c00 */
[----:B------:R-:W-:-:S05]  /*8ce0*/  CS2R R6, SRZ ;  /* 0x0000000000067805 */ /* 0x000fca000001ff00 */
[----:B0-----:R0:W-:Y:S01]  /*8cf0*/  STG.E.128 desc[UR36][R16.64], R4 ;  /* 0x0000000410007986 */ /* 0x0011e2000c101d24 */
[----:B------:R-:W-:Y:S05]  /*8d00*/  BRA `(.L_x_15393) ;  /* 0x0000000800607947 */ /* 0x000fea0003800000 */
.L_x_15401:
        /* <DEDUP_REMOVED lines=21> */
.L_x_15406:
[----:B------:R-:W-:Y:S05]  /*8e60*/  BSYNC B0 ;  /* 0x0000000000007941 */ /* 0x000fea0003800000 */
.L_x_15405:
[----:B------:R-:W-:-:S05]  /*8e70*/  LOP3.LUT R5, R0, R5, RZ, 0xfc, !PT ;  /* 0x0000000500057212 */ /* 0x000fca00078efcff */
[----:B------:R0:W-:Y:S01]  /*8e80*/  STG.E.U8 desc[UR36][R16.64], R5 ;  /* 0x0000000510007986 */ /* 0x0001e2000c101124 */
[----:B------:R-:W-:Y:S05]  /*8e90*/  BRA `(.L_x_15393) ;  /* 0x0000000400fc7947 */ /* 0x000fea0003800000 */
.L_x_15404:
        /* <DEDUP_REMOVED lines=13> */
.L_x_15408:
[----:B------:R-:W-:Y:S01]  /*8f70*/  IMAD.MOV.U32 R0, RZ, RZ, 0x7f ;  /* 0x0000007fff007424 */ /* 0x000fe200078e00ff */
[----:B------:R-:W-:-:S04]  /*8f80*/  ISETP.GT.U32.AND P0, PT, R4, 0x7f800000, PT ;  /* 0x7f8000000400780c */ /* 0x000fc80003f04070 */
[----:B------:R-:W-:-:S09]  /*8f90*/  SEL R0, R0, 0x7c, P0 ;  /* 0x0000007c00007807 */ /* 0x000fd20000000000 */
.L_x_15409:
[----:B------:R-:W-:Y:S05]  /*8fa0*/  BSYNC B0 ;  /* 0x0000000000007941 */ /* 0x000fea0003800000 */
.L_x_15407:
[----:B------:R-:W-:-:S04]  /*8fb0*/  LOP3.LUT R2, R3, 0x80000000, RZ, 0xc0, !PT ;  /* 0x8000000003027812 */ /* 0x000fc800078ec0ff */
[----:B------:R-:W-:-:S04]  /*8fc0*/  SHF.R.U32.HI R3, RZ, 0x18, R2 ;  /* 0x00000018ff037819 */ /* 0x000fc80000011602 */
[----:B------:R-:W-:-:S05]  /*8fd0*/  LOP3.LUT R3, R0, R3, RZ, 0xfc, !PT ;  /* 0x0000000300037212 */ /* 0x000fca00078efcff */
[----:B------:R0:W-:Y:S01]  /*8fe0*/  STG.E.U8 desc[UR36][R16.64], R3 ;  /* 0x0000000310007986 */ /* 0x0001e2000c101124 */
[----:B------:R-:W-:Y:S05]  /*8ff0*/  BRA `(.L_x_15393) ;  /* 0x0000000400a47947 */ /* 0x000fea0003800000 */
.L_x_15403:
[----:B------:R-:W0:Y:S02]  /*9000*/  I2F.S64 R0, R2 ;  /* 0x0000000200007312 */ /* 0x000e240000301400 */
[----:B0-----:R-:W-:-:S05]  /*9010*/  F2FP.BF16.F32.PACK_AB R0, RZ, R0 ;  /* 0x00000000ff00723e */ /* 0x001fca00000010ff */
[----:B------:R0:W-:Y:S01]  /*9020*/  STG.E.U16 desc[UR36][R16.64], R0 ;  /* 0x0000000010007986 */ /* 0x0001e2000c101524 */
[----:B------:R-:W-:Y:S05]  /*9030*/  BRA `(.L_x_15393) ;  /* 0x0000000400947947 */ /* 0x000fea0003800000 */
.L_x_15400:
        /* <DEDUP_REMOVED lines=10> */
.L_x_15412:
        /* <DEDUP_REMOVED lines=17> */
.L_x_15415:
[----:B------:R-:W-:-:S04]  /*91f0*/  LOP3.LUT R2, R3, 0x80000000, RZ, 0xc0, !PT ;  /* 0x8000000003027812 */ /* 0x000fc800078ec0ff */
[----:B------:R-:W-:-:S04]  /*9200*/  SHF.R.U32.HI R3, RZ, 0x18, R2 ;  /* 0x00000018ff037819 */ /* 0x000fc80000011602 */
[----:B------:R-:W-:-:S04]  /*9210*/  LOP3.LUT R0, R0, R3, RZ, 0xfc, !PT ;  /* 0x0000000300007212 */ /* 0x000fc800078efcff */
[----:B------:R-:W-:-:S07]  /*9220*/  PRMT R8, R0, 0x7610, R8 ;  /* 0x0000761000087816 */ /* 0x000fce0000000008 */
.L_x_15414:
[----:B------:R-:W-:Y:S05]  /*9230*/  BSYNC B0 ;  /* 0x0000000000007941 */ /* 0x000fea0003800000 */
.L_x_15413:
[----:B------:R0:W-:Y:S01]  /*9240*/  STG.E.U8 desc[UR36][R16.64], R8 ;  /* 0x0000000810007986 */ /* 0x0001e2000c101124 */
[----:B------:R-:W-:Y:S05]  /*9250*/  BRA `(.L_x_15393) ;  /* 0x00000004000c7947 */ /* 0x000fea0003800000 */
.L_x_15411:
        /* <DEDUP_REMOVED lines=17> */
.L_x_15418:
[----:B------:R-:W-:-:S04]  /*9370*/  LOP3.LUT R2, R3, 0x80000000, RZ, 0xc0, !PT ;  /* 0x8000000003027812 */ /* 0x000fc800078ec0ff */
[----:B------:R-:W-:-:S04]  /*9380*/  SHF.R.U32.HI R3, RZ, 0x18, R2 ;  /* 0x00000018ff037819 */ /* 0x000fc80000011602 */
[----:B------:R-:W-:-:S04]  /*9390*/  LOP3.LUT R0, R0, R3, RZ, 0xfc, !PT ;  /* 0x0000000300007212 */ /* 0x000fc800078efcff */
[----:B------:R-:W-:-:S07]  /*93a0*/  PRMT R8, R0, 0x7610, R8 ;  /* 0x0000761000087816 */ /* 0x000fce0000000008 */
.L_x_15417:
[----:B------:R-:W-:Y:S05]  /*93b0*/  BSYNC B0 ;  /* 0x0000000000007941 */ /* 0x000fea0003800000 */
.L_x_15416:
[----:B------:R2:W-:Y:S01]  /*93c0*/  STG.E.U8 desc[UR36][R16.64], R8 ;  /* 0x0000000810007986 */ /* 0x0005e2000c101124 */
[----:B------:R-:W-:Y:S05]  /*93d0*/  BRA `(.L_x_15393) ;  /* 0x0000000000ac7947 */ /* 0x000fea0003800000 */
.L_x_15410:
        /* <DEDUP_REMOVED lines=23> */
.L_x_15392:
        /* <DEDUP_REMOVED lines=16> */
.L_x_15421:
[----:B------:R-:W-:Y:S05]  /*9650*/  BRA `(.L_x_15393) ;  /* 0x00000000000c7947 */ /* 0x000fea0003800000 */
.L_x_15420:
[----:B------:R4:W-:Y:S01]  /*9660*/  STG.E.64 desc[UR36][R16.64], R2 ;  /* 0x0000000210007986 */ /* 0x0009e2000c101b24 */
[----:B------:R-:W-:Y:S05]  /*9670*/  BRA `(.L_x_15393) ;  /* 0x0000000000047947 */ /* 0x000fea0003800000 */
.L_x_15419:
[----:B------:R3:W-:Y:S02]  /*9680*/  STG.E desc[UR36][R16.64], R2 ;  /* 0x0000000210007986 */ /* 0x0007e4000c101924 */
.L_x_15393:
[----:B------:R-:W-:-:S07]  /*9690*/  VIADD R19, R19, 0x80 ;  /* 0x0000008013137836 */ /* 0x000fce0000000000 */
.L_x_15350:
[----:B------:R-:W-:Y:S05]  /*96a0*/  BSYNC B6 ;  /* 0x0000000000067941 */ /* 0x000fea0003800000 */
.L_x_15349:
        /* <DEDUP_REMOVED lines=306> */
.L_x_15422:
        /* <DEDUP_REMOVED lines=21> */
.L_x_15426:
[----:B------:R0:W5:Y:S01]  /*ab20*/  LDG.E.U8 R4, desc[UR36][R2.64] ;  /* 0x0000002402047981 */ /* 0x000162000c1e1100 */
[----:B------:R-:W-:Y:S01]  /*ab30*/  IMAD.MOV.U32 R5, RZ, RZ, RZ ;  /* 0x000000ffff057224 */ /* 0x000fe200078e00ff */
[----:B------:R-:W-:Y:S06]  /*ab40*/  BRA `(.L_x_15428) ;  /* 0x0000000c00487947 */ /* 0x000fec0003800000 */
.L_x_15425:
        /* <DEDUP_REMOVED lines=8> */
.L_x_15430:
[----:B------:R-:W2:Y:S02]  /*abd0*/  LDG.E R4, desc[UR36][R2.64] ;  /* 0x0000002402047981 */ /* 0x000ea4000c1e1900 */
[----:B--2---:R-:W-:Y:S01]  /*abe0*/  SHF.R.S32.HI R5, RZ, 0x1f, R4 ;  /* 0x0000001fff057819 */ /* 0x004fe20000011404 */
[----:B------:R-:W-:Y:S06]  /*abf0*/  BRA `(.L_x_15428) ;  /* 0x0000000c001c7947 */ /* 0x000fec0003800000 */
.L_x_15429:
[----:B------:R-:W2:Y:S02]  /*ac00*/  LDG.E.S16 R4, desc[UR36][R2.64] ;  /* 0x0000002402047981 */ /* 0x000ea4000c1e1700 */
[----:B--2---:R-:W-:Y:S01]  /*ac10*/  SHF.R.S32.HI R5, RZ, 0x1f, R4 ;  /* 0x0000001fff057819 */ /* 0x004fe20000011404 */
[----:B------:R-:W-:Y:S06]  /*ac20*/  BRA `(.L_x_15428) ;  /* 0x0000000c00107947 */ /* 0x000fec0003800000 */
.L_x_15424:
        /* <DEDUP_REMOVED lines=9> */
.L_x_15432:
[----:B------:R-:W2:Y:S02]  /*acc0*/  LDG.E.U16 R2, desc[UR36][R2.64] ;  /* 0x0000002402027981 */ /* 0x000ea4000c1e1500 */
[----:B--2---:R-:W-:-:S06]  /*acd0*/  HADD2.F32 R4, -RZ, R2.H0_H0 ;  /* 0x20000002ff047230 */ /* 0x004fcc0000004100 */
[----:B------:R-:W0:Y:S01]  /*ace0*/  F2I.S64.TRUNC R4, R4 ;  /* 0x0000000400047311 */ /* 0x000e22000020d900 */
[----:B------:R-:W-:Y:S05]  /*acf0*/  BRA `(.L_x_15428) ;  /* 0x0000000800dc7947 */ /* 0x000fea0003800000 */
.L_x_15431:
        /* <DEDUP_REMOVED lines=9> */
.L_x_15434:
[----:B------:R-:W2:Y:S02]  /*ad90*/  LDG.E.U16 R2, desc[UR36][R2.64] ;  /* 0x0000002402027981 */ /* 0x000ea4000c1e1500 */
[----:B--2---:R-:W-:-:S06]  /*ada0*/  HADD2.F32 R4, -RZ, R2.H0_H0 ;  /* 0x20000002ff047230 */ /* 0x004fcc0000004100 */
[----:B------:R-:W0:Y:S01]  /*adb0*/  F2I.S64.TRUNC R4, R4 ;  /* 0x0000000400047311 */ /* 0x000e22000020d900 */
[----:B------:R-:W-:Y:S05]  /*adc0*/  BRA `(.L_x_15428) ;  /* 0x0000000800a87947 */ /* 0x000fea0003800000 */
.L_x_15433:
[----:B------:R-:W2:Y:S02]  /*add0*/  LDG.E.64 R2, desc[UR36][R2.64] ;  /* 0x0000002402027981 */ /* 0x000ea4000c1e1b00 */
[----:B--2---:R0:W1:Y:S01]  /*ade0*/  F2I.S64.F64.TRUNC R4, R2 ;  /* 0x0000000200047311 */ /* 0x004062000030d900 */
[----:B------:R-:W-:Y:S05]  /*adf0*/  BRA `(.L_x_15428) ;  /* 0x00000008009c7947 */ /* 0x000fea0003800000 */
.L_x_15423:
        /* <DEDUP_REMOVED lines=13> */
.L_x_15437:
[----:B------:R-:W2:Y:S02]  /*aed0*/  LDG.E.64 R2, desc[UR36][R2.64] ;  /* 0x0000002402027981 */ /* 0x000ea4000c1e1b00 */
[----:B--2---:R0:W1:Y:S01]  /*aee0*/  F2I.S64.F64.TRUNC R4, R2 ;  /* 0x0000000200047311 */ /* 0x004062000030d900 */
[----:B------:R-:W-:Y:S05]  /*aef0*/  BRA `(.L_x_15428) ;  /* 0x00000008005c7947 */ /* 0x000fea0003800000 */
.L_x_15436:
        /* <DEDUP_REMOVED lines=27> */
.L_x_15439:
        /* <DEDUP_REMOVED lines=14> */
.L_x_15438:
[----:B------:R-:W2:Y:S02]  /*b190*/  LDG.E.U16 R4, desc[UR36][R2.64] ;  /* 0x0000002402047981 */ /* 0x000ea4000c1e1500 */
[----:B--2---:R-:W-:-:S06]  /*b1a0*/  IMAD.U32 R4, R4, 0x10000, RZ ;  /* 0x0001000004047824 */ /* 0x004fcc00078e00ff */
[----:B------:R-:W0:Y:S01]  /*b1b0*/  F2I.S64.TRUNC R4, R4 ;  /* 0x0000000400047311 */ /* 0x000e22000020d900 */
[----:B------:R-:W-:Y:S05]  /*b1c0*/  BRA `(.L_x_15428) ;  /* 0x0000000400a87947 */ /* 0x000fea0003800000 */
.L_x_15435:
        /* <DEDUP_REMOVED lines=11> */
.L_x_15442:
        /* <DEDUP_REMOVED lines=21> */
.L_x_15446:
[----:B------:R-:W-:Y:S05]  /*b3d0*/  BSYNC B1 ;  /* 0x0000000000017941 */ /* 0x000fea0003800000 */
.L_x_15445:
[----:B------:R-:W-:Y:S01]  /*b3e0*/  IMAD.SHL.U32 R2, R2, 0x100000, RZ ;  /* 0x0010000002027824 */ /* 0x000fe200078e00ff */
[----:B------:R-:W-:-:S04]  /*b3f0*/  LEA R3, R0, 0x3b800000, 0x17 ;  /* 0x3b80000000037811 */ /* 0x000fc800078eb8ff */
[----:B------:R-:W-:-:S07]  /*b400*/  LOP3.LUT R4, R3, R2, R4, 0xfe, !PT ;  /* 0x0000000203047212 */ /* 0x000fce00078efe04 */
.L_x_15444:
[----:B------:R-:W-:Y:S05]  /*b410*/  BSYNC B0 ;  /* 0x0000000000007941 */ /* 0x000fea0003800000 */
.L_x_15443:
[----:B------:R-:W2:Y:S01]  /*b420*/  F2I.S64.TRUNC R4, R4 ;  /* 0x0000000400047311 */ /* 0x000ea2000020d900 */
[----:B------:R-:W-:Y:S05]  /*b430*/  BRA `(.L_x_15428) ;  /* 0x00000004000c7947 */ /* 0x000fea0003800000 */
.L_x_15441:
        /* <DEDUP_REMOVED lines=21> */
.L_x_15450:
[----:B------:R-:W-:Y:S05]  /*b590*/  BSYNC B1 ;  /* 0x0000000000017941 */ /* 0x000fea0003800000 */
.L_x_15449:
[----:B------:R-:W-:Y:S01]  /*b5a0*/  IMAD.SHL.U32 R2, R2, 0x200000, RZ ;  /* 0x0020000002027824 */ /* 0x000fe200078e00ff */
[----:B------:R-:W-:-:S04]  /*b5b0*/  LEA R3, R0, 0x37800000, 0x17 ;  /* 0x3780000000037811 */ /* 0x000fc800078eb8ff */
[----:B------:R-:W-:-:S07]  /*b5c0*/  LOP3.LUT R4, R3, R2, R4, 0xfe, !PT ;  /* 0x0000000203047212 */ /* 0x000fce00078efe04 */
.L_x_15448:
[----:B------:R-:W-:Y:S05]  /*b5d0*/  BSYNC B0 ;  /* 0x0000000000007941 */ /* 0x000fea0003800000 */
.L_x_15447:
[----:B------:R-:W0:Y:S01]  /*b5e0*/  F2I.S64.TRUNC R4, R4 ;  /* 0x0000000400047311 */ /* 0x000e22000020d900 */
[----:B------:R-:W-:Y:S05]  /*b5f0*/  BRA `(.L_x_15428) ;  /* 0x00000000009c7947 */ /* 0x000fea0003800000 */
.L_x_15440:
        /* <DEDUP_REMOVED lines=14> */
.L_x_15454:
[----:B------:R-:W-:Y:S05]  /*b6e0*/  BSYNC B0 ;  /* 0x0000000000007941 */ /* 0x000fea0003800000 */
.L_x_15453:
[----:B------:R-:W0:Y:S01]  /*b6f0*/  F2I.S64.TRUNC R4, R4 ;  /* 0x0000000400047311 */ /* 0x000e22000020d900 */
[----:B------:R-:W-:Y:S05]  /*b700*/  BRA `(.L_x_15428) ;  /* 0x0000000000587947 */ /* 0x000fea0003800000 */
.L_x_15427:
        /* <DEDUP_REMOVED lines=16> */
.L_x_15455:
[----:B------:R-:W-:Y:S01]  /*b810*/  CS2R R4, SRZ ;  /* 0x0000000000047805 */ /* 0x000fe2000001ff00 */
[----:B------:R-:W-:Y:S06]  /*b820*/  BRA `(.L_x_15428) ;  /* 0x0000000000107947 */ /* 0x000fec0003800000 */
.L_x_15452:
[----:B------:R4:W5:Y:S01]  /*b830*/  LDG.E.64 R4, desc[UR36][R2.64] ;  /* 0x0000002402047981 */ /* 0x000962000c1e1b00 */
[----:B------:R-:W-:Y:S05]  /*b840*/  BRA `(.L_x_15428) ;  /* 0x0000000000087947 */ /* 0x000fea0003800000 */
.L_x_15451:
[----:B------:R3:W5:Y:S01]  /*b850*/  LDG.E R4, desc[UR36][R2.64] ;  /* 0x0000002402047981 */ /* 0x000762000c1e1900 */
[----:B------:R-:W-:-:S07]  /*b860*/  IMAD.MOV.U32 R5, RZ, RZ, RZ ;  /* 0x000000ffff057224 */ /* 0x000fce00078e00ff */
.L_x_15428:
[----:B------:R-:W-:Y:S01]  /*b870*/  ULDC UR4, c[0x0][0x42c] ;  /* 0x00010b0000047ab9 */ /* 0x000fe20000000800 */
[----:B------:R-:W-:Y:S01]  /*b880*/  BSSY B0, `(.L_x_15456) ;  /* 0x000001c000007945 */ /* 0x000fe20003800000 */
[----:B012--5:R-:W-:-:S04]  /*b890*/  LOP3.LUT R0, R5, UR4, RZ, 0xfc, !PT ;  /* 0x0000000405007c12 */ /* 0x027fc8000f8efcff */
[----:B------:R-:W-:-:S13]  /*b8a0*/  ISETP.NE.U32.AND P0, PT, R0, RZ, PT ;  /* 0x000000ff0000720c */ /* 0x000fda0003f05070 */
[----:B------:R-:W-:Y:S05]  /*b8b0*/  @!P0 BRA `(.L_x_15457) ;  /* 0x0000000000108947 */ /* 0x000fea0003800000 */
[----:B------:R-:W-:Y:S01]  /*b8c0*/  IMAD.MOV.U32 R0, RZ, RZ, R4 ;  /* 0x000000ffff007224 */ /* 0x000fe200078e0004 */
[----:B------:R-:W-:-:S07]  /*b8d0*/  MOV R4, 0xb8f0 ;  /* 0x0000b8f000047802 */ /* 0x000fce0000000f00 */
[----:B---34-:R-:W-:Y:S05]  /*b8e0*/  CALL.REL.NOINC `($__internal_35_$__cuda_sm20_div_s64) ;  /* 0x0000000c00ec7944 */ /* 0x018fea0003c00000 */
[----:B------:R-:W-:Y:S05]  /*b8f0*/  BRA `(.L_x_15458) ;  /* 0x0000000000507947 */ /* 0x000fea0003800000 */
.L_x_15457:
[----:B------:R-:W0:Y:S01]  /*b900*/  I2F.U32.RP R0, R4 ;  /* 0x0000000400007306 */ /* 0x000e220000209000 */
[----:B------:R-:W-:Y:S01]  /*b910*/  ULDC UR4, c[0x0][0x428] ;  /* 0x00010a0000047ab9 */ /* 0x000fe20000000800 */
[----:B------:R-:W-:-:S06]  /*b920*/  ISETP.NE.U32.AND P2, PT, R4, RZ, PT ;  /* 0x000000ff0400720c */ /* 0x000fcc0003f45070 */
[----:B0-----:R-:W3:Y:S02]  /*b930*/  MUFU.RCP R0, R0 ;  /* 0x0000000000007308 */ /* 0x001ee40000001000 */
[----:B---34-:R-:W-:-:S06]  /*b940*/  VIADD R2, R0, 0xffffffe ;  /* 0x0ffffffe00027836 */ /* 0x018fcc0000000000 */
        /* <DEDUP_REMOVED lines=15> */
.L_x_15458:
[----:B------:R-:W-:Y:S05]  /*ba40*/  BSYNC B0 ;  /* 0x0000000000007941 */ /* 0x000fea0003800000 */
.L_x_15456:
        /* <DEDUP_REMOVED lines=14> */
.L_x_15462:
[----:B------:R-:W-:Y:S01]  /*bb30*/  STG.E.U8 desc[UR36][R16.64], R2 ;  /* 0x0000000210007986 */ /* 0x000fe2000c101124 */
[----:B------:R-:W-:Y:S05]  /*bb40*/  EXIT ;  /* 0x000000000000794d */ /* 0x000fea0003800000 */
.L_x_15461:
        /* <DEDUP_REMOVED lines=8> */
.L_x_15465:
[----:B------:R-:W-:Y:S01]  /*bbd0*/  STG.E desc[UR36][R16.64], R2 ;  /* 0x0000000210007986 */ /* 0x000fe2000c101924 */
[----:B------:R-:W-:Y:S05]  /*bbe0*/  EXIT ;  /* 0x000000000000794d */ /* 0x000fea0003800000 */
.L_x_15464:
[----:B------:R-:W-:Y:S01]  /*bbf0*/  STG.E.U16 desc[UR36][R16.64], R2 ;  /* 0x0000000210007986 */ /* 0x000fe2000c101524 */
[----:B------:R-:W-:Y:S05]  /*bc00*/  EXIT ;  /* 0x000000000000794d */ /* 0x000fea0003800000 */
.L_x_15460:
        /* <DEDUP_REMOVED lines=9> */
.L_x_15467:
[----:B------:R-:W0:Y:S02]  /*bca0*/  I2F.S64 R0, R2 ;  /* 0x0000000200007312 */ /* 0x000e240000301400 */
[----:B0-----:R-:W-:-:S05]  /*bcb0*/  F2FP.F16.F32.PACK_AB R0, RZ, R0 ;  /* 0x00000000ff00723e */ /* 0x001fca00000000ff */
[----:B------:R-:W-:Y:S01]  /*bcc0*/  STG.E.U16 desc[UR36][R16.64], R0 ;  /* 0x0000000010007986 */ /* 0x000fe2000c101524 */
[----:B------:R-:W-:Y:S05]  /*bcd0*/  EXIT ;  /* 0x000000000000794d */ /* 0x000fea0003800000 */
.L_x_15466:
        /* <DEDUP_REMOVED lines=10> */
.L_x_15469:
[----:B------:R-:W0:Y:S02]  /*bd80*/  I2F.S64 R2, R2 ;  /* 0x0000000200027312 */ /* 0x000e240000301400 */
[----:B0-----:R-:W-:-:S04]  /*bd90*/  F2FP.F16.F32.PACK_AB R3, RZ, R2 ;  /* 0x00000002ff03723e */ /* 0x001fc800000000ff */
[----:B------:R-:W-:-:S05]  /*bda0*/  PRMT R3, R3, 0x5410, RZ ;  /* 0x0000541003037816 */ /* 0x000fca00000000ff */
[----:B------:R-:W-:Y:S01]  /*bdb0*/  STG.E desc[UR36][R16.64], R3 ;  /* 0x0000000310007986 */ /* 0x000fe2000c101924 */
[----:B------:R-:W-:Y:S05]  /*bdc0*/  EXIT ;  /* 0x000000000000794d */ /* 0x000fea0003800000 */
.L_x_15468:
[----:B------:R-:W0:Y:S02]  /*bdd0*/  I2F.F64.S64 R2, R2 ;  /* 0x0000000200027312 */ /* 0x000e240000301c00 */
[----:B0-----:R-:W-:Y:S01]  /*bde0*/  STG.E.64 desc[UR36][R16.64], R2 ;  /* 0x0000000210007986 */ /* 0x001fe2000c101b24 */
[----:B------:R-:W-:Y:S05]  /*bdf0*/  EXIT ;  /* 0x000000000000794d */ /* 0x000fea0003800000 */
.L_x_15459:
        /* <DEDUP_REMOVED lines=13> */
.L_x_15472:
[----:B------:R-:W0:Y:S01]  /*bed0*/  I2F.F64.S64 R4, R2 ;  /* 0x0000000200047312 */ /* 0x000e220000301c00 */
[----:B------:R-:W-:-:S05]  /*bee0*/  CS2R R6, SRZ ;  /* 0x0000000000067805 */ /* 0x000fca000001ff00 */
[----:B0-----:R-:W-:Y:S01]  /*bef0*/  STG.E.128 desc[UR36][R16.64], R4 ;  /* 0x0000000410007986 */ /* 0x001fe2000c101d24 */
[----:B------:R-:W-:Y:S05]  /*bf00*/  EXIT ;  /* 0x000000000000794d */ /* 0x000fea0003800000 */
.L_x_15471:
        /* <DEDUP_REMOVED lines=21> */
.L_x_15476:
[----:B------:R-:W-:Y:S05]  /*c060*/  BSYNC B0 ;  /* 0x0000000000007941 */ /* 0x000fea0003800000 */
.L_x_15475:
[----:B------:R-:W-:-:S05]  /*c070*/  LOP3.LUT R5, R0, R5, RZ, 0xfc, !PT ;  /* 0x0000000500057212 */ /* 0x000fca00078efcff */
[----:B------:R-:W-:Y:S01]  /*c080*/  STG.E.U8 desc[UR36][R16.64], R5 ;  /* 0x0000000510007986 */ /* 0x000fe2000c101124 */
[----:B------:R-:W-:Y:S05]  /*c090*/  EXIT ;  /* 0x000000000000794d */ /* 0x000fea0003800000 */
.L_x_15474:
        /* <DEDUP_REMOVED lines=13> */
.L_x_15478:
[----:B------:R-:W-:Y:S01]  /*c170*/  IMAD.MOV.U32 R0, RZ, RZ, 0x7f ;  /* 0x0000007fff007424 */ /* 0x000fe200078e00ff */
[----:B------:R-:W-:-:S04]  /*c180*/  ISETP.GT.U32.AND P0, PT, R4, 0x7f800000, PT ;  /* 0x7f8000000400780c */ /* 0x000fc80003f04070 */
[----:B------:R-:W-:-:S09]  /*c190*/  SEL R0, R0, 0x7c, P0 ;  /* 0x0000007c00007807 */ /* 0x000fd20000000000 */
.L_x_15479:
[----:B------:R-:W-:Y:S05]  /*c1a0*/  BSYNC B0 ;  /* 0x0000000000007941 */ /* 0x000fea0003800000 */
.L_x_15477:
[----:B------:R-:W-:-:S04]  /*c1b0*/  LOP3.LUT R2, R3, 0x80000000, RZ, 0xc0, !PT ;  /* 0x8000000003027812 */ /* 0x000fc800078ec0ff */
[----:B------:R-:W-:-:S04]  /*c1c0*/  SHF.R.U32.HI R3, RZ, 0x18, R2 ;  /* 0x00000018ff037819 */ /* 0x000fc80000011602 */
[----:B------:R-:W-:-:S05]  /*c1d0*/  LOP3.LUT R3, R0, R3, RZ, 0xfc, !PT ;  /* 0x0000000300037212 */ /* 0x000fca00078efcff */
[----:B------:R-:W-:Y:S01]  /*c1e0*/  STG.E.U8 desc[UR36][R16.64], R3 ;  /* 0x0000000310007986 */ /* 0x000fe2000c101124 */
[----:B------:R-:W-:Y:S05]  /*c1f0*/  EXIT ;  /* 0x000000000000794d */ /* 0x000fea0003800000 */
.L_x_15473:
[----:B------:R-:W0:Y:S02]  /*c200*/  I2F.S64 R0, R2 ;  /* 0x0000000200007312 */ /* 0x000e240000301400 */
[----:B0-----:R-:W-:-:S05]  /*c210*/  F2FP.BF16.F32.PACK_AB R0, RZ, R0 ;  /* 0x00000000ff00723e */ /* 0x001fca00000010ff */
[----:B------:R-:W-:Y:S01]  /*c220*/  STG.E.U16 desc[UR36][R16.64], R0 ;  /* 0x0000000010007986 */ /* 0x000fe2000c101524 */
[----:B------:R-:W-:Y:S05]  /*c230*/  EXIT ;  /* 0x000000000000794d */ /* 0x000fea0003800000 */
.L_x_15470:
        /* <DEDUP_REMOVED lines=10> */
.L_x_15482:
        /* <DEDUP_REMOVED lines=17> */
.L_x_15485:
[----:B------:R-:W-:-:S04]  /*c3f0*/  LOP3.LUT R2, R3, 0x80000000, RZ, 0xc0, !PT ;  /* 0x8000000003027812 */ /* 0x000fc800078ec0ff */
[----:B------:R-:W-:-:S04]  /*c400*/  SHF.R.U32.HI R3, RZ, 0x18, R2 ;  /* 0x00000018ff037819 */ /* 0x000fc80000011602 */
[----:B------:R-:W-:-:S04]  /*c410*/  LOP3.LUT R0, R0, R3, RZ, 0xfc, !PT ;  /* 0x0000000300007212 */ /* 0x000fc800078efcff */
[----:B------:R-:W-:-:S07]  /*c420*/  PRMT R8, R0, 0x7610, R8 ;  /* 0x0000761000087816 */ /* 0x000fce0000000008 */
.L_x_15484:
[----:B------:R-:W-:Y:S05]  /*c430*/  BSYNC B0 ;  /* 0x0000000000007941 */ /* 0x000fea0003800000 */
.L_x_15483:
[----:B------:R-:W-:Y:S01]  /*c440*/  STG.E.U8 desc[UR36][R16.64], R8 ;  /* 0x0000000810007986 */ /* 0x000fe2000c101124 */
[----:B------:R-:W-:Y:S05]  /*c450*/  EXIT ;  /* 0x000000000000794d */ /* 0x000fea0003800000 */
.L_x_15481:
        /* <DEDUP_REMOVED lines=17> */
.L_x_15488:
[----:B------:R-:W-:-:S04]  /*c570*/  LOP3.LUT R2, R3, 0x80000000, RZ, 0xc0, !PT ;  /* 0x8000000003027812 */ /* 0x000fc800078ec0ff */
[----:B------:R-:W-:-:S04]  /*c580*/  SHF.R.U32.HI R3, RZ, 0x18, R2 ;  /* 0x00000018ff037819 */ /* 0x000fc80000011602 */
[----:B------:R-:W-:-:S04]  /*c590*/  LOP3.LUT R0, R0, R3, RZ, 0xfc, !PT ;  /* 0x0000000300007212 */ /* 0x000fc800078efcff */
[----:B------:R-:W-:-:S07]  /*c5a0*/  PRMT R8, R0, 0x7610, R8 ;  /* 0x0000761000087816 */ /* 0x000fce0000000008 */
.L_x_15487:
[----:B------:R-:W-:Y:S05]  /*c5b0*/  BSYNC B0 ;  /* 0x0000000000007941 */ /* 0x000fea0003800000 */
.L_x_15486:
[----:B------:R-:W-:Y:S01]  /*c5c0*/  STG.E.U8 desc[UR36][R16.64], R8 ;  /* 0x0000000810007986 */ /* 0x000fe2000c101124 */
[----:B------:R-:W-:Y:S05]  /*c5d0*/  EXIT ;  /* 0x000000000000794d */ /* 0x000fea0003800000 */
.L_x_15480:
        /* <DEDUP_REMOVED lines=23> */
.L_x_15463:
        /* <DEDUP_REMOVED lines=16> */
.L_x_15491:
[----:B------:R-:W-:Y:S05]  /*c850*/  EXIT ;  /* 0x000000000000794d */ /* 0x000fea0003800000 */
.L_x_15490:
[----:B------:R-:W-:Y:S01]  /*c860*/  STG.E.64 desc[UR36][R16.64], R2 ;  /* 0x0000000210007986 */ /* 0x000fe2000c101b24 */
[----:B------:R-:W-:Y:S05]  /*c870*/  EXIT ;  /* 0x000000000000794d */ /* 0x000fea0003800000 */
.L_x_15489:
[----:B------:R-:W-:Y:S01]  /*c880*/  STG.E desc[UR36][R16.64], R2 ;  /* 0x0000000210007986 */ /* 0x000fe2000c101924 */
[----:B------:R-:W-:Y:S05]  /*c890*/  EXIT ;  /* 0x000000000000794d */ /* 0x000fea0003800000 */
        .weak           $__internal_35_$__cuda_sm20_div_s64
        .type           $__internal_35_$__cuda_sm20_div_s64,@function
        .size           $__internal_35_$__cuda_sm20_div_s64,(.L_x_22732 - $__internal_35_$__cuda_sm20_div_s64)
$__internal_35_$__cuda_sm20_div_s64:
[-C--:B------:R-:W-:Y:S01]  /*c8a0*/  IADD3 R3, P1, RZ, -R0.reuse, RZ ;  /* 0x80000000ff037210 */ /* 0x080fe20007f3e0ff */
[----:B------:R-:W-:Y:S01]  /*c8b0*/  UIADD3 UR4, UP1, URZ, -UR38, URZ ;  /* 0x800000263f047290 */ /* 0x000fe2000ff3e03f */
[----:B------:R-:W-:Y:S01]  /*c8c0*/  ISETP.GE.AND P0, PT, R5, RZ, PT ;  /* 0x000000ff0500720c */ /* 0x000fe20003f06270 */
[----:B------:R-:W-:Y:S02]  /*c8d0*/  UISETP.GE.AND UP0, UPT, UR39, URZ, UPT ;  /* 0x0000003f2700728c */ /* 0x000fe4000bf06270 */
[----:B------:R-:W-:Y:S01]  /*c8e0*/  IMAD.X R6, RZ, RZ, ~R5, P1 ;  /* 0x000000ffff067224 */ /* 0x000fe200008e0e05 */
[----:B------:R-:W-:Y:S01]  /*c8f0*/  SEL R2, R3, R0, !P0 ;  /* 0x0000000003027207 */ /* 0x000fe20004000000 */
[----:B------:R-:W-:Y:S02]  /*c900*/  USEL UR4, UR4, UR38, !UP0 ;  /* 0x0000002604047287 */ /* 0x000fe4000c000000 */
[----:B------:R-:W-:Y:S01]  /*c910*/  UIADD3.X UR5, URZ, ~UR39, URZ, UP1, !UPT ;  /* 0x800000273f057290 */ /* 0x000fe20008ffe43f */
[----:B------:R-:W-:-:S03]  /*c920*/  SEL R3, R6, R5, !P0 ;  /* 0x0000000506037207 */ /* 0x000fc60004000000 */
[----:B------:R-:W-:Y:S01]  /*c930*/  USEL UR5, UR5, UR39, !UP0 ;  /* 0x0000002705057287 */ /* 0x000fe2000c000000 */
        /* <DEDUP_REMOVED lines=23> */
[----:B------:R-:W-:Y:S02]  /*cab0*/  IMAD.X R6, RZ, RZ, ~R7, P0 ;  /* 0x000000ffff067224 */ /* 0x000fe400000e0e07 */
[----:B------:R-:W-:Y:S02]  /*cac0*/  IMAD.MOV.U32 R7, RZ, RZ, RZ ;  /* 0x000000ffff077224 */ /* 0x000fe400078e00ff */
[----:B------:R-:W-:-:S04]  /*cad0*/  IMAD.WIDE.U32 R8, P0, R9, R6, R8 ;  /* 0x0000000609087225 */ /* 0x000fc80007800008 */
[----:B------:R-:W-:-:S04]  /*cae0*/  IMAD.HI.U32 R9, P1, R11, R13, R8 ;  /* 0x0000000d0b097227 */ /* 0x000fc80007820008 */
[CC--:B------:R-:W-:Y:S02]  /*caf0*/  IMAD R8, R11.reuse, R6.reuse, RZ ;  /* 0x000000060b087224 */ /* 0x0c0fe400078e02ff */
[----:B------:R-:W-:-:S03]  /*cb00*/  IMAD.HI.U32 R6, R11, R6, RZ ;  /* 0x000000060b067227 */ /* 0x000fc600078e00ff */
[----:B------:R-:W-:Y:S01]  /*cb10*/  IADD3 R9, P2, R8, R9, RZ ;  /* 0x0000000908097210 */ /* 0x000fe20007f5e0ff */
[----:B------:R-:W-:-:S04]  /*cb20*/  IMAD.X R11, R6, 0x1, R11, P0 ;  /* 0x00000001060b7824 */ /* 0x000fc800000e060b */
[----:B------:R-:W-:Y:S01]  /*cb30*/  IMAD.HI.U32 R6, R9, UR4, RZ ;  /* 0x0000000409067c27 */ /* 0x000fe2000f8e00ff */
[----:B------:R-:W-:-:S03]  /*cb40*/  IADD3.X R11, RZ, RZ, R11, P2, P1 ;  /* 0x000000ffff0b7210 */ /* 0x000fc600017e240b */
[----:B------:R-:W-:-:S04]  /*cb50*/  IMAD.WIDE.U32 R6, R9, UR5, R6 ;  /* 0x0000000509067c25 */ /* 0x000fc8000f8e0006 */
[C---:B------:R-:W-:Y:S02]  /*cb60*/  IMAD R9, R11.reuse, UR5, RZ ;  /* 0x000000050b097c24 */ /* 0x040fe4000f8e02ff */
[----:B------:R-:W-:-:S04]  /*cb70*/  IMAD.HI.U32 R6, P0, R11, UR4, R6 ;  /* 0x000000040b067c27 */ /* 0x000fc8000f800006 */
[----:B------:R-:W-:Y:S01]  /*cb80*/  IMAD.HI.U32 R11, R11, UR5, RZ ;  /* 0x000000050b0b7c27 */ /* 0x000fe2000f8e00ff */
[----:B------:R-:W-:-:S03]  /*cb90*/  IADD3 R9, P1, R9, R6, RZ ;  /* 0x0000000609097210 */ /* 0x000fc60007f3e0ff */
[----:B------:R-:W-:Y:S02]  /*cba0*/  IMAD.X R11, RZ, RZ, R11, P0 ;  /* 0x000000ffff0b7224 */ /* 0x000fe400000e060b */
[----:B------:R-:W-:-:S04]  /*cbb0*/  IMAD.WIDE.U32 R6, R9, R2, RZ ;  /* 0x0000000209067225 */ /* 0x000fc800078e00ff */
[----:B------:R-:W-:Y:S01]  /*cbc0*/  IMAD.X R11, RZ, RZ, R11, P1 ;  /* 0x000000ffff0b7224 */ /* 0x000fe200008e060b */
[----:B------:R-:W-:Y:S01]  /*cbd0*/  IADD3 R15, P1, -R6, UR4, RZ ;  /* 0x00000004060f7c10 */ /* 0x000fe2000ff3e1ff */
[C---:B------:R-:W-:Y:S01]  /*cbe0*/  IMAD R7, R9.reuse, R3, R7 ;  /* 0x0000000309077224 */ /* 0x040fe200078e0207 */
[----:B------:R-:W-:Y:S02]  /*cbf0*/  IADD3 R6, P2, R9, 0x1, RZ ;  /* 0x0000000109067810 */ /* 0x000fe40007f5e0ff */
[-C--:B------:R-:W-:Y:S01]  /*cc00*/  ISETP.GE.U32.AND P0, PT, R15, R2.reuse, PT ;  /* 0x000000020f00720c */ /* 0x080fe20003f06070 */
[----:B------:R-:W-:Y:S02]  /*cc10*/  IMAD R7, R11, R2, R7 ;  /* 0x000000020b077224 */ /* 0x000fe400078e0207 */
[----:B------:R-:W-:-:S03]  /*cc20*/  IMAD.X R8, RZ, RZ, R11, P2 ;  /* 0x000000ffff087224 */ /* 0x000fc600010e060b */
[----:B------:R-:W-:Y:S02]  /*cc30*/  IADD3.X R21, ~R7, UR5, RZ, P1, !PT ;  /* 0x0000000507157c10 */ /* 0x000fe40008ffe5ff */
[----:B------:R-:W-:Y:S02]  /*cc40*/  IADD3 R7, P1, R15, -R2, RZ ;  /* 0x800000020f077210 */ /* 0x000fe40007f3e0ff */
[----:B------:R-:W-:-:S03]  /*cc50*/  ISETP.GE.U32.AND.EX P0, PT, R21, R3, PT, P0 ;  /* 0x000000031500720c */ /* 0x000fc60003f06100 */
[----:B------:R-:W-:Y:S01]  /*cc60*/  IMAD.X R13, R21, 0x1, ~R3, P1 ;  /* 0x00000001150d7824 */ /* 0x000fe200008e0e03 */
[----:B------:R-:W-:Y:S02]  /*cc70*/  SEL R7, R7, R15, P0 ;  /* 0x0000000f07077207 */ /* 0x000fe40000000000 */
[----:B------:R-:W-:Y:S02]  /*cc80*/  SEL R9, R6, R9, P0 ;  /* 0x0000000906097207 */ /* 0x000fe40000000000 */
[----:B------:R-:W-:Y:S02]  /*cc90*/  SEL R13, R13, R21, P0 ;  /* 0x000000150d0d7207 */ /* 0x000fe40000000000 */
[----:B------:R-:W-:Y:S02]  /*cca0*/  ISETP.GE.U32.AND P1, PT, R7, R2, PT ;  /* 0x000000020700720c */ /* 0x000fe40003f26070 */
[----:B------:R-:W-:Y:S02]  /*ccb0*/  SEL R6, R8, R11, P0 ;  /* 0x0000000b08067207 */ /* 0x000fe40000000000 */
[----:B------:R-:W-:-:S02]  /*ccc0*/  IADD3 R2, P2, R9, 0x1, RZ ;  /* 0x0000000109027810 */ /* 0x000fc40007f5e0ff */
[----:B------:R-:W-:Y:S02]  /*ccd0*/  ISETP.GE.U32.AND.EX P0, PT, R13, R3, PT, P1 ;  /* 0x000000030d00720c */ /* 0x000fe40003f06110 */
[----:B------:R-:W-:Y:S01]  /*cce0*/  LOP3.LUT R8, R5, UR39, RZ, 0x3c, !PT ;  /* 0x0000002705087c12 */ /* 0x000fe2000f8e3cff */
        /* <DEDUP_REMOVED lines=9> */
[----:B------:R-:W-:-:S03]  /*cd80*/  IMAD.MOV.U32 R5, RZ, RZ, 0x0 ;  /* 0x00000000ff057424 */ /* 0x000fc600078e00ff */
[----:B------:R-:W-:Y:S02]  /*cd90*/  SEL R3, R0, R3, !P1 ;  /* 0x0000000300037207 */ /* 0x000fe40004800000 */
[----:B------:R-:W-:Y:S02]  /*cda0*/  SEL R2, R2, 0xffffffff, P0 ;  /* 0xffffffff02027807 */ /* 0x000fe40000000000 */
[----:B------:R-:W-:Y:S01]  /*cdb0*/  SEL R3, R3, 0xffffffff, P0 ;  /* 0xffffffff03037807 */ /* 0x000fe20000000000 */
[----:B------:R-:W-:Y:S06]  /*cdc0*/  RET.REL.NODEC R4 `(_ZN2at6native18elementwise_kernelILi128ELi4EZNS0_15gpu_kernel_implINS0_13AUnaryFunctorIlllZZZNS0_15binary_internal21div_trunc_kernel_cudaERNS_18TensorIteratorBaseEENKUlvE_clEvENKUlvE2_clEvEUlllE_EEEEvS6_RKT_EUliE_EEviT1_) ;  /* 0xffffff30048c7950 */ /* 0x000fec0003c3ffff */
.L_x_15492:
        /* <DEDUP_REMOVED lines=11> */
.L_x_22732:


//--------------------- .text._ZN2at6native27unrolled_elementwise_kernelINS0_13AUnaryFunctorIlllZZZNS0_15binary_internal21div_trunc_kernel_cudaERNS_18TensorIteratorBaseEENKUlvE_clEvENKUlvE2_clEvEUlllE_EESt5arrayIPcLm2EELi4E23TrivialOffsetCalculatorILi1EjESE_NS0_6memory12LoadWithCastILi1EEENSF_13StoreWithCastILi1EEEEEviT_T0_T2_T3_T4_T5_ --------------------------
	.section	.text._ZN2at6native27unrolled_elementwise_kernelINS0_13AUnaryFunctorIlllZZZNS0_15binary_internal21div_trunc_kernel_cudaERNS_18TensorIteratorBaseEENKUlvE_clEvENKUlvE2_clEvEUlllE_EESt5arrayIPcLm2EELi4E23TrivialOffsetCalculatorILi1EjESE_NS0_6memory12LoadWithCastILi1EEENSF_13StoreWithCastILi1EEEEEviT_T0_T2_T3_T4_T5_,"ax",@progbits
	.align	128
        .global         _ZN2at6native27unrolled_elementwise_kernelINS0_13AUnaryFunctorIlllZZZNS0_15binary_internal21div_trunc_kernel_cudaERNS_18TensorIteratorBaseEENKUlvE_clEvENKUlvE2_clEvEUlllE_EESt5arrayIPcLm2EELi4E23TrivialOffsetCalculatorILi1EjESE_NS0_6memory12LoadWithCastILi1EEENSF_13StoreWithCastILi1EEEEEviT_T0_T2_T3_T4_T5_
        .type           _ZN2at6native27unrolled_elementwise_kernelINS0_13AUnaryFunctorIlllZZZNS0_15binary_internal21div_trunc_kernel_cudaERNS_18TensorIteratorBaseEENKUlvE_clEvENKUlvE2_clEvEUlllE_EESt5arrayIPcLm2EELi4E23TrivialOffsetCalculatorILi1EjESE_NS0_6memory12LoadWithCastILi1EEENSF_13StoreWithCastILi1EEEEEviT_T0_T2_T3_T4_T5_,@function
        .size           _ZN2at6native27unrolled_elementwise_kernelINS0_13AUnaryFunctorIlllZZZNS0_15binary_internal21div_trunc_kernel_cudaERNS_18TensorIteratorBaseEENKUlvE_clEvENKUlvE2_clEvEUlllE_EESt5arrayIPcLm2EELi4E23TrivialOffsetCalculatorILi1EjESE_NS0_6memory12LoadWithCastILi1EEENSF_13StoreWithCastILi1EEEEEviT_T0_T2_T3_T4_T5_,(.L_x_22733 - _ZN2at6native27unrolled_elementwise_kernelINS0_13AUnaryFunctorIlllZZZNS0_15binary_internal21div_trunc_kernel_cudaERNS_18TensorIteratorBaseEENKUlvE_clEvENKUlvE2_clEvEUlllE_EESt5arrayIPcLm2EELi4E23TrivialOffsetCalculatorILi1EjESE_NS0_6memory12LoadWithCastILi1EEENSF_13StoreWithCastILi1EEEEEviT_T0_T2_T3_T4_T5_)
        .other          _ZN2at6native27unrolled_elementwise_kernelINS0_13AUnaryFunctorIlllZZZNS0_15binary_internal21div_trunc_kernel_cudaERNS_18TensorIteratorBaseEENKUlvE_clEvENKUlvE2_clEvEUlllE_EESt5arrayIPcLm2EELi4E23TrivialOffsetCalculatorILi1EjESE_NS0_6memory12LoadWithCastILi1EEENSF_13StoreWithCastILi1EEEEEviT_T0_T2_T3_T4_T5_,@"STO_CUDA_ENTRY STV_DEFAULT"
_ZN2at6native27unrolled_elementwise_kernelINS0_13AUnaryFunctorIlllZZZNS0_15binary_internal21div_trunc_kernel_cudaERNS_18TensorIteratorBaseEENKUlvE_clEvENKUlvE2_clEvEUlllE_EESt5arrayIPcLm2EELi4E23TrivialOffsetCalculatorILi1EjESE_NS0_6memory12LoadWithCastILi1EEENSF_13StoreWithCastILi1EEEEEviT_T0_T2_T3_T4_T5_:
.text._ZN2at6native27unrolled_elementwise_kernelINS0_13AUnaryFunctorIlllZZZNS0_15binary_internal21div_trunc_kernel_cudaERNS_18TensorIteratorBaseEENKUlvE_clEvENKUlvE2_clEvEUlllE_EESt5arrayIPcLm2EELi4E23TrivialOffsetCalculatorILi1EjESE_NS0_6memory12LoadWithCastILi1EEENSF_13StoreWithCastILi1EEEEEviT_T0_T2_T3_T4_T5_:
        /* <DEDUP_REMOVED lines=32> */
.L_x_15498:
[----:B------:R1:W5:Y:S01]  /*0200*/  LDG.E.U8 R28, desc[UR36][R4.64] ;  /* 0x00000024041c7981 */ /* 0x000362000c1e1100 */
[----:B------:R-:W-:Y:S01]  /*0210*/  IMAD.MOV.U32 R29, RZ, RZ, RZ ;  /* 0x000000ffff1d7224 */ /* 0x000fe200078e00ff */
[----:B------:R-:W-:Y:S06]  /*0220*/  BRA `(.L_x_15500) ;  /* 0x0000000c004c7947 */ /* 0x000fec0003800000 */
.L_x_15497:
        /* <DEDUP_REMOVED lines=8> */
.L_x_15502:
[----:B------:R-:W2:Y:S02]  /*02b0*/  LDG.E R28, desc[UR36][R4.64] ;  /* 0x00000024041c7981 */ /* 0x000ea4000c1e1900 */
[----:B--2---:R-:W-:Y:S01]  /*02c0*/  SHF.R.S32.HI R29, RZ, 0x1f, R28 ;  /* 0x0000001fff1d7819 */ /* 0x004fe2000001141c */
[----:B------:R-:W-:Y:S06]  /*02d0*/  BRA `(.L_x_15500) ;  /* 0x0000000c00207947 */ /* 0x000fec0003800000 */
.L_x_15501:
[----:B------:R-:W2:Y:S02]  /*02e0*/  LDG.E.S16 R28, desc[UR36][R4.64] ;  /* 0x00000024041c7981 */ /* 0x000ea4000c1e1700 */
[----:B--2---:R-:W-:Y:S01]  /*02f0*/  SHF.R.S32.HI R29, RZ, 0x1f, R28 ;  /* 0x0000001fff1d7819 */ /* 0x004fe2000001141c */
[----:B------:R-:W-:Y:S06]  /*0300*/  BRA `(.L_x_15500) ;  /* 0x0000000c00147947 */ /* 0x000fec0003800000 */
.L_x_15496:
        /* <DEDUP_REMOVED lines=9> */
.L_x_15504:
[----:B------:R-:W2:Y:S02]  /*03a0*/  LDG.E.U16 R4, desc[UR36][R4.64] ;  /* 0x0000002404047981 */ /* 0x000ea4000c1e1500 */
[----:B--2---:R-:W-:-:S06]  /*03b0*/  HADD2.F32 R28, -RZ, R4.H0_H0 ;  /* 0x20000004ff1c7230 */ /* 0x004fcc0000004100 */
[----:B------:R-:W0:Y:S01]  /*03c0*/  F2I.S64.TRUNC R28, R28 ;  /* 0x0000001c001c7311 */ /* 0x000e22000020d900 */
[----:B------:R-:W-:Y:S05]  /*03d0*/  BRA `(.L_x_15500) ;  /* 0x0000000800e07947 */ /* 0x000fea0003800000 */
.L_x_15503:
        /* <DEDUP_REMOVED lines=9> */
.L_x_15506:
[----:B------:R-:W2:Y:S02]  /*0470*/  LDG.E.U16 R4, desc[UR36][R4.64] ;  /* 0x0000002404047981 */ /* 0x000ea4000c1e1500 */
[----:B--2---:R-:W-:-:S06]  /*0480*/  HADD2.F32 R28, -RZ, R4.H0_H0 ;  /* 0x20000004ff1c7230 */ /* 0x004fcc0000004100 */
[----:B------:R-:W4:Y:S01]  /*0490*/  F2I.S64.TRUNC R28, R28 ;  /* 0x0000001c001c7311 */ /* 0x000f22000020d900 */
[----:B------:R-:W-:Y:S05]  /*04a0*/  BRA `(.L_x_15500) ;  /* 0x0000000800ac7947 */ /* 0x000fea0003800000 */
.L_x_15505:
[----:B------:R-:W2:Y:S02]  /*04b0*/  LDG.E.64 R4, desc[UR36][R4.64] ;  /* 0x0000002404047981 */ /* 0x000ea4000c1e1b00 */
[----:B--2---:R2:W3:Y:S01]  /*04c0*/  F2I.S64.F64.TRUNC R28, R4 ;  /* 0x00000004001c7311 */ /* 0x0044e2000030d900 */
[----:B------:R-:W-:Y:S05]  /*04d0*/  BRA `(.L_x_15500) ;  /* 0x0000000800a07947 */ /* 0x000fea0003800000 */
.L_x_15495:
        /* <DEDUP_REMOVED lines=13> */
.L_x_15509:
[----:B------:R-:W2:Y:S02]  /*05b0*/  LDG.E.64 R4, desc[UR36][R4.64] ;  /* 0x0000002404047981 */ /* 0x000ea4000c1e1b00 */
[----:B--2---:R0:W1:Y:S01]  /*05c0*/  F2I.S64.F64.TRUNC R28, R4 ;  /* 0x00000004001c7311 */ /* 0x004062000030d900 */
[----:B------:R-:W-:Y:S05]  /*05d0*/  BRA `(.L_x_15500) ;  /* 0x0000000800607947 */ /* 0x000fea0003800000 */
.L_x_15508:
        /* <DEDUP_REMOVED lines=27> */
.L_x_15511:
        /* <DEDUP_REMOVED lines=15> */
.L_x_15510:
[----:B------:R-:W2:Y:S02]  /*0880*/  LDG.E.U16 R28, desc[UR36][R4.64] ;  /* 0x00000024041c7981 */ /* 0x000ea4000c1e1500 */
[----:B--2---:R-:W-:-:S06]  /*0890*/  IMAD.U32 R28, R28, 0x10000, RZ ;  /* 0x000100001c1c7824 */ /* 0x004fcc00078e00ff */
[----:B------:R-:W0:Y:S01]  /*08a0*/  F2I.S64.TRUNC R28, R28 ;  /* 0x0000001c001c7311 */ /* 0x000e22000020d900 */
[----:B------:R-:W-:Y:S05]  /*08b0*/  BRA `(.L_x_15500) ;  /* 0x0000000400a87947 */ /* 0x000fea0003800000 */
.L_x_15507:
        /* <DEDUP_REMOVED lines=11> */
.L_x_15514:
        /* <DEDUP_REMOVED lines=21> */
.L_x_15518:
[----:B------:R-:W-:Y:S05]  /*0ac0*/  BSYNC B1 ;  /* 0x0000000000017941 */ /* 0x000fea0003800000 */
.L_x_15517:
[----:B------:R-:W-:Y:S01]  /*0ad0*/  IMAD.SHL.U32 R3, R3, 0x100000, RZ ;  /* 0x0010000003037824 */ /* 0x000fe200078e00ff */
[----:B------:R-:W-:-:S04]  /*0ae0*/  LEA R5, R0, 0x3b800000, 0x17 ;  /* 0x3b80000000057811 */ /* 0x000fc800078eb8ff */
[----:B------:R-:W-:-:S07]  /*0af0*/  LOP3.LUT R28, R5, R3, R28, 0xfe, !PT ;  /* 0x00000003051c7212 */ /* 0x000fce00078efe1c */
.L_x_15516:
[----:B------:R-:W-:Y:S05]  /*0b00*/  BSYNC B0 ;  /* 0x0000000000007941 */ /* 0x000fea0003800000 */
.L_x_15515:
[----:B------:R-:W0:Y:S01]  /*0b10*/  F2I.S64.TRUNC R28, R28 ;  /* 0x0000001c001c7311 */ /* 0x000e22000020d900 */
[----:B------:R-:W-:Y:S05]  /*0b20*/  BRA `(.L_x_15500) ;  /* 0x00000004000c7947 */ /* 0x000fea0003800000 */
.L_x_15513:
        /* <DEDUP_REMOVED lines=21> */
.L_x_15522:
[----:B------:R-:W-:Y:S05]  /*0c80*/  BSYNC B1 ;  /* 0x0000000000017941 */ /* 0x000fea0003800000 */
.L_x_15521:
[----:B------:R-:W-:Y:S01]  /*0c90*/  IMAD.SHL.U32 R3, R3, 0x200000, RZ ;  /* 0x0020000003037824 */ /* 0x000fe200078e00ff */
[----:B------:R-:W-:-:S04]  /*0ca0*/  LEA R5, R0, 0x37800000, 0x17 ;  /* 0x3780000000057811 */ /* 0x000fc800078eb8ff */
[----:B------:R-:W-:-:S07]  /*0cb0*/  LOP3.LUT R28, R5, R3, R28, 0xfe, !PT ;  /* 0x00000003051c7212 */ /* 0x000fce00078efe1c */
.L_x_15520:
[----:B------:R-:W-:Y:S05]  /*0cc0*/  BSYNC B0 ;  /* 0x0000000000007941 */ /* 0x000fea0003800000 */
.L_x_15519:
[----:B------:R-:W0:Y:S01]  /*0cd0*/  F2I.S64.TRUNC R28, R28 ;  /* 0x0000001c001c7311 */ /* 0x000e22000020d900 */
[----:B------:R-:W-:Y:S05]  /*0ce0*/  BRA `(.L_x_15500) ;  /* 0x00000000009c7947 */ /* 0x000fea0003800000 */
.L_x_15512:
        /* <DEDUP_REMOVED lines=14> */
.L_x_15526:
[----:B------:R-:W-:Y:S05]  /*0dd0*/  BSYNC B0 ;  /* 0x0000000000007941 */ /* 0x000fea0003800000 */
.L_x_15525:
[----:B------:R-:W0:Y:S01]  /*0de0*/  F2I.S64.TRUNC R28, R28 ;  /* 0x0000001c001c7311 */ /* 0x000e22000020d900 */
[----:B------:R-:W-:Y:S05]  /*0df0*/  BRA `(.L_x_15500) ;  /* 0x0000000000587947 */ /* 0x000fea0003800000 */
.L_x_15499:
        /* <DEDUP_REMOVED lines=16> */
.L_x_15527:
[----:B------:R-:W-:Y:S01]  /*0f00*/  CS2R R28, SRZ ;  /* 0x00000000001c7805 */ /* 0x000fe2000001ff00 */
[----:B------:R-:W-:Y:S06]  /*0f10*/  BRA `(.L_x_15500) ;  /* 0x0000000000107947 */ /* 0x000fec0003800000 */
.L_x_15524:
[----:B------:R0:W5:Y:S01]  /*0f20*/  LDG.E.64 R28, desc[UR36][R4.64] ;  /* 0x00000024041c7981 */ /* 0x000162000c1e1b00 */
[----:B------:R-:W-:Y:S05]  /*0f30*/  BRA `(.L_x_15500) ;  /* 0x0000000000087947 */ /* 0x000fea0003800000 */
.L_x_15523:
[----:B------:R0:W5:Y:S01]  /*0f40*/  LDG.E R28, desc[UR36][R4.64] ;  /* 0x00000024041c7981 */ /* 0x000162000c1e1900 */
[----:B------:R-:W-:-:S07]  /*0f50*/  IMAD.MOV.U32 R29, RZ, RZ, RZ ;  /* 0x000000ffff1d7224 */ /* 0x000fce00078e00ff */
.L_x_15500:
[----:B------:R-:W2:Y:S02]  /*0f60*/  S2R R22, SR_TID.X ;  /* 0x0000000000167919 */ /* 0x000ea40000002100 */
[----:B--2---:R-:W-:-:S07]  /*0f70*/  VIADD R22, R22, 0x80 ;  /* 0x0000008016167836 */ /* 0x004fce0000000000 */
.L_x_15494:
[----:B------:R-:W-:Y:S05]  /*0f80*/  BSYNC B6 ;  /* 0x0000000000067941 */ /* 0x000fea0003800000 */
.L_x_15493:
        /* <DEDUP_REMOVED lines=24> */
.L_x_15533:
[----:B------:R0:W5:Y:S01]  /*1110*/  LDG.E.U8 R26, desc[UR36][R4.64] ;  /* 0x00000024041a7981 */ /* 0x000162000c1e1100 */
[----:B------:R-:W-:Y:S01]  /*1120*/  IMAD.MOV.U32 R27, RZ, RZ, RZ ;  /* 0x000000ffff1b7224 */ /* 0x000fe200078e00ff */
[----:B------:R-:W-:Y:S06]  /*1130*/  BRA `(.L_x_15535) ;  /* 0x0000000c00487947 */ /* 0x000fec0003800000 */
.L_x_15532:
        /* <DEDUP_REMOVED lines=8> */
.L_x_15537:
[----:B------:R-:W2:Y:S02]  /*11c0*/  LDG.E R26, desc[UR36][R4.64] ;  /* 0x00000024041a7981 */ /* 0x000ea4000c1e1900 */
[----:B--2---:R-:W-:Y:S01]  /*11d0*/  SHF.R.S32.HI R27, RZ, 0x1f, R26 ;  /* 0x0000001fff1b7819 */ /* 0x004fe2000001141a */
[----:B------:R-:W-:Y:S06]  /*11e0*/  BRA `(.L_x_15535) ;  /* 0x0000000c001c7947 */ /* 0x000fec0003800000 */
.L_x_15536:
[----:B------:R-:W2:Y:S02]  /*11f0*/  LDG.E.S16 R26, desc[UR36][R4.64] ;  /* 0x00000024041a7981 */ /* 0x000ea4000c1e1700 */
[----:B--2---:R-:W-:Y:S01]  /*1200*/  SHF.R.S32.HI R27, RZ, 0x1f, R26 ;  /* 0x0000001fff1b7819 */ /* 0x004fe2000001141a */
[----:B------:R-:W-:Y:S06]  /*1210*/  BRA `(.L_x_15535) ;  /* 0x0000000c00107947 */ /* 0x000fec0003800000 */
.L_x_15531:
        /* <DEDUP_REMOVED lines=9> */
.L_x_15539:
[----:B------:R-:W2:Y:S02]  /*12b0*/  LDG.E.U16 R4, desc[UR36][R4.64] ;  /* 0x0000002404047981 */ /* 0x000ea4000c1e1500 */
[----:B--2---:R-:W-:-:S06]  /*12c0*/  HADD2.F32 R26, -RZ, R4.H0_H0 ;  /* 0x20000004ff1a7230 */ /* 0x004fcc0000004100 */
[----:B------:R-:W0:Y:S01]  /*12d0*/  F2I.S64.TRUNC R26, R26 ;  /* 0x0000001a001a7311 */ /* 0x000e22000020d900 */
[----:B------:R-:W-:Y:S05]  /*12e0*/  BRA `(.L_x_15535) ;  /* 0x0000000800dc7947 */ /* 0x000fea0003800000 */
.L_x_15538:
        /* <DEDUP_REMOVED lines=9> */
.L_x_15541:
[----:B------:R-:W2:Y:S02]  /*1380*/  LDG.E.U16 R4, desc[UR36][R4.64] ;  /* 0x0000002404047981 */ /* 0x000ea4000c1e1500 */
[----:B--2---:R-:W-:-:S06]  /*1390*/  HADD2.F32 R26, -RZ, R4.H0_H0 ;  /* 0x20000004ff1a7230 */ /* 0x004fcc0000004100 */
[----:B------:R-:W0:Y:S01]  /*13a0*/  F2I.S64.TRUNC R26, R26 ;  /* 0x0000001a001a7311 */ /* 0x000e22000020d900 */
[----:B------:R-:W-:Y:S05]  /*13b0*/  BRA `(.L_x_15535) ;  /* 0x0000000800a87947 */ /* 0x000fea0003800000 */
.L_x_15540:
[----:B------:R-:W2:Y:S02]  /*13c0*/  LDG.E.64 R4, desc[UR36][R4.64] ;  /* 0x0000002404047981 */ /* 0x000ea4000c1e1b00 */
[----:B--2---:R0:W1:Y:S01]  /*13d0*/  F2I.S64.F64.TRUNC R26, R4 ;  /* 0x00000004001a7311 */ /* 0x004062000030d900 */
[----:B------:R-:W-:Y:S05]  /*13e0*/  BRA `(.L_x_15535) ;  /* 0x00000008009c7947 */ /* 0x000fea0003800000 */
.L_x_15530:
        /* <DEDUP_REMOVED lines=13> */
.L_x_15544:
[----:B------:R-:W2:Y:S02]  /*14c0*/  LDG.E.64 R4, desc[UR36][R4.64] ;  /* 0x0000002404047981 */ /* 0x000ea4000c1e1b00 */
[----:B--2---:R0:W1:Y:S01]  /*14d0*/  F2I.S64.F64.TRUNC R26, R4 ;  /* 0x00000004001a7311 */ /* 0x004062000030d900 */
[----:B------:R-:W-:Y:S05]  /*14e0*/  BRA `(.L_x_15535) ;  /* 0x00000008005c7947 */ /* 0x000fea0003800000 */
.L_x_15543:
        /* <DEDUP_REMOVED lines=27> */
.L_x_15546:
        /* <DEDUP_REMOVED lines=14> */
.L_x_15545:
[----:B------:R-:W2:Y:S02]  /*1780*/  LDG.E.U16 R26, desc[UR36][R4.64] ;  /* 0x00000024041a7981 */ /* 0x000ea4000c1e1500 */
[----:B--2---:R-:W-:-:S06]  /*1790*/  IMAD.U32 R26, R26, 0x10000, RZ ;  /* 0x000100001a1a7824 */ /* 0x004fcc00078e00ff */
[----:B------:R-:W0:Y:S01]  /*17a0*/  F2I.S64.TRUNC R26, R26 ;  /* 0x0000001a001a7311 */ /* 0x000e22000020d900 */
[----:B------:R-:W-:Y:S05]  /*17b0*/  BRA `(.L_x_15535) ;  /* 0x0000000400a87947 */ /* 0x000fea0003800000 */
.L_x_15542:
        /* <DEDUP_REMOVED lines=11> */
.L_x_15549:
        /* <DEDUP_REMOVED lines=21> */
.L_x_15553:
[----:B------:R-:W-:Y:S05]  /*19c0*/  BSYNC B1 ;  /* 0x0000000000017941 */ /* 0x000fea0003800000 */
.L_x_15552:
[----:B------:R-:W-:Y:S01]  /*19d0*/  IMAD.SHL.U32 R3, R3, 0x100000, RZ ;  /* 0x0010000003037824 */ /* 0x000fe200078e00ff */
[----:B------:R-:W-:-:S04]  /*19e0*/  LEA R5, R0, 0x3b800000, 0x17 ;  /* 0x3b80000000057811 */ /* 0x000fc800078eb8ff */
[----:B------:R-:W-:-:S07]  /*19f0*/  LOP3.LUT R26, R5, R3, R26, 0xfe, !PT ;  /* 0x00000003051a7212 */ /* 0x000fce00078efe1a */
.L_x_15551:
[----:B------:R-:W-:Y:S05]  /*1a00*/  BSYNC B0 ;  /* 0x0000000000007941 */ /* 0x000fea0003800000 */
.L_x_15550:
[----:B------:R-:W0:Y:S01]  /*1a10*/  F2I.S64.TRUNC R26, R26 ;  /* 0x0000001a001a7311 */ /* 0x000e22000020d900 */
[----:B------:R-:W-:Y:S05]  /*1a20*/  BRA `(.L_x_15535) ;  /* 0x00000004000c7947 */ /* 0x000fea0003800000 */
.L_x_15548:
        /* <DEDUP_REMOVED lines=21> */
.L_x_15557:
[----:B------:R-:W-:Y:S05]  /*1b80*/  BSYNC B1 ;  /* 0x0000000000017941 */ /* 0x000fea0003800000 */
.L_x_15556:
[----:B------:R-:W-:Y:S01]  /*1b90*/  IMAD.SHL.U32 R3, R3, 0x200000, RZ ;  /* 0x0020000003037824 */ /* 0x000fe200078e00ff */
[----:B------:R-:W-:-:S04]  /*1ba0*/  LEA R5, R0, 0x37800000, 0x17 ;  /* 0x3780000000057811 */ /* 0x000fc800078eb8ff */
[----:B------:R-:W-:-:S07]  /*1bb0*/  LOP3.LUT R26, R5, R3, R26, 0xfe, !PT ;  /* 0x00000003051a7212 */ /* 0x000fce00078efe1a */
.L_x_15555:
[----:B------:R-:W-:Y:S05]  /*1bc0*/  BSYNC B0 ;  /* 0x0000000000007941 */ /* 0x000fea0003800000 */
.L_x_15554:
[----:B------:R-:W0:Y:S01]  /*1bd0*/  F2I.S64.TRUNC R26, R26 ;  /* 0x0000001a001a7311 */ /* 0x000e22000020d900 */
[----:B------:R-:W-:Y:S05]  /*1be0*/  BRA `(.L_x_15535) ;  /* 0x00000000009c7947 */ /* 0x000fea0003800000 */
.L_x_15547:
        /* <DEDUP_REMOVED lines=14> */
.L_x_15561:
[----:B------:R-:W-:Y:S05]  /*1cd0*/  BSYNC B0 ;  /* 0x0000000000007941 */ /* 0x000fea0003800000 */
.L_x_15560:
[----:B------:R-:W0:Y:S01]  /*1ce0*/  F2I.S64.TRUNC R26, R26 ;  /* 0x0000001a001a7311 */ /* 0x000e22000020d900 */
[----:B------:R-:W-:Y:S05]  /*1cf0*/  BRA `(.L_x_15535) ;  /* 0x0000000000587947 */ /* 0x000fea0003800000 */
.L_x_15534:
        /* <DEDUP_REMOVED lines=16> */
.L_x_15562:
[----:B------:R-:W-:Y:S01]  /*1e00*/  CS2R R26, SRZ ;  /* 0x00000000001a7805 */ /* 0x000fe2000001ff00 */
[----:B------:R-:W-:Y:S06]  /*1e10*/  BRA `(.L_x_15535) ;  /* 0x0000000000107947 */ /* 0x000fec0003800000 */
.L_x_15559:
[----:B------:R0:W5:Y:S01]  /*1e20*/  LDG.E.64 R26, desc[UR36][R4.64] ;  /* 0x00000024041a7981 */ /* 0x000162000c1e1b00 */
[----:B------:R-:W-:Y:S05]  /*1e30*/  BRA `(.L_x_15535) ;  /* 0x0000000000087947 */ /* 0x000fea0003800000 */
.L_x_15558:
[----:B------:R0:W5:Y:S01]  /*1e40*/  LDG.E R26, desc[UR36][R4.64] ;  /* 0x00000024041a7981 */ /* 0x000162000c1e1900 */
[----:B------:R-:W-:-:S07]  /*1e50*/  IMAD.MOV.U32 R27, RZ, RZ, RZ ;  /* 0x000000ffff1b7224 */ /* 0x000fce00078e00ff */
.L_x_15535:
[----:B------:R-:W-:-:S07]  /*1e60*/  VIADD R22, R22, 0x80 ;  /* 0x0000008016167836 */ /* 0x000fce0000000000 */
.L_x_15529:
[----:B------:R-:W-:Y:S05]  /*1e70*/  BSYNC B6 ;  /* 0x0000000000067941 */ /* 0x000fea0003800000 */
.L_x_15528:
        /* <DEDUP_REMOVED lines=26> */
.L_x_15568:
[----:B------:R0:W5:Y:S01]  /*2020*/  LDG.E.U8 R24, desc[UR36][R4.64] ;  /* 0x0000002404187981 */ /* 0x000162000c1e1100 */
[----:B------:R-:W-:Y:S01]  /*2030*/  IMAD.MOV.U32 R25, RZ, RZ, RZ ;  /* 0x000000ffff197224 */ /* 0x000fe200078e00ff */
[----:B------:R-:W-:Y:S06]  /*2040*/  BRA `(.L_x_15570) ;  /* 0x0000000c00487947 */ /* 0x000fec0003800000 */
.L_x_15567:
        /* <DEDUP_REMOVED lines=8> */
.L_x_15572:
[----:B------:R-:W2:Y:S02]  /*20d0*/  LDG.E R24, desc[UR36][R4.64] ;  /* 0x0000002404187981 */ /* 0x000ea4000c1e1900 */
[----:B--2---:R-:W-:Y:S01]  /*20e0*/  SHF.R.S32.HI R25, RZ, 0x1f, R24 ;  /* 0x0000001fff197819 */ /* 0x004fe20000011418 */
[----:B------:R-:W-:Y:S06]  /*20f0*/  BRA `(.L_x_15570) ;  /* 0x0000000c001c7947 */ /* 0x000fec0003800000 */
.L_x_15571:
[----:B------:R-:W2:Y:S02]  /*2100*/  LDG.E.S16 R24, desc[UR36][R4.64] ;  /* 0x0000002404187981 */ /* 0x000ea4000c1e1700 */
[----:B--2---:R-:W-:Y:S01]  /*2110*/  SHF.R.S32.HI R25, RZ, 0x1f, R24 ;  /* 0x0000001fff197819 */ /* 0x004fe20000011418 */
[----:B------:R-:W-:Y:S06]  /*2120*/  BRA `(.L_x_15570) ;  /* 0x0000000c00107947 */ /* 0x000fec0003800000 */
.L_x_15566:
        /* <DEDUP_REMOVED lines=9> */
.L_x_15574:
[----:B------:R-:W2:Y:S02]  /*21c0*/  LDG.E.U16 R4, desc[UR36][R4.64] ;  /* 0x0000002404047981 */ /* 0x000ea4000c1e1500 */
[----:B--2---:R-:W-:-:S06]  /*21d0*/  HADD2.F32 R24, -RZ, R4.H0_H0 ;  /* 0x20000004ff187230 */ /* 0x004fcc0000004100 */
[----:B------:R-:W0:Y:S01]  /*21e0*/  F2I.S64.TRUNC R24, R24 ;  /* 0x0000001800187311 */ /* 0x000e22000020d900 */
[----:B------:R-:W-:Y:S05]  /*21f0*/  BRA `(.L_x_15570) ;  /* 0x0000000800dc7947 */ /* 0x000fea0003800000 */
.L_x_15573:
        /* <DEDUP_REMOVED lines=9> */
.L_x_15576:
[----:B------:R-:W2:Y:S02]  /*2290*/  LDG.E.U16 R4, desc[UR36][R4.64] ;  /* 0x0000002404047981 */ /* 0x000ea4000c1e1500 */
[----:B--2---:R-:W-:-:S06]  /*22a0*/  HADD2.F32 R24, -RZ, R4.H0_H0 ;  /* 0x20000004ff187230 */ /* 0x004fcc0000004100 */
[----:B------:R-:W0:Y:S01]  /*22b0*/  F2I.S64.TRUNC R24, R24 ;  /* 0x0000001800187311 */ /* 0x000e22000020d900 */
[----:B------:R-:W-:Y:S05]  /*22c0*/  BRA `(.L_x_15570) ;  /* 0x0000000800a87947 */ /* 0x000fea0003800000 */
.L_x_15575:
[----:B------:R-:W2:Y:S02]  /*22d0*/  LDG.E.64 R4, desc[UR36][R4.64] ;  /* 0x0000002404047981 */ /* 0x000ea4000c1e1b00 */
[----:B--2---:R0:W1:Y:S01]  /*22e0*/  F2I.S64.F64.TRUNC R24, R4 ;  /* 0x0000000400187311 */ /* 0x004062000030d900 */
[----:B------:R-:W-:Y:S05]  /*22f0*/  BRA `(.L_x_15570) ;  /* 0x00000008009c7947 */ /* 0x000fea0003800000 */
.L_x_15565:
        /* <DEDUP_REMOVED lines=13> */
.L_x_15579:
[----:B------:R-:W2:Y:S02]  /*23d0*/  LDG.E.64 R4, desc[UR36][R4.64] ;  /* 0x0000002404047981 */ /* 0x000ea4000c1e1b00 */
[----:B--2---:R0:W1:Y:S01]  /*23e0*/  F2I.S64.F64.TRUNC R24, R4 ;  /* 0x0000000400187311 */ /* 0x004062000030d900 */
[----:B------:R-:W-:Y:S05]  /*23f0*/  BRA `(.L_x_15570) ;  /* 0x00000008005c7947 */ /* 0x000fea0003800000 */
.L_x_15578:
        /* <DEDUP_REMOVED lines=27> */
.L_x_15581:
        /* <DEDUP_REMOVED lines=14> */
.L_x_15580:
[----:B------:R-:W2:Y:S02]  /*2690*/  LDG.E.U16 R24, desc[UR36][R4.64] ;  /* 0x0000002404187981 */ /* 0x000ea4000c1e1500 */
[----:B--2---:R-:W-:-:S06]  /*26a0*/  IMAD.U32 R24, R24, 0x10000, RZ ;  /* 0x0001000018187824 */ /* 0x004fcc00078e00ff */
[----:B------:R-:W0:Y:S01]  /*26b0*/  F2I.S64.TRUNC R24, R24 ;  /* 0x0000001800187311 */ /* 0x000e22000020d900 */
[----:B------:R-:W-:Y:S05]  /*26c0*/  BRA `(.L_x_15570) ;  /* 0x0000000400a87947 */ /* 0x000fea0003800000 */
.L_x_15577:
        /* <DEDUP_REMOVED lines=11> */
.L_x_15584:
        /* <DEDUP_REMOVED lines=21> */
.L_x_15588:
[----:B------:R-:W-:Y:S05]  /*28d0*/  BSYNC B1 ;  /* 0x0000000000017941 */ /* 0x000fea0003800000 */
.L_x_15587:
[----:B------:R-:W-:Y:S01]  /*28e0*/  IMAD.SHL.U32 R3, R3, 0x100000, RZ ;  /* 0x0010000003037824 */ /* 0x000fe200078e00ff */
[----:B------:R-:W-:-:S04]  /*28f0*/  LEA R5, R0, 0x3b800000, 0x17 ;  /* 0x3b80000000057811 */ /* 0x000fc800078eb8ff */
[----:B------:R-:W-:-:S07]  /*2900*/  LOP3.LUT R24, R5, R3, R24, 0xfe, !PT ;  /* 0x0000000305187212 */ /* 0x000fce00078efe18 */
.L_x_15586:
[----:B------:R-:W-:Y:S05]  /*2910*/  BSYNC B0 ;  /* 0x0000000000007941 */ /* 0x000fea0003800000 */
.L_x_15585:
[----:B------:R-:W1:Y:S01]  /*2920*/  F2I.S64.TRUNC R24, R24 ;  /* 0x0000001800187311 */ /* 0x000e62000020d900 */
[----:B------:R-:W-:Y:S05]  /*2930*/  BRA `(.L_x_15570) ;  /* 0x00000004000c7947 */ /* 0x000fea0003800000 */
.L_x_15583:
        /* <DEDUP_REMOVED lines=21> */
.L_x_15592:
[----:B------:R-:W-:Y:S05]  /*2a90*/  BSYNC B1 ;  /* 0x0000000000017941 */ /* 0x000fea0003800000 */
.L_x_15591:
[----:B------:R-:W-:Y:S01]  /*2aa0*/  IMAD.SHL.U32 R3, R3, 0x200000, RZ ;  /* 0x0020000003037824 */ /* 0x000fe200078e00ff */
[----:B------:R-:W-:-:S04]  /*2ab0*/  LEA R5, R0, 0x37800000, 0x17 ;  /* 0x3780000000057811 */ /* 0x000fc800078eb8ff */
[----:B------:R-:W-:-:S07]  /*2ac0*/  LOP3.LUT R24, R5, R3, R24, 0xfe, !PT ;  /* 0x0000000305187212 */ /* 0x000fce00078efe18 */
.L_x_15590:
[----:B------:R-:W-:Y:S05]  /*2ad0*/  BSYNC B0 ;  /* 0x0000000000007941 */ /* 0x000fea0003800000 */
.L_x_15589:
[----:B------:R-:W2:Y:S01]  /*2ae0*/  F2I.S64.TRUNC R24, R24 ;  /* 0x0000001800187311 */ /* 0x000ea2000020d900 */
[----:B------:R-:W-:Y:S05]  /*2af0*/  BRA `(.L_x_15570) ;  /* 0x00000000009c7947 */ /* 0x000fea0003800000 */
.L_x_15582:
        /* <DEDUP_REMOVED lines=14> */
.L_x_15596:
[----:B------:R-:W-:Y:S05]  /*2be0*/  BSYNC B0 ;  /* 0x0000000000007941 */ /* 0x000fea0003800000 */
.L_x_15595:
[----:B------:R-:W0:Y:S01]  /*2bf0*/  F2I.S64.TRUNC R24, R24 ;  /* 0x0000001800187311 */ /* 0x000e22000020d900 */
[----:B------:R-:W-:Y:S05]  /*2c00*/  BRA `(.L_x_15570) ;  /* 0x0000000000587947 */ /* 0x000fea0003800000 */
.L_x_15569:
        /* <DEDUP_REMOVED lines=16> */
.L_x_15597:
[----:B------:R-:W-:Y:S01]  /*2d10*/  CS2R R24, SRZ ;  /* 0x0000000000187805 */ /* 0x000fe2000001ff00 */
[----:B------:R-:W-:Y:S06]  /*2d20*/  BRA `(.L_x_15570) ;  /* 0x0000000000107947 */ /* 0x000fec0003800000 */
.L_x_15594:
[----:B------:R0:W5:Y:S01]  /*2d30*/  LDG.E.64 R24, desc[UR36][R4.64] ;  /* 0x0000002404187981 */ /* 0x000162000c1e1b00 */
[----:B------:R-:W-:Y:S05]  /*2d40*/  BRA `(.L_x_15570) ;  /* 0x0000000000087947 */ /* 0x000fea0003800000 */
.L_x_15593:
[----:B------:R0:W5:Y:S01]  /*2d50*/  LDG.E R24, desc[UR36][R4.64] ;  /* 0x0000002404187981 */ /* 0x000162000c1e1900 */
[----:B------:R-:W-:-:S07]  /*2d60*/  IMAD.MOV.U32 R25, RZ, RZ, RZ ;  /* 0x000000ffff197224 */ /* 0x000fce00078e00ff */
.L_x_15570:
[----:B------:R-:W-:-:S07]  /*2d70*/  VIADD R22, R22, 0x80 ;  /* 0x0000008016167836 */ /* 0x000fce0000000000 */
.L_x_15564:
[----:B------:R-:W-:Y:S05]  /*2d80*/  BSYNC B6 ;  /* 0x0000000000067941 */ /* 0x000fea0003800000 */
.L_x_15563:
        /* <DEDUP_REMOVED lines=23> */
.L_x_15603:
[----:B------:R0:W5:Y:S01]  /*2f00*/  LDG.E.U8 R16, desc[UR36][R4.64] ;  /* 0x0000002404107981 */ /* 0x000162000c1e1100 */
[----:B------:R-:W-:Y:S01]  /*2f10*/  IMAD.MOV.U32 R17, RZ, RZ, RZ ;  /* 0x000000ffff117224 */ /* 0x000fe200078e00ff */
[----:B------:R-:W-:Y:S06]  /*2f20*/  BRA `(.L_x_15599) ;  /* 0x0000000c00447947 */ /* 0x000fec0003800000 */
.L_x_15602:
        /* <DEDUP_REMOVED lines=8> */
.L_x_15606:
[----:B------:R-:W2:Y:S02]  /*2fb0*/  LDG.E R16, desc[UR36][R4.64] ;  /* 0x0000002404107981 */ /* 0x000ea4000c1e1900 */
[----:B--2---:R-:W-:Y:S01]  /*2fc0*/  SHF.R.S32.HI R17, RZ, 0x1f, R16 ;  /* 0x0000001fff117819 */ /* 0x004fe20000011410 */
[----:B------:R-:W-:Y:S06]  /*2fd0*/  BRA `(.L_x_15599) ;  /* 0x0000000c00187947 */ /* 0x000fec0003800000 */
.L_x_15605:
[----:B------:R-:W2:Y:S02]  /*2fe0*/  LDG.E.S16 R16, desc[UR36][R4.64] ;  /* 0x0000002404107981 */ /* 0x000ea4000c1e1700 */
[----:B--2---:R-:W-:Y:S01]  /*2ff0*/  SHF.R.S32.HI R17, RZ, 0x1f, R16 ;  /* 0x0000001fff117819 */ /* 0x004fe20000011410 */
[----:B------:R-:W-:Y:S06]  /*3000*/  BRA `(.L_x_15599) ;  /* 0x0000000c000c7947 */ /* 0x000fec0003800000 */
.L_x_15601:
        /* <DEDUP_REMOVED lines=9> */
.L_x_15608:
[----:B------:R-:W2:Y:S02]  /*30a0*/  LDG.E.U16 R4, desc[UR36][R4.64] ;  /* 0x0000002404047981 */ /* 0x000ea4000c1e1500 */
[----:B--2---:R-:W-:-:S06]  /*30b0*/  HADD2.F32 R16, -RZ, R4.H0_H0 ;  /* 0x20000004ff107230 */ /* 0x004fcc0000004100 */
[----:B------:R-:W0:Y:S01]  /*30c0*/  F2I.S64.TRUNC R16, R16 ;  /* 0x0000001000107311 */ /* 0x000e22000020d900 */
[----:B------:R-:W-:Y:S05]  /*30d0*/  BRA `(.L_x_15599) ;  /* 0x0000000800d87947 */ /* 0x000fea0003800000 */
.L_x_15607:
        /* <DEDUP_REMOVED lines=9> */
.L_x_15610:
[----:B------:R-:W2:Y:S02]  /*3170*/  LDG.E.U16 R4, desc[UR36][R4.64] ;  /* 0x0000002404047981 */ /* 0x000ea4000c1e1500 */
[----:B--2---:R-:W-:-:S06]  /*3180*/  HADD2.F32 R16, -RZ, R4.H0_H0 ;  /* 0x20000004ff107230 */ /* 0x004fcc0000004100 */
[----:B------:R-:W0:Y:S01]  /*3190*/  F2I.S64.TRUNC R16, R16 ;  /* 0x0000001000107311 */ /* 0x000e22000020d900 */
[----:B------:R-:W-:Y:S05]  /*31a0*/  BRA `(.L_x_15599) ;  /* 0x0000000800a47947 */ /* 0x000fea0003800000 */
.L_x_15609:
[----:B------:R-:W2:Y:S02]  /*31b0*/  LDG.E.64 R4, desc[UR36][R4.64] ;  /* 0x0000002404047981 */ /* 0x000ea4000c1e1b00 */
[----:B--2---:R0:W1:Y:S01]  /*31c0*/  F2I.S64.F64.TRUNC R16, R4 ;  /* 0x0000000400107311 */ /* 0x004062000030d900 */
[----:B------:R-:W-:Y:S05]  /*31d0*/  BRA `(.L_x_15599) ;  /* 0x0000000800987947 */ /* 0x000fea0003800000 */
.L_x_15600:
        /* <DEDUP_REMOVED lines=13> */
.L_x_15613:
[----:B------:R-:W2:Y:S02]  /*32b0*/  LDG.E.64 R4, desc[UR36][R4.64] ;  /* 0x0000002404047981 */ /* 0x000ea4000c1e1b00 */
[----:B--2---:R0:W1:Y:S01]  /*32c0*/  F2I.S64.F64.TRUNC R16, R4 ;  /* 0x0000000400107311 */ /* 0x004062000030d900 */
[----:B------:R-:W-:Y:S05]  /*32d0*/  BRA `(.L_x_15599) ;  /* 0x0000000800587947 */ /* 0x000fea0003800000 */
.L_x_15612:
        /* <DEDUP_REMOVED lines=27> */
.L_x_15615:
        /* <DEDUP_REMOVED lines=14> */
.L_x_15614:
[----:B------:R-:W2:Y:S02]  /*3570*/  LDG.E.U16 R16, desc[UR36][R4.64] ;  /* 0x0000002404107981 */ /* 0x000ea4000c1e1500 */
[----:B--2---:R-:W-:-:S06]  /*3580*/  IMAD.U32 R16, R16, 0x10000, RZ ;  /* 0x0001000010107824 */ /* 0x004fcc00078e00ff */
[----:B------:R-:W0:Y:S01]  /*3590*/  F2I.S64.TRUNC R16, R16 ;  /* 0x0000001000107311 */ /* 0x000e22000020d900 */
[----:B------:R-:W-:Y:S05]  /*35a0*/  BRA `(.L_x_15599) ;  /* 0x0000000400a47947 */ /* 0x000fea0003800000 */
.L_x_15611:
        /* <DEDUP_REMOVED lines=11> */
.L_x_15618:
        /* <DEDUP_REMOVED lines=21> */
.L_x_15622:
[----:B------:R-:W-:Y:S05]  /*37b0*/  BSYNC B1 ;  /* 0x0000000000017941 */ /* 0x000fea0003800000 */
.L_x_15621:
[----:B------:R-:W-:Y:S01]  /*37c0*/  IMAD.SHL.U32 R3, R3, 0x100000, RZ ;  /* 0x0010000003037824 */ /* 0x000fe200078e00ff */
[----:B------:R-:W-:-:S04]  /*37d0*/  LEA R5, R0, 0x3b800000, 0x17 ;  /* 0x3b80000000057811 */ /* 0x000fc800078eb8ff */
[----:B------:R-:W-:-:S07]  /*37e0*/  LOP3.LUT R16, R5, R3, R16, 0xfe, !PT ;  /* 0x0000000305107212 */ /* 0x000fce00078efe10 */
.L_x_15620:
[----:B------:R-:W-:Y:S05]  /*37f0*/  BSYNC B0 ;  /* 0x0000000000007941 */ /* 0x000fea0003800000 */
.L_x_15619:
[----:B------:R-:W0:Y:S01]  /*3800*/  F2I.S64.TRUNC R16, R16 ;  /* 0x0000001000107311 */ /* 0x000e22000020d900 */
[----:B------:R-:W-:Y:S05]  /*3810*/  BRA `(.L_x_15599) ;  /* 0x0000000400087947 */ /* 0x000fea0003800000 */
.L_x_15617:
        /* <DEDUP_REMOVED lines=21> */
.L_x_15626:
[----:B------:R-:W-:Y:S05]  /*3970*/  BSYNC B1 ;  /* 0x0000000000017941 */ /* 0x000fea0003800000 */
.L_x_15625:
[----:B------:R-:W-:Y:S01]  /*3980*/  IMAD.SHL.U32 R3, R3, 0x200000, RZ ;  /* 0x0020000003037824 */ /* 0x000fe200078e00ff */
[----:B------:R-:W-:-:S04]  /*3990*/  LEA R5, R0, 0x37800000, 0x17 ;  /* 0x3780000000057811 */ /* 0x000fc800078eb8ff */
[----:B------:R-:W-:-:S07]  /*39a0*/  LOP3.LUT R16, R5, R3, R16, 0xfe, !PT ;  /* 0x0000000305107212 */ /* 0x000fce00078efe10 */
.L_x_15624:
[----:B------:R-:W-:Y:S05]  /*39b0*/  BSYNC B0 ;  /* 0x0000000000007941 */ /* 0x000fea0003800000 */
.L_x_15623:
[----:B------:R-:W0:Y:S01]  /*39c0*/  F2I.S64.TRUNC R16, R16 ;  /* 0x0000001000107311 */ /* 0x000e22000020d900 */
[----:B------:R-:W-:Y:S05]  /*39d0*/  BRA `(.L_x_15599) ;  /* 0x0000000000987947 */ /* 0x000fea0003800000 */
.L_x_15616:
        /* <DEDUP_REMOVED lines=14> */
.L_x_15630:
[----:B------:R-:W-:Y:S05]  /*3ac0*/  BSYNC B0 ;  /* 0x0000000000007941 */ /* 0x000fea0003800000 */
.L_x_15629:
[----:B------:R-:W0:Y:S01]  /*3ad0*/  F2I.S64.TRUNC R16, R16 ;  /* 0x0000001000107311 */ /* 0x000e22000020d900 */
[----:B------:R-:W-:Y:S05]  /*3ae0*/  BRA `(.L_x_15599) ;  /* 0x0000000000547947 */ /* 0x000fea0003800000 */
.L_x_15604:
        /* <DEDUP_REMOVED lines=16> */
.L_x_15631:
[----:B------:R-:W-:Y:S05]  /*3bf0*/  BRA `(.L_x_15599) ;  /* 0x0000000000107947 */ /* 0x000fea0003800000 */
.L_x_15628:
[----:B------:R0:W5:Y:S01]  /*3c00*/  LDG.E.64 R16, desc[UR36][R4.64] ;  /* 0x0000002404107981 */ /* 0x000162000c1e1b00 */
[----:B------:R-:W-:Y:S05]  /*3c10*/  BRA `(.L_x_15599) ;  /* 0x0000000000087947 */ /* 0x000fea0003800000 */
.L_x_15627:
[----:B------:R0:W5:Y:S01]  /*3c20*/  LDG.E R16, desc[UR36][R4.64] ;  /* 0x0000002404107981 */ /* 0x000162000c1e1900 */
[----:B------:R-:W-:-:S07]  /*3c30*/  IMAD.MOV.U32 R17, RZ, RZ, RZ ;  /* 0x000000ffff117224 */ /* 0x000fce00078e00ff */
.L_x_15599:
[----:B------:R-:W-:Y:S05]  /*3c40*/  BSYNC B6 ;  /* 0x0000000000067941 */ /* 0x000fea0003800000 */
.L_x_15598:
        /* <DEDUP_REMOVED lines=13> */
[----:B0-2---:R-:W-:Y:S05]  /*3d20*/  CALL.REL.NOINC `($__internal_36_$__cuda_sm20_div_s64) ;  /* 0x0000004400307944 */ /* 0x005fea0003c00000 */
[----:B------:R-:W-:Y:S02]  /*3d30*/  IMAD.MOV.U32 R4, RZ, RZ, R6 ;  /* 0x000000ffff047224 */ /* 0x000fe400078e0006 */
[----:B------:R-:W-:Y:S01]  /*3d40*/  IMAD.MOV.U32 R5, RZ, RZ, R7 ;  /* 0x000000ffff057224 */ /* 0x000fe200078e0007 */
[----:B------:R-:W-:Y:S06]  /*3d50*/  BRA `(.L_x_15633) ;  /* 0x0000000000507947 */ /* 0x000fec0003800000 */
.L_x_15634:
[----:B------:R-:W1:Y:S01]  /*3d60*/  I2F.U32.RP R6, R28 ;  /* 0x0000001c00067306 */ /* 0x000e620000209000 */
[----:B------:R-:W-:Y:S01]  /*3d70*/  ULDC UR4, c[0x0][0x220] ;  /* 0x0000880000047ab9 */ /* 0x000fe20000000800 */
[----:B------:R-:W-:-:S06]  /*3d80*/  ISETP.NE.U32.AND P3, PT, R28, RZ, PT ;  /* 0x000000ff1c00720c */ /* 0x000fcc0003f65070 */
[----:B-1----:R-:W1:Y:S02]  /*3d90*/  MUFU.RCP R6, R6 ;  /* 0x0000000600067308 */ /* 0x002e640000001000 */
[----:B-1----:R-:W-:-:S06]  /*3da0*/  VIADD R4, R6, 0xffffffe ;  /* 0x0ffffffe06047836 */ /* 0x002fcc0000000000 */
[----:B------:R1:W3:Y:S02]  /*3db0*/  F2I.FTZ.U32.TRUNC.NTZ R5, R4 ;  /* 0x0000000400057305 */ /* 0x0002e4000021f000 */
[----:B-1----:R-:W-:Y:S02]  /*3dc0*/  IMAD.MOV.U32 R4, RZ, RZ, RZ ;  /* 0x000000ffff047224 */ /* 0x002fe400078e00ff */
[----:B---3--:R-:W-:-:S04]  /*3dd0*/  IMAD.MOV R7, RZ, RZ, -R5 ;  /* 0x000000ffff077224 */ /* 0x008fc800078e0a05 */
        /* <DEDUP_REMOVED lines=12> */
.L_x_15633:
[----:B------:R-:W-:Y:S05]  /*3ea0*/  BSYNC B0 ;  /* 0x0000000000007941 */ /* 0x000fea0003800000 */
.L_x_15632:
        /* <DEDUP_REMOVED lines=11> */
[----:B0-2-4-:R-:W-:Y:S05]  /*3f60*/  CALL.REL.NOINC `($__internal_36_$__cuda_sm20_div_s64) ;  /* 0x0000004000a07944 */ /* 0x015fea0003c00000 */
[----:B------:R-:W-:Y:S02]  /*3f70*/  IMAD.MOV.U32 R26, RZ, RZ, R6 ;  /* 0x000000ffff1a7224 */ /* 0x000fe400078e0006 */
[----:B------:R-:W-:Y:S01]  /*3f80*/  IMAD.MOV.U32 R27, RZ, RZ, R7 ;  /* 0x000000ffff1b7224 */ /* 0x000fe200078e0007 */
[----:B------:R-:W-:Y:S06]  /*3f90*/  BRA `(.L_x_15636) ;  /* 0x0000000000547947 */ /* 0x000fec0003800000 */
.L_x_15637:
[----:B------:R-:W1:Y:S01]  /*3fa0*/  I2F.U32.RP R8, R26 ;  /* 0x0000001a00087306 */ /* 0x000e620000209000 */
[----:B------:R-:W-:Y:S01]  /*3fb0*/  ULDC UR4, c[0x0][0x220] ;  /* 0x0000880000047ab9 */ /* 0x000fe20000000800 */
[----:B------:R-:W-:Y:S01]  /*3fc0*/  ISETP.NE.U32.AND P3, PT, R26, RZ, PT ;  /* 0x000000ff1a00720c */ /* 0x000fe20003f65070 */
[----:B------:R-:W-:-:S05]  /*3fd0*/  IMAD.MOV.U32 R27, RZ, RZ, RZ ;  /* 0x000000ffff1b7224 */ /* 0x000fca00078e00ff */
        /* <DEDUP_REMOVED lines=13> */
[----:B------:R-:W-:-:S13]  /*40b0*/  ISETP.GE.U32.AND P1, PT, R9, R26, PT ;  /* 0x0000001a0900720c */ /* 0x000fda0003f26070 */
[----:B------:R-:W-:Y:S01]  /*40c0*/  @P1 VIADD R7, R7, 0x1 ;  /* 0x0000000107071836 */ /* 0x000fe20000000000 */
[----:B------:R-:W-:-:S05]  /*40d0*/  @!P3 LOP3.LUT R7, RZ, R26, RZ, 0x33, !PT ;  /* 0x0000001aff07b212 */ /* 0x000fca00078e33ff */
[----:B------:R-:W-:-:S07]  /*40e0*/  IMAD.MOV.U32 R26, RZ, RZ, R7 ;  /* 0x000000ffff1a7224 */ /* 0x000fce00078e0007 */
.L_x_15636:
[----:B------:R-:W-:Y:S05]  /*40f0*/  BSYNC B0 ;  /* 0x0000000000007941 */ /* 0x000fea0003800000 */
.L_x_15635:
        /* <DEDUP_REMOVED lines=15> */
.L_x_15640:
        /* <DEDUP_REMOVED lines=21> */
.L_x_15639:
[----:B------:R-:W-:Y:S05]  /*4340*/  BSYNC B0 ;  /* 0x0000000000007941 */ /* 0x000fea0003800000 */
.L_x_15638:
        /* <DEDUP_REMOVED lines=15> */
.L_x_15643:
[----:B0-----:R-:W0:Y:S01]  /*4440*/  I2F.U32.RP R0, R16 ;  /* 0x0000001000007306 */ /* 0x001e220000209000 */
[----:B------:R-:W-:Y:S01]  /*4450*/  ULDC UR4, c[0x0][0x220] ;  /* 0x0000880000047ab9 */ /* 0x000fe20000000800 */
[----:B------:R-:W-:Y:S01]  /*4460*/  ISETP.NE.U32.AND P3, PT, R16, RZ, PT ;  /* 0x000000ff1000720c */ /* 0x000fe20003f65070 */
[----:B------:R-:W-:-:S05]  /*4470*/  IMAD.MOV.U32 R17, RZ, RZ, RZ ;  /* 0x000000ffff117224 */ /* 0x000fca00078e00ff */
[----:B0-----:R-:W0:Y:S02]  /*4480*/  MUFU.RCP R0, R0 ;  /* 0x0000000000007308 */ /* 0x001e240000001000 */
[----:B0-----:R-:W-:-:S06]  /*4490*/  VIADD R6, R0, 0xffffffe ;  /* 0x0ffffffe00067836 */ /* 0x001fcc0000000000 */
[----:B------:R0:W2:Y:S02]  /*44a0*/  F2I.FTZ.U32.TRUNC.NTZ R7, R6 ;  /* 0x0000000600077305 */ /* 0x0000a4000021f000 */
[----:B0-----:R-:W-:Y:S02]  /*44b0*/  IMAD.MOV.U32 R6, RZ, RZ, RZ ;  /* 0x000000ffff067224 */ /* 0x001fe400078e00ff */
[----:B--2---:R-:W-:-:S04]  /*44c0*/  IMAD.MOV R3, RZ, RZ, -R7 ;  /* 0x000000ffff037224 */ /* 0x004fc800078e0a07 */
        /* <DEDUP_REMOVED lines=12> */
.L_x_15642:
[----:B------:R-:W-:Y:S05]  /*4590*/  BSYNC B0 ;  /* 0x0000000000007941 */ /* 0x000fea0003800000 */
.L_x_15641:
        /* <DEDUP_REMOVED lines=25> */
.L_x_15649:
[----:B------:R0:W-:Y:S01]  /*4730*/  STG.E.U8 desc[UR36][R8.64], R4 ;  /* 0x0000000408007986 */ /* 0x0001e2000c101124 */
[----:B------:R-:W-:Y:S01]  /*4740*/  IMAD.MOV.U32 R23, RZ, RZ, R22 ;  /* 0x000000ffff177224 */ /* 0x000fe200078e0016 */
[----:B------:R-:W-:Y:S06]  /*4750*/  BRA `(.L_x_15645) ;  /* 0x0000000c00947947 */ /* 0x000fec0003800000 */
.L_x_15648:
        /* <DEDUP_REMOVED lines=9> */
.L_x_15652:
[----:B------:R0:W-:Y:S01]  /*47f0*/  STG.E desc[UR36][R8.64], R4 ;  /* 0x0000000408007986 */ /* 0x0001e2000c101924 */
[----:B------:R-:W-:Y:S01]  /*4800*/  IMAD.MOV.U32 R23, RZ, RZ, R22 ;  /* 0x000000ffff177224 */ /* 0x000fe200078e0016 */
[----:B------:R-:W-:Y:S06]  /*4810*/  BRA `(.L_x_15645) ;  /* 0x0000000c00647947 */ /* 0x000fec0003800000 */
.L_x_15651:
[----:B------:R0:W-:Y:S01]  /*4820*/  STG.E.U16 desc[UR36][R8.64], R4 ;  /* 0x0000000408007986 */ /* 0x0001e2000c101524 */
[----:B------:R-:W-:Y:S01]  /*4830*/  IMAD.MOV.U32 R23, RZ, RZ, R22 ;  /* 0x000000ffff177224 */ /* 0x000fe200078e0016 */
[----:B------:R-:W-:Y:S06]  /*4840*/  BRA `(.L_x_15645) ;  /* 0x0000000c00587947 */ /* 0x000fec0003800000 */
.L_x_15647:
        /* <DEDUP_REMOVED lines=10> */
.L_x_15654:
[----:B------:R-:W0:Y:S01]  /*48f0*/  I2F.S64 R0, R4 ;  /* 0x0000000400007312 */ /* 0x000e220000301400 */
[----:B------:R-:W-:Y:S01]  /*4900*/  IMAD.MOV.U32 R23, RZ, RZ, R22 ;  /* 0x000000ffff177224 */ /* 0x000fe200078e0016 */
[----:B0-----:R-:W-:-:S05]  /*4910*/  F2FP.F16.F32.PACK_AB R0, RZ, R0 ;  /* 0x00000000ff00723e */ /* 0x001fca00000000ff */
[----:B------:R0:W-:Y:S01]  /*4920*/  STG.E.U16 desc[UR36][R8.64], R0 ;  /* 0x0000000008007986 */ /* 0x0001e2000c101524 */
[----:B------:R-:W-:Y:S05]  /*4930*/  BRA `(.L_x_15645) ;  /* 0x0000000c001c7947 */ /* 0x000fea0003800000 */
.L_x_15653:
        /* <DEDUP_REMOVED lines=11> */
.L_x_15656:
[----:B-1----:R-:W0:Y:S01]  /*49f0*/  I2F.S64 R4, R4 ;  /* 0x0000000400047312 */ /* 0x002e220000301400 */
[----:B------:R-:W-:Y:S01]  /*4a00*/  IMAD.MOV.U32 R23, RZ, RZ, R22 ;  /* 0x000000ffff177224 */ /* 0x000fe200078e0016 */
[----:B0-----:R-:W-:-:S04]  /*4a10*/  F2FP.F16.F32.PACK_AB R3, RZ, R4 ;  /* 0x00000004ff03723e */ /* 0x001fc800000000ff */
[----:B------:R-:W-:-:S05]  /*4a20*/  PRMT R3, R3, 0x5410, RZ ;  /* 0x0000541003037816 */ /* 0x000fca00000000ff */
[----:B------:R0:W-:Y:S01]  /*4a30*/  STG.E desc[UR36][R8.64], R3 ;  /* 0x0000000308007986 */ /* 0x0001e2000c101924 */
[----:B------:R-:W-:Y:S05]  /*4a40*/  BRA `(.L_x_15645) ;  /* 0x0000000800d87947 */ /* 0x000fea0003800000 */
.L_x_15655:
[----:B-1----:R-:W0:Y:S01]  /*4a50*/  I2F.F64.S64 R4, R4 ;  /* 0x0000000400047312 */ /* 0x002e220000301c00 */
[----:B------:R-:W-:Y:S01]  /*4a60*/  IMAD.MOV.U32 R23, RZ, RZ, R22 ;  /* 0x000000ffff177224 */ /* 0x000fe200078e0016 */
[----:B0-----:R0:W-:Y:S01]  /*4a70*/  STG.E.64 desc[UR36][R8.64], R4 ;  /* 0x0000000408007986 */ /* 0x0011e2000c101b24 */
[----:B------:R-:W-:Y:S05]  /*4a80*/  BRA `(.L_x_15645) ;  /* 0x0000000800c87947 */ /* 0x000fea0003800000 */
.L_x_15646:
        /* <DEDUP_REMOVED lines=14> */
.L_x_15659:
[----:B-1----:R-:W0:Y:S01]  /*4b70*/  I2F.F64.S64 R4, R4 ;  /* 0x0000000400047312 */ /* 0x002e220000301c00 */
[----:B------:R-:W-:Y:S01]  /*4b80*/  CS2R R6, SRZ ;  /* 0x0000000000067805 */ /* 0x000fe2000001ff00 */
[----:B------:R-:W-:-:S04]  /*4b90*/  IMAD.MOV.U32 R23, RZ, RZ, R22 ;  /* 0x000000ffff177224 */ /* 0x000fc800078e0016 */
[----:B0-----:R0:W-:Y:S01]  /*4ba0*/  STG.E.128 desc[UR36][R8.64], R4 ;  /* 0x0000000408007986 */ /* 0x0011e2000c101d24 */
[----:B------:R-:W-:Y:S05]  /*4bb0*/  BRA `(.L_x_15645) ;  /* 0x00000008007c7947 */ /* 0x000fea0003800000 */
.L_x_15658:
        /* <DEDUP_REMOVED lines=21> */
.L_x_15663:
[----:B------:R-:W-:Y:S05]  /*4d10*/  BSYNC B0 ;  /* 0x0000000000007941 */ /* 0x000fea0003800000 */
.L_x_15662:
[----:B------:R-:W-:Y:S01]  /*4d20*/  LOP3.LUT R7, R0, R7, RZ, 0xfc, !PT ;  /* 0x0000000700077212 */ /* 0x000fe200078efcff */
[----:B------:R-:W-:-:S04]  /*4d30*/  IMAD.MOV.U32 R23, RZ, RZ, R22 ;  /* 0x000000ffff177224 */ /* 0x000fc800078e0016 */
[----:B------:R0:W-:Y:S01]  /*4d40*/  STG.E.U8 desc[UR36][R8.64], R7 ;  /* 0x0000000708007986 */ /* 0x0001e2000c101124 */
[----:B------:R-:W-:Y:S05]  /*4d50*/  BRA `(.L_x_15645) ;  /* 0x0000000800147947 */ /* 0x000fea0003800000 */
.L_x_15661:
        /* <DEDUP_REMOVED lines=13> */
.L_x_15665:
[----:B------:R-:W-:Y:S01]  /*4e30*/  IMAD.MOV.U32 R0, RZ, RZ, 0x7f ;  /* 0x0000007fff007424 */ /* 0x000fe200078e00ff */
[----:B------:R-:W-:-:S04]  /*4e40*/  ISETP.GT.U32.AND P0, PT, R3, 0x7f800000, PT ;  /* 0x7f8000000300780c */ /* 0x000fc80003f04070 */
[----:B------:R-:W-:-:S09]  /*4e50*/  SEL R0, R0, 0x7c, P0 ;  /* 0x0000007c00007807 */ /* 0x000fd20000000000 */
.L_x_15666:
[----:B------:R-:W-:Y:S05]  /*4e60*/  BSYNC B0 ;  /* 0x0000000000007941 */ /* 0x000fea0003800000 */
.L_x_15664:
[----:B------:R-:W-:Y:S01]  /*4e70*/  LOP3.LUT R3, R5, 0x80000000, RZ, 0xc0, !PT ;  /* 0x8000000005037812 */ /* 0x000fe200078ec0ff */
[----:B------:R-:W-:-:S03]  /*4e80*/  IMAD.MOV.U32 R23, RZ, RZ, R22 ;  /* 0x000000ffff177224 */ /* 0x000fc600078e0016 */
[----:B------:R-:W-:-:S04]  /*4e90*/  SHF.R.U32.HI R3, RZ, 0x18, R3 ;  /* 0x00000018ff037819 */ /* 0x000fc80000011603 */
[----:B------:R-:W-:-:S05]  /*4ea0*/  LOP3.LUT R3, R0, R3, RZ, 0xfc, !PT ;  /* 0x0000000300037212 */ /* 0x000fca00078efcff */
[----:B------:R0:W-:Y:S01]  /*4eb0*/  STG.E.U8 desc[UR36][R8.64], R3 ;  /* 0x0000000308007986 */ /* 0x0001e2000c101124 */
[----:B------:R-:W-:Y:S05]  /*4ec0*/  BRA `(.L_x_15645) ;  /* 0x0000000400b87947 */ /* 0x000fea0003800000 */
.L_x_15660:
[----:B------:R-:W0:Y:S01]  /*4ed0*/  I2F.S64 R0, R4 ;  /* 0x0000000400007312 */ /* 0x000e220000301400 */
[----:B------:R-:W-:Y:S01]  /*4ee0*/  IMAD.MOV.U32 R23, RZ, RZ, R22 ;  /* 0x000000ffff177224 */ /* 0x000fe200078e0016 */
[----:B0-----:R-:W-:-:S05]  /*4ef0*/  F2FP.BF16.F32.PACK_AB R0, RZ, R0 ;  /* 0x00000000ff00723e */ /* 0x001fca00000010ff */
[----:B------:R0:W-:Y:S01]  /*4f00*/  STG.E.U16 desc[UR36][R8.64], R0 ;  /* 0x0000000008007986 */ /* 0x0001e2000c101524 */
[----:B------:R-:W-:Y:S05]  /*4f10*/  BRA `(.L_x_15645) ;  /* 0x0000000400a47947 */ /* 0x000fea0003800000 */
.L_x_15657:
        /* <DEDUP_REMOVED lines=11> */
.L_x_15669:
        /* <DEDUP_REMOVED lines=17> */
.L_x_15672:
[----:B------:R-:W-:-:S04]  /*50e0*/  LOP3.LUT R0, R5, 0x80000000, RZ, 0xc0, !PT ;  /* 0x8000000005007812 */ /* 0x000fc800078ec0ff */
[----:B------:R-:W-:-:S04]  /*50f0*/  SHF.R.U32.HI R0, RZ, 0x18, R0 ;  /* 0x00000018ff007819 */ /* 0x000fc80000011600 */
[----:B------:R-:W-:-:S07]  /*5100*/  LOP3.LUT R0, R3, R0, RZ, 0xfc, !PT ;  /* 0x0000000003007212 */ /* 0x000fce00078efcff */
.L_x_15671:
[----:B------:R-:W-:Y:S05]  /*5110*/  BSYNC B0 ;  /* 0x0000000000007941 */ /* 0x000fea0003800000 */
.L_x_15670:
[----:B------:R0:W-:Y:S01]  /*5120*/  STG.E.U8 desc[UR36][R8.64], R0 ;  /* 0x0000000008007986 */ /* 0x0001e2000c101124 */
[----:B------:R-:W-:Y:S01]  /*5130*/  IMAD.MOV.U32 R23, RZ, RZ, R22 ;  /* 0x000000ffff177224 */ /* 0x000fe200078e0016 */
[----:B------:R-:W-:Y:S06]  /*5140*/  BRA `(.L_x_15645) ;  /* 0x0000000400187947 */ /* 0x000fec0003800000 */
.L_x_15668:
        /* <DEDUP_REMOVED lines=17> */
.L_x_15675:
[----:B------:R-:W-:-:S04]  /*5260*/  LOP3.LUT R0, R5, 0x80000000, RZ, 0xc0, !PT ;  /* 0x8000000005007812 */ /* 0x000fc800078ec0ff */
[----:B------:R-:W-:-:S04]  /*5270*/  SHF.R.U32.HI R0, RZ, 0x18, R0 ;  /* 0x00000018ff007819 */ /* 0x000fc80000011600 */
[----:B------:R-:W-:-:S07]  /*5280*/  LOP3.LUT R0, R3, R0, RZ, 0xfc, !PT ;  /* 0x0000000003007212 */ /* 0x000fce00078efcff */
.L_x_15674:
[----:B------:R-:W-:Y:S05]  /*5290*/  BSYNC B0 ;  /* 0x0000000000007941 */ /* 0x000fea0003800000 */
.L_x_15673:
[----:B------:R0:W-:Y:S01]  /*52a0*/  STG.E.U8 desc[UR36][R8.64], R0 ;  /* 0x0000000008007986 */ /* 0x0001e2000c101124 */
[----:B------:R-:W-:Y:S01]  /*52b0*/  IMAD.MOV.U32 R23, RZ, RZ, R22 ;  /* 0x000000ffff177224 */ /* 0x000fe200078e0016 */
[----:B------:R-:W-:Y:S06]  /*52c0*/  BRA `(.L_x_15645) ;  /* 0x0000000000b87947 */ /* 0x000fec0003800000 */
.L_x_15667:
        /* <DEDUP_REMOVED lines=23> */
.L_x_15650:
        /* <DEDUP_REMOVED lines=16> */
.L_x_15678:
[----:B------:R-:W-:Y:S01]  /*5540*/  IMAD.MOV.U32 R23, RZ, RZ, R22 ;  /* 0x000000ffff177224 */ /* 0x000fe200078e0016 */
[----:B------:R-:W-:Y:S06]  /*5550*/  BRA `(.L_x_15645) ;  /* 0x0000000000147947 */ /* 0x000fec0003800000 */
.L_x_15677:
[----:B------:R0:W-:Y:S01]  /*5560*/  STG.E.64 desc[UR36][R8.64], R4 ;  /* 0x0000000408007986 */ /* 0x0001e2000c101b24 */
[----:B------:R-:W-:Y:S01]  /*5570*/  IMAD.MOV.U32 R23, RZ, RZ, R22 ;  /* 0x000000ffff177224 */ /* 0x000fe200078e0016 */
[----:B------:R-:W-:Y:S06]  /*5580*/  BRA `(.L_x_15645) ;  /* 0x0000000000087947 */ /* 0x000fec0003800000 */
.L_x_15676:
[----:B------:R0:W-:Y:S01]  /*5590*/  STG.E desc[UR36][R8.64], R4 ;  /* 0x0000000408007986 */ /* 0x0001e2000c101924 */
[----:B------:R-:W-:-:S07]  /*55a0*/  IMAD.MOV.U32 R23, RZ, RZ, R22 ;  /* 0x000000ffff177224 */ /* 0x000fce00078e0016 */
.L_x_15645:
[----:B------:R-:W-:Y:S05]  /*55b0*/  BSYNC B6 ;  /* 0x0000000000067941 */ /* 0x000fea0003800000 */
.L_x_15644:
        /* <DEDUP_REMOVED lines=23> */
.L_x_15684:
[----:B-----5:R0:W-:Y:S01]  /*5730*/  STG.E.U8 desc[UR36][R8.64], R26 ;  /* 0x0000001a08007986 */ /* 0x0201e2000c101124 */
[----:B------:R-:W-:Y:S05]  /*5740*/  BRA `(.L_x_15686) ;  /* 0x0000000c004c7947 */ /* 0x000fea0003800000 */
.L_x_15683:
        /* <DEDUP_REMOVED lines=8> */
.L_x_15688:
[----:B-----5:R2:W-:Y:S01]  /*57d0*/  STG.E desc[UR36][R8.64], R26 ;  /* 0x0000001a08007986 */ /* 0x0205e2000c101924 */
[----:B------:R-:W-:Y:S05]  /*57e0*/  BRA `(.L_x_15686) ;  /* 0x0000000c00247947 */ /* 0x000fea0003800000 */
.L_x_15687:
[----:B-----5:R0:W-:Y:S01]  /*57f0*/  STG.E.U16 desc[UR36][R8.64], R26 ;  /* 0x0000001a08007986 */ /* 0x0201e2000c101524 */
[----:B------:R-:W-:Y:S05]  /*5800*/  BRA `(.L_x_15686) ;  /* 0x0000000c001c7947 */ /* 0x000fea0003800000 */
.L_x_15682:
        /* <DEDUP_REMOVED lines=9> */
.L_x_15690:
[----:B-----5:R-:W0:Y:S02]  /*58a0*/  I2F.S64 R0, R26 ;  /* 0x0000001a00007312 */ /* 0x020e240000301400 */
[----:B0-----:R-:W-:-:S05]  /*58b0*/  F2FP.F16.F32.PACK_AB R0, RZ, R0 ;  /* 0x00000000ff00723e */ /* 0x001fca00000000ff */
[----:B------:R0:W-:Y:S01]  /*58c0*/  STG.E.U16 desc[UR36][R8.64], R0 ;  /* 0x0000000008007986 */ /* 0x0001e2000c101524 */
[----:B------:R-:W-:Y:S05]  /*58d0*/  BRA `(.L_x_15686) ;  /* 0x0000000800e87947 */ /* 0x000fea0003800000 */
.L_x_15689:
        /* <DEDUP_REMOVED lines=10> */
.L_x_15692:
[----:B-----5:R-:W0:Y:S02]  /*5980*/  I2F.S64 R26, R26 ;  /* 0x0000001a001a7312 */ /* 0x020e240000301400 */
[----:B0-----:R-:W-:-:S04]  /*5990*/  F2FP.F16.F32.PACK_AB R3, RZ, R26 ;  /* 0x0000001aff03723e */ /* 0x001fc800000000ff */
[----:B------:R-:W-:-:S05]  /*59a0*/  PRMT R3, R3, 0x5410, RZ ;  /* 0x0000541003037816 */ /* 0x000fca00000000ff */
[----:B------:R0:W-:Y:S01]  /*59b0*/  STG.E desc[UR36][R8.64], R3 ;  /* 0x0000000308007986 */ /* 0x0001e2000c101924 */
[----:B------:R-:W-:Y:S05]  /*59c0*/  BRA `(.L_x_15686) ;  /* 0x0000000800ac7947 */ /* 0x000fea0003800000 */
.L_x_15691:
[----:B-----5:R-:W0:Y:S02]  /*59d0*/  I2F.F64.S64 R26, R26 ;  /* 0x0000001a001a7312 */ /* 0x020e240000301c00 */
[----:B0-----:R0:W-:Y:S01]  /*59e0*/  STG.E.64 desc[UR36][R8.64], R26 ;  /* 0x0000001a08007986 */ /* 0x0011e2000c101b24 */
[----:B------:R-:W-:Y:S05]  /*59f0*/  BRA `(.L_x_15686) ;  /* 0x0000000800a07947 */ /* 0x000fea0003800000 */
.L_x_15681:
        /* <DEDUP_REMOVED lines=13> */
.L_x_15695:
[----:B-----5:R-:W0:Y:S01]  /*5ad0*/  I2F.F64.S64 R4, R26 ;  /* 0x0000001a00047312 */ /* 0x020e220000301c00 */
[----:B------:R-:W-:-:S05]  /*5ae0*/  CS2R R6, SRZ ;  /* 0x0000000000067805 */ /* 0x000fca000001ff00 */
[----:B0-----:R0:W-:Y:S01]  /*5af0*/  STG.E.128 desc[UR36][R8.64], R4 ;  /* 0x0000000408007986 */ /* 0x0011e2000c101d24 */
[----:B------:R-:W-:Y:S05]  /*5b00*/  BRA `(.L_x_15686) ;  /* 0x00000008005c7947 */ /* 0x000fea0003800000 */
.L_x_15694:
        /* <DEDUP_REMOVED lines=21> */
.L_x_15699:
[----:B------:R-:W-:Y:S05]  /*5c60*/  BSYNC B0 ;  /* 0x0000000000007941 */ /* 0x000fea0003800000 */
.L_x_15698:
[----:B------:R-:W-:-:S05]  /*5c70*/  LOP3.LUT R5, R0, R5, RZ, 0xfc, !PT ;  /* 0x0000000500057212 */ /* 0x000fca00078efcff */
[----:B------:R0:W-:Y:S01]  /*5c80*/  STG.E.U8 desc[UR36][R8.64], R5 ;  /* 0x0000000508007986 */ /* 0x0001e2000c101124 */
[----:B------:R-:W-:Y:S05]  /*5c90*/  BRA `(.L_x_15686) ;  /* 0x0000000400f87947 */ /* 0x000fea0003800000 */
.L_x_15697:
        /* <DEDUP_REMOVED lines=13> */
.L_x_15701:
[----:B------:R-:W-:Y:S01]  /*5d70*/  IMAD.MOV.U32 R0, RZ, RZ, 0x7f ;  /* 0x0000007fff007424 */ /* 0x000fe200078e00ff */
[----:B------:R-:W-:-:S04]  /*5d80*/  ISETP.GT.U32.AND P0, PT, R3, 0x7f800000, PT ;  /* 0x7f8000000300780c */ /* 0x000fc80003f04070 */
[----:B------:R-:W-:-:S09]  /*5d90*/  SEL R0, R0, 0x7c, P0 ;  /* 0x0000007c00007807 */ /* 0x000fd20000000000 */
.L_x_15702:
[----:B------:R-:W-:Y:S05]  /*5da0*/  BSYNC B0 ;  /* 0x0000000000007941 */ /* 0x000fea0003800000 */
.L_x_15700:
[----:B------:R-:W-:-:S04]  /*5db0*/  LOP3.LUT R3, R27, 0x80000000, RZ, 0xc0, !PT ;  /* 0x800000001b037812 */ /* 0x000fc800078ec0ff */
[----:B------:R-:W-:-:S04]  /*5dc0*/  SHF.R.U32.HI R3, RZ, 0x18, R3 ;  /* 0x00000018ff037819 */ /* 0x000fc80000011603 */
[----:B------:R-:W-:-:S05]  /*5dd0*/  LOP3.LUT R3, R0, R3, RZ, 0xfc, !PT ;  /* 0x0000000300037212 */ /* 0x000fca00078efcff */
[----:B------:R0:W-:Y:S01]  /*5de0*/  STG.E.U8 desc[UR36][R8.64], R3 ;  /* 0x0000000308007986 */ /* 0x0001e2000c101124 */
[----:B------:R-:W-:Y:S05]  /*5df0*/  BRA `(.L_x_15686) ;  /* 0x0000000400a07947 */ /* 0x000fea0003800000 */
.L_x_15696:
[----:B-----5:R-:W0:Y:S02]  /*5e00*/  I2F.S64 R0, R26 ;  /* 0x0000001a00007312 */ /* 0x020e240000301400 */
[----:B0-----:R-:W-:-:S05]  /*5e10*/  F2FP.BF16.F32.PACK_AB R0, RZ, R0 ;  /* 0x00000000ff00723e */ /* 0x001fca00000010ff */
[----:B------:R0:W-:Y:S01]  /*5e20*/  STG.E.U16 desc[UR36][R8.64], R0 ;  /* 0x0000000008007986 */ /* 0x0001e2000c101524 */
[----:B------:R-:W-:Y:S05]  /*5e30*/  BRA `(.L_x_15686) ;  /* 0x0000000400907947 */ /* 0x000fea0003800000 */
.L_x_15693:
        /* <DEDUP_REMOVED lines=10> */
.L_x_15705:
        /* <DEDUP_REMOVED lines=17> */
.L_x_15708:
[----:B------:R-:W-:-:S04]  /*5ff0*/  LOP3.LUT R3, R27, 0x80000000, RZ, 0xc0, !PT ;  /* 0x800000001b037812 */ /* 0x000fc800078ec0ff */
[----:B------:R-:W-:-:S04]  /*6000*/  SHF.R.U32.HI R3, RZ, 0x18, R3 ;  /* 0x00000018ff037819 */ /* 0x000fc80000011603 */
[----:B------:R-:W-:-:S04]  /*6010*/  LOP3.LUT R0, R0, R3, RZ, 0xfc, !PT ;  /* 0x0000000300007212 */ /* 0x000fc800078efcff */
[----:B------:R-:W-:-:S07]  /*6020*/  PRMT R4, R0, 0x7610, R4 ;  /* 0x0000761000047816 */ /* 0x000fce0000000004 */
.L_x_15707:
[----:B------:R-:W-:Y:S05]  /*6030*/  BSYNC B0 ;  /* 0x0000000000007941 */ /* 0x000fea0003800000 */
.L_x_15706:
[----:B------:R0:W-:Y:S01]  /*6040*/  STG.E.U8 desc[UR36][R8.64], R4 ;  /* 0x0000000408007986 */ /* 0x0001e2000c101124 */
[----:B------:R-:W-:Y:S05]  /*6050*/  BRA `(.L_x_15686) ;  /* 0x0000000400087947 */ /* 0x000fea0003800000 */
.L_x_15704:
        /* <DEDUP_REMOVED lines=17> */
.L_x_15711:
[----:B------:R-:W-:-:S04]  /*6170*/  LOP3.LUT R3, R27, 0x80000000, RZ, 0xc0, !PT ;  /* 0x800000001b037812 */ /* 0x000fc800078ec0ff */
[----:B------:R-:W-:-:S04]  /*6180*/  SHF.R.U32.HI R3, RZ, 0x18, R3 ;  /* 0x00000018ff037819 */ /* 0x000fc80000011603 */
[----:B------:R-:W-:-:S04]  /*6190*/  LOP3.LUT R0, R0, R3, RZ, 0xfc, !PT ;  /* 0x0000000300007212 */ /* 0x000fc800078efcff */
[----:B------:R-:W-:-:S07]  /*61a0*/  PRMT R4, R0, 0x7610, R4 ;  /* 0x0000761000047816 */ /* 0x000fce0000000004 */
.L_x_15710:
[----:B------:R-:W-:Y:S05]  /*61b0*/  BSYNC B0 ;  /* 0x0000000000007941 */ /* 0x000fea0003800000 */
.L_x_15709:
[----:B------:R0:W-:Y:S01]  /*61c0*/  STG.E.U8 desc[UR36][R8.64], R4 ;  /* 0x0000000408007986 */ /* 0x0001e2000c101124 */
[----:B------:R-:W-:Y:S05]  /*61d0*/  BRA `(.L_x_15686) ;  /* 0x0000000000a87947 */ /* 0x000fea0003800000 */
.L_x_15703:
        /* <DEDUP_REMOVED lines=22> */
.L_x_15685:
        /* <DEDUP_REMOVED lines=16> */
.L_x_15714:
[----:B------:R-:W-:Y:S05]  /*6440*/  BRA `(.L_x_15686) ;  /* 0x00000000000c7947 */ /* 0x000fea0003800000 */
.L_x_15713:
[----:B-----5:R0:W-:Y:S01]  /*6450*/  STG.E.64 desc[UR36][R8.64], R26 ;  /* 0x0000001a08007986 */ /* 0x0201e2000c101b24 */
[----:B------:R-:W-:Y:S05]  /*6460*/  BRA `(.L_x_15686) ;  /* 0x0000000000047947 */ /* 0x000fea0003800000 */
.L_x_15712:
[----:B-----5:R0:W-:Y:S02]  /*6470*/  STG.E desc[UR36][R8.64], R26 ;  /* 0x0000001a08007986 */ /* 0x0201e4000c101924 */
.L_x_15686:
        /* <DEDUP_REMOVED lines=23> */
.L_x_15718:
[----:B------:R0:W-:Y:S01]  /*65f0*/  STG.E.U8 desc[UR36][R4.64], R24 ;  /* 0x0000001804007986 */ /* 0x0001e2000c101124 */
[----:B------:R-:W-:Y:S05]  /*6600*/  BRA `(.L_x_15720) ;  /* 0x0000000c00447947 */ /* 0x000fea0003800000 */
.L_x_15717:
        /* <DEDUP_REMOVED lines=8> */
.L_x_15722:
[----:B------:R0:W-:Y:S01]  /*6690*/  STG.E desc[UR36][R4.64], R24 ;  /* 0x0000001804007986 */ /* 0x0001e2000c101924 */
[----:B------:R-:W-:Y:S05]  /*66a0*/  BRA `(.L_x_15720) ;  /* 0x0000000c001c7947 */ /* 0x000fea0003800000 */
.L_x_15721:
[----:B------:R0:W-:Y:S01]  /*66b0*/  STG.E.U16 desc[UR36][R4.64], R24 ;  /* 0x0000001804007986 */ /* 0x0001e2000c101524 */
[----:B------:R-:W-:Y:S05]  /*66c0*/  BRA `(.L_x_15720) ;  /* 0x0000000c00147947 */ /* 0x000fea0003800000 */
.L_x_15716:
        /* <DEDUP_REMOVED lines=9> */
.L_x_15724:
[----:B------:R-:W0:Y:S02]  /*6760*/  I2F.S64 R0, R24 ;  /* 0x0000001800007312 */ /* 0x000e240000301400 */
[----:B0-----:R-:W-:-:S05]  /*6770*/  F2FP.F16.F32.PACK_AB R0, RZ, R0 ;  /* 0x00000000ff00723e */ /* 0x001fca00000000ff */
[----:B------:R0:W-:Y:S01]  /*6780*/  STG.E.U16 desc[UR36][R4.64], R0 ;  /* 0x0000000004007986 */ /* 0x0001e2000c101524 */
[----:B------:R-:W-:Y:S05]  /*6790*/  BRA `(.L_x_15720) ;  /* 0x0000000800e07947 */ /* 0x000fea0003800000 */
.L_x_15723:
        /* <DEDUP_REMOVED lines=10> */
.L_x_15726:
[----:B------:R-:W0:Y:S02]  /*6840*/  I2F.S64 R24, R24 ;  /* 0x0000001800187312 */ /* 0x000e240000301400 */
[----:B0-----:R-:W-:-:S04]  /*6850*/  F2FP.F16.F32.PACK_AB R3, RZ, R24 ;  /* 0x00000018ff03723e */ /* 0x001fc800000000ff */
[----:B------:R-:W-:-:S05]  /*6860*/  PRMT R3, R3, 0x5410, RZ ;  /* 0x0000541003037816 */ /* 0x000fca00000000ff */
[----:B------:R0:W-:Y:S01]  /*6870*/  STG.E desc[UR36][R4.64], R3 ;  /* 0x0000000304007986 */ /* 0x0001e2000c101924 */
[----:B------:R-:W-:Y:S05]  /*6880*/  BRA `(.L_x_15720) ;  /* 0x0000000800a47947 */ /* 0x000fea0003800000 */
.L_x_15725:
[----:B------:R-:W0:Y:S02]  /*6890*/  I2F.F64.S64 R24, R24 ;  /* 0x0000001800187312 */ /* 0x000e240000301c00 */
[----:B0-----:R0:W-:Y:S01]  /*68a0*/  STG.E.64 desc[UR36][R4.64], R24 ;  /* 0x0000001804007986 */ /* 0x0011e2000c101b24 */
[----:B------:R-:W-:Y:S05]  /*68b0*/  BRA `(.L_x_15720) ;  /* 0x0000000800987947 */ /* 0x000fea0003800000 */
.L_x_15715:
        /* <DEDUP_REMOVED lines=13> */
.L_x_15729:
[----:B------:R-:W0:Y:S01]  /*6990*/  I2F.F64.S64 R24, R24 ;  /* 0x0000001800187312 */ /* 0x000e220000301c00 */
[----:B-123--:R-:W-:-:S05]  /*69a0*/  CS2R R26, SRZ ;  /* 0x00000000001a7805 */ /* 0x00efca000001ff00 */
[----:B0-----:R0:W-:Y:S01]  /*69b0*/  STG.E.128 desc[UR36][R4.64], R24 ;  /* 0x0000001804007986 */ /* 0x0011e2000c101d24 */
[----:B------:R-:W-:Y:S05]  /*69c0*/  BRA `(.L_x_15720) ;  /* 0x0000000800547947 */ /* 0x000fea0003800000 */
.L_x_15728:
        /* <DEDUP_REMOVED lines=21> */
.L_x_15733:
[----:B------:R-:W-:Y:S05]  /*6b20*/  BSYNC B0 ;  /* 0x0000000000007941 */ /* 0x000fea0003800000 */
.L_x_15732:
[----:B------:R-:W-:-:S05]  /*6b30*/  LOP3.LUT R7, R0, R7, RZ, 0xfc, !PT ;  /* 0x0000000700077212 */ /* 0x000fca00078efcff */
[----:B------:R0:W-:Y:S01]  /*6b40*/  STG.E.U8 desc[UR36][R4.64], R7 ;  /* 0x0000000704007986 */ /* 0x0001e2000c101124 */
[----:B------:R-:W-:Y:S05]  /*6b50*/  BRA `(.L_x_15720) ;  /* 0x0000000400f07947 */ /* 0x000fea0003800000 */
.L_x_15731:
        /* <DEDUP_REMOVED lines=13> */
.L_x_15735:
[----:B------:R-:W-:Y:S01]  /*6c30*/  IMAD.MOV.U32 R0, RZ, RZ, 0x7f ;  /* 0x0000007fff007424 */ /* 0x000fe200078e00ff */
[----:B------:R-:W-:-:S04]  /*6c40*/  ISETP.GT.U32.AND P0, PT, R3, 0x7f800000, PT ;  /* 0x7f8000000300780c */ /* 0x000fc80003f04070 */
[----:B------:R-:W-:-:S09]  /*6c50*/  SEL R0, R0, 0x7c, P0 ;  /* 0x0000007c00007807 */ /* 0x000fd20000000000 */
.L_x_15736:
[----:B------:R-:W-:Y:S05]  /*6c60*/  BSYNC B0 ;  /* 0x0000000000007941 */ /* 0x000fea0003800000 */
.L_x_15734:
[----:B------:R-:W-:-:S04]  /*6c70*/  LOP3.LUT R3, R25, 0x80000000, RZ, 0xc0, !PT ;  /* 0x8000000019037812 */ /* 0x000fc800078ec0ff */
[----:B------:R-:W-:-:S04]  /*6c80*/  SHF.R.U32.HI R3, RZ, 0x18, R3 ;  /* 0x00000018ff037819 */ /* 0x000fc80000011603 */
[----:B------:R-:W-:-:S05]  /*6c90*/  LOP3.LUT R3, R0, R3, RZ, 0xfc, !PT ;  /* 0x0000000300037212 */ /* 0x000fca00078efcff */
[----:B------:R0:W-:Y:S01]  /*6ca0*/  STG.E.U8 desc[UR36][R4.64], R3 ;  /* 0x0000000304007986 */ /* 0x0001e2000c101124 */
[----:B------:R-:W-:Y:S05]  /*6cb0*/  BRA `(.L_x_15720) ;  /* 0x0000000400987947 */ /* 0x000fea0003800000 */
.L_x_15730:
[----:B------:R-:W0:Y:S02]  /*6cc0*/  I2F.S64 R0, R24 ;  /* 0x0000001800007312 */ /* 0x000e240000301400 */
[----:B0-----:R-:W-:-:S05]  /*6cd0*/  F2FP.BF16.F32.PACK_AB R0, RZ, R0 ;  /* 0x00000000ff00723e */ /* 0x001fca00000010ff */
[----:B------:R0:W-:Y:S01]  /*6ce0*/  STG.E.U16 desc[UR36][R4.64], R0 ;  /* 0x0000000004007986 */ /* 0x0001e2000c101524 */
[----:B------:R-:W-:Y:S05]  /*6cf0*/  BRA `(.L_x_15720) ;  /* 0x0000000400887947 */ /* 0x000fea0003800000 */
.L_x_15727:
        /* <DEDUP_REMOVED lines=10> */
.L_x_15739:
        /* <DEDUP_REMOVED lines=17> */
.L_x_15742:
[----:B------:R-:W-:-:S04]  /*6eb0*/  LOP3.LUT R0, R25, 0x80000000, RZ, 0xc0, !PT ;  /* 0x8000000019007812 */ /* 0x000fc800078ec0ff */
[----:B------:R-:W-:-:S04]  /*6ec0*/  SHF.R.U32.HI R0, RZ, 0x18, R0 ;  /* 0x00000018ff007819 */ /* 0x000fc80000011600 */
[----:B------:R-:W-:-:S07]  /*6ed0*/  LOP3.LUT R0, R3, R0, RZ, 0xfc, !PT ;  /* 0x0000000003007212 */ /* 0x000fce00078efcff */
.L_x_15741:
[----:B------:R-:W-:Y:S05]  /*6ee0*/  BSYNC B0 ;  /* 0x0000000000007941 */ /* 0x000fea0003800000 */
.L_x_15740:
[----:B------:R0:W-:Y:S01]  /*6ef0*/  STG.E.U8 desc[UR36][R4.64], R0 ;  /* 0x0000000004007986 */ /* 0x0001e2000c101124 */
[----:B------:R-:W-:Y:S05]  /*6f00*/  BRA `(.L_x_15720) ;  /* 0x0000000400047947 */ /* 0x000fea0003800000 */
.L_x_15738:
        /* <DEDUP_REMOVED lines=17> */
.L_x_15745:
[----:B------:R-:W-:-:S04]  /*7020*/  LOP3.LUT R0, R25, 0x80000000, RZ, 0xc0, !PT ;  /* 0x8000000019007812 */ /* 0x000fc800078ec0ff */
[----:B------:R-:W-:-:S04]  /*7030*/  SHF.R.U32.HI R0, RZ, 0x18, R0 ;  /* 0x00000018ff007819 */ /* 0x000fc80000011600 */
[----:B------:R-:W-:-:S07]  /*7040*/  LOP3.LUT R0, R3, R0, RZ, 0xfc, !PT ;  /* 0x0000000003007212 */ /* 0x000fce00078efcff */
.L_x_15744:
[----:B------:R-:W-:Y:S05]  /*7050*/  BSYNC B0 ;  /* 0x0000000000007941 */ /* 0x000fea0003800000 */
.L_x_15743:
[----:B------:R0:W-:Y:S01]  /*7060*/  STG.E.U8 desc[UR36][R4.64], R0 ;  /* 0x0000000004007986 */ /* 0x0001e2000c101124 */
[----:B------:R-:W-:Y:S05]  /*7070*/  BRA `(.L_x_15720) ;  /* 0x0000000000a87947 */ /* 0x000fea0003800000 */
.L_x_15737:
        /* <DEDUP_REMOVED lines=22> */
.L_x_15719:
        /* <DEDUP_REMOVED lines=16> */
.L_x_15748:
[----:B------:R-:W-:Y:S05]  /*72e0*/  BRA `(.L_x_15720) ;  /* 0x00000000000c7947 */ /* 0x000fea0003800000 */
.L_x_15747:
[----:B------:R0:W-:Y:S01]  /*72f0*/  STG.E.64 desc[UR36][R4.64], R24 ;  /* 0x0000001804007986 */ /* 0x0001e2000c101b24 */
[----:B------:R-:W-:Y:S05]  /*7300*/  BRA `(.L_x_15720) ;  /* 0x0000000000047947 */ /* 0x000fea0003800000 */
.L_x_15746:
[----:B------:R0:W-:Y:S02]  /*7310*/  STG.E desc[UR36][R4.64], R24 ;  /* 0x0000001804007986 */ /* 0x0001e4000c101924 */
.L_x_15720:
[----:B------:R-:W-:-:S07]  /*7320*/  VIADD R23, R23, 0x80 ;  /* 0x0000008017177836 */ /* 0x000fce0000000000 */
.L_x_15680:
[----:B------:R-:W-:Y:S05]  /*7330*/  BSYNC B6 ;  /* 0x0000000000067941 */ /* 0x000fea0003800000 */
.L_x_15679:
        /* <DEDUP_REMOVED lines=21> */
.L_x_15752:
[----:B-----5:R-:W-:Y:S01]  /*7490*/  STG.E.U8 desc[UR36][R2.64], R16 ;  /* 0x0000001002007986 */ /* 0x020fe2000c101124 */
[----:B------:R-:W-:Y:S05]  /*74a0*/  EXIT ;  /* 0x000000000000794d */ /* 0x000fea0003800000 */
.L_x_15751:
        /* <DEDUP_REMOVED lines=8> */
.L_x_15755:
[----:B-----5:R-:W-:Y:S01]  /*7530*/  STG.E desc[UR36][R2.64], R16 ;  /* 0x0000001002007986 */ /* 0x020fe2000c101924 */
[----:B------:R-:W-:Y:S05]  /*7540*/  EXIT ;  /* 0x000000000000794d */ /* 0x000fea0003800000 */
.L_x_15754:
[----:B-----5:R-:W-:Y:S01]  /*7550*/  STG.E.U16 desc[UR36][R2.64], R16 ;  /* 0x0000001002007986 */ /* 0x020fe2000c101524 */
[----:B------:R-:W-:Y:S05]  /*7560*/  EXIT ;  /* 0x000000000000794d */ /* 0x000fea0003800000 */
.L_x_15750:
        /* <DEDUP_REMOVED lines=9> */
.L_x_15757:
[----:B-----5:R-:W0:Y:S02]  /*7600*/  I2F.S64 R0, R16 ;  /* 0x0000001000007312 */ /* 0x020e240000301400 */
[----:B0-----:R-:W-:-:S05]  /*7610*/  F2FP.F16.F32.PACK_AB R0, RZ, R0 ;  /* 0x00000000ff00723e */ /* 0x001fca00000000ff */
[----:B------:R-:W-:Y:S01]  /*7620*/  STG.E.U16 desc[UR36][R2.64], R0 ;  /* 0x0000000002007986 */ /* 0x000fe2000c101524 */
[----:B------:R-:W-:Y:S05]  /*7630*/  EXIT ;  /* 0x000000000000794d */ /* 0x000fea0003800000 */
.L_x_15756:
        /* <DEDUP_REMOVED lines=10> */
.L_x_15759:
[----:B-----5:R-:W0:Y:S02]  /*76e0*/  I2F.S64 R16, R16 ;  /* 0x0000001000107312 */ /* 0x020e240000301400 */
[----:B0-----:R-:W-:-:S04]  /*76f0*/  F2FP.F16.F32.PACK_AB R5, RZ, R16 ;  /* 0x00000010ff05723e */ /* 0x001fc800000000ff */
[----:B------:R-:W-:-:S05]  /*7700*/  PRMT R5, R5, 0x5410, RZ ;  /* 0x0000541005057816 */ /* 0x000fca00000000ff */
[----:B------:R-:W-:Y:S01]  /*7710*/  STG.E desc[UR36][R2.64], R5 ;  /* 0x0000000502007986 */ /* 0x000fe2000c101924 */
[----:B------:R-:W-:Y:S05]  /*7720*/  EXIT ;  /* 0x000000000000794d */ /* 0x000fea0003800000 */
.L_x_15758:
[----:B-----5:R-:W0:Y:S02]  /*7730*/  I2F.F64.S64 R16, R16 ;  /* 0x0000001000107312 */ /* 0x020e240000301c00 */
[----:B0-----:R-:W-:Y:S01]  /*7740*/  STG.E.64 desc[UR36][R2.64], R16 ;  /* 0x0000001002007986 */ /* 0x001fe2000c101b24 */
[----:B------:R-:W-:Y:S05]  /*7750*/  EXIT ;  /* 0x000000000000794d */ /* 0x000fea0003800000 */
.L_x_15749:
        /* <DEDUP_REMOVED lines=13> */
.L_x_15762:
[----:B-----5:R-:W0:Y:S01]  /*7830*/  I2F.F64.S64 R16, R16 ;  /* 0x0000001000107312 */ /* 0x020e220000301c00 */
[----:B------:R-:W-:-:S05]  /*7840*/  CS2R R18, SRZ ;  /* 0x0000000000127805 */ /* 0x000fca000001ff00 */
[----:B0-----:R-:W-:Y:S01]  /*7850*/  STG.E.128 desc[UR36][R2.64], R16 ;  /* 0x0000001002007986 */ /* 0x001fe2000c101d24 */
[----:B------:R-:W-:Y:S05]  /*7860*/  EXIT ;  /* 0x000000000000794d */ /* 0x000fea0003800000 */
.L_x_15761:
        /* <DEDUP_REMOVED lines=21> */
.L_x_15766:
[----:B------:R-:W-:Y:S05]  /*79c0*/  BSYNC B0 ;  /* 0x0000000000007941 */ /* 0x000fea0003800000 */
.L_x_15765:
[----:B------:R-:W-:-:S05]  /*79d0*/  LOP3.LUT R5, R0, R5, RZ, 0xfc, !PT ;  /* 0x0000000500057212 */ /* 0x000fca00078efcff */
[----:B------:R-:W-:Y:S01]  /*79e0*/  STG.E.U8 desc[UR36][R2.64], R5 ;  /* 0x0000000502007986 */ /* 0x000fe2000c101124 */
[----:B------:R-:W-:Y:S05]  /*79f0*/  EXIT ;  /* 0x000000000000794d */ /* 0x000fea0003800000 */
.L_x_15764:
        /* <DEDUP_REMOVED lines=13> */
.L_x_15768:
[----:B------:R-:W-:Y:S01]  /*7ad0*/  IMAD.MOV.U32 R0, RZ, RZ, 0x7f ;  /* 0x0000007fff007424 */ /* 0x000fe200078e00ff */
[----:B------:R-:W-:-:S04]  /*7ae0*/  ISETP.GT.U32.AND P0, PT, R4, 0x7f800000, PT ;  /* 0x7f8000000400780c */ /* 0x000fc80003f04070 */
[----:B------:R-:W-:-:S09]  /*7af0*/  SEL R0, R0, 0x7c, P0 ;  /* 0x0000007c00007807 */ /* 0x000fd20000000000 */
.L_x_15769:
[----:B------:R-:W-:Y:S05]  /*7b00*/  BSYNC B0 ;  /* 0x0000000000007941 */ /* 0x000fea0003800000 */
.L_x_15767:
[----:B------:R-:W-:-:S04]  /*7b10*/  LOP3.LUT R4, R17, 0x80000000, RZ, 0xc0, !PT ;  /* 0x8000000011047812 */ /* 0x000fc800078ec0ff */
[----:B------:R-:W-:-:S04]  /*7b20*/  SHF.R.U32.HI R5, RZ, 0x18, R4 ;  /* 0x00000018ff057819 */ /* 0x000fc80000011604 */
[----:B------:R-:W-:-:S05]  /*7b30*/  LOP3.LUT R5, R0, R5, RZ, 0xfc, !PT ;  /* 0x0000000500057212 */ /* 0x000fca00078efcff */
[----:B------:R-:W-:Y:S01]  /*7b40*/  STG.E.U8 desc[UR36][R2.64], R5 ;  /* 0x0000000502007986 */ /* 0x000fe2000c101124 */
[----:B------:R-:W-:Y:S05]  /*7b50*/  EXIT ;  /* 0x000000000000794d */ /* 0x000fea0003800000 */
.L_x_15763:
[----:B-----5:R-:W0:Y:S02]  /*7b60*/  I2F.S64 R0, R16 ;  /* 0x0000001000007312 */ /* 0x020e240000301400 */
[----:B0-----:R-:W-:-:S05]  /*7b70*/  F2FP.BF16.F32.PACK_AB R0, RZ, R0 ;  /* 0x00000000ff00723e */ /* 0x001fca00000010ff */
[----:B------:R-:W-:Y:S01]  /*7b80*/  STG.E.U16 desc[UR36][R2.64], R0 ;  /* 0x0000000002007986 */ /* 0x000fe2000c101524 */
[----:B------:R-:W-:Y:S05]  /*7b90*/  EXIT ;  /* 0x000000000000794d */ /* 0x000fea0003800000 */
.L_x_15760:
        /* <DEDUP_REMOVED lines=10> */
.L_x_15772:
        /* <DEDUP_REMOVED lines=17> */
.L_x_15775:
[----:B------:R-:W-:-:S04]  /*7d50*/  LOP3.LUT R0, R17, 0x80000000, RZ, 0xc0, !PT ;  /* 0x8000000011007812 */ /* 0x000fc800078ec0ff */
[----:B------:R-:W-:-:S04]  /*7d60*/  SHF.R.U32.HI R5, RZ, 0x18, R0 ;  /* 0x00000018ff057819 */ /* 0x000fc80000011600 */
[----:B------:R-:W-:-:S04]  /*7d70*/  LOP3.LUT R4, R4, R5, RZ, 0xfc, !PT ;  /* 0x0000000504047212 */ /* 0x000fc800078efcff */
[----:B------:R-:W-:-:S07]  /*7d80*/  PRMT R0, R4, 0x7610, R0 ;  /* 0x0000761004007816 */ /* 0x000fce0000000000 */
.L_x_15774:
[----:B------:R-:W-:Y:S05]  /*7d90*/  BSYNC B0 ;  /* 0x0000000000007941 */ /* 0x000fea0003800000 */
.L_x_15773:
[----:B------:R-:W-:Y:S01]  /*7da0*/  STG.E.U8 desc[UR36][R2.64], R0 ;  /* 0x0000000002007986 */ /* 0x000fe2000c101124 */
[----:B------:R-:W-:Y:S05]  /*7db0*/  EXIT ;  /* 0x000000000000794d */ /* 0x000fea0003800000 */
.L_x_15771:
        /* <DEDUP_REMOVED lines=17> */
.L_x_15778:
[----:B------:R-:W-:-:S04]  /*7ed0*/  LOP3.LUT R0, R17, 0x80000000, RZ, 0xc0, !PT ;  /* 0x8000000011007812 */ /* 0x000fc800078ec0ff */
[----:B------:R-:W-:-:S04]  /*7ee0*/  SHF.R.U32.HI R5, RZ, 0x18, R0 ;  /* 0x00000018ff057819 */ /* 0x000fc80000011600 */
[----:B------:R-:W-:-:S04]  /*7ef0*/  LOP3.LUT R4, R4, R5, RZ, 0xfc, !PT ;  /* 0x0000000504047212 */ /* 0x000fc800078efcff */
[----:B------:R-:W-:-:S07]  /*7f00*/  PRMT R0, R4, 0x7610, R0 ;  /* 0x0000761004007816 */ /* 0x000fce0000000000 */
.L_x_15777:
[----:B------:R-:W-:Y:S05]  /*7f10*/  BSYNC B0 ;  /* 0x0000000000007941 */ /* 0x000fea0003800000 */
.L_x_15776:
[----:B------:R-:W-:Y:S01]  /*7f20*/  STG.E.U8 desc[UR36][R2.64], R0 ;  /* 0x0000000002007986 */ /* 0x000fe2000c101124 */
[----:B------:R-:W-:Y:S05]  /*7f30*/  EXIT ;  /* 0x000000000000794d */ /* 0x000fea0003800000 */
.L_x_15770:
        /* <DEDUP_REMOVED lines=22> */
.L_x_15753:
        /* <DEDUP_REMOVED lines=16> */
.L_x_15781:
[----:B------:R-:W-:Y:S05]  /*81a0*/  EXIT ;  /* 0x000000000000794d */ /* 0x000fea0003800000 */
.L_x_15780:
[----:B-----5:R-:W-:Y:S01]  /*81b0*/  STG.E.64 desc[UR36][R2.64], R16 ;  /* 0x0000001002007986 */ /* 0x020fe2000c101b24 */
[----:B------:R-:W-:Y:S05]  /*81c0*/  EXIT ;  /* 0x000000000000794d */ /* 0x000fea0003800000 */
.L_x_15779:
[----:B-----5:R-:W-:Y:S01]  /*81d0*/  STG.E desc[UR36][R2.64], R16 ;  /* 0x0000001002007986 */ /* 0x020fe2000c101924 */
[----:B------:R-:W-:Y:S05]  /*81e0*/  EXIT ;  /* 0x000000000000794d */ /* 0x000fea0003800000 */
        .weak           $__internal_36_$__cuda_sm20_div_s64
        .type           $__internal_36_$__cuda_sm20_div_s64,@function
        .size           $__internal_36_$__cuda_sm20_div_s64,(.L_x_22733 - $__internal_36_$__cuda_sm20_div_s64)
$__internal_36_$__cuda_sm20_div_s64:
        /* <DEDUP_REMOVED lines=31> */
[C---:B------:R-:W-:Y:S02]  /*83e0*/  IMAD R15, R13.reuse, R14, RZ ;  /* 0x0000000e0d0f7224 */ /* 0x040fe400078e02ff */
[----:B------:R-:W-:Y:S01]  /*83f0*/  IMAD.HI.U32 R12, P1, R13, R7, R20 ;  /* 0x000000070d0c7227 */ /* 0x000fe20007820014 */
[----:B------:R-:W-:-:S03]  /*8400*/  IADD3 R7, P5, RZ, -R0, RZ ;  /* 0x80000000ff077210 */ /* 0x000fc60007fbe0ff */
[----:B------:R-:W-:Y:S01]  /*8410*/  IMAD.HI.U32 R14, R13, R14, RZ ;  /* 0x0000000e0d0e7227 */ /* 0x000fe200078e00ff */
[----:B------:R-:W-:Y:S02]  /*8420*/  SEL R7, R7, R0, !P4 ;  /* 0x0000000007077207 */ /* 0x000fe40006000000 */
[----:B------:R-:W-:Y:S01]  /*8430*/  IADD3 R12, P3, R15, R12, RZ ;  /* 0x0000000c0f0c7210 */ /* 0x000fe20007f7e0ff */
[----:B------:R-:W-:Y:S02]  /*8440*/  IMAD.X R15, RZ, RZ, ~R3, P5 ;  /* 0x000000ffff0f7224 */ /* 0x000fe400028e0e03 */
[----:B------:R-:W-:Y:S02]  /*8450*/  IMAD.X R14, R14, 0x1, R13, P0 ;  /* 0x000000010e0e7824 */ /* 0x000fe400000e060d */
[----:B------:R-:W-:Y:S01]  /*8460*/  IMAD.HI.U32 R20, R12, R7, RZ ;  /* 0x000000070c147227 */ /* 0x000fe200078e00ff */
[----:B------:R-:W-:Y:S02]  /*8470*/  SEL R15, R15, R3, !P4 ;  /* 0x000000030f0f7207 */ /* 0x000fe40006000000 */
[----:B------:R-:W-:Y:S01]  /*8480*/  IADD3.X R14, RZ, RZ, R14, P3, P1 ;  /* 0x000000ffff0e7210 */ /* 0x000fe20001fe240e */
[----:B------:R-:W-:-:S02]  /*8490*/  IMAD.MOV.U32 R21, RZ, RZ, RZ ;  /* 0x000000ffff157224 */ /* 0x000fc400078e00ff */
[----:B------:R-:W-:-:S04]  /*84a0*/  IMAD.WIDE.U32 R12, R12, R15, R20 ;  /* 0x0000000f0c0c7225 */ /* 0x000fc800078e0014 */
[C---:B------:R-:W-:Y:S02]  /*84b0*/  IMAD R19, R14.reuse, R15, RZ ;  /* 0x0000000f0e137224 */ /* 0x040fe400078e02ff */
[----:B------:R-:W-:-:S04]  /*84c0*/  IMAD.HI.U32 R12, P0, R14, R7, R12 ;  /* 0x000000070e0c7227 */ /* 0x000fc8000780000c */
[----:B------:R-:W-:Y:S01]  /*84d0*/  IMAD.HI.U32 R13, R14, R15, RZ ;  /* 0x0000000f0e0d7227 */ /* 0x000fe200078e00ff */
[----:B------:R-:W-:-:S03]  /*84e0*/  IADD3 R12, P1, R19, R12, RZ ;  /* 0x0000000c130c7210 */ /* 0x000fc60007f3e0ff */
[----:B------:R-:W-:Y:S01]  /*84f0*/  IMAD.X R13, RZ, RZ, R13, P0 ;  /* 0x000000ffff0d7224 */ /* 0x000fe200000e060d */
[C---:B------:R-:W-:Y:S01]  /*8500*/  IADD3 R19, P3, R12.reuse, 0x1, RZ ;  /* 0x000000010c137810 */ /* 0x040fe20007f7e0ff */
        /* <DEDUP_REMOVED lines=8> */
[----:B------:R-:W-:-:S04]  /*8590*/  ISETP.GE.U32.AND.EX P0, PT, R15, R9, PT, P0 ;  /* 0x000000090f00720c */ /* 0x000fc80003f06100 */
[----:B------:R-:W-:Y:S01]  /*85a0*/  SEL R7, R14, R7, P0 ;  /* 0x000000070e077207 */ /* 0x000fe20000000000 */
[----:B------:R-:W-:Y:S01]  /*85b0*/  IMAD.X R14, R15, 0x1, ~R9, P1 ;  /* 0x000000010f0e7824 */ /* 0x000fe200008e0e09 */
[----:B------:R-:W-:Y:S01]  /*85c0*/  SEL R19, R19, R12, P0 ;  /* 0x0000000c13137207 */ /* 0x000fe20000000000 */
[----:B------:R-:W-:Y:S01]  /*85d0*/  IMAD.X R12, RZ, RZ, R13, P3 ;  /* 0x000000ffff0c7224 */ /* 0x000fe200018e060d */
[----:B------:R-:W-:Y:S02]  /*85e0*/  ISETP.GE.U32.AND P1, PT, R7, R8, PT ;  /* 0x000000080700720c */ /* 0x000fe40003f26070 */
[----:B------:R-:W-:Y:S02]  /*85f0*/  SEL R15, R14, R15, P0 ;  /* 0x0000000f0e0f7207 */ /* 0x000fe40000000000 */
        /* <DEDUP_REMOVED lines=17> */
[----:B------:R-:W-:Y:S06]  /*8710*/  RET.REL.NODEC R10 `(_ZN2at6native27unrolled_elementwise_kernelINS0_13AUnaryFunctorIlllZZZNS0_15binary_internal21div_trunc_kernel_cudaERNS_18TensorIteratorBaseEENKUlvE_clEvENKUlvE2_clEvEUlllE_EESt5arrayIPcLm2EELi4E23TrivialOffsetCalculatorILi1EjESE_NS0_6memory12LoadWithCastILi1EEENSF_13StoreWithCastILi1EEEEEviT_T0_T2_T3_T4_T5_) ;  /* 0xffffff780a387950 */ /* 0x000fec0003c3ffff */
.L_x_15782:
        /* <DEDUP_REMOVED lines=14> */
.L_x_22733:


//--------------------- .text._ZN2at6native18elementwise_kernelILi128ELi2EZNS0_22gpu_kernel_impl_nocastINS0_13AUnaryFunctorIlllZZZNS0_15binary_internal21div_trunc_kernel_cudaERNS_18TensorIteratorBaseEENKUlvE_clEvENKUlvE2_clEvEUlllE_EEEEvS6_RKT_EUliE_EEviT1_ --------------------------
	.section	.text._ZN2at6native18elementwise_kernelILi128ELi2EZNS0_22gpu_kernel_impl_nocastINS0_13AUnaryFunctorIlllZZZNS0_15binary_internal21div_trunc_kernel_cudaERNS_18TensorIteratorBaseEENKUlvE_clEvENKUlvE2_clEvEUlllE_EEEEvS6_RKT_EUliE_EEviT1_,"ax",@progbits
	.align	128
        .global         _ZN2at6native18elementwise_kernelILi128ELi2EZNS0_22gpu_kernel_impl_nocastINS0_13AUnaryFunctorIlllZZZNS0_15binary_internal21div_trunc_kernel_cudaERNS_18TensorIteratorBaseEENKUlvE_clEvENKUlvE2_clEvEUlllE_EEEEvS6_RKT_EUliE_EEviT1_
        .type           _ZN2at6native18elementwise_kernelILi128ELi2EZNS0_22gpu_kernel_impl_nocastINS0_13AUnaryFunctorIlllZZZNS0_15binary_internal21div_trunc_kernel_cudaERNS_18TensorIteratorBaseEENKUlvE_clEvENKUlvE2_clEvEUlllE_EEEEvS6_RKT_EUliE_EEviT1_,@function
        .size           _ZN2at6native18elementwise_kernelILi128ELi2EZNS0_22gpu_kernel_impl_nocastINS0_13AUnaryFunctorIlllZZZNS0_15binary_internal21div_trunc_kernel_cudaERNS_18TensorIteratorBaseEENKUlvE_clEvENKUlvE2_clEvEUlllE_EEEEvS6_RKT_EUliE_EEviT1_,(.L_x_22734 - _ZN2at6native18elementwise_kernelILi128ELi2EZNS0_22gpu_kernel_impl_nocastINS0_13AUnaryFunctorIlllZZZNS0_15binary_internal21div_trunc_kernel_cudaERNS_18TensorIteratorBaseEENKUlvE_clEvENKUlvE2_clEvEUlllE_EEEEvS6_RKT_EUliE_EEviT1_)
        .other          _ZN2at6native18elementwise_kernelILi128ELi2EZNS0_22gpu_kernel_impl_nocastINS0_13AUnaryFunctorIlllZZZNS0_15binary_internal21div_trunc_kernel_cudaERNS_18TensorIteratorBaseEENKUlvE_clEvENKUlvE2_clEvEUlllE_EEEEvS6_RKT_EUliE_EEviT1_,@"STO_CUDA_ENTRY STV_DEFAULT"
_ZN2at6native18elementwise_kernelILi128ELi2EZNS0_22gpu_kernel_impl_nocastINS0_13AUnaryFunctorIlllZZZNS0_15binary_internal21div_trunc_kernel_cudaERNS_18TensorIteratorBaseEENKUlvE_clEvENKUlvE2_clEvEUlllE_EEEEvS6_RKT_EUliE_EEviT1_:
.text._ZN2at6native18elementwise_kernelILi128ELi2EZNS0_22gpu_kernel_impl_nocastINS0_13AUnaryFunctorIlllZZZNS0_15binary_internal21div_trunc_kernel_cudaERNS_18TensorIteratorBaseEENKUlvE_clEvENKUlvE2_clEvEUlllE_EEEEvS6_RKT_EUliE_EEviT1_:
        /* <DEDUP_REMOVED lines=313> */
.L_x_15785:
        /* <DEDUP_REMOVED lines=12> */
[----:B------:R-:W-:-:S07]  /*1450*/  MOV R10, 0x1470 ;  /* 0x00001470000a7802 */ /* 0x000fce0000000f00 */
[----:B------:R-:W-:Y:S05]  /*1460*/  CALL.REL.NOINC `($__internal_37_$__cuda_sm20_div_s64) ;  /* 0x0000001400d07944 */ /* 0x000fea0003c00000 */
[----:B------:R-:W-:Y:S05]  /*1470*/  BRA `(.L_x_15788) ;  /* 0x0000000000507947 */ /* 0x000fea0003800000 */
.L_x_15787:
[----:B------:R-:W0:Y:S01]  /*1480*/  I2F.U32.RP R2, R8 ;  /* 0x0000000800027306 */ /* 0x000e220000209000 */
[----:B------:R-:W-:Y:S01]  /*1490*/  IADD3 R9, RZ, -R8, RZ ;  /* 0x80000008ff097210 */ /* 0x000fe20007ffe0ff */
[----:B------:R-:W-:Y:S01]  /*14a0*/  ULDC UR4, c[0x0][0x428] ;  /* 0x00010a0000047ab9 */ /* 0x000fe20000000800 */
[----:B------:R-:W-:-:S05]  /*14b0*/  ISETP.NE.U32.AND P2, PT, R8, RZ, PT ;  /* 0x000000ff0800720c */ /* 0x000fca0003f45070 */
[----:B0-----:R-:W0:Y:S02]  /*14c0*/  MUFU.RCP R2, R2 ;  /* 0x0000000200027308 */ /* 0x001e240000001000 */
[----:B0-----:R-:W-:-:S06]  /*14d0*/  IADD3 R6, R2, 0xffffffe, RZ ;  /* 0x0ffffffe02067810 */ /* 0x001fcc0007ffe0ff */
[----:B------:R0:W1:Y:S02]  /*14e0*/  F2I.FTZ.U32.TRUNC.NTZ R7, R6 ;  /* 0x0000000600077305 */ /* 0x000064000021f000 */
[----:B0-----:R-:W-:Y:S01]  /*14f0*/  MOV R6, RZ ;  /* 0x000000ff00067202 */ /* 0x001fe20000000f00 */
[----:B-1----:R-:W-:-:S04]  /*1500*/  IMAD R9, R9, R7, RZ ;  /* 0x0000000709097224 */ /* 0x002fc800078e02ff */
[----:B------:R-:W-:-:S06]  /*1510*/  IMAD.HI.U32 R7, R7, R9, R6 ;  /* 0x0000000907077227 */ /* 0x000fcc00078e0006 */
[----:B------:R-:W-:-:S04]  /*1520*/  IMAD.HI.U32 R6, R7, UR4, RZ ;  /* 0x0000000407067c27 */ /* 0x000fc8000f8e00ff */
[----:B------:R-:W-:-:S04]  /*1530*/  IMAD.MOV R7, RZ, RZ, -R6 ;  /* 0x000000ffff077224 */ /* 0x000fc800078e0a06 */
[----:B------:R-:W-:-:S05]  /*1540*/  IMAD R7, R8, R7, UR4 ;  /* 0x0000000408077e24 */ /* 0x000fca000f8e0207 */
[----:B------:R-:W-:-:S13]  /*1550*/  ISETP.GE.U32.AND P0, PT, R7, R8, PT ;  /* 0x000000080700720c */ /* 0x000fda0003f06070 */
[----:B------:R-:W-:Y:S02]  /*1560*/  @P0 IADD3 R7, -R8, R7, RZ ;  /* 0x0000000708070210 */ /* 0x000fe40007ffe1ff */
[----:B------:R-:W-:Y:S02]  /*1570*/  @P0 IADD3 R6, R6, 0x1, RZ ;  /* 0x0000000106060810 */ /* 0x000fe40007ffe0ff */
[----:B------:R-:W-:Y:S01]  /*1580*/  ISETP.GE.U32.AND P1, PT, R7, R8, PT ;  /* 0x000000080700720c */ /* 0x000fe20003f26070 */
[----:B------:R-:W-:-:S12]  /*1590*/  IMAD.MOV.U32 R7, RZ, RZ, RZ ;  /* 0x000000ffff077224 */ /* 0x000fd800078e00ff */
[----:B------:R-:W-:Y:S02]  /*15a0*/  @P1 IADD3 R6, R6, 0x1, RZ ;  /* 0x0000000106061810 */ /* 0x000fe40007ffe0ff */
[----:B------:R-:W-:-:S07]  /*15b0*/  @!P2 LOP3.LUT R6, RZ, R8, RZ, 0x33, !PT ;  /* 0x00000008ff06a212 */ /* 0x000fce00078e33ff */
.L_x_15788:
[----:B------:R-:W-:Y:S05]  /*15c0*/  BSYNC B1 ;  /* 0x0000000000017941 */ /* 0x000fea0003800000 */
.L_x_15786:
[----:B------:R0:W-:Y:S01]  /*15d0*/  STG.E.64 desc[UR6][R4.64], R6 ;  /* 0x0000000604007986 */ /* 0x0001e2000c101b06 */
[----:B------:R-:W-:-:S04]  /*15e0*/  LEA R0, R0, R3, 0x8 ;  /* 0x0000000300007211 */ /* 0x000fc800078e40ff */
[----:B------:R-:W-:-:S07]  /*15f0*/  IADD3 R9, R0, 0x80, RZ ;  /* 0x0000008000097810 */ /* 0x000fce0007ffe0ff */
.L_x_15784:
[----:B------:R-:W-:Y:S05]  /*1600*/  BSYNC B0 ;  /* 0x0000000000007941 */ /* 0x000fea0003800000 */
.L_x_15783:
        /* <DEDUP_REMOVED lines=292> */
[----:B------:R-:W-:Y:S01]  /*2850*/  @P0 IMAD.MOV.U32 R6, RZ, RZ, RZ ;  /* 0x000000ffff060224 */ /* 0x000fe200078e00ff */
[----:B------:R-:W-:Y:S02]  /*2860*/  ULDC.64 UR4, c[0x0][0x400] ;  /* 0x0001000000047ab9 */ /* 0x000fe40000000a00 */
        /* <DEDUP_REMOVED lines=12> */
.L_x_15789:
        /* <DEDUP_REMOVED lines=12> */
[----:B------:R-:W-:-:S07]  /*29f0*/  MOV R10, 0x2a10 ;  /* 0x00002a10000a7802 */ /* 0x000fce0000000f00 */
[----:B0-----:R-:W-:Y:S05]  /*2a00*/  CALL.REL.NOINC `($__internal_37_$__cuda_sm20_div_s64) ;  /* 0x0000000000687944 */ /* 0x001fea0003c00000 */
[----:B------:R-:W-:Y:S01]  /*2a10*/  IMAD.MOV.U32 R4, RZ, RZ, R6 ;  /* 0x000000ffff047224 */ /* 0x000fe200078e0006 */
[----:B------:R-:W-:Y:S01]  /*2a20*/  MOV R5, R7 ;  /* 0x0000000700057202 */ /* 0x000fe20000000f00 */
[----:B------:R-:W-:Y:S06]  /*2a30*/  BRA `(.L_x_15792) ;  /* 0x0000000000507947 */ /* 0x000fec0003800000 */
.L_x_15791:
[----:B------:R-:W1:Y:S01]  /*2a40*/  I2F.U32.RP R0, R8 ;  /* 0x0000000800007306 */ /* 0x000e620000209000 */
[----:B0-----:R-:W-:Y:S01]  /*2a50*/  IADD3 R7, RZ, -R8, RZ ;  /* 0x80000008ff077210 */ /* 0x001fe20007ffe0ff */
[----:B------:R-:W-:Y:S01]  /*2a60*/  ULDC UR4, c[0x0][0x428] ;  /* 0x00010a0000047ab9 */ /* 0x000fe20000000800 */
[----:B------:R-:W-:-:S05]  /*2a70*/  ISETP.NE.U32.AND P2, PT, R8, RZ, PT ;  /* 0x000000ff0800720c */ /* 0x000fca0003f45070 */
[----:B-1----:R-:W0:Y:S02]  /*2a80*/  MUFU.RCP R0, R0 ;  /* 0x0000000000007308 */ /* 0x002e240000001000 */
[----:B0-----:R-:W-:-:S06]  /*2a90*/  IADD3 R4, R0, 0xffffffe, RZ ;  /* 0x0ffffffe00047810 */ /* 0x001fcc0007ffe0ff */
[----:B------:R0:W1:Y:S02]  /*2aa0*/  F2I.FTZ.U32.TRUNC.NTZ R5, R4 ;  /* 0x0000000400057305 */ /* 0x000064000021f000 */
[----:B0-----:R-:W-:Y:S01]  /*2ab0*/  HFMA2.MMA R4, -RZ, RZ, 0, 0 ;  /* 0x00000000ff047435 */ /* 0x001fe200000001ff */
[----:B-1----:R-:W-:-:S09]  /*2ac0*/  IMAD R7, R7, R5, RZ ;  /* 0x0000000507077224 */ /* 0x002fd200078e02ff */
[----:B------:R-:W-:-:S06]  /*2ad0*/  IMAD.HI.U32 R5, R5, R7, R4 ;  /* 0x0000000705057227 */ /* 0x000fcc00078e0004 */
[----:B------:R-:W-:-:S04]  /*2ae0*/  IMAD.HI.U32 R4, R5, UR4, RZ ;  /* 0x0000000405047c27 */ /* 0x000fc8000f8e00ff */
[----:B------:R-:W-:-:S04]  /*2af0*/  IMAD.MOV R5, RZ, RZ, -R4 ;  /* 0x000000ffff057224 */ /* 0x000fc800078e0a04 */
[----:B------:R-:W-:-:S05]  /*2b00*/  IMAD R5, R8, R5, UR4 ;  /* 0x0000000408057e24 */ /* 0x000fca000f8e0205 */
[----:B------:R-:W-:-:S13]  /*2b10*/  ISETP.GE.U32.AND P0, PT, R5, R8, PT ;  /* 0x000000080500720c */ /* 0x000fda0003f06070 */
[----:B------:R-:W-:Y:S02]  /*2b20*/  @P0 IADD3 R5, -R8, R5, RZ ;  /* 0x0000000508050210 */ /* 0x000fe40007ffe1ff */
[----:B------:R-:W-:Y:S02]  /*2b30*/  @P0 IADD3 R4, R4, 0x1, RZ ;  /* 0x0000000104040810 */ /* 0x000fe40007ffe0ff */
[----:B------:R-:W-:Y:S02]  /*2b40*/  ISETP.GE.U32.AND P1, PT, R5, R8, PT ;  /* 0x000000080500720c */ /* 0x000fe40003f26070 */
[----:B------:R-:W-:-:S11]  /*2b50*/  MOV R5, RZ ;  /* 0x000000ff00057202 */ /* 0x000fd60000000f00 */
[----:B------:R-:W-:Y:S02]  /*2b60*/  @P1 IADD3 R4, R4, 0x1, RZ ;  /* 0x0000000104041810 */ /* 0x000fe40007ffe0ff */
[----:B------:R-:W-:-:S07]  /*2b70*/  @!P2 LOP3.LUT R4, RZ, R8, RZ, 0x33, !PT ;  /* 0x00000008ff04a212 */ /* 0x000fce00078e33ff */
.L_x_15792:
[----:B------:R-:W-:Y:S05]  /*2b80*/  BSYNC B0 ;  /* 0x0000000000007941 */ /* 0x000fea0003800000 */
.L_x_15790:
[----:B------:R-:W-:Y:S01]  /*2b90*/  STG.E.64 desc[UR6][R2.64], R4 ;  /* 0x0000000402007986 */ /* 0x000fe2000c101b06 */
[----:B------:R-:W-:Y:S05]  /*2ba0*/  EXIT ;  /* 0x000000000000794d */ /* 0x000fea0003800000 */
        .weak           $__internal_37_$__cuda_sm20_div_s64
        .type           $__internal_37_$__cuda_sm20_div_s64,@function
        .size           $__internal_37_$__cuda_sm20_div_s64,(.L_x_22734 - $__internal_37_$__cuda_sm20_div_s64)
$__internal_37_$__cuda_sm20_div_s64:
        /* <DEDUP_REMOVED lines=23> */
[----:B------:R-:W-:-:S04]  /*2d20*/  IMAD.HI.U32 R11, R13, R19, RZ ;  /* 0x000000130d0b7227 */ /* 0x000fc800078e00ff */
[----:B------:R-:W-:Y:S01]  /*2d30*/  IMAD.HI.U32 R14, P1, R13, R17, R14 ;  /* 0x000000110d0e7227 */ /* 0x000fe2000782000e */
[----:B------:R-:W-:-:S04]  /*2d40*/  IADD3.X R11, R11, R13, RZ, P0, !PT ;  /* 0x0000000d0b0b7210 */ /* 0x000fc800007fe4ff */
[----:B------:R-:W-:-:S04]  /*2d50*/  IADD3 R15, P2, R21, R14, RZ ;  /* 0x0000000e150f7210 */ /* 0x000fc80007f5e0ff */
[----:B------:R-:W-:Y:S01]  /*2d60*/  IADD3.X R11, RZ, RZ, R11, P2, P1 ;  /* 0x000000ffff0b7210 */ /* 0x000fe200017e240b */
[----:B------:R-:W-:-:S04]  /*2d70*/  IMAD.WIDE.U32 R12, R15, R6, RZ ;  /* 0x000000060f0c7225 */ /* 0x000fc800078e00ff */
[----:B------:R-:W-:Y:S01]  /*2d80*/  IMAD R13, R15, R7, R13 ;  /* 0x000000070f0d7224 */ /* 0x000fe200078e020d */
[----:B------:R-:W-:-:S03]  /*2d90*/  IADD3 R17, P0, RZ, -R12, RZ ;  /* 0x8000000cff117210 */ /* 0x000fc60007f1e0ff */
[----:B------:R-:W-:Y:S02]  /*2da0*/  IMAD R13, R11, R6, R13 ;  /* 0x000000060b0d7224 */ /* 0x000fe400078e020d */
[----:B------:R-:W-:-:S04]  /*2db0*/  IMAD.HI.U32 R14, R15, R17, RZ ;  /* 0x000000110f0e7227 */ /* 0x000fc800078e00ff */
[----:B------:R-:W-:Y:S01]  /*2dc0*/  IMAD.X R12, RZ, RZ, ~R13, P0 ;  /* 0x000000ffff0c7224 */ /* 0x000fe200000e0e0d */
[----:B------:R-:W-:-:S03]  /*2dd0*/  HFMA2.MMA R13, -RZ, RZ, 0, 0 ;  /* 0x00000000ff0d7435 */ /* 0x000fc600000001ff */
[----:B------:R-:W-:-:S04]  /*2de0*/  IMAD.WIDE.U32 R14, P0, R15, R12, R14 ;  /* 0x0000000c0f0e7225 */ /* 0x000fc8000780000e */
[----:B------:R-:W-:-:S04]  /*2df0*/  IMAD.HI.U32 R15, P1, R11, R17, R14 ;  /* 0x000000110b0f7227 */ /* 0x000fc8000782000e */
[CC--:B------:R-:W-:Y:S02]  /*2e00*/  IMAD R14, R11.reuse, R12.reuse, RZ ;  /* 0x0000000c0b0e7224 */ /* 0x0c0fe400078e02ff */
[----:B------:R-:W-:-:S03]  /*2e10*/  IMAD.HI.U32 R12, R11, R12, RZ ;  /* 0x0000000c0b0c7227 */ /* 0x000fc600078e00ff */
[----:B------:R-:W-:Y:S02]  /*2e20*/  IADD3 R15, P2, R14, R15, RZ ;  /* 0x0000000f0e0f7210 */ /* 0x000fe40007f5e0ff */
[----:B------:R-:W-:-:S03]  /*2e30*/  IADD3.X R11, R12, R11, RZ, P0, !PT ;  /* 0x0000000b0c0b7210 */ /* 0x000fc600007fe4ff */
[----:B------:R-:W-:Y:S01]  /*2e40*/  IMAD.HI.U32 R12, R15, UR4, RZ ;  /* 0x000000040f0c7c27 */ /* 0x000fe2000f8e00ff */
[----:B------:R-:W-:-:S03]  /*2e50*/  IADD3.X R11, RZ, RZ, R11, P2, P1 ;  /* 0x000000ffff0b7210 */ /* 0x000fc600017e240b */
[----:B------:R-:W-:-:S04]  /*2e60*/  IMAD.WIDE.U32 R12, R15, UR5, R12 ;  /* 0x000000050f0c7c25 */ /* 0x000fc8000f8e000c */
[C---:B------:R-:W-:Y:S02]  /*2e70*/  IMAD R15, R11.reuse, UR5, RZ ;  /* 0x000000050b0f7c24 */ /* 0x040fe4000f8e02ff */
[----:B------:R-:W-:-:S04]  /*2e80*/  IMAD.HI.U32 R12, P0, R11, UR4, R12 ;  /* 0x000000040b0c7c27 */ /* 0x000fc8000f80000c */
[----:B------:R-:W-:Y:S01]  /*2e90*/  IMAD.HI.U32 R11, R11, UR5, RZ ;  /* 0x000000050b0b7c27 */ /* 0x000fe2000f8e00ff */
[----:B------:R-:W-:-:S04]  /*2ea0*/  IADD3 R15, P1, R15, R12, RZ ;  /* 0x0000000c0f0f7210 */ /* 0x000fc80007f3e0ff */
[----:B------:R-:W-:Y:S01]  /*2eb0*/  IADD3.X R11, R11, RZ, RZ, P0, !PT ;  /* 0x000000ff0b0b7210 */ /* 0x000fe200007fe4ff */
[----:B------:R-:W-:-:S03]  /*2ec0*/  IMAD.WIDE.U32 R12, R15, R6, RZ ;  /* 0x000000060f0c7225 */ /* 0x000fc600078e00ff */
[----:B------:R-:W-:Y:S01]  /*2ed0*/  IADD3.X R11, RZ, R11, RZ, P1, !PT ;  /* 0x0000000bff0b7210 */ /* 0x000fe20000ffe4ff */
[C---:B------:R-:W-:Y:S01]  /*2ee0*/  IMAD R13, R15.reuse, R7, R13 ;  /* 0x000000070f0d7224 */ /* 0x040fe200078e020d */
[----:B------:R-:W-:Y:S02]  /*2ef0*/  IADD3 R19, P1, -R12, UR4, RZ ;  /* 0x000000040c137c10 */ /* 0x000fe4000ff3e1ff */
[----:B------:R-:W-:Y:S01]  /*2f00*/  IADD3 R12, P2, R15, 0x1, RZ ;  /* 0x000000010f0c7810 */ /* 0x000fe20007f5e0ff */
[-C--:B------:R-:W-:Y:S01]  /*2f10*/  IMAD R13, R11, R6.reuse, R13 ;  /* 0x000000060b0d7224 */ /* 0x080fe200078e020d */
[----:B------:R-:W-:Y:S02]  /*2f20*/  ISETP.GE.U32.AND P0, PT, R19, R6, PT ;  /* 0x000000061300720c */ /* 0x000fe40003f06070 */
[----:B------:R-:W-:Y:S02]  /*2f30*/  IADD3.X R14, RZ, R11, RZ, P2, !PT ;  /* 0x0000000bff0e7210 */ /* 0x000fe400017fe4ff */
[----:B------:R-:W-:-:S02]  /*2f40*/  IADD3.X R21, ~R13, UR5, RZ, P1, !PT ;  /* 0x000000050d157c10 */ /* 0x000fc40008ffe5ff */
        /* <DEDUP_REMOVED lines=16> */
[----:B------:R-:W-:Y:S02]  /*3050*/  ISETP.NE.U32.AND P0, PT, R8, RZ, PT ;  /* 0x000000ff0800720c */ /* 0x000fe40003f05070 */
[----:B------:R-:W-:Y:S02]  /*3060*/  IADD3.X R8, RZ, ~R7, RZ, P2, !PT ;  /* 0x80000007ff087210 */ /* 0x000fe400017fe4ff */
[----:B------:R-:W-:Y:S02]  /*3070*/  SEL R6, R11, R6, !P1 ;  /* 0x000000060b067207 */ /* 0x000fe40004800000 */
[----:B------:R-:W-:Y:S02]  /*3080*/  MOV R11, 0x0 ;  /* 0x00000000000b7802 */ /* 0x000fe40000000f00 */
[----:B------:R-:W-:-:S02]  /*3090*/  ISETP.NE.AND.EX P0, PT, R9, RZ, PT, P0 ;  /* 0x000000ff0900720c */ /* 0x000fc40003f05300 */
[----:B------:R-:W-:Y:S02]  /*30a0*/  SEL R7, R8, R7, !P1 ;  /* 0x0000000708077207 */ /* 0x000fe40004800000 */
[----:B------:R-:W-:Y:S02]  /*30b0*/  SEL R6, R6, 0xffffffff, P0 ;  /* 0xffffffff06067807 */ /* 0x000fe40000000000 */
[----:B------:R-:W-:Y:S01]  /*30c0*/  SEL R7, R7, 0xffffffff, P0 ;  /* 0xffffffff07077807 */ /* 0x000fe20000000000 */
[----:B------:R-:W-:Y:S06]  /*30d0*/  RET.REL.NODEC R10 `(_ZN2at6native18elementwise_kernelILi128ELi2EZNS0_22gpu_kernel_impl_nocastINS0_13AUnaryFunctorIlllZZZNS0_15binary_internal21div_trunc_kernel_cudaERNS_18TensorIteratorBaseEENKUlvE_clEvENKUlvE2_clEvEUlllE_EEEEvS6_RKT_EUliE_EEviT1_) ;  /* 0xffffffcc0ac87950 */ /* 0x000fec0003c3ffff */
.L_x_15793:
        /* <DEDUP_REMOVED lines=10> */
.L_x_22734:


//--------------------- .text._ZN2at6native27unrolled_elementwise_kernelINS0_13AUnaryFunctorIlllZZZNS0_15binary_internal21div_trunc_kernel_cudaERNS_18TensorIteratorBaseEENKUlvE_clEvENKUlvE2_clEvEUlllE_EESt5arrayIPcLm2EELi4E23TrivialOffsetCalculatorILi1EjESE_NS0_6memory15LoadWithoutCastENSF_16StoreWithoutCastEEEviT_T0_T2_T3_T4_T5_ --------------------------
	.section	.text._ZN2at6native27unrolled_elementwise_kernelINS0_13AUnaryFunctorIlllZZZNS0_15binary_internal21div_trunc_kernel_cudaERNS_18TensorIteratorBaseEENKUlvE_clEvENKUlvE2_clEvEUlllE_EESt5arrayIPcLm2EELi4E23TrivialOffsetCalculatorILi1EjESE_NS0_6memory15LoadWithoutCastENSF_16StoreWithoutCastEEEviT_T0_T2_T3_T4_T5_,"ax",@progbits
	.align	128
        .global         _ZN2at6native27unrolled_elementwise_kernelINS0_13AUnaryFunctorIlllZZZNS0_15binary_internal21div_trunc_kernel_cudaERNS_18TensorIteratorBaseEENKUlvE_clEvENKUlvE2_clEvEUlllE_EESt5arrayIPcLm2EELi4E23TrivialOffsetCalculatorILi1EjESE_NS0_6memory15LoadWithoutCastENSF_16StoreWithoutCastEEEviT_T0_T2_T3_T4_T5_
        .type           _ZN2at6native27unrolled_elementwise_kernelINS0_13AUnaryFunctorIlllZZZNS0_15binary_internal21div_trunc_kernel_cudaERNS_18TensorIteratorBaseEENKUlvE_clEvENKUlvE2_clEvEUlllE_EESt5arrayIPcLm2EELi4E23TrivialOffsetCalculatorILi1EjESE_NS0_6memory15LoadWithoutCastENSF_16StoreWithoutCastEEEviT_T0_T2_T3_T4_T5_,@function
        .size           _ZN2at6native27unrolled_elementwise_kernelINS0_13AUnaryFunctorIlllZZZNS0_15binary_internal21div_trunc_kernel_cudaERNS_18TensorIteratorBaseEENKUlvE_clEvENKUlvE2_clEvEUlllE_EESt5arrayIPcLm2EELi4E23TrivialOffsetCalculatorILi1EjESE_NS0_6memory15LoadWithoutCastENSF_16StoreWithoutCastEEEviT_T0_T2_T3_T4_T5_,(.L_x_22735 - _ZN2at6native27unrolled_elementwise_kernelINS0_13AUnaryFunctorIlllZZZNS0_15binary_internal21div_trunc_kernel_cudaERNS_18TensorIteratorBaseEENKUlvE_clEvENKUlvE2_clEvEUlllE_EESt5arrayIPcLm2EELi4E23TrivialOffsetCalculatorILi1EjESE_NS0_6memory15LoadWithoutCastENSF_16StoreWithoutCastEEEviT_T0_T2_T3_T4_T5_)
        .other          _ZN2at6native27unrolled_elementwise_kernelINS0_13AUnaryFunctorIlllZZZNS0_15binary_internal21div_trunc_kernel_cudaERNS_18TensorIteratorBaseEENKUlvE_clEvENKUlvE2_clEvEUlllE_EESt5arrayIPcLm2EELi4E23TrivialOffsetCalculatorILi1EjESE_NS0_6memory15LoadWithoutCastENSF_16StoreWithoutCastEEEviT_T0_T2_T3_T4_T5_,@"STO_CUDA_ENTRY STV_DEFAULT"
_ZN2at6native27unrolled_elementwise_kernelINS0_13AUnaryFunctorIlllZZZNS0_15binary_internal21div_trunc_kernel_cudaERNS_18TensorIteratorBaseEENKUlvE_clEvENKUlvE2_clEvEUlllE_EESt5arrayIPcLm2EELi4E23TrivialOffsetCalculatorILi1EjESE_NS0_6memory15LoadWithoutCastENSF_16StoreWithoutCastEEEviT_T0_T2_T3_T4_T5_:
.text._ZN2at6native27unrolled_elementwise_kernelINS0_13AUnaryFunctorIlllZZZNS0_15binary_internal21div_trunc_kernel_cudaERNS_18TensorIteratorBaseEENKUlvE_clEvENKUlvE2_clEvEUlllE_EESt5arrayIPcLm2EELi4E23TrivialOffsetCalculatorILi1EjESE_NS0_6memory15LoadWithoutCastENSF_16StoreWithoutCastEEEviT_T0_T2_T3_T4_T5_:
        /* <DEDUP_REMOVED lines=18> */
[----:B------:R-:W-:-:S11]  /*0120*/  CS2R R14, SRZ ;  /* 0x00000000000e7805 */ /* 0x000fd6000001ff00 */
[----:B------:R-:W-:Y:S01]  /*0130*/  @!P3 LEA R21, R0, R13, 0x9 ;  /* 0x0000000d0015b211 */ /* 0x000fe200078e48ff */
[----:B------:R-:W-:Y:S01]  /*0140*/  @!P3 VIADD R13, R13, 0x80 ;  /* 0x000000800d0db836 */ /* 0x000fe20000000000 */
[----:B------:R-:W0:Y:S01]  /*0150*/  @!P3 LDC.64 R8, c[0x0][0x230] ;  /* 0x00008c00ff08bb82 */ /* 0x000e220000000a00 */
[----:B-1----:R-:W-:-:S03]  /*0160*/  @!P0 IMAD.WIDE.U32 R4, R19, 0x8, R4 ;  /* 0x0000000813048825 */ /* 0x002fc600078e0004 */
[----:B------:R-:W-:-:S13]  /*0170*/  ISETP.GE.AND P2, PT, R13, R2, PT ;  /* 0x000000020d00720c */ /* 0x000fda0003f46270 */
[----:B------:R-:W1:Y:S01]  /*0180*/  @!P2 LDC.64 R6, c[0x0][0x230] ;  /* 0x00008c00ff06ab82 */ /* 0x000e620000000a00 */
[----:B------:R-:W-:Y:S02]  /*0190*/  @!P2 IMAD R17, R0, 0x200, R13 ;  /* 0x000002000011a824 */ /* 0x000fe400078e020d */
[----:B0-----:R-:W-:Y:S01]  /*01a0*/  @!P3 IMAD.WIDE.U32 R12, R21, 0x8, R8 ;  /* 0x00000008150cb825 */ /* 0x001fe200078e0008 */
[----:B------:R-:W-:Y:S02]  /*01b0*/  CS2R R20, SRZ ;  /* 0x0000000000147805 */ /* 0x000fe4000001ff00 */
[----:B------:R-:W-:Y:S02]  /*01c0*/  CS2R R8, SRZ ;  /* 0x0000000000087805 */ /* 0x000fe4000001ff00 */
[----:B------:R0:W5:Y:S04]  /*01d0*/  @!P3 LDG.E.64 R14, desc[UR6][R12.64] ;  /* 0x000000060c0eb981 */ /* 0x000168000c1e1b00 */
[----:B------:R0:W5:Y:S01]  /*01e0*/  @!P1 LDG.E.64 R20, desc[UR6][R10.64] ;  /* 0x000000060a149981 */ /* 0x000162000c1e1b00 */
[----:B-1----:R-:W-:Y:S01]  /*01f0*/  @!P2 IMAD.WIDE.U32 R6, R17, 0x8, R6 ;  /* 0x000000081106a825 */ /* 0x002fe200078e0006 */
[----:B------:R-:W-:-:S04]  /*0200*/  CS2R R16, SRZ ;  /* 0x0000000000107805 */ /* 0x000fc8000001ff00 */
[----:B------:R0:W5:Y:S04]  /*0210*/  @!P2 LDG.E.64 R8, desc[UR6][R6.64] ;  /* 0x000000060608a981 */ /* 0x000168000c1e1b00 */
[----:B------:R0:W5:Y:S01]  /*0220*/  @!P0 LDG.E.64 R16, desc[UR6][R4.64] ;  /* 0x0000000604108981 */ /* 0x000162000c1e1b00 */
[----:B------:R-:W-:Y:S04]  /*0230*/  BSSY B0, `(.L_x_15794) ;  /* 0x0000021000007945 */ /* 0x000fe80003800000 */
[----:B------:R-:W-:Y:S05]  /*0240*/  @P1 BRA `(.L_x_15795) ;  /* 0x00000000007c1947 */ /* 0x000fea0003800000 */
[----:B------:R-:W-:Y:S02]  /*0250*/  ULDC UR4, c[0x0][0x224] ;  /* 0x0000890000047ab9 */ /* 0x000fe40000000800 */
[----:B0----5:R-:W-:-:S04]  /*0260*/  LOP3.LUT R4, R21, UR4, RZ, 0xfc, !PT ;  /* 0x0000000415047c12 */ /* 0x021fc8000f8efcff */
[----:B------:R-:W-:-:S13]  /*0270*/  ISETP.NE.U32.AND P0, PT, R4, RZ, PT ;  /* 0x000000ff0400720c */ /* 0x000fda0003f05070 */
[----:B------:R-:W-:Y:S05]  /*0280*/  @!P0 BRA `(.L_x_15796) ;  /* 0x0000000000188947 */ /* 0x000fea0003800000 */
[----:B------:R-:W-:Y:S02]  /*0290*/  MOV R5, R21 ;  /* 0x0000001500057202 */ /* 0x000fe40000000f00 */
[----:B------:R-:W-:-:S07]  /*02a0*/  MOV R4, 0x2c0 ;  /* 0x000002c000047802 */ /* 0x000fce0000000f00 */
[----:B------:R-:W-:Y:S05]  /*02b0*/  CALL.REL.NOINC `($__internal_38_$__cuda_sm20_div_s64) ;  /* 0x0000000800887944 */ /* 0x000fea0003c00000 */
[----:B------:R-:W-:Y:S02]  /*02c0*/  IMAD.MOV.U32 R6, RZ, RZ, R10 ;  /* 0x000000ffff067224 */ /* 0x000fe400078e000a */
[----:B------:R-:W-:Y:S01]  /*02d0*/  IMAD.MOV.U32 R7, RZ, RZ, R11 ;  /* 0x000000ffff077224 */ /* 0x000fe200078e000b */
[----:B------:R-:W-:Y:S06]  /*02e0*/  BRA `(.L_x_15795) ;  /* 0x0000000000547947 */ /* 0x000fec0003800000 */
.L_x_15796:
[----:B------:R-:W0:Y:S01]  /*02f0*/  I2F.U32.RP R6, R20 ;  /* 0x0000001400067306 */ /* 0x000e220000209000 */
[----:B------:R-:W-:Y:S01]  /*0300*/  ULDC UR4, c[0x0][0x220] ;  /* 0x0000880000047ab9 */ /* 0x000fe20000000800 */
[----:B------:R-:W-:-:S06]  /*0310*/  ISETP.NE.U32.AND P3, PT, R20, RZ, PT ;  /* 0x000000ff1400720c */ /* 0x000fcc0003f65070 */
[----:B0-----:R-:W0:Y:S02]  /*0320*/  MUFU.RCP R6, R6 ;  /* 0x0000000600067308 */ /* 0x001e240000001000 */
[----:B0-----:R-:W-:-:S06]  /*0330*/  IADD3 R4, R6, 0xffffffe, RZ ;  /* 0x0ffffffe06047810 */ /* 0x001fcc0007ffe0ff */
[----:B------:R0:W1:Y:S02]  /*0340*/  F2I.FTZ.U32.TRUNC.NTZ R5, R4 ;  /* 0x0000000400057305 */ /* 0x000064000021f000 */
[----:B0-----:R-:W-:Y:S02]  /*0350*/  IMAD.MOV.U32 R4, RZ, RZ, RZ ;  /* 0x000000ffff047224 */ /* 0x001fe400078e00ff */
[----:B-1----:R-:W-:-:S04]  /*0360*/  IMAD.MOV R7, RZ, RZ, -R5 ;  /* 0x000000ffff077224 */ /* 0x002fc800078e0a05 */
[----:B------:R-:W-:-:S04]  /*0370*/  IMAD R7, R7, R20, RZ ;  /* 0x0000001407077224 */ /* 0x000fc800078e02ff */
[----:B------:R-:W-:-:S06]  /*0380*/  IMAD.HI.U32 R5, R5, R7, R4 ;  /* 0x0000000705057227 */ /* 0x000fcc00078e0004 */
[----:B------:R-:W-:-:S05]  /*0390*/  IMAD.HI.U32 R5, R5, UR4, RZ ;  /* 0x0000000405057c27 */ /* 0x000fca000f8e00ff */
[----:B------:R-:W-:-:S05]  /*03a0*/  IADD3 R7, -R5, RZ, RZ ;  /* 0x000000ff05077210 */ /* 0x000fca0007ffe1ff */
[----:B------:R-:W-:-:S05]  /*03b0*/  IMAD R7, R20, R7, UR4 ;  /* 0x0000000414077e24 */ /* 0x000fca000f8e0207 */
[----:B------:R-:W-:-:S13]  /*03c0*/  ISETP.GE.U32.AND P0, PT, R7, R20, PT ;  /* 0x000000140700720c */ /* 0x000fda0003f06070 */
[----:B------:R-:W-:Y:S02]  /*03d0*/  @P0 IMAD.IADD R7, R7, 0x1, -R20 ;  /* 0x0000000107070824 */ /* 0x000fe400078e0a14 */
[----:B------:R-:W-:-:S03]  /*03e0*/  @P0 VIADD R5, R5, 0x1 ;  /* 0x0000000105050836 */ /* 0x000fc60000000000 */
[----:B------:R-:W-:Y:S01]  /*03f0*/  ISETP.GE.U32.AND P2, PT, R7, R20, PT ;  /* 0x000000140700720c */ /* 0x000fe20003f46070 */
[----:B------:R-:W-:-:S12]  /*0400*/  IMAD.MOV.U32 R7, RZ, RZ, RZ ;  /* 0x000000ffff077224 */ /* 0x000fd800078e00ff */
[----:B------:R-:W-:Y:S02]  /*0410*/  @P2 IADD3 R5, R5, 0x1, RZ ;  /* 0x0000000105052810 */ /* 0x000fe40007ffe0ff */
[----:B------:R-:W-:-:S05]  /*0420*/  @!P3 LOP3.LUT R5, RZ, R20, RZ, 0x33, !PT ;  /* 0x00000014ff05b212 */ /* 0x000fca00078e33ff */
[----:B------:R-:W-:-:S07]  /*0430*/  IMAD.MOV.U32 R6, RZ, RZ, R5 ;  /* 0x000000ffff067224 */ /* 0x000fce00078e0005 */
.L_x_15795:
[----:B------:R-:W-:Y:S05]  /*0440*/  BSYNC B0 ;  /* 0x0000000000007941 */ /* 0x000fea0003800000 */
.L_x_15794:
[----:B0-----:R-:W-:Y:S01]  /*0450*/  IADD3 R5, R3, 0x80, RZ ;  /* 0x0000008003057810 */ /* 0x001fe20007ffe0ff */
        /* <DEDUP_REMOVED lines=10> */
[----:B------:R-:W-:Y:S05]  /*0500*/  CALL.REL.NOINC `($__internal_38_$__cuda_sm20_div_s64) ;  /* 0x0000000400f47944 */ /* 0x000fea0003c00000 */
[----:B------:R-:W-:Y:S01]  /*0510*/  MOV R16, R10 ;  /* 0x0000000a00107202 */ /* 0x000fe20000000f00 */
[----:B------:R-:W-:Y:S01]  /*0520*/  IMAD.MOV.U32 R17, RZ, RZ, R11 ;  /* 0x000000ffff117224 */ /* 0x000fe200078e000b */
[----:B------:R-:W-:Y:S06]  /*0530*/  BRA `(.L_x_15798) ;  /* 0x0000000000547947 */ /* 0x000fec0003800000 */
.L_x_15799:
[----:B------:R-:W0:Y:S01]  /*0540*/  I2F.U32.RP R10, R16 ;  /* 0x00000010000a7306 */ /* 0x000e220000209000 */
[----:B------:R-:W-:Y:S01]  /*0550*/  ULDC UR4, c[0x0][0x220] ;  /* 0x0000880000047ab9 */ /* 0x000fe20000000800 */
[----:B------:R-:W-:Y:S01]  /*0560*/  ISETP.NE.U32.AND P3, PT, R16, RZ, PT ;  /* 0x000000ff1000720c */ /* 0x000fe20003f65070 */
[----:B------:R-:W-:-:S05]  /*0570*/  IMAD.MOV.U32 R17, RZ, RZ, RZ ;  /* 0x000000ffff117224 */ /* 0x000fca00078e00ff */
[----:B0-----:R-:W0:Y:S02]  /*0580*/  MUFU.RCP R10, R10 ;  /* 0x0000000a000a7308 */ /* 0x001e240000001000 */
[----:B0-----:R-:W-:-:S06]  /*0590*/  VIADD R4, R10, 0xffffffe ;  /* 0x0ffffffe0a047836 */ /* 0x001fcc0000000000 */
[----:B------:R0:W1:Y:S02]  /*05a0*/  F2I.FTZ.U32.TRUNC.NTZ R5, R4 ;  /* 0x0000000400057305 */ /* 0x000064000021f000 */
[----:B0-----:R-:W-:Y:S01]  /*05b0*/  IMAD.MOV.U32 R4, RZ, RZ, RZ ;  /* 0x000000ffff047224 */ /* 0x001fe200078e00ff */
[----:B-1----:R-:W-:-:S05]  /*05c0*/  IADD3 R11, RZ, -R5, RZ ;  /* 0x80000005ff0b7210 */ /* 0x002fca0007ffe0ff */
[----:B------:R-:W-:-:S04]  /*05d0*/  IMAD R11, R11, R16, RZ ;  /* 0x000000100b0b7224 */ /* 0x000fc800078e02ff */
[----:B------:R-:W-:-:S06]  /*05e0*/  IMAD.HI.U32 R5, R5, R11, R4 ;  /* 0x0000000b05057227 */ /* 0x000fcc00078e0004 */
[----:B------:R-:W-:-:S04]  /*05f0*/  IMAD.HI.U32 R5, R5, UR4, RZ ;  /* 0x0000000405057c27 */ /* 0x000fc8000f8e00ff */
[----:B------:R-:W-:-:S04]  /*0600*/  IMAD.MOV R11, RZ, RZ, -R5 ;  /* 0x000000ffff0b7224 */ /* 0x000fc800078e0a05 */
[----:B------:R-:W-:-:S05]  /*0610*/  IMAD R11, R16, R11, UR4 ;  /* 0x00000004100b7e24 */ /* 0x000fca000f8e020b */
[----:B------:R-:W-:-:S13]  /*0620*/  ISETP.GE.U32.AND P0, PT, R11, R16, PT ;  /* 0x000000100b00720c */ /* 0x000fda0003f06070 */
[----:B------:R-:W-:Y:S01]  /*0630*/  @P0 IADD3 R11, R11, -R16, RZ ;  /* 0x800000100b0b0210 */ /* 0x000fe20007ffe0ff */
[----:B------:R-:W-:-:S03]  /*0640*/  @P0 VIADD R5, R5, 0x1 ;  /* 0x0000000105050836 */ /* 0x000fc60000000000 */
[----:B------:R-:W-:-:S13]  /*0650*/  ISETP.GE.U32.AND P2, PT, R11, R16, PT ;  /* 0x000000100b00720c */ /* 0x000fda0003f46070 */
[----:B------:R-:W-:Y:S01]  /*0660*/  @P2 VIADD R5, R5, 0x1 ;  /* 0x0000000105052836 */ /* 0x000fe20000000000 */
[----:B------:R-:W-:-:S04]  /*0670*/  @!P3 LOP3.LUT R5, RZ, R16, RZ, 0x33, !PT ;  /* 0x00000010ff05b212 */ /* 0x000fc800078e33ff */
[----:B------:R-:W-:-:S07]  /*0680*/  MOV R16, R5 ;  /* 0x0000000500107202 */ /* 0x000fce0000000f00 */
.L_x_15798:
[----:B------:R-:W-:Y:S05]  /*0690*/  BSYNC B0 ;  /* 0x0000000000007941 */ /* 0x000fea0003800000 */
.L_x_15797:
        /* <DEDUP_REMOVED lines=11> */
[----:B------:R-:W-:Y:S05]  /*0750*/  CALL.REL.NOINC `($__internal_38_$__cuda_sm20_div_s64) ;  /* 0x0000000400607944 */ /* 0x000fea0003c00000 */
[----:B------:R-:W-:Y:S01]  /*0760*/  IMAD.MOV.U32 R14, RZ, RZ, R10 ;  /* 0x000000ffff0e7224 */ /* 0x000fe200078e000a */
[----:B------:R-:W-:Y:S01]  /*0770*/  MOV R15, R11 ;  /* 0x0000000b000f7202 */ /* 0x000fe20000000f00 */
[----:B------:R-:W-:Y:S06]  /*0780*/  BRA `(.L_x_15801) ;  /* 0x0000000000547947 */ /* 0x000fec0003800000 */
.L_x_15802:
[----:B------:R-:W0:Y:S01]  /*0790*/  I2F.U32.RP R10, R14 ;  /* 0x0000000e000a7306 */ /* 0x000e220000209000 */
[----:B------:R-:W-:Y:S01]  /*07a0*/  ULDC UR4, c[0x0][0x220] ;  /* 0x0000880000047ab9 */ /* 0x000fe20000000800 */
[----:B------:R-:W-:Y:S02]  /*07b0*/  ISETP.NE.U32.AND P3, PT, R14, RZ, PT ;  /* 0x000000ff0e00720c */ /* 0x000fe40003f65070 */
[----:B------:R-:W-:-:S04]  /*07c0*/  MOV R15, RZ ;  /* 0x000000ff000f7202 */ /* 0x000fc80000000f00 */
[----:B0-----:R-:W0:Y:S02]  /*07d0*/  MUFU.RCP R10, R10 ;  /* 0x0000000a000a7308 */ /* 0x001e240000001000 */
[----:B0-----:R-:W-:-:S06]  /*07e0*/  VIADD R4, R10, 0xffffffe ;  /* 0x0ffffffe0a047836 */ /* 0x001fcc0000000000 */
[----:B------:R0:W1:Y:S02]  /*07f0*/  F2I.FTZ.U32.TRUNC.NTZ R5, R4 ;  /* 0x0000000400057305 */ /* 0x000064000021f000 */
[----:B0-----:R-:W-:Y:S01]  /*0800*/  HFMA2.MMA R4, -RZ, RZ, 0, 0 ;  /* 0x00000000ff047435 */ /* 0x001fe200000001ff */
[----:B-1----:R-:W-:-:S04]  /*0810*/  IMAD.MOV R11, RZ, RZ, -R5 ;  /* 0x000000ffff0b7224 */ /* 0x002fc800078e0a05 */
[----:B------:R-:W-:-:S05]  /*0820*/  IMAD R11, R11, R14, RZ ;  /* 0x0000000e0b0b7224 */ /* 0x000fca00078e02ff */
[----:B------:R-:W-:-:S06]  /*0830*/  IMAD.HI.U32 R5, R5, R11, R4 ;  /* 0x0000000b05057227 */ /* 0x000fcc00078e0004 */
[----:B------:R-:W-:-:S04]  /*0840*/  IMAD.HI.U32 R5, R5, UR4, RZ ;  /* 0x0000000405057c27 */ /* 0x000fc8000f8e00ff */
[----:B------:R-:W-:-:S04]  /*0850*/  IMAD.MOV R11, RZ, RZ, -R5 ;  /* 0x000000ffff0b7224 */ /* 0x000fc800078e0a05 */
[----:B------:R-:W-:-:S05]  /*0860*/  IMAD R11, R14, R11, UR4 ;  /* 0x000000040e0b7e24 */ /* 0x000fca000f8e020b */
[----:B------:R-:W-:-:S13]  /*0870*/  ISETP.GE.U32.AND P0, PT, R11, R14, PT ;  /* 0x0000000e0b00720c */ /* 0x000fda0003f06070 */
[----:B------:R-:W-:Y:S01]  /*0880*/  @P0 IMAD.IADD R11, R11, 0x1, -R14 ;  /* 0x000000010b0b0824 */ /* 0x000fe200078e0a0e */
[----:B------:R-:W-:-:S04]  /*0890*/  @P0 IADD3 R5, R5, 0x1, RZ ;  /* 0x0000000105050810 */ /* 0x000fc80007ffe0ff */
[----:B------:R-:W-:-:S13]  /*08a0*/  ISETP.GE.U32.AND P2, PT, R11, R14, PT ;  /* 0x0000000e0b00720c */ /* 0x000fda0003f46070 */
[----:B------:R-:W-:Y:S01]  /*08b0*/  @P2 VIADD R5, R5, 0x1 ;  /* 0x0000000105052836 */ /* 0x000fe20000000000 */
[----:B------:R-:W-:-:S05]  /*08c0*/  @!P3 LOP3.LUT R5, RZ, R14, RZ, 0x33, !PT ;  /* 0x0000000eff05b212 */ /* 0x000fca00078e33ff */
[----:B------:R-:W-:-:S07]  /*08d0*/  IMAD.MOV.U32 R14, RZ, RZ, R5 ;  /* 0x000000ffff0e7224 */ /* 0x000fce00078e0005 */
.L_x_15801:
[----:B------:R-:W-:Y:S05]  /*08e0*/  BSYNC B0 ;  /* 0x0000000000007941 */ /* 0x000fea0003800000 */
.L_x_15800:
        /* <DEDUP_REMOVED lines=11> */
[----:B------:R-:W-:Y:S05]  /*09a0*/  CALL.REL.NOINC `($__internal_38_$__cuda_sm20_div_s64) ;  /* 0x0000000000cc7944 */ /* 0x000fea0003c00000 */
[----:B------:R-:W-:Y:S02]  /*09b0*/  IMAD.MOV.U32 R4, RZ, RZ, R10 ;  /* 0x000000ffff047224 */ /* 0x000fe400078e000a */
[----:B------:R-:W-:Y:S01]  /*09c0*/  IMAD.MOV.U32 R5, RZ, RZ, R11 ;  /* 0x000000ffff057224 */ /* 0x000fe200078e000b */
[----:B------:R-:W-:Y:S06]  /*09d0*/  BRA `(.L_x_15804) ;  /* 0x0000000000507947 */ /* 0x000fec0003800000 */
.L_x_15805:
        /* <DEDUP_REMOVED lines=19> */
[----:B------:R-:W-:-:S07]  /*0b10*/  @!P3 LOP3.LUT R4, RZ, R8, RZ, 0x33, !PT ;  /* 0x00000008ff04b212 */ /* 0x000fce00078e33ff */
.L_x_15804:
[----:B------:R-:W-:Y:S05]  /*0b20*/  BSYNC B0 ;  /* 0x0000000000007941 */ /* 0x000fea0003800000 */
.L_x_15803:
[----:B------:R-:W0:Y:S01]  /*0b30*/  @!P1 S2R R11, SR_TID.X ;  /* 0x00000000000b9919 */ /* 0x000e220000002100 */
[----:B-----5:R-:W1:Y:S01]  /*0b40*/  @!P1 LDC.64 R8, c[0x0][0x228] ;  /* 0x00008a00ff089b82 */ /* 0x020e620000000a00 */
[----:B------:R-:W-:Y:S01]  /*0b50*/  BSSY B0, `(.L_x_15806) ;  /* 0x0000011000007945 */ /* 0x000fe20003800000 */
[----:B0-----:R-:W-:Y:S01]  /*0b60*/  @!P1 VIADD R3, R11, 0x80 ;  /* 0x000000800b039836 */ /* 0x001fe20000000000 */
[----:B------:R-:W-:-:S04]  /*0b70*/  @!P1 LEA R11, R0, R11, 0x9 ;  /* 0x0000000b000b9211 */ /* 0x000fc800078e48ff */
[----:B------:R-:W-:Y:S01]  /*0b80*/  ISETP.GE.AND P0, PT, R3, R2, PT ;  /* 0x000000020300720c */ /* 0x000fe20003f06270 */
[----:B-1----:R-:W-:-:S05]  /*0b90*/  @!P1 IMAD.WIDE.U32 R8, R11, 0x8, R8 ;  /* 0x000000080b089825 */ /* 0x002fca00078e0008 */
[----:B------:R0:W-:Y:S07]  /*0ba0*/  @!P1 STG.E.64 desc[UR6][R8.64], R6 ;  /* 0x0000000608009986 */ /* 0x0001ee000c101b06 */
[----:B------:R-:W-:Y:S05]  /*0bb0*/  @P0 BRA `(.L_x_15807) ;  /* 0x0000000000280947 */ /* 0x000fea0003800000 */
[----:B0-----:R-:W0:Y:S01]  /*0bc0*/  LDC.64 R8, c[0x0][0x228] ;  /* 0x00008a00ff087b82 */ /* 0x001e220000000a00 */
        /* <DEDUP_REMOVED lines=9> */
.L_x_15807:
[----:B------:R-:W-:Y:S05]  /*0c60*/  BSYNC B0 ;  /* 0x0000000000007941 */ /* 0x000fea0003800000 */
.L_x_15806:
[----:B------:R-:W-:-:S13]  /*0c70*/  ISETP.GE.AND P0, PT, R3, R2, PT ;  /* 0x000000020300720c */ /* 0x000fda0003f06270 */
[----:B------:R-:W-:Y:S05]  /*0c80*/  @P0 EXIT ;  /* 0x000000000000094d */ /* 0x000fea0003800000 */
[----:B01----:R-:W0:Y:S01]  /*0c90*/  LDC.64 R6, c[0x0][0x228] ;  /* 0x00008a00ff067b82 */ /* 0x003e220000000a00 */
[----:B------:R-:W-:-:S04]  /*0ca0*/  IMAD R3, R0, 0x200, R3 ;  /* 0x0000020000037824 */ /* 0x000fc800078e0203 */
[----:B0-----:R-:W-:-:S05]  /*0cb0*/  IMAD.WIDE.U32 R2, R3, 0x8, R6 ;  /* 0x0000000803027825 */ /* 0x001fca00078e0006 */
[----:B------:R-:W-:Y:S01]  /*0cc0*/  STG.E.64 desc[UR6][R2.64], R4 ;  /* 0x0000000402007986 */ /* 0x000fe2000c101b06 */
[----:B------:R-:W-:Y:S05]  /*0cd0*/  EXIT ;  /* 0x000000000000794d */ /* 0x000fea0003800000 */
        .weak           $__internal_38_$__cuda_sm20_div_s64
        .type           $__internal_38_$__cuda_sm20_div_s64,@function
        .size           $__internal_38_$__cuda_sm20_div_s64,(.L_x_22735 - $__internal_38_$__cuda_sm20_div_s64)
$__internal_38_$__cuda_sm20_div_s64:
[-C--:B------:R-:W-:Y:S01]  /*0ce0*/  IADD3 R11, P2, RZ, -R20.reuse, RZ ;  /* 0x80000014ff0b7210 */ /* 0x080fe20007f5e0ff */
[----:B------:R-:W-:Y:S01]  /*0cf0*/  UISETP.GE.AND UP0, UPT, UR9, URZ, UPT ;  /* 0x0000003f0900728c */ /* 0x000fe2000bf06270 */
[----:B------:R-:W-:Y:S01]  /*0d00*/  ISETP.GE.AND P0, PT, R5, RZ, PT ;  /* 0x000000ff0500720c */ /* 0x000fe20003f06270 */
[----:B------:R-:W-:Y:S01]  /*0d10*/  UIADD3 UR4, URZ, -UR8, URZ ;  /* 0x800000083f047290 */ /* 0x000fe2000fffe03f */
[-C--:B------:R-:W-:Y:S01]  /*0d20*/  IADD3.X R12, RZ, ~R5.reuse, RZ, P2, !PT ;  /* 0x80000005ff0c7210 */ /* 0x080fe200017fe4ff */
[----:B------:R-:W-:Y:S01]  /*0d30*/  UIADD3 URZ, UP1, URZ, -UR8, URZ ;  /* 0x800000083f3f7290 */ /* 0x000fe2000ff3e03f */
[----:B------:R-:W-:Y:S01]  /*0d40*/  SEL R10, R11, R20, !P0 ;  /* 0x000000140b0a7207 */ /* 0x000fe20004000000 */
[----:B------:R-:W-:Y:S01]  /*0d50*/  USEL UR4, UR4, UR8, !UP0 ;  /* 0x0000000804047287 */ /* 0x000fe2000c000000 */
[----:B------:R-:W-:Y:S01]  /*0d60*/  SEL R11, R12, R5, !P0 ;  /* 0x000000050c0b7207 */ /* 0x000fe20004000000 */
[----:B------:R-:W-:Y:S02]  /*0d70*/  UISETP.GE.AND UP2, UPT, UR9, URZ, UPT ;  /* 0x0000003f0900728c */ /* 0x000fe4000bf46270 */
[----:B------:R-:W-:Y:S01]  /*0d80*/  UIADD3.X UR5, URZ, ~UR9, URZ, UP1, !UPT ;  /* 0x800000093f057290 */ /* 0x000fe20008ffe43f */
[----:B------:R-:W0:Y:S03]  /*0d90*/  I2F.U64.RP R22, R10 ;  /* 0x0000000a00167312 */ /* 0x000e260000309000 */
[----:B------:R-:W-:-:S05]  /*0da0*/  USEL UR5, UR5, UR9, !UP2 ;  /* 0x0000000905057287 */ /* 0x000fca000d000000 */
        /* <DEDUP_REMOVED lines=48> */
[CC--:B------:R-:W-:Y:S02]  /*10b0*/  ISETP.GE.U32.AND.EX P0, PT, R27.reuse, R11.reuse, PT, P0 ;  /* 0x0000000b1b00720c */ /* 0x0c0fe40003f06100 */
[----:B------:R-:W-:Y:S02]  /*10c0*/  IADD3.X R23, R27, ~R11, RZ, P2, !PT ;  /* 0x8000000b1b177210 */ /* 0x000fe400017fe4ff */
[----:B------:R-:W-:Y:S02]  /*10d0*/  SEL R13, R13, R25, P0 ;  /* 0x000000190d0d7207 */ /* 0x000fe40000000000 */
        /* <DEDUP_REMOVED lines=11> */
[C---:B------:R-:W-:Y:S01]  /*1190*/  LOP3.LUT R18, R5.reuse, UR9, RZ, 0x3c, !PT ;  /* 0x0000000905127c12 */ /* 0x040fe2000f8e3cff */
        /* <DEDUP_REMOVED lines=8> */
[----:B------:R-:W-:Y:S06]  /*1220*/  RET.REL.NODEC R4 `(_ZN2at6native27unrolled_elementwise_kernelINS0_13AUnaryFunctorIlllZZZNS0_15binary_internal21div_trunc_kernel_cudaERNS_18TensorIteratorBaseEENKUlvE_clEvENKUlvE2_clEvEUlllE_EESt5arrayIPcLm2EELi4E23TrivialOffsetCalculatorILi1EjESE_NS0_6memory15LoadWithoutCastENSF_16StoreWithoutCastEEEviT_T0_T2_T3_T4_T5_) ;  /* 0xffffffec04747950 */ /* 0x000fec0003c3ffff */
.L_x_15808:
        /* <DEDUP_REMOVED lines=13> */
.L_x_22735:


//--------------------- .text._ZN2at6native29vectorized_elementwise_kernelILi2ENS0_13AUnaryFunctorIlllZZZNS0_15binary_internal21div_trunc_kernel_cudaERNS_18TensorIteratorBaseEENKUlvE_clEvENKUlvE2_clEvEUlllE_EESt5arrayIPcLm2EEEEviT0_T1_ --------------------------
	.section	.text._ZN2at6native29vectorized_elementwise_kernelILi2ENS0_13AUnaryFunctorIlllZZZNS0_15binary_internal21div_trunc_kernel_cudaERNS_18TensorIteratorBaseEENKUlvE_clEvENKUlvE2_clEvEUlllE_EESt5arrayIPcLm2EEEEviT0_T1_,"ax",@progbits
	.align	128
        .global         _ZN2at6native29vectorized_elementwise_kernelILi2ENS0_13AUnaryFunctorIlllZZZNS0_15binary_internal21div_trunc_kernel_cudaERNS_18TensorIteratorBaseEENKUlvE_clEvENKUlvE2_clEvEUlllE_EESt5arrayIPcLm2EEEEviT0_T1_
        .type           _ZN2at6native29vectorized_elementwise_kernelILi2ENS0_13AUnaryFunctorIlllZZZNS0_15binary_internal21div_trunc_kernel_cudaERNS_18TensorIteratorBaseEENKUlvE_clEvENKUlvE2_clEvEUlllE_EESt5arrayIPcLm2EEEEviT0_T1_,@function
        .size           _ZN2at6native29vectorized_elementwise_kernelILi2ENS0_13AUnaryFunctorIlllZZZNS0_15binary_internal21div_trunc_kernel_cudaERNS_18TensorIteratorBaseEENKUlvE_clEvENKUlvE2_clEvEUlllE_EESt5arrayIPcLm2EEEEviT0_T1_,(.L_x_22736 - _ZN2at6native29vectorized_elementwise_kernelILi2ENS0_13AUnaryFunctorIlllZZZNS0_15binary_internal21div_trunc_kernel_cudaERNS_18TensorIteratorBaseEENKUlvE_clEvENKUlvE2_clEvEUlllE_EESt5arrayIPcLm2EEEEviT0_T1_)
        .other          _ZN2at6native29vectorized_elementwise_kernelILi2ENS0_13AUnaryFunctorIlllZZZNS0_15binary_internal21div_trunc_kernel_cudaERNS_18TensorIteratorBaseEENKUlvE_clEvENKUlvE2_clEvEUlllE_EESt5arrayIPcLm2EEEEviT0_T1_,@"STO_CUDA_ENTRY STV_DEFAULT"
_ZN2at6native29vectorized_elementwise_kernelILi2ENS0_13AUnaryFunctorIlllZZZNS0_15binary_internal21div_trunc_kernel_cudaERNS_18TensorIteratorBaseEENKUlvE_clEvENKUlvE2_clEvEUlllE_EESt5arrayIPcLm2EEEEviT0_T1_:
.text._ZN2at6native29vectorized_elementwise_kernelILi2ENS0_13AUnaryFunctorIlllZZZNS0_15binary_internal21div_trunc_kernel_cudaERNS_18TensorIteratorBaseEENKUlvE_clEvENKUlvE2_clEvEUlllE_EESt5arrayIPcLm2EEEEviT0_T1_:
        /* <DEDUP_REMOVED lines=25> */
[----:B-----5:R-:W-:Y:S05]  /*0190*/  CALL.REL.NOINC `($__internal_39_$__cuda_sm20_div_s64) ;  /* 0x0000002800a07944 */ /* 0x020fea0003c00000 */
[----:B------:R-:W-:Y:S02]  /*01a0*/  IMAD.MOV.U32 R16, RZ, RZ, R3 ;  /* 0x000000ffff107224 */ /* 0x000fe400078e0003 */
[----:B------:R-:W-:Y:S01]  /*01b0*/  IMAD.MOV.U32 R17, RZ, RZ, R0 ;  /* 0x000000ffff117224 */ /* 0x000fe200078e0000 */
[----:B------:R-:W-:Y:S06]  /*01c0*/  BRA `(.L_x_15812) ;  /* 0x0000000000547947 */ /* 0x000fec0003800000 */
.L_x_15811:
[----:B------:R-:W0:Y:S01]  /*01d0*/  I2F.U32.RP R0, R16 ;  /* 0x0000001000007306 */ /* 0x000e220000209000 */
[----:B------:R-:W-:Y:S01]  /*01e0*/  IMAD.MOV R5, RZ, RZ, -R16 ;  /* 0x000000ffff057224 */ /* 0x000fe200078e0a10 */
[----:B------:R-:W-:Y:S01]  /*01f0*/  ULDC UR4, c[0x0][0x220] ;  /* 0x0000880000047ab9 */ /* 0x000fe20000000800 */
[----:B------:R-:W-:Y:S01]  /*0200*/  ISETP.NE.U32.AND P2, PT, R16, RZ, PT ;  /* 0x000000ff1000720c */ /* 0x000fe20003f45070 */
[----:B------:R-:W-:-:S04]  /*0210*/  IMAD.MOV.U32 R17, RZ, RZ, RZ ;  /* 0x000000ffff117224 */ /* 0x000fc800078e00ff */
[----:B0-----:R-:W0:Y:S02]  /*0220*/  MUFU.RCP R0, R0 ;  /* 0x0000000000007308 */ /* 0x001e240000001000 */
[----:B0-----:R-:W-:-:S06]  /*0230*/  IADD3 R2, R0, 0xffffffe, RZ ;  /* 0x0ffffffe00027810 */ /* 0x001fcc0007ffe0ff */
[----:B------:R0:W1:Y:S02]  /*0240*/  F2I.FTZ.U32.TRUNC.NTZ R3, R2 ;  /* 0x0000000200037305 */ /* 0x000064000021f000 */
[----:B0-----:R-:W-:Y:S02]  /*0250*/  IMAD.MOV.U32 R2, RZ, RZ, RZ ;  /* 0x000000ffff027224 */ /* 0x001fe400078e00ff */
[----:B-1----:R-:W-:-:S04]  /*0260*/  IMAD R5, R5, R3, RZ ;  /* 0x0000000305057224 */ /* 0x002fc800078e02ff */
[----:B------:R-:W-:-:S06]  /*0270*/  IMAD.HI.U32 R3, R3, R5, R2 ;  /* 0x0000000503037227 */ /* 0x000fcc00078e0002 */
[----:B------:R-:W-:-:S05]  /*0280*/  IMAD.HI.U32 R3, R3, UR4, RZ ;  /* 0x0000000403037c27 */ /* 0x000fca000f8e00ff */
[----:B------:R-:W-:-:S05]  /*0290*/  IADD3 R5, -R3, RZ, RZ ;  /* 0x000000ff03057210 */ /* 0x000fca0007ffe1ff */
[----:B------:R-:W-:-:S05]  /*02a0*/  IMAD R5, R16, R5, UR4 ;  /* 0x0000000410057e24 */ /* 0x000fca000f8e0205 */
[----:B------:R-:W-:-:S13]  /*02b0*/  ISETP.GE.U32.AND P0, PT, R5, R16, PT ;  /* 0x000000100500720c */ /* 0x000fda0003f06070 */
[----:B------:R-:W-:Y:S02]  /*02c0*/  @P0 IMAD.IADD R5, R5, 0x1, -R16 ;  /* 0x0000000105050824 */ /* 0x000fe400078e0a10 */
[----:B------:R-:W-:-:S03]  /*02d0*/  @P0 VIADD R3, R3, 0x1 ;  /* 0x0000000103030836 */ /* 0x000fc60000000000 */
[----:B------:R-:W-:-:S13]  /*02e0*/  ISETP.GE.U32.AND P1, PT, R5, R16, PT ;  /* 0x000000100500720c */ /* 0x000fda0003f26070 */
[----:B------:R-:W-:Y:S02]  /*02f0*/  @P1 IADD3 R3, R3, 0x1, RZ ;  /* 0x0000000103031810 */ /* 0x000fe40007ffe0ff */
[----:B------:R-:W-:-:S05]  /*0300*/  @!P2 LOP3.LUT R3, RZ, R16, RZ, 0x33, !PT ;  /* 0x00000010ff03a212 */ /* 0x000fca00078e33ff */
[----:B------:R-:W-:-:S07]  /*0310*/  IMAD.MOV.U32 R16, RZ, RZ, R3 ;  /* 0x000000ffff107224 */ /* 0x000fce00078e0003 */
.L_x_15812:
[----:B------:R-:W-:Y:S05]  /*0320*/  BSYNC B0 ;  /* 0x0000000000007941 */ /* 0x000fea0003800000 */
.L_x_15810:
        /* <DEDUP_REMOVED lines=8> */
[----:B-----5:R-:W-:Y:S05]  /*03b0*/  CALL.REL.NOINC `($__internal_39_$__cuda_sm20_div_s64) ;  /* 0x0000002800187944 */ /* 0x020fea0003c00000 */
[----:B------:R-:W-:Y:S01]  /*03c0*/  IMAD.MOV.U32 R18, RZ, RZ, R3 ;  /* 0x000000ffff127224 */ /* 0x000fe200078e0003 */
[----:B------:R-:W-:Y:S01]  /*03d0*/  MOV R19, R0 ;  /* 0x0000000000137202 */ /* 0x000fe20000000f00 */
[----:B------:R-:W-:Y:S06]  /*03e0*/  BRA `(.L_x_15815) ;  /* 0x0000000000547947 */ /* 0x000fec0003800000 */
.L_x_15814:
[----:B------:R-:W0:Y:S01]  /*03f0*/  I2F.U32.RP R0, R18 ;  /* 0x0000001200007306 */ /* 0x000e220000209000 */
[----:B------:R-:W-:Y:S01]  /*0400*/  IMAD.MOV R5, RZ, RZ, -R18 ;  /* 0x000000ffff057224 */ /* 0x000fe200078e0a12 */
[----:B------:R-:W-:Y:S01]  /*0410*/  ULDC UR4, c[0x0][0x220] ;  /* 0x0000880000047ab9 */ /* 0x000fe20000000800 */
[----:B------:R-:W-:Y:S02]  /*0420*/  ISETP.NE.U32.AND P2, PT, R18, RZ, PT ;  /* 0x000000ff1200720c */ /* 0x000fe40003f45070 */
[----:B------:R-:W-:-:S03]  /*0430*/  MOV R19, RZ ;  /* 0x000000ff00137202 */ /* 0x000fc60000000f00 */
[----:B0-----:R-:W0:Y:S02]  /*0440*/  MUFU.RCP R0, R0 ;  /* 0x0000000000007308 */ /* 0x001e240000001000 */
[----:B0-----:R-:W-:-:S06]  /*0450*/  VIADD R2, R0, 0xffffffe ;  /* 0x0ffffffe00027836 */ /* 0x001fcc0000000000 */
        /* <DEDUP_REMOVED lines=14> */
.L_x_15815:
[----:B------:R-:W-:Y:S05]  /*0540*/  BSYNC B0 ;  /* 0x0000000000007941 */ /* 0x000fea0003800000 */
.L_x_15813:
        /* <DEDUP_REMOVED lines=8> */
[----:B------:R-:W-:Y:S05]  /*05d0*/  CALL.REL.NOINC `($__internal_39_$__cuda_sm20_div_s64) ;  /* 0x0000002400907944 */ /* 0x000fea0003c00000 */
[----:B------:R-:W-:Y:S01]  /*05e0*/  MOV R20, R3 ;  /* 0x0000000300147202 */ /* 0x000fe20000000f00 */
[----:B------:R-:W-:Y:S01]  /*05f0*/  IMAD.MOV.U32 R21, RZ, RZ, R0 ;  /* 0x000000ffff157224 */ /* 0x000fe200078e0000 */
[----:B------:R-:W-:Y:S06]  /*0600*/  BRA `(.L_x_15818) ;  /* 0x0000000000547947 */ /* 0x000fec0003800000 */
.L_x_15817:
[----:B------:R-:W0:Y:S01]  /*0610*/  I2F.U32.RP R0, R20 ;  /* 0x0000001400007306 */ /* 0x000e220000209000 */
[----:B------:R-:W-:Y:S01]  /*0620*/  IADD3 R5, RZ, -R20, RZ ;  /* 0x80000014ff057210 */ /* 0x000fe20007ffe0ff */
[----:B------:R-:W-:Y:S01]  /*0630*/  ULDC UR4, c[0x0][0x220] ;  /* 0x0000880000047ab9 */ /* 0x000fe20000000800 */
[----:B------:R-:W-:Y:S01]  /*0640*/  ISETP.NE.U32.AND P2, PT, R20, RZ, PT ;  /* 0x000000ff1400720c */ /* 0x000fe20003f45070 */
[----:B------:R-:W-:-:S04]  /*0650*/  IMAD.MOV.U32 R21, RZ, RZ, RZ ;  /* 0x000000ffff157224 */ /* 0x000fc800078e00ff */
[----:B0-----:R-:W0:Y:S02]  /*0660*/  MUFU.RCP R0, R0 ;  /* 0x0000000000007308 */ /* 0x001e240000001000 */
[----:B0-----:R-:W-:-:S06]  /*0670*/  VIADD R2, R0, 0xffffffe ;  /* 0x0ffffffe00027836 */ /* 0x001fcc0000000000 */
[----:B------:R0:W1:Y:S02]  /*0680*/  F2I.FTZ.U32.TRUNC.NTZ R3, R2 ;  /* 0x0000000200037305 */ /* 0x000064000021f000 */
[----:B0-----:R-:W-:Y:S02]  /*0690*/  IMAD.MOV.U32 R2, RZ, RZ, RZ ;  /* 0x000000ffff027224 */ /* 0x001fe400078e00ff */
[----:B-1----:R-:W-:-:S04]  /*06a0*/  IMAD R5, R5, R3, RZ ;  /* 0x0000000305057224 */ /* 0x002fc800078e02ff */
[----:B------:R-:W-:-:S06]  /*06b0*/  IMAD.HI.U32 R3, R3, R5, R2 ;  /* 0x0000000503037227 */ /* 0x000fcc00078e0002 */
[----:B------:R-:W-:-:S04]  /*06c0*/  IMAD.HI.U32 R3, R3, UR4, RZ ;  /* 0x0000000403037c27 */ /* 0x000fc8000f8e00ff */
[----:B------:R-:W-:-:S04]  /*06d0*/  IMAD.MOV R5, RZ, RZ, -R3 ;  /* 0x000000ffff057224 */ /* 0x000fc800078e0a03 */
[----:B------:R-:W-:-:S05]  /*06e0*/  IMAD R5, R20, R5, UR4 ;  /* 0x0000000414057e24 */ /* 0x000fca000f8e0205 */
[----:B------:R-:W-:-:S13]  /*06f0*/  ISETP.GE.U32.AND P0, PT, R5, R20, PT ;  /* 0x000000140500720c */ /* 0x000fda0003f06070 */
[----:B------:R-:W-:Y:S01]  /*0700*/  @P0 IADD3 R5, -R20, R5, RZ ;  /* 0x0000000514050210 */ /* 0x000fe20007ffe1ff */
[----:B------:R-:W-:-:S03]  /*0710*/  @P0 VIADD R3, R3, 0x1 ;  /* 0x0000000103030836 */ /* 0x000fc60000000000 */
[----:B------:R-:W-:-:S13]  /*0720*/  ISETP.GE.U32.AND P1, PT, R5, R20, PT ;  /* 0x000000140500720c */ /* 0x000fda0003f26070 */
[----:B------:R-:W-:Y:S01]  /*0730*/  @P1 VIADD R3, R3, 0x1 ;  /* 0x0000000103031836 */ /* 0x000fe20000000000 */
[----:B------:R-:W-:-:S04]  /*0740*/  @!P2 LOP3.LUT R3, RZ, R20, RZ, 0x33, !PT ;  /* 0x00000014ff03a212 */ /* 0x000fc800078e33ff */
[----:B------:R-:W-:-:S07]  /*0750*/  MOV R20, R3 ;  /* 0x0000000300147202 */ /* 0x000fce0000000f00 */
.L_x_15818:
[----:B------:R-:W-:Y:S05]  /*0760*/  BSYNC B0 ;  /* 0x0000000000007941 */ /* 0x000fea0003800000 */
.L_x_15816:
        /* <DEDUP_REMOVED lines=8> */
[----:B------:R-:W-:Y:S05]  /*07f0*/  CALL.REL.NOINC `($__internal_39_$__cuda_sm20_div_s64) ;  /* 0x0000002400087944 */ /* 0x000fea0003c00000 */
[----:B------:R-:W-:Y:S02]  /*0800*/  IMAD.MOV.U32 R22, RZ, RZ, R3 ;  /* 0x000000ffff167224 */ /* 0x000fe400078e0003 */
[----:B------:R-:W-:Y:S01]  /*0810*/  IMAD.MOV.U32 R23, RZ, RZ, R0 ;  /* 0x000000ffff177224 */ /* 0x000fe200078e0000 */
[----:B------:R-:W-:Y:S06]  /*0820*/  BRA `(.L_x_15821) ;  /* 0x0000000000547947 */ /* 0x000fec0003800000 */
.L_x_15820:
        /* <DEDUP_REMOVED lines=21> */
.L_x_15821:
[----:B------:R-:W-:Y:S05]  /*0980*/  BSYNC B0 ;  /* 0x0000000000007941 */ /* 0x000fea0003800000 */
.L_x_15819:
        /* <DEDUP_REMOVED lines=8> */
[----:B------:R-:W-:Y:S05]  /*0a10*/  CALL.REL.NOINC `($__internal_39_$__cuda_sm20_div_s64) ;  /* 0x0000002000807944 */ /* 0x000fea0003c00000 */
[----:B------:R-:W-:Y:S01]  /*0a20*/  IMAD.MOV.U32 R8, RZ, RZ, R3 ;  /* 0x000000ffff087224 */ /* 0x000fe200078e0003 */
[----:B------:R-:W-:Y:S01]  /*0a30*/  MOV R9, R0 ;  /* 0x0000000000097202 */ /* 0x000fe20000000f00 */
[----:B------:R-:W-:Y:S06]  /*0a40*/  BRA `(.L_x_15824) ;  /* 0x0000000000547947 */ /* 0x000fec0003800000 */
.L_x_15823:
        /* <DEDUP_REMOVED lines=21> */
.L_x_15824:
[----:B------:R-:W-:Y:S05]  /*0ba0*/  BSYNC B0 ;  /* 0x0000000000007941 */ /* 0x000fea0003800000 */
.L_x_15822:
        /* <DEDUP_REMOVED lines=12> */
.L_x_15826:
        /* <DEDUP_REMOVED lines=21> */
.L_x_15827:
[----:B------:R-:W-:Y:S05]  /*0dc0*/  BSYNC B0 ;  /* 0x0000000000007941 */ /* 0x000fea0003800000 */
.L_x_15825:
        /* <DEDUP_REMOVED lines=12> */
.L_x_15829:
        /* <DEDUP_REMOVED lines=21> */
.L_x_15830:
[----:B------:R-:W-:Y:S05]  /*0fe0*/  BSYNC B0 ;  /* 0x0000000000007941 */ /* 0x000fea0003800000 */
.L_x_15828:
        /* <DEDUP_REMOVED lines=12> */
.L_x_15832:
        /* <DEDUP_REMOVED lines=21> */
.L_x_15833:
[----:B------:R-:W-:Y:S05]  /*1200*/  BSYNC B0 ;  /* 0x0000000000007941 */ /* 0x000fea0003800000 */
.L_x_15831:
        /* <DEDUP_REMOVED lines=8> */
.L_x_15809:
        /* <DEDUP_REMOVED lines=37> */
[----:B------:R-:W-:Y:S01]  /*14e0*/  @!P6 IMAD.IADD R33, R30, 0x1, R33 ;  /* 0x000000011e21e824 */ /* 0x000fe200078e0221 */
[----:B-1----:R-:W-:Y:S01]  /*14f0*/  CS2R R22, SRZ ;  /* 0x0000000000167805 */ /* 0x002fe2000001ff00 */
[----:B0-----:R-:W-:Y:S01]  /*1500*/  @!P1 IMAD.WIDE.U32 R24, R15, 0x8, R24 ;  /* 0x000000080f189825 */ /* 0x001fe200078e0018 */
[----:B------:R0:W5:Y:S01]  /*1510*/  @!P5 LDG.E.64 R20, desc[UR6][R16.64] ;  /* 0x000000061014d981 */ /* 0x000162000c1e1b00 */
[----:B------:R-:W-:Y:S02]  /*1520*/  CS2R R14, SRZ ;  /* 0x00000000000e7805 */ /* 0x000fe4000001ff00 */
[----:B---3--:R-:W-:Y:S01]  /*1530*/  @!P0 IMAD.WIDE.U32 R26, R27, 0x8, R10 ;  /* 0x000000081b1a8825 */ /* 0x008fe200078e000a */
[----:B------:R-:W-:-:S03]  /*1540*/  CS2R R10, SRZ ;  /* 0x00000000000a7805 */ /* 0x000fc6000001ff00 */
[----:B------:R-:W-:Y:S01]  /*1550*/  @!P4 IMAD.WIDE.U32 R28, R35, 0x8, R28 ;  /* 0x00000008231cc825 */ /* 0x000fe200078e001c */
[----:B------:R1:W5:Y:S01]  /*1560*/  @!P0 LDG.E.64 R14, desc[UR6][R26.64] ;  /* 0x000000061a0e8981 */ /* 0x000362000c1e1b00 */
[----:B0-----:R-:W-:Y:S02]  /*1570*/  CS2R R16, SRZ ;  /* 0x0000000000107805 */ /* 0x001fe4000001ff00 */
[----:B----4-:R-:W-:Y:S01]  /*1580*/  @!P3 IMAD.WIDE.U32 R2, R31, 0x8, R2 ;  /* 0x000000081f02b825 */ /* 0x010fe200078e0002 */
[----:B------:R1:W5:Y:S03]  /*1590*/  @!P4 LDG.E.64 R22, desc[UR6][R28.64] ;  /* 0x000000061c16c981 */ /* 0x000366000c1e1b00 */
[----:B------:R-:W-:Y:S01]  /*15a0*/  @!P6 IMAD.WIDE.U32 R32, R33, 0x8, R6 ;  /* 0x000000082120e825 */ /* 0x000fe200078e0006 */
[----:B------:R1:W5:Y:S03]  /*15b0*/  @!P3 LDG.E.64 R10, desc[UR6][R2.64] ;  /* 0x00000006020ab981 */ /* 0x000366000c1e1b00 */
[----:B------:R-:W-:Y:S01]  /*15c0*/  @!P2 IMAD.WIDE.U32 R6, R13, 0x8, R4 ;  /* 0x000000080d06a825 */ /* 0x000fe200078e0004 */
[----:B------:R-:W-:-:S02]  /*15d0*/  CS2R R12, SRZ ;  /* 0x00000000000c7805 */ /* 0x000fc4000001ff00 */
[----:B------:R-:W-:Y:S01]  /*15e0*/  CS2R R4, SRZ ;  /* 0x0000000000047805 */ /* 0x000fe2000001ff00 */
        /* <DEDUP_REMOVED lines=9> */
[----:B------:R-:W-:Y:S01]  /*1680*/  IMAD.MOV.U32 R0, RZ, RZ, R4 ;  /* 0x000000ffff007224 */ /* 0x000fe200078e0004 */
[----:B-1----:R-:W-:Y:S02]  /*1690*/  MOV R25, R5 ;  /* 0x0000000500197202 */ /* 0x002fe40000000f00 */
[----:B------:R-:W-:-:S07]  /*16a0*/  MOV R24, 0x16c0 ;  /* 0x000016c000187802 */ /* 0x000fce0000000f00 */
[----:B------:R-:W-:Y:S05]  /*16b0*/  CALL.REL.NOINC `($__internal_39_$__cuda_sm20_div_s64) ;  /* 0x0000001400587944 */ /* 0x000fea0003c00000 */
[----:B------:R-:W-:Y:S02]  /*16c0*/  IMAD.MOV.U32 R26, RZ, RZ, R3 ;  /* 0x000000ffff1a7224 */ /* 0x000fe400078e0003 */
[----:B------:R-:W-:Y:S01]  /*16d0*/  IMAD.MOV.U32 R27, RZ, RZ, R0 ;  /* 0x000000ffff1b7224 */ /* 0x000fe200078e0000 */
[----:B------:R-:W-:Y:S06]  /*16e0*/  BRA `(.L_x_15835) ;  /* 0x0000000000507947 */ /* 0x000fec0003800000 */
.L_x_15836:
[----:B------:R-:W0:Y:S01]  /*16f0*/  I2F.U32.RP R0, R4 ;  /* 0x0000000400007306 */ /* 0x000e220000209000 */
[----:B------:R-:W-:Y:S01]  /*1700*/  ULDC UR4, c[0x0][0x220] ;  /* 0x0000880000047ab9 */ /* 0x000fe20000000800 */
[----:B------:R-:W-:Y:S01]  /*1710*/  ISETP.NE.U32.AND P3, PT, R4, RZ, PT ;  /* 0x000000ff0400720c */ /* 0x000fe20003f65070 */
[----:B-1----:R-:W-:-:S05]  /*1720*/  IMAD.MOV.U32 R27, RZ, RZ, RZ ;  /* 0x000000ffff1b7224 */ /* 0x002fca00078e00ff */
        /* <DEDUP_REMOVED lines=15> */
[----:B------:R-:W-:-:S07]  /*1820*/  @!P3 LOP3.LUT R26, RZ, R4, RZ, 0x33, !PT ;  /* 0x00000004ff1ab212 */ /* 0x000fce00078e33ff */
.L_x_15835:
[----:B------:R-:W-:Y:S05]  /*1830*/  BSYNC B0 ;  /* 0x0000000000007941 */ /* 0x000fea0003800000 */
.L_x_15834:
        /* <DEDUP_REMOVED lines=9> */
[----:B-1----:R-:W-:Y:S01]  /*18d0*/  IMAD.MOV.U32 R25, RZ, RZ, R19 ;  /* 0x000000ffff197224 */ /* 0x002fe200078e0013 */
[----:B------:R-:W-:-:S07]  /*18e0*/  MOV R24, 0x1900 ;  /* 0x0000190000187802 */ /* 0x000fce0000000f00 */
[----:B------:R-:W-:Y:S05]  /*18f0*/  CALL.REL.NOINC `($__internal_39_$__cuda_sm20_div_s64) ;  /* 0x0000001000c87944 */ /* 0x000fea0003c00000 */
[----:B------:R-:W-:Y:S01]  /*1900*/  IMAD.MOV.U32 R18, RZ, RZ, R3 ;  /* 0x000000ffff127224 */ /* 0x000fe200078e0003 */
[----:B------:R-:W-:Y:S01]  /*1910*/  MOV R19, R0 ;  /* 0x0000000000137202 */ /* 0x000fe20000000f00 */
[----:B------:R-:W-:Y:S06]  /*1920*/  BRA `(.L_x_15838) ;  /* 0x0000000000547947 */ /* 0x000fec0003800000 */
.L_x_15839:
[----:B------:R-:W0:Y:S01]  /*1930*/  I2F.U32.RP R0, R18 ;  /* 0x0000001200007306 */ /* 0x000e220000209000 */
[----:B------:R-:W-:Y:S01]  /*1940*/  ULDC UR4, c[0x0][0x220] ;  /* 0x0000880000047ab9 */ /* 0x000fe20000000800 */
[----:B------:R-:W-:Y:S02]  /*1950*/  ISETP.NE.U32.AND P3, PT, R18, RZ, PT ;  /* 0x000000ff1200720c */ /* 0x000fe40003f65070 */
[----:B------:R-:W-:-:S04]  /*1960*/  MOV R19, RZ ;  /* 0x000000ff00137202 */ /* 0x000fc80000000f00 */
[----:B0-----:R-:W1:Y:S02]  /*1970*/  MUFU.RCP R0, R0 ;  /* 0x0000000000007308 */ /* 0x001e640000001000 */
[----:B-1----:R-:W-:-:S06]  /*1980*/  VIADD R2, R0, 0xffffffe ;  /* 0x0ffffffe00027836 */ /* 0x002fcc0000000000 */
        /* <DEDUP_REMOVED lines=15> */
.L_x_15838:
[----:B------:R-:W-:Y:S05]  /*1a80*/  BSYNC B0 ;  /* 0x0000000000007941 */ /* 0x000fea0003800000 */
.L_x_15837:
        /* <DEDUP_REMOVED lines=15> */
.L_x_15842:
[----:B------:R-:W0:Y:S01]  /*1b80*/  I2F.U32.RP R0, R20 ;  /* 0x0000001400007306 */ /* 0x000e220000209000 */
[----:B------:R-:W-:Y:S01]  /*1b90*/  ULDC UR4, c[0x0][0x220] ;  /* 0x0000880000047ab9 */ /* 0x000fe20000000800 */
[----:B------:R-:W-:Y:S01]  /*1ba0*/  ISETP.NE.U32.AND P3, PT, R20, RZ, PT ;  /* 0x000000ff1400720c */ /* 0x000fe20003f65070 */
[----:B------:R-:W-:-:S05]  /*1bb0*/  IMAD.MOV.U32 R21, RZ, RZ, RZ ;  /* 0x000000ffff157224 */ /* 0x000fca00078e00ff */
[----:B0-----:R-:W1:Y:S02]  /*1bc0*/  MUFU.RCP R0, R0 ;  /* 0x0000000000007308 */ /* 0x001e640000001000 */
[----:B-1----:R-:W-:-:S06]  /*1bd0*/  IADD3 R2, R0, 0xffffffe, RZ ;  /* 0x0ffffffe00027810 */ /* 0x002fcc0007ffe0ff */
        /* <DEDUP_REMOVED lines=15> */
.L_x_15841:
[----:B------:R-:W-:Y:S05]  /*1cd0*/  BSYNC B0 ;  /* 0x0000000000007941 */ /* 0x000fea0003800000 */
.L_x_15840:
        /* <DEDUP_REMOVED lines=9> */
[----:B-1----:R-:W-:Y:S01]  /*1d70*/  MOV R24, 0x1da0 ;  /* 0x00001da000187802 */ /* 0x002fe20000000f00 */
[----:B------:R-:W-:-:S07]  /*1d80*/  IMAD.MOV.U32 R25, RZ, RZ, R23 ;  /* 0x000000ffff197224 */ /* 0x000fce00078e0017 */
[----:B------:R-:W-:Y:S05]  /*1d90*/  CALL.REL.NOINC `($__internal_39_$__cuda_sm20_div_s64) ;  /* 0x0000000c00a07944 */ /* 0x000fea0003c00000 */
[----:B------:R-:W-:Y:S01]  /*1da0*/  MOV R22, R3 ;  /* 0x0000000300167202 */ /* 0x000fe20000000f00 */
[----:B------:R-:W-:Y:S01]  /*1db0*/  IMAD.MOV.U32 R23, RZ, RZ, R0 ;  /* 0x000000ffff177224 */ /* 0x000fe200078e0000 */
[----:B------:R-:W-:Y:S06]  /*1dc0*/  BRA `(.L_x_15844) ;  /* 0x0000000000547947 */ /* 0x000fec0003800000 */
.L_x_15845:
[----:B------:R-:W0:Y:S01]  /*1dd0*/  I2F.U32.RP R0, R22 ;  /* 0x0000001600007306 */ /* 0x000e220000209000 */
[----:B------:R-:W-:Y:S01]  /*1de0*/  ULDC UR4, c[0x0][0x220] ;  /* 0x0000880000047ab9 */ /* 0x000fe20000000800 */
[----:B------:R-:W-:Y:S01]  /*1df0*/  ISETP.NE.U32.AND P3, PT, R22, RZ, PT ;  /* 0x000000ff1600720c */ /* 0x000fe20003f65070 */
[----:B------:R-:W-:-:S05]  /*1e00*/  IMAD.MOV.U32 R23, RZ, RZ, RZ ;  /* 0x000000ffff177224 */ /* 0x000fca00078e00ff */
[----:B0-----:R-:W1:Y:S02]  /*1e10*/  MUFU.RCP R0, R0 ;  /* 0x0000000000007308 */ /* 0x001e640000001000 */
[----:B-1----:R-:W-:-:S06]  /*1e20*/  VIADD R2, R0, 0xffffffe ;  /* 0x0ffffffe00027836 */ /* 0x002fcc0000000000 */
        /* <DEDUP_REMOVED lines=15> */
.L_x_15844:
[----:B------:R-:W-:Y:S05]  /*1f20*/  BSYNC B0 ;  /* 0x0000000000007941 */ /* 0x000fea0003800000 */
.L_x_15843:
        /* <DEDUP_REMOVED lines=15> */
.L_x_15848:
        /* <DEDUP_REMOVED lines=21> */
.L_x_15847:
[----:B------:R-:W-:Y:S05]  /*2170*/  BSYNC B0 ;  /* 0x0000000000007941 */ /* 0x000fea0003800000 */
.L_x_15846:
        /* <DEDUP_REMOVED lines=15> */
.L_x_15851:
        /* <DEDUP_REMOVED lines=21> */
.L_x_15850:
[----:B------:R-:W-:Y:S05]  /*23c0*/  BSYNC B0 ;  /* 0x0000000000007941 */ /* 0x000fea0003800000 */
.L_x_15849:
        /* <DEDUP_REMOVED lines=12> */
[----:B------:R-:W-:Y:S01]  /*2490*/  IMAD.MOV.U32 R14, RZ, RZ, R3 ;  /* 0x000000ffff0e7224 */ /* 0x000fe200078e0003 */
[----:B------:R-:W-:Y:S01]  /*24a0*/  MOV R15, R0 ;  /* 0x00000000000f7202 */ /* 0x000fe20000000f00 */
[----:B------:R-:W-:Y:S06]  /*24b0*/  BRA `(.L_x_15853) ;  /* 0x0000000000547947 */ /* 0x000fec0003800000 */
.L_x_15854:
        /* <DEDUP_REMOVED lines=11> */
[----:B------:R-:W-:-:S05]  /*2570*/  IMAD.HI.U32 R3, R3, UR4, RZ ;  /* 0x0000000403037c27 */ /* 0x000fca000f8e00ff */
[----:B------:R-:W-:-:S05]  /*2580*/  IADD3 R5, -R3, RZ, RZ ;  /* 0x000000ff03057210 */ /* 0x000fca0007ffe1ff */
[----:B------:R-:W-:-:S05]  /*2590*/  IMAD R5, R14, R5, UR4 ;  /* 0x000000040e057e24 */ /* 0x000fca000f8e0205 */
[----:B------:R-:W-:-:S13]  /*25a0*/  ISETP.GE.U32.AND P0, PT, R5, R14, PT ;  /* 0x0000000e0500720c */ /* 0x000fda0003f06070 */
[----:B------:R-:W-:Y:S01]  /*25b0*/  @P0 IMAD.IADD R5, R5, 0x1, -R14 ;  /* 0x0000000105050824 */ /* 0x000fe200078e0a0e */
[----:B------:R-:W-:-:S04]  /*25c0*/  @P0 IADD3 R3, R3, 0x1, RZ ;  /* 0x0000000103030810 */ /* 0x000fc80007ffe0ff */
[----:B------:R-:W-:-:S13]  /*25d0*/  ISETP.GE.U32.AND P1, PT, R5, R14, PT ;  /* 0x0000000e0500720c */ /* 0x000fda0003f26070 */
[----:B------:R-:W-:Y:S01]  /*25e0*/  @P1 VIADD R3, R3, 0x1 ;  /* 0x0000000103031836 */ /* 0x000fe20000000000 */
[----:B------:R-:W-:-:S04]  /*25f0*/  @!P3 LOP3.LUT R3, RZ, R14, RZ, 0x33, !PT ;  /* 0x0000000eff03b212 */ /* 0x000fc800078e33ff */
[----:B------:R-:W-:-:S07]  /*2600*/  MOV R14, R3 ;  /* 0x00000003000e7202 */ /* 0x000fce0000000f00 */
.L_x_15853:
[----:B------:R-:W-:Y:S05]  /*2610*/  BSYNC B0 ;  /* 0x0000000000007941 */ /* 0x000fea0003800000 */
.L_x_15852:
        /* <DEDUP_REMOVED lines=15> */
.L_x_15857:
[----:B------:R-:W0:Y:S01]  /*2710*/  I2F.U32.RP R0, R16 ;  /* 0x0000001000007306 */ /* 0x000e220000209000 */
[----:B------:R-:W-:Y:S01]  /*2720*/  ULDC UR4, c[0x0][0x220] ;  /* 0x0000880000047ab9 */ /* 0x000fe20000000800 */
[----:B------:R-:W-:-:S06]  /*2730*/  ISETP.NE.U32.AND P3, PT, R16, RZ, PT ;  /* 0x000000ff1000720c */ /* 0x000fcc0003f65070 */
        /* <DEDUP_REMOVED lines=13> */
[----:B------:R-:W-:Y:S01]  /*2810*/  ISETP.GE.U32.AND P1, PT, R3, R16, PT ;  /* 0x000000100300720c */ /* 0x000fe20003f26070 */
[----:B------:R-:W-:-:S12]  /*2820*/  HFMA2.MMA R3, -RZ, RZ, 0, 0 ;  /* 0x00000000ff037435 */ /* 0x000fd800000001ff */
[----:B------:R-:W-:Y:S01]  /*2830*/  @P1 VIADD R2, R2, 0x1 ;  /* 0x0000000102021836 */ /* 0x000fe20000000000 */
[----:B------:R-:W-:-:S07]  /*2840*/  @!P3 LOP3.LUT R2, RZ, R16, RZ, 0x33, !PT ;  /* 0x00000010ff02b212 */ /* 0x000fce00078e33ff */
.L_x_15856:
[----:B------:R-:W-:Y:S05]  /*2850*/  BSYNC B0 ;  /* 0x0000000000007941 */ /* 0x000fea0003800000 */
.L_x_15855:
[----:B-----5:R-:W1:Y:S01]  /*2860*/  @!P2 S2R R17, SR_TID.X ;  /* 0x000000000011a919 */ /* 0x020e620000002100 */
[----:B------:R-:W0:Y:S01]  /*2870*/  @!P2 LDC.64 R4, c[0x0][0x228] ;  /* 0x00008a00ff04ab82 */ /* 0x000e220000000a00 */
[----:B------:R-:W-:Y:S04]  /*2880*/  BSSY B0, `(.L_x_15858) ;  /* 0x0000031000007945 */ /* 0x000fe80003800000 */
[----:B------:R-:W-:Y:S01]  /*2890*/  BSSY B1, `(.L_x_15859) ;  /* 0x0000029000017945 */ /* 0x000fe20003800000 */
[----:B-1----:R-:W-:Y:S01]  /*28a0*/  @!P2 IMAD.IADD R7, R30, 0x1, R17 ;  /* 0x000000011e07a824 */ /* 0x002fe200078e0211 */
[----:B------:R-:W-:-:S03]  /*28b0*/  @!P2 IADD3 R8, R17, 0x80, RZ ;  /* 0x000000801108a810 */ /* 0x000fc60007ffe0ff */
[----:B0-----:R-:W-:Y:S01]  /*28c0*/  @!P2 IMAD.WIDE.U32 R4, R7, 0x8, R4 ;  /* 0x000000080704a825 */ /* 0x001fe200078e0004 */
[----:B------:R-:W-:-:S04]  /*28d0*/  ISETP.GE.AND P0, PT, R8, R9, PT ;  /* 0x000000090800720c */ /* 0x000fc80003f06270 */
[----:B------:R0:W-:Y:S09]  /*28e0*/  @!P2 STG.E.64 desc[UR6][R4.64], R26 ;  /* 0x0000001a0400a986 */ /* 0x0001f2000c101b06 */
        /* <DEDUP_REMOVED lines=13> */
.L_x_15860:
[----:B------:R-:W-:-:S13]  /*29c0*/  ISETP.GE.AND P0, PT, R8, R9, PT ;  /* 0x000000090800720c */ /* 0x000fda0003f06270 */
[----:B------:R-:W-:Y:S05]  /*29d0*/  @P0 BRA `(.L_x_15862) ;  /* 0x0000000000300947 */ /* 0x000fea0003800000 */
[----:B01----:R-:W0:Y:S01]  /*29e0*/  LDC.64 R4, c[0x0][0x228] ;  /* 0x00008a00ff047b82 */ /* 0x003e220000000a00 */
[----:B------:R-:W-:Y:S01]  /*29f0*/  IMAD.IADD R7, R30, 0x1, R8 ;  /* 0x000000011e077824 */ /* 0x000fe200078e0208 */
[----:B------:R-:W-:-:S03]  /*2a00*/  IADD3 R8, R8, 0x80, RZ ;  /* 0x0000008008087810 */ /* 0x000fc60007ffe0ff */
[----:B0-----:R-:W-:-:S05]  /*2a10*/  IMAD.WIDE.U32 R4, R7, 0x8, R4 ;  /* 0x0000000807047825 */ /* 0x001fca00078e0004 */
[----:B------:R1:W-:Y:S02]  /*2a20*/  STG.E.64 desc[UR6][R4.64], R22 ;  /* 0x0000001604007986 */ /* 0x0003e4000c101b06 */
.L_x_15861:
[----:B------:R-:W-:-:S13]  /*2a30*/  ISETP.GE.AND P0, PT, R8, R9, PT ;  /* 0x000000090800720c */ /* 0x000fda0003f06270 */
[----:B------:R-:W-:Y:S05]  /*2a40*/  @P0 BRA `(.L_x_15863) ;  /* 0x0000000000340947 */ /* 0x000fea0003800000 */
[----:B01----:R-:W0:Y:S01]  /*2a50*/  LDC.64 R4, c[0x0][0x228] ;  /* 0x00008a00ff047b82 */ /* 0x003e220000000a00 */
[----:B------:R-:W-:Y:S01]  /*2a60*/  IMAD.IADD R7, R30, 0x1, R8 ;  /* 0x000000011e077824 */ /* 0x000fe200078e0208 */
[----:B------:R-:W-:-:S03]  /*2a70*/  IADD3 R8, R8, 0x80, RZ ;  /* 0x0000008008087810 */ /* 0x000fc60007ffe0ff */
[----:B0-----:R-:W-:-:S05]  /*2a80*/  IMAD.WIDE.U32 R4, R7, 0x8, R4 ;  /* 0x0000000807047825 */ /* 0x001fca00078e0004 */
[----:B------:R2:W-:Y:S02]  /*2a90*/  STG.E.64 desc[UR6][R4.64], R10 ;  /* 0x0000000a04007986 */ /* 0x0005e4000c101b06 */
.L_x_15862:
        /* <DEDUP_REMOVED lines=8> */
.L_x_15863:
[----:B------:R-:W-:Y:S05]  /*2b20*/  BSYNC B1 ;  /* 0x0000000000017941 */ /* 0x000fea0003800000 */
.L_x_15859:
[----:B------:R-:W-:-:S13]  /*2b30*/  ISETP.GE.AND P0, PT, R8, R9, PT ;  /* 0x000000090800720c */ /* 0x000fda0003f06270 */
[----:B012---:R-:W0:Y:S01]  /*2b40*/  @!P0 LDC.64 R4, c[0x0][0x228] ;  /* 0x00008a00ff048b82 */ /* 0x007e220000000a00 */
[----:B------:R-:W-:Y:S01]  /*2b50*/  @!P0 IMAD.IADD R7, R30, 0x1, R8 ;  /* 0x000000011e078824 */ /* 0x000fe200078e0208 */
[----:B------:R-:W-:-:S03]  /*2b60*/  @!P0 IADD3 R8, R8, 0x80, RZ ;  /* 0x0000008008088810 */ /* 0x000fc60007ffe0ff */
[----:B0-----:R-:W-:-:S05]  /*2b70*/  @!P0 IMAD.WIDE.U32 R4, R7, 0x8, R4 ;  /* 0x0000000807048825 */ /* 0x001fca00078e0004 */
[----:B------:R3:W-:Y:S02]  /*2b80*/  @!P0 STG.E.64 desc[UR6][R4.64], R14 ;  /* 0x0000000e04008986 */ /* 0x0007e4000c101b06 */
.L_x_15864:
[----:B------:R-:W-:Y:S05]  /*2b90*/  BSYNC B0 ;  /* 0x0000000000007941 */ /* 0x000fea0003800000 */
.L_x_15858:
        /* <DEDUP_REMOVED lines=8> */
        .weak           $__internal_39_$__cuda_sm20_div_s64
        .type           $__internal_39_$__cuda_sm20_div_s64,@function
        .size           $__internal_39_$__cuda_sm20_div_s64,(.L_x_22736 - $__internal_39_$__cuda_sm20_div_s64)
$__internal_39_$__cuda_sm20_div_s64:
[-C--:B------:R-:W-:Y:S01]  /*2c20*/  IADD3 R2, P1, RZ, -R0.reuse, RZ ;  /* 0x80000000ff027210 */ /* 0x080fe20007f3e0ff */
[----:B------:R-:W-:Y:S01]  /*2c30*/  UISETP.GE.AND UP0, UPT, UR9, URZ, UPT ;  /* 0x0000003f0900728c */ /* 0x000fe2000bf06270 */
[----:B------:R-:W-:Y:S01]  /*2c40*/  ISETP.GE.AND P0, PT, R25, RZ, PT ;  /* 0x000000ff1900720c */ /* 0x000fe20003f06270 */
[----:B------:R-:W-:Y:S01]  /*2c50*/  UIADD3 UR4, UP1, URZ, -UR8, URZ ;  /* 0x800000083f047290 */ /* 0x000fe2000ff3e03f */
[-C--:B------:R-:W-:Y:S02]  /*2c60*/  IADD3.X R3, RZ, ~R25.reuse, RZ, P1, !PT ;  /* 0x80000019ff037210 */ /* 0x080fe40000ffe4ff */
[----:B------:R-:W-:Y:S01]  /*2c70*/  SEL R2, R2, R0, !P0 ;  /* 0x0000000002027207 */ /* 0x000fe20004000000 */
[----:B------:R-:W-:Y:S01]  /*2c80*/  USEL UR4, UR4, UR8, !UP0 ;  /* 0x0000000804047287 */ /* 0x000fe2000c000000 */
[----:B------:R-:W-:Y:S01]  /*2c90*/  SEL R3, R3, R25, !P0 ;  /* 0x0000001903037207 */ /* 0x000fe20004000000 */
[----:B------:R-:W-:-:S03]  /*2ca0*/  UIADD3.X UR5, URZ, ~UR9, URZ, UP1, !UPT ;  /* 0x800000093f057290 */ /* 0x000fc60008ffe43f */
[----:B------:R-:W0:Y:S01]  /*2cb0*/  I2F.U64.RP R4, R2 ;  /* 0x0000000200047312 */ /* 0x000e220000309000 */
[----:B------:R-:W-:-:S07]  /*2cc0*/  USEL UR5, UR5, UR9, !UP0 ;  /* 0x0000000905057287 */ /* 0x000fce000c000000 */
        /* <DEDUP_REMOVED lines=31> */
[----:B------:R-:W-:Y:S02]  /*2ec0*/  IMAD.MOV.U32 R5, RZ, RZ, RZ ;  /* 0x000000ffff057224 */ /* 0x000fe400078e00ff */
        /* <DEDUP_REMOVED lines=9> */
[----:B------:R-:W-:-:S03]  /*2f60*/  IMAD R5, R6, R3, R5 ;  /* 0x0000000306057224 */ /* 0x000fc600078e0205 */
[-C--:B------:R-:W-:Y:S01]  /*2f70*/  ISETP.GE.U32.AND P0, PT, R4, R2.reuse, PT ;  /* 0x000000020400720c */ /* 0x080fe20003f06070 */
[----:B------:R-:W-:-:S05]  /*2f80*/  IMAD R5, R7, R2, R5 ;  /* 0x0000000207057224 */ /* 0x000fca00078e0205 */
[----:B------:R-:W-:Y:S02]  /*2f90*/  IADD3.X R5, ~R5, UR5, RZ, P1, !PT ;  /* 0x0000000505057c10 */ /* 0x000fe40008ffe5ff */
[----:B------:R-:W-:Y:S02]  /*2fa0*/  IADD3 R29, P1, R4, -R2, RZ ;  /* 0x80000002041d7210 */ /* 0x000fe40007f3e0ff */
[CC--:B------:R-:W-:Y:S02]  /*2fb0*/  ISETP.GE.U32.AND.EX P0, PT, R5.reuse, R3.reuse, PT, P0 ;  /* 0x000000030500720c */ /* 0x0c0fe40003f06100 */
[----:B------:R-:W-:Y:S02]  /*2fc0*/  IADD3.X R28, R5, ~R3, RZ, P1, !PT ;  /* 0x80000003051c7210 */ /* 0x000fe40000ffe4ff */
[----:B------:R-:W-:Y:S02]  /*2fd0*/  IADD3 R31, P1, R6, 0x1, RZ ;  /* 0x00000001061f7810 */ /* 0x000fe40007f3e0ff */
[----:B------:R-:W-:-:S02]  /*2fe0*/  SEL R29, R29, R4, P0 ;  /* 0x000000041d1d7207 */ /* 0x000fc40000000000 */
[----:B------:R-:W-:Y:S01]  /*2ff0*/  SEL R6, R31, R6, P0 ;  /* 0x000000061f067207 */ /* 0x000fe20000000000 */
[----:B------:R-:W-:Y:S01]  /*3000*/  IMAD.X R4, RZ, RZ, R7, P1 ;  /* 0x000000ffff047224 */ /* 0x000fe200008e0607 */
[----:B------:R-:W-:Y:S02]  /*3010*/  SEL R28, R28, R5, P0 ;  /* 0x000000051c1c7207 */ /* 0x000fe40000000000 */
[----:B------:R-:W-:Y:S02]  /*3020*/  ISETP.GE.U32.AND P1, PT, R29, R2, PT ;  /* 0x000000021d00720c */ /* 0x000fe40003f26070 */
[----:B------:R-:W-:Y:S02]  /*3030*/  SEL R2, R4, R7, P0 ;  /* 0x0000000704027207 */ /* 0x000fe40000000000 */
[----:B------:R-:W-:Y:S02]  /*3040*/  IADD3 R5, P3, R6, 0x1, RZ ;  /* 0x0000000106057810 */ /* 0x000fe40007f7e0ff */
[----:B------:R-:W-:-:S02]  /*3050*/  ISETP.GE.U32.AND.EX P0, PT, R28, R3, PT, P1 ;  /* 0x000000031c00720c */ /* 0x000fc40003f06110 */
[----:B------:R-:W-:Y:S02]  /*3060*/  IADD3.X R4, RZ, R2, RZ, P3, !PT ;  /* 0x00000002ff047210 */ /* 0x000fe40001ffe4ff */
[----:B------:R-:W-:Y:S02]  /*3070*/  SEL R3, R5, R6, P0 ;  /* 0x0000000605037207 */ /* 0x000fe40000000000 */
[----:B------:R-:W-:Y:S02]  /*3080*/  SEL R2, R4, R2, P0 ;  /* 0x0000000204027207 */ /* 0x000fe40000000000 */
[----:B------:R-:W-:Y:S02]  /*3090*/  IADD3 R4, P3, RZ, -R3, RZ ;  /* 0x80000003ff047210 */ /* 0x000fe40007f7e0ff */
[----:B------:R-:W-:Y:S02]  /*30a0*/  LOP3.LUT R5, R25, UR9, RZ, 0x3c, !PT ;  /* 0x0000000919057c12 */ /* 0x000fe4000f8e3cff */
[----:B------:R-:W-:Y:S01]  /*30b0*/  ISETP.NE.U32.AND P0, PT, R0, RZ, PT ;  /* 0x000000ff0000720c */ /* 0x000fe20003f05070 */
[----:B------:R-:W-:Y:S01]  /*30c0*/  IMAD.X R0, RZ, RZ, ~R2, P3 ;  /* 0x000000ffff007224 */ /* 0x000fe200018e0e02 */
[----:B------:R-:W-:-:S02]  /*30d0*/  ISETP.GE.AND P1, PT, R5, RZ, PT ;  /* 0x000000ff0500720c */ /* 0x000fc40003f26270 */
[----:B------:R-:W-:Y:S02]  /*30e0*/  ISETP.NE.AND.EX P0, PT, R25, RZ, PT, P0 ;  /* 0x000000ff1900720c */ /* 0x000fe40003f05300 */
[----:B------:R-:W-:Y:S02]  /*30f0*/  MOV R25, 0x0 ;  /* 0x0000000000197802 */ /* 0x000fe40000000f00 */
[----:B------:R-:W-:Y:S02]  /*3100*/  SEL R3, R4, R3, !P1 ;  /* 0x0000000304037207 */ /* 0x000fe40004800000 */
[----:B------:R-:W-:Y:S02]  /*3110*/  SEL R0, R0, R2, !P1 ;  /* 0x0000000200007207 */ /* 0x000fe40004800000 */
[----:B------:R-:W-:Y:S02]  /*3120*/  SEL R3, R3, 0xffffffff, P0 ;  /* 0xffffffff03037807 */ /* 0x000fe40000000000 */
[----:B------:R-:W-:Y:S01]  /*3130*/  SEL R0, R0, 0xffffffff, P0 ;  /* 0xffffffff00007807 */ /* 0x000fe20000000000 */
[----:B------:R-:W-:Y:S06]  /*3140*/  RET.REL.NODEC R24 `(_ZN2at6native29vectorized_elementwise_kernelILi2ENS0_13AUnaryFunctorIlllZZZNS0_15binary_internal21div_trunc_kernel_cudaERNS_18TensorIteratorBaseEENKUlvE_clEvENKUlvE2_clEvEUlllE_EESt5arrayIPcLm2EEEEviT0_T1_) ;  /* 0xffffffcc18ac7950 */ /* 0x000fec0003c3ffff */
.L_x_15865:
        /* <DEDUP_REMOVED lines=11> */
.L_x_22736:


//--------------------- .text._ZN2at6native29vectorized_elementwise_kernelILi4ENS0_13AUnaryFunctorIlllZZZNS0_15binary_internal21div_trunc_kernel_cudaERNS_18TensorIteratorBaseEENKUlvE_clEvENKUlvE2_clEvEUlllE_EESt5arrayIPcLm2EEEEviT0_T1_ --------------------------
	.section	.text._ZN2at6native29vectorized_elementwise_kernelILi4ENS0_13AUnaryFunctorIlllZZZNS0_15binary_internal21div_trunc_kernel_cudaERNS_18TensorIteratorBaseEENKUlvE_clEvENKUlvE2_clEvEUlllE_EESt5arrayIPcLm2EEEEviT0_T1_,"ax",@progbits
	.align	128
        .global         _ZN2at6native29vectorized_elementwise_kernelILi4ENS0_13AUnaryFunctorIlllZZZNS0_15binary_internal21div_trunc_kernel_cudaERNS_18TensorIteratorBaseEENKUlvE_clEvENKUlvE2_clEvEUlllE_EESt5arrayIPcLm2EEEEviT0_T1_
        .type           _ZN2at6native29vectorized_elementwise_kernelILi4ENS0_13AUnaryFunctorIlllZZZNS0_15binary_internal21div_trunc_kernel_cudaERNS_18TensorIteratorBaseEENKUlvE_clEvENKUlvE2_clEvEUlllE_EESt5arrayIPcLm2EEEEviT0_T1_,@function
        .size           _ZN2at6native29vectorized_elementwise_kernelILi4ENS0_13AUnaryFunctorIlllZZZNS0_15binary_internal21div_trunc_kernel_cudaERNS_18TensorIteratorBaseEENKUlvE_clEvENKUlvE2_clEvEUlllE_EESt5arrayIPcLm2EEEEviT0_T1_,(.L_x_22737 - _ZN2at6native29vectorized_elementwise_kernelILi4ENS0_13AUnaryFunctorIlllZZZNS0_15binary_internal21div_trunc_kernel_cudaERNS_18TensorIteratorBaseEENKUlvE_clEvENKUlvE2_clEvEUlllE_EESt5arrayIPcLm2EEEEviT0_T1_)
        .other          _ZN2at6native29vectorized_elementwise_kernelILi4ENS0_13AUnaryFunctorIlllZZZNS0_15binary_internal21div_trunc_kernel_cudaERNS_18TensorIteratorBaseEENKUlvE_clEvENKUlvE2_clEvEUlllE_EESt5arrayIPcLm2EEEEviT0_T1_,@"STO_CUDA_ENTRY STV_DEFAULT"
_ZN2at6native29vectorized_elementwise_kernelILi4ENS0_13AUnaryFunctorIlllZZZNS0_15binary_internal21div_trunc_kernel_cudaERNS_18TensorIteratorBaseEENKUlvE_clEvENKUlvE2_clEvEUlllE_EESt5arrayIPcLm2EEEEviT0_T1_:
.text._ZN2at6native29vectorized_elementwise_kernelILi4ENS0_13AUnaryFunctorIlllZZZNS0_15binary_internal21div_trunc_kernel_cudaERNS_18TensorIteratorBaseEENKUlvE_clEvENKUlvE2_clEvEUlllE_EESt5arrayIPcLm2EEEEviT0_T1_:
        /* <DEDUP_REMOVED lines=25> */
[----:B-----5:R-:W-:Y:S05]  /*0190*/  CALL.REL.NOINC `($__internal_40_$__cuda_sm20_div_s64) ;  /* 0x0000002800a07944 */ /* 0x020fea0003c00000 */
[----:B------:R-:W-:Y:S02]  /*01a0*/  IMAD.MOV.U32 R16, RZ, RZ, R3 ;  /* 0x000000ffff107224 */ /* 0x000fe400078e0003 */
[----:B------:R-:W-:Y:S01]  /*01b0*/  IMAD.MOV.U32 R17, RZ, RZ, R0 ;  /* 0x000000ffff117224 */ /* 0x000fe200078e0000 */
[----:B------:R-:W-:Y:S06]  /*01c0*/  BRA `(.L_x_15869) ;  /* 0x0000000000547947 */ /* 0x000fec0003800000 */
.L_x_15868:
        /* <DEDUP_REMOVED lines=21> */
.L_x_15869:
[----:B------:R-:W-:Y:S05]  /*0320*/  BSYNC B0 ;  /* 0x0000000000007941 */ /* 0x000fea0003800000 */
.L_x_15867:
        /* <DEDUP_REMOVED lines=8> */
[----:B-----5:R-:W-:Y:S05]  /*03b0*/  CALL.REL.NOINC `($__internal_40_$__cuda_sm20_div_s64) ;  /* 0x0000002800187944 */ /* 0x020fea0003c00000 */
[----:B------:R-:W-:Y:S01]  /*03c0*/  IMAD.MOV.U32 R18, RZ, RZ, R3 ;  /* 0x000000ffff127224 */ /* 0x000fe200078e0003 */
[----:B------:R-:W-:Y:S01]  /*03d0*/  MOV R19, R0 ;  /* 0x0000000000137202 */ /* 0x000fe20000000f00 */
[----:B------:R-:W-:Y:S06]  /*03e0*/  BRA `(.L_x_15872) ;  /* 0x0000000000547947 */ /* 0x000fec0003800000 */
.L_x_15871:
        /* <DEDUP_REMOVED lines=21> */
.L_x_15872:
[----:B------:R-:W-:Y:S05]  /*0540*/  BSYNC B0 ;  /* 0x0000000000007941 */ /* 0x000fea0003800000 */
.L_x_15870:
        /* <DEDUP_REMOVED lines=8> */
[----:B------:R-:W-:Y:S05]  /*05d0*/  CALL.REL.NOINC `($__internal_40_$__cuda_sm20_div_s64) ;  /* 0x0000002400907944 */ /* 0x000fea0003c00000 */
[----:B------:R-:W-:Y:S01]  /*05e0*/  MOV R20, R3 ;  /* 0x0000000300147202 */ /* 0x000fe20000000f00 */
[----:B------:R-:W-:Y:S01]  /*05f0*/  IMAD.MOV.U32 R21, RZ, RZ, R0 ;  /* 0x000000ffff157224 */ /* 0x000fe200078e0000 */
[----:B------:R-:W-:Y:S06]  /*0600*/  BRA `(.L_x_15875) ;  /* 0x0000000000547947 */ /* 0x000fec0003800000 */
.L_x_15874:
        /* <DEDUP_REMOVED lines=21> */
.L_x_15875:
[----:B------:R-:W-:Y:S05]  /*0760*/  BSYNC B0 ;  /* 0x0000000000007941 */ /* 0x000fea0003800000 */
.L_x_15873:
        /* <DEDUP_REMOVED lines=8> */
[----:B------:R-:W-:Y:S05]  /*07f0*/  CALL.REL.NOINC `($__internal_40_$__cuda_sm20_div_s64) ;  /* 0x0000002400087944 */ /* 0x000fea0003c00000 */
[----:B------:R-:W-:Y:S02]  /*0800*/  IMAD.MOV.U32 R22, RZ, RZ, R3 ;  /* 0x000000ffff167224 */ /* 0x000fe400078e0003 */
[----:B------:R-:W-:Y:S01]  /*0810*/  IMAD.MOV.U32 R23, RZ, RZ, R0 ;  /* 0x000000ffff177224 */ /* 0x000fe200078e0000 */
[----:B------:R-:W-:Y:S06]  /*0820*/  BRA `(.L_x_15878) ;  /* 0x0000000000547947 */ /* 0x000fec0003800000 */
.L_x_15877:
        /* <DEDUP_REMOVED lines=21> */
.L_x_15878:
[----:B------:R-:W-:Y:S05]  /*0980*/  BSYNC B0 ;  /* 0x0000000000007941 */ /* 0x000fea0003800000 */
.L_x_15876:
        /* <DEDUP_REMOVED lines=8> */
[----:B------:R-:W-:Y:S05]  /*0a10*/  CALL.REL.NOINC `($__internal_40_$__cuda_sm20_div_s64) ;  /* 0x0000002000807944 */ /* 0x000fea0003c00000 */
[----:B------:R-:W-:Y:S01]  /*0a20*/  IMAD.MOV.U32 R8, RZ, RZ, R3 ;  /* 0x000000ffff087224 */ /* 0x000fe200078e0003 */
[----:B------:R-:W-:Y:S01]  /*0a30*/  MOV R9, R0 ;  /* 0x0000000000097202 */ /* 0x000fe20000000f00 */
[----:B------:R-:W-:Y:S06]  /*0a40*/  BRA `(.L_x_15881) ;  /* 0x0000000000547947 */ /* 0x000fec0003800000 */
.L_x_15880:
        /* <DEDUP_REMOVED lines=21> */
.L_x_15881:
[----:B------:R-:W-:Y:S05]  /*0ba0*/  BSYNC B0 ;  /* 0x0000000000007941 */ /* 0x000fea0003800000 */
.L_x_15879:
        /* <DEDUP_REMOVED lines=12> */
.L_x_15883:
        /* <DEDUP_REMOVED lines=21> */
.L_x_15884:
[----:B------:R-:W-:Y:S05]  /*0dc0*/  BSYNC B0 ;  /* 0x0000000000007941 */ /* 0x000fea0003800000 */
.L_x_15882:
        /* <DEDUP_REMOVED lines=12> */
.L_x_15886:
        /* <DEDUP_REMOVED lines=21> */
.L_x_15887:
[----:B------:R-:W-:Y:S05]  /*0fe0*/  BSYNC B0 ;  /* 0x0000000000007941 */ /* 0x000fea0003800000 */
.L_x_15885:
        /* <DEDUP_REMOVED lines=12> */
.L_x_15889:
        /* <DEDUP_REMOVED lines=21> */
.L_x_15890:
[----:B------:R-:W-:Y:S05]  /*1200*/  BSYNC B0 ;  /* 0x0000000000007941 */ /* 0x000fea0003800000 */
.L_x_15888:
        /* <DEDUP_REMOVED lines=8> */
.L_x_15866:
        /* <DEDUP_REMOVED lines=66> */
[----:B------:R-:W-:Y:S05]  /*16b0*/  CALL.REL.NOINC `($__internal_40_$__cuda_sm20_div_s64) ;  /* 0x0000001400587944 */ /* 0x000fea0003c00000 */
[----:B------:R-:W-:Y:S02]  /*16c0*/  IMAD.MOV.U32 R26, RZ, RZ, R3 ;  /* 0x000000ffff1a7224 */ /* 0x000fe400078e0003 */
[----:B------:R-:W-:Y:S01]  /*16d0*/  IMAD.MOV.U32 R27, RZ, RZ, R0 ;  /* 0x000000ffff1b7224 */ /* 0x000fe200078e0000 */
[----:B------:R-:W-:Y:S06]  /*16e0*/  BRA `(.L_x_15892) ;  /* 0x0000000000507947 */ /* 0x000fec0003800000 */
.L_x_15893:
        /* <DEDUP_REMOVED lines=20> */
.L_x_15892:
[----:B------:R-:W-:Y:S05]  /*1830*/  BSYNC B0 ;  /* 0x0000000000007941 */ /* 0x000fea0003800000 */
.L_x_15891:
        /* <DEDUP_REMOVED lines=11> */
[----:B------:R-:W-:Y:S05]  /*18f0*/  CALL.REL.NOINC `($__internal_40_$__cuda_sm20_div_s64) ;  /* 0x0000001000c87944 */ /* 0x000fea0003c00000 */
[----:B------:R-:W-:Y:S01]  /*1900*/  IMAD.MOV.U32 R18, RZ, RZ, R3 ;  /* 0x000000ffff127224 */ /* 0x000fe200078e0003 */
[----:B------:R-:W-:Y:S01]  /*1910*/  MOV R19, R0 ;  /* 0x0000000000137202 */ /* 0x000fe20000000f00 */
[----:B------:R-:W-:Y:S06]  /*1920*/  BRA `(.L_x_15895) ;  /* 0x0000000000547947 */ /* 0x000fec0003800000 */
.L_x_15896:
        /* <DEDUP_REMOVED lines=21> */
.L_x_15895:
[----:B------:R-:W-:Y:S05]  /*1a80*/  BSYNC B0 ;  /* 0x0000000000007941 */ /* 0x000fea0003800000 */
.L_x_15894:
        /* <DEDUP_REMOVED lines=15> */
.L_x_15899:
        /* <DEDUP_REMOVED lines=21> */
.L_x_15898:
[----:B------:R-:W-:Y:S05]  /*1cd0*/  BSYNC B0 ;  /* 0x0000000000007941 */ /* 0x000fea0003800000 */
.L_x_15897:
        /* <DEDUP_REMOVED lines=11> */
[----:B------:R-:W-:Y:S05]  /*1d90*/  CALL.REL.NOINC `($__internal_40_$__cuda_sm20_div_s64) ;  /* 0x0000000c00a07944 */ /* 0x000fea0003c00000 */
[----:B------:R-:W-:Y:S01]  /*1da0*/  MOV R22, R3 ;  /* 0x0000000300167202 */ /* 0x000fe20000000f00 */
[----:B------:R-:W-:Y:S01]  /*1db0*/  IMAD.MOV.U32 R23, RZ, RZ, R0 ;  /* 0x000000ffff177224 */ /* 0x000fe200078e0000 */
[----:B------:R-:W-:Y:S06]  /*1dc0*/  BRA `(.L_x_15901) ;  /* 0x0000000000547947 */ /* 0x000fec0003800000 */
.L_x_15902:
        /* <DEDUP_REMOVED lines=21> */
.L_x_15901:
[----:B------:R-:W-:Y:S05]  /*1f20*/  BSYNC B0 ;  /* 0x0000000000007941 */ /* 0x000fea0003800000 */
.L_x_15900:
        /* <DEDUP_REMOVED lines=15> */
.L_x_15905:
        /* <DEDUP_REMOVED lines=21> */
.L_x_15904:
[----:B------:R-:W-:Y:S05]  /*2170*/  BSYNC B0 ;  /* 0x0000000000007941 */ /* 0x000fea0003800000 */
.L_x_15903:
        /* <DEDUP_REMOVED lines=15> */
.L_x_15908:
        /* <DEDUP_REMOVED lines=21> */
.L_x_15907:
[----:B------:R-:W-:Y:S05]  /*23c0*/  BSYNC B0 ;  /* 0x0000000000007941 */ /* 0x000fea0003800000 */
.L_x_15906:
        /* <DEDUP_REMOVED lines=12> */
[----:B------:R-:W-:Y:S01]  /*2490*/  IMAD.MOV.U32 R14, RZ, RZ, R3 ;  /* 0x000000ffff0e7224 */ /* 0x000fe200078e0003 */
[----:B------:R-:W-:Y:S01]  /*24a0*/  MOV R15, R0 ;  /* 0x00000000000f7202 */ /* 0x000fe20000000f00 */
[----:B------:R-:W-:Y:S06]  /*24b0*/  BRA `(.L_x_15910) ;  /* 0x0000000000547947 */ /* 0x000fec0003800000 */
.L_x_15911:
        /* <DEDUP_REMOVED lines=21> */
.L_x_15910:
[----:B------:R-:W-:Y:S05]  /*2610*/  BSYNC B0 ;  /* 0x0000000000007941 */ /* 0x000fea0003800000 */
.L_x_15909:
        /* <DEDUP_REMOVED lines=15> */
.L_x_15914:
        /* <DEDUP_REMOVED lines=20> */
.L_x_15913:
[----:B------:R-:W-:Y:S05]  /*2850*/  BSYNC B0 ;  /* 0x0000000000007941 */ /* 0x000fea0003800000 */
.L_x_15912:
        /* <DEDUP_REMOVED lines=22> */
.L_x_15917:
[----:B------:R-:W-:-:S13]  /*29c0*/  ISETP.GE.AND P0, PT, R8, R9, PT ;  /* 0x000000090800720c */ /* 0x000fda0003f06270 */
[----:B------:R-:W-:Y:S05]  /*29d0*/  @P0 BRA `(.L_x_15919) ;  /* 0x0000000000300947 */ /* 0x000fea0003800000 */
[----:B01----:R-:W0:Y:S01]  /*29e0*/  LDC.64 R4, c[0x0][0x228] ;  /* 0x00008a00ff047b82 */ /* 0x003e220000000a00 */
[----:B------:R-:W-:Y:S01]  /*29f0*/  IMAD.IADD R7, R30, 0x1, R8 ;  /* 0x000000011e077824 */ /* 0x000fe200078e0208 */
[----:B------:R-:W-:-:S03]  /*2a00*/  IADD3 R8, R8, 0x80, RZ ;  /* 0x0000008008087810 */ /* 0x000fc60007ffe0ff */
[----:B0-----:R-:W-:-:S05]  /*2a10*/  IMAD.WIDE.U32 R4, R7, 0x8, R4 ;  /* 0x0000000807047825 */ /* 0x001fca00078e0004 */
[----:B------:R1:W-:Y:S02]  /*2a20*/  STG.E.64 desc[UR6][R4.64], R22 ;  /* 0x0000001604007986 */ /* 0x0003e4000c101b06 */
.L_x_15918:
[----:B------:R-:W-:-:S13]  /*2a30*/  ISETP.GE.AND P0, PT, R8, R9, PT ;  /* 0x000000090800720c */ /* 0x000fda0003f06270 */
[----:B------:R-:W-:Y:S05]  /*2a40*/  @P0 BRA `(.L_x_15920) ;  /* 0x0000000000340947 */ /* 0x000fea0003800000 */
[----:B01----:R-:W0:Y:S01]  /*2a50*/  LDC.64 R4, c[0x0][0x228] ;  /* 0x00008a00ff047b82 */ /* 0x003e220000000a00 */
[----:B------:R-:W-:Y:S01]  /*2a60*/  IMAD.IADD R7, R30, 0x1, R8 ;  /* 0x000000011e077824 */ /* 0x000fe200078e0208 */
[----:B------:R-:W-:-:S03]  /*2a70*/  IADD3 R8, R8, 0x80, RZ ;  /* 0x0000008008087810 */ /* 0x000fc60007ffe0ff */
[----:B0-----:R-:W-:-:S05]  /*2a80*/  IMAD.WIDE.U32 R4, R7, 0x8, R4 ;  /* 0x0000000807047825 */ /* 0x001fca00078e0004 */
[----:B------:R2:W-:Y:S02]  /*2a90*/  STG.E.64 desc[UR6][R4.64], R10 ;  /* 0x0000000a04007986 */ /* 0x0005e4000c101b06 */
.L_x_15919:
        /* <DEDUP_REMOVED lines=8> */
.L_x_15920:
[----:B------:R-:W-:Y:S05]  /*2b20*/  BSYNC B1 ;  /* 0x0000000000017941 */ /* 0x000fea0003800000 */
.L_x_15916:
[----:B------:R-:W-:-:S13]  /*2b30*/  ISETP.GE.AND P0, PT, R8, R9, PT ;  /* 0x000000090800720c */ /* 0x000fda0003f06270 */
[----:B012---:R-:W0:Y:S01]  /*2b40*/  @!P0 LDC.64 R4, c[0x0][0x228] ;  /* 0x00008a00ff048b82 */ /* 0x007e220000000a00 */
[----:B------:R-:W-:Y:S01]  /*2b50*/  @!P0 IMAD.IADD R7, R30, 0x1, R8 ;  /* 0x000000011e078824 */ /* 0x000fe200078e0208 */
[----:B------:R-:W-:-:S03]  /*2b60*/  @!P0 IADD3 R8, R8, 0x80, RZ ;  /* 0x0000008008088810 */ /* 0x000fc60007ffe0ff */
[----:B0-----:R-:W-:-:S05]  /*2b70*/  @!P0 IMAD.WIDE.U32 R4, R7, 0x8, R4 ;  /* 0x0000000807048825 */ /* 0x001fca00078e0004 */
[----:B------:R3:W-:Y:S02]  /*2b80*/  @!P0 STG.E.64 desc[UR6][R4.64], R14 ;  /* 0x0000000e04008986 */ /* 0x0007e4000c101b06 */
.L_x_15921:
[----:B------:R-:W-:Y:S05]  /*2b90*/  BSYNC B0 ;  /* 0x0000000000007941 */ /* 0x000fea0003800000 */
.L_x_15915:
        /* <DEDUP_REMOVED lines=8> */
        .weak           $__internal_40_$__cuda_sm20_div_s64
        .type           $__internal_40_$__cuda_sm20_div_s64,@function
        .size           $__internal_40_$__cuda_sm20_div_s64,(.L_x_22737 - $__internal_40_$__cuda_sm20_div_s64)
$__internal_40_$__cuda_sm20_div_s64:
        /* <DEDUP_REMOVED lines=82> */
[----:B------:R-:W-:Y:S06]  /*3140*/  RET.REL.NODEC R24 `(_ZN2at6native29vectorized_elementwise_kernelILi4ENS0_13AUnaryFunctorIlllZZZNS0_15binary_internal21div_trunc_kernel_cudaERNS_18TensorIteratorBaseEENKUlvE_clEvENKUlvE2_clEvEUlllE_EESt5arrayIPcLm2EEEEviT0_T1_) ;  /* 0xffffffcc18ac7950 */ /* 0x000fec0003c3ffff */
.L_x_15922:
        /* <DEDUP_REMOVED lines=11> */
.L_x_22737:


//--------------------- .text._ZN2at6native29vectorized_elementwise_kernelILi8ENS0_13AUnaryFunctorIlllZZZNS0_15binary_internal21div_trunc_kernel_cudaERNS_18TensorIteratorBaseEENKUlvE_clEvENKUlvE2_clEvEUlllE_EESt5arrayIPcLm2EEEEviT0_T1_ --------------------------
	.section	.text._ZN2at6native29vectorized_elementwise_kernelILi8ENS0_13AUnaryFunctorIlllZZZNS0_15binary_internal21div_trunc_kernel_cudaERNS_18TensorIteratorBaseEENKUlvE_clEvENKUlvE2_clEvEUlllE_EESt5arrayIPcLm2EEEEviT0_T1_,"ax",@progbits
	.align	128
        .global         _ZN2at6native29vectorized_elementwise_kernelILi8ENS0_13AUnaryFunctorIlllZZZNS0_15binary_internal21div_trunc_kernel_cudaERNS_18TensorIteratorBaseEENKUlvE_clEvENKUlvE2_clEvEUlllE_EESt5arrayIPcLm2EEEEviT0_T1_
        .type           _ZN2at6native29vectorized_elementwise_kernelILi8ENS0_13AUnaryFunctorIlllZZZNS0_15binary_internal21div_trunc_kernel_cudaERNS_18TensorIteratorBaseEENKUlvE_clEvENKUlvE2_clEvEUlllE_EESt5arrayIPcLm2EEEEviT0_T1_,@function
        .size           _ZN2at6native29vectorized_elementwise_kernelILi8ENS0_13AUnaryFunctorIlllZZZNS0_15binary_internal21div_trunc_kernel_cudaERNS_18TensorIteratorBaseEENKUlvE_clEvENKUlvE2_clEvEUlllE_EESt5arrayIPcLm2EEEEviT0_T1_,(.L_x_22738 - _ZN2at6native29vectorized_elementwise_kernelILi8ENS0_13AUnaryFunctorIlllZZZNS0_15binary_internal21div_trunc_kernel_cudaERNS_18TensorIteratorBaseEENKUlvE_clEvENKUlvE2_clEvEUlllE_EESt5arrayIPcLm2EEEEviT0_T1_)
        .other          _ZN2at6native29vectorized_elementwise_kernelILi8ENS0_13AUnaryFunctorIlllZZZNS0_15binary_internal21div_trunc_kernel_cudaERNS_18TensorIteratorBaseEENKUlvE_clEvENKUlvE2_clEvEUlllE_EESt5arrayIPcLm2EEEEviT0_T1_,@"STO_CUDA_ENTRY STV_DEFAULT"
_ZN2at6native29vectorized_elementwise_kernelILi8ENS0_13AUnaryFunctorIlllZZZNS0_15binary_internal21div_trunc_kernel_cudaERNS_18TensorIteratorBaseEENKUlvE_clEvENKUlvE2_clEvEUlllE_EESt5arrayIPcLm2EEEEviT0_T1_:
.text._ZN2at6native29vectorized_elementwise_kernelILi8ENS0_13AUnaryFunctorIlllZZZNS0_15binary_internal21div_trunc_kernel_cudaERNS_18TensorIteratorBaseEENKUlvE_clEvENKUlvE2_clEvEUlllE_EESt5arrayIPcLm2EEEEviT0_T1_:
        /* <DEDUP_REMOVED lines=25> */
[----:B-----5:R-:W-:Y:S05]  /*0190*/  CALL.REL.NOINC `($__internal_41_$__cuda_sm20_div_s64) ;  /* 0x0000002800a07944 */ /* 0x020fea0003c00000 */
[----:B------:R-:W-:Y:S02]  /*01a0*/  IMAD.MOV.U32 R16, RZ, RZ, R3 ;  /* 0x000000ffff107224 */ /* 0x000fe400078e0003 */
[----:B------:R-:W-:Y:S01]  /*01b0*/  IMAD.MOV.U32 R17, RZ, RZ, R0 ;  /* 0x000000ffff117224 */ /* 0x000fe200078e0000 */
[----:B------:R-:W-:Y:S06]  /*01c0*/  BRA `(.L_x_15926) ;  /* 0x0000000000547947 */ /* 0x000fec0003800000 */
.L_x_15925:
        /* <DEDUP_REMOVED lines=21> */
.L_x_15926:
[----:B------:R-:W-:Y:S05]  /*0320*/  BSYNC B0 ;  /* 0x0000000000007941 */ /* 0x000fea0003800000 */
.L_x_15924:
        /* <DEDUP_REMOVED lines=8> */
[----:B-----5:R-:W-:Y:S05]  /*03b0*/  CALL.REL.NOINC `($__internal_41_$__cuda_sm20_div_s64) ;  /* 0x0000002800187944 */ /* 0x020fea0003c00000 */
[----:B------:R-:W-:Y:S01]  /*03c0*/  IMAD.MOV.U32 R18, RZ, RZ, R3 ;  /* 0x000000ffff127224 */ /* 0x000fe200078e0003 */
[----:B------:R-:W-:Y:S01]  /*03d0*/  MOV R19, R0 ;  /* 0x0000000000137202 */ /* 0x000fe20000000f00 */
[----:B------:R-:W-:Y:S06]  /*03e0*/  BRA `(.L_x_15929) ;  /* 0x0000000000547947 */ /* 0x000fec0003800000 */
.L_x_15928:
        /* <DEDUP_REMOVED lines=21> */
.L_x_15929:
[----:B------:R-:W-:Y:S05]  /*0540*/  BSYNC B0 ;  /* 0x0000000000007941 */ /* 0x000fea0003800000 */
.L_x_15927:
        /* <DEDUP_REMOVED lines=8> */
[----:B------:R-:W-:Y:S05]  /*05d0*/  CALL.REL.NOINC `($__internal_41_$__cuda_sm20_div_s64) ;  /* 0x0000002400907944 */ /* 0x000fea0003c00000 */
[----:B------:R-:W-:Y:S01]  /*05e0*/  MOV R20, R3 ;  /* 0x0000000300147202 */ /* 0x000fe20000000f00 */
[----:B------:R-:W-:Y:S01]  /*05f0*/  IMAD.MOV.U32 R21, RZ, RZ, R0 ;  /* 0x000000ffff157224 */ /* 0x000fe200078e0000 */
[----:B------:R-:W-:Y:S06]  /*0600*/  BRA `(.L_x_15932) ;  /* 0x0000000000547947 */ /* 0x000fec0003800000 */
.L_x_15931:
        /* <DEDUP_REMOVED lines=21> */
.L_x_15932:
[----:B------:R-:W-:Y:S05]  /*0760*/  BSYNC B0 ;  /* 0x0000000000007941 */ /* 0x000fea0003800000 */
.L_x_15930:
        /* <DEDUP_REMOVED lines=8> */
[----:B------:R-:W-:Y:S05]  /*07f0*/  CALL.REL.NOINC `($__internal_41_$__cuda_sm20_div_s64) ;  /* 0x0000002400087944 */ /* 0x000fea0003c00000 */
[----:B------:R-:W-:Y:S02]  /*0800*/  IMAD.MOV.U32 R22, RZ, RZ, R3 ;  /* 0x000000ffff167224 */ /* 0x000fe400078e0003 */
[----:B------:R-:W-:Y:S01]  /*0810*/  IMAD.MOV.U32 R23, RZ, RZ, R0 ;  /* 0x000000ffff177224 */ /* 0x000fe200078e0000 */
[----:B------:R-:W-:Y:S06]  /*0820*/  BRA `(.L_x_15935) ;  /* 0x0000000000547947 */ /* 0x000fec0003800000 */
.L_x_15934:
        /* <DEDUP_REMOVED lines=21> */
.L_x_15935:
[----:B------:R-:W-:Y:S05]  /*0980*/  BSYNC B0 ;  /* 0x0000000000007941 */ /* 0x000fea0003800000 */
.L_x_15933:
        /* <DEDUP_REMOVED lines=8> */
[----:B------:R-:W-:Y:S05]  /*0a10*/  CALL.REL.NOINC `($__internal_41_$__cuda_sm20_div_s64) ;  /* 0x0000002000807944 */ /* 0x000fea0003c00000 */
[----:B------:R-:W-:Y:S01]  /*0a20*/  IMAD.MOV.U32 R8, RZ, RZ, R3 ;  /* 0x000000ffff087224 */ /* 0x000fe200078e0003 */
[----:B------:R-:W-:Y:S01]  /*0a30*/  MOV R9, R0 ;  /* 0x0000000000097202 */ /* 0x000fe20000000f00 */
[----:B------:R-:W-:Y:S06]  /*0a40*/  BRA `(.L_x_15938) ;  /* 0x0000000000547947 */ /* 0x000fec0003800000 */
.L_x_15937:
        /* <DEDUP_REMOVED lines=21> */
.L_x_15938:
[----:B------:R-:W-:Y:S05]  /*0ba0*/  BSYNC B0 ;  /* 0x0000000000007941 */ /* 0x000fea0003800000 */
.L_x_15936:
        /* <DEDUP_REMOVED lines=12> */
.L_x_15940:
        /* <DEDUP_REMOVED lines=21> */
.L_x_15941:
[----:B------:R-:W-:Y:S05]  /*0dc0*/  BSYNC B0 ;  /* 0x0000000000007941 */ /* 0x000fea0003800000 */
.L_x_15939:
        /* <DEDUP_REMOVED lines=12> */
.L_x_15943:
        /* <DEDUP_REMOVED lines=21> */
.L_x_15944:
[----:B------:R-:W-:Y:S05]  /*0fe0*/  BSYNC B0 ;  /* 0x0000000000007941 */ /* 0x000fea0003800000 */
.L_x_15942:
        /* <DEDUP_REMOVED lines=12> */
.L_x_15946:
        /* <DEDUP_REMOVED lines=21> */
.L_x_15947:
[----:B------:R-:W-:Y:S05]  /*1200*/  BSYNC B0 ;  /* 0x0000000000007941 */ /* 0x000fea0003800000 */
.L_x_15945:
        /* <DEDUP_REMOVED lines=8> */
.L_x_15923:
        /* <DEDUP_REMOVED lines=66> */
[----:B------:R-:W-:Y:S05]  /*16b0*/  CALL.REL.NOINC `($__internal_41_$__cuda_sm20_div_s64) ;  /* 0x0000001400587944 */ /* 0x000fea0003c00000 */
[----:B------:R-:W-:Y:S02]  /*16c0*/  IMAD.MOV.U32 R26, RZ, RZ, R3 ;  /* 0x000000ffff1a7224 */ /* 0x000fe400078e0003 */
[----:B------:R-:W-:Y:S01]  /*16d0*/  IMAD.MOV.U32 R27, RZ, RZ, R0 ;  /* 0x000000ffff1b7224 */ /* 0x000fe200078e0000 */
[----:B------:R-:W-:Y:S06]  /*16e0*/  BRA `(.L_x_15949) ;  /* 0x0000000000507947 */ /* 0x000fec0003800000 */
.L_x_15950:
        /* <DEDUP_REMOVED lines=20> */
.L_x_15949:
[----:B------:R-:W-:Y:S05]  /*1830*/  BSYNC B0 ;  /* 0x0000000000007941 */ /* 0x000fea0003800000 */
.L_x_15948:
        /* <DEDUP_REMOVED lines=11> */
[----:B------:R-:W-:Y:S05]  /*18f0*/  CALL.REL.NOINC `($__internal_41_$__cuda_sm20_div_s64) ;  /* 0x0000001000c87944 */ /* 0x000fea0003c00000 */
[----:B------:R-:W-:Y:S01]  /*1900*/  IMAD.MOV.U32 R18, RZ, RZ, R3 ;  /* 0x000000ffff127224 */ /* 0x000fe200078e0003 */
[----:B------:R-:W-:Y:S01]  /*1910*/  MOV R19, R0 ;  /* 0x0000000000137202 */ /* 0x000fe20000000f00 */
[----:B------:R-:W-:Y:S06]  /*1920*/  BRA `(.L_x_15952) ;  /* 0x0000000000547947 */ /* 0x000fec0003800000 */
.L_x_15953:
        /* <DEDUP_REMOVED lines=21> */
.L_x_15952:
[----:B------:R-:W-:Y:S05]  /*1a80*/  BSYNC B0 ;  /* 0x0000000000007941 */ /* 0x000fea0003800000 */
.L_x_15951:
        /* <DEDUP_REMOVED lines=15> */
.L_x_15956:
        /* <DEDUP_REMOVED lines=21> */
.L_x_15955:
[----:B------:R-:W-:Y:S05]  /*1cd0*/  BSYNC B0 ;  /* 0x0000000000007941 */ /* 0x000fea0003800000 */
.L_x_15954:
        /* <DEDUP_REMOVED lines=11> */
[----:B------:R-:W-:Y:S05]  /*1d90*/  CALL.REL.NOINC `($__internal_41_$__cuda_sm20_div_s64) ;  /* 0x0000000c00a07944 */ /* 0x000fea0003c00000 */
[----:B------:R-:W-:Y:S01]  /*1da0*/  MOV R22, R3 ;  /* 0x0000000300167202 */ /* 0x000fe20000000f00 */
[----:B------:R-:W-:Y:S01]  /*1db0*/  IMAD.MOV.U32 R23, RZ, RZ, R0 ;  /* 0x000000ffff177224 */ /* 0x000fe200078e0000 */
[----:B------:R-:W-:Y:S06]  /*1dc0*/  BRA `(.L_x_15958) ;  /* 0x0000000000547947 */ /* 0x000fec0003800000 */
.L_x_15959:
        /* <DEDUP_REMOVED lines=21> */
.L_x_15958:
[----:B------:R-:W-:Y:S05]  /*1f20*/  BSYNC B0 ;  /* 0x0000000000007941 */ /* 0x000fea0003800000 */
.L_x_15957:
        /* <DEDUP_REMOVED lines=15> */
.L_x_15962:
        /* <DEDUP_REMOVED lines=21> */
.L_x_15961:
[----:B------:R-:W-:Y:S05]  /*2170*/  BSYNC B0 ;  /* 0x0000000000007941 */ /* 0x000fea0003800000 */
.L_x_15960:
        /* <DEDUP_REMOVED lines=15> */
.L_x_15965:
        /* <DEDUP_REMOVED lines=21> */
.L_x_15964:
[----:B------:R-:W-:Y:S05]  /*23c0*/  BSYNC B0 ;  /* 0x0000000000007941 */ /* 0x000fea0003800000 */
.L_x_15963:
        /* <DEDUP_REMOVED lines=12> */
[----:B------:R-:W-:Y:S01]  /*2490*/  IMAD.MOV.U32 R14, RZ, RZ, R3 ;  /* 0x000000ffff0e7224 */ /* 0x000fe200078e0003 */
[----:B------:R-:W-:Y:S01]  /*24a0*/  MOV R15, R0 ;  /* 0x00000000000f7202 */ /* 0x000fe20000000f00 */
[----:B------:R-:W-:Y:S06]  /*24b0*/  BRA `(.L_x_15967) ;  /* 0x0000000000547947 */ /* 0x000fec0003800000 */
.L_x_15968:
        /* <DEDUP_REMOVED lines=21> */
.L_x_15967:
[----:B------:R-:W-:Y:S05]  /*2610*/  BSYNC B0 ;  /* 0x0000000000007941 */ /* 0x000fea0003800000 */
.L_x_15966:
        /* <DEDUP_REMOVED lines=15> */
.L_x_15971:
        /* <DEDUP_REMOVED lines=20> */
.L_x_15970:
[----:B------:R-:W-:Y:S05]  /*2850*/  BSYNC B0 ;  /* 0x0000000000007941 */ /* 0x000fea0003800000 */
.L_x_15969:
        /* <DEDUP_REMOVED lines=22> */
.L_x_15974:
[----:B------:R-:W-:-:S13]  /*29c0*/  ISETP.GE.AND P0, PT, R8, R9, PT ;  /* 0x000000090800720c */ /* 0x000fda0003f06270 */
[----:B------:R-:W-:Y:S05]  /*29d0*/  @P0 BRA `(.L_x_15976) ;  /* 0x0000000000300947 */ /* 0x000fea0003800000 */
[----:B01----:R-:W0:Y:S01]  /*29e0*/  LDC.64 R4, c[0x0][0x228] ;  /* 0x00008a00ff047b82 */ /* 0x003e220000000a00 */
[----:B------:R-:W-:Y:S01]  /*29f0*/  IMAD.IADD R7, R30, 0x1, R8 ;  /* 0x000000011e077824 */ /* 0x000fe200078e0208 */
[----:B------:R-:W-:-:S03]  /*2a00*/  IADD3 R8, R8, 0x80, RZ ;  /* 0x0000008008087810 */ /* 0x000fc60007ffe0ff */
[----:B0-----:R-:W-:-:S05]  /*2a10*/  IMAD.WIDE.U32 R4, R7, 0x8, R4 ;  /* 0x0000000807047825 */ /* 0x001fca00078e0004 */
[----:B------:R1:W-:Y:S02]  /*2a20*/  STG.E.64 desc[UR6][R4.64], R22 ;  /* 0x0000001604007986 */ /* 0x0003e4000c101b06 */
.L_x_15975:
[----:B------:R-:W-:-:S13]  /*2a30*/  ISETP.GE.AND P0, PT, R8, R9, PT ;  /* 0x000000090800720c */ /* 0x000fda0003f06270 */
[----:B------:R-:W-:Y:S05]  /*2a40*/  @P0 BRA `(.L_x_15977) ;  /* 0x0000000000340947 */ /* 0x000fea0003800000 */
[----:B01----:R-:W0:Y:S01]  /*2a50*/  LDC.64 R4, c[0x0][0x228] ;  /* 0x00008a00ff047b82 */ /* 0x003e220000000a00 */
[----:B------:R-:W-:Y:S01]  /*2a60*/  IMAD.IADD R7, R30, 0x1, R8 ;  /* 0x000000011e077824 */ /* 0x000fe200078e0208 */
[----:B------:R-:W-:-:S03]  /*2a70*/  IADD3 R8, R8, 0x80, RZ ;  /* 0x0000008008087810 */ /* 0x000fc60007ffe0ff */
[----:B0-----:R-:W-:-:S05]  /*2a80*/  IMAD.WIDE.U32 R4, R7, 0x8, R4 ;  /* 0x0000000807047825 */ /* 0x001fca00078e0004 */
[----:B------:R2:W-:Y:S02]  /*2a90*/  STG.E.64 desc[UR6][R4.64], R10 ;  /* 0x0000000a04007986 */ /* 0x0005e4000c101b06 */
.L_x_15976:
        /* <DEDUP_REMOVED lines=8> */
.L_x_15977:
[----:B------:R-:W-:Y:S05]  /*2b20*/  BSYNC B1 ;  /* 0x0000000000017941 */ /* 0x000fea0003800000 */
.L_x_15973:
[----:B------:R-:W-:-:S13]  /*2b30*/  ISETP.GE.AND P0, PT, R8, R9, PT ;  /* 0x000000090800720c */ /* 0x000fda0003f06270 */
[----:B012---:R-:W0:Y:S01]  /*2b40*/  @!P0 LDC.64 R4, c[0x0][0x228] ;  /* 0x00008a00ff048b82 */ /* 0x007e220000000a00 */
[----:B------:R-:W-:Y:S01]  /*2b50*/  @!P0 IMAD.IADD R7, R30, 0x1, R8 ;  /* 0x000000011e078824 */ /* 0x000fe200078e0208 */
[----:B------:R-:W-:-:S03]  /*2b60*/  @!P0 IADD3 R8, R8, 0x80, RZ ;  /* 0x0000008008088810 */ /* 0x000fc60007ffe0ff */
[----:B0-----:R-:W-:-:S05]  /*2b70*/  @!P0 IMAD.WIDE.U32 R4, R7, 0x8, R4 ;  /* 0x0000000807048825 */ /* 0x001fca00078e0004 */
[----:B------:R3:W-:Y:S02]  /*2b80*/  @!P0 STG.E.64 desc[UR6][R4.64], R14 ;  /* 0x0000000e04008986 */ /* 0x0007e4000c101b06 */
.L_x_15978:
[----:B------:R-:W-:Y:S05]  /*2b90*/  BSYNC B0 ;  /* 0x0000000000007941 */ /* 0x000fea0003800000 */
.L_x_15972:
        /* <DEDUP_REMOVED lines=8> */
        .weak           $__internal_41_$__cuda_sm20_div_s64
        .type           $__internal_41_$__cuda_sm20_div_s64,@function
        .size           $__internal_41_$__cuda_sm20_div_s64,(.L_x_22738 - $__internal_41_$__cuda_sm20_div_s64)
$__internal_41_$__cuda_sm20_div_s64:
        /* <DEDUP_REMOVED lines=82> */
[----:B------:R-:W-:Y:S06]  /*3140*/  RET.REL.NODEC R24 `(_ZN2at6native29vectorized_elementwise_kernelILi8ENS0_13AUnaryFunctorIlllZZZNS0_15binary_internal21div_trunc_kernel_cudaERNS_18TensorIteratorBaseEENKUlvE_clEvENKUlvE2_clEvEUlllE_EESt5arrayIPcLm2EEEEviT0_T1_) ;  /* 0xffffffcc18ac7950 */ /* 0x000fec0003c3ffff */
.L_x_15979:
        /* <DEDUP_REMOVED lines=11> */
.L_x_22738:


//--------------------- .text._ZN2at6native18elementwise_kernelILi128ELi4EZNS0_15gpu_kernel_implINS0_13BinaryFunctorIiiiZZZNS0_15binary_internal21div_trunc_kernel_cudaERNS_18TensorIteratorBaseEENKUlvE_clEvENKUlvE1_clEvEUliiE_EEEEvS6_RKT_EUliE_EEviT1_ --------------------------
	.section	.text._ZN2at6native18elementwise_kernelILi128ELi4EZNS0_15gpu_kernel_implINS0_13BinaryFunctorIiiiZZZNS0_15binary_internal21div_trunc_kernel_cudaERNS_18TensorIteratorBaseEENKUlvE_clEvENKUlvE1_clEvEUliiE_EEEEvS6_RKT_EUliE_EEviT1_,"ax",@progbits
	.align	128
        .global         _ZN2at6native18elementwise_kernelILi128ELi4EZNS0_15gpu_kernel_implINS0_13BinaryFunctorIiiiZZZNS0_15binary_internal21div_trunc_kernel_cudaERNS_18TensorIteratorBaseEENKUlvE_clEvENKUlvE1_clEvEUliiE_EEEEvS6_RKT_EUliE_EEviT1_
        .type           _ZN2at6native18elementwise_kernelILi128ELi4EZNS0_15gpu_kernel_implINS0_13BinaryFunctorIiiiZZZNS0_15binary_internal21div_trunc_kernel_cudaERNS_18TensorIteratorBaseEENKUlvE_clEvENKUlvE1_clEvEUliiE_EEEEvS6_RKT_EUliE_EEviT1_,@function
        .size           _ZN2at6native18elementwise_kernelILi128ELi4EZNS0_15gpu_kernel_implINS0_13BinaryFunctorIiiiZZZNS0_15binary_internal21div_trunc_kernel_cudaERNS_18TensorIteratorBaseEENKUlvE_clEvENKUlvE1_clEvEUliiE_EEEEvS6_RKT_EUliE_EEviT1_,(.L_x_22914 - _ZN2at6native18elementwise_kernelILi128ELi4EZNS0_15gpu_kernel_implINS0_13BinaryFunctorIiiiZZZNS0_15binary_internal21div_trunc_kernel_cudaERNS_18TensorIteratorBaseEENKUlvE_clEvENKUlvE1_clEvEUliiE_EEEEvS6_RKT_EUliE_EEviT1_)
        .other          _ZN2at6native18elementwise_kernelILi128ELi4EZNS0_15gpu_kernel_implINS0_13BinaryFunctorIiiiZZZNS0_15binary_internal21div_trunc_kernel_cudaERNS_18TensorIteratorBaseEENKUlvE_clEvENKUlvE1_clEvEUliiE_EEEEvS6_RKT_EUliE_EEviT1_,@"STO_CUDA_ENTRY STV_DEFAULT"
_ZN2at6native18elementwise_kernelILi128ELi4EZNS0_15gpu_kernel_implINS0_13BinaryFunctorIiiiZZZNS0_15binary_internal21div_trunc_kernel_cudaERNS_18TensorIteratorBaseEENKUlvE_clEvENKUlvE1_clEvEUliiE_EEEEvS6_RKT_EUliE_EEviT1_:
.text._ZN2at6native18elementwise_kernelILi128ELi4EZNS0_15gpu_kernel_implINS0_13BinaryFunctorIiiiZZZNS0_15binary_internal21div_trunc_kernel_cudaERNS_18TensorIteratorBaseEENKUlvE_clEvENKUlvE1_clEvEUliiE_EEEEvS6_RKT_EUliE_EEviT1_:
        /* <DEDUP_REMOVED lines=365> */
.L_x_15982:
        /* <DEDUP_REMOVED lines=20> */
.L_x_15986:
[----:B------:R0:W5:Y:S01]  /*1810*/  LDG.E.U8 R19, desc[UR36][R2.64] ;  /* 0x0000002402137981 */ /* 0x000162000c1e1100 */
[----:B------:R-:W-:Y:S05]  /*1820*/  BRA `(.L_x_15988) ;  /* 0x0000000c00347947 */ /* 0x000fea0003800000 */
.L_x_15985:
        /* <DEDUP_REMOVED lines=8> */
.L_x_15990:
[----:B------:R0:W5:Y:S01]  /*18b0*/  LDG.E R19, desc[UR36][R2.64] ;  /* 0x0000002402137981 */ /* 0x000162000c1e1900 */
[----:B------:R-:W-:Y:S05]  /*18c0*/  BRA `(.L_x_15988) ;  /* 0x0000000c000c7947 */ /* 0x000fea0003800000 */
.L_x_15989:
[----:B------:R0:W5:Y:S01]  /*18d0*/  LDG.E.S16 R19, desc[UR36][R2.64] ;  /* 0x0000002402137981 */ /* 0x000162000c1e1700 */
[----:B------:R-:W-:Y:S05]  /*18e0*/  BRA `(.L_x_15988) ;  /* 0x0000000c00047947 */ /* 0x000fea0003800000 */
.L_x_15984:
        /* <DEDUP_REMOVED lines=9> */
.L_x_15992:
[----:B------:R-:W2:Y:S02]  /*1980*/  LDG.E.U16 R2, desc[UR36][R2.64] ;  /* 0x0000002402027981 */ /* 0x000ea4000c1e1500 */
[----:B--2---:R-:W-:-:S06]  /*1990*/  HADD2.F32 R19, -RZ, R2.H0_H0 ;  /* 0x20000002ff137230 */ /* 0x004fcc0000004100 */
[----:B------:R-:W0:Y:S01]  /*19a0*/  F2I.FTZ.TRUNC.NTZ R19, R19 ;  /* 0x0000001300137305 */ /* 0x000e22000021f100 */
[----:B------:R-:W-:Y:S05]  /*19b0*/  BRA `(.L_x_15988) ;  /* 0x0000000800d07947 */ /* 0x000fea0003800000 */
.L_x_15991:
        /* <DEDUP_REMOVED lines=9> */
.L_x_15994:
[----:B------:R-:W2:Y:S02]  /*1a50*/  LDG.E.U16 R2, desc[UR36][R2.64] ;  /* 0x0000002402027981 */ /* 0x000ea4000c1e1500 */
[----:B--2---:R-:W-:-:S06]  /*1a60*/  HADD2.F32 R19, -RZ, R2.H0_H0 ;  /* 0x20000002ff137230 */ /* 0x004fcc0000004100 */
[----:B------:R-:W0:Y:S01]  /*1a70*/  F2I.FTZ.TRUNC.NTZ R19, R19 ;  /* 0x0000001300137305 */ /* 0x000e22000021f100 */
[----:B------:R-:W-:Y:S05]  /*1a80*/  BRA `(.L_x_15988) ;  /* 0x00000008009c7947 */ /* 0x000fea0003800000 */
.L_x_15993:
[----:B------:R-:W2:Y:S02]  /*1a90*/  LDG.E.64 R2, desc[UR36][R2.64] ;  /* 0x0000002402027981 */ /* 0x000ea4000c1e1b00 */
[----:B--2---:R0:W1:Y:S01]  /*1aa0*/  F2I.F64.TRUNC R19, R2 ;  /* 0x0000000200137311 */ /* 0x004062000030d100 */
[----:B------:R-:W-:Y:S05]  /*1ab0*/  BRA `(.L_x_15988) ;  /* 0x0000000800907947 */ /* 0x000fea0003800000 */
.L_x_15983:
        /* <DEDUP_REMOVED lines=12> */
.L_x_15997:
[----:B------:R-:W2:Y:S02]  /*1b80*/  LDG.E.64 R2, desc[UR36][R2.64] ;  /* 0x0000002402027981 */ /* 0x000ea4000c1e1b00 */
[----:B--2---:R0:W1:Y:S01]  /*1b90*/  F2I.F64.TRUNC R19, R2 ;  /* 0x0000000200137311 */ /* 0x004062000030d100 */
[----:B------:R-:W-:Y:S05]  /*1ba0*/  BRA `(.L_x_15988) ;  /* 0x0000000800547947 */ /* 0x000fea0003800000 */
.L_x_15996:
        /* <DEDUP_REMOVED lines=25> */
[----:B------:R0:W1:Y:S01]  /*1d40*/  F2I.FTZ.TRUNC.NTZ R19, R5 ;  /* 0x0000000500137305 */ /* 0x000062000021f100 */
[----:B------:R-:W-:Y:S05]  /*1d50*/  BRA `(.L_x_15988) ;  /* 0x0000000400e87947 */ /* 0x000fea0003800000 */
.L_x_15999:
        /* <DEDUP_REMOVED lines=12> */
[----:B------:R0:W1:Y:S01]  /*1e20*/  F2I.FTZ.TRUNC.NTZ R19, R4 ;  /* 0x0000000400137305 */ /* 0x000062000021f100 */
[----:B------:R-:W-:Y:S05]  /*1e30*/  BRA `(.L_x_15988) ;  /* 0x0000000400b07947 */ /* 0x000fea0003800000 */
.L_x_15998:
[----:B------:R-:W2:Y:S02]  /*1e40*/  LDG.E.U16 R19, desc[UR36][R2.64] ;  /* 0x0000002402137981 */ /* 0x000ea4000c1e1500 */
[----:B--2---:R-:W-:-:S06]  /*1e50*/  IMAD.U32 R19, R19, 0x10000, RZ ;  /* 0x0001000013137824 */ /* 0x004fcc00078e00ff */
[----:B------:R-:W0:Y:S01]  /*1e60*/  F2I.FTZ.TRUNC.NTZ R19, R19 ;  /* 0x0000001300137305 */ /* 0x000e22000021f100 */
[----:B------:R-:W-:Y:S05]  /*1e70*/  BRA `(.L_x_15988) ;  /* 0x0000000400a07947 */ /* 0x000fea0003800000 */
.L_x_15995:
        /* <DEDUP_REMOVED lines=10> */
.L_x_16002:
        /* <DEDUP_REMOVED lines=21> */
.L_x_16006:
[----:B------:R-:W-:Y:S05]  /*2070*/  BSYNC B1 ;  /* 0x0000000000017941 */ /* 0x000fea0003800000 */
.L_x_16005:
[----:B------:R-:W-:Y:S01]  /*2080*/  IMAD.SHL.U32 R2, R2, 0x100000, RZ ;  /* 0x0010000002027824 */ /* 0x000fe200078e00ff */
[----:B------:R-:W-:-:S04]  /*2090*/  LEA R0, R0, 0x3b800000, 0x17 ;  /* 0x3b80000000007811 */ /* 0x000fc800078eb8ff */
[----:B------:R-:W-:-:S07]  /*20a0*/  LOP3.LUT R19, R0, R2, R19, 0xfe, !PT ;  /* 0x0000000200137212 */ /* 0x000fce00078efe13 */
.L_x_16004:
[----:B------:R-:W-:Y:S05]  /*20b0*/  BSYNC B0 ;  /* 0x0000000000007941 */ /* 0x000fea0003800000 */
.L_x_16003:
[----:B------:R-:W1:Y:S01]  /*20c0*/  F2I.FTZ.TRUNC.NTZ R19, R19 ;  /* 0x0000001300137305 */ /* 0x000e62000021f100 */
[----:B------:R-:W-:Y:S05]  /*20d0*/  BRA `(.L_x_15988) ;  /* 0x0000000400087947 */ /* 0x000fea0003800000 */
.L_x_16001:
        /* <DEDUP_REMOVED lines=21> */
.L_x_16010:
[----:B------:R-:W-:Y:S05]  /*2230*/  BSYNC B1 ;  /* 0x0000000000017941 */ /* 0x000fea0003800000 */
.L_x_16009:
[----:B------:R-:W-:Y:S01]  /*2240*/  IMAD.SHL.U32 R2, R2, 0x200000, RZ ;  /* 0x0020000002027824 */ /* 0x000fe200078e00ff */
[----:B------:R-:W-:-:S04]  /*2250*/  LEA R0, R0, 0x37800000, 0x17 ;  /* 0x3780000000007811 */ /* 0x000fc800078eb8ff */
[----:B------:R-:W-:-:S07]  /*2260*/  LOP3.LUT R19, R0, R2, R19, 0xfe, !PT ;  /* 0x0000000200137212 */ /* 0x000fce00078efe13 */
.L_x_16008:
[----:B------:R-:W-:Y:S05]  /*2270*/  BSYNC B0 ;  /* 0x0000000000007941 */ /* 0x000fea0003800000 */
.L_x_16007:
[----:B------:R-:W2:Y:S01]  /*2280*/  F2I.FTZ.TRUNC.NTZ R19, R19 ;  /* 0x0000001300137305 */ /* 0x000ea2000021f100 */
[----:B------:R-:W-:Y:S05]  /*2290*/  BRA `(.L_x_15988) ;  /* 0x0000000000987947 */ /* 0x000fea0003800000 */
.L_x_16000:
        /* <DEDUP_REMOVED lines=14> */
.L_x_16014:
[----:B------:R-:W-:Y:S05]  /*2380*/  BSYNC B0 ;  /* 0x0000000000007941 */ /* 0x000fea0003800000 */
.L_x_16013:
[----:B------:R-:W4:Y:S01]  /*2390*/  F2I.FTZ.TRUNC.NTZ R19, R19 ;  /* 0x0000001300137305 */ /* 0x000f22000021f100 */
[----:B------:R-:W-:Y:S05]  /*23a0*/  BRA `(.L_x_15988) ;  /* 0x0000000000547947 */ /* 0x000fea0003800000 */
.L_x_15987:
        /* <DEDUP_REMOVED lines=13> */
[----:B------:R-:W-:Y:S02]  /*2480*/  IMAD.MOV.U32 R13, RZ, RZ, RZ ;  /* 0x000000ffff0d7224 */ /* 0x000fe400078e00ff */
[----:B------:R-:W-:-:S07]  /*2490*/  IMAD.MOV.U32 R19, RZ, RZ, RZ ;  /* 0x000000ffff137224 */ /* 0x000fce00078e00ff */
[----:B------:R-:W-:-:S07]  /*24a0*/  LEPC R20, `(.L_x_16015) ;  /* 0x000000001014794e */ /* 0x000fce0000000000 */
[----:B0-----:R-:W-:Y:S05]  /*24b0*/  CALL.ABS.NOINC R2 ;  /* 0x0000000002007343 */ /* 0x001fea0003c00000 */
.L_x_16015:
[----:B------:R-:W-:Y:S05]  /*24c0*/  BRA `(.L_x_15988) ;  /* 0x00000000000c7947 */ /* 0x000fea0003800000 */
.L_x_16012:
[----:B------:R0:W5:Y:S01]  /*24d0*/  LDG.E R19, desc[UR36][R2.64] ;  /* 0x0000002402137981 */ /* 0x000162000c1e1900 */
[----:B------:R-:W-:Y:S05]  /*24e0*/  BRA `(.L_x_15988) ;  /* 0x0000000000047947 */ /* 0x000fea0003800000 */
.L_x_16011:
[----:B------:R3:W5:Y:S02]  /*24f0*/  LDG.E R19, desc[UR36][R2.64] ;  /* 0x0000002402137981 */ /* 0x000764000c1e1900 */
.L_x_15988:
[----:B0-----:R-:W0:Y:S01]  /*2500*/  LDC.U8 R4, c[0x0][0x493] ;  /* 0x000124c0ff047b82 */ /* 0x001e220000000000 */
[----:B------:R-:W-:Y:S02]  /*2510*/  ULDC.64 UR4, c[0x0][0x488] ;  /* 0x0001220000047ab9 */ /* 0x000fe40000000a00 */
[----:B---3--:R-:W-:-:S05]  /*2520*/  IADD3 R2, P1, R22, UR4, RZ ;  /* 0x0000000416027c10 */ /* 0x008fca000ff3e0ff */
        /* <DEDUP_REMOVED lines=14> */
.L_x_16019:
[----:B------:R0:W5:Y:S01]  /*2610*/  LDG.E.U8 R22, desc[UR36][R2.64] ;  /* 0x0000002402167981 */ /* 0x000162000c1e1100 */
[----:B------:R-:W-:Y:S05]  /*2620*/  BRA `(.L_x_16021) ;  /* 0x0000000c00347947 */ /* 0x000fea0003800000 */
.L_x_16018:
        /* <DEDUP_REMOVED lines=8> */
.L_x_16023:
[----:B------:R3:W5:Y:S01]  /*26b0*/  LDG.E R22, desc[UR36][R2.64] ;  /* 0x0000002402167981 */ /* 0x000762000c1e1900 */
[----:B------:R-:W-:Y:S05]  /*26c0*/  BRA `(.L_x_16021) ;  /* 0x0000000c000c7947 */ /* 0x000fea0003800000 */
.L_x_16022:
[----:B------:R0:W5:Y:S01]  /*26d0*/  LDG.E.S16 R22, desc[UR36][R2.64] ;  /* 0x0000002402167981 */ /* 0x000162000c1e1700 */
[----:B------:R-:W-:Y:S05]  /*26e0*/  BRA `(.L_x_16021) ;  /* 0x0000000c00047947 */ /* 0x000fea0003800000 */
.L_x_16017:
[----:B------:R-:W-:-:S13]  /*26f0*/  ISETP.GT.AND P0, PT, R0, 0x6, PT ;  /* 0x000000060000780c */ /* 0x000fda0003f04270 */
[----:B------:R-:W-:Y:S05]  /*2700*/  @P0 BRA `(.L_x_16024) ;  /* 0x00000000002c0947 */ /* 0x000fea0003800000 */
[----:B------:R-:W-:-:S13]  /*2710*/  ISETP.NE.AND P0, PT, R0, 0x5, PT ;  /* 0x000000050000780c */ /* 0x000fda0003f05270 */
[----:B------:R-:W-:Y:S05]  /*2720*/  @!P0 BRA `(.L_x_16025) ;  /* 0x0000000000148947 */ /* 0x000fea0003800000 */
[----:B------:R-:W-:-:S13]  /*2730*/  ISETP.NE.AND P0, PT, R0, 0x6, PT ;  /* 0x000000060000780c */ /* 0x000fda0003f05270 */
[----:B------:R-:W-:Y:S05]  /*2740*/  @P0 BRA `(.L_x_16020) ;  /* 0x0000000800980947 */ /* 0x000fea0003800000 */
[----:B------:R-:W3:Y:S02]  /*2750*/  LDG.E R2, desc[UR36][R2.64] ;  /* 0x0000002402027981 */ /* 0x000ee4000c1e1900 */
[----:B---3--:R0:W3:Y:S01]  /*2760*/  F2I.FTZ.TRUNC.NTZ R22, R2 ;  /* 0x0000000200167305 */ /* 0x0080e2000021f100 */
[----:B------:R-:W-:Y:S05]  /*2770*/  BRA `(.L_x_16021) ;  /* 0x0000000800e07947 */ /* 0x000fea0003800000 */
.L_x_16025:
[----:B------:R-:W3:Y:S02]  /*2780*/  LDG.E.U16 R2, desc[UR36][R2.64] ;  /* 0x0000002402027981 */ /* 0x000ee4000c1e1500 */
[----:B---3--:R-:W-:-:S06]  /*2790*/  HADD2.F32 R22, -RZ, R2.H0_H0 ;  /* 0x20000002ff167230 */ /* 0x008fcc0000004100 */
[----:B------:R-:W0:Y:S01]  /*27a0*/  F2I.FTZ.TRUNC.NTZ R22, R22 ;  /* 0x0000001600167305 */ /* 0x000e22000021f100 */
[----:B------:R-:W-:Y:S05]  /*27b0*/  BRA `(.L_x_16021) ;  /* 0x0000000800d07947 */ /* 0x000fea0003800000 */
.L_x_16024:
[----:B------:R-:W-:-:S13]  /*27c0*/  ISETP.NE.AND P0, PT, R0, 0x7, PT ;  /* 0x000000070000780c */ /* 0x000fda0003f05270 */
[----:B------:R-:W-:Y:S05]  /*27d0*/  @!P0 BRA `(.L_x_16026) ;  /* 0x00000000002c8947 */ /* 0x000fea0003800000 */
[----:B------:R-:W-:-:S13]  /*27e0*/  ISETP.NE.AND P0, PT, R0, 0x8, PT ;  /* 0x000000080000780c */ /* 0x000fda0003f05270 */
[----:B------:R-:W-:Y:S05]  /*27f0*/  @!P0 BRA `(.L_x_16027) ;  /* 0x0000000000148947 */ /* 0x000fea0003800000 */
[----:B------:R-:W-:-:S13]  /*2800*/  ISETP.NE.AND P0, PT, R0, 0x9, PT ;  /* 0x000000090000780c */ /* 0x000fda0003f05270 */
[----:B------:R-:W-:Y:S05]  /*2810*/  @P0 BRA `(.L_x_16020) ;  /* 0x0000000800640947 */ /* 0x000fea0003800000 */
[----:B------:R-:W3:Y:S02]  /*2820*/  LDG.E R2, desc[UR36][R2.64] ;  /* 0x0000002402027981 */ /* 0x000ee4000c1e1900 */
[----:B---3--:R0:W3:Y:S01]  /*2830*/  F2I.FTZ.TRUNC.NTZ R22, R2 ;  /* 0x0000000200167305 */ /* 0x0080e2000021f100 */
[----:B------:R-:W-:Y:S05]  /*2840*/  BRA `(.L_x_16021) ;  /* 0x0000000800ac7947 */ /* 0x000fea0003800000 */
.L_x_16027:
[----:B------:R-:W3:Y:S02]  /*2850*/  LDG.E.U16 R2, desc[UR36][R2.64] ;  /* 0x0000002402027981 */ /* 0x000ee4000c1e1500 */
[----:B---3--:R-:W-:-:S06]  /*2860*/  HADD2.F32 R22, -RZ, R2.H0_H0 ;  /* 0x20000002ff167230 */ /* 0x008fcc0000004100 */
[----:B------:R-:W0:Y:S01]  /*2870*/  F2I.FTZ.TRUNC.NTZ R22, R22 ;  /* 0x0000001600167305 */ /* 0x000e22000021f100 */
[----:B------:R-:W-:Y:S05]  /*2880*/  BRA `(.L_x_16021) ;  /* 0x00000008009c7947 */ /* 0x000fea0003800000 */
.L_x_16026:
[----:B------:R-:W3:Y:S02]  /*2890*/  LDG.E.64 R2, desc[UR36][R2.64] ;  /* 0x0000002402027981 */ /* 0x000ee4000c1e1b00 */
[----:B---3--:R0:W3:Y:S01]  /*28a0*/  F2I.F64.TRUNC R22, R2 ;  /* 0x0000000200167311 */ /* 0x0080e2000030d100 */
[----:B------:R-:W-:Y:S05]  /*28b0*/  BRA `(.L_x_16021) ;  /* 0x0000000800907947 */ /* 0x000fea0003800000 */
.L_x_16016:
        /* <DEDUP_REMOVED lines=8> */
[----:B------:R-:W3:Y:S02]  /*2940*/  LDG.E.U8 R2, desc[UR36][R2.64] ;  /* 0x0000002402027981 */ /* 0x000ee4000c1e1100 */
[----:B---3--:R-:W-:-:S04]  /*2950*/  ISETP.NE.AND P0, PT, R2, RZ, PT ;  /* 0x000000ff0200720c */ /* 0x008fc80003f05270 */
[----:B------:R-:W-:Y:S01]  /*2960*/  SEL R22, RZ, 0x1, !P0 ;  /* 0x00000001ff167807 */ /* 0x000fe20004000000 */
[----:B------:R-:W-:Y:S08]  /*2970*/  BRA `(.L_x_16021) ;  /* 0x0000000800607947 */ /* 0x000ff00003800000 */
.L_x_16030:
[----:B------:R-:W3:Y:S02]  /*2980*/  LDG.E.64 R2, desc[UR36][R2.64] ;  /* 0x0000002402027981 */ /* 0x000ee4000c1e1b00 */
[----:B---3--:R0:W3:Y:S01]  /*2990*/  F2I.F64.TRUNC R22, R2 ;  /* 0x0000000200167311 */ /* 0x0080e2000030d100 */
[----:B------:R-:W-:Y:S05]  /*29a0*/  BRA `(.L_x_16021) ;  /* 0x0000000800547947 */ /* 0x000fea0003800000 */
.L_x_16029:
        /* <DEDUP_REMOVED lines=25> */
[----:B------:R0:W3:Y:S01]  /*2b40*/  F2I.FTZ.TRUNC.NTZ R22, R5 ;  /* 0x0000000500167305 */ /* 0x0000e2000021f100 */
[----:B------:R-:W-:Y:S05]  /*2b50*/  BRA `(.L_x_16021) ;  /* 0x0000000400e87947 */ /* 0x000fea0003800000 */
.L_x_16032:
        /* <DEDUP_REMOVED lines=12> */
[----:B------:R0:W3:Y:S01]  /*2c20*/  F2I.FTZ.TRUNC.NTZ R22, R4 ;  /* 0x0000000400167305 */ /* 0x0000e2000021f100 */
[----:B------:R-:W-:Y:S05]  /*2c30*/  BRA `(.L_x_16021) ;  /* 0x0000000400b07947 */ /* 0x000fea0003800000 */
.L_x_16031:
[----:B------:R-:W3:Y:S02]  /*2c40*/  LDG.E.U16 R22, desc[UR36][R2.64] ;  /* 0x0000002402167981 */ /* 0x000ee4000c1e1500 */
[----:B---3--:R-:W-:-:S06]  /*2c50*/  IMAD.U32 R22, R22, 0x10000, RZ ;  /* 0x0001000016167824 */ /* 0x008fcc00078e00ff */
[----:B------:R-:W0:Y:S01]  /*2c60*/  F2I.FTZ.TRUNC.NTZ R22, R22 ;  /* 0x0000001600167305 */ /* 0x000e22000021f100 */
[----:B------:R-:W-:Y:S05]  /*2c70*/  BRA `(.L_x_16021) ;  /* 0x0000000400a07947 */ /* 0x000fea0003800000 */
.L_x_16028:
        /* <DEDUP_REMOVED lines=10> */
.L_x_16035:
        /* <DEDUP_REMOVED lines=21> */
.L_x_16039:
[----:B------:R-:W-:Y:S05]  /*2e70*/  BSYNC B1 ;  /* 0x0000000000017941 */ /* 0x000fea0003800000 */
.L_x_16038:
[----:B------:R-:W-:Y:S01]  /*2e80*/  IMAD.SHL.U32 R2, R2, 0x100000, RZ ;  /* 0x0010000002027824 */ /* 0x000fe200078e00ff */
[----:B------:R-:W-:-:S04]  /*2e90*/  LEA R3, R0, 0x3b800000, 0x17 ;  /* 0x3b80000000037811 */ /* 0x000fc800078eb8ff */
[----:B------:R-:W-:-:S07]  /*2ea0*/  LOP3.LUT R22, R3, R2, R22, 0xfe, !PT ;  /* 0x0000000203167212 */ /* 0x000fce00078efe16 */
.L_x_16037:
[----:B------:R-:W-:Y:S05]  /*2eb0*/  BSYNC B0 ;  /* 0x0000000000007941 */ /* 0x000fea0003800000 */
.L_x_16036:
[----:B------:R-:W0:Y:S01]  /*2ec0*/  F2I.FTZ.TRUNC.NTZ R22, R22 ;  /* 0x0000001600167305 */ /* 0x000e22000021f100 */
[----:B------:R-:W-:Y:S05]  /*2ed0*/  BRA `(.L_x_16021) ;  /* 0x0000000400087947 */ /* 0x000fea0003800000 */
.L_x_16034:
        /* <DEDUP_REMOVED lines=21> */
.L_x_16043:
[----:B------:R-:W-:Y:S05]  /*3030*/  BSYNC B1 ;  /* 0x0000000000017941 */ /* 0x000fea0003800000 */
.L_x_16042:
[----:B------:R-:W-:Y:S01]  /*3040*/  IMAD.SHL.U32 R2, R2, 0x200000, RZ ;  /* 0x0020000002027824 */ /* 0x000fe200078e00ff */
[----:B------:R-:W-:-:S04]  /*3050*/  LEA R3, R0, 0x37800000, 0x17 ;  /* 0x3780000000037811 */ /* 0x000fc800078eb8ff */
[----:B------:R-:W-:-:S07]  /*3060*/  LOP3.LUT R22, R3, R2, R22, 0xfe, !PT ;  /* 0x0000000203167212 */ /* 0x000fce00078efe16 */
.L_x_16041:
[----:B------:R-:W-:Y:S05]  /*3070*/  BSYNC B0 ;  /* 0x0000000000007941 */ /* 0x000fea0003800000 */
.L_x_16040:
[----:B------:R-:W0:Y:S01]  /*3080*/  F2I.FTZ.TRUNC.NTZ R22, R22 ;  /* 0x0000001600167305 */ /* 0x000e22000021f100 */
[----:B------:R-:W-:Y:S05]  /*3090*/  BRA `(.L_x_16021) ;  /* 0x0000000000987947 */ /* 0x000fea0003800000 */
.L_x_16033:
        /* <DEDUP_REMOVED lines=14> */
.L_x_16047:
[----:B------:R-:W-:Y:S05]  /*3180*/  BSYNC B0 ;  /* 0x0000000000007941 */ /* 0x000fea0003800000 */
.L_x_16046:
[----:B------:R-:W0:Y:S01]  /*3190*/  F2I.FTZ.TRUNC.NTZ R22, R22 ;  /* 0x0000001600167305 */ /* 0x000e22000021f100 */
[----:B------:R-:W-:Y:S05]  /*31a0*/  BRA `(.L_x_16021) ;  /* 0x0000000000547947 */ /* 0x000fea0003800000 */
.L_x_16020:
        /* <DEDUP_REMOVED lines=16> */
[----:B012-45:R-:W-:Y:S05]  /*32b0*/  CALL.ABS.NOINC R2 ;  /* 0x0000000002007343 */ /* 0x037fea0003c00000 */
.L_x_16048:
[----:B------:R-:W-:Y:S05]  /*32c0*/  BRA `(.L_x_16021) ;  /* 0x00000000000c7947 */ /* 0x000fea0003800000 */
.L_x_16045:
[----:B------:R0:W5:Y:S01]  /*32d0*/  LDG.E R22, desc[UR36][R2.64] ;  /* 0x0000002402167981 */ /* 0x000162000c1e1900 */
[----:B------:R-:W-:Y:S05]  /*32e0*/  BRA `(.L_x_16021) ;  /* 0x0000000000047947 */ /* 0x000fea0003800000 */
.L_x_16044:
[----:B------:R0:W5:Y:S02]  /*32f0*/  LDG.E R22, desc[UR36][R2.64] ;  /* 0x0000002402167981 */ /* 0x000164000c1e1900 */
.L_x_16021:
[-C--:B0--3-5:R-:W-:Y:S02]  /*3300*/  IABS R5, R22.reuse ;  /* 0x0000001600057213 */ /* 0x0a9fe40000000000 */
[----:B-12-4-:R-:W-:Y:S02]  /*3310*/  IABS R6, R19 ;  /* 0x0000001300067213 */ /* 0x016fe40000000000 */
        /* <DEDUP_REMOVED lines=24> */
[----:B------:R-:W-:-:S04]  /*34a0*/  IMAD.MOV.U32 R2, RZ, RZ, R3 ;  /* 0x000000ffff027224 */ /* 0x000fc800078e0003 */
[----:B------:R-:W-:Y:S01]  /*34b0*/  @!P1 IMAD.MOV R2, RZ, RZ, -R2 ;  /* 0x000000ffff029224 */ /* 0x000fe200078e0a02 */
[----:B------:R-:W-:-:S05]  /*34c0*/  @!P2 LOP3.LUT R2, RZ, R22, RZ, 0x33, !PT ;  /* 0x00000016ff02a212 */ /* 0x000fca00078e33ff */
        /* <DEDUP_REMOVED lines=11> */
.L_x_16052:
[----:B------:R1:W-:Y:S01]  /*3580*/  STG.E.U8 desc[UR36][R16.64], R2 ;  /* 0x0000000210007986 */ /* 0x0003e2000c101124 */
[----:B------:R-:W-:Y:S05]  /*3590*/  BRA `(.L_x_16054) ;  /* 0x0000000c00507947 */ /* 0x000fea0003800000 */
.L_x_16051:
[----:B------:R-:W-:-:S13]  /*35a0*/  ISETP.NE.AND P0, PT, R0, 0x2, PT ;  /* 0x000000020000780c */ /* 0x000fda0003f05270 */
[----:B------:R-:W-:Y:S05]  /*35b0*/  @!P0 BRA `(.L_x_16055) ;  /* 0x0000000000248947 */ /* 0x000fea0003800000 */
[----:B------:R-:W-:-:S13]  /*35c0*/  ISETP.NE.AND P0, PT, R0, 0x3, PT ;  /* 0x000000030000780c */ /* 0x000fda0003f05270 */
[----:B------:R-:W-:Y:S05]  /*35d0*/  @!P0 BRA `(.L_x_16056) ;  /* 0x0000000000148947 */ /* 0x000fea0003800000 */
[----:B------:R-:W-:-:S13]  /*35e0*/  ISETP.NE.AND P0, PT, R0, 0x4, PT ;  /* 0x000000040000780c */ /* 0x000fda0003f05270 */
[----:B------:R-:W-:Y:S05]  /*35f0*/  @P0 BRA `(.L_x_16053) ;  /* 0x0000000800e40947 */ /* 0x000fea0003800000 */
[----:B------:R-:W-:-:S05]  /*3600*/  SHF.R.S32.HI R3, RZ, 0x1f, R2 ;  /* 0x0000001fff037819 */ /* 0x000fca0000011402 */
[----:B------:R4:W-:Y:S01]  /*3610*/  STG.E.64 desc[UR36][R16.64], R2 ;  /* 0x0000000210007986 */ /* 0x0009e2000c101b24 */
[----:B------:R-:W-:Y:S05]  /*3620*/  BRA `(.L_x_16054) ;  /* 0x0000000c002c7947 */ /* 0x000fea0003800000 */
.L_x_16056:
[----:B------:R3:W-:Y:S01]  /*3630*/  STG.E desc[UR36][R16.64], R2 ;  /* 0x0000000210007986 */ /* 0x0007e2000c101924 */
[----:B------:R-:W-:Y:S05]  /*3640*/  BRA `(.L_x_16054) ;  /* 0x0000000c00247947 */ /* 0x000fea0003800000 */
.L_x_16055:
[----:B------:R2:W-:Y:S01]  /*3650*/  STG.E.U16 desc[UR36][R16.64], R2 ;  /* 0x0000000210007986 */ /* 0x0005e2000c101524 */
[----:B------:R-:W-:Y:S05]  /*3660*/  BRA `(.L_x_16054) ;  /* 0x0000000c001c7947 */ /* 0x000fea0003800000 */
.L_x_16050:
[----:B------:R-:W-:-:S13]  /*3670*/  ISETP.GT.AND P0, PT, R0, 0x6, PT ;  /* 0x000000060000780c */ /* 0x000fda0003f04270 */
[----:B------:R-:W-:Y:S05]  /*3680*/  @P0 BRA `(.L_x_16057) ;  /* 0x00000000002c0947 */ /* 0x000fea0003800000 */
[----:B------:R-:W-:-:S13]  /*3690*/  ISETP.NE.AND P0, PT, R0, 0x5, PT ;  /* 0x000000050000780c */ /* 0x000fda0003f05270 */
[----:B------:R-:W-:Y:S05]  /*36a0*/  @!P0 BRA `(.L_x_16058) ;  /* 0x0000000000148947 */ /* 0x000fea0003800000 */
[----:B------:R-:W-:-:S13]  /*36b0*/  ISETP.NE.AND P0, PT, R0, 0x6, PT ;  /* 0x000000060000780c */ /* 0x000fda0003f05270 */
[----:B------:R-:W-:Y:S05]  /*36c0*/  @P0 BRA `(.L_x_16053) ;  /* 0x0000000800b00947 */ /* 0x000fea0003800000 */
[----:B------:R-:W-:-:S05]  /*36d0*/  I2FP.F32.S32 R3, R2 ;  /* 0x0000000200037245 */ /* 0x000fca0000201400 */
[----:B------:R0:W-:Y:S01]  /*36e0*/  STG.E desc[UR36][R16.64], R3 ;  /* 0x0000000310007986 */ /* 0x0001e2000c101924 */
[----:B------:R-:W-:Y:S05]  /*36f0*/  BRA `(.L_x_16054) ;  /* 0x0000000800f87947 */ /* 0x000fea0003800000 */
.L_x_16058:
[----:B------:R-:W-:-:S04]  /*3700*/  I2FP.F32.S32 R0, R2 ;  /* 0x0000000200007245 */ /* 0x000fc80000201400 */
[----:B------:R-:W-:-:S05]  /*3710*/  F2FP.F16.F32.PACK_AB R0, RZ, R0 ;  /* 0x00000000ff00723e */ /* 0x000fca00000000ff */
[----:B------:R0:W-:Y:S01]  /*3720*/  STG.E.U16 desc[UR36][R16.64], R0 ;  /* 0x0000000010007986 */ /* 0x0001e2000c101524 */
[----:B------:R-:W-:Y:S05]  /*3730*/  BRA `(.L_x_16054) ;  /* 0x0000000800e87947 */ /* 0x000fea0003800000 */
.L_x_16057:
[----:B------:R-:W-:-:S13]  /*3740*/  ISETP.NE.AND P0, PT, R0, 0x7, PT ;  /* 0x000000070000780c */ /* 0x000fda0003f05270 */
[----:B------:R-:W-:Y:S05]  /*3750*/  @!P0 BRA `(.L_x_16059) ;  /* 0x0000000000348947 */ /* 0x000fea0003800000 */
[----:B------:R-:W-:-:S13]  /*3760*/  ISETP.NE.AND P0, PT, R0, 0x8, PT ;  /* 0x000000080000780c */ /* 0x000fda0003f05270 */
[----:B------:R-:W-:Y:S05]  /*3770*/  @!P0 BRA `(.L_x_16060) ;  /* 0x0000000000188947 */ /* 0x000fea0003800000 */
[----:B------:R-:W-:-:S13]  /*3780*/  ISETP.NE.AND P0, PT, R0, 0x9, PT ;  /* 0x000000090000780c */ /* 0x000fda0003f05270 */
[----:B------:R-:W-:Y:S05]  /*3790*/  @P0 BRA `(.L_x_16053) ;  /* 0x00000008007c0947 */ /* 0x000fea0003800000 */
[----:B------:R-:W-:Y:S01]  /*37a0*/  I2FP.F32.S32 R2, R2 ;  /* 0x0000000200027245 */ /* 0x000fe20000201400 */
[----:B------:R-:W-:-:S05]  /*37b0*/  IMAD.MOV.U32 R3, RZ, RZ, RZ ;  /* 0x000000ffff037224 */ /* 0x000fca00078e00ff */
[----:B------:R0:W-:Y:S01]  /*37c0*/  STG.E.64 desc[UR36][R16.64], R2 ;  /* 0x0000000210007986 */ /* 0x0001e2000c101b24 */
[----:B------:R-:W-:Y:S05]  /*37d0*/  BRA `(.L_x_16054) ;  /* 0x0000000800c07947 */ /* 0x000fea0003800000 */
.L_x_16060:
[----:B------:R-:W-:-:S04]  /*37e0*/  I2FP.F32.S32 R2, R2 ;  /* 0x0000000200027245 */ /* 0x000fc80000201400 */
[----:B------:R-:W-:-:S04]  /*37f0*/  F2FP.F16.F32.PACK_AB R3, RZ, R2 ;  /* 0x00000002ff03723e */ /* 0x000fc800000000ff */
[----:B------:R-:W-:-:S05]  /*3800*/  PRMT R3, R3, 0x5410, RZ ;  /* 0x0000541003037816 */ /* 0x000fca00000000ff */
[----:B------:R0:W-:Y:S01]  /*3810*/  STG.E desc[UR36][R16.64], R3 ;  /* 0x0000000310007986 */ /* 0x0001e2000c101924 */
[----:B------:R-:W-:Y:S05]  /*3820*/  BRA `(.L_x_16054) ;  /* 0x0000000800ac7947 */ /* 0x000fea0003800000 */
.L_x_16059:
[----:B------:R-:W0:Y:S02]  /*3830*/  I2F.F64 R2, R2 ;  /* 0x0000000200027312 */ /* 0x000e240000201c00 */
[----:B0-----:R0:W-:Y:S01]  /*3840*/  STG.E.64 desc[UR36][R16.64], R2 ;  /* 0x0000000210007986 */ /* 0x0011e2000c101b24 */
[----:B------:R-:W-:Y:S05]  /*3850*/  BRA `(.L_x_16054) ;  /* 0x0000000800a07947 */ /* 0x000fea0003800000 */
.L_x_16049:
        /* <DEDUP_REMOVED lines=8> */
[----:B------:R-:W-:-:S04]  /*38e0*/  ISETP.NE.AND P0, PT, R2, RZ, PT ;  /* 0x000000ff0200720c */ /* 0x000fc80003f05270 */
[----:B------:R-:W-:-:S05]  /*38f0*/  SEL R3, RZ, 0x1, !P0 ;  /* 0x00000001ff037807 */ /* 0x000fca0004000000 */
[----:B------:R0:W-:Y:S01]  /*3900*/  STG.E.U8 desc[UR36][R16.64], R3 ;  /* 0x0000000310007986 */ /* 0x0001e2000c101124 */
[----:B------:R-:W-:Y:S05]  /*3910*/  BRA `(.L_x_16054) ;  /* 0x0000000800707947 */ /* 0x000fea0003800000 */
.L_x_16063:
[----:B------:R-:W0:Y:S01]  /*3920*/  I2F.F64 R4, R2 ;  /* 0x0000000200047312 */ /* 0x000e220000201c00 */
[----:B------:R-:W-:-:S05]  /*3930*/  CS2R R6, SRZ ;  /* 0x0000000000067805 */ /* 0x000fca000001ff00 */
[----:B0-----:R0:W-:Y:S01]  /*3940*/  STG.E.128 desc[UR36][R16.64], R4 ;  /* 0x0000000410007986 */ /* 0x0011e2000c101d24 */
[----:B------:R-:W-:Y:S05]  /*3950*/  BRA `(.L_x_16054) ;  /* 0x0000000800607947 */ /* 0x000fea0003800000 */
.L_x_16062:
[----:B------:R-:W-:-:S13]  /*3960*/  ISETP.NE.AND P0, PT, R0, 0xf, PT ;  /* 0x0000000f0000780c */ /* 0x000fda0003f05270 */
[----:B------:R-:W-:Y:S05]  /*3970*/  @!P0 BRA `(.L_x_16064) ;  /* 0x0000000000b48947 */ /* 0x000fea0003800000 */
[----:B------:R-:W-:-:S13]  /*3980*/  ISETP.NE.AND P0, PT, R0, 0x17, PT ;  /* 0x000000170000780c */ /* 0x000fda0003f05270 */
[----:B------:R-:W-:Y:S05]  /*3990*/  @!P0 BRA `(.L_x_16065) ;  /* 0x0000000000548947 */ /* 0x000fea0003800000 */
[----:B------:R-:W-:-:S13]  /*39a0*/  ISETP.NE.AND P0, PT, R0, 0x18, PT ;  /* 0x000000180000780c */ /* 0x000fda0003f05270 */
[----:B------:R-:W-:Y:S05]  /*39b0*/  @P0 BRA `(.L_x_16053) ;  /* 0x0000000400f40947 */ /* 0x000fea0003800000 */
[----:B------:R-:W-:Y:S01]  /*39c0*/  I2FP.F32.S32 R5, R2 ;  /* 0x0000000200057245 */ /* 0x000fe20000201400 */
[----:B------:R-:W-:Y:S03]  /*39d0*/  BSSY B0, `(.L_x_16066) ;  /* 0x000000e000007945 */ /* 0x000fe60003800000 */
        /* <DEDUP_REMOVED lines=13> */
.L_x_16067:
[----:B------:R-:W-:Y:S05]  /*3ab0*/  BSYNC B0 ;  /* 0x0000000000007941 */ /* 0x000fea0003800000 */
.L_x_16066:
[----:B------:R-:W-:-:S05]  /*3ac0*/  LOP3.LUT R3, R0, R3, RZ, 0xfc, !PT ;  /* 0x0000000300037212 */ /* 0x000fca00078efcff */
[----:B------:R0:W-:Y:S01]  /*3ad0*/  STG.E.U8 desc[UR36][R16.64], R3 ;  /* 0x0000000310007986 */ /* 0x0001e2000c101124 */
[----:B------:R-:W-:Y:S05]  /*3ae0*/  BRA `(.L_x_16054) ;  /* 0x0000000400fc7947 */ /* 0x000fea0003800000 */
.L_x_16065:
[----:B------:R-:W-:Y:S01]  /*3af0*/  I2FP.F32.S32 R3, R2 ;  /* 0x0000000200037245 */ /* 0x000fe20000201400 */
[----:B------:R-:W-:Y:S03]  /*3b00*/  BSSY B0, `(.L_x_16068) ;  /* 0x000000f000007945 */ /* 0x000fe60003800000 */
        /* <DEDUP_REMOVED lines=11> */
.L_x_16069:
[----:B------:R-:W-:Y:S01]  /*3bc0*/  IMAD.MOV.U32 R0, RZ, RZ, 0x7f ;  /* 0x0000007fff007424 */ /* 0x000fe200078e00ff */
[----:B------:R-:W-:-:S04]  /*3bd0*/  ISETP.GT.U32.AND P0, PT, R2, 0x7f800000, PT ;  /* 0x7f8000000200780c */ /* 0x000fc80003f04070 */
[----:B------:R-:W-:-:S09]  /*3be0*/  SEL R0, R0, 0x7c, P0 ;  /* 0x0000007c00007807 */ /* 0x000fd20000000000 */
.L_x_16070:
[----:B------:R-:W-:Y:S05]  /*3bf0*/  BSYNC B0 ;  /* 0x0000000000007941 */ /* 0x000fea0003800000 */
.L_x_16068:
[----:B------:R-:W-:-:S04]  /*3c00*/  LOP3.LUT R2, R3, 0x80000000, RZ, 0xc0, !PT ;  /* 0x8000000003027812 */ /* 0x000fc800078ec0ff */
[----:B------:R-:W-:-:S04]  /*3c10*/  SHF.R.U32.HI R3, RZ, 0x18, R2 ;  /* 0x00000018ff037819 */ /* 0x000fc80000011602 */
[----:B------:R-:W-:-:S05]  /*3c20*/  LOP3.LUT R3, R0, R3, RZ, 0xfc, !PT ;  /* 0x0000000300037212 */ /* 0x000fca00078efcff */
[----:B------:R0:W-:Y:S01]  /*3c30*/  STG.E.U8 desc[UR36][R16.64], R3 ;  /* 0x0000000310007986 */ /* 0x0001e2000c101124 */
[----:B------:R-:W-:Y:S05]  /*3c40*/  BRA `(.L_x_16054) ;  /* 0x0000000400a47947 */ /* 0x000fea0003800000 */
.L_x_16064:
[----:B------:R-:W-:-:S04]  /*3c50*/  I2FP.F32.S32 R0, R2 ;  /* 0x0000000200007245 */ /* 0x000fc80000201400 */
[----:B------:R-:W-:-:S05]  /*3c60*/  F2FP.BF16.F32.PACK_AB R0, RZ, R0 ;  /* 0x00000000ff00723e */ /* 0x000fca00000010ff */
[----:B------:R0:W-:Y:S01]  /*3c70*/  STG.E.U16 desc[UR36][R16.64], R0 ;  /* 0x0000000010007986 */ /* 0x0001e2000c101524 */
[----:B------:R-:W-:Y:S05]  /*3c80*/  BRA `(.L_x_16054) ;  /* 0x0000000400947947 */ /* 0x000fea0003800000 */
.L_x_16061:
        /* <DEDUP_REMOVED lines=10> */
.L_x_16073:
[----:B------:R-:W-:Y:S01]  /*3d30*/  I2FP.F32.S32 R3, R2 ;  /* 0x0000000200037245 */ /* 0x000fe20000201400 */
[----:B------:R-:W-:Y:S01]  /*3d40*/  BSSY B0, `(.L_x_16074) ;  /* 0x0000014000007945 */ /* 0x000fe20003800000 */
[----:B------:R-:W-:Y:S02]  /*3d50*/  IMAD.MOV.U32 R8, RZ, RZ, 0x80 ;  /* 0x00000080ff087424 */ /* 0x000fe400078e00ff */
        /* <DEDUP_REMOVED lines=14> */
.L_x_16076:
[----:B------:R-:W-:-:S04]  /*3e40*/  LOP3.LUT R2, R3, 0x80000000, RZ, 0xc0, !PT ;  /* 0x8000000003027812 */ /* 0x000fc800078ec0ff */
[----:B------:R-:W-:-:S04]  /*3e50*/  SHF.R.U32.HI R3, RZ, 0x18, R2 ;  /* 0x00000018ff037819 */ /* 0x000fc80000011602 */
[----:B------:R-:W-:-:S04]  /*3e60*/  LOP3.LUT R0, R0, R3, RZ, 0xfc, !PT ;  /* 0x0000000300007212 */ /* 0x000fc800078efcff */
[----:B------:R-:W-:-:S07]  /*3e70*/  PRMT R8, R0, 0x7610, R8 ;  /* 0x0000761000087816 */ /* 0x000fce0000000008 */
.L_x_16075:
[----:B------:R-:W-:Y:S05]  /*3e80*/  BSYNC B0 ;  /* 0x0000000000007941 */ /* 0x000fea0003800000 */
.L_x_16074:
[----:B------:R0:W-:Y:S01]  /*3e90*/  STG.E.U8 desc[UR36][R16.64], R8 ;  /* 0x0000000810007986 */ /* 0x0001e2000c101124 */
[----:B------:R-:W-:Y:S05]  /*3ea0*/  BRA `(.L_x_16054) ;  /* 0x00000004000c7947 */ /* 0x000fea0003800000 */
.L_x_16072:
        /* <DEDUP_REMOVED lines=17> */
.L_x_16079:
[----:B------:R-:W-:-:S04]  /*3fc0*/  LOP3.LUT R2, R3, 0x80000000, RZ, 0xc0, !PT ;  /* 0x8000000003027812 */ /* 0x000fc800078ec0ff */
[----:B------:R-:W-:-:S04]  /*3fd0*/  SHF.R.U32.HI R3, RZ, 0x18, R2 ;  /* 0x00000018ff037819 */ /* 0x000fc80000011602 */
[----:B------:R-:W-:-:S04]  /*3fe0*/  LOP3.LUT R0, R0, R3, RZ, 0xfc, !PT ;  /* 0x0000000300007212 */ /* 0x000fc800078efcff */
[----:B------:R-:W-:-:S07]  /*3ff0*/  PRMT R8, R0, 0x7610, R8 ;  /* 0x0000761000087816 */ /* 0x000fce0000000008 */
.L_x_16078:
[----:B------:R-:W-:Y:S05]  /*4000*/  BSYNC B0 ;  /* 0x0000000000007941 */ /* 0x000fea0003800000 */
.L_x_16077:
[----:B------:R0:W-:Y:S01]  /*4010*/  STG.E.U8 desc[UR36][R16.64], R8 ;  /* 0x0000000810007986 */ /* 0x0001e2000c101124 */
[----:B------:R-:W-:Y:S05]  /*4020*/  BRA `(.L_x_16054) ;  /* 0x0000000000ac7947 */ /* 0x000fea0003800000 */
.L_x_16071:
[----:B------:R-:W-:-:S13]  /*4030*/  ISETP.NE.AND P0, PT, R0, 0x1c, PT ;  /* 0x0000001c0000780c */ /* 0x000fda0003f05270 */
[----:B------:R-:W-:Y:S05]  /*4040*/  @!P0 BRA `(.L_x_16080) ;  /* 0x0000000000a08947 */ /* 0x000fea0003800000 */
[----:B------:R-:W-:-:S13]  /*4050*/  ISETP.NE.AND P0, PT, R0, 0x1d, PT ;  /* 0x0000001d0000780c */ /* 0x000fda0003f05270 */
[----:B------:R-:W-:Y:S05]  /*4060*/  @!P0 BRA `(.L_x_16081) ;  /* 0x00000000008c8947 */ /* 0x000fea0003800000 */
[----:B------:R-:W-:-:S13]  /*4070*/  ISETP.NE.AND P0, PT, R0, 0x2c, PT ;  /* 0x0000002c0000780c */ /* 0x000fda0003f05270 */
[----:B------:R-:W-:Y:S05]  /*4080*/  @P0 BRA `(.L_x_16053) ;  /* 0x0000000000400947 */ /* 0x000fea0003800000 */
[----:B------:R-:W-:-:S04]  /*4090*/  I2FP.F32.S32 R3, R2 ;  /* 0x0000000200037245 */ /* 0x000fc80000201400 */
        /* <DEDUP_REMOVED lines=15> */
.L_x_16053:
        /* <DEDUP_REMOVED lines=16> */
.L_x_16082:
[----:B------:R-:W-:Y:S05]  /*4290*/  BRA `(.L_x_16054) ;  /* 0x0000000000107947 */ /* 0x000fea0003800000 */
.L_x_16081:
[----:B------:R-:W-:-:S05]  /*42a0*/  SHF.R.S32.HI R3, RZ, 0x1f, R2 ;  /* 0x0000001fff037819 */ /* 0x000fca0000011402 */
[----:B------:R0:W-:Y:S01]  /*42b0*/  STG.E.64 desc[UR36][R16.64], R2 ;  /* 0x0000000210007986 */ /* 0x0001e2000c101b24 */
[----:B------:R-:W-:Y:S05]  /*42c0*/  BRA `(.L_x_16054) ;  /* 0x0000000000047947 */ /* 0x000fea0003800000 */
.L_x_16080:
[----:B------:R0:W-:Y:S02]  /*42d0*/  STG.E desc[UR36][R16.64], R2 ;  /* 0x0000000210007986 */ /* 0x0001e4000c101924 */
.L_x_16054:
[----:B------:R-:W-:-:S04]  /*42e0*/  IMAD R18, R18, 0x200, R23 ;  /* 0x0000020012127824 */ /* 0x000fc800078e0217 */
[----:B------:R-:W-:-:S07]  /*42f0*/  VIADD R19, R18, 0x80 ;  /* 0x0000008012137836 */ /* 0x000fce0000000000 */
.L_x_15981:
[----:B------:R-:W-:Y:S05]  /*4300*/  BSYNC B6 ;  /* 0x0000000000067941 */ /* 0x000fea0003800000 */
.L_x_15980:
        /* <DEDUP_REMOVED lines=358> */
.L_x_16085:
        /* <DEDUP_REMOVED lines=20> */
.L_x_16089:
[----:B------:R0:W5:Y:S01]  /*5ab0*/  LDG.E.U8 R22, desc[UR36][R2.64] ;  /* 0x0000002402167981 */ /* 0x000162000c1e1100 */
[----:B------:R-:W-:Y:S05]  /*5ac0*/  BRA `(.L_x_16091) ;  /* 0x0000000c00347947 */ /* 0x000fea0003800000 */
.L_x_16088:
        /* <DEDUP_REMOVED lines=8> */
.L_x_16093:
[----:B------:R0:W5:Y:S01]  /*5b50*/  LDG.E R22, desc[UR36][R2.64] ;  /* 0x0000002402167981 */ /* 0x000162000c1e1900 */
[----:B------:R-:W-:Y:S05]  /*5b60*/  BRA `(.L_x_16091) ;  /* 0x0000000c000c7947 */ /* 0x000fea0003800000 */
.L_x_16092:
[----:B------:R0:W5:Y:S01]  /*5b70*/  LDG.E.S16 R22, desc[UR36][R2.64] ;  /* 0x0000002402167981 */ /* 0x000162000c1e1700 */
[----:B------:R-:W-:Y:S05]  /*5b80*/  BRA `(.L_x_16091) ;  /* 0x0000000c00047947 */ /* 0x000fea0003800000 */
.L_x_16087:
        /* <DEDUP_REMOVED lines=9> */
.L_x_16095:
[----:B------:R-:W2:Y:S02]  /*5c20*/  LDG.E.U16 R2, desc[UR36][R2.64] ;  /* 0x0000002402027981 */ /* 0x000ea4000c1e1500 */
[----:B--2---:R-:W-:-:S06]  /*5c30*/  HADD2.F32 R22, -RZ, R2.H0_H0 ;  /* 0x20000002ff167230 */ /* 0x004fcc0000004100 */
[----:B------:R-:W0:Y:S01]  /*5c40*/  F2I.FTZ.TRUNC.NTZ R22, R22 ;  /* 0x0000001600167305 */ /* 0x000e22000021f100 */
[----:B------:R-:W-:Y:S05]  /*5c50*/  BRA `(.L_x_16091) ;  /* 0x0000000800d07947 */ /* 0x000fea0003800000 */
.L_x_16094:
        /* <DEDUP_REMOVED lines=9> */
.L_x_16097:
[----:B------:R-:W2:Y:S02]  /*5cf0*/  LDG.E.U16 R2, desc[UR36][R2.64] ;  /* 0x0000002402027981 */ /* 0x000ea4000c1e1500 */
[----:B--2---:R-:W-:-:S06]  /*5d00*/  HADD2.F32 R22, -RZ, R2.H0_H0 ;  /* 0x20000002ff167230 */ /* 0x004fcc0000004100 */
[----:B------:R-:W0:Y:S01]  /*5d10*/  F2I.FTZ.TRUNC.NTZ R22, R22 ;  /* 0x0000001600167305 */ /* 0x000e22000021f100 */
[----:B------:R-:W-:Y:S05]  /*5d20*/  BRA `(.L_x_16091) ;  /* 0x00000008009c7947 */ /* 0x000fea0003800000 */
.L_x_16096:
[----:B------:R-:W2:Y:S02]  /*5d30*/  LDG.E.64 R22, desc[UR36][R2.64] ;  /* 0x0000002402167981 */ /* 0x000ea4000c1e1b00 */
[----:B--2---:R0:W1:Y:S01]  /*5d40*/  F2I.F64.TRUNC R22, R22 ;  /* 0x0000001600167311 */ /* 0x004062000030d100 */
[----:B------:R-:W-:Y:S05]  /*5d50*/  BRA `(.L_x_16091) ;  /* 0x0000000800907947 */ /* 0x000fea0003800000 */
.L_x_16086:
        /* <DEDUP_REMOVED lines=12> */
.L_x_16100:
[----:B------:R-:W2:Y:S02]  /*5e20*/  LDG.E.64 R2, desc[UR36][R2.64] ;  /* 0x0000002402027981 */ /* 0x000ea4000c1e1b00 */
[----:B--2---:R0:W1:Y:S01]  /*5e30*/  F2I.F64.TRUNC R22, R2 ;  /* 0x0000000200167311 */ /* 0x004062000030d100 */
[----:B------:R-:W-:Y:S05]  /*5e40*/  BRA `(.L_x_16091) ;  /* 0x0000000800547947 */ /* 0x000fea0003800000 */
.L_x_16099:
        /* <DEDUP_REMOVED lines=25> */
[----:B------:R4:W0:Y:S01]  /*5fe0*/  F2I.FTZ.TRUNC.NTZ R22, R5 ;  /* 0x0000000500167305 */ /* 0x000822000021f100 */
[----:B------:R-:W-:Y:S05]  /*5ff0*/  BRA `(.L_x_16091) ;  /* 0x0000000400e87947 */ /* 0x000fea0003800000 */
.L_x_16102:
        /* <DEDUP_REMOVED lines=14> */
.L_x_16101:
[----:B------:R-:W2:Y:S02]  /*60e0*/  LDG.E.U16 R22, desc[UR36][R2.64] ;  /* 0x0000002402167981 */ /* 0x000ea4000c1e1500 */
[----:B--2---:R-:W-:-:S06]  /*60f0*/  IMAD.U32 R22, R22, 0x10000, RZ ;  /* 0x0001000016167824 */ /* 0x004fcc00078e00ff */
[----:B------:R-:W0:Y:S01]  /*6100*/  F2I.FTZ.TRUNC.NTZ R22, R22 ;  /* 0x0000001600167305 */ /* 0x000e22000021f100 */
[----:B------:R-:W-:Y:S05]  /*6110*/  BRA `(.L_x_16091) ;  /* 0x0000000400a07947 */ /* 0x000fea0003800000 */
.L_x_16098:
        /* <DEDUP_REMOVED lines=10> */
.L_x_16105:
        /* <DEDUP_REMOVED lines=21> */
.L_x_16109:
[----:B------:R-:W-:Y:S05]  /*6310*/  BSYNC B1 ;  /* 0x0000000000017941 */ /* 0x000fea0003800000 */
.L_x_16108:
[----:B------:R-:W-:Y:S01]  /*6320*/  IMAD.SHL.U32 R2, R2, 0x100000, RZ ;  /* 0x0010000002027824 */ /* 0x000fe200078e00ff */
[----:B------:R-:W-:-:S04]  /*6330*/  LEA R3, R0, 0x3b800000, 0x17 ;  /* 0x3b80000000037811 */ /* 0x000fc800078eb8ff */
[----:B------:R-:W-:-:S07]  /*6340*/  LOP3.LUT R22, R3, R2, R22, 0xfe, !PT ;  /* 0x0000000203167212 */ /* 0x000fce00078efe16 */
.L_x_16107:
[----:B------:R-:W-:Y:S05]  /*6350*/  BSYNC B0 ;  /* 0x0000000000007941 */ /* 0x000fea0003800000 */
.L_x_16106:
[----:B------:R-:W0:Y:S01]  /*6360*/  F2I.FTZ.TRUNC.NTZ R22, R22 ;  /* 0x0000001600167305 */ /* 0x000e22000021f100 */
[----:B------:R-:W-:Y:S05]  /*6370*/  BRA `(.L_x_16091) ;  /* 0x0000000400087947 */ /* 0x000fea0003800000 */
.L_x_16104:
        /* <DEDUP_REMOVED lines=21> */
.L_x_16113:
[----:B------:R-:W-:Y:S05]  /*64d0*/  BSYNC B1 ;  /* 0x0000000000017941 */ /* 0x000fea0003800000 */
.L_x_16112:
[----:B------:R-:W-:Y:S01]  /*64e0*/  IMAD.SHL.U32 R2, R2, 0x200000, RZ ;  /* 0x0020000002027824 */ /* 0x000fe200078e00ff */
[----:B------:R-:W-:-:S04]  /*64f0*/  LEA R3, R0, 0x37800000, 0x17 ;  /* 0x3780000000037811 */ /* 0x000fc800078eb8ff */
[----:B------:R-:W-:-:S07]  /*6500*/  LOP3.LUT R22, R3, R2, R22, 0xfe, !PT ;  /* 0x0000000203167212 */ /* 0x000fce00078efe16 */
.L_x_16111:
[----:B------:R-:W-:Y:S05]  /*6510*/  BSYNC B0 ;  /* 0x0000000000007941 */ /* 0x000fea0003800000 */
.L_x_16110:
[----:B------:R-:W0:Y:S01]  /*6520*/  F2I.FTZ.TRUNC.NTZ R22, R22 ;  /* 0x0000001600167305 */ /* 0x000e22000021f100 */
[----:B------:R-:W-:Y:S05]  /*6530*/  BRA `(.L_x_16091) ;  /* 0x0000000000987947 */ /* 0x000fea0003800000 */
.L_x_16103:
        /* <DEDUP_REMOVED lines=14> */
.L_x_16117:
[----:B------:R-:W-:Y:S05]  /*6620*/  BSYNC B0 ;  /* 0x0000000000007941 */ /* 0x000fea0003800000 */
.L_x_16116:
[----:B------:R-:W0:Y:S01]  /*6630*/  F2I.FTZ.TRUNC.NTZ R22, R22 ;  /* 0x0000001600167305 */ /* 0x000e22000021f100 */
[----:B------:R-:W-:Y:S05]  /*6640*/  BRA `(.L_x_16091) ;  /* 0x0000000000547947 */ /* 0x000fea0003800000 */
.L_x_16090:
        /* <DEDUP_REMOVED lines=17> */
.L_x_16118:
[----:B------:R-:W-:Y:S05]  /*6760*/  BRA `(.L_x_16091) ;  /* 0x00000000000c7947 */ /* 0x000fea0003800000 */
.L_x_16115:
[----:B------:R0:W5:Y:S01]  /*6770*/  LDG.E R22, desc[UR36][R2.64] ;  /* 0x0000002402167981 */ /* 0x000162000c1e1900 */
[----:B------:R-:W-:Y:S05]  /*6780*/  BRA `(.L_x_16091) ;  /* 0x0000000000047947 */ /* 0x000fea0003800000 */
.L_x_16114:
[----:B------:R0:W5:Y:S02]  /*6790*/  LDG.E R22, desc[UR36][R2.64] ;  /* 0x0000002402167981 */ /* 0x000164000c1e1900 */
.L_x_16091:
[----:B--2---:R-:W2:Y:S01]  /*67a0*/  LDC.U8 R4, c[0x0][0x493] ;  /* 0x000124c0ff047b82 */ /* 0x004ea20000000000 */
[----:B------:R-:W-:Y:S02]  /*67b0*/  ULDC.64 UR4, c[0x0][0x488] ;  /* 0x0001220000047ab9 */ /* 0x000fe40000000a00 */
[----:B0-----:R-:W-:-:S05]  /*67c0*/  IADD3 R2, P0, R18, UR4, RZ ;  /* 0x0000000412027c10 */ /* 0x001fca000ff1e0ff */
        /* <DEDUP_REMOVED lines=14> */
.L_x_16122:
[----:B------:R0:W5:Y:S01]  /*68b0*/  LDG.E.U8 R23, desc[UR36][R2.64] ;  /* 0x0000002402177981 */ /* 0x000162000c1e1100 */
[----:B------:R-:W-:Y:S05]  /*68c0*/  BRA `(.L_x_16124) ;  /* 0x0000000c00347947 */ /* 0x000fea0003800000 */
.L_x_16121:
        /* <DEDUP_REMOVED lines=8> */
.L_x_16126:
[----:B------:R0:W5:Y:S01]  /*6950*/  LDG.E R23, desc[UR36][R2.64] ;  /* 0x0000002402177981 */ /* 0x000162000c1e1900 */
[----:B------:R-:W-:Y:S05]  /*6960*/  BRA `(.L_x_16124) ;  /* 0x0000000c000c7947 */ /* 0x000fea0003800000 */
.L_x_16125:
[----:B------:R0:W5:Y:S01]  /*6970*/  LDG.E.S16 R23, desc[UR36][R2.64] ;  /* 0x0000002402177981 */ /* 0x000162000c1e1700 */
[----:B------:R-:W-:Y:S05]  /*6980*/  BRA `(.L_x_16124) ;  /* 0x0000000c00047947 */ /* 0x000fea0003800000 */
.L_x_16120:
        /* <DEDUP_REMOVED lines=9> */
.L_x_16128:
[----:B------:R-:W2:Y:S02]  /*6a20*/  LDG.E.U16 R2, desc[UR36][R2.64] ;  /* 0x0000002402027981 */ /* 0x000ea4000c1e1500 */
[----:B--2---:R-:W-:-:S06]  /*6a30*/  HADD2.F32 R23, -RZ, R2.H0_H0 ;  /* 0x20000002ff177230 */ /* 0x004fcc0000004100 */
[----:B------:R-:W0:Y:S01]  /*6a40*/  F2I.FTZ.TRUNC.NTZ R23, R23 ;  /* 0x0000001700177305 */ /* 0x000e22000021f100 */
[----:B------:R-:W-:Y:S05]  /*6a50*/  BRA `(.L_x_16124) ;  /* 0x0000000800d07947 */ /* 0x000fea0003800000 */
.L_x_16127:
        /* <DEDUP_REMOVED lines=9> */
.L_x_16130:
[----:B------:R-:W2:Y:S02]  /*6af0*/  LDG.E.U16 R2, desc[UR36][R2.64] ;  /* 0x0000002402027981 */ /* 0x000ea4000c1e1500 */
[----:B--2---:R-:W-:-:S06]  /*6b00*/  HADD2.F32 R23, -RZ, R2.H0_H0 ;  /* 0x20000002ff177230 */ /* 0x004fcc0000004100 */
[----:B------:R-:W0:Y:S01]  /*6b10*/  F2I.FTZ.TRUNC.NTZ R23, R23 ;  /* 0x0000001700177305 */ /* 0x000e22000021f100 */
[----:B------:R-:W-:Y:S05]  /*6b20*/  BRA `(.L_x_16124) ;  /* 0x00000008009c7947 */ /* 0x000fea0003800000 */
.L_x_16129:
[----:B------:R-:W2:Y:S02]  /*6b30*/  LDG.E.64 R2, desc[UR36][R2.64] ;  /* 0x0000002402027981 */ /* 0x000ea4000c1e1b00 */
[----:B--2---:R0:W2:Y:S01]  /*6b40*/  F2I.F64.TRUNC R23, R2 ;  /* 0x0000000200177311 */ /* 0x0040a2000030d100 */
[----:B------:R-:W-:Y:S05]  /*6b50*/  BRA `(.L_x_16124) ;  /* 0x0000000800907947 */ /* 0x000fea0003800000 */
.L_x_16119:
        /* <DEDUP_REMOVED lines=12> */
.L_x_16133:
[----:B------:R-:W2:Y:S02]  /*6c20*/  LDG.E.64 R2, desc[UR36][R2.64] ;  /* 0x0000002402027981 */ /* 0x000ea4000c1e1b00 */
[----:B--2---:R0:W2:Y:S01]  /*6c30*/  F2I.F64.TRUNC R23, R2 ;  /* 0x0000000200177311 */ /* 0x0040a2000030d100 */
[----:B------:R-:W-:Y:S05]  /*6c40*/  BRA `(.L_x_16124) ;  /* 0x0000000800547947 */ /* 0x000fea0003800000 */
.L_x_16132:
        /* <DEDUP_REMOVED lines=10> */
[----:B----4-:R-:W0:Y:S01]  /*6cf0*/  FLO.U32 R5, R4 ;  /* 0x0000000400057300 */ /* 0x010e2200000e0000 */
        /* <DEDUP_REMOVED lines=14> */
[----:B------:R0:W2:Y:S01]  /*6de0*/  F2I.FTZ.TRUNC.NTZ R23, R5 ;  /* 0x0000000500177305 */ /* 0x0000a2000021f100 */
[----:B------:R-:W-:Y:S05]  /*6df0*/  BRA `(.L_x_16124) ;  /* 0x0000000400e87947 */ /* 0x000fea0003800000 */
.L_x_16135:
[----:B------:R-:W2:Y:S02]  /*6e00*/  LDG.E.U8 R2, desc[UR36][R2.64] ;  /* 0x0000002402027981 */ /* 0x000ea4000c1e1100 */
[C---:B--2---:R-:W-:Y:S02]  /*6e10*/  IMAD.SHL.U32 R0, R2.reuse, 0x2000000, RZ ;  /* 0x0200000002007824 */ /* 0x044fe400078e00ff */
[----:B----4-:R-:W-:-:S03]  /*6e20*/  IMAD.SHL.U32 R5, R2, 0x1000000, RZ ;  /* 0x0100000002057824 */ /* 0x010fc600078e00ff */
        /* <DEDUP_REMOVED lines=9> */
[----:B------:R0:W2:Y:S01]  /*6ec0*/  F2I.FTZ.TRUNC.NTZ R23, R4 ;  /* 0x0000000400177305 */ /* 0x0000a2000021f100 */
[----:B------:R-:W-:Y:S05]  /*6ed0*/  BRA `(.L_x_16124) ;  /* 0x0000000400b07947 */ /* 0x000fea0003800000 */
.L_x_16134:
[----:B------:R-:W2:Y:S02]  /*6ee0*/  LDG.E.U16 R23, desc[UR36][R2.64] ;  /* 0x0000002402177981 */ /* 0x000ea4000c1e1500 */
[----:B--2---:R-:W-:-:S06]  /*6ef0*/  IMAD.U32 R23, R23, 0x10000, RZ ;  /* 0x0001000017177824 */ /* 0x004fcc00078e00ff */
[----:B------:R-:W0:Y:S01]  /*6f00*/  F2I.FTZ.TRUNC.NTZ R23, R23 ;  /* 0x0000001700177305 */ /* 0x000e22000021f100 */
[----:B------:R-:W-:Y:S05]  /*6f10*/  BRA `(.L_x_16124) ;  /* 0x0000000400a07947 */ /* 0x000fea0003800000 */
.L_x_16131:
        /* <DEDUP_REMOVED lines=10> */
.L_x_16138:
        /* <DEDUP_REMOVED lines=18> */
[----:B----4-:R-:W-:-:S05]  /*70e0*/  VIADD R5, R3, 0xffffffe4 ;  /* 0xffffffe403057836 */ /* 0x010fca0000000000 */
[----:B------:R-:W-:-:S04]  /*70f0*/  SHF.L.U32 R5, R2, R5, RZ ;  /* 0x0000000502057219 */ /* 0x000fc800000006ff */
[----:B------:R-:W-:-:S07]  /*7100*/  LOP3.LUT R2, R5, 0x7, RZ, 0xc0, !PT ;  /* 0x0000000705027812 */ /* 0x000fce00078ec0ff */
.L_x_16142:
[----:B------:R-:W-:Y:S05]  /*7110*/  BSYNC B1 ;  /* 0x0000000000017941 */ /* 0x000fea0003800000 */
.L_x_16141:
[----:B------:R-:W-:Y:S01]  /*7120*/  IMAD.SHL.U32 R2, R2, 0x100000, RZ ;  /* 0x0010000002027824 */ /* 0x000fe200078e00ff */
[----:B------:R-:W-:-:S04]  /*7130*/  LEA R0, R0, 0x3b800000, 0x17 ;  /* 0x3b80000000007811 */ /* 0x000fc800078eb8ff */
[----:B------:R-:W-:-:S07]  /*7140*/  LOP3.LUT R23, R0, R2, R23, 0xfe, !PT ;  /* 0x0000000200177212 */ /* 0x000fce00078efe17 */
.L_x_16140:
[----:B------:R-:W-:Y:S05]  /*7150*/  BSYNC B0 ;  /* 0x0000000000007941 */ /* 0x000fea0003800000 */
.L_x_16139:
[----:B------:R-:W0:Y:S01]  /*7160*/  F2I.FTZ.TRUNC.NTZ R23, R23 ;  /* 0x0000001700177305 */ /* 0x000e22000021f100 */
[----:B------:R-:W-:Y:S05]  /*7170*/  BRA `(.L_x_16124) ;  /* 0x0000000400087947 */ /* 0x000fea0003800000 */
.L_x_16137:
        /* <DEDUP_REMOVED lines=21> */
.L_x_16146:
[----:B------:R-:W-:Y:S05]  /*72d0*/  BSYNC B1 ;  /* 0x0000000000017941 */ /* 0x000fea0003800000 */
.L_x_16145:
[----:B------:R-:W-:Y:S01]  /*72e0*/  IMAD.SHL.U32 R2, R2, 0x200000, RZ ;  /* 0x0020000002027824 */ /* 0x000fe200078e00ff */
[----:B------:R-:W-:-:S04]  /*72f0*/  LEA R0, R0, 0x37800000, 0x17 ;  /* 0x3780000000007811 */ /* 0x000fc800078eb8ff */
[----:B------:R-:W-:-:S07]  /*7300*/  LOP3.LUT R23, R0, R2, R23, 0xfe, !PT ;  /* 0x0000000200177212 */ /* 0x000fce00078efe17 */
.L_x_16144:
[----:B------:R-:W-:Y:S05]  /*7310*/  BSYNC B0 ;  /* 0x0000000000007941 */ /* 0x000fea0003800000 */
.L_x_16143:
[----:B------:R-:W0:Y:S01]  /*7320*/  F2I.FTZ.TRUNC.NTZ R23, R23 ;  /* 0x0000001700177305 */ /* 0x000e22000021f100 */
[----:B------:R-:W-:Y:S05]  /*7330*/  BRA `(.L_x_16124) ;  /* 0x0000000000987947 */ /* 0x000fea0003800000 */
.L_x_16136:
        /* <DEDUP_REMOVED lines=14> */
.L_x_16150:
[----:B------:R-:W-:Y:S05]  /*7420*/  BSYNC B0 ;  /* 0x0000000000007941 */ /* 0x000fea0003800000 */
.L_x_16149:
[----:B------:R-:W0:Y:S01]  /*7430*/  F2I.FTZ.TRUNC.NTZ R23, R23 ;  /* 0x0000001700177305 */ /* 0x000e22000021f100 */
[----:B------:R-:W-:Y:S05]  /*7440*/  BRA `(.L_x_16124) ;  /* 0x0000000000547947 */ /* 0x000fea0003800000 */
.L_x_16123:
[----:B------:R-:W-:Y:S01]  /*7450*/  MOV R2, 0x0 ;  /* 0x0000000000027802 */ /* 0x000fe20000000f00 */
[----:B------:R-:W-:Y:S01]  /*7460*/  ULDC.64 UR4, c[0x4][0x178] ;  /* 0x01005e0000047ab9 */ /* 0x000fe20000000a00 */
[----:B------:R-:W-:Y:S01]  /*7470*/  ULDC.64 UR6, c[0x4][0x28] ;  /* 0x01000a0000067ab9 */ /* 0x000fe20000000a00 */
[----:B------:R-:W-:Y:S02]  /*7480*/  IMAD.U32 R4, RZ, RZ, UR4 ;  /* 0x00000004ff047e24 */ /* 0x000fe4000f8e00ff */
[----:B----4-:R-:W-:Y:S01]  /*7490*/  IMAD.U32 R5, RZ, RZ, UR5 ;  /* 0x00000005ff057e24 */ /* 0x010fe2000f8e00ff */
        /* <DEDUP_REMOVED lines=11> */
[----:B01-3-5:R-:W-:Y:S05]  /*7550*/  CALL.ABS.NOINC R2 ;  /* 0x0000000002007343 */ /* 0x02bfea0003c00000 */
.L_x_16151:
[----:B------:R-:W-:Y:S05]  /*7560*/  BRA `(.L_x_16124) ;  /* 0x00000000000c7947 */ /* 0x000fea0003800000 */
.L_x_16148:
[----:B------:R0:W5:Y:S01]  /*7570*/  LDG.E R23, desc[UR36][R2.64] ;  /* 0x0000002402177981 */ /* 0x000162000c1e1900 */
[----:B------:R-:W-:Y:S05]  /*7580*/  BRA `(.L_x_16124) ;  /* 0x0000000000047947 */ /* 0x000fea0003800000 */
.L_x_16147:
[----:B------:R0:W5:Y:S02]  /*7590*/  LDG.E R23, desc[UR36][R2.64] ;  /* 0x0000002402177981 */ /* 0x000164000c1e1900 */
.L_x_16124:
[-C--:B0-2-45:R-:W-:Y:S02]  /*75a0*/  IABS R5, R23.reuse ;  /* 0x0000001700057213 */ /* 0x0b5fe40000000000 */
[----:B-1-3--:R-:W-:Y:S02]  /*75b0*/  IABS R6, R22 ;  /* 0x0000001600067213 */ /* 0x00afe40000000000 */
        /* <DEDUP_REMOVED lines=38> */
.L_x_16155:
[----:B------:R0:W-:Y:S01]  /*7820*/  STG.E.U8 desc[UR36][R16.64], R2 ;  /* 0x0000000210007986 */ /* 0x0001e2000c101124 */
[----:B------:R-:W-:Y:S05]  /*7830*/  BRA `(.L_x_16157) ;  /* 0x0000000c00507947 */ /* 0x000fea0003800000 */
.L_x_16154:
        /* <DEDUP_REMOVED lines=9> */
.L_x_16159:
[----:B------:R3:W-:Y:S01]  /*78d0*/  STG.E desc[UR36][R16.64], R2 ;  /* 0x0000000210007986 */ /* 0x0007e2000c101924 */
[----:B------:R-:W-:Y:S05]  /*78e0*/  BRA `(.L_x_16157) ;  /* 0x0000000c00247947 */ /* 0x000fea0003800000 */
.L_x_16158:
[----:B------:R2:W-:Y:S01]  /*78f0*/  STG.E.U16 desc[UR36][R16.64], R2 ;  /* 0x0000000210007986 */ /* 0x0005e2000c101524 */
[----:B------:R-:W-:Y:S05]  /*7900*/  BRA `(.L_x_16157) ;  /* 0x0000000c001c7947 */ /* 0x000fea0003800000 */
.L_x_16153:
        /* <DEDUP_REMOVED lines=9> */
.L_x_16161:
[----:B------:R-:W-:-:S04]  /*79a0*/  I2FP.F32.S32 R0, R2 ;  /* 0x0000000200007245 */ /* 0x000fc80000201400 */
[----:B------:R-:W-:-:S05]  /*79b0*/  F2FP.F16.F32.PACK_AB R0, RZ, R0 ;  /* 0x00000000ff00723e */ /* 0x000fca00000000ff */
[----:B------:R0:W-:Y:S01]  /*79c0*/  STG.E.U16 desc[UR36][R16.64], R0 ;  /* 0x0000000010007986 */ /* 0x0001e2000c101524 */
[----:B------:R-:W-:Y:S05]  /*79d0*/  BRA `(.L_x_16157) ;  /* 0x0000000800e87947 */ /* 0x000fea0003800000 */
.L_x_16160:
        /* <DEDUP_REMOVED lines=10> */
.L_x_16163:
[----:B------:R-:W-:-:S04]  /*7a80*/  I2FP.F32.S32 R2, R2 ;  /* 0x0000000200027245 */ /* 0x000fc80000201400 */
[----:B------:R-:W-:-:S04]  /*7a90*/  F2FP.F16.F32.PACK_AB R3, RZ, R2 ;  /* 0x00000002ff03723e */ /* 0x000fc800000000ff */
[----:B------:R-:W-:-:S05]  /*7aa0*/  PRMT R3, R3, 0x5410, RZ ;  /* 0x0000541003037816 */ /* 0x000fca00000000ff */
[----:B------:R0:W-:Y:S01]  /*7ab0*/  STG.E desc[UR36][R16.64], R3 ;  /* 0x0000000310007986 */ /* 0x0001e2000c101924 */
[----:B------:R-:W-:Y:S05]  /*7ac0*/  BRA `(.L_x_16157) ;  /* 0x0000000800ac7947 */ /* 0x000fea0003800000 */
.L_x_16162:
[----:B------:R-:W0:Y:S02]  /*7ad0*/  I2F.F64 R2, R2 ;  /* 0x0000000200027312 */ /* 0x000e240000201c00 */
[----:B0-----:R0:W-:Y:S01]  /*7ae0*/  STG.E.64 desc[UR36][R16.64], R2 ;  /* 0x0000000210007986 */ /* 0x0011e2000c101b24 */
[----:B------:R-:W-:Y:S05]  /*7af0*/  BRA `(.L_x_16157) ;  /* 0x0000000800a07947 */ /* 0x000fea0003800000 */
.L_x_16152:
        /* <DEDUP_REMOVED lines=12> */
.L_x_16166:
[----:B------:R-:W0:Y:S01]  /*7bc0*/  I2F.F64 R4, R2 ;  /* 0x0000000200047312 */ /* 0x000e220000201c00 */
[----:B------:R-:W-:-:S05]  /*7bd0*/  CS2R R6, SRZ ;  /* 0x0000000000067805 */ /* 0x000fca000001ff00 */
[----:B0-----:R0:W-:Y:S01]  /*7be0*/  STG.E.128 desc[UR36][R16.64], R4 ;  /* 0x0000000410007986 */ /* 0x0011e2000c101d24 */
[----:B------:R-:W-:Y:S05]  /*7bf0*/  BRA `(.L_x_16157) ;  /* 0x0000000800607947 */ /* 0x000fea0003800000 */
.L_x_16165:
        /* <DEDUP_REMOVED lines=21> */
.L_x_16170:
[----:B------:R-:W-:Y:S05]  /*7d50*/  BSYNC B0 ;  /* 0x0000000000007941 */ /* 0x000fea0003800000 */
.L_x_16169:
[----:B------:R-:W-:-:S05]  /*7d60*/  LOP3.LUT R3, R0, R3, RZ, 0xfc, !PT ;  /* 0x0000000300037212 */ /* 0x000fca00078efcff */
[----:B------:R0:W-:Y:S01]  /*7d70*/  STG.E.U8 desc[UR36][R16.64], R3 ;  /* 0x0000000310007986 */ /* 0x0001e2000c101124 */
[----:B------:R-:W-:Y:S05]  /*7d80*/  BRA `(.L_x_16157) ;  /* 0x0000000400fc7947 */ /* 0x000fea0003800000 */
.L_x_16168:
        /* <DEDUP_REMOVED lines=13> */
.L_x_16172:
[----:B------:R-:W-:Y:S01]  /*7e60*/  IMAD.MOV.U32 R0, RZ, RZ, 0x7f ;  /* 0x0000007fff007424 */ /* 0x000fe200078e00ff */
[----:B------:R-:W-:-:S04]  /*7e70*/  ISETP.GT.U32.AND P0, PT, R2, 0x7f800000, PT ;  /* 0x7f8000000200780c */ /* 0x000fc80003f04070 */
[----:B------:R-:W-:-:S09]  /*7e80*/  SEL R0, R0, 0x7c, P0 ;  /* 0x0000007c00007807 */ /* 0x000fd20000000000 */
.L_x_16173:
[----:B------:R-:W-:Y:S05]  /*7e90*/  BSYNC B0 ;  /* 0x0000000000007941 */ /* 0x000fea0003800000 */
.L_x_16171:
[----:B------:R-:W-:-:S04]  /*7ea0*/  LOP3.LUT R2, R3, 0x80000000, RZ, 0xc0, !PT ;  /* 0x8000000003027812 */ /* 0x000fc800078ec0ff */
[----:B------:R-:W-:-:S04]  /*7eb0*/  SHF.R.U32.HI R3, RZ, 0x18, R2 ;  /* 0x00000018ff037819 */ /* 0x000fc80000011602 */
[----:B------:R-:W-:-:S05]  /*7ec0*/  LOP3.LUT R3, R0, R3, RZ, 0xfc, !PT ;  /* 0x0000000300037212 */ /* 0x000fca00078efcff */
[----:B------:R0:W-:Y:S01]  /*7ed0*/  STG.E.U8 desc[UR36][R16.64], R3 ;  /* 0x0000000310007986 */ /* 0x0001e2000c101124 */
[----:B------:R-:W-:Y:S05]  /*7ee0*/  BRA `(.L_x_16157) ;  /* 0x0000000400a47947 */ /* 0x000fea0003800000 */
.L_x_16167:
[----:B------:R-:W-:-:S04]  /*7ef0*/  I2FP.F32.S32 R0, R2 ;  /* 0x0000000200007245 */ /* 0x000fc80000201400 */
[----:B------:R-:W-:-:S05]  /*7f00*/  F2FP.BF16.F32.PACK_AB R0, RZ, R0 ;  /* 0x00000000ff00723e */ /* 0x000fca00000010ff */
[----:B------:R0:W-:Y:S01]  /*7f10*/  STG.E.U16 desc[UR36][R16.64], R0 ;  /* 0x0000000010007986 */ /* 0x0001e2000c101524 */
[----:B------:R-:W-:Y:S05]  /*7f20*/  BRA `(.L_x_16157) ;  /* 0x0000000400947947 */ /* 0x000fea0003800000 */
.L_x_16164:
        /* <DEDUP_REMOVED lines=10> */
.L_x_16176:
        /* <DEDUP_REMOVED lines=17> */
.L_x_16179:
[----:B------:R-:W-:-:S04]  /*80e0*/  LOP3.LUT R2, R3, 0x80000000, RZ, 0xc0, !PT ;  /* 0x8000000003027812 */ /* 0x000fc800078ec0ff */
[----:B------:R-:W-:-:S04]  /*80f0*/  SHF.R.U32.HI R3, RZ, 0x18, R2 ;  /* 0x00000018ff037819 */ /* 0x000fc80000011602 */
[----:B------:R-:W-:-:S04]  /*8100*/  LOP3.LUT R0, R0, R3, RZ, 0xfc, !PT ;  /* 0x0000000300007212 */ /* 0x000fc800078efcff */
[----:B------:R-:W-:-:S07]  /*8110*/  PRMT R8, R0, 0x7610, R8 ;  /* 0x0000761000087816 */ /* 0x000fce0000000008 */
.L_x_16178:
[----:B------:R-:W-:Y:S05]  /*8120*/  BSYNC B0 ;  /* 0x0000000000007941 */ /* 0x000fea0003800000 */
.L_x_16177:
[----:B------:R0:W-:Y:S01]  /*8130*/  STG.E.U8 desc[UR36][R16.64], R8 ;  /* 0x0000000810007986 */ /* 0x0001e2000c101124 */
[----:B------:R-:W-:Y:S05]  /*8140*/  BRA `(.L_x_16157) ;  /* 0x00000004000c7947 */ /* 0x000fea0003800000 */
.L_x_16175:
        /* <DEDUP_REMOVED lines=17> */
.L_x_16182:
[----:B------:R-:W-:-:S04]  /*8260*/  LOP3.LUT R2, R3, 0x80000000, RZ, 0xc0, !PT ;  /* 0x8000000003027812 */ /* 0x000fc800078ec0ff */
[----:B------:R-:W-:-:S04]  /*8270*/  SHF.R.U32.HI R3, RZ, 0x18, R2 ;  /* 0x00000018ff037819 */ /* 0x000fc80000011602 */
[----:B------:R-:W-:-:S04]  /*8280*/  LOP3.LUT R0, R0, R3, RZ, 0xfc, !PT ;  /* 0x0000000300007212 */ /* 0x000fc800078efcff */
[----:B------:R-:W-:-:S07]  /*8290*/  PRMT R8, R0, 0x7610, R8 ;  /* 0x0000761000087816 */ /* 0x000fce0000000008 */
.L_x_16181:
[----:B------:R-:W-:Y:S05]  /*82a0*/  BSYNC B0 ;  /* 0x0000000000007941 */ /* 0x000fea0003800000 */
.L_x_16180:
[----:B------:R0:W-:Y:S01]  /*82b0*/  STG.E.U8 desc[UR36][R16.64], R8 ;  /* 0x0000000810007986 */ /* 0x0001e2000c101124 */
[----:B------:R-:W-:Y:S05]  /*82c0*/  BRA `(.L_x_16157) ;  /* 0x0000000000ac7947 */ /* 0x000fea0003800000 */
.L_x_16174:
        /* <DEDUP_REMOVED lines=22> */
.L_x_16156:
        /* <DEDUP_REMOVED lines=16> */
.L_x_16185:
[----:B------:R-:W-:Y:S05]  /*8530*/  BRA `(.L_x_16157) ;  /* 0x0000000000107947 */ /* 0x000fea0003800000 */
.L_x_16184:
[----:B------:R-:W-:-:S05]  /*8540*/  SHF.R.S32.HI R3, RZ, 0x1f, R2 ;  /* 0x0000001fff037819 */ /* 0x000fca0000011402 */
[----:B------:R0:W-:Y:S01]  /*8550*/  STG.E.64 desc[UR36][R16.64], R2 ;  /* 0x0000000210007986 */ /* 0x0001e2000c101b24 */
[----:B------:R-:W-:Y:S05]  /*8560*/  BRA `(.L_x_16157) ;  /* 0x0000000000047947 */ /* 0x000fea0003800000 */
.L_x_16183:
[----:B------:R0:W-:Y:S02]  /*8570*/  STG.E desc[UR36][R16.64], R2 ;  /* 0x0000000210007986 */ /* 0x0001e4000c101924 */
.L_x_16157:
[----:B------:R-:W-:-:S07]  /*8580*/  VIADD R19, R19, 0x80 ;  /* 0x0000008013137836 */ /* 0x000fce0000000000 */
.L_x_16084:
[----:B------:R-:W-:Y:S05]  /*8590*/  BSYNC B6 ;  /* 0x0000000000067941 */ /* 0x000fea0003800000 */
.L_x_16083:
        /* <DEDUP_REMOVED lines=358> */
.L_x_16188:
        /* <DEDUP_REMOVED lines=20> */
.L_x_16192:
[----:B------:R0:W5:Y:S01]  /*9d40*/  LDG.E.U8 R22, desc[UR36][R2.64] ;  /* 0x0000002402167981 */ /* 0x000162000c1e1100 */
[----:B------:R-:W-:Y:S05]  /*9d50*/  BRA `(.L_x_16194) ;  /* 0x0000000c00347947 */ /* 0x000fea0003800000 */
.L_x_16191:
        /* <DEDUP_REMOVED lines=8> */
.L_x_16196:
[----:B------:R0:W5:Y:S01]  /*9de0*/  LDG.E R22, desc[UR36][R2.64] ;  /* 0x0000002402167981 */ /* 0x000162000c1e1900 */
[----:B------:R-:W-:Y:S05]  /*9df0*/  BRA `(.L_x_16194) ;  /* 0x0000000c000c7947 */ /* 0x000fea0003800000 */
.L_x_16195:
[----:B------:R0:W5:Y:S01]  /*9e00*/  LDG.E.S16 R22, desc[UR36][R2.64] ;  /* 0x0000002402167981 */ /* 0x000162000c1e1700 */
[----:B------:R-:W-:Y:S05]  /*9e10*/  BRA `(.L_x_16194) ;  /* 0x0000000c00047947 */ /* 0x000fea0003800000 */
.L_x_16190:
        /* <DEDUP_REMOVED lines=9> */
.L_x_16198:
[----:B------:R-:W2:Y:S02]  /*9eb0*/  LDG.E.U16 R2, desc[UR36][R2.64] ;  /* 0x0000002402027981 */ /* 0x000ea4000c1e1500 */
[----:B--2---:R-:W-:-:S06]  /*9ec0*/  HADD2.F32 R22, -RZ, R2.H0_H0 ;  /* 0x20000002ff167230 */ /* 0x004fcc0000004100 */
[----:B------:R-:W2:Y:S01]  /*9ed0*/  F2I.FTZ.TRUNC.NTZ R22, R22 ;  /* 0x0000001600167305 */ /* 0x000ea2000021f100 */
[----:B------:R-:W-:Y:S05]  /*9ee0*/  BRA `(.L_x_16194) ;  /* 0x0000000800d07947 */ /* 0x000fea0003800000 */
.L_x_16197:
        /* <DEDUP_REMOVED lines=9> */
.L_x_16200:
[----:B------:R-:W2:Y:S02]  /*9f80*/  LDG.E.U16 R2, desc[UR36][R2.64] ;  /* 0x0000002402027981 */ /* 0x000ea4000c1e1500 */
[----:B--2---:R-:W-:-:S06]  /*9f90*/  HADD2.F32 R22, -RZ, R2.H0_H0 ;  /* 0x20000002ff167230 */ /* 0x004fcc0000004100 */
[----:B------:R-:W0:Y:S01]  /*9fa0*/  F2I.FTZ.TRUNC.NTZ R22, R22 ;  /* 0x0000001600167305 */ /* 0x000e22000021f100 */
[----:B------:R-:W-:Y:S05]  /*9fb0*/  BRA `(.L_x_16194) ;  /* 0x00000008009c7947 */ /* 0x000fea0003800000 */
.L_x_16199:
[----:B------:R-:W2:Y:S02]  /*9fc0*/  LDG.E.64 R22, desc[UR36][R2.64] ;  /* 0x0000002402167981 */ /* 0x000ea4000c1e1b00 */
[----:B--2---:R3:W4:Y:S01]  /*9fd0*/  F2I.F64.TRUNC R22, R22 ;  /* 0x0000001600167311 */ /* 0x004722000030d100 */
[----:B------:R-:W-:Y:S05]  /*9fe0*/  BRA `(.L_x_16194) ;  /* 0x0000000800907947 */ /* 0x000fea0003800000 */
.L_x_16189:
        /* <DEDUP_REMOVED lines=12> */
.L_x_16203:
[----:B------:R-:W2:Y:S02]  /*a0b0*/  LDG.E.64 R2, desc[UR36][R2.64] ;  /* 0x0000002402027981 */ /* 0x000ea4000c1e1b00 */
[----:B--2---:R0:W1:Y:S01]  /*a0c0*/  F2I.F64.TRUNC R22, R2 ;  /* 0x0000000200167311 */ /* 0x004062000030d100 */
[----:B------:R-:W-:Y:S05]  /*a0d0*/  BRA `(.L_x_16194) ;  /* 0x0000000800547947 */ /* 0x000fea0003800000 */
.L_x_16202:
        /* <DEDUP_REMOVED lines=27> */
.L_x_16205:
        /* <DEDUP_REMOVED lines=14> */
.L_x_16204:
[----:B------:R-:W2:Y:S02]  /*a370*/  LDG.E.U16 R22, desc[UR36][R2.64] ;  /* 0x0000002402167981 */ /* 0x000ea4000c1e1500 */
[----:B--2---:R-:W-:-:S06]  /*a380*/  IMAD.U32 R22, R22, 0x10000, RZ ;  /* 0x0001000016167824 */ /* 0x004fcc00078e00ff */
[----:B------:R-:W0:Y:S01]  /*a390*/  F2I.FTZ.TRUNC.NTZ R22, R22 ;  /* 0x0000001600167305 */ /* 0x000e22000021f100 */
[----:B------:R-:W-:Y:S05]  /*a3a0*/  BRA `(.L_x_16194) ;  /* 0x0000000400a07947 */ /* 0x000fea0003800000 */
.L_x_16201:
        /* <DEDUP_REMOVED lines=10> */
.L_x_16208:
        /* <DEDUP_REMOVED lines=21> */
.L_x_16212:
[----:B------:R-:W-:Y:S05]  /*a5a0*/  BSYNC B1 ;  /* 0x0000000000017941 */ /* 0x000fea0003800000 */
.L_x_16211:
[----:B------:R-:W-:Y:S01]  /*a5b0*/  IMAD.SHL.U32 R2, R2, 0x100000, RZ ;  /* 0x0010000002027824 */ /* 0x000fe200078e00ff */
[----:B------:R-:W-:-:S04]  /*a5c0*/  LEA R3, R0, 0x3b800000, 0x17 ;  /* 0x3b80000000037811 */ /* 0x000fc800078eb8ff */
[----:B------:R-:W-:-:S07]  /*a5d0*/  LOP3.LUT R22, R3, R2, R22, 0xfe, !PT ;  /* 0x0000000203167212 */ /* 0x000fce00078efe16 */
.L_x_16210:
[----:B------:R-:W-:Y:S05]  /*a5e0*/  BSYNC B0 ;  /* 0x0000000000007941 */ /* 0x000fea0003800000 */
.L_x_16209:
[----:B------:R-:W0:Y:S01]  /*a5f0*/  F2I.FTZ.TRUNC.NTZ R22, R22 ;  /* 0x0000001600167305 */ /* 0x000e22000021f100 */
[----:B------:R-:W-:Y:S05]  /*a600*/  BRA `(.L_x_16194) ;  /* 0x0000000400087947 */ /* 0x000fea0003800000 */
.L_x_16207:
        /* <DEDUP_REMOVED lines=21> */
.L_x_16216:
[----:B------:R-:W-:Y:S05]  /*a760*/  BSYNC B1 ;  /* 0x0000000000017941 */ /* 0x000fea0003800000 */
.L_x_16215:
[----:B------:R-:W-:Y:S01]  /*a770*/  IMAD.SHL.U32 R2, R2, 0x200000, RZ ;  /* 0x0020000002027824 */ /* 0x000fe200078e00ff */
[----:B------:R-:W-:-:S04]  /*a780*/  LEA R3, R0, 0x37800000, 0x17 ;  /* 0x3780000000037811 */ /* 0x000fc800078eb8ff */
[----:B------:R-:W-:-:S07]  /*a790*/  LOP3.LUT R22, R3, R2, R22, 0xfe, !PT ;  /* 0x0000000203167212 */ /* 0x000fce00078efe16 */
.L_x_16214:
[----:B------:R-:W-:Y:S05]  /*a7a0*/  BSYNC B0 ;  /* 0x0000000000007941 */ /* 0x000fea0003800000 */
.L_x_16213:
[----:B------:R-:W0:Y:S01]  /*a7b0*/  F2I.FTZ.TRUNC.NTZ R22, R22 ;  /* 0x0000001600167305 */ /* 0x000e22000021f100 */
[----:B------:R-:W-:Y:S05]  /*a7c0*/  BRA `(.L_x_16194) ;  /* 0x0000000000987947 */ /* 0x000fea0003800000 */
.L_x_16206:
        /* <DEDUP_REMOVED lines=14> */
.L_x_16220:
[----:B------:R-:W-:Y:S05]  /*a8b0*/  BSYNC B0 ;  /* 0x0000000000007941 */ /* 0x000fea0003800000 */
.L_x_16219:
[----:B------:R-:W0:Y:S01]  /*a8c0*/  F2I.FTZ.TRUNC.NTZ R22, R22 ;  /* 0x0000001600167305 */ /* 0x000e22000021f100 */
[----:B------:R-:W-:Y:S05]  /*a8d0*/  BRA `(.L_x_16194) ;  /* 0x0000000000547947 */ /* 0x000fea0003800000 */
.L_x_16193:
        /* <DEDUP_REMOVED lines=17> */
.L_x_16221:
[----:B------:R-:W-:Y:S05]  /*a9f0*/  BRA `(.L_x_16194) ;  /* 0x00000000000c7947 */ /* 0x000fea0003800000 */
.L_x_16218:
[----:B------:R0:W5:Y:S01]  /*aa00*/  LDG.E R22, desc[UR36][R2.64] ;  /* 0x0000002402167981 */ /* 0x000162000c1e1900 */
[----:B------:R-:W-:Y:S05]  /*aa10*/  BRA `(.L_x_16194) ;  /* 0x0000000000047947 */ /* 0x000fea0003800000 */
.L_x_16217:
[----:B------:R0:W5:Y:S02]  /*aa20*/  LDG.E R22, desc[UR36][R2.64] ;  /* 0x0000002402167981 */ /* 0x000164000c1e1900 */
.L_x_16194:
        /* <DEDUP_REMOVED lines=15> */
[----:B---3--:R0:W5:Y:S01]  /*ab20*/  LDG.E.S8 R23, desc[UR36][R2.64] ;  /* 0x0000002402177981 */ /* 0x008162000c1e1300 */
[----:B------:R-:W-:Y:S05]  /*ab30*/  BRA `(.L_x_16227) ;  /* 0x0000000c003c7947 */ /* 0x000fea0003800000 */
.L_x_16225:
[----:B---3--:R0:W5:Y:S01]  /*ab40*/  LDG.E.U8 R23, desc[UR36][R2.64] ;  /* 0x0000002402177981 */ /* 0x008162000c1e1100 */
[----:B------:R-:W-:Y:S05]  /*ab50*/  BRA `(.L_x_16227) ;  /* 0x0000000c00347947 */ /* 0x000fea0003800000 */
.L_x_16224:
[----:B------:R-:W-:-:S13]  /*ab60*/  ISETP.NE.AND P0, PT, R0, 0x2, PT ;  /* 0x000000020000780c */ /* 0x000fda0003f05270 */
[----:B------:R-:W-:Y:S05]  /*ab70*/  @!P0 BRA `(.L_x_16228) ;  /* 0x0000000000208947 */ /* 0x000fea0003800000 */
[----:B------:R-:W-:-:S13]  /*ab80*/  ISETP.NE.AND P0, PT, R0, 0x3, PT ;  /* 0x000000030000780c */ /* 0x000fda0003f05270 */
[----:B------:R-:W-:Y:S05]  /*ab90*/  @!P0 BRA `(.L_x_16229) ;  /* 0x0000000000108947 */ /* 0x000fea0003800000 */
[----:B------:R-:W-:-:S13]  /*aba0*/  ISETP.NE.AND P0, PT, R0, 0x4, PT ;  /* 0x000000040000780c */ /* 0x000fda0003f05270 */
[----:B------:R-:W-:Y:S05]  /*abb0*/  @P0 BRA `(.L_x_16226) ;  /* 0x0000000800c80947 */ /* 0x000fea0003800000 */
[----:B---3--:R0:W5:Y:S01]  /*abc0*/  LDG.E R23, desc[UR36][R2.64] ;  /* 0x0000002402177981 */ /* 0x008162000c1e1900 */
[----:B------:R-:W-:Y:S05]  /*abd0*/  BRA `(.L_x_16227) ;  /* 0x0000000c00147947 */ /* 0x000fea0003800000 */
.L_x_16229:
[----:B---3--:R0:W5:Y:S01]  /*abe0*/  LDG.E R23, desc[UR36][R2.64] ;  /* 0x0000002402177981 */ /* 0x008162000c1e1900 */
[----:B------:R-:W-:Y:S05]  /*abf0*/  BRA `(.L_x_16227) ;  /* 0x0000000c000c7947 */ /* 0x000fea0003800000 */
.L_x_16228:
[----:B---3--:R0:W5:Y:S01]  /*ac00*/  LDG.E.S16 R23, desc[UR36][R2.64] ;  /* 0x0000002402177981 */ /* 0x008162000c1e1700 */
[----:B------:R-:W-:Y:S05]  /*ac10*/  BRA `(.L_x_16227) ;  /* 0x0000000c00047947 */ /* 0x000fea0003800000 */
.L_x_16223:
[----:B------:R-:W-:-:S13]  /*ac20*/  ISETP.GT.AND P0, PT, R0, 0x6, PT ;  /* 0x000000060000780c */ /* 0x000fda0003f04270 */
[----:B------:R-:W-:Y:S05]  /*ac30*/  @P0 BRA `(.L_x_16230) ;  /* 0x00000000002c0947 */ /* 0x000fea0003800000 */
[----:B------:R-:W-:-:S13]  /*ac40*/  ISETP.NE.AND P0, PT, R0, 0x5, PT ;  /* 0x000000050000780c */ /* 0x000fda0003f05270 */
[----:B------:R-:W-:Y:S05]  /*ac50*/  @!P0 BRA `(.L_x_16231) ;  /* 0x0000000000148947 */ /* 0x000fea0003800000 */
[----:B------:R-:W-:-:S13]  /*ac60*/  ISETP.NE.AND P0, PT, R0, 0x6, PT ;  /* 0x000000060000780c */ /* 0x000fda0003f05270 */
[----:B------:R-:W-:Y:S05]  /*ac70*/  @P0 BRA `(.L_x_16226) ;  /* 0x0000000800980947 */ /* 0x000fea0003800000 */
[----:B------:R-:W3:Y:S02]  /*ac80*/  LDG.E R2, desc[UR36][R2.64] ;  /* 0x0000002402027981 */ /* 0x000ee4000c1e1900 */
[----:B---3--:R3:W0:Y:S01]  /*ac90*/  F2I.FTZ.TRUNC.NTZ R23, R2 ;  /* 0x0000000200177305 */ /* 0x008622000021f100 */
[----:B------:R-:W-:Y:S05]  /*aca0*/  BRA `(.L_x_16227) ;  /* 0x0000000800e07947 */ /* 0x000fea0003800000 */
.L_x_16231:
[----:B------:R-:W3:Y:S02]  /*acb0*/  LDG.E.U16 R2, desc[UR36][R2.64] ;  /* 0x0000002402027981 */ /* 0x000ee4000c1e1500 */
[----:B---3--:R-:W-:-:S06]  /*acc0*/  HADD2.F32 R23, -RZ, R2.H0_H0 ;  /* 0x20000002ff177230 */ /* 0x008fcc0000004100 */
[----:B------:R-:W0:Y:S01]  /*acd0*/  F2I.FTZ.TRUNC.NTZ R23, R23 ;  /* 0x0000001700177305 */ /* 0x000e22000021f100 */
[----:B------:R-:W-:Y:S05]  /*ace0*/  BRA `(.L_x_16227) ;  /* 0x0000000800d07947 */ /* 0x000fea0003800000 */
.L_x_16230:
        /* <DEDUP_REMOVED lines=9> */
.L_x_16233:
[----:B------:R-:W3:Y:S02]  /*ad80*/  LDG.E.U16 R2, desc[UR36][R2.64] ;  /* 0x0000002402027981 */ /* 0x000ee4000c1e1500 */
[----:B---3--:R-:W-:-:S06]  /*ad90*/  HADD2.F32 R23, -RZ, R2.H0_H0 ;  /* 0x20000002ff177230 */ /* 0x008fcc0000004100 */
[----:B------:R-:W0:Y:S01]  /*ada0*/  F2I.FTZ.TRUNC.NTZ R23, R23 ;  /* 0x0000001700177305 */ /* 0x000e22000021f100 */
[----:B------:R-:W-:Y:S05]  /*adb0*/  BRA `(.L_x_16227) ;  /* 0x00000008009c7947 */ /* 0x000fea0003800000 */
.L_x_16232:
[----:B------:R-:W3:Y:S02]  /*adc0*/  LDG.E.64 R2, desc[UR36][R2.64] ;  /* 0x0000002402027981 */ /* 0x000ee4000c1e1b00 */
[----:B---3--:R0:W3:Y:S01]  /*add0*/  F2I.F64.TRUNC R23, R2 ;  /* 0x0000000200177311 */ /* 0x0080e2000030d100 */
[----:B------:R-:W-:Y:S05]  /*ade0*/  BRA `(.L_x_16227) ;  /* 0x0000000800907947 */ /* 0x000fea0003800000 */
.L_x_16222:
        /* <DEDUP_REMOVED lines=10> */
[----:B---3--:R-:W-:Y:S01]  /*ae90*/  SEL R23, RZ, 0x1, !P0 ;  /* 0x00000001ff177807 */ /* 0x008fe20004000000 */
[----:B------:R-:W-:Y:S08]  /*aea0*/  BRA `(.L_x_16227) ;  /* 0x0000000800607947 */ /* 0x000ff00003800000 */
.L_x_16236:
[----:B------:R-:W3:Y:S02]  /*aeb0*/  LDG.E.64 R2, desc[UR36][R2.64] ;  /* 0x0000002402027981 */ /* 0x000ee4000c1e1b00 */
[----:B---3--:R0:W3:Y:S01]  /*aec0*/  F2I.F64.TRUNC R23, R2 ;  /* 0x0000000200177311 */ /* 0x0080e2000030d100 */
[----:B------:R-:W-:Y:S05]  /*aed0*/  BRA `(.L_x_16227) ;  /* 0x0000000800547947 */ /* 0x000fea0003800000 */
.L_x_16235:
        /* <DEDUP_REMOVED lines=25> */
[----:B---3--:R0:W2:Y:S01]  /*b070*/  F2I.FTZ.TRUNC.NTZ R23, R5 ;  /* 0x0000000500177305 */ /* 0x0080a2000021f100 */
[----:B------:R-:W-:Y:S05]  /*b080*/  BRA `(.L_x_16227) ;  /* 0x0000000400e87947 */ /* 0x000fea0003800000 */
.L_x_16238:
        /* <DEDUP_REMOVED lines=12> */
[----:B---3--:R0:W2:Y:S01]  /*b150*/  F2I.FTZ.TRUNC.NTZ R23, R4 ;  /* 0x0000000400177305 */ /* 0x0080a2000021f100 */
[----:B------:R-:W-:Y:S05]  /*b160*/  BRA `(.L_x_16227) ;  /* 0x0000000400b07947 */ /* 0x000fea0003800000 */
.L_x_16237:
[----:B---3--:R-:W3:Y:S02]  /*b170*/  LDG.E.U16 R23, desc[UR36][R2.64] ;  /* 0x0000002402177981 */ /* 0x008ee4000c1e1500 */
[----:B---3--:R-:W-:-:S06]  /*b180*/  IMAD.U32 R23, R23, 0x10000, RZ ;  /* 0x0001000017177824 */ /* 0x008fcc00078e00ff */
[----:B------:R-:W0:Y:S01]  /*b190*/  F2I.FTZ.TRUNC.NTZ R23, R23 ;  /* 0x0000001700177305 */ /* 0x000e22000021f100 */
[----:B------:R-:W-:Y:S05]  /*b1a0*/  BRA `(.L_x_16227) ;  /* 0x0000000400a07947 */ /* 0x000fea0003800000 */
.L_x_16234:
        /* <DEDUP_REMOVED lines=8> */
[----:B---3--:R0:W5:Y:S01]  /*b230*/  LDG.E.U16 R23, desc[UR36][R2.64] ;  /* 0x0000002402177981 */ /* 0x008162000c1e1500 */
[----:B------:R-:W-:Y:S05]  /*b240*/  BRA `(.L_x_16227) ;  /* 0x0000000400787947 */ /* 0x000fea0003800000 */
.L_x_16241:
[----:B------:R-:W2:Y:S01]  /*b250*/  LDG.E.U8 R2, desc[UR36][R2.64] ;  /* 0x0000002402027981 */ /* 0x000ea2000c1e1100 */
[----:B------:R-:W-:Y:S01]  /*b260*/  BSSY B0, `(.L_x_16242) ;  /* 0x0000018000007945 */ /* 0x000fe20003800000 */
[----:B---3--:R-:W-:Y:S01]  /*b270*/  IMAD.MOV.U32 R23, RZ, RZ, RZ ;  /* 0x000000ffff177224 */ /* 0x008fe200078e00ff */
        /* <DEDUP_REMOVED lines=18> */
.L_x_16245:
[----:B------:R-:W-:Y:S05]  /*b3a0*/  BSYNC B1 ;  /* 0x0000000000017941 */ /* 0x000fea0003800000 */
.L_x_16244:
[----:B------:R-:W-:Y:S01]  /*b3b0*/  IMAD.SHL.U32 R2, R2, 0x100000, RZ ;  /* 0x0010000002027824 */ /* 0x000fe200078e00ff */
[----:B------:R-:W-:-:S04]  /*b3c0*/  LEA R0, R0, 0x3b800000, 0x17 ;  /* 0x3b80000000007811 */ /* 0x000fc800078eb8ff */
[----:B------:R-:W-:-:S07]  /*b3d0*/  LOP3.LUT R23, R0, R2, R23, 0xfe, !PT ;  /* 0x0000000200177212 */ /* 0x000fce00078efe17 */
.L_x_16243:
[----:B------:R-:W-:Y:S05]  /*b3e0*/  BSYNC B0 ;  /* 0x0000000000007941 */ /* 0x000fea0003800000 */
.L_x_16242:
[----:B------:R-:W0:Y:S01]  /*b3f0*/  F2I.FTZ.TRUNC.NTZ R23, R23 ;  /* 0x0000001700177305 */ /* 0x000e22000021f100 */
[----:B------:R-:W-:Y:S05]  /*b400*/  BRA `(.L_x_16227) ;  /* 0x0000000400087947 */ /* 0x000fea0003800000 */
.L_x_16240:
        /* <DEDUP_REMOVED lines=21> */
.L_x_16249:
[----:B------:R-:W-:Y:S05]  /*b560*/  BSYNC B1 ;  /* 0x0000000000017941 */ /* 0x000fea0003800000 */
.L_x_16248:
[----:B------:R-:W-:Y:S01]  /*b570*/  IMAD.SHL.U32 R2, R2, 0x200000, RZ ;  /* 0x0020000002027824 */ /* 0x000fe200078e00ff */
[----:B------:R-:W-:-:S04]  /*b580*/  LEA R0, R0, 0x37800000, 0x17 ;  /* 0x3780000000007811 */ /* 0x000fc800078eb8ff */
[----:B------:R-:W-:-:S07]  /*b590*/  LOP3.LUT R23, R0, R2, R23, 0xfe, !PT ;  /* 0x0000000200177212 */ /* 0x000fce00078efe17 */
.L_x_16247:
[----:B------:R-:W-:Y:S05]  /*b5a0*/  BSYNC B0 ;  /* 0x0000000000007941 */ /* 0x000fea0003800000 */
.L_x_16246:
[----:B------:R-:W0:Y:S01]  /*b5b0*/  F2I.FTZ.TRUNC.NTZ R23, R23 ;  /* 0x0000001700177305 */ /* 0x000e22000021f100 */
[----:B------:R-:W-:Y:S05]  /*b5c0*/  BRA `(.L_x_16227) ;  /* 0x0000000000987947 */ /* 0x000fea0003800000 */
.L_x_16239:
        /* <DEDUP_REMOVED lines=8> */
[----:B---3--:R-:W-:Y:S01]  /*b650*/  IMAD.MOV.U32 R23, RZ, RZ, 0x400000 ;  /* 0x00400000ff177424 */ /* 0x008fe200078e00ff */
[----:B--2---:R-:W-:-:S13]  /*b660*/  ISETP.NE.AND P0, PT, R2, RZ, PT ;  /* 0x000000ff0200720c */ /* 0x004fda0003f05270 */
[----:B------:R-:W-:Y:S05]  /*b670*/  @!P0 BRA `(.L_x_16253) ;  /* 0x00000000000c8947 */ /* 0x000fea0003800000 */
[----:B------:R-:W-:-:S13]  /*b680*/  ISETP.NE.AND P0, PT, R2, 0xff, PT ;  /* 0x000000ff0200780c */ /* 0x000fda0003f05270 */
[----:B------:R-:W-:Y:S02]  /*b690*/  @!P0 IMAD.MOV.U32 R23, RZ, RZ, 0x7f800001 ;  /* 0x7f800001ff178424 */ /* 0x000fe400078e00ff */
[----:B------:R-:W-:-:S07]  /*b6a0*/  @P0 IMAD.SHL.U32 R23, R2, 0x800000, RZ ;  /* 0x0080000002170824 */ /* 0x000fce00078e00ff */
.L_x_16253:
[----:B------:R-:W-:Y:S05]  /*b6b0*/  BSYNC B0 ;  /* 0x0000000000007941 */ /* 0x000fea0003800000 */
.L_x_16252:
[----:B------:R-:W0:Y:S01]  /*b6c0*/  F2I.FTZ.TRUNC.NTZ R23, R23 ;  /* 0x0000001700177305 */ /* 0x000e22000021f100 */
[----:B------:R-:W-:Y:S05]  /*b6d0*/  BRA `(.L_x_16227) ;  /* 0x0000000000547947 */ /* 0x000fea0003800000 */
.L_x_16226:
        /* <DEDUP_REMOVED lines=14> */
[----:B---3--:R-:W-:-:S07]  /*b7c0*/  IMAD.MOV.U32 R23, RZ, RZ, RZ ;  /* 0x000000ffff177224 */ /* 0x008fce00078e00ff */
[----:B------:R-:W-:-:S07]  /*b7d0*/  LEPC R20, `(.L_x_16254) ;  /* 0x000000001014794e */ /* 0x000fce0000000000 */
[----:B012-45:R-:W-:Y:S05]  /*b7e0*/  CALL.ABS.NOINC R2 ;  /* 0x0000000002007343 */ /* 0x037fea0003c00000 */
.L_x_16254:
[----:B------:R-:W-:Y:S05]  /*b7f0*/  BRA `(.L_x_16227) ;  /* 0x00000000000c7947 */ /* 0x000fea0003800000 */
.L_x_16251:
[----:B---3--:R0:W5:Y:S01]  /*b800*/  LDG.E R23, desc[UR36][R2.64] ;  /* 0x0000002402177981 */ /* 0x008162000c1e1900 */
[----:B------:R-:W-:Y:S05]  /*b810*/  BRA `(.L_x_16227) ;  /* 0x0000000000047947 */ /* 0x000fea0003800000 */
.L_x_16250:
[----:B---3--:R0:W5:Y:S02]  /*b820*/  LDG.E R23, desc[UR36][R2.64] ;  /* 0x0000002402177981 */ /* 0x008164000c1e1900 */
.L_x_16227:
[-C--:B0-23-5:R-:W-:Y:S02]  /*b830*/  IABS R5, R23.reuse ;  /* 0x0000001700057213 */ /* 0x0adfe40000000000 */
[----:B-1--4-:R-:W-:Y:S02]  /*b840*/  IABS R6, R22 ;  /* 0x0000001600067213 */ /* 0x012fe40000000000 */
        /* <DEDUP_REMOVED lines=38> */
.L_x_16258:
[----:B------:R0:W-:Y:S01]  /*bab0*/  STG.E.U8 desc[UR36][R16.64], R2 ;  /* 0x0000000210007986 */ /* 0x0001e2000c101124 */
[----:B------:R-:W-:Y:S05]  /*bac0*/  BRA `(.L_x_16260) ;  /* 0x0000000c00507947 */ /* 0x000fea0003800000 */
.L_x_16257:
        /* <DEDUP_REMOVED lines=9> */
.L_x_16262:
[----:B------:R0:W-:Y:S01]  /*bb60*/  STG.E desc[UR36][R16.64], R2 ;  /* 0x0000000210007986 */ /* 0x0001e2000c101924 */
[----:B------:R-:W-:Y:S05]  /*bb70*/  BRA `(.L_x_16260) ;  /* 0x0000000c00247947 */ /* 0x000fea0003800000 */
.L_x_16261:
[----:B------:R0:W-:Y:S01]  /*bb80*/  STG.E.U16 desc[UR36][R16.64], R2 ;  /* 0x0000000210007986 */ /* 0x0001e2000c101524 */
[----:B------:R-:W-:Y:S05]  /*bb90*/  BRA `(.L_x_16260) ;  /* 0x0000000c001c7947 */ /* 0x000fea0003800000 */
.L_x_16256:
        /* <DEDUP_REMOVED lines=9> */
.L_x_16264:
[----:B------:R-:W-:-:S04]  /*bc30*/  I2FP.F32.S32 R0, R2 ;  /* 0x0000000200007245 */ /* 0x000fc80000201400 */
[----:B------:R-:W-:-:S05]  /*bc40*/  F2FP.F16.F32.PACK_AB R0, RZ, R0 ;  /* 0x00000000ff00723e */ /* 0x000fca00000000ff */
[----:B------:R0:W-:Y:S01]  /*bc50*/  STG.E.U16 desc[UR36][R16.64], R0 ;  /* 0x0000000010007986 */ /* 0x0001e2000c101524 */
[----:B------:R-:W-:Y:S05]  /*bc60*/  BRA `(.L_x_16260) ;  /* 0x0000000800e87947 */ /* 0x000fea0003800000 */
.L_x_16263:
        /* <DEDUP_REMOVED lines=10> */
.L_x_16266:
[----:B------:R-:W-:-:S04]  /*bd10*/  I2FP.F32.S32 R2, R2 ;  /* 0x0000000200027245 */ /* 0x000fc80000201400 */
[----:B------:R-:W-:-:S04]  /*bd20*/  F2FP.F16.F32.PACK_AB R3, RZ, R2 ;  /* 0x00000002ff03723e */ /* 0x000fc800000000ff */
[----:B------:R-:W-:-:S05]  /*bd30*/  PRMT R3, R3, 0x5410, RZ ;  /* 0x0000541003037816 */ /* 0x000fca00000000ff */
[----:B------:R0:W-:Y:S01]  /*bd40*/  STG.E desc[UR36][R16.64], R3 ;  /* 0x0000000310007986 */ /* 0x0001e2000c101924 */
[----:B------:R-:W-:Y:S05]  /*bd50*/  BRA `(.L_x_16260) ;  /* 0x0000000800ac7947 */ /* 0x000fea0003800000 */
.L_x_16265:
[----:B------:R-:W0:Y:S02]  /*bd60*/  I2F.F64 R2, R2 ;  /* 0x0000000200027312 */ /* 0x000e240000201c00 */
[----:B0-----:R0:W-:Y:S01]  /*bd70*/  STG.E.64 desc[UR36][R16.64], R2 ;  /* 0x0000000210007986 */ /* 0x0011e2000c101b24 */
[----:B------:R-:W-:Y:S05]  /*bd80*/  BRA `(.L_x_16260) ;  /* 0x0000000800a07947 */ /* 0x000fea0003800000 */
.L_x_16255:
        /* <DEDUP_REMOVED lines=12> */
.L_x_16269:
[----:B------:R-:W0:Y:S01]  /*be50*/  I2F.F64 R4, R2 ;  /* 0x0000000200047312 */ /* 0x000e220000201c00 */
[----:B------:R-:W-:-:S05]  /*be60*/  CS2R R6, SRZ ;  /* 0x0000000000067805 */ /* 0x000fca000001ff00 */
[----:B0-----:R0:W-:Y:S01]  /*be70*/  STG.E.128 desc[UR36][R16.64], R4 ;  /* 0x0000000410007986 */ /* 0x0011e2000c101d24 */
[----:B------:R-:W-:Y:S05]  /*be80*/  BRA `(.L_x_16260) ;  /* 0x0000000800607947 */ /* 0x000fea0003800000 */
.L_x_16268:
        /* <DEDUP_REMOVED lines=21> */
.L_x_16273:
[----:B------:R-:W-:Y:S05]  /*bfe0*/  BSYNC B0 ;  /* 0x0000000000007941 */ /* 0x000fea0003800000 */
.L_x_16272:
[----:B------:R-:W-:-:S05]  /*bff0*/  LOP3.LUT R3, R0, R3, RZ, 0xfc, !PT ;  /* 0x0000000300037212 */ /* 0x000fca00078efcff */
[----:B------:R0:W-:Y:S01]  /*c000*/  STG.E.U8 desc[UR36][R16.64], R3 ;  /* 0x0000000310007986 */ /* 0x0001e2000c101124 */
[----:B------:R-:W-:Y:S05]  /*c010*/  BRA `(.L_x_16260) ;  /* 0x0000000400fc7947 */ /* 0x000fea0003800000 */
.L_x_16271:
        /* <DEDUP_REMOVED lines=13> */
.L_x_16275:
[----:B------:R-:W-:Y:S01]  /*c0f0*/  IMAD.MOV.U32 R0, RZ, RZ, 0x7f ;  /* 0x0000007fff007424 */ /* 0x000fe200078e00ff */
[----:B------:R-:W-:-:S04]  /*c100*/  ISETP.GT.U32.AND P0, PT, R2, 0x7f800000, PT ;  /* 0x7f8000000200780c */ /* 0x000fc80003f04070 */
[----:B------:R-:W-:-:S09]  /*c110*/  SEL R0, R0, 0x7c, P0 ;  /* 0x0000007c00007807 */ /* 0x000fd20000000000 */
.L_x_16276:
[----:B------:R-:W-:Y:S05]  /*c120*/  BSYNC B0 ;  /* 0x0000000000007941 */ /* 0x000fea0003800000 */
.L_x_16274:
[----:B------:R-:W-:-:S04]  /*c130*/  LOP3.LUT R2, R3, 0x80000000, RZ, 0xc0, !PT ;  /* 0x8000000003027812 */ /* 0x000fc800078ec0ff */
[----:B------:R-:W-:-:S04]  /*c140*/  SHF.R.U32.HI R3, RZ, 0x18, R2 ;  /* 0x00000018ff037819 */ /* 0x000fc80000011602 */
[----:B------:R-:W-:-:S05]  /*c150*/  LOP3.LUT R3, R0, R3, RZ, 0xfc, !PT ;  /* 0x0000000300037212 */ /* 0x000fca00078efcff */
[----:B------:R0:W-:Y:S01]  /*c160*/  STG.E.U8 desc[UR36][R16.64], R3 ;  /* 0x0000000310007986 */ /* 0x0001e2000c101124 */
[----:B------:R-:W-:Y:S05]  /*c170*/  BRA `(.L_x_16260) ;  /* 0x0000000400a47947 */ /* 0x000fea0003800000 */
.L_x_16270:
[----:B------:R-:W-:-:S04]  /*c180*/  I2FP.F32.S32 R0, R2 ;  /* 0x0000000200007245 */ /* 0x000fc80000201400 */
[----:B------:R-:W-:-:S05]  /*c190*/  F2FP.BF16.F32.PACK_AB R0, RZ, R0 ;  /* 0x00000000ff00723e */ /* 0x000fca00000010ff */
[----:B------:R0:W-:Y:S01]  /*c1a0*/  STG.E.U16 desc[UR36][R16.64], R0 ;  /* 0x0000000010007986 */ /* 0x0001e2000c101524 */
[----:B------:R-:W-:Y:S05]  /*c1b0*/  BRA `(.L_x_16260) ;  /* 0x0000000400947947 */ /* 0x000fea0003800000 */
.L_x_16267:
        /* <DEDUP_REMOVED lines=10> */
.L_x_16279:
        /* <DEDUP_REMOVED lines=17> */
.L_x_16282:
[----:B------:R-:W-:-:S04]  /*c370*/  LOP3.LUT R2, R3, 0x80000000, RZ, 0xc0, !PT ;  /* 0x8000000003027812 */ /* 0x000fc800078ec0ff */
[----:B------:R-:W-:-:S04]  /*c380*/  SHF.R.U32.HI R3, RZ, 0x18, R2 ;  /* 0x00000018ff037819 */ /* 0x000fc80000011602 */
[----:B------:R-:W-:-:S04]  /*c390*/  LOP3.LUT R0, R0, R3, RZ, 0xfc, !PT ;  /* 0x0000000300007212 */ /* 0x000fc800078efcff */
[----:B------:R-:W-:-:S07]  /*c3a0*/  PRMT R8, R0, 0x7610, R8 ;  /* 0x0000761000087816 */ /* 0x000fce0000000008 */
.L_x_16281:
[----:B------:R-:W-:Y:S05]  /*c3b0*/  BSYNC B0 ;  /* 0x0000000000007941 */ /* 0x000fea0003800000 */
.L_x_16280:
[----:B------:R3:W-:Y:S01]  /*c3c0*/  STG.E.U8 desc[UR36][R16.64], R8 ;  /* 0x0000000810007986 */ /* 0x0007e2000c101124 */
[----:B------:R-:W-:Y:S05]  /*c3d0*/  BRA `(.L_x_16260) ;  /* 0x00000004000c7947 */ /* 0x000fea0003800000 */
.L_x_16278:
        /* <DEDUP_REMOVED lines=17> */
.L_x_16285:
[----:B------:R-:W-:-:S04]  /*c4f0*/  LOP3.LUT R2, R3, 0x80000000, RZ, 0xc0, !PT ;  /* 0x8000000003027812 */ /* 0x000fc800078ec0ff */
[----:B------:R-:W-:-:S04]  /*c500*/  SHF.R.U32.HI R3, RZ, 0x18, R2 ;  /* 0x00000018ff037819 */ /* 0x000fc80000011602 */
[----:B------:R-:W-:-:S04]  /*c510*/  LOP3.LUT R0, R0, R3, RZ, 0xfc, !PT ;  /* 0x0000000300007212 */ /* 0x000fc800078efcff */
[----:B------:R-:W-:-:S07]  /*c520*/  PRMT R8, R0, 0x7610, R8 ;  /* 0x0000761000087816 */ /* 0x000fce0000000008 */
.L_x_16284:
[----:B------:R-:W-:Y:S05]  /*c530*/  BSYNC B0 ;  /* 0x0000000000007941 */ /* 0x000fea0003800000 */
.L_x_16283:
[----:B------:R0:W-:Y:S01]  /*c540*/  STG.E.U8 desc[UR36][R16.64], R8 ;  /* 0x0000000810007986 */ /* 0x0001e2000c101124 */
[----:B------:R-:W-:Y:S05]  /*c550*/  BRA `(.L_x_16260) ;  /* 0x0000000000ac7947 */ /* 0x000fea0003800000 */
.L_x_16277:
        /* <DEDUP_REMOVED lines=22> */
.L_x_16259:
        /* <DEDUP_REMOVED lines=16> */
.L_x_16288:
[----:B------:R-:W-:Y:S05]  /*c7c0*/  BRA `(.L_x_16260) ;  /* 0x0000000000107947 */ /* 0x000fea0003800000 */
.L_x_16287:
[----:B------:R-:W-:-:S05]  /*c7d0*/  SHF.R.S32.HI R3, RZ, 0x1f, R2 ;  /* 0x0000001fff037819 */ /* 0x000fca0000011402 */
[----:B------:R1:W-:Y:S01]  /*c7e0*/  STG.E.64 desc[UR36][R16.64], R2 ;  /* 0x0000000210007986 */ /* 0x0003e2000c101b24 */
[----:B------:R-:W-:Y:S05]  /*c7f0*/  BRA `(.L_x_16260) ;  /* 0x0000000000047947 */ /* 0x000fea0003800000 */
.L_x_16286:
[----:B------:R0:W-:Y:S02]  /*c800*/  STG.E desc[UR36][R16.64], R2 ;  /* 0x0000000210007986 */ /* 0x0001e4000c101924 */
.L_x_16260:
[----:B------:R-:W-:-:S07]  /*c810*/  VIADD R19, R19, 0x80 ;  /* 0x0000008013137836 */ /* 0x000fce0000000000 */
.L_x_16187:
[----:B------:R-:W-:Y:S05]  /*c820*/  BSYNC B6 ;  /* 0x0000000000067941 */ /* 0x000fea0003800000 */
.L_x_16186:
        /* <DEDUP_REMOVED lines=357> */
.L_x_16289:
        /* <DEDUP_REMOVED lines=20> */
.L_x_16293:
[----:B------:R0:W5:Y:S01]  /*dfc0*/  LDG.E.U8 R19, desc[UR36][R2.64] ;  /* 0x0000002402137981 */ /* 0x000162000c1e1100 */
[----:B------:R-:W-:Y:S05]  /*dfd0*/  BRA `(.L_x_16295) ;  /* 0x0000000c00347947 */ /* 0x000fea0003800000 */
.L_x_16292:
        /* <DEDUP_REMOVED lines=8> */
.L_x_16297:
[----:B------:R0:W5:Y:S01]  /*e060*/  LDG.E R19, desc[UR36][R2.64] ;  /* 0x0000002402137981 */ /* 0x000162000c1e1900 */
[----:B------:R-:W-:Y:S05]  /*e070*/  BRA `(.L_x_16295) ;  /* 0x0000000c000c7947 */ /* 0x000fea0003800000 */
.L_x_16296:
[----:B------:R0:W5:Y:S01]  /*e080*/  LDG.E.S16 R19, desc[UR36][R2.64] ;  /* 0x0000002402137981 */ /* 0x000162000c1e1700 */
[----:B------:R-:W-:Y:S05]  /*e090*/  BRA `(.L_x_16295) ;  /* 0x0000000c00047947 */ /* 0x000fea0003800000 */
.L_x_16291:
        /* <DEDUP_REMOVED lines=9> */
.L_x_16299:
[----:B------:R-:W2:Y:S02]  /*e130*/  LDG.E.U16 R2, desc[UR36][R2.64] ;  /* 0x0000002402027981 */ /* 0x000ea4000c1e1500 */
[----:B--2---:R-:W-:-:S06]  /*e140*/  HADD2.F32 R19, -RZ, R2.H0_H0 ;  /* 0x20000002ff137230 */ /* 0x004fcc0000004100 */
[----:B------:R-:W0:Y:S01]  /*e150*/  F2I.FTZ.TRUNC.NTZ R19, R19 ;  /* 0x0000001300137305 */ /* 0x000e22000021f100 */
[----:B------:R-:W-:Y:S05]  /*e160*/  BRA `(.L_x_16295) ;  /* 0x0000000800d07947 */ /* 0x000fea0003800000 */
.L_x_16298:
        /* <DEDUP_REMOVED lines=9> */
.L_x_16301:
[----:B------:R-:W2:Y:S02]  /*e200*/  LDG.E.U16 R2, desc[UR36][R2.64] ;  /* 0x0000002402027981 */ /* 0x000ea4000c1e1500 */
[----:B--2---:R-:W-:-:S06]  /*e210*/  HADD2.F32 R19, -RZ, R2.H0_H0 ;  /* 0x20000002ff137230 */ /* 0x004fcc0000004100 */
[----:B------:R-:W0:Y:S01]  /*e220*/  F2I.FTZ.TRUNC.NTZ R19, R19 ;  /* 0x0000001300137305 */ /* 0x000e22000021f100 */
[----:B------:R-:W-:Y:S05]  /*e230*/  BRA `(.L_x_16295) ;  /* 0x00000008009c7947 */ /* 0x000fea0003800000 */
.L_x_16300:
[----:B------:R-:W2:Y:S02]  /*e240*/  LDG.E.64 R2, desc[UR36][R2.64] ;  /* 0x0000002402027981 */ /* 0x000ea4000c1e1b00 */
[----:B--2---:R0:W1:Y:S01]  /*e250*/  F2I.F64.TRUNC R19, R2 ;  /* 0x0000000200137311 */ /* 0x004062000030d100 */
[----:B------:R-:W-:Y:S05]  /*e260*/  BRA `(.L_x_16295) ;  /* 0x0000000800907947 */ /* 0x000fea0003800000 */
.L_x_16290:
        /* <DEDUP_REMOVED lines=12> */
.L_x_16304:
[----:B------:R-:W2:Y:S02]  /*e330*/  LDG.E.64 R2, desc[UR36][R2.64] ;  /* 0x0000002402027981 */ /* 0x000ea4000c1e1b00 */
[----:B--2---:R0:W1:Y:S01]  /*e340*/  F2I.F64.TRUNC R19, R2 ;  /* 0x0000000200137311 */ /* 0x004062000030d100 */
[----:B------:R-:W-:Y:S05]  /*e350*/  BRA `(.L_x_16295) ;  /* 0x0000000800547947 */ /* 0x000fea0003800000 */
.L_x_16303:
        /* <DEDUP_REMOVED lines=27> */
.L_x_16306:
        /* <DEDUP_REMOVED lines=14> */
.L_x_16305:
[----:B------:R-:W2:Y:S02]  /*e5f0*/  LDG.E.U16 R19, desc[UR36][R2.64] ;  /* 0x0000002402137981 */ /* 0x000ea4000c1e1500 */
[----:B--2---:R-:W-:-:S06]  /*e600*/  IMAD.U32 R19, R19, 0x10000, RZ ;  /* 0x0001000013137824 */ /* 0x004fcc00078e00ff */
[----:B------:R-:W4:Y:S01]  /*e610*/  F2I.FTZ.TRUNC.NTZ R19, R19 ;  /* 0x0000001300137305 */ /* 0x000f22000021f100 */
[----:B------:R-:W-:Y:S05]  /*e620*/  BRA `(.L_x_16295) ;  /* 0x0000000400a07947 */ /* 0x000fea0003800000 */
.L_x_16302:
        /* <DEDUP_REMOVED lines=10> */
.L_x_16309:
        /* <DEDUP_REMOVED lines=21> */
.L_x_16313:
[----:B------:R-:W-:Y:S05]  /*e820*/  BSYNC B1 ;  /* 0x0000000000017941 */ /* 0x000fea0003800000 */
.L_x_16312:
[----:B------:R-:W-:Y:S01]  /*e830*/  IMAD.SHL.U32 R2, R2, 0x100000, RZ ;  /* 0x0010000002027824 */ /* 0x000fe200078e00ff */
[----:B------:R-:W-:-:S04]  /*e840*/  LEA R0, R0, 0x3b800000, 0x17 ;  /* 0x3b80000000007811 */ /* 0x000fc800078eb8ff */
[----:B------:R-:W-:-:S07]  /*e850*/  LOP3.LUT R19, R0, R2, R19, 0xfe, !PT ;  /* 0x0000000200137212 */ /* 0x000fce00078efe13 */
.L_x_16311:
[----:B------:R-:W-:Y:S05]  /*e860*/  BSYNC B0 ;  /* 0x0000000000007941 */ /* 0x000fea0003800000 */
.L_x_16310:
[----:B------:R-:W0:Y:S01]  /*e870*/  F2I.FTZ.TRUNC.NTZ R19, R19 ;  /* 0x0000001300137305 */ /* 0x000e22000021f100 */
[----:B------:R-:W-:Y:S05]  /*e880*/  BRA `(.L_x_16295) ;  /* 0x0000000400087947 */ /* 0x000fea0003800000 */
.L_x_16308:
        /* <DEDUP_REMOVED lines=21> */
.L_x_16317:
[----:B------:R-:W-:Y:S05]  /*e9e0*/  BSYNC B1 ;  /* 0x0000000000017941 */ /* 0x000fea0003800000 */
.L_x_16316:
[----:B------:R-:W-:Y:S01]  /*e9f0*/  IMAD.SHL.U32 R2, R2, 0x200000, RZ ;  /* 0x0020000002027824 */ /* 0x000fe200078e00ff */
[----:B------:R-:W-:-:S04]  /*ea00*/  LEA R0, R0, 0x37800000, 0x17 ;  /* 0x3780000000007811 */ /* 0x000fc800078eb8ff */
[----:B------:R-:W-:-:S07]  /*ea10*/  LOP3.LUT R19, R0, R2, R19, 0xfe, !PT ;  /* 0x0000000200137212 */ /* 0x000fce00078efe13 */
.L_x_16315:
[----:B------:R-:W-:Y:S05]  /*ea20*/  BSYNC B0 ;  /* 0x0000000000007941 */ /* 0x000fea0003800000 */
.L_x_16314:
[----:B------:R-:W0:Y:S01]  /*ea30*/  F2I.FTZ.TRUNC.NTZ R19, R19 ;  /* 0x0000001300137305 */ /* 0x000e22000021f100 */
[----:B------:R-:W-:Y:S05]  /*ea40*/  BRA `(.L_x_16295) ;  /* 0x0000000000987947 */ /* 0x000fea0003800000 */
.L_x_16307:
        /* <DEDUP_REMOVED lines=14> */
.L_x_16321:
[----:B------:R-:W-:Y:S05]  /*eb30*/  BSYNC B0 ;  /* 0x0000000000007941 */ /* 0x000fea0003800000 */
.L_x_16320:
[----:B------:R-:W0:Y:S01]  /*eb40*/  F2I.FTZ.TRUNC.NTZ R19, R19 ;  /* 0x0000001300137305 */ /* 0x000e22000021f100 */
[----:B------:R-:W-:Y:S05]  /*eb50*/  BRA `(.L_x_16295) ;  /* 0x0000000000547947 */ /* 0x000fea0003800000 */
.L_x_16294:
        /* <DEDUP_REMOVED lines=17> */
.L_x_16322:
[----:B------:R-:W-:Y:S05]  /*ec70*/  BRA `(.L_x_16295) ;  /* 0x00000000000c7947 */ /* 0x000fea0003800000 */
.L_x_16319:
[----:B------:R0:W5:Y:S01]  /*ec80*/  LDG.E R19, desc[UR36][R2.64] ;  /* 0x0000002402137981 */ /* 0x000162000c1e1900 */
[----:B------:R-:W-:Y:S05]  /*ec90*/  BRA `(.L_x_16295) ;  /* 0x0000000000047947 */ /* 0x000fea0003800000 */
.L_x_16318:
[----:B------:R0:W5:Y:S02]  /*eca0*/  LDG.E R19, desc[UR36][R2.64] ;  /* 0x0000002402137981 */ /* 0x000164000c1e1900 */
.L_x_16295:
        /* <DEDUP_REMOVED lines=17> */
.L_x_16326:
[----:B------:R2:W5:Y:S01]  /*edc0*/  LDG.E.U8 R18, desc[UR36][R2.64] ;  /* 0x0000002402127981 */ /* 0x000562000c1e1100 */
[----:B------:R-:W-:Y:S05]  /*edd0*/  BRA `(.L_x_16328) ;  /* 0x0000000c00347947 */ /* 0x000fea0003800000 */
.L_x_16325:
        /* <DEDUP_REMOVED lines=8> */
.L_x_16330:
[----:B------:R0:W5:Y:S01]  /*ee60*/  LDG.E R18, desc[UR36][R2.64] ;  /* 0x0000002402127981 */ /* 0x000162000c1e1900 */
[----:B------:R-:W-:Y:S05]  /*ee70*/  BRA `(.L_x_16328) ;  /* 0x0000000c000c7947 */ /* 0x000fea0003800000 */
.L_x_16329:
[----:B------:R0:W5:Y:S01]  /*ee80*/  LDG.E.S16 R18, desc[UR36][R2.64] ;  /* 0x0000002402127981 */ /* 0x000162000c1e1700 */
[----:B------:R-:W-:Y:S05]  /*ee90*/  BRA `(.L_x_16328) ;  /* 0x0000000c00047947 */ /* 0x000fea0003800000 */
.L_x_16324:
        /* <DEDUP_REMOVED lines=9> */
.L_x_16332:
[----:B------:R-:W2:Y:S02]  /*ef30*/  LDG.E.U16 R2, desc[UR36][R2.64] ;  /* 0x0000002402027981 */ /* 0x000ea4000c1e1500 */
[----:B--2---:R-:W-:-:S06]  /*ef40*/  HADD2.F32 R18, -RZ, R2.H0_H0 ;  /* 0x20000002ff127230 */ /* 0x004fcc0000004100 */
[----:B------:R-:W0:Y:S01]  /*ef50*/  F2I.FTZ.TRUNC.NTZ R18, R18 ;  /* 0x0000001200127305 */ /* 0x000e22000021f100 */
[----:B------:R-:W-:Y:S05]  /*ef60*/  BRA `(.L_x_16328) ;  /* 0x0000000800d07947 */ /* 0x000fea0003800000 */
.L_x_16331:
        /* <DEDUP_REMOVED lines=9> */
.L_x_16334:
[----:B------:R-:W2:Y:S02]  /*f000*/  LDG.E.U16 R2, desc[UR36][R2.64] ;  /* 0x0000002402027981 */ /* 0x000ea4000c1e1500 */
[----:B--2---:R-:W-:-:S06]  /*f010*/  HADD2.F32 R18, -RZ, R2.H0_H0 ;  /* 0x20000002ff127230 */ /* 0x004fcc0000004100 */
[----:B------:R-:W0:Y:S01]  /*f020*/  F2I.FTZ.TRUNC.NTZ R18, R18 ;  /* 0x0000001200127305 */ /* 0x000e22000021f100 */
[----:B------:R-:W-:Y:S05]  /*f030*/  BRA `(.L_x_16328) ;  /* 0x00000008009c7947 */ /* 0x000fea0003800000 */
.L_x_16333:
[----:B------:R-:W2:Y:S02]  /*f040*/  LDG.E.64 R2, desc[UR36][R2.64] ;  /* 0x0000002402027981 */ /* 0x000ea4000c1e1b00 */
[----:B--2---:R0:W2:Y:S01]  /*f050*/  F2I.F64.TRUNC R18, R2 ;  /* 0x0000000200127311 */ /* 0x0040a2000030d100 */
[----:B------:R-:W-:Y:S05]  /*f060*/  BRA `(.L_x_16328) ;  /* 0x0000000800907947 */ /* 0x000fea0003800000 */
.L_x_16323:
        /* <DEDUP_REMOVED lines=12> */
.L_x_16337:
[----:B------:R-:W2:Y:S02]  /*f130*/  LDG.E.64 R2, desc[UR36][R2.64] ;  /* 0x0000002402027981 */ /* 0x000ea4000c1e1b00 */
[----:B--2---:R0:W2:Y:S01]  /*f140*/  F2I.F64.TRUNC R18, R2 ;  /* 0x0000000200127311 */ /* 0x0040a2000030d100 */
[----:B------:R-:W-:Y:S05]  /*f150*/  BRA `(.L_x_16328) ;  /* 0x0000000800547947 */ /* 0x000fea0003800000 */
.L_x_16336:
        /* <DEDUP_REMOVED lines=27> */
.L_x_16339:
        /* <DEDUP_REMOVED lines=14> */
.L_x_16338:
[----:B------:R-:W2:Y:S02]  /*f3f0*/  LDG.E.U16 R18, desc[UR36][R2.64] ;  /* 0x0000002402127981 */ /* 0x000ea4000c1e1500 */
[----:B--2---:R-:W-:-:S06]  /*f400*/  IMAD.U32 R18, R18, 0x10000, RZ ;  /* 0x0001000012127824 */ /* 0x004fcc00078e00ff */
[----:B------:R-:W0:Y:S01]  /*f410*/  F2I.FTZ.TRUNC.NTZ R18, R18 ;  /* 0x0000001200127305 */ /* 0x000e22000021f100 */
[----:B------:R-:W-:Y:S05]  /*f420*/  BRA `(.L_x_16328) ;  /* 0x0000000400a07947 */ /* 0x000fea0003800000 */
.L_x_16335:
        /* <DEDUP_REMOVED lines=10> */
.L_x_16342:
        /* <DEDUP_REMOVED lines=21> */
.L_x_16346:
[----:B------:R-:W-:Y:S05]  /*f620*/  BSYNC B1 ;  /* 0x0000000000017941 */ /* 0x000fea0003800000 */
.L_x_16345:
[----:B------:R-:W-:Y:S01]  /*f630*/  IMAD.SHL.U32 R2, R2, 0x100000, RZ ;  /* 0x0010000002027824 */ /* 0x000fe200078e00ff */
[----:B------:R-:W-:-:S04]  /*f640*/  LEA R3, R0, 0x3b800000, 0x17 ;  /* 0x3b80000000037811 */ /* 0x000fc800078eb8ff */
[----:B------:R-:W-:-:S07]  /*f650*/  LOP3.LUT R18, R3, R2, R18, 0xfe, !PT ;  /* 0x0000000203127212 */ /* 0x000fce00078efe12 */
.L_x_16344:
[----:B------:R-:W-:Y:S05]  /*f660*/  BSYNC B0 ;  /* 0x0000000000007941 */ /* 0x000fea0003800000 */
.L_x_16343:
[----:B------:R-:W0:Y:S01]  /*f670*/  F2I.FTZ.TRUNC.NTZ R18, R18 ;  /* 0x0000001200127305 */ /* 0x000e22000021f100 */
[----:B------:R-:W-:Y:S05]  /*f680*/  BRA `(.L_x_16328) ;  /* 0x0000000400087947 */ /* 0x000fea0003800000 */
.L_x_16341:
        /* <DEDUP_REMOVED lines=21> */
.L_x_16350:
[----:B------:R-:W-:Y:S05]  /*f7e0*/  BSYNC B1 ;  /* 0x0000000000017941 */ /* 0x000fea0003800000 */
.L_x_16349:
[----:B------:R-:W-:Y:S01]  /*f7f0*/  IMAD.SHL.U32 R2, R2, 0x200000, RZ ;  /* 0x0020000002027824 */ /* 0x000fe200078e00ff */
[----:B------:R-:W-:-:S04]  /*f800*/  LEA R3, R0, 0x37800000, 0x17 ;  /* 0x3780000000037811 */ /* 0x000fc800078eb8ff */
[----:B------:R-:W-:-:S07]  /*f810*/  LOP3.LUT R18, R3, R2, R18, 0xfe, !PT ;  /* 0x0000000203127212 */ /* 0x000fce00078efe12 */
.L_x_16348:
[----:B------:R-:W-:Y:S05]  /*f820*/  BSYNC B0 ;  /* 0x0000000000007941 */ /* 0x000fea0003800000 */
.L_x_16347:
[----:B------:R-:W0:Y:S01]  /*f830*/  F2I.FTZ.TRUNC.NTZ R18, R18 ;  /* 0x0000001200127305 */ /* 0x000e22000021f100 */
[----:B------:R-:W-:Y:S05]  /*f840*/  BRA `(.L_x_16328) ;  /* 0x0000000000987947 */ /* 0x000fea0003800000 */
.L_x_16340:
        /* <DEDUP_REMOVED lines=14> */
.L_x_16354:
[----:B------:R-:W-:Y:S05]  /*f930*/  BSYNC B0 ;  /* 0x0000000000007941 */ /* 0x000fea0003800000 */
.L_x_16353:
[----:B------:R-:W0:Y:S01]  /*f940*/  F2I.FTZ.TRUNC.NTZ R18, R18 ;  /* 0x0000001200127305 */ /* 0x000e22000021f100 */
[----:B------:R-:W-:Y:S05]  /*f950*/  BRA `(.L_x_16328) ;  /* 0x0000000000547947 */ /* 0x000fea0003800000 */
.L_x_16327:
        /* <DEDUP_REMOVED lines=17> */
.L_x_16355:
[----:B------:R-:W-:Y:S05]  /*fa70*/  BRA `(.L_x_16328) ;  /* 0x00000000000c7947 */ /* 0x000fea0003800000 */
.L_x_16352:
[----:B------:R0:W5:Y:S01]  /*fa80*/  LDG.E R18, desc[UR36][R2.64] ;  /* 0x0000002402127981 */ /* 0x000162000c1e1900 */
[----:B------:R-:W-:Y:S05]  /*fa90*/  BRA `(.L_x_16328) ;  /* 0x0000000000047947 */ /* 0x000fea0003800000 */
.L_x_16351:
[----:B------:R0:W5:Y:S02]  /*faa0*/  LDG.E R18, desc[UR36][R2.64] ;  /* 0x0000002402127981 */ /* 0x000164000c1e1900 */
.L_x_16328:
[-C--:B0-2--5:R-:W-:Y:S02]  /*fab0*/  IABS R5, R18.reuse ;  /* 0x0000001200057213 */ /* 0x0a5fe40000000000 */
        /* <DEDUP_REMOVED lines=39> */
.L_x_16359:
[----:B------:R-:W-:Y:S01]  /*fd30*/  STG.E.U8 desc[UR36][R16.64], R2 ;  /* 0x0000000210007986 */ /* 0x000fe2000c101124 */
[----:B------:R-:W-:Y:S05]  /*fd40*/  EXIT ;  /* 0x000000000000794d */ /* 0x000fea0003800000 */
.L_x_16358:
[----:B------:R-:W-:-:S13]  /*fd50*/  ISETP.NE.AND P0, PT, R0, 0x2, PT ;  /* 0x000000020000780c */ /* 0x000fda0003f05270 */
[----:B------:R-:W-:Y:S05]  /*fd60*/  @!P0 BRA `(.L_x_16361) ;  /* 0x0000000000248947 */ /* 0x000fea0003800000 */
[----:B------:R-:W-:-:S13]  /*fd70*/  ISETP.NE.AND P0, PT, R0, 0x3, PT ;  /* 0x000000030000780c */ /* 0x000fda0003f05270 */
[----:B------:R-:W-:Y:S05]  /*fd80*/  @!P0 BRA `(.L_x_16362) ;  /* 0x0000000000148947 */ /* 0x000fea0003800000 */
[----:B------:R-:W-:-:S13]  /*fd90*/  ISETP.NE.AND P0, PT, R0, 0x4, PT ;  /* 0x000000040000780c */ /* 0x000fda0003f05270 */
[----:B------:R-:W-:Y:S05]  /*fda0*/  @P0 BRA `(.L_x_16360) ;  /* 0x0000000800e40947 */ /* 0x000fea0003800000 */
[----:B------:R-:W-:-:S05]  /*fdb0*/  SHF.R.S32.HI R3, RZ, 0x1f, R2 ;  /* 0x0000001fff037819 */ /* 0x000fca0000011402 */
[----:B------:R-:W-:Y:S01]  /*fdc0*/  STG.E.64 desc[UR36][R16.64], R2 ;  /* 0x0000000210007986 */ /* 0x000fe2000c101b24 */
[----:B------:R-:W-:Y:S05]  /*fdd0*/  EXIT ;  /* 0x000000000000794d */ /* 0x000fea0003800000 */
.L_x_16362:
[----:B------:R-:W-:Y:S01]  /*fde0*/  STG.E desc[UR36][R16.64], R2 ;  /* 0x0000000210007986 */ /* 0x000fe2000c101924 */
[----:B------:R-:W-:Y:S05]  /*fdf0*/  EXIT ;  /* 0x000000000000794d */ /* 0x000fea0003800000 */
.L_x_16361:
[----:B------:R-:W-:Y:S01]  /*fe00*/  STG.E.U16 desc[UR36][R16.64], R2 ;  /* 0x0000000210007986 */ /* 0x000fe2000c101524 */
[----:B------:R-:W-:Y:S05]  /*fe10*/  EXIT ;  /* 0x000000000000794d */ /* 0x000fea0003800000 */
.L_x_16357:
[----:B------:R-:W-:-:S13]  /*fe20*/  ISETP.GT.AND P0, PT, R0, 0x6, PT ;  /* 0x000000060000780c */ /* 0x000fda0003f04270 */
[----:B------:R-:W-:Y:S05]  /*fe30*/  @P0 BRA `(.L_x_16363) ;  /* 0x00000000002c0947 */ /* 0x000fea0003800000 */
[----:B------:R-:W-:-:S13]  /*fe40*/  ISETP.NE.AND P0, PT, R0, 0x5, PT ;  /* 0x000000050000780c */ /* 0x000fda0003f05270 */
[----:B------:R-:W-:Y:S05]  /*fe50*/  @!P0 BRA `(.L_x_16364) ;  /* 0x0000000000148947 */ /* 0x000fea0003800000 */
[----:B------:R-:W-:-:S13]  /*fe60*/  ISETP.NE.AND P0, PT, R0, 0x6, PT ;  /* 0x000000060000780c */ /* 0x000fda0003f05270 */
[----:B------:R-:W-:Y:S05]  /*fe70*/  @P0 BRA `(.L_x_16360) ;  /* 0x0000000800b00947 */ /* 0x000fea0003800000 */
[----:B------:R-:W-:-:S05]  /*fe80*/  I2FP.F32.S32 R3, R2 ;  /* 0x0000000200037245 */ /* 0x000fca0000201400 */
[----:B------:R-:W-:Y:S01]  /*fe90*/  STG.E desc[UR36][R16.64], R3 ;  /* 0x0000000310007986 */ /* 0x000fe2000c101924 */
[----:B------:R-:W-:Y:S05]  /*fea0*/  EXIT ;  /* 0x000000000000794d */ /* 0x000fea0003800000 */
.L_x_16364:
[----:B------:R-:W-:-:S04]  /*feb0*/  I2FP.F32.S32 R0, R2 ;  /* 0x0000000200007245 */ /* 0x000fc80000201400 */
[----:B------:R-:W-:-:S05]  /*fec0*/  F2FP.F16.F32.PACK_AB R0, RZ, R0 ;  /* 0x00000000ff00723e */ /* 0x000fca00000000ff */
[----:B------:R-:W-:Y:S01]  /*fed0*/  STG.E.U16 desc[UR36][R16.64], R0 ;  /* 0x0000000010007986 */ /* 0x000fe2000c101524 */
[----:B------:R-:W-:Y:S05]  /*fee0*/  EXIT ;  /* 0x000000000000794d */ /* 0x000fea0003800000 */
.L_x_16363:
        /* <DEDUP_REMOVED lines=8> */
[----:B------:R-:W-:Y:S01]  /*ff70*/  STG.E.64 desc[UR36][R16.64], R2 ;  /* 0x0000000210007986 */ /* 0x000fe2000c101b24 */
[----:B------:R-:W-:Y:S05]  /*ff80*/  EXIT ;  /* 0x000000000000794d */ /* 0x000fea0003800000 */
.L_x_16366:
[----:B------:R-:W-:-:S04]  /*ff90*/  I2FP.F32.S32 R2, R2 ;  /* 0x0000000200027245 */ /* 0x000fc80000201400 */
[----:B------:R-:W-:-:S04]  /*ffa0*/  F2FP.F16.F32.PACK_AB R3, RZ, R2 ;  /* 0x00000002ff03723e */ /* 0x000fc800000000ff */
[----:B------:R-:W-:-:S05]  /*ffb0*/  PRMT R3, R3, 0x5410, RZ ;  /* 0x0000541003037816 */ /* 0x000fca00000000ff */
[----:B------:R-:W-:Y:S01]  /*ffc0*/  STG.E desc[UR36][R16.64], R3 ;  /* 0x0000000310007986 */ /* 0x000fe2000c101924 */
[----:B------:R-:W-:Y:S05]  /*ffd0*/  EXIT ;  /* 0x000000000000794d */ /* 0x000fea0003800000 */
.L_x_16365:
[----:B------:R-:W0:Y:S02]  /*ffe0*/  I2F.F64 R2, R2 ;  /* 0x0000000200027312 */ /* 0x000e240000201c00 */
[----:B0-----:R-:W-:Y:S01]  /*fff0*/  STG.E.64 desc[UR36][R16.64], R2 ;  /* 0x0000000210007986 */ /* 0x001fe2000c101b24 */
[----:B------:R-:W-:Y:S05]  /*10000*/  EXIT ;  /* 0x000000000000794d */ /* 0x000fea0003800000 */
.L_x_16356:
        /* <DEDUP_REMOVED lines=10> */
[----:B------:R-:W-:Y:S01]  /*100b0*/  STG.E.U8 desc[UR36][R16.64], R3 ;  /* 0x0000000310007986 */ /* 0x000fe2000c101124 */
[----:B------:R-:W-:Y:S05]  /*100c0*/  EXIT ;  /* 0x000000000000794d */ /* 0x000fea0003800000 */
.L_x_16369:
[----:B------:R-:W0:Y:S01]  /*100d0*/  I2F.F64 R4, R2 ;  /* 0x0000000200047312 */ /* 0x000e220000201c00 */
[----:B------:R-:W-:-:S05]  /*100e0*/  CS2R R6, SRZ ;  /* 0x0000000000067805 */ /* 0x000fca000001ff00 */
[----:B0-----:R-:W-:Y:S01]  /*100f0*/  STG.E.128 desc[UR36][R16.64], R4 ;  /* 0x0000000410007986 */ /* 0x001fe2000c101d24 */
[----:B------:R-:W-:Y:S05]  /*10100*/  EXIT ;  /* 0x000000000000794d */ /* 0x000fea0003800000 */
.L_x_16368:
        /* <DEDUP_REMOVED lines=21> */
.L_x_16373:
[----:B------:R-:W-:Y:S05]  /*10260*/  BSYNC B0 ;  /* 0x0000000000007941 */ /* 0x000fea0003800000 */
.L_x_16372:
[----:B------:R-:W-:-:S05]  /*10270*/  LOP3.LUT R3, R0, R3, RZ, 0xfc, !PT ;  /* 0x0000000300037212 */ /* 0x000fca00078efcff */
[----:B------:R-:W-:Y:S01]  /*10280*/  STG.E.U8 desc[UR36][R16.64], R3 ;  /* 0x0000000310007986 */ /* 0x000fe2000c101124 */
[----:B------:R-:W-:Y:S05]  /*10290*/  EXIT ;  /* 0x000000000000794d */ /* 0x000fea0003800000 */
.L_x_16371:
        /* <DEDUP_REMOVED lines=13> */
.L_x_16375:
[----:B------:R-:W-:Y:S01]  /*10370*/  IMAD.MOV.U32 R0, RZ, RZ, 0x7f ;  /* 0x0000007fff007424 */ /* 0x000fe200078e00ff */
[----:B------:R-:W-:-:S04]  /*10380*/  ISETP.GT.U32.AND P0, PT, R2, 0x7f800000, PT ;  /* 0x7f8000000200780c */ /* 0x000fc80003f04070 */
[----:B------:R-:W-:-:S09]  /*10390*/  SEL R0, R0, 0x7c, P0 ;  /* 0x0000007c00007807 */ /* 0x000fd20000000000 */
.L_x_16376:
[----:B------:R-:W-:Y:S05]  /*103a0*/  BSYNC B0 ;  /* 0x0000000000007941 */ /* 0x000fea0003800000 */
.L_x_16374:
[----:B------:R-:W-:-:S04]  /*103b0*/  LOP3.LUT R2, R3, 0x80000000, RZ, 0xc0, !PT ;  /* 0x8000000003027812 */ /* 0x000fc800078ec0ff */
[----:B------:R-:W-:-:S04]  /*103c0*/  SHF.R.U32.HI R3, RZ, 0x18, R2 ;  /* 0x00000018ff037819 */ /* 0x000fc80000011602 */
[----:B------:R-:W-:-:S05]  /*103d0*/  LOP3.LUT R3, R0, R3, RZ, 0xfc, !PT ;  /* 0x0000000300037212 */ /* 0x000fca00078efcff */
[----:B------:R-:W-:Y:S01]  /*103e0*/  STG.E.U8 desc[UR36][R16.64], R3 ;  /* 0x0000000310007986 */ /* 0x000fe2000c101124 */
[----:B------:R-:W-:Y:S05]  /*103f0*/  EXIT ;  /* 0x000000000000794d */ /* 0x000fea0003800000 */
.L_x_16370:
[----:B------:R-:W-:-:S04]  /*10400*/  I2FP.F32.S32 R0, R2 ;  /* 0x0000000200007245 */ /* 0x000fc80000201400 */
[----:B------:R-:W-:-:S05]  /*10410*/  F2FP.BF16.F32.PACK_AB R0, RZ, R0 ;  /* 0x00000000ff00723e */ /* 0x000fca00000010ff */
[----:B------:R-:W-:Y:S01]  /*10420*/  STG.E.U16 desc[UR36][R16.64], R0 ;  /* 0x0000000010007986 */ /* 0x000fe2000c101524 */
[----:B------:R-:W-:Y:S05]  /*10430*/  EXIT ;  /* 0x000000000000794d */ /* 0x000fea0003800000 */
.L_x_16367:
        /* <DEDUP_REMOVED lines=10> */
.L_x_16379:
        /* <DEDUP_REMOVED lines=17> */
.L_x_16382:
[----:B------:R-:W-:-:S04]  /*105f0*/  LOP3.LUT R2, R3, 0x80000000, RZ, 0xc0, !PT ;  /* 0x8000000003027812 */ /* 0x000fc800078ec0ff */
[----:B------:R-:W-:-:S04]  /*10600*/  SHF.R.U32.HI R3, RZ, 0x18, R2 ;  /* 0x00000018ff037819 */ /* 0x000fc80000011602 */
[----:B------:R-:W-:-:S04]  /*10610*/  LOP3.LUT R0, R0, R3, RZ, 0xfc, !PT ;  /* 0x0000000300007212 */ /* 0x000fc800078efcff */
[----:B------:R-:W-:-:S07]  /*10620*/  PRMT R8, R0, 0x7610, R8 ;  /* 0x0000761000087816 */ /* 0x000fce0000000008 */
.L_x_16381:
[----:B------:R-:W-:Y:S05]  /*10630*/  BSYNC B0 ;  /* 0x0000000000007941 */ /* 0x000fea0003800000 */
.L_x_16380:
[----:B------:R-:W-:Y:S01]  /*10640*/  STG.E.U8 desc[UR36][R16.64], R8 ;  /* 0x0000000810007986 */ /* 0x000fe2000c101124 */
[----:B------:R-:W-:Y:S05]  /*10650*/  EXIT ;  /* 0x000000000000794d */ /* 0x000fea0003800000 */
.L_x_16378:
        /* <DEDUP_REMOVED lines=17> */
.L_x_16385:
[----:B------:R-:W-:-:S04]  /*10770*/  LOP3.LUT R2, R3, 0x80000000, RZ, 0xc0, !PT ;  /* 0x8000000003027812 */ /* 0x000fc800078ec0ff */
[----:B------:R-:W-:-:S04]  /*10780*/  SHF.R.U32.HI R3, RZ, 0x18, R2 ;  /* 0x00000018ff037819 */ /* 0x000fc80000011602 */
[----:B------:R-:W-:-:S04]  /*10790*/  LOP3.LUT R0, R0, R3, RZ, 0xfc, !PT ;  /* 0x0000000300007212 */ /* 0x000fc800078efcff */
[----:B------:R-:W-:-:S07]  /*107a0*/  PRMT R8, R0, 0x7610, R8 ;  /* 0x0000761000087816 */ /* 0x000fce0000000008 */
.L_x_16384:
[----:B------:R-:W-:Y:S05]  /*107b0*/  BSYNC B0 ;  /* 0x0000000000007941 */ /* 0x000fea0003800000 */
.L_x_16383:
[----:B------:R-:W-:Y:S01]  /*107c0*/  STG.E.U8 desc[UR36][R16.64], R8 ;  /* 0x0000000810007986 */ /* 0x000fe2000c101124 */
[----:B------:R-:W-:Y:S05]  /*107d0*/  EXIT ;  /* 0x000000000000794d */ /* 0x000fea0003800000 */
.L_x_16377:
        /* <DEDUP_REMOVED lines=22> */
.L_x_16360:
        /* <DEDUP_REMOVED lines=16> */
.L_x_16388:
[----:B------:R-:W-:Y:S05]  /*10a40*/  EXIT ;  /* 0x000000000000794d */ /* 0x000fea0003800000 */
.L_x_16387:
[----:B------:R-:W-:-:S05]  /*10a50*/  SHF.R.S32.HI R3, RZ, 0x1f, R2 ;  /* 0x0000001fff037819 */ /* 0x000fca0000011402 */
[----:B------:R-:W-:Y:S01]  /*10a60*/  STG.E.64 desc[UR36][R16.64], R2 ;  /* 0x0000000210007986 */ /* 0x000fe2000c101b24 */
[----:B------:R-:W-:Y:S05]  /*10a70*/  EXIT ;  /* 0x000000000000794d */ /* 0x000fea0003800000 */
.L_x_16386:
[----:B------:R-:W-:Y:S01]  /*10a80*/  STG.E desc[UR36][R16.64], R2 ;  /* 0x0000000210007986 */ /* 0x000fe2000c101924 */
[----:B------:R-:W-:Y:S05]  /*10a90*/  EXIT ;  /* 0x000000000000794d */ /* 0x000fea0003800000 */
.L_x_16389:
        /* <DEDUP_REMOVED lines=14> */
.L_x_22914:


//--------------------- .text._ZN2at6native27unrolled_elementwise_kernelINS0_13BinaryFunctorIiiiZZZNS0_15binary_internal21div_trunc_kernel_cudaERNS_18TensorIteratorBaseEENKUlvE_clEvENKUlvE1_clEvEUliiE_EESt5arrayIPcLm3EELi4E23TrivialOffsetCalculatorILi2EjESD_ILi1EjENS0_6memory12LoadWithCastILi2EEENSG_13StoreWithCastILi1EEEEEviT_T0_T2_T3_T4_T5_ --------------------------
	.section	.text._ZN2at6native27unrolled_elementwise_kernelINS0_13BinaryFunctorIiiiZZZNS0_15binary_internal21div_trunc_kernel_cudaERNS_18TensorIteratorBaseEENKUlvE_clEvENKUlvE1_clEvEUliiE_EESt5arrayIPcLm3EELi4E23TrivialOffsetCalculatorILi2EjESD_ILi1EjENS0_6memory12LoadWithCastILi2EEENSG_13StoreWithCastILi1EEEEEviT_T0_T2_T3_T4_T5_,"ax",@progbits
	.align	128
        .global         _ZN2at6native27unrolled_elementwise_kernelINS0_13BinaryFunctorIiiiZZZNS0_15binary_internal21div_trunc_kernel_cudaERNS_18TensorIteratorBaseEENKUlvE_clEvENKUlvE1_clEvEUliiE_EESt5arrayIPcLm3EELi4E23TrivialOffsetCalculatorILi2EjESD_ILi1EjENS0_6memory12LoadWithCastILi2EEENSG_13StoreWithCastILi1EEEEEviT_T0_T2_T3_T4_T5_
        .type           _ZN2at6native27unrolled_elementwise_kernelINS0_13BinaryFunctorIiiiZZZNS0_15binary_internal21div_trunc_kernel_cudaERNS_18TensorIteratorBaseEENKUlvE_clEvENKUlvE1_clEvEUliiE_EESt5arrayIPcLm3EELi4E23TrivialOffsetCalculatorILi2EjESD_ILi1EjENS0_6memory12LoadWithCastILi2EEENSG_13StoreWithCastILi1EEEEEviT_T0_T2_T3_T4_T5_,@function
        .size           _ZN2at6native27unrolled_elementwise_kernelINS0_13BinaryFunctorIiiiZZZNS0_15binary_internal21div_trunc_kernel_cudaERNS_18TensorIteratorBaseEENKUlvE_clEvENKUlvE1_clEvEUliiE_EESt5arrayIPcLm3EELi4E23TrivialOffsetCalculatorILi2EjESD_ILi1EjENS0_6memory12LoadWithCastILi2EEENSG_13StoreWithCastILi1EEEEEviT_T0_T2_T3_T4_T5_,(.L_x_22915 - _ZN2at6native27unrolled_elementwise_kernelINS0_13BinaryFunctorIiiiZZZNS0_15binary_internal21div_trunc_kernel_cudaERNS_18TensorIteratorBaseEENKUlvE_clEvENKUlvE1_clEvEUliiE_EESt5arrayIPcLm3EELi4E23TrivialOffsetCalculatorILi2EjESD_ILi1EjENS0_6memory12LoadWithCastILi2EEENSG_13StoreWithCastILi1EEEEEviT_T0_T2_T3_T4_T5_)
        .other          _ZN2at6native27unrolled_elementwise_kernelINS0_13BinaryFunctorIiiiZZZNS0_15binary_internal21div_trunc_kernel_cudaERNS_18TensorIteratorBaseEENKUlvE_clEvENKUlvE1_clEvEUliiE_EESt5arrayIPcLm3EELi4E23TrivialOffsetCalculatorILi2EjESD_ILi1EjENS0_6memory12LoadWithCastILi2EEENSG_13StoreWithCastILi1EEEEEviT_T0_T2_T3_T4_T5_,@"STO_CUDA_ENTRY STV_DEFAULT"
_ZN2at6native27unrolled_elementwise_kernelINS0_13BinaryFunctorIiiiZZZNS0_15binary_internal21div_trunc_kernel_cudaERNS_18TensorIteratorBaseEENKUlvE_clEvENKUlvE1_clEvEUliiE_EESt5arrayIPcLm3EELi4E23TrivialOffsetCalculatorILi2EjESD_ILi1EjENS0_6memory12LoadWithCastILi2EEENSG_13StoreWithCastILi1EEEEEviT_T0_T2_T3_T4_T5_:
.text._ZN2at6native27unrolled_elementwise_kernelINS0_13BinaryFunctorIiiiZZZNS0_15binary_internal21div_trunc_kernel_cudaERNS_18TensorIteratorBaseEENKUlvE_clEvENKUlvE1_clEvEUliiE_EESt5arrayIPcLm3EELi4E23TrivialOffsetCalculatorILi2EjESD_ILi1EjENS0_6memory12LoadWithCastILi2EEENSG_13StoreWithCastILi1EEEEEviT_T0_T2_T3_T4_T5_:
        /* <DEDUP_REMOVED lines=32> */
.L_x_16395:
[----:B------:R3:W5:Y:S01]  /*0200*/  LDG.E.U8 R29, desc[UR36][R4.64] ;  /* 0x00000024041d7981 */ /* 0x000762000c1e1100 */
[----:B------:R-:W-:Y:S05]  /*0210*/  BRA `(.L_x_16397) ;  /* 0x0000000c00387947 */ /* 0x000fea0003800000 */
.L_x_16394:
        /* <DEDUP_REMOVED lines=8> */
.L_x_16399:
[----:B------:R1:W5:Y:S01]  /*02a0*/  LDG.E R29, desc[UR36][R4.64] ;  /* 0x00000024041d7981 */ /* 0x000362000c1e1900 */
[----:B------:R-:W-:Y:S05]  /*02b0*/  BRA `(.L_x_16397) ;  /* 0x0000000c00107947 */ /* 0x000fea0003800000 */
.L_x_16398:
[----:B------:R2:W5:Y:S01]  /*02c0*/  LDG.E.S16 R29, desc[UR36][R4.64] ;  /* 0x00000024041d7981 */ /* 0x000562000c1e1700 */
[----:B------:R-:W-:Y:S05]  /*02d0*/  BRA `(.L_x_16397) ;  /* 0x0000000c00087947 */ /* 0x000fea0003800000 */
.L_x_16393:
        /* <DEDUP_REMOVED lines=9> */
.L_x_16401:
[----:B------:R-:W2:Y:S02]  /*0370*/  LDG.E.U16 R4, desc[UR36][R4.64] ;  /* 0x0000002404047981 */ /* 0x000ea4000c1e1500 */
[----:B--2---:R-:W-:-:S06]  /*0380*/  HADD2.F32 R29, -RZ, R4.H0_H0 ;  /* 0x20000004ff1d7230 */ /* 0x004fcc0000004100 */
[----:B------:R-:W0:Y:S01]  /*0390*/  F2I.FTZ.TRUNC.NTZ R29, R29 ;  /* 0x0000001d001d7305 */ /* 0x000e22000021f100 */
[----:B------:R-:W-:Y:S05]  /*03a0*/  BRA `(.L_x_16397) ;  /* 0x0000000800d47947 */ /* 0x000fea0003800000 */
.L_x_16400:
        /* <DEDUP_REMOVED lines=9> */
.L_x_16403:
[----:B------:R-:W2:Y:S02]  /*0440*/  LDG.E.U16 R4, desc[UR36][R4.64] ;  /* 0x0000002404047981 */ /* 0x000ea4000c1e1500 */
[----:B--2---:R-:W-:-:S06]  /*0450*/  HADD2.F32 R29, -RZ, R4.H0_H0 ;  /* 0x20000004ff1d7230 */ /* 0x004fcc0000004100 */
[----:B------:R-:W0:Y:S01]  /*0460*/  F2I.FTZ.TRUNC.NTZ R29, R29 ;  /* 0x0000001d001d7305 */ /* 0x000e22000021f100 */
[----:B------:R-:W-:Y:S05]  /*0470*/  BRA `(.L_x_16397) ;  /* 0x0000000800a07947 */ /* 0x000fea0003800000 */
.L_x_16402:
[----:B------:R-:W2:Y:S02]  /*0480*/  LDG.E.64 R4, desc[UR36][R4.64] ;  /* 0x0000002404047981 */ /* 0x000ea4000c1e1b00 */
[----:B--2---:R0:W1:Y:S01]  /*0490*/  F2I.F64.TRUNC R29, R4 ;  /* 0x00000004001d7311 */ /* 0x004062000030d100 */
[----:B------:R-:W-:Y:S05]  /*04a0*/  BRA `(.L_x_16397) ;  /* 0x0000000800947947 */ /* 0x000fea0003800000 */
.L_x_16392:
        /* <DEDUP_REMOVED lines=12> */
.L_x_16406:
[----:B------:R-:W2:Y:S02]  /*0570*/  LDG.E.64 R4, desc[UR36][R4.64] ;  /* 0x0000002404047981 */ /* 0x000ea4000c1e1b00 */
[----:B--2---:R0:W1:Y:S01]  /*0580*/  F2I.F64.TRUNC R29, R4 ;  /* 0x00000004001d7311 */ /* 0x004062000030d100 */
[----:B------:R-:W-:Y:S05]  /*0590*/  BRA `(.L_x_16397) ;  /* 0x0000000800587947 */ /* 0x000fea0003800000 */
.L_x_16405:
        /* <DEDUP_REMOVED lines=27> */
.L_x_16408:
        /* <DEDUP_REMOVED lines=13> */
[----:B------:R0:W1:Y:S01]  /*0820*/  F2I.FTZ.TRUNC.NTZ R29, R0 ;  /* 0x00000000001d7305 */ /* 0x000062000021f100 */
[----:B------:R-:W-:Y:S05]  /*0830*/  BRA `(.L_x_16397) ;  /* 0x0000000400b07947 */ /* 0x000fea0003800000 */
.L_x_16407:
[----:B------:R-:W2:Y:S02]  /*0840*/  LDG.E.U16 R29, desc[UR36][R4.64] ;  /* 0x00000024041d7981 */ /* 0x000ea4000c1e1500 */
[----:B--2---:R-:W-:-:S06]  /*0850*/  IMAD.U32 R29, R29, 0x10000, RZ ;  /* 0x000100001d1d7824 */ /* 0x004fcc00078e00ff */
[----:B------:R-:W0:Y:S01]  /*0860*/  F2I.FTZ.TRUNC.NTZ R29, R29 ;  /* 0x0000001d001d7305 */ /* 0x000e22000021f100 */
[----:B------:R-:W-:Y:S05]  /*0870*/  BRA `(.L_x_16397) ;  /* 0x0000000400a07947 */ /* 0x000fea0003800000 */
.L_x_16404:
        /* <DEDUP_REMOVED lines=10> */
.L_x_16411:
        /* <DEDUP_REMOVED lines=21> */
.L_x_16415:
[----:B------:R-:W-:Y:S05]  /*0a70*/  BSYNC B1 ;  /* 0x0000000000017941 */ /* 0x000fea0003800000 */
.L_x_16414:
[----:B------:R-:W-:Y:S01]  /*0a80*/  IMAD.SHL.U32 R3, R3, 0x100000, RZ ;  /* 0x0010000003037824 */ /* 0x000fe200078e00ff */
[----:B------:R-:W-:-:S04]  /*0a90*/  LEA R0, R0, 0x3b800000, 0x17 ;  /* 0x3b80000000007811 */ /* 0x000fc800078eb8ff */
[----:B------:R-:W-:-:S07]  /*0aa0*/  LOP3.LUT R29, R0, R3, R29, 0xfe, !PT ;  /* 0x00000003001d7212 */ /* 0x000fce00078efe1d */
.L_x_16413:
[----:B------:R-:W-:Y:S05]  /*0ab0*/  BSYNC B0 ;  /* 0x0000000000007941 */ /* 0x000fea0003800000 */
.L_x_16412:
[----:B------:R-:W0:Y:S01]  /*0ac0*/  F2I.FTZ.TRUNC.NTZ R29, R29 ;  /* 0x0000001d001d7305 */ /* 0x000e22000021f100 */
[----:B------:R-:W-:Y:S05]  /*0ad0*/  BRA `(.L_x_16397) ;  /* 0x0000000400087947 */ /* 0x000fea0003800000 */
.L_x_16410:
        /* <DEDUP_REMOVED lines=21> */
.L_x_16419:
[----:B------:R-:W-:Y:S05]  /*0c30*/  BSYNC B1 ;  /* 0x0000000000017941 */ /* 0x000fea0003800000 */
.L_x_16418:
[----:B------:R-:W-:Y:S01]  /*0c40*/  IMAD.SHL.U32 R3, R3, 0x200000, RZ ;  /* 0x0020000003037824 */ /* 0x000fe200078e00ff */
[----:B------:R-:W-:-:S04]  /*0c50*/  LEA R0, R0, 0x37800000, 0x17 ;  /* 0x3780000000007811 */ /* 0x000fc800078eb8ff */
[----:B------:R-:W-:-:S07]  /*0c60*/  LOP3.LUT R29, R0, R3, R29, 0xfe, !PT ;  /* 0x00000003001d7212 */ /* 0x000fce00078efe1d */
.L_x_16417:
[----:B------:R-:W-:Y:S05]  /*0c70*/  BSYNC B0 ;  /* 0x0000000000007941 */ /* 0x000fea0003800000 */
.L_x_16416:
[----:B------:R-:W0:Y:S01]  /*0c80*/  F2I.FTZ.TRUNC.NTZ R29, R29 ;  /* 0x0000001d001d7305 */ /* 0x000e22000021f100 */
[----:B------:R-:W-:Y:S05]  /*0c90*/  BRA `(.L_x_16397) ;  /* 0x0000000000987947 */ /* 0x000fea0003800000 */
.L_x_16409:
        /* <DEDUP_REMOVED lines=14> */
.L_x_16423:
[----:B------:R-:W-:Y:S05]  /*0d80*/  BSYNC B0 ;  /* 0x0000000000007941 */ /* 0x000fea0003800000 */
.L_x_16422:
[----:B------:R-:W0:Y:S01]  /*0d90*/  F2I.FTZ.TRUNC.NTZ R29, R29 ;  /* 0x0000001d001d7305 */ /* 0x000e22000021f100 */
[----:B------:R-:W-:Y:S05]  /*0da0*/  BRA `(.L_x_16397) ;  /* 0x0000000000547947 */ /* 0x000fea0003800000 */
.L_x_16396:
        /* <DEDUP_REMOVED lines=17> */
.L_x_16424:
[----:B------:R-:W-:Y:S05]  /*0ec0*/  BRA `(.L_x_16397) ;  /* 0x00000000000c7947 */ /* 0x000fea0003800000 */
.L_x_16421:
[----:B------:R0:W5:Y:S01]  /*0ed0*/  LDG.E R29, desc[UR36][R4.64] ;  /* 0x00000024041d7981 */ /* 0x000162000c1e1900 */
[----:B------:R-:W-:Y:S05]  /*0ee0*/  BRA `(.L_x_16397) ;  /* 0x0000000000047947 */ /* 0x000fea0003800000 */
.L_x_16420:
[----:B------:R0:W5:Y:S02]  /*0ef0*/  LDG.E R29, desc[UR36][R4.64] ;  /* 0x00000024041d7981 */ /* 0x000164000c1e1900 */
.L_x_16397:
        /* <DEDUP_REMOVED lines=18> */
.L_x_16428:
[----:B------:R1:W5:Y:S01]  /*1020*/  LDG.E.U8 R24, desc[UR36][R4.64] ;  /* 0x0000002404187981 */ /* 0x000362000c1e1100 */
[----:B------:R-:W-:Y:S05]  /*1030*/  BRA `(.L_x_16430) ;  /* 0x0000000c00347947 */ /* 0x000fea0003800000 */
.L_x_16427:
        /* <DEDUP_REMOVED lines=8> */
.L_x_16432:
[----:B------:R3:W5:Y:S01]  /*10c0*/  LDG.E R24, desc[UR36][R4.64] ;  /* 0x0000002404187981 */ /* 0x000762000c1e1900 */
[----:B------:R-:W-:Y:S05]  /*10d0*/  BRA `(.L_x_16430) ;  /* 0x0000000c000c7947 */ /* 0x000fea0003800000 */
.L_x_16431:
[----:B------:R2:W5:Y:S01]  /*10e0*/  LDG.E.S16 R24, desc[UR36][R4.64] ;  /* 0x0000002404187981 */ /* 0x000562000c1e1700 */
[----:B------:R-:W-:Y:S05]  /*10f0*/  BRA `(.L_x_16430) ;  /* 0x0000000c00047947 */ /* 0x000fea0003800000 */
.L_x_16426:
        /* <DEDUP_REMOVED lines=9> */
.L_x_16434:
[----:B------:R-:W2:Y:S02]  /*1190*/  LDG.E.U16 R4, desc[UR36][R4.64] ;  /* 0x0000002404047981 */ /* 0x000ea4000c1e1500 */
[----:B--2---:R-:W-:-:S06]  /*11a0*/  HADD2.F32 R24, -RZ, R4.H0_H0 ;  /* 0x20000004ff187230 */ /* 0x004fcc0000004100 */
[----:B------:R-:W0:Y:S01]  /*11b0*/  F2I.FTZ.TRUNC.NTZ R24, R24 ;  /* 0x0000001800187305 */ /* 0x000e22000021f100 */
[----:B------:R-:W-:Y:S05]  /*11c0*/  BRA `(.L_x_16430) ;  /* 0x0000000800d07947 */ /* 0x000fea0003800000 */
.L_x_16433:
        /* <DEDUP_REMOVED lines=9> */
.L_x_16436:
[----:B------:R-:W2:Y:S02]  /*1260*/  LDG.E.U16 R4, desc[UR36][R4.64] ;  /* 0x0000002404047981 */ /* 0x000ea4000c1e1500 */
[----:B--2---:R-:W-:-:S06]  /*1270*/  HADD2.F32 R24, -RZ, R4.H0_H0 ;  /* 0x20000004ff187230 */ /* 0x004fcc0000004100 */
[----:B------:R-:W0:Y:S01]  /*1280*/  F2I.FTZ.TRUNC.NTZ R24, R24 ;  /* 0x0000001800187305 */ /* 0x000e22000021f100 */
[----:B------:R-:W-:Y:S05]  /*1290*/  BRA `(.L_x_16430) ;  /* 0x00000008009c7947 */ /* 0x000fea0003800000 */
.L_x_16435:
[----:B------:R-:W2:Y:S02]  /*12a0*/  LDG.E.64 R24, desc[UR36][R4.64] ;  /* 0x0000002404187981 */ /* 0x000ea4000c1e1b00 */
[----:B--2---:R0:W1:Y:S01]  /*12b0*/  F2I.F64.TRUNC R24, R24 ;  /* 0x0000001800187311 */ /* 0x004062000030d100 */
[----:B------:R-:W-:Y:S05]  /*12c0*/  BRA `(.L_x_16430) ;  /* 0x0000000800907947 */ /* 0x000fea0003800000 */
.L_x_16425:
        /* <DEDUP_REMOVED lines=12> */
.L_x_16439:
[----:B------:R-:W2:Y:S02]  /*1390*/  LDG.E.64 R4, desc[UR36][R4.64] ;  /* 0x0000002404047981 */ /* 0x000ea4000c1e1b00 */
[----:B--2---:R0:W1:Y:S01]  /*13a0*/  F2I.F64.TRUNC R24, R4 ;  /* 0x0000000400187311 */ /* 0x004062000030d100 */
[----:B------:R-:W-:Y:S05]  /*13b0*/  BRA `(.L_x_16430) ;  /* 0x0000000800547947 */ /* 0x000fea0003800000 */
.L_x_16438:
        /* <DEDUP_REMOVED lines=27> */
.L_x_16441:
        /* <DEDUP_REMOVED lines=14> */
.L_x_16440:
[----:B------:R-:W2:Y:S02]  /*1650*/  LDG.E.U16 R24, desc[UR36][R4.64] ;  /* 0x0000002404187981 */ /* 0x000ea4000c1e1500 */
[----:B--2---:R-:W-:-:S06]  /*1660*/  IMAD.U32 R24, R24, 0x10000, RZ ;  /* 0x0001000018187824 */ /* 0x004fcc00078e00ff */
[----:B------:R-:W0:Y:S01]  /*1670*/  F2I.FTZ.TRUNC.NTZ R24, R24 ;  /* 0x0000001800187305 */ /* 0x000e22000021f100 */
[----:B------:R-:W-:Y:S05]  /*1680*/  BRA `(.L_x_16430) ;  /* 0x0000000400a07947 */ /* 0x000fea0003800000 */
.L_x_16437:
        /* <DEDUP_REMOVED lines=10> */
.L_x_16444:
        /* <DEDUP_REMOVED lines=21> */
.L_x_16448:
[----:B------:R-:W-:Y:S05]  /*1880*/  BSYNC B1 ;  /* 0x0000000000017941 */ /* 0x000fea0003800000 */
.L_x_16447:
[----:B------:R-:W-:Y:S01]  /*1890*/  IMAD.SHL.U32 R3, R3, 0x100000, RZ ;  /* 0x0010000003037824 */ /* 0x000fe200078e00ff */
[----:B------:R-:W-:-:S04]  /*18a0*/  LEA R5, R0, 0x3b800000, 0x17 ;  /* 0x3b80000000057811 */ /* 0x000fc800078eb8ff */
[----:B------:R-:W-:-:S07]  /*18b0*/  LOP3.LUT R24, R5, R3, R24, 0xfe, !PT ;  /* 0x0000000305187212 */ /* 0x000fce00078efe18 */
.L_x_16446:
[----:B------:R-:W-:Y:S05]  /*18c0*/  BSYNC B0 ;  /* 0x0000000000007941 */ /* 0x000fea0003800000 */
.L_x_16445:
[----:B------:R-:W0:Y:S01]  /*18d0*/  F2I.FTZ.TRUNC.NTZ R24, R24 ;  /* 0x0000001800187305 */ /* 0x000e22000021f100 */
[----:B------:R-:W-:Y:S05]  /*18e0*/  BRA `(.L_x_16430) ;  /* 0x0000000400087947 */ /* 0x000fea0003800000 */
.L_x_16443:
        /* <DEDUP_REMOVED lines=21> */
.L_x_16452:
[----:B------:R-:W-:Y:S05]  /*1a40*/  BSYNC B1 ;  /* 0x0000000000017941 */ /* 0x000fea0003800000 */
.L_x_16451:
[----:B------:R-:W-:Y:S01]  /*1a50*/  IMAD.SHL.U32 R3, R3, 0x200000, RZ ;  /* 0x0020000003037824 */ /* 0x000fe200078e00ff */
[----:B------:R-:W-:-:S04]  /*1a60*/  LEA R5, R0, 0x37800000, 0x17 ;  /* 0x3780000000057811 */ /* 0x000fc800078eb8ff */
[----:B------:R-:W-:-:S07]  /*1a70*/  LOP3.LUT R24, R5, R3, R24, 0xfe, !PT ;  /* 0x0000000305187212 */ /* 0x000fce00078efe18 */
.L_x_16450:
[----:B------:R-:W-:Y:S05]  /*1a80*/  BSYNC B0 ;  /* 0x0000000000007941 */ /* 0x000fea0003800000 */
.L_x_16449:
[----:B------:R-:W0:Y:S01]  /*1a90*/  F2I.FTZ.TRUNC.NTZ R24, R24 ;  /* 0x0000001800187305 */ /* 0x000e22000021f100 */
[----:B------:R-:W-:Y:S05]  /*1aa0*/  BRA `(.L_x_16430) ;  /* 0x0000000000987947 */ /* 0x000fea0003800000 */
.L_x_16442:
        /* <DEDUP_REMOVED lines=14> */
.L_x_16456:
[----:B------:R-:W-:Y:S05]  /*1b90*/  BSYNC B0 ;  /* 0x0000000000007941 */ /* 0x000fea0003800000 */
.L_x_16455:
[----:B------:R-:W0:Y:S01]  /*1ba0*/  F2I.FTZ.TRUNC.NTZ R24, R24 ;  /* 0x0000001800187305 */ /* 0x000e22000021f100 */
[----:B------:R-:W-:Y:S05]  /*1bb0*/  BRA `(.L_x_16430) ;  /* 0x0000000000547947 */ /* 0x000fea0003800000 */
.L_x_16429:
        /* <DEDUP_REMOVED lines=16> */
[----:B0----5:R-:W-:Y:S05]  /*1cc0*/  CALL.ABS.NOINC R14 ;  /* 0x000000000e007343 */ /* 0x021fea0003c00000 */
.L_x_16457:
[----:B------:R-:W-:Y:S05]  /*1cd0*/  BRA `(.L_x_16430) ;  /* 0x00000000000c7947 */ /* 0x000fea0003800000 */
.L_x_16454:
[----:B------:R0:W5:Y:S01]  /*1ce0*/  LDG.E R24, desc[UR36][R4.64] ;  /* 0x0000002404187981 */ /* 0x000162000c1e1900 */
[----:B------:R-:W-:Y:S05]  /*1cf0*/  BRA `(.L_x_16430) ;  /* 0x0000000000047947 */ /* 0x000fea0003800000 */
.L_x_16453:
[----:B------:R0:W5:Y:S02]  /*1d00*/  LDG.E R24, desc[UR36][R4.64] ;  /* 0x0000002404187981 */ /* 0x000164000c1e1900 */
.L_x_16430:
[----:B------:R-:W2:Y:S02]  /*1d10*/  S2R R17, SR_TID.X ;  /* 0x0000000000117919 */ /* 0x000ea40000002100 */
[----:B--2---:R-:W-:-:S07]  /*1d20*/  VIADD R17, R17, 0x80 ;  /* 0x0000008011117836 */ /* 0x004fce0000000000 */
.L_x_16391:
[----:B------:R-:W-:Y:S05]  /*1d30*/  BSYNC B6 ;  /* 0x0000000000067941 */ /* 0x000fea0003800000 */
.L_x_16390:
[----:B------:R-:W-:Y:S01]  /*1d40*/  ISETP.GE.AND P0, PT, R17, R16, PT ;  /* 0x000000101100720c */ /* 0x000fe20003f06270 */
[----:B------:R-:W-:Y:S01]  /*1d50*/  BSSY B6, `(.L_x_16458) ;  /* 0x00001c7000067945 */ /* 0x000fe20003800000 */
[----:B------:R-:W-:-:S11]  /*1d60*/  IMAD.MOV.U32 R18, RZ, RZ, RZ ;  /* 0x000000ffff127224 */ /* 0x000fd600078e00ff */
        /* <DEDUP_REMOVED lines=20> */
.L_x_16463:
[----:B------:R0:W5:Y:S01]  /*1eb0*/  LDG.E.U8 R28, desc[UR36][R4.64] ;  /* 0x00000024041c7981 */ /* 0x000162000c1e1100 */
[----:B------:R-:W-:Y:S05]  /*1ec0*/  BRA `(.L_x_16465) ;  /* 0x0000000c00347947 */ /* 0x000fea0003800000 */
.L_x_16462:
        /* <DEDUP_REMOVED lines=8> */
.L_x_16467:
[----:B------:R0:W5:Y:S01]  /*1f50*/  LDG.E R28, desc[UR36][R4.64] ;  /* 0x00000024041c7981 */ /* 0x000162000c1e1900 */
[----:B------:R-:W-:Y:S05]  /*1f60*/  BRA `(.L_x_16465) ;  /* 0x0000000c000c7947 */ /* 0x000fea0003800000 */
.L_x_16466:
[----:B------:R0:W5:Y:S01]  /*1f70*/  LDG.E.S16 R28, desc[UR36][R4.64] ;  /* 0x00000024041c7981 */ /* 0x000162000c1e1700 */
[----:B------:R-:W-:Y:S05]  /*1f80*/  BRA `(.L_x_16465) ;  /* 0x0000000c00047947 */ /* 0x000fea0003800000 */
.L_x_16461:
        /* <DEDUP_REMOVED lines=9> */
.L_x_16469:
[----:B------:R-:W2:Y:S02]  /*2020*/  LDG.E.U16 R4, desc[UR36][R4.64] ;  /* 0x0000002404047981 */ /* 0x000ea4000c1e1500 */
[----:B--2---:R-:W-:-:S06]  /*2030*/  HADD2.F32 R28, -RZ, R4.H0_H0 ;  /* 0x20000004ff1c7230 */ /* 0x004fcc0000004100 */
[----:B------:R-:W0:Y:S01]  /*2040*/  F2I.FTZ.TRUNC.NTZ R28, R28 ;  /* 0x0000001c001c7305 */ /* 0x000e22000021f100 */
[----:B------:R-:W-:Y:S05]  /*2050*/  BRA `(.L_x_16465) ;  /* 0x0000000800d07947 */ /* 0x000fea0003800000 */
.L_x_16468:
        /* <DEDUP_REMOVED lines=9> */
.L_x_16471:
[----:B------:R-:W2:Y:S02]  /*20f0*/  LDG.E.U16 R4, desc[UR36][R4.64] ;  /* 0x0000002404047981 */ /* 0x000ea4000c1e1500 */
[----:B--2---:R-:W-:-:S06]  /*2100*/  HADD2.F32 R28, -RZ, R4.H0_H0 ;  /* 0x20000004ff1c7230 */ /* 0x004fcc0000004100 */
[----:B------:R-:W0:Y:S01]  /*2110*/  F2I.FTZ.TRUNC.NTZ R28, R28 ;  /* 0x0000001c001c7305 */ /* 0x000e22000021f100 */
[----:B------:R-:W-:Y:S05]  /*2120*/  BRA `(.L_x_16465) ;  /* 0x00000008009c7947 */ /* 0x000fea0003800000 */
.L_x_16470:
[----:B------:R-:W2:Y:S02]  /*2130*/  LDG.E.64 R4, desc[UR36][R4.64] ;  /* 0x0000002404047981 */ /* 0x000ea4000c1e1b00 */
[----:B--2---:R0:W1:Y:S01]  /*2140*/  F2I.F64.TRUNC R28, R4 ;  /* 0x00000004001c7311 */ /* 0x004062000030d100 */
[----:B------:R-:W-:Y:S05]  /*2150*/  BRA `(.L_x_16465) ;  /* 0x0000000800907947 */ /* 0x000fea0003800000 */
.L_x_16460:
        /* <DEDUP_REMOVED lines=12> */
.L_x_16474:
[----:B------:R-:W2:Y:S02]  /*2220*/  LDG.E.64 R4, desc[UR36][R4.64] ;  /* 0x0000002404047981 */ /* 0x000ea4000c1e1b00 */
[----:B--2---:R0:W1:Y:S01]  /*2230*/  F2I.F64.TRUNC R28, R4 ;  /* 0x00000004001c7311 */ /* 0x004062000030d100 */
[----:B------:R-:W-:Y:S05]  /*2240*/  BRA `(.L_x_16465) ;  /* 0x0000000800547947 */ /* 0x000fea0003800000 */
.L_x_16473:
        /* <DEDUP_REMOVED lines=27> */
.L_x_16476:
        /* <DEDUP_REMOVED lines=12> */
[----:B------:R3:W4:Y:S01]  /*24c0*/  F2I.FTZ.TRUNC.NTZ R28, R0 ;  /* 0x00000000001c7305 */ /* 0x000722000021f100 */
[----:B------:R-:W-:Y:S05]  /*24d0*/  BRA `(.L_x_16465) ;  /* 0x0000000400b07947 */ /* 0x000fea0003800000 */
.L_x_16475:
[----:B------:R-:W2:Y:S02]  /*24e0*/  LDG.E.U16 R28, desc[UR36][R4.64] ;  /* 0x00000024041c7981 */ /* 0x000ea4000c1e1500 */
[----:B--2---:R-:W-:-:S06]  /*24f0*/  IMAD.U32 R28, R28, 0x10000, RZ ;  /* 0x000100001c1c7824 */ /* 0x004fcc00078e00ff */
[----:B------:R-:W2:Y:S01]  /*2500*/  F2I.FTZ.TRUNC.NTZ R28, R28 ;  /* 0x0000001c001c7305 */ /* 0x000ea2000021f100 */
[----:B------:R-:W-:Y:S05]  /*2510*/  BRA `(.L_x_16465) ;  /* 0x0000000400a07947 */ /* 0x000fea0003800000 */
.L_x_16472:
        /* <DEDUP_REMOVED lines=10> */
.L_x_16479:
        /* <DEDUP_REMOVED lines=21> */
.L_x_16483:
[----:B------:R-:W-:Y:S05]  /*2710*/  BSYNC B1 ;  /* 0x0000000000017941 */ /* 0x000fea0003800000 */
.L_x_16482:
[----:B------:R-:W-:Y:S01]  /*2720*/  IMAD.SHL.U32 R3, R3, 0x100000, RZ ;  /* 0x0010000003037824 */ /* 0x000fe200078e00ff */
[----:B------:R-:W-:-:S04]  /*2730*/  LEA R5, R0, 0x3b800000, 0x17 ;  /* 0x3b80000000057811 */ /* 0x000fc800078eb8ff */
[----:B------:R-:W-:-:S07]  /*2740*/  LOP3.LUT R28, R5, R3, R28, 0xfe, !PT ;  /* 0x00000003051c7212 */ /* 0x000fce00078efe1c */
.L_x_16481:
[----:B------:R-:W-:Y:S05]  /*2750*/  BSYNC B0 ;  /* 0x0000000000007941 */ /* 0x000fea0003800000 */
.L_x_16480:
[----:B------:R-:W0:Y:S01]  /*2760*/  F2I.FTZ.TRUNC.NTZ R28, R28 ;  /* 0x0000001c001c7305 */ /* 0x000e22000021f100 */
[----:B------:R-:W-:Y:S05]  /*2770*/  BRA `(.L_x_16465) ;  /* 0x0000000400087947 */ /* 0x000fea0003800000 */
.L_x_16478:
        /* <DEDUP_REMOVED lines=21> */
.L_x_16487:
[----:B------:R-:W-:Y:S05]  /*28d0*/  BSYNC B1 ;  /* 0x0000000000017941 */ /* 0x000fea0003800000 */
.L_x_16486:
[----:B------:R-:W-:Y:S01]  /*28e0*/  IMAD.SHL.U32 R3, R3, 0x200000, RZ ;  /* 0x0020000003037824 */ /* 0x000fe200078e00ff */
[----:B------:R-:W-:-:S04]  /*28f0*/  LEA R5, R0, 0x37800000, 0x17 ;  /* 0x3780000000057811 */ /* 0x000fc800078eb8ff */
[----:B------:R-:W-:-:S07]  /*2900*/  LOP3.LUT R28, R5, R3, R28, 0xfe, !PT ;  /* 0x00000003051c7212 */ /* 0x000fce00078efe1c */
.L_x_16485:
[----:B------:R-:W-:Y:S05]  /*2910*/  BSYNC B0 ;  /* 0x0000000000007941 */ /* 0x000fea0003800000 */
.L_x_16484:
[----:B------:R-:W0:Y:S01]  /*2920*/  F2I.FTZ.TRUNC.NTZ R28, R28 ;  /* 0x0000001c001c7305 */ /* 0x000e22000021f100 */
[----:B------:R-:W-:Y:S05]  /*2930*/  BRA `(.L_x_16465) ;  /* 0x0000000000987947 */ /* 0x000fea0003800000 */
.L_x_16477:
        /* <DEDUP_REMOVED lines=14> */
.L_x_16491:
[----:B------:R-:W-:Y:S05]  /*2a20*/  BSYNC B0 ;  /* 0x0000000000007941 */ /* 0x000fea0003800000 */
.L_x_16490:
[----:B------:R-:W0:Y:S01]  /*2a30*/  F2I.FTZ.TRUNC.NTZ R28, R28 ;  /* 0x0000001c001c7305 */ /* 0x000e22000021f100 */
[----:B------:R-:W-:Y:S05]  /*2a40*/  BRA `(.L_x_16465) ;  /* 0x0000000000547947 */ /* 0x000fea0003800000 */
.L_x_16464:
        /* <DEDUP_REMOVED lines=17> */
.L_x_16492:
[----:B------:R-:W-:Y:S05]  /*2b60*/  BRA `(.L_x_16465) ;  /* 0x00000000000c7947 */ /* 0x000fea0003800000 */
.L_x_16489:
[----:B------:R0:W5:Y:S01]  /*2b70*/  LDG.E R28, desc[UR36][R4.64] ;  /* 0x00000024041c7981 */ /* 0x000162000c1e1900 */
[----:B------:R-:W-:Y:S05]  /*2b80*/  BRA `(.L_x_16465) ;  /* 0x0000000000047947 */ /* 0x000fea0003800000 */
.L_x_16488:
[----:B------:R0:W5:Y:S02]  /*2b90*/  LDG.E R28, desc[UR36][R4.64] ;  /* 0x00000024041c7981 */ /* 0x000164000c1e1900 */
.L_x_16465:
        /* <DEDUP_REMOVED lines=18> */
.L_x_16496:
[----:B------:R0:W5:Y:S01]  /*2cc0*/  LDG.E.U8 R18, desc[UR36][R4.64] ;  /* 0x0000002404127981 */ /* 0x000162000c1e1100 */
[----:B------:R-:W-:Y:S05]  /*2cd0*/  BRA `(.L_x_16498) ;  /* 0x0000000c00347947 */ /* 0x000fea0003800000 */
.L_x_16495:
        /* <DEDUP_REMOVED lines=8> */
.L_x_16500:
[----:B------:R0:W5:Y:S01]  /*2d60*/  LDG.E R18, desc[UR36][R4.64] ;  /* 0x0000002404127981 */ /* 0x000162000c1e1900 */
[----:B------:R-:W-:Y:S05]  /*2d70*/  BRA `(.L_x_16498) ;  /* 0x0000000c000c7947 */ /* 0x000fea0003800000 */
.L_x_16499:
[----:B------:R0:W5:Y:S01]  /*2d80*/  LDG.E.S16 R18, desc[UR36][R4.64] ;  /* 0x0000002404127981 */ /* 0x000162000c1e1700 */
[----:B------:R-:W-:Y:S05]  /*2d90*/  BRA `(.L_x_16498) ;  /* 0x0000000c00047947 */ /* 0x000fea0003800000 */
.L_x_16494:
        /* <DEDUP_REMOVED lines=9> */
.L_x_16502:
[----:B------:R-:W3:Y:S02]  /*2e30*/  LDG.E.U16 R4, desc[UR36][R4.64] ;  /* 0x0000002404047981 */ /* 0x000ee4000c1e1500 */
[----:B---3--:R-:W-:-:S06]  /*2e40*/  HADD2.F32 R18, -RZ, R4.H0_H0 ;  /* 0x20000004ff127230 */ /* 0x008fcc0000004100 */
[----:B------:R-:W0:Y:S01]  /*2e50*/  F2I.FTZ.TRUNC.NTZ R18, R18 ;  /* 0x0000001200127305 */ /* 0x000e22000021f100 */
[----:B------:R-:W-:Y:S05]  /*2e60*/  BRA `(.L_x_16498) ;  /* 0x0000000800d07947 */ /* 0x000fea0003800000 */
.L_x_16501:
        /* <DEDUP_REMOVED lines=9> */
.L_x_16504:
[----:B------:R-:W3:Y:S02]  /*2f00*/  LDG.E.U16 R4, desc[UR36][R4.64] ;  /* 0x0000002404047981 */ /* 0x000ee4000c1e1500 */
[----:B---3--:R-:W-:-:S06]  /*2f10*/  HADD2.F32 R18, -RZ, R4.H0_H0 ;  /* 0x20000004ff127230 */ /* 0x008fcc0000004100 */
[----:B------:R-:W0:Y:S01]  /*2f20*/  F2I.FTZ.TRUNC.NTZ R18, R18 ;  /* 0x0000001200127305 */ /* 0x000e22000021f100 */
[----:B------:R-:W-:Y:S05]  /*2f30*/  BRA `(.L_x_16498) ;  /* 0x00000008009c7947 */ /* 0x000fea0003800000 */
.L_x_16503:
[----:B------:R-:W3:Y:S02]  /*2f40*/  LDG.E.64 R4, desc[UR36][R4.64] ;  /* 0x0000002404047981 */ /* 0x000ee4000c1e1b00 */
[----:B---3--:R0:W3:Y:S01]  /*2f50*/  F2I.F64.TRUNC R18, R4 ;  /* 0x0000000400127311 */ /* 0x0080e2000030d100 */
[----:B------:R-:W-:Y:S05]  /*2f60*/  BRA `(.L_x_16498) ;  /* 0x0000000800907947 */ /* 0x000fea0003800000 */
.L_x_16493:
        /* <DEDUP_REMOVED lines=12> */
.L_x_16507:
[----:B------:R-:W3:Y:S02]  /*3030*/  LDG.E.64 R4, desc[UR36][R4.64] ;  /* 0x0000002404047981 */ /* 0x000ee4000c1e1b00 */
[----:B---3--:R0:W3:Y:S01]  /*3040*/  F2I.F64.TRUNC R18, R4 ;  /* 0x0000000400127311 */ /* 0x0080e2000030d100 */
[----:B------:R-:W-:Y:S05]  /*3050*/  BRA `(.L_x_16498) ;  /* 0x0000000800547947 */ /* 0x000fea0003800000 */
.L_x_16506:
        /* <DEDUP_REMOVED lines=27> */
.L_x_16509:
        /* <DEDUP_REMOVED lines=12> */
[----:B------:R0:W3:Y:S01]  /*32d0*/  F2I.FTZ.TRUNC.NTZ R18, R0 ;  /* 0x0000000000127305 */ /* 0x0000e2000021f100 */
[----:B------:R-:W-:Y:S05]  /*32e0*/  BRA `(.L_x_16498) ;  /* 0x0000000400b07947 */ /* 0x000fea0003800000 */
.L_x_16508:
[----:B------:R-:W3:Y:S02]  /*32f0*/  LDG.E.U16 R18, desc[UR36][R4.64] ;  /* 0x0000002404127981 */ /* 0x000ee4000c1e1500 */
[----:B---3--:R-:W-:-:S06]  /*3300*/  IMAD.U32 R18, R18, 0x10000, RZ ;  /* 0x0001000012127824 */ /* 0x008fcc00078e00ff */
[----:B------:R-:W0:Y:S01]  /*3310*/  F2I.FTZ.TRUNC.NTZ R18, R18 ;  /* 0x0000001200127305 */ /* 0x000e22000021f100 */
[----:B------:R-:W-:Y:S05]  /*3320*/  BRA `(.L_x_16498) ;  /* 0x0000000400a07947 */ /* 0x000fea0003800000 */
.L_x_16505:
        /* <DEDUP_REMOVED lines=10> */
.L_x_16512:
        /* <DEDUP_REMOVED lines=21> */
.L_x_16516:
[----:B------:R-:W-:Y:S05]  /*3520*/  BSYNC B1 ;  /* 0x0000000000017941 */ /* 0x000fea0003800000 */
.L_x_16515:
[----:B------:R-:W-:Y:S01]  /*3530*/  IMAD.SHL.U32 R3, R3, 0x100000, RZ ;  /* 0x0010000003037824 */ /* 0x000fe200078e00ff */
[----:B------:R-:W-:-:S04]  /*3540*/  LEA R5, R0, 0x3b800000, 0x17 ;  /* 0x3b80000000057811 */ /* 0x000fc800078eb8ff */
[----:B------:R-:W-:-:S07]  /*3550*/  LOP3.LUT R18, R5, R3, R18, 0xfe, !PT ;  /* 0x0000000305127212 */ /* 0x000fce00078efe12 */
.L_x_16514:
[----:B------:R-:W-:Y:S05]  /*3560*/  BSYNC B0 ;  /* 0x0000000000007941 */ /* 0x000fea0003800000 */
.L_x_16513:
[----:B------:R-:W3:Y:S01]  /*3570*/  F2I.FTZ.TRUNC.NTZ R18, R18 ;  /* 0x0000001200127305 */ /* 0x000ee2000021f100 */
[----:B------:R-:W-:Y:S05]  /*3580*/  BRA `(.L_x_16498) ;  /* 0x0000000400087947 */ /* 0x000fea0003800000 */
.L_x_16511:
        /* <DEDUP_REMOVED lines=21> */
.L_x_16520:
[----:B------:R-:W-:Y:S05]  /*36e0*/  BSYNC B1 ;  /* 0x0000000000017941 */ /* 0x000fea0003800000 */
.L_x_16519:
[----:B------:R-:W-:Y:S01]  /*36f0*/  IMAD.SHL.U32 R3, R3, 0x200000, RZ ;  /* 0x0020000003037824 */ /* 0x000fe200078e00ff */
[----:B------:R-:W-:-:S04]  /*3700*/  LEA R5, R0, 0x37800000, 0x17 ;  /* 0x3780000000057811 */ /* 0x000fc800078eb8ff */
[----:B------:R-:W-:-:S07]  /*3710*/  LOP3.LUT R18, R5, R3, R18, 0xfe, !PT ;  /* 0x0000000305127212 */ /* 0x000fce00078efe12 */
.L_x_16518:
[----:B------:R-:W-:Y:S05]  /*3720*/  BSYNC B0 ;  /* 0x0000000000007941 */ /* 0x000fea0003800000 */
.L_x_16517:
[----:B------:R-:W0:Y:S01]  /*3730*/  F2I.FTZ.TRUNC.NTZ R18, R18 ;  /* 0x0000001200127305 */ /* 0x000e22000021f100 */
[----:B------:R-:W-:Y:S05]  /*3740*/  BRA `(.L_x_16498) ;  /* 0x0000000000987947 */ /* 0x000fea0003800000 */
.L_x_16510:
        /* <DEDUP_REMOVED lines=14> */
.L_x_16524:
[----:B------:R-:W-:Y:S05]  /*3830*/  BSYNC B0 ;  /* 0x0000000000007941 */ /* 0x000fea0003800000 */
.L_x_16523:
[----:B------:R-:W0:Y:S01]  /*3840*/  F2I.FTZ.TRUNC.NTZ R18, R18 ;  /* 0x0000001200127305 */ /* 0x000e22000021f100 */
[----:B------:R-:W-:Y:S05]  /*3850*/  BRA `(.L_x_16498) ;  /* 0x0000000000547947 */ /* 0x000fea0003800000 */
.L_x_16497:
        /* <DEDUP_REMOVED lines=17> */
.L_x_16525:
[----:B------:R-:W-:Y:S05]  /*3970*/  BRA `(.L_x_16498) ;  /* 0x00000000000c7947 */ /* 0x000fea0003800000 */
.L_x_16522:
[----:B------:R0:W5:Y:S01]  /*3980*/  LDG.E R18, desc[UR36][R4.64] ;  /* 0x0000002404127981 */ /* 0x000162000c1e1900 */
[----:B------:R-:W-:Y:S05]  /*3990*/  BRA `(.L_x_16498) ;  /* 0x0000000000047947 */ /* 0x000fea0003800000 */
.L_x_16521:
[----:B------:R0:W5:Y:S02]  /*39a0*/  LDG.E R18, desc[UR36][R4.64] ;  /* 0x0000002404127981 */ /* 0x000164000c1e1900 */
.L_x_16498:
[----:B------:R-:W-:-:S07]  /*39b0*/  VIADD R17, R17, 0x80 ;  /* 0x0000008011117836 */ /* 0x000fce0000000000 */
.L_x_16459:
[----:B------:R-:W-:Y:S05]  /*39c0*/  BSYNC B6 ;  /* 0x0000000000067941 */ /* 0x000fea0003800000 */
.L_x_16458:
[----:B------:R-:W-:Y:S01]  /*39d0*/  ISETP.GE.AND P0, PT, R17, R16, PT ;  /* 0x000000101100720c */ /* 0x000fe20003f06270 */
[----:B------:R-:W-:Y:S01]  /*39e0*/  BSSY B6, `(.L_x_16526) ;  /* 0x00001ca000067945 */ /* 0x000fe20003800000 */
[----:B0-----:R-:W-:Y:S02]  /*39f0*/  IMAD.MOV.U32 R25, RZ, RZ, RZ ;  /* 0x000000ffff197224 */ /* 0x001fe400078e00ff */
[----:B------:R-:W-:Y:S02]  /*3a00*/  IMAD.MOV.U32 R27, RZ, RZ, RZ ;  /* 0x000000ffff1b7224 */ /* 0x000fe400078e00ff */
[----:B------:R-:W-:-:S07]  /*3a10*/  IMAD.MOV.U32 R22, RZ, RZ, RZ ;  /* 0x000000ffff167224 */ /* 0x000fce00078e00ff */
[----:B------:R-:W-:Y:S05]  /*3a20*/  @P0 BRA `(.L_x_16527) ;  /* 0x0000001c00140947 */ /* 0x000fea0003800000 */
[----:B-1-34-:R-:W0:Y:S01]  /*3a30*/  LDC.64 R4, c[0x0][0x220] ;  /* 0x00008800ff047b82 */ /* 0x01ae220000000a00 */
        /* <DEDUP_REMOVED lines=18> */
.L_x_16531:
[----:B------:R0:W5:Y:S01]  /*3b60*/  LDG.E.U8 R27, desc[UR36][R4.64] ;  /* 0x00000024041b7981 */ /* 0x000162000c1e1100 */
[----:B------:R-:W-:Y:S05]  /*3b70*/  BRA `(.L_x_16533) ;  /* 0x0000000c00347947 */ /* 0x000fea0003800000 */
.L_x_16530:
        /* <DEDUP_REMOVED lines=8> */
.L_x_16535:
[----:B------:R0:W5:Y:S01]  /*3c00*/  LDG.E R27, desc[UR36][R4.64] ;  /* 0x00000024041b7981 */ /* 0x000162000c1e1900 */
[----:B------:R-:W-:Y:S05]  /*3c10*/  BRA `(.L_x_16533) ;  /* 0x0000000c000c7947 */ /* 0x000fea0003800000 */
.L_x_16534:
[----:B------:R0:W5:Y:S01]  /*3c20*/  LDG.E.S16 R27, desc[UR36][R4.64] ;  /* 0x00000024041b7981 */ /* 0x000162000c1e1700 */
[----:B------:R-:W-:Y:S05]  /*3c30*/  BRA `(.L_x_16533) ;  /* 0x0000000c00047947 */ /* 0x000fea0003800000 */
.L_x_16529:
[----:B------:R-:W-:-:S13]  /*3c40*/  ISETP.GT.AND P0, PT, R0, 0x6, PT ;  /* 0x000000060000780c */ /* 0x000fda0003f04270 */
[----:B------:R-:W-:Y:S05]  /*3c50*/  @P0 BRA `(.L_x_16536) ;  /* 0x00000000002c0947 */ /* 0x000fea0003800000 */
[----:B------:R-:W-:-:S13]  /*3c60*/  ISETP.NE.AND P0, PT, R0, 0x5, PT ;  /* 0x000000050000780c */ /* 0x000fda0003f05270 */
[----:B------:R-:W-:Y:S05]  /*3c70*/  @!P0 BRA `(.L_x_16537) ;  /* 0x0000000000148947 */ /* 0x000fea0003800000 */
[----:B------:R-:W-:-:S13]  /*3c80*/  ISETP.NE.AND P0, PT, R0, 0x6, PT ;  /* 0x000000060000780c */ /* 0x000fda0003f05270 */
[----:B------:R-:W-:Y:S05]  /*3c90*/  @P0 BRA `(.L_x_16532) ;  /* 0x0000000800980947 */ /* 0x000fea0003800000 */
[----:B------:R-:W3:Y:S02]  /*3ca0*/  LDG.E R4, desc[UR36][R4.64] ;  /* 0x0000002404047981 */ /* 0x000ee4000c1e1900 */
[----:B---3--:R0:W1:Y:S01]  /*3cb0*/  F2I.FTZ.TRUNC.NTZ R27, R4 ;  /* 0x00000004001b7305 */ /* 0x008062000021f100 */
[----:B------:R-:W-:Y:S05]  /*3cc0*/  BRA `(.L_x_16533) ;  /* 0x0000000800e07947 */ /* 0x000fea0003800000 */
.L_x_16537:
[----:B------:R-:W3:Y:S02]  /*3cd0*/  LDG.E.U16 R4, desc[UR36][R4.64] ;  /* 0x0000002404047981 */ /* 0x000ee4000c1e1500 */
[----:B---3--:R-:W-:-:S06]  /*3ce0*/  HADD2.F32 R27, -RZ, R4.H0_H0 ;  /* 0x20000004ff1b7230 */ /* 0x008fcc0000004100 */
[----:B------:R-:W0:Y:S01]  /*3cf0*/  F2I.FTZ.TRUNC.NTZ R27, R27 ;  /* 0x0000001b001b7305 */ /* 0x000e22000021f100 */
[----:B------:R-:W-:Y:S05]  /*3d00*/  BRA `(.L_x_16533) ;  /* 0x0000000800d07947 */ /* 0x000fea0003800000 */
.L_x_16536:
[----:B------:R-:W-:-:S13]  /*3d10*/  ISETP.NE.AND P0, PT, R0, 0x7, PT ;  /* 0x000000070000780c */ /* 0x000fda0003f05270 */
[----:B------:R-:W-:Y:S05]  /*3d20*/  @!P0 BRA `(.L_x_16538) ;  /* 0x00000000002c8947 */ /* 0x000fea0003800000 */
[----:B------:R-:W-:-:S13]  /*3d30*/  ISETP.NE.AND P0, PT, R0, 0x8, PT ;  /* 0x000000080000780c */ /* 0x000fda0003f05270 */
[----:B------:R-:W-:Y:S05]  /*3d40*/  @!P0 BRA `(.L_x_16539) ;  /* 0x0000000000148947 */ /* 0x000fea0003800000 */
[----:B------:R-:W-:-:S13]  /*3d50*/  ISETP.NE.AND P0, PT, R0, 0x9, PT ;  /* 0x000000090000780c */ /* 0x000fda0003f05270 */
[----:B------:R-:W-:Y:S05]  /*3d60*/  @P0 BRA `(.L_x_16532) ;  /* 0x0000000800640947 */ /* 0x000fea0003800000 */
[----:B------:R-:W3:Y:S02]  /*3d70*/  LDG.E R4, desc[UR36][R4.64] ;  /* 0x0000002404047981 */ /* 0x000ee4000c1e1900 */
[----:B---3--:R0:W1:Y:S01]  /*3d80*/  F2I.FTZ.TRUNC.NTZ R27, R4 ;  /* 0x00000004001b7305 */ /* 0x008062000021f100 */
[----:B------:R-:W-:Y:S05]  /*3d90*/  BRA `(.L_x_16533) ;  /* 0x0000000800ac7947 */ /* 0x000fea0003800000 */
.L_x_16539:
[----:B------:R-:W3:Y:S02]  /*3da0*/  LDG.E.U16 R4, desc[UR36][R4.64] ;  /* 0x0000002404047981 */ /* 0x000ee4000c1e1500 */
[----:B---3--:R-:W-:-:S06]  /*3db0*/  HADD2.F32 R27, -RZ, R4.H0_H0 ;  /* 0x20000004ff1b7230 */ /* 0x008fcc0000004100 */
[----:B------:R-:W0:Y:S01]  /*3dc0*/  F2I.FTZ.TRUNC.NTZ R27, R27 ;  /* 0x0000001b001b7305 */ /* 0x000e22000021f100 */
[----:B------:R-:W-:Y:S05]  /*3dd0*/  BRA `(.L_x_16533) ;  /* 0x00000008009c7947 */ /* 0x000fea0003800000 */
.L_x_16538:
[----:B------:R-:W3:Y:S02]  /*3de0*/  LDG.E.64 R4, desc[UR36][R4.64] ;  /* 0x0000002404047981 */ /* 0x000ee4000c1e1b00 */
[----:B---3--:R0:W1:Y:S01]  /*3df0*/  F2I.F64.TRUNC R27, R4 ;  /* 0x00000004001b7311 */ /* 0x008062000030d100 */
[----:B------:R-:W-:Y:S05]  /*3e00*/  BRA `(.L_x_16533) ;  /* 0x0000000800907947 */ /* 0x000fea0003800000 */
.L_x_16528:
        /* <DEDUP_REMOVED lines=12> */
.L_x_16542:
[----:B------:R-:W3:Y:S02]  /*3ed0*/  LDG.E.64 R4, desc[UR36][R4.64] ;  /* 0x0000002404047981 */ /* 0x000ee4000c1e1b00 */
[----:B---3--:R0:W1:Y:S01]  /*3ee0*/  F2I.F64.TRUNC R27, R4 ;  /* 0x00000004001b7311 */ /* 0x008062000030d100 */
[----:B------:R-:W-:Y:S05]  /*3ef0*/  BRA `(.L_x_16533) ;  /* 0x0000000800547947 */ /* 0x000fea0003800000 */
.L_x_16541:
        /* <DEDUP_REMOVED lines=27> */
.L_x_16544:
        /* <DEDUP_REMOVED lines=12> */
[----:B------:R4:W0:Y:S01]  /*4170*/  F2I.FTZ.TRUNC.NTZ R27, R0 ;  /* 0x00000000001b7305 */ /* 0x000822000021f100 */
[----:B------:R-:W-:Y:S05]  /*4180*/  BRA `(.L_x_16533) ;  /* 0x0000000400b07947 */ /* 0x000fea0003800000 */
.L_x_16543:
[----:B------:R-:W3:Y:S02]  /*4190*/  LDG.E.U16 R27, desc[UR36][R4.64] ;  /* 0x00000024041b7981 */ /* 0x000ee4000c1e1500 */
[----:B---3--:R-:W-:-:S06]  /*41a0*/  IMAD.U32 R27, R27, 0x10000, RZ ;  /* 0x000100001b1b7824 */ /* 0x008fcc00078e00ff */
[----:B------:R-:W3:Y:S01]  /*41b0*/  F2I.FTZ.TRUNC.NTZ R27, R27 ;  /* 0x0000001b001b7305 */ /* 0x000ee2000021f100 */
[----:B------:R-:W-:Y:S05]  /*41c0*/  BRA `(.L_x_16533) ;  /* 0x0000000400a07947 */ /* 0x000fea0003800000 */
.L_x_16540:
        /* <DEDUP_REMOVED lines=10> */
.L_x_16547:
        /* <DEDUP_REMOVED lines=21> */
.L_x_16551:
[----:B------:R-:W-:Y:S05]  /*43c0*/  BSYNC B1 ;  /* 0x0000000000017941 */ /* 0x000fea0003800000 */
.L_x_16550:
[----:B------:R-:W-:Y:S01]  /*43d0*/  IMAD.SHL.U32 R3, R3, 0x100000, RZ ;  /* 0x0010000003037824 */ /* 0x000fe200078e00ff */
[----:B------:R-:W-:-:S04]  /*43e0*/  LEA R0, R0, 0x3b800000, 0x17 ;  /* 0x3b80000000007811 */ /* 0x000fc800078eb8ff */
[----:B------:R-:W-:-:S07]  /*43f0*/  LOP3.LUT R27, R0, R3, R27, 0xfe, !PT ;  /* 0x00000003001b7212 */ /* 0x000fce00078efe1b */
.L_x_16549:
[----:B------:R-:W-:Y:S05]  /*4400*/  BSYNC B0 ;  /* 0x0000000000007941 */ /* 0x000fea0003800000 */
.L_x_16548:
[----:B------:R-:W0:Y:S01]  /*4410*/  F2I.FTZ.TRUNC.NTZ R27, R27 ;  /* 0x0000001b001b7305 */ /* 0x000e22000021f100 */
[----:B------:R-:W-:Y:S05]  /*4420*/  BRA `(.L_x_16533) ;  /* 0x0000000400087947 */ /* 0x000fea0003800000 */
.L_x_16546:
        /* <DEDUP_REMOVED lines=21> */
.L_x_16555:
[----:B------:R-:W-:Y:S05]  /*4580*/  BSYNC B1 ;  /* 0x0000000000017941 */ /* 0x000fea0003800000 */
.L_x_16554:
[----:B------:R-:W-:Y:S01]  /*4590*/  IMAD.SHL.U32 R3, R3, 0x200000, RZ ;  /* 0x0020000003037824 */ /* 0x000fe200078e00ff */
[----:B------:R-:W-:-:S04]  /*45a0*/  LEA R0, R0, 0x37800000, 0x17 ;  /* 0x3780000000007811 */ /* 0x000fc800078eb8ff */
[----:B------:R-:W-:-:S07]  /*45b0*/  LOP3.LUT R27, R0, R3, R27, 0xfe, !PT ;  /* 0x00000003001b7212 */ /* 0x000fce00078efe1b */
.L_x_16553:
[----:B------:R-:W-:Y:S05]  /*45c0*/  BSYNC B0 ;  /* 0x0000000000007941 */ /* 0x000fea0003800000 */
.L_x_16552:
[----:B------:R-:W0:Y:S01]  /*45d0*/  F2I.FTZ.TRUNC.NTZ R27, R27 ;  /* 0x0000001b001b7305 */ /* 0x000e22000021f100 */
[----:B------:R-:W-:Y:S05]  /*45e0*/  BRA `(.L_x_16533) ;  /* 0x0000000000987947 */ /* 0x000fea0003800000 */
.L_x_16545:
        /* <DEDUP_REMOVED lines=14> */
.L_x_16559:
[----:B------:R-:W-:Y:S05]  /*46d0*/  BSYNC B0 ;  /* 0x0000000000007941 */ /* 0x000fea0003800000 */
.L_x_16558:
[----:B------:R-:W0:Y:S01]  /*46e0*/  F2I.FTZ.TRUNC.NTZ R27, R27 ;  /* 0x0000001b001b7305 */ /* 0x000e22000021f100 */
[----:B------:R-:W-:Y:S05]  /*46f0*/  BRA `(.L_x_16533) ;  /* 0x0000000000547947 */ /* 0x000fea0003800000 */
.L_x_16532:
        /* <DEDUP_REMOVED lines=16> */
[----:B0-2--5:R-:W-:Y:S05]  /*4800*/  CALL.ABS.NOINC R14 ;  /* 0x000000000e007343 */ /* 0x025fea0003c00000 */
.L_x_16560:
[----:B------:R-:W-:Y:S05]  /*4810*/  BRA `(.L_x_16533) ;  /* 0x00000000000c7947 */ /* 0x000fea0003800000 */
.L_x_16557:
[----:B------:R0:W5:Y:S01]  /*4820*/  LDG.E R27, desc[UR36][R4.64] ;  /* 0x00000024041b7981 */ /* 0x000162000c1e1900 */
[----:B------:R-:W-:Y:S05]  /*4830*/  BRA `(.L_x_16533) ;  /* 0x0000000000047947 */ /* 0x000fea0003800000 */
.L_x_16556:
[----:B------:R0:W5:Y:S02]  /*4840*/  LDG.E R27, desc[UR36][R4.64] ;  /* 0x00000024041b7981 */ /* 0x000164000c1e1900 */
.L_x_16533:
[----:B------:R-:W4:Y:S01]  /*4850*/  LDC.U8 R6, c[0x0][0x235] ;  /* 0x00008d40ff067b82 */ /* 0x000f220000000000 */
[----:B------:R-:W-:Y:S02]  /*4860*/  ULDC UR4, c[0x0][0x23c] ;  /* 0x00008f0000047ab9 */ /* 0x000fe40000000800 */
[----:B------:R-:W-:-:S05]  /*4870*/  IMAD R3, R22, UR4, RZ ;  /* 0x0000000416037c24 */ /* 0x000fca000f8e02ff */
[----:B0-----:R-:W0:Y:S01]  /*4880*/  LDC.64 R4, c[0x0][0x228] ;  /* 0x00008a00ff047b82 */ /* 0x001e220000000a00 */
[----:B----4-:R-:W-:-:S04]  /*4890*/  PRMT R0, R6, 0x9910, RZ ;  /* 0x0000991006007816 */ /* 0x010fc800000000ff */
        /* <DEDUP_REMOVED lines=14> */
.L_x_16564:
[----:B------:R0:W5:Y:S01]  /*4980*/  LDG.E.U8 R22, desc[UR36][R4.64] ;  /* 0x0000002404167981 */ /* 0x000162000c1e1100 */
[----:B------:R-:W-:Y:S05]  /*4990*/  BRA `(.L_x_16566) ;  /* 0x0000000c00347947 */ /* 0x000fea0003800000 */
.L_x_16563:
        /* <DEDUP_REMOVED lines=8> */
.L_x_16568:
[----:B------:R0:W5:Y:S01]  /*4a20*/  LDG.E R22, desc[UR36][R4.64] ;  /* 0x0000002404167981 */ /* 0x000162000c1e1900 */
[----:B------:R-:W-:Y:S05]  /*4a30*/  BRA `(.L_x_16566) ;  /* 0x0000000c000c7947 */ /* 0x000fea0003800000 */
.L_x_16567:
[----:B------:R0:W5:Y:S01]  /*4a40*/  LDG.E.S16 R22, desc[UR36][R4.64] ;  /* 0x0000002404167981 */ /* 0x000162000c1e1700 */
[----:B------:R-:W-:Y:S05]  /*4a50*/  BRA `(.L_x_16566) ;  /* 0x0000000c00047947 */ /* 0x000fea0003800000 */
.L_x_16562:
[----:B------:R-:W-:-:S13]  /*4a60*/  ISETP.GT.AND P0, PT, R0, 0x6, PT ;  /* 0x000000060000780c */ /* 0x000fda0003f04270 */
[----:B------:R-:W-:Y:S05]  /*4a70*/  @P0 BRA `(.L_x_16569) ;  /* 0x00000000002c0947 */ /* 0x000fea0003800000 */
[----:B------:R-:W-:-:S13]  /*4a80*/  ISETP.NE.AND P0, PT, R0, 0x5, PT ;  /* 0x000000050000780c */ /* 0x000fda0003f05270 */
[----:B------:R-:W-:Y:S05]  /*4a90*/  @!P0 BRA `(.L_x_16570) ;  /* 0x0000000000148947 */ /* 0x000fea0003800000 */
[----:B------:R-:W-:-:S13]  /*4aa0*/  ISETP.NE.AND P0, PT, R0, 0x6, PT ;  /* 0x000000060000780c */ /* 0x000fda0003f05270 */
[----:B------:R-:W-:Y:S05]  /*4ab0*/  @P0 BRA `(.L_x_16565) ;  /* 0x0000000800980947 */ /* 0x000fea0003800000 */
[----:B------:R-:W4:Y:S02]  /*4ac0*/  LDG.E R4, desc[UR36][R4.64] ;  /* 0x0000002404047981 */ /* 0x000f24000c1e1900 */
[----:B----4-:R0:W4:Y:S01]  /*4ad0*/  F2I.FTZ.TRUNC.NTZ R22, R4 ;  /* 0x0000000400167305 */ /* 0x010122000021f100 */
[----:B------:R-:W-:Y:S05]  /*4ae0*/  BRA `(.L_x_16566) ;  /* 0x0000000800e07947 */ /* 0x000fea0003800000 */
.L_x_16570:
[----:B------:R-:W4:Y:S02]  /*4af0*/  LDG.E.U16 R4, desc[UR36][R4.64] ;  /* 0x0000002404047981 */ /* 0x000f24000c1e1500 */
[----:B----4-:R-:W-:-:S06]  /*4b00*/  HADD2.F32 R22, -RZ, R4.H0_H0 ;  /* 0x20000004ff167230 */ /* 0x010fcc0000004100 */
[----:B------:R-:W0:Y:S01]  /*4b10*/  F2I.FTZ.TRUNC.NTZ R22, R22 ;  /* 0x0000001600167305 */ /* 0x000e22000021f100 */
[----:B------:R-:W-:Y:S05]  /*4b20*/  BRA `(.L_x_16566) ;  /* 0x0000000800d07947 */ /* 0x000fea0003800000 */
.L_x_16569:
[----:B------:R-:W-:-:S13]  /*4b30*/  ISETP.NE.AND P0, PT, R0, 0x7, PT ;  /* 0x000000070000780c */ /* 0x000fda0003f05270 */
[----:B------:R-:W-:Y:S05]  /*4b40*/  @!P0 BRA `(.L_x_16571) ;  /* 0x00000000002c8947 */ /* 0x000fea0003800000 */
[----:B------:R-:W-:-:S13]  /*4b50*/  ISETP.NE.AND P0, PT, R0, 0x8, PT ;  /* 0x000000080000780c */ /* 0x000fda0003f05270 */
[----:B------:R-:W-:Y:S05]  /*4b60*/  @!P0 BRA `(.L_x_16572) ;  /* 0x0000000000148947 */ /* 0x000fea0003800000 */
[----:B------:R-:W-:-:S13]  /*4b70*/  ISETP.NE.AND P0, PT, R0, 0x9, PT ;  /* 0x000000090000780c */ /* 0x000fda0003f05270 */
[----:B------:R-:W-:Y:S05]  /*4b80*/  @P0 BRA `(.L_x_16565) ;  /* 0x0000000800640947 */ /* 0x000fea0003800000 */
[----:B------:R-:W4:Y:S02]  /*4b90*/  LDG.E R4, desc[UR36][R4.64] ;  /* 0x0000002404047981 */ /* 0x000f24000c1e1900 */
[----:B----4-:R0:W4:Y:S01]  /*4ba0*/  F2I.FTZ.TRUNC.NTZ R22, R4 ;  /* 0x0000000400167305 */ /* 0x010122000021f100 */
[----:B------:R-:W-:Y:S05]  /*4bb0*/  BRA `(.L_x_16566) ;  /* 0x0000000800ac7947 */ /* 0x000fea0003800000 */
.L_x_16572:
[----:B------:R-:W4:Y:S02]  /*4bc0*/  LDG.E.U16 R4, desc[UR36][R4.64] ;  /* 0x0000002404047981 */ /* 0x000f24000c1e1500 */
[----:B----4-:R-:W-:-:S06]  /*4bd0*/  HADD2.F32 R22, -RZ, R4.H0_H0 ;  /* 0x20000004ff167230 */ /* 0x010fcc0000004100 */
[----:B------:R-:W0:Y:S01]  /*4be0*/  F2I.FTZ.TRUNC.NTZ R22, R22 ;  /* 0x0000001600167305 */ /* 0x000e22000021f100 */
[----:B------:R-:W-:Y:S05]  /*4bf0*/  BRA `(.L_x_16566) ;  /* 0x00000008009c7947 */ /* 0x000fea0003800000 */
.L_x_16571:
[----:B------:R-:W4:Y:S02]  /*4c00*/  LDG.E.64 R22, desc[UR36][R4.64] ;  /* 0x0000002404167981 */ /* 0x000f24000c1e1b00 */
[----:B----4-:R0:W4:Y:S01]  /*4c10*/  F2I.F64.TRUNC R22, R22 ;  /* 0x0000001600167311 */ /* 0x010122000030d100 */
[----:B------:R-:W-:Y:S05]  /*4c20*/  BRA `(.L_x_16566) ;  /* 0x0000000800907947 */ /* 0x000fea0003800000 */
.L_x_16561:
        /* <DEDUP_REMOVED lines=10> */
[----:B------:R-:W-:Y:S01]  /*4cd0*/  SEL R22, RZ, 0x1, !P0 ;  /* 0x00000001ff167807 */ /* 0x000fe20004000000 */
[----:B------:R-:W-:Y:S08]  /*4ce0*/  BRA `(.L_x_16566) ;  /* 0x0000000800607947 */ /* 0x000ff00003800000 */
.L_x_16575:
[----:B------:R-:W4:Y:S02]  /*4cf0*/  LDG.E.64 R4, desc[UR36][R4.64] ;  /* 0x0000002404047981 */ /* 0x000f24000c1e1b00 */
[----:B----4-:R0:W4:Y:S01]  /*4d00*/  F2I.F64.TRUNC R22, R4 ;  /* 0x0000000400167311 */ /* 0x010122000030d100 */
[----:B------:R-:W-:Y:S05]  /*4d10*/  BRA `(.L_x_16566) ;  /* 0x0000000800547947 */ /* 0x000fea0003800000 */
.L_x_16574:
        /* <DEDUP_REMOVED lines=25> */
[----:B------:R0:W4:Y:S01]  /*4eb0*/  F2I.FTZ.TRUNC.NTZ R22, R7 ;  /* 0x0000000700167305 */ /* 0x000122000021f100 */
[----:B------:R-:W-:Y:S05]  /*4ec0*/  BRA `(.L_x_16566) ;  /* 0x0000000400e87947 */ /* 0x000fea0003800000 */
.L_x_16577:
        /* <DEDUP_REMOVED lines=14> */
.L_x_16576:
[----:B------:R-:W4:Y:S02]  /*4fb0*/  LDG.E.U16 R22, desc[UR36][R4.64] ;  /* 0x0000002404167981 */ /* 0x000f24000c1e1500 */
[----:B----4-:R-:W-:-:S06]  /*4fc0*/  IMAD.U32 R22, R22, 0x10000, RZ ;  /* 0x0001000016167824 */ /* 0x010fcc00078e00ff */
[----:B------:R-:W0:Y:S01]  /*4fd0*/  F2I.FTZ.TRUNC.NTZ R22, R22 ;  /* 0x0000001600167305 */ /* 0x000e22000021f100 */
[----:B------:R-:W-:Y:S05]  /*4fe0*/  BRA `(.L_x_16566) ;  /* 0x0000000400a07947 */ /* 0x000fea0003800000 */
.L_x_16573:
        /* <DEDUP_REMOVED lines=10> */
.L_x_16580:
[----:B------:R-:W4:Y:S01]  /*5090*/  LDG.E.U8 R3, desc[UR36][R4.64] ;  /* 0x0000002404037981 */ /* 0x000f22000c1e1100 */
[----:B------:R-:W-:Y:S01]  /*50a0*/  BSSY B0, `(.L_x_16581) ;  /* 0x0000018000007945 */ /* 0x000fe20003800000 */
        /* <DEDUP_REMOVED lines=19> */
.L_x_16584:
[----:B------:R-:W-:Y:S05]  /*51e0*/  BSYNC B1 ;  /* 0x0000000000017941 */ /* 0x000fea0003800000 */
.L_x_16583:
[----:B------:R-:W-:Y:S01]  /*51f0*/  IMAD.SHL.U32 R3, R3, 0x100000, RZ ;  /* 0x0010000003037824 */ /* 0x000fe200078e00ff */
[----:B------:R-:W-:-:S04]  /*5200*/  LEA R5, R0, 0x3b800000, 0x17 ;  /* 0x3b80000000057811 */ /* 0x000fc800078eb8ff */
[----:B------:R-:W-:-:S07]  /*5210*/  LOP3.LUT R22, R5, R3, R22, 0xfe, !PT ;  /* 0x0000000305167212 */ /* 0x000fce00078efe16 */
.L_x_16582:
[----:B------:R-:W-:Y:S05]  /*5220*/  BSYNC B0 ;  /* 0x0000000000007941 */ /* 0x000fea0003800000 */
.L_x_16581:
[----:B------:R-:W4:Y:S01]  /*5230*/  F2I.FTZ.TRUNC.NTZ R22, R22 ;  /* 0x0000001600167305 */ /* 0x000f22000021f100 */
[----:B------:R-:W-:Y:S05]  /*5240*/  BRA `(.L_x_16566) ;  /* 0x0000000400087947 */ /* 0x000fea0003800000 */
.L_x_16579:
        /* <DEDUP_REMOVED lines=21> */
.L_x_16588:
[----:B------:R-:W-:Y:S05]  /*53a0*/  BSYNC B1 ;  /* 0x0000000000017941 */ /* 0x000fea0003800000 */
.L_x_16587:
[----:B------:R-:W-:Y:S01]  /*53b0*/  IMAD.SHL.U32 R3, R3, 0x200000, RZ ;  /* 0x0020000003037824 */ /* 0x000fe200078e00ff */
[----:B------:R-:W-:-:S04]  /*53c0*/  LEA R5, R0, 0x37800000, 0x17 ;  /* 0x3780000000057811 */ /* 0x000fc800078eb8ff */
[----:B------:R-:W-:-:S07]  /*53d0*/  LOP3.LUT R22, R5, R3, R22, 0xfe, !PT ;  /* 0x0000000305167212 */ /* 0x000fce00078efe16 */
.L_x_16586:
[----:B------:R-:W-:Y:S05]  /*53e0*/  BSYNC B0 ;  /* 0x0000000000007941 */ /* 0x000fea0003800000 */
.L_x_16585:
[----:B------:R-:W0:Y:S01]  /*53f0*/  F2I.FTZ.TRUNC.NTZ R22, R22 ;  /* 0x0000001600167305 */ /* 0x000e22000021f100 */
[----:B------:R-:W-:Y:S05]  /*5400*/  BRA `(.L_x_16566) ;  /* 0x0000000000987947 */ /* 0x000fea0003800000 */
.L_x_16578:
[----:B------:R-:W-:-:S13]  /*5410*/  ISETP.NE.AND P0, PT, R0, 0x1c, PT ;  /* 0x0000001c0000780c */ /* 0x000fda0003f05270 */
[----:B------:R-:W-:Y:S05]  /*5420*/  @!P0 BRA `(.L_x_16589) ;  /* 0x00000000008c8947 */ /* 0x000fea0003800000 */
[----:B------:R-:W-:-:S13]  /*5430*/  ISETP.NE.AND P0, PT, R0, 0x1d, PT ;  /* 0x0000001d0000780c */ /* 0x000fda0003f05270 */
[----:B------:R-:W-:Y:S05]  /*5440*/  @!P0 BRA `(.L_x_16590) ;  /* 0x00000000007c8947 */ /* 0x000fea0003800000 */
[----:B------:R-:W-:-:S13]  /*5450*/  ISETP.NE.AND P0, PT, R0, 0x2c, PT ;  /* 0x0000002c0000780c */ /* 0x000fda0003f05270 */
[----:B------:R-:W-:Y:S05]  /*5460*/  @P0 BRA `(.L_x_16565) ;  /* 0x00000000002c0947 */ /* 0x000fea0003800000 */
[----:B------:R-:W4:Y:S01]  /*5470*/  LDG.E.U8 R4, desc[UR36][R4.64] ;  /* 0x0000002404047981 */ /* 0x000f22000c1e1100 */
[----:B------:R-:W-:Y:S01]  /*5480*/  BSSY B0, `(.L_x_16591) ;  /* 0x0000007000007945 */ /* 0x000fe20003800000 */
[----:B------:R-:W-:Y:S01]  /*5490*/  IMAD.MOV.U32 R22, RZ, RZ, 0x400000 ;  /* 0x00400000ff167424 */ /* 0x000fe200078e00ff */
[----:B----4-:R-:W-:-:S13]  /*54a0*/  ISETP.NE.AND P0, PT, R4, RZ, PT ;  /* 0x000000ff0400720c */ /* 0x010fda0003f05270 */
[----:B------:R-:W-:Y:S05]  /*54b0*/  @!P0 BRA `(.L_x_16592) ;  /* 0x00000000000c8947 */ /* 0x000fea0003800000 */
[----:B------:R-:W-:-:S13]  /*54c0*/  ISETP.NE.AND P0, PT, R4, 0xff, PT ;  /* 0x000000ff0400780c */ /* 0x000fda0003f05270 */
[----:B------:R-:W-:Y:S02]  /*54d0*/  @!P0 IMAD.MOV.U32 R22, RZ, RZ, 0x7f800001 ;  /* 0x7f800001ff168424 */ /* 0x000fe400078e00ff */
[----:B------:R-:W-:-:S07]  /*54e0*/  @P0 IMAD.SHL.U32 R22, R4, 0x800000, RZ ;  /* 0x0080000004160824 */ /* 0x000fce00078e00ff */
.L_x_16592:
[----:B------:R-:W-:Y:S05]  /*54f0*/  BSYNC B0 ;  /* 0x0000000000007941 */ /* 0x000fea0003800000 */
.L_x_16591:
[----:B------:R-:W0:Y:S01]  /*5500*/  F2I.FTZ.TRUNC.NTZ R22, R22 ;  /* 0x0000001600167305 */ /* 0x000e22000021f100 */
[----:B------:R-:W-:Y:S05]  /*5510*/  BRA `(.L_x_16566) ;  /* 0x0000000000547947 */ /* 0x000fea0003800000 */
.L_x_16565:
        /* <DEDUP_REMOVED lines=17> */
.L_x_16593:
[----:B------:R-:W-:Y:S05]  /*5630*/  BRA `(.L_x_16566) ;  /* 0x00000000000c7947 */ /* 0x000fea0003800000 */
.L_x_16590:
[----:B------:R0:W5:Y:S01]  /*5640*/  LDG.E R22, desc[UR36][R4.64] ;  /* 0x0000002404167981 */ /* 0x000162000c1e1900 */
[----:B------:R-:W-:Y:S05]  /*5650*/  BRA `(.L_x_16566) ;  /* 0x0000000000047947 */ /* 0x000fea0003800000 */
.L_x_16589:
[----:B------:R0:W5:Y:S02]  /*5660*/  LDG.E R22, desc[UR36][R4.64] ;  /* 0x0000002404167981 */ /* 0x000164000c1e1900 */
.L_x_16566:
[----:B------:R-:W-:-:S07]  /*5670*/  VIADD R17, R17, 0x80 ;  /* 0x0000008011117836 */ /* 0x000fce0000000000 */
.L_x_16527:
[----:B------:R-:W-:Y:S05]  /*5680*/  BSYNC B6 ;  /* 0x0000000000067941 */ /* 0x000fea0003800000 */
.L_x_16526:
        /* <DEDUP_REMOVED lines=23> */
.L_x_16599:
[----:B------:R0:W5:Y:S01]  /*5800*/  LDG.E.U8 R26, desc[UR36][R4.64] ;  /* 0x00000024041a7981 */ /* 0x000162000c1e1100 */
[----:B------:R-:W-:Y:S05]  /*5810*/  BRA `(.L_x_16601) ;  /* 0x0000000c00347947 */ /* 0x000fea0003800000 */
.L_x_16598:
        /* <DEDUP_REMOVED lines=8> */
.L_x_16603:
[----:B------:R4:W5:Y:S01]  /*58a0*/  LDG.E R26, desc[UR36][R4.64] ;  /* 0x00000024041a7981 */ /* 0x000962000c1e1900 */
[----:B------:R-:W-:Y:S05]  /*58b0*/  BRA `(.L_x_16601) ;  /* 0x0000000c000c7947 */ /* 0x000fea0003800000 */
.L_x_16602:
[----:B------:R3:W5:Y:S01]  /*58c0*/  LDG.E.S16 R26, desc[UR36][R4.64] ;  /* 0x00000024041a7981 */ /* 0x000762000c1e1700 */
[----:B------:R-:W-:Y:S05]  /*58d0*/  BRA `(.L_x_16601) ;  /* 0x0000000c00047947 */ /* 0x000fea0003800000 */
.L_x_16597:
        /* <DEDUP_REMOVED lines=9> */
.L_x_16605:
[----:B------:R-:W3:Y:S02]  /*5970*/  LDG.E.U16 R4, desc[UR36][R4.64] ;  /* 0x0000002404047981 */ /* 0x000ee4000c1e1500 */
[----:B---3--:R-:W-:-:S06]  /*5980*/  HADD2.F32 R26, -RZ, R4.H0_H0 ;  /* 0x20000004ff1a7230 */ /* 0x008fcc0000004100 */
[----:B------:R-:W0:Y:S01]  /*5990*/  F2I.FTZ.TRUNC.NTZ R26, R26 ;  /* 0x0000001a001a7305 */ /* 0x000e22000021f100 */
[----:B------:R-:W-:Y:S05]  /*59a0*/  BRA `(.L_x_16601) ;  /* 0x0000000800d07947 */ /* 0x000fea0003800000 */
.L_x_16604:
        /* <DEDUP_REMOVED lines=9> */
.L_x_16607:
[----:B------:R-:W3:Y:S02]  /*5a40*/  LDG.E.U16 R4, desc[UR36][R4.64] ;  /* 0x0000002404047981 */ /* 0x000ee4000c1e1500 */
[----:B---3--:R-:W-:-:S06]  /*5a50*/  HADD2.F32 R26, -RZ, R4.H0_H0 ;  /* 0x20000004ff1a7230 */ /* 0x008fcc0000004100 */
[----:B------:R-:W0:Y:S01]  /*5a60*/  F2I.FTZ.TRUNC.NTZ R26, R26 ;  /* 0x0000001a001a7305 */ /* 0x000e22000021f100 */
[----:B------:R-:W-:Y:S05]  /*5a70*/  BRA `(.L_x_16601) ;  /* 0x00000008009c7947 */ /* 0x000fea0003800000 */
.L_x_16606:
[----:B------:R-:W3:Y:S02]  /*5a80*/  LDG.E.64 R4, desc[UR36][R4.64] ;  /* 0x0000002404047981 */ /* 0x000ee4000c1e1b00 */
[----:B---3--:R0:W1:Y:S01]  /*5a90*/  F2I.F64.TRUNC R26, R4 ;  /* 0x00000004001a7311 */ /* 0x008062000030d100 */
[----:B------:R-:W-:Y:S05]  /*5aa0*/  BRA `(.L_x_16601) ;  /* 0x0000000800907947 */ /* 0x000fea0003800000 */
.L_x_16596:
        /* <DEDUP_REMOVED lines=12> */
.L_x_16610:
[----:B------:R-:W3:Y:S02]  /*5b70*/  LDG.E.64 R4, desc[UR36][R4.64] ;  /* 0x0000002404047981 */ /* 0x000ee4000c1e1b00 */
[----:B---3--:R0:W1:Y:S01]  /*5b80*/  F2I.F64.TRUNC R26, R4 ;  /* 0x00000004001a7311 */ /* 0x008062000030d100 */
[----:B------:R-:W-:Y:S05]  /*5b90*/  BRA `(.L_x_16601) ;  /* 0x0000000800547947 */ /* 0x000fea0003800000 */
.L_x_16609:
        /* <DEDUP_REMOVED lines=27> */
.L_x_16612:
        /* <DEDUP_REMOVED lines=14> */
.L_x_16611:
[----:B------:R-:W3:Y:S02]  /*5e30*/  LDG.E.U16 R26, desc[UR36][R4.64] ;  /* 0x00000024041a7981 */ /* 0x000ee4000c1e1500 */
[----:B---3--:R-:W-:-:S06]  /*5e40*/  IMAD.U32 R26, R26, 0x10000, RZ ;  /* 0x000100001a1a7824 */ /* 0x008fcc00078e00ff */
[----:B------:R-:W0:Y:S01]  /*5e50*/  F2I.FTZ.TRUNC.NTZ R26, R26 ;  /* 0x0000001a001a7305 */ /* 0x000e22000021f100 */
[----:B------:R-:W-:Y:S05]  /*5e60*/  BRA `(.L_x_16601) ;  /* 0x0000000400a07947 */ /* 0x000fea0003800000 */
.L_x_16608:
        /* <DEDUP_REMOVED lines=10> */
.L_x_16615:
        /* <DEDUP_REMOVED lines=21> */
.L_x_16619:
[----:B------:R-:W-:Y:S05]  /*6060*/  BSYNC B1 ;  /* 0x0000000000017941 */ /* 0x000fea0003800000 */
.L_x_16618:
[----:B------:R-:W-:Y:S01]  /*6070*/  IMAD.SHL.U32 R3, R3, 0x100000, RZ ;  /* 0x0010000003037824 */ /* 0x000fe200078e00ff */
[----:B------:R-:W-:-:S04]  /*6080*/  LEA R5, R0, 0x3b800000, 0x17 ;  /* 0x3b80000000057811 */ /* 0x000fc800078eb8ff */
[----:B------:R-:W-:-:S07]  /*6090*/  LOP3.LUT R26, R5, R3, R26, 0xfe, !PT ;  /* 0x00000003051a7212 */ /* 0x000fce00078efe1a */
.L_x_16617:
[----:B------:R-:W-:Y:S05]  /*60a0*/  BSYNC B0 ;  /* 0x0000000000007941 */ /* 0x000fea0003800000 */
.L_x_16616:
[----:B------:R-:W0:Y:S01]  /*60b0*/  F2I.FTZ.TRUNC.NTZ R26, R26 ;  /* 0x0000001a001a7305 */ /* 0x000e22000021f100 */
[----:B------:R-:W-:Y:S05]  /*60c0*/  BRA `(.L_x_16601) ;  /* 0x0000000400087947 */ /* 0x000fea0003800000 */
.L_x_16614:
        /* <DEDUP_REMOVED lines=21> */
.L_x_16623:
[----:B------:R-:W-:Y:S05]  /*6220*/  BSYNC B1 ;  /* 0x0000000000017941 */ /* 0x000fea0003800000 */
.L_x_16622:
[----:B------:R-:W-:Y:S01]  /*6230*/  IMAD.SHL.U32 R3, R3, 0x200000, RZ ;  /* 0x0020000003037824 */ /* 0x000fe200078e00ff */
[----:B------:R-:W-:-:S04]  /*6240*/  LEA R5, R0, 0x37800000, 0x17 ;  /* 0x3780000000057811 */ /* 0x000fc800078eb8ff */
[----:B------:R-:W-:-:S07]  /*6250*/  LOP3.LUT R26, R5, R3, R26, 0xfe, !PT ;  /* 0x00000003051a7212 */ /* 0x000fce00078efe1a */
.L_x_16621:
[----:B------:R-:W-:Y:S05]  /*6260*/  BSYNC B0 ;  /* 0x0000000000007941 */ /* 0x000fea0003800000 */
.L_x_16620:
[----:B------:R-:W0:Y:S01]  /*6270*/  F2I.FTZ.TRUNC.NTZ R26, R26 ;  /* 0x0000001a001a7305 */ /* 0x000e22000021f100 */
[----:B------:R-:W-:Y:S05]  /*6280*/  BRA `(.L_x_16601) ;  /* 0x0000000000987947 */ /* 0x000fea0003800000 */
.L_x_16613:
        /* <DEDUP_REMOVED lines=14> */
.L_x_16627:
[----:B------:R-:W-:Y:S05]  /*6370*/  BSYNC B0 ;  /* 0x0000000000007941 */ /* 0x000fea0003800000 */
.L_x_16626:
[----:B------:R-:W0:Y:S01]  /*6380*/  F2I.FTZ.TRUNC.NTZ R26, R26 ;  /* 0x0000001a001a7305 */ /* 0x000e22000021f100 */
[----:B------:R-:W-:Y:S05]  /*6390*/  BRA `(.L_x_16601) ;  /* 0x0000000000547947 */ /* 0x000fea0003800000 */
.L_x_16600:
        /* <DEDUP_REMOVED lines=17> */
.L_x_16628:
[----:B------:R-:W-:Y:S05]  /*64b0*/  BRA `(.L_x_16601) ;  /* 0x00000000000c7947 */ /* 0x000fea0003800000 */
.L_x_16625:
[----:B------:R0:W5:Y:S01]  /*64c0*/  LDG.E R26, desc[UR36][R4.64] ;  /* 0x00000024041a7981 */ /* 0x000162000c1e1900 */
[----:B------:R-:W-:Y:S05]  /*64d0*/  BRA `(.L_x_16601) ;  /* 0x0000000000047947 */ /* 0x000fea0003800000 */
.L_x_16624:
[----:B------:R0:W5:Y:S02]  /*64e0*/  LDG.E R26, desc[UR36][R4.64] ;  /* 0x00000024041a7981 */ /* 0x000164000c1e1900 */
.L_x_16601:
[----:B------:R-:W2:Y:S01]  /*64f0*/  LDC.U8 R3, c[0x0][0x235] ;  /* 0x00008d40ff037b82 */ /* 0x000ea20000000000 */
[----:B------:R-:W-:Y:S02]  /*6500*/  ULDC UR4, c[0x0][0x23c] ;  /* 0x00008f0000047ab9 */ /* 0x000fe40000000800 */
[----:B------:R-:W-:-:S05]  /*6510*/  IMAD R17, R17, UR4, RZ ;  /* 0x0000000411117c24 */ /* 0x000fca000f8e02ff */
[----:B01-34-:R-:W0:Y:S01]  /*6520*/  LDC.64 R4, c[0x0][0x228] ;  /* 0x00008a00ff047b82 */ /* 0x01be220000000a00 */
        /* <DEDUP_REMOVED lines=15> */
.L_x_16632:
[----:B------:R0:W5:Y:S01]  /*6620*/  LDG.E.U8 R25, desc[UR36][R4.64] ;  /* 0x0000002404197981 */ /* 0x000162000c1e1100 */
[----:B------:R-:W-:Y:S05]  /*6630*/  BRA `(.L_x_16595) ;  /* 0x0000000c00307947 */ /* 0x000fea0003800000 */
.L_x_16631:
        /* <DEDUP_REMOVED lines=8> */
.L_x_16635:
[----:B------:R0:W5:Y:S01]  /*66c0*/  LDG.E R25, desc[UR36][R4.64] ;  /* 0x0000002404197981 */ /* 0x000162000c1e1900 */
[----:B------:R-:W-:Y:S05]  /*66d0*/  BRA `(.L_x_16595) ;  /* 0x0000000c00087947 */ /* 0x000fea0003800000 */
.L_x_16634:
[----:B------:R0:W5:Y:S01]  /*66e0*/  LDG.E.S16 R25, desc[UR36][R4.64] ;  /* 0x0000002404197981 */ /* 0x000162000c1e1700 */
[----:B------:R-:W-:Y:S05]  /*66f0*/  BRA `(.L_x_16595) ;  /* 0x0000000c00007947 */ /* 0x000fea0003800000 */
.L_x_16630:
        /* <DEDUP_REMOVED lines=9> */
.L_x_16637:
[----:B------:R-:W2:Y:S02]  /*6790*/  LDG.E.U16 R4, desc[UR36][R4.64] ;  /* 0x0000002404047981 */ /* 0x000ea4000c1e1500 */
[----:B--2---:R-:W-:-:S06]  /*67a0*/  HADD2.F32 R25, -RZ, R4.H0_H0 ;  /* 0x20000004ff197230 */ /* 0x004fcc0000004100 */
[----:B------:R-:W0:Y:S01]  /*67b0*/  F2I.FTZ.TRUNC.NTZ R25, R25 ;  /* 0x0000001900197305 */ /* 0x000e22000021f100 */
[----:B------:R-:W-:Y:S05]  /*67c0*/  BRA `(.L_x_16595) ;  /* 0x0000000800cc7947 */ /* 0x000fea0003800000 */
.L_x_16636:
        /* <DEDUP_REMOVED lines=9> */
.L_x_16639:
[----:B------:R-:W2:Y:S02]  /*6860*/  LDG.E.U16 R4, desc[UR36][R4.64] ;  /* 0x0000002404047981 */ /* 0x000ea4000c1e1500 */
[----:B--2---:R-:W-:-:S06]  /*6870*/  HADD2.F32 R25, -RZ, R4.H0_H0 ;  /* 0x20000004ff197230 */ /* 0x004fcc0000004100 */
[----:B------:R-:W0:Y:S01]  /*6880*/  F2I.FTZ.TRUNC.NTZ R25, R25 ;  /* 0x0000001900197305 */ /* 0x000e22000021f100 */
[----:B------:R-:W-:Y:S05]  /*6890*/  BRA `(.L_x_16595) ;  /* 0x0000000800987947 */ /* 0x000fea0003800000 */
.L_x_16638:
[----:B------:R-:W2:Y:S02]  /*68a0*/  LDG.E.64 R4, desc[UR36][R4.64] ;  /* 0x0000002404047981 */ /* 0x000ea4000c1e1b00 */
[----:B--2---:R0:W1:Y:S01]  /*68b0*/  F2I.F64.TRUNC R25, R4 ;  /* 0x0000000400197311 */ /* 0x004062000030d100 */
[----:B------:R-:W-:Y:S05]  /*68c0*/  BRA `(.L_x_16595) ;  /* 0x00000008008c7947 */ /* 0x000fea0003800000 */
.L_x_16629:
        /* <DEDUP_REMOVED lines=12> */
.L_x_16642:
[----:B------:R-:W2:Y:S02]  /*6990*/  LDG.E.64 R4, desc[UR36][R4.64] ;  /* 0x0000002404047981 */ /* 0x000ea4000c1e1b00 */
[----:B--2---:R0:W1:Y:S01]  /*69a0*/  F2I.F64.TRUNC R25, R4 ;  /* 0x0000000400197311 */ /* 0x004062000030d100 */
[----:B------:R-:W-:Y:S05]  /*69b0*/  BRA `(.L_x_16595) ;  /* 0x0000000800507947 */ /* 0x000fea0003800000 */
.L_x_16641:
        /* <DEDUP_REMOVED lines=27> */
.L_x_16644:
        /* <DEDUP_REMOVED lines=14> */
.L_x_16643:
[----:B------:R-:W2:Y:S02]  /*6c50*/  LDG.E.U16 R25, desc[UR36][R4.64] ;  /* 0x0000002404197981 */ /* 0x000ea4000c1e1500 */
[----:B--2---:R-:W-:-:S06]  /*6c60*/  IMAD.U32 R25, R25, 0x10000, RZ ;  /* 0x0001000019197824 */ /* 0x004fcc00078e00ff */
[----:B------:R-:W0:Y:S01]  /*6c70*/  F2I.FTZ.TRUNC.NTZ R25, R25 ;  /* 0x0000001900197305 */ /* 0x000e22000021f100 */
[----:B------:R-:W-:Y:S05]  /*6c80*/  BRA `(.L_x_16595) ;  /* 0x00000004009c7947 */ /* 0x000fea0003800000 */
.L_x_16640:
        /* <DEDUP_REMOVED lines=10> */
.L_x_16647:
        /* <DEDUP_REMOVED lines=21> */
.L_x_16651:
[----:B------:R-:W-:Y:S05]  /*6e80*/  BSYNC B1 ;  /* 0x0000000000017941 */ /* 0x000fea0003800000 */
.L_x_16650:
[----:B------:R-:W-:Y:S01]  /*6e90*/  IMAD.SHL.U32 R3, R3, 0x100000, RZ ;  /* 0x0010000003037824 */ /* 0x000fe200078e00ff */
[----:B------:R-:W-:-:S04]  /*6ea0*/  LEA R0, R0, 0x3b800000, 0x17 ;  /* 0x3b80000000007811 */ /* 0x000fc800078eb8ff */
[----:B------:R-:W-:-:S07]  /*6eb0*/  LOP3.LUT R25, R0, R3, R25, 0xfe, !PT ;  /* 0x0000000300197212 */ /* 0x000fce00078efe19 */
.L_x_16649:
[----:B------:R-:W-:Y:S05]  /*6ec0*/  BSYNC B0 ;  /* 0x0000000000007941 */ /* 0x000fea0003800000 */
.L_x_16648:
[----:B------:R-:W0:Y:S01]  /*6ed0*/  F2I.FTZ.TRUNC.NTZ R25, R25 ;  /* 0x0000001900197305 */ /* 0x000e22000021f100 */
[----:B------:R-:W-:Y:S05]  /*6ee0*/  BRA `(.L_x_16595) ;  /* 0x0000000400047947 */ /* 0x000fea0003800000 */
.L_x_16646:
        /* <DEDUP_REMOVED lines=21> */
.L_x_16655:
[----:B------:R-:W-:Y:S05]  /*7040*/  BSYNC B1 ;  /* 0x0000000000017941 */ /* 0x000fea0003800000 */
.L_x_16654:
[----:B------:R-:W-:Y:S01]  /*7050*/  IMAD.SHL.U32 R3, R3, 0x200000, RZ ;  /* 0x0020000003037824 */ /* 0x000fe200078e00ff */
[----:B------:R-:W-:-:S04]  /*7060*/  LEA R0, R0, 0x37800000, 0x17 ;  /* 0x3780000000007811 */ /* 0x000fc800078eb8ff */
[----:B------:R-:W-:-:S07]  /*7070*/  LOP3.LUT R25, R0, R3, R25, 0xfe, !PT ;  /* 0x0000000300197212 */ /* 0x000fce00078efe19 */
.L_x_16653:
[----:B------:R-:W-:Y:S05]  /*7080*/  BSYNC B0 ;  /* 0x0000000000007941 */ /* 0x000fea0003800000 */
.L_x_16652:
[----:B------:R-:W0:Y:S01]  /*7090*/  F2I.FTZ.TRUNC.NTZ R25, R25 ;  /* 0x0000001900197305 */ /* 0x000e22000021f100 */
[----:B------:R-:W-:Y:S05]  /*70a0*/  BRA `(.L_x_16595) ;  /* 0x0000000000947947 */ /* 0x000fea0003800000 */
.L_x_16645:
        /* <DEDUP_REMOVED lines=14> */
.L_x_16659:
[----:B------:R-:W-:Y:S05]  /*7190*/  BSYNC B0 ;  /* 0x0000000000007941 */ /* 0x000fea0003800000 */
.L_x_16658:
[----:B------:R-:W0:Y:S01]  /*71a0*/  F2I.FTZ.TRUNC.NTZ R25, R25 ;  /* 0x0000001900197305 */ /* 0x000e22000021f100 */
[----:B------:R-:W-:Y:S05]  /*71b0*/  BRA `(.L_x_16595) ;  /* 0x0000000000507947 */ /* 0x000fea0003800000 */
.L_x_16633:
        /* <DEDUP_REMOVED lines=16> */
.L_x_16660:
[----:B------:R-:W-:Y:S05]  /*72c0*/  BRA `(.L_x_16595) ;  /* 0x00000000000c7947 */ /* 0x000fea0003800000 */
.L_x_16657:
[----:B------:R0:W5:Y:S01]  /*72d0*/  LDG.E R25, desc[UR36][R4.64] ;  /* 0x0000002404197981 */ /* 0x000162000c1e1900 */
[----:B------:R-:W-:Y:S05]  /*72e0*/  BRA `(.L_x_16595) ;  /* 0x0000000000047947 */ /* 0x000fea0003800000 */
.L_x_16656:
[----:B------:R0:W5:Y:S02]  /*72f0*/  LDG.E R25, desc[UR36][R4.64] ;  /* 0x0000002404197981 */ /* 0x000164000c1e1900 */
.L_x_16595:
[----:B------:R-:W-:Y:S05]  /*7300*/  BSYNC B6 ;  /* 0x0000000000067941 */ /* 0x000fea0003800000 */
.L_x_16594:
[----:B0-----:R-:W0:Y:S01]  /*7310*/  S2R R23, SR_TID.X ;  /* 0x0000000000177919 */ /* 0x001e220000002100 */
[----:B------:R-:W2:Y:S01]  /*7320*/  LDC.U8 R17, c[0x0][0x240] ;  /* 0x00009000ff117b82 */ /* 0x000ea20000000000 */
[----:B------:R-:W-:Y:S01]  /*7330*/  BSSY B0, `(.L_x_16661) ;  /* 0x0000022000007945 */ /* 0x000fe20003800000 */
[CC--:B0-----:R-:W-:Y:S01]  /*7340*/  ISETP.GE.AND P2, PT, R23.reuse, R16.reuse, PT ;  /* 0x000000101700720c */ /* 0x0c1fe20003f46270 */
[C---:B------:R-:W-:Y:S02]  /*7350*/  VIADD R3, R23.reuse, 0x100 ;  /* 0x0000010017037836 */ /* 0x040fe40000000000 */
[C---:B-1-34-:R-:W-:Y:S02]  /*7360*/  VIADD R5, R23.reuse, 0x180 ;  /* 0x0000018017057836 */ /* 0x05afe40000000000 */
[----:B------:R-:W-:Y:S01]  /*7370*/  VIADD R19, R23, 0x80 ;  /* 0x0000008017137836 */ /* 0x000fe20000000000 */
[-C--:B------:R-:W-:Y:S02]  /*7380*/  ISETP.GE.AND P0, PT, R3, R16.reuse, PT ;  /* 0x000000100300720c */ /* 0x080fe40003f06270 */
[----:B------:R-:W-:-:S02]  /*7390*/  ISETP.GE.AND P1, PT, R5, R16, PT ;  /* 0x000000100500720c */ /* 0x000fc40003f26270 */
[----:B------:R-:W-:-:S03]  /*73a0*/  ISETP.GE.AND P3, PT, R19, R16, PT ;  /* 0x000000101300720c */ /* 0x000fc60003f66270 */
[----:B------:R-:W-:Y:S10]  /*73b0*/  @P2 BRA `(.L_x_16662) ;  /* 0x0000000000642947 */ /* 0x000ff40003800000 */
[-C--:B-----5:R-:W-:Y:S02]  /*73c0*/  IABS R0, R24.reuse ;  /* 0x0000001800007213 */ /* 0x0a0fe40000000000 */
        /* <DEDUP_REMOVED lines=24> */
.L_x_16662:
[----:B------:R-:W-:Y:S05]  /*7550*/  BSYNC B0 ;  /* 0x0000000000007941 */ /* 0x000fea0003800000 */
.L_x_16661:
[----:B------:R-:W-:Y:S04]  /*7560*/  BSSY B0, `(.L_x_16663) ;  /* 0x000001b000007945 */ /* 0x000fe80003800000 */
[----:B------:R-:W-:Y:S05]  /*7570*/  @P3 BRA `(.L_x_16664) ;  /* 0x0000000000643947 */ /* 0x000fea0003800000 */
[----:B-----5:R-:W-:Y:S02]  /*7580*/  IABS R3, R18 ;  /* 0x0000001200037213 */ /* 0x020fe40000000000 */
[----:B--2---:R-:W-:Y:S02]  /*7590*/  IABS R9, R28 ;  /* 0x0000001c00097213 */ /* 0x004fe40000000000 */
        /* <DEDUP_REMOVED lines=23> */
.L_x_16664:
[----:B------:R-:W-:Y:S05]  /*7710*/  BSYNC B0 ;  /* 0x0000000000007941 */ /* 0x000fea0003800000 */
.L_x_16663:
        /* <DEDUP_REMOVED lines=26> */
.L_x_16666:
[----:B------:R-:W-:Y:S05]  /*78c0*/  BSYNC B0 ;  /* 0x0000000000007941 */ /* 0x000fea0003800000 */
.L_x_16665:
        /* <DEDUP_REMOVED lines=26> */
.L_x_16668:
[----:B------:R-:W-:Y:S05]  /*7a70*/  BSYNC B0 ;  /* 0x0000000000007941 */ /* 0x000fea0003800000 */
.L_x_16667:
[----:B------:R-:W-:Y:S04]  /*7a80*/  BSSY B6, `(.L_x_16669) ;  /* 0x0000103000067945 */ /* 0x000fe80003800000 */
[----:B------:R-:W-:Y:S05]  /*7a90*/  @P2 BRA `(.L_x_16670) ;  /* 0x0000001000042947 */ /* 0x000fea0003800000 */
        /* <DEDUP_REMOVED lines=20> */
.L_x_16674:
[----:B------:R0:W-:Y:S01]  /*7be0*/  STG.E.U8 desc[UR36][R8.64], R0 ;  /* 0x0000000008007986 */ /* 0x0001e2000c101124 */
[----:B------:R-:W-:Y:S01]  /*7bf0*/  IMAD.MOV.U32 R23, RZ, RZ, R19 ;  /* 0x000000ffff177224 */ /* 0x000fe200078e0013 */
[----:B------:R-:W-:Y:S06]  /*7c00*/  BRA `(.L_x_16670) ;  /* 0x0000000c00a87947 */ /* 0x000fec0003800000 */
.L_x_16673:
[----:B------:R-:W-:-:S13]  /*7c10*/  ISETP.NE.AND P0, PT, R3, 0x2, PT ;  /* 0x000000020300780c */ /* 0x000fda0003f05270 */
[----:B------:R-:W-:Y:S05]  /*7c20*/  @!P0 BRA `(.L_x_16676) ;  /* 0x0000000000308947 */ /* 0x000fea0003800000 */
[----:B------:R-:W-:-:S13]  /*7c30*/  ISETP.NE.AND P0, PT, R3, 0x3, PT ;  /* 0x000000030300780c */ /* 0x000fda0003f05270 */
[----:B------:R-:W-:Y:S05]  /*7c40*/  @!P0 BRA `(.L_x_16677) ;  /* 0x00000000001c8947 */ /* 0x000fea0003800000 */
[----:B------:R-:W-:-:S13]  /*7c50*/  ISETP.NE.AND P0, PT, R3, 0x4, PT ;  /* 0x000000040300780c */ /* 0x000fda0003f05270 */
[----:B------:R-:W-:Y:S05]  /*7c60*/  @P0 BRA `(.L_x_16675) ;  /* 0x0000000c002c0947 */ /* 0x000fea0003800000 */
[--C-:B------:R-:W-:Y:S01]  /*7c70*/  SHF.R.S32.HI R5, RZ, 0x1f, R0.reuse ;  /* 0x0000001fff057819 */ /* 0x100fe20000011400 */
[----:B------:R-:W-:Y:S02]  /*7c80*/  IMAD.MOV.U32 R4, RZ, RZ, R0 ;  /* 0x000000ffff047224 */ /* 0x000fe400078e0000 */
[----:B------:R-:W-:-:S03]  /*7c90*/  IMAD.MOV.U32 R23, RZ, RZ, R19 ;  /* 0x000000ffff177224 */ /* 0x000fc600078e0013 */
[----:B------:R0:W-:Y:S01]  /*7ca0*/  STG.E.64 desc[UR36][R8.64], R4 ;  /* 0x0000000408007986 */ /* 0x0001e2000c101b24 */
[----:B------:R-:W-:Y:S05]  /*7cb0*/  BRA `(.L_x_16670) ;  /* 0x0000000c007c7947 */ /* 0x000fea0003800000 */
.L_x_16677:
[----:B------:R0:W-:Y:S01]  /*7cc0*/  STG.E desc[UR36][R8.64], R0 ;  /* 0x0000000008007986 */ /* 0x0001e2000c101924 */
[----:B------:R-:W-:Y:S01]  /*7cd0*/  IMAD.MOV.U32 R23, RZ, RZ, R19 ;  /* 0x000000ffff177224 */ /* 0x000fe200078e0013 */
[----:B------:R-:W-:Y:S06]  /*7ce0*/  BRA `(.L_x_16670) ;  /* 0x0000000c00707947 */ /* 0x000fec0003800000 */
.L_x_16676:
[----:B------:R0:W-:Y:S01]  /*7cf0*/  STG.E.U16 desc[UR36][R8.64], R0 ;  /* 0x0000000008007986 */ /* 0x0001e2000c101524 */
[----:B------:R-:W-:Y:S01]  /*7d00*/  IMAD.MOV.U32 R23, RZ, RZ, R19 ;  /* 0x000000ffff177224 */ /* 0x000fe200078e0013 */
[----:B------:R-:W-:Y:S06]  /*7d10*/  BRA `(.L_x_16670) ;  /* 0x0000000c00647947 */ /* 0x000fec0003800000 */
.L_x_16672:
[----:B------:R-:W-:-:S13]  /*7d20*/  ISETP.GT.AND P0, PT, R3, 0x6, PT ;  /* 0x000000060300780c */ /* 0x000fda0003f04270 */
[----:B------:R-:W-:Y:S05]  /*7d30*/  @P0 BRA `(.L_x_16678) ;  /* 0x0000000000340947 */ /* 0x000fea0003800000 */
[----:B------:R-:W-:-:S13]  /*7d40*/  ISETP.NE.AND P0, PT, R3, 0x5, PT ;  /* 0x000000050300780c */ /* 0x000fda0003f05270 */
[----:B------:R-:W-:Y:S05]  /*7d50*/  @!P0 BRA `(.L_x_16679) ;  /* 0x0000000000188947 */ /* 0x000fea0003800000 */
[----:B------:R-:W-:-:S13]  /*7d60*/  ISETP.NE.AND P0, PT, R3, 0x6, PT ;  /* 0x000000060300780c */ /* 0x000fda0003f05270 */
[----:B------:R-:W-:Y:S05]  /*7d70*/  @P0 BRA `(.L_x_16675) ;  /* 0x0000000800e80947 */ /* 0x000fea0003800000 */
[----:B------:R-:W-:Y:S01]  /*7d80*/  I2FP.F32.S32 R3, R0 ;  /* 0x0000000000037245 */ /* 0x000fe20000201400 */
[----:B------:R-:W-:-:S04]  /*7d90*/  IMAD.MOV.U32 R23, RZ, RZ, R19 ;  /* 0x000000ffff177224 */ /* 0x000fc800078e0013 */
[----:B------:R0:W-:Y:S01]  /*7da0*/  STG.E desc[UR36][R8.64], R3 ;  /* 0x0000000308007986 */ /* 0x0001e2000c101924 */
[----:B------:R-:W-:Y:S05]  /*7db0*/  BRA `(.L_x_16670) ;  /* 0x0000000c003c7947 */ /* 0x000fea0003800000 */
.L_x_16679:
[----:B------:R-:W-:Y:S01]  /*7dc0*/  I2FP.F32.S32 R0, R0 ;  /* 0x0000000000007245 */ /* 0x000fe20000201400 */
[----:B------:R-:W-:-:S03]  /*7dd0*/  IMAD.MOV.U32 R23, RZ, RZ, R19 ;  /* 0x000000ffff177224 */ /* 0x000fc600078e0013 */
[----:B------:R-:W-:-:S05]  /*7de0*/  F2FP.F16.F32.PACK_AB R0, RZ, R0 ;  /* 0x00000000ff00723e */ /* 0x000fca00000000ff */
[----:B------:R0:W-:Y:S01]  /*7df0*/  STG.E.U16 desc[UR36][R8.64], R0 ;  /* 0x0000000008007986 */ /* 0x0001e2000c101524 */
[----:B------:R-:W-:Y:S05]  /*7e00*/  BRA `(.L_x_16670) ;  /* 0x0000000c00287947 */ /* 0x000fea0003800000 */
.L_x_16678:
[----:B------:R-:W-:-:S13]  /*7e10*/  ISETP.NE.AND P0, PT, R3, 0x7, PT ;  /* 0x000000070300780c */ /* 0x000fda0003f05270 */
[----:B------:R-:W-:Y:S05]  /*7e20*/  @!P0 BRA `(.L_x_16680) ;  /* 0x00000000003c8947 */ /* 0x000fea0003800000 */
[----:B------:R-:W-:-:S13]  /*7e30*/  ISETP.NE.AND P0, PT, R3, 0x8, PT ;  /* 0x000000080300780c */ /* 0x000fda0003f05270 */
[----:B------:R-:W-:Y:S05]  /*7e40*/  @!P0 BRA `(.L_x_16681) ;  /* 0x00000000001c8947 */ /* 0x000fea0003800000 */
[----:B------:R-:W-:-:S13]  /*7e50*/  ISETP.NE.AND P0, PT, R3, 0x9, PT ;  /* 0x000000090300780c */ /* 0x000fda0003f05270 */
[----:B------:R-:W-:Y:S05]  /*7e60*/  @P0 BRA `(.L_x_16675) ;  /* 0x0000000800ac0947 */ /* 0x000fea0003800000 */
[----:B------:R-:W-:Y:S01]  /*7e70*/  I2FP.F32.S32 R4, R0 ;  /* 0x0000000000047245 */ /* 0x000fe20000201400 */
[----:B------:R-:W-:Y:S02]  /*7e80*/  IMAD.MOV.U32 R5, RZ, RZ, RZ ;  /* 0x000000ffff057224 */ /* 0x000fe400078e00ff */
[----:B------:R-:W-:-:S03]  /*7e90*/  IMAD.MOV.U32 R23, RZ, RZ, R19 ;  /* 0x000000ffff177224 */ /* 0x000fc600078e0013 */
[----:B------:R0:W-:Y:S01]  /*7ea0*/  STG.E.64 desc[UR36][R8.64], R4 ;  /* 0x0000000408007986 */ /* 0x0001e2000c101b24 */
[----:B------:R-:W-:Y:S05]  /*7eb0*/  BRA `(.L_x_16670) ;  /* 0x0000000800fc7947 */ /* 0x000fea0003800000 */
.L_x_16681:
[----:B------:R-:W-:Y:S01]  /*7ec0*/  I2FP.F32.S32 R0, R0 ;  /* 0x0000000000007245 */ /* 0x000fe20000201400 */
[----:B------:R-:W-:-:S03]  /*7ed0*/  IMAD.MOV.U32 R23, RZ, RZ, R19 ;  /* 0x000000ffff177224 */ /* 0x000fc600078e0013 */
[----:B------:R-:W-:-:S04]  /*7ee0*/  F2FP.F16.F32.PACK_AB R3, RZ, R0 ;  /* 0x00000000ff03723e */ /* 0x000fc800000000ff */
[----:B------:R-:W-:-:S05]  /*7ef0*/  PRMT R3, R3, 0x5410, RZ ;  /* 0x0000541003037816 */ /* 0x000fca00000000ff */
[----:B------:R0:W-:Y:S01]  /*7f00*/  STG.E desc[UR36][R8.64], R3 ;  /* 0x0000000308007986 */ /* 0x0001e2000c101924 */
[----:B------:R-:W-:Y:S05]  /*7f10*/  BRA `(.L_x_16670) ;  /* 0x0000000800e47947 */ /* 0x000fea0003800000 */
.L_x_16680:
[----:B------:R-:W0:Y:S01]  /*7f20*/  I2F.F64 R4, R0 ;  /* 0x0000000000047312 */ /* 0x000e220000201c00 */
[----:B------:R-:W-:Y:S01]  /*7f30*/  IMAD.MOV.U32 R23, RZ, RZ, R19 ;  /* 0x000000ffff177224 */ /* 0x000fe200078e0013 */
[----:B0-----:R0:W-:Y:S01]  /*7f40*/  STG.E.64 desc[UR36][R8.64], R4 ;  /* 0x0000000408007986 */ /* 0x0011e2000c101b24 */
[----:B------:R-:W-:Y:S05]  /*7f50*/  BRA `(.L_x_16670) ;  /* 0x0000000800d47947 */ /* 0x000fea0003800000 */
.L_x_16671:
        /* <DEDUP_REMOVED lines=8> */
[----:B------:R-:W-:Y:S01]  /*7fe0*/  ISETP.NE.AND P0, PT, R0, RZ, PT ;  /* 0x000000ff0000720c */ /* 0x000fe20003f05270 */
[----:B------:R-:W-:-:S03]  /*7ff0*/  IMAD.MOV.U32 R23, RZ, RZ, R19 ;  /* 0x000000ffff177224 */ /* 0x000fc600078e0013 */
[----:B------:R-:W-:-:S05]  /*8000*/  SEL R3, RZ, 0x1, !P0 ;  /* 0x00000001ff037807 */ /* 0x000fca0004000000 */
[----:B------:R1:W-:Y:S01]  /*8010*/  STG.E.U8 desc[UR36][R8.64], R3 ;  /* 0x0000000308007986 */ /* 0x0003e2000c101124 */
[----:B------:R-:W-:Y:S05]  /*8020*/  BRA `(.L_x_16670) ;  /* 0x0000000800a07947 */ /* 0x000fea0003800000 */
.L_x_16684:
[----:B------:R-:W0:Y:S01]  /*8030*/  I2F.F64 R4, R0 ;  /* 0x0000000000047312 */ /* 0x000e220000201c00 */
[----:B------:R-:W-:Y:S01]  /*8040*/  CS2R R6, SRZ ;  /* 0x0000000000067805 */ /* 0x000fe2000001ff00 */
[----:B------:R-:W-:-:S04]  /*8050*/  IMAD.MOV.U32 R23, RZ, RZ, R19 ;  /* 0x000000ffff177224 */ /* 0x000fc800078e0013 */
[----:B0-----:R0:W-:Y:S01]  /*8060*/  STG.E.128 desc[UR36][R8.64], R4 ;  /* 0x0000000408007986 */ /* 0x0011e2000c101d24 */
[----:B------:R-:W-:Y:S05]  /*8070*/  BRA `(.L_x_16670) ;  /* 0x00000008008c7947 */ /* 0x000fea0003800000 */
.L_x_16683:
        /* <DEDUP_REMOVED lines=21> */
.L_x_16688:
[----:B------:R-:W-:Y:S05]  /*81d0*/  BSYNC B0 ;  /* 0x0000000000007941 */ /* 0x000fea0003800000 */
.L_x_16687:
[----:B------:R-:W-:Y:S01]  /*81e0*/  LOP3.LUT R5, R0, R5, RZ, 0xfc, !PT ;  /* 0x0000000500057212 */ /* 0x000fe200078efcff */
[----:B------:R-:W-:-:S04]  /*81f0*/  IMAD.MOV.U32 R23, RZ, RZ, R19 ;  /* 0x000000ffff177224 */ /* 0x000fc800078e0013 */
[----:B------:R4:W-:Y:S01]  /*8200*/  STG.E.U8 desc[UR36][R8.64], R5 ;  /* 0x0000000508007986 */ /* 0x0009e2000c101124 */
[----:B------:R-:W-:Y:S05]  /*8210*/  BRA `(.L_x_16670) ;  /* 0x0000000800247947 */ /* 0x000fea0003800000 */
.L_x_16686:
        /* <DEDUP_REMOVED lines=13> */
.L_x_16690:
[----:B------:R-:W-:Y:S01]  /*82f0*/  IMAD.MOV.U32 R0, RZ, RZ, 0x7f ;  /* 0x0000007fff007424 */ /* 0x000fe200078e00ff */
[----:B------:R-:W-:-:S04]  /*8300*/  ISETP.GT.U32.AND P0, PT, R3, 0x7f800000, PT ;  /* 0x7f8000000300780c */ /* 0x000fc80003f04070 */
[----:B------:R-:W-:-:S09]  /*8310*/  SEL R0, R0, 0x7c, P0 ;  /* 0x0000007c00007807 */ /* 0x000fd20000000000 */
.L_x_16691:
[----:B------:R-:W-:Y:S05]  /*8320*/  BSYNC B0 ;  /* 0x0000000000007941 */ /* 0x000fea0003800000 */
.L_x_16689:
[----:B------:R-:W-:Y:S01]  /*8330*/  LOP3.LUT R3, R5, 0x80000000, RZ, 0xc0, !PT ;  /* 0x8000000005037812 */ /* 0x000fe200078ec0ff */
[----:B------:R-:W-:-:S03]  /*8340*/  IMAD.MOV.U32 R23, RZ, RZ, R19 ;  /* 0x000000ffff177224 */ /* 0x000fc600078e0013 */
[----:B------:R-:W-:-:S04]  /*8350*/  SHF.R.U32.HI R3, RZ, 0x18, R3 ;  /* 0x00000018ff037819 */ /* 0x000fc80000011603 */
[----:B------:R-:W-:-:S05]  /*8360*/  LOP3.LUT R3, R0, R3, RZ, 0xfc, !PT ;  /* 0x0000000300037212 */ /* 0x000fca00078efcff */
[----:B------:R0:W-:Y:S01]  /*8370*/  STG.E.U8 desc[UR36][R8.64], R3 ;  /* 0x0000000308007986 */ /* 0x0001e2000c101124 */
[----:B------:R-:W-:Y:S05]  /*8380*/  BRA `(.L_x_16670) ;  /* 0x0000000400c87947 */ /* 0x000fea0003800000 */
.L_x_16685:
[----:B------:R-:W-:Y:S01]  /*8390*/  I2FP.F32.S32 R0, R0 ;  /* 0x0000000000007245 */ /* 0x000fe20000201400 */
[----:B------:R-:W-:-:S03]  /*83a0*/  IMAD.MOV.U32 R23, RZ, RZ, R19 ;  /* 0x000000ffff177224 */ /* 0x000fc600078e0013 */
[----:B------:R-:W-:-:S05]  /*83b0*/  F2FP.BF16.F32.PACK_AB R0, RZ, R0 ;  /* 0x00000000ff00723e */ /* 0x000fca00000010ff */
[----:B------:R3:W-:Y:S01]  /*83c0*/  STG.E.U16 desc[UR36][R8.64], R0 ;  /* 0x0000000008007986 */ /* 0x0007e2000c101524 */
[----:B------:R-:W-:Y:S05]  /*83d0*/  BRA `(.L_x_16670) ;  /* 0x0000000400b47947 */ /* 0x000fea0003800000 */
.L_x_16682:
        /* <DEDUP_REMOVED lines=11> */
.L_x_16694:
        /* <DEDUP_REMOVED lines=17> */
.L_x_16697:
[----:B------:R-:W-:-:S04]  /*85a0*/  LOP3.LUT R3, R5, 0x80000000, RZ, 0xc0, !PT ;  /* 0x8000000005037812 */ /* 0x000fc800078ec0ff */
[----:B------:R-:W-:-:S04]  /*85b0*/  SHF.R.U32.HI R3, RZ, 0x18, R3 ;  /* 0x00000018ff037819 */ /* 0x000fc80000011603 */
[----:B------:R-:W-:-:S04]  /*85c0*/  LOP3.LUT R0, R0, R3, RZ, 0xfc, !PT ;  /* 0x0000000300007212 */ /* 0x000fc800078efcff */
[----:B------:R-:W-:-:S07]  /*85d0*/  PRMT R4, R0, 0x7610, R4 ;  /* 0x0000761000047816 */ /* 0x000fce0000000004 */
.L_x_16696:
[----:B------:R-:W-:Y:S05]  /*85e0*/  BSYNC B0 ;  /* 0x0000000000007941 */ /* 0x000fea0003800000 */
.L_x_16695:
[----:B------:R0:W-:Y:S01]  /*85f0*/  STG.E.U8 desc[UR36][R8.64], R4 ;  /* 0x0000000408007986 */ /* 0x0001e2000c101124 */
[----:B------:R-:W-:Y:S01]  /*8600*/  IMAD.MOV.U32 R23, RZ, RZ, R19 ;  /* 0x000000ffff177224 */ /* 0x000fe200078e0013 */
[----:B------:R-:W-:Y:S06]  /*8610*/  BRA `(.L_x_16670) ;  /* 0x0000000400247947 */ /* 0x000fec0003800000 */
.L_x_16693:
        /* <DEDUP_REMOVED lines=17> */
.L_x_16700:
[----:B------:R-:W-:-:S04]  /*8730*/  LOP3.LUT R3, R5, 0x80000000, RZ, 0xc0, !PT ;  /* 0x8000000005037812 */ /* 0x000fc800078ec0ff */
[----:B------:R-:W-:-:S04]  /*8740*/  SHF.R.U32.HI R3, RZ, 0x18, R3 ;  /* 0x00000018ff037819 */ /* 0x000fc80000011603 */
[----:B------:R-:W-:-:S04]  /*8750*/  LOP3.LUT R0, R0, R3, RZ, 0xfc, !PT ;  /* 0x0000000300007212 */ /* 0x000fc800078efcff */
[----:B------:R-:W-:-:S07]  /*8760*/  PRMT R4, R0, 0x7610, R4 ;  /* 0x0000761000047816 */ /* 0x000fce0000000004 */
.L_x_16699:
[----:B------:R-:W-:Y:S05]  /*8770*/  BSYNC B0 ;  /* 0x0000000000007941 */ /* 0x000fea0003800000 */
.L_x_16698:
[----:B------:R0:W-:Y:S01]  /*8780*/  STG.E.U8 desc[UR36][R8.64], R4 ;  /* 0x0000000408007986 */ /* 0x0001e2000c101124 */
[----:B------:R-:W-:Y:S01]  /*8790*/  IMAD.MOV.U32 R23, RZ, RZ, R19 ;  /* 0x000000ffff177224 */ /* 0x000fe200078e0013 */
[----:B------:R-:W-:Y:S06]  /*87a0*/  BRA `(.L_x_16670) ;  /* 0x0000000000c07947 */ /* 0x000fec0003800000 */
.L_x_16692:
[----:B------:R-:W-:-:S13]  /*87b0*/  ISETP.NE.AND P0, PT, R3, 0x1c, PT ;  /* 0x0000001c0300780c */ /* 0x000fda0003f05270 */
[----:B------:R-:W-:Y:S05]  /*87c0*/  @!P0 BRA `(.L_x_16701) ;  /* 0x0000000000b08947 */ /* 0x000fea0003800000 */
[----:B------:R-:W-:-:S13]  /*87d0*/  ISETP.NE.AND P0, PT, R3, 0x1d, PT ;  /* 0x0000001d0300780c */ /* 0x000fda0003f05270 */
[----:B------:R-:W-:Y:S05]  /*87e0*/  @!P0 BRA `(.L_x_16702) ;  /* 0x0000000000948947 */ /* 0x000fea0003800000 */
[----:B------:R-:W-:-:S13]  /*87f0*/  ISETP.NE.AND P0, PT, R3, 0x2c, PT ;  /* 0x0000002c0300780c */ /* 0x000fda0003f05270 */
[----:B------:R-:W-:Y:S05]  /*8800*/  @P0 BRA `(.L_x_16675) ;  /* 0x0000000000440947 */ /* 0x000fea0003800000 */
[----:B------:R-:W-:Y:S01]  /*8810*/  I2FP.F32.S32 R4, R0 ;  /* 0x0000000000047245 */ /* 0x000fe20000201400 */
        /* <DEDUP_REMOVED lines=16> */
.L_x_16675:
        /* <DEDUP_REMOVED lines=16> */
.L_x_16703:
[----:B------:R-:W-:Y:S01]  /*8a20*/  IMAD.MOV.U32 R23, RZ, RZ, R19 ;  /* 0x000000ffff177224 */ /* 0x000fe200078e0013 */
[----:B------:R-:W-:Y:S06]  /*8a30*/  BRA `(.L_x_16670) ;  /* 0x00000000001c7947 */ /* 0x000fec0003800000 */
.L_x_16702:
[--C-:B------:R-:W-:Y:S01]  /*8a40*/  SHF.R.S32.HI R5, RZ, 0x1f, R0.reuse ;  /* 0x0000001fff057819 */ /* 0x100fe20000011400 */
[----:B------:R-:W-:Y:S02]  /*8a50*/  IMAD.MOV.U32 R4, RZ, RZ, R0 ;  /* 0x000000ffff047224 */ /* 0x000fe400078e0000 */
[----:B------:R-:W-:-:S03]  /*8a60*/  IMAD.MOV.U32 R23, RZ, RZ, R19 ;  /* 0x000000ffff177224 */ /* 0x000fc600078e0013 */
[----:B------:R0:W-:Y:S01]  /*8a70*/  STG.E.64 desc[UR36][R8.64], R4 ;  /* 0x0000000408007986 */ /* 0x0001e2000c101b24 */
[----:B------:R-:W-:Y:S05]  /*8a80*/  BRA `(.L_x_16670) ;  /* 0x0000000000087947 */ /* 0x000fea0003800000 */
.L_x_16701:
[----:B------:R0:W-:Y:S01]  /*8a90*/  STG.E desc[UR36][R8.64], R0 ;  /* 0x0000000008007986 */ /* 0x0001e2000c101924 */
[----:B------:R-:W-:-:S07]  /*8aa0*/  IMAD.MOV.U32 R23, RZ, RZ, R19 ;  /* 0x000000ffff177224 */ /* 0x000fce00078e0013 */
.L_x_16670:
[----:B------:R-:W-:Y:S05]  /*8ab0*/  BSYNC B6 ;  /* 0x0000000000067941 */ /* 0x000fea0003800000 */
.L_x_16669:
[----:B------:R-:W-:Y:S01]  /*8ac0*/  ISETP.GE.AND P0, PT, R23, R16, PT ;  /* 0x000000101700720c */ /* 0x000fe20003f06270 */
[----:B------:R-:W-:-:S12]  /*8ad0*/  BSSY B6, `(.L_x_16704) ;  /* 0x00001d8000067945 */ /* 0x000fd80003800000 */
[----:B------:R-:W-:Y:S05]  /*8ae0*/  @P0 BRA `(.L_x_16705) ;  /* 0x0000001c00580947 */ /* 0x000fea0003800000 */
[----:B0---4-:R-:W0:Y:S01]  /*8af0*/  LDC.64 R4, c[0x0][0x218] ;  /* 0x00008600ff047b82 */ /* 0x011e220000000a00 */
[----:B---3--:R-:W-:Y:S01]  /*8b00*/  IMAD R0, R2, 0x200, R23 ;  /* 0x0000020002007824 */ /* 0x008fe200078e0217 */
[----:B--2---:R-:W-:Y:S01]  /*8b10*/  PRMT R6, R17, 0x9910, RZ ;  /* 0x0000991011067816 */ /* 0x004fe200000000ff */
[----:B------:R-:W-:Y:S02]  /*8b20*/  ULDC UR4, c[0x0][0x244] ;  /* 0x0000910000047ab9 */ /* 0x000fe40000000800 */
[----:B-1----:R-:W-:Y:S02]  /*8b30*/  IMAD R3, R0, UR4, RZ ;  /* 0x0000000400037c24 */ /* 0x002fe4000f8e02ff */
        /* <DEDUP_REMOVED lines=15> */
.L_x_16709:
[----:B-----5:R0:W-:Y:S01]  /*8c30*/  STG.E.U8 desc[UR36][R4.64], R24 ;  /* 0x0000001804007986 */ /* 0x0201e2000c101124 */
[----:B------:R-:W-:Y:S05]  /*8c40*/  BRA `(.L_x_16711) ;  /* 0x0000000c00487947 */ /* 0x000fea0003800000 */
.L_x_16708:
[----:B------:R-:W-:-:S13]  /*8c50*/  ISETP.NE.AND P0, PT, R0, 0x2, PT ;  /* 0x000000020000780c */ /* 0x000fda0003f05270 */
[----:B------:R-:W-:Y:S05]  /*8c60*/  @!P0 BRA `(.L_x_16712) ;  /* 0x0000000000248947 */ /* 0x000fea0003800000 */
[----:B------:R-:W-:-:S13]  /*8c70*/  ISETP.NE.AND P0, PT, R0, 0x3, PT ;  /* 0x000000030000780c */ /* 0x000fda0003f05270 */
[----:B------:R-:W-:Y:S05]  /*8c80*/  @!P0 BRA `(.L_x_16713) ;  /* 0x0000000000148947 */ /* 0x000fea0003800000 */
[----:B------:R-:W-:-:S13]  /*8c90*/  ISETP.NE.AND P0, PT, R0, 0x4, PT ;  /* 0x000000040000780c */ /* 0x000fda0003f05270 */
[----:B------:R-:W-:Y:S05]  /*8ca0*/  @P0 BRA `(.L_x_16710) ;  /* 0x0000000800dc0947 */ /* 0x000fea0003800000 */
[----:B-----5:R-:W-:-:S05]  /*8cb0*/  SHF.R.S32.HI R25, RZ, 0x1f, R24 ;  /* 0x0000001fff197819 */ /* 0x020fca0000011418 */
[----:B------:R0:W-:Y:S01]  /*8cc0*/  STG.E.64 desc[UR36][R4.64], R24 ;  /* 0x0000001804007986 */ /* 0x0001e2000c101b24 */
[----:B------:R-:W-:Y:S05]  /*8cd0*/  BRA `(.L_x_16711) ;  /* 0x0000000c00247947 */ /* 0x000fea0003800000 */
.L_x_16713:
[----:B-----5:R0:W-:Y:S01]  /*8ce0*/  STG.E desc[UR36][R4.64], R24 ;  /* 0x0000001804007986 */ /* 0x0201e2000c101924 */
[----:B------:R-:W-:Y:S05]  /*8cf0*/  BRA `(.L_x_16711) ;  /* 0x0000000c001c7947 */ /* 0x000fea0003800000 */
.L_x_16712:
[----:B-----5:R0:W-:Y:S01]  /*8d00*/  STG.E.U16 desc[UR36][R4.64], R24 ;  /* 0x0000001804007986 */ /* 0x0201e2000c101524 */
[----:B------:R-:W-:Y:S05]  /*8d10*/  BRA `(.L_x_16711) ;  /* 0x0000000c00147947 */ /* 0x000fea0003800000 */
.L_x_16707:
[----:B------:R-:W-:-:S13]  /*8d20*/  ISETP.GT.AND P0, PT, R0, 0x6, PT ;  /* 0x000000060000780c */ /* 0x000fda0003f04270 */
[----:B------:R-:W-:Y:S05]  /*8d30*/  @P0 BRA `(.L_x_16714) ;  /* 0x00000000002c0947 */ /* 0x000fea0003800000 */
[----:B------:R-:W-:-:S13]  /*8d40*/  ISETP.NE.AND P0, PT, R0, 0x5, PT ;  /* 0x000000050000780c */ /* 0x000fda0003f05270 */
[----:B------:R-:W-:Y:S05]  /*8d50*/  @!P0 BRA `(.L_x_16715) ;  /* 0x0000000000148947 */ /* 0x000fea0003800000 */
[----:B------:R-:W-:-:S13]  /*8d60*/  ISETP.NE.AND P0, PT, R0, 0x6, PT ;  /* 0x000000060000780c */ /* 0x000fda0003f05270 */
[----:B------:R-:W-:Y:S05]  /*8d70*/  @P0 BRA `(.L_x_16710) ;  /* 0x0000000800a80947 */ /* 0x000fea0003800000 */
[----:B-----5:R-:W-:-:S05]  /*8d80*/  I2FP.F32.S32 R3, R24 ;  /* 0x0000001800037245 */ /* 0x020fca0000201400 */
[----:B------:R0:W-:Y:S01]  /*8d90*/  STG.E desc[UR36][R4.64], R3 ;  /* 0x0000000304007986 */ /* 0x0001e2000c101924 */
[----:B------:R-:W-:Y:S05]  /*8da0*/  BRA `(.L_x_16711) ;  /* 0x0000000800f07947 */ /* 0x000fea0003800000 */
.L_x_16715:
[----:B-----5:R-:W-:-:S04]  /*8db0*/  I2FP.F32.S32 R0, R24 ;  /* 0x0000001800007245 */ /* 0x020fc80000201400 */
[----:B------:R-:W-:-:S05]  /*8dc0*/  F2FP.F16.F32.PACK_AB R0, RZ, R0 ;  /* 0x00000000ff00723e */ /* 0x000fca00000000ff */
[----:B------:R0:W-:Y:S01]  /*8dd0*/  STG.E.U16 desc[UR36][R4.64], R0 ;  /* 0x0000000004007986 */ /* 0x0001e2000c101524 */
[----:B------:R-:W-:Y:S05]  /*8de0*/  BRA `(.L_x_16711) ;  /* 0x0000000800e07947 */ /* 0x000fea0003800000 */
.L_x_16714:
[----:B------:R-:W-:-:S13]  /*8df0*/  ISETP.NE.AND P0, PT, R0, 0x7, PT ;  /* 0x000000070000780c */ /* 0x000fda0003f05270 */
[----:B------:R-:W-:Y:S05]  /*8e00*/  @!P0 BRA `(.L_x_16716) ;  /* 0x0000000000348947 */ /* 0x000fea0003800000 */
[----:B------:R-:W-:-:S13]  /*8e10*/  ISETP.NE.AND P0, PT, R0, 0x8, PT ;  /* 0x000000080000780c */ /* 0x000fda0003f05270 */
[----:B------:R-:W-:Y:S05]  /*8e20*/  @!P0 BRA `(.L_x_16717) ;  /* 0x0000000000188947 */ /* 0x000fea0003800000 */
[----:B------:R-:W-:-:S13]  /*8e30*/  ISETP.NE.AND P0, PT, R0, 0x9, PT ;  /* 0x000000090000780c */ /* 0x000fda0003f05270 */
[----:B------:R-:W-:Y:S05]  /*8e40*/  @P0 BRA `(.L_x_16710) ;  /* 0x0000000800740947 */ /* 0x000fea0003800000 */
[----:B-----5:R-:W-:Y:S01]  /*8e50*/  I2FP.F32.S32 R24, R24 ;  /* 0x0000001800187245 */ /* 0x020fe20000201400 */
[----:B------:R-:W-:-:S05]  /*8e60*/  IMAD.MOV.U32 R25, RZ, RZ, RZ ;  /* 0x000000ffff197224 */ /* 0x000fca00078e00ff */
[----:B------:R0:W-:Y:S01]  /*8e70*/  STG.E.64 desc[UR36][R4.64], R24 ;  /* 0x0000001804007986 */ /* 0x0001e2000c101b24 */
[----:B------:R-:W-:Y:S05]  /*8e80*/  BRA `(.L_x_16711) ;  /* 0x0000000800b87947 */ /* 0x000fea0003800000 */
.L_x_16717:
[----:B-----5:R-:W-:-:S04]  /*8e90*/  I2FP.F32.S32 R24, R24 ;  /* 0x0000001800187245 */ /* 0x020fc80000201400 */
[----:B------:R-:W-:-:S04]  /*8ea0*/  F2FP.F16.F32.PACK_AB R3, RZ, R24 ;  /* 0x00000018ff03723e */ /* 0x000fc800000000ff */
[----:B------:R-:W-:-:S05]  /*8eb0*/  PRMT R3, R3, 0x5410, RZ ;  /* 0x0000541003037816 */ /* 0x000fca00000000ff */
[----:B------:R0:W-:Y:S01]  /*8ec0*/  STG.E desc[UR36][R4.64], R3 ;  /* 0x0000000304007986 */ /* 0x0001e2000c101924 */
[----:B------:R-:W-:Y:S05]  /*8ed0*/  BRA `(.L_x_16711) ;  /* 0x0000000800a47947 */ /* 0x000fea0003800000 */
.L_x_16716:
[----:B-----5:R-:W0:Y:S02]  /*8ee0*/  I2F.F64 R24, R24 ;  /* 0x0000001800187312 */ /* 0x020e240000201c00 */
[----:B0-----:R0:W-:Y:S01]  /*8ef0*/  STG.E.64 desc[UR36][R4.64], R24 ;  /* 0x0000001804007986 */ /* 0x0011e2000c101b24 */
[----:B------:R-:W-:Y:S05]  /*8f00*/  BRA `(.L_x_16711) ;  /* 0x0000000800987947 */ /* 0x000fea0003800000 */
.L_x_16706:
        /* <DEDUP_REMOVED lines=8> */
[----:B-----5:R-:W-:-:S04]  /*8f90*/  ISETP.NE.AND P0, PT, R24, RZ, PT ;  /* 0x000000ff1800720c */ /* 0x020fc80003f05270 */
[----:B------:R-:W-:-:S05]  /*8fa0*/  SEL R3, RZ, 0x1, !P0 ;  /* 0x00000001ff037807 */ /* 0x000fca0004000000 */
[----:B------:R1:W-:Y:S01]  /*8fb0*/  STG.E.U8 desc[UR36][R4.64], R3 ;  /* 0x0000000304007986 */ /* 0x0003e2000c101124 */
[----:B------:R-:W-:Y:S05]  /*8fc0*/  BRA `(.L_x_16711) ;  /* 0x0000000800687947 */ /* 0x000fea0003800000 */
.L_x_16720:
[----:B-----5:R-:W0:Y:S01]  /*8fd0*/  I2F.F64 R24, R24 ;  /* 0x0000001800187312 */ /* 0x020e220000201c00 */
[----:B------:R-:W-:-:S05]  /*8fe0*/  CS2R R26, SRZ ;  /* 0x00000000001a7805 */ /* 0x000fca000001ff00 */
[----:B0-----:R0:W-:Y:S01]  /*8ff0*/  STG.E.128 desc[UR36][R4.64], R24 ;  /* 0x0000001804007986 */ /* 0x0011e2000c101d24 */
[----:B------:R-:W-:Y:S05]  /*9000*/  BRA `(.L_x_16711) ;  /* 0x0000000800587947 */ /* 0x000fea0003800000 */
.L_x_16719:
[----:B------:R-:W-:-:S13]  /*9010*/  ISETP.NE.AND P0, PT, R0, 0xf, PT ;  /* 0x0000000f0000780c */ /* 0x000fda0003f05270 */
[----:B------:R-:W-:Y:S05]  /*9020*/  @!P0 BRA `(.L_x_16721) ;  /* 0x0000000000b48947 */ /* 0x000fea0003800000 */
[----:B------:R-:W-:-:S13]  /*9030*/  ISETP.NE.AND P0, PT, R0, 0x17, PT ;  /* 0x000000170000780c */ /* 0x000fda0003f05270 */
[----:B------:R-:W-:Y:S05]  /*9040*/  @!P0 BRA `(.L_x_16722) ;  /* 0x0000000000548947 */ /* 0x000fea0003800000 */
[----:B------:R-:W-:-:S13]  /*9050*/  ISETP.NE.AND P0, PT, R0, 0x18, PT ;  /* 0x000000180000780c */ /* 0x000fda0003f05270 */
[----:B------:R-:W-:Y:S05]  /*9060*/  @P0 BRA `(.L_x_16710) ;  /* 0x0000000400ec0947 */ /* 0x000fea0003800000 */
[----:B-----5:R-:W-:Y:S01]  /*9070*/  I2FP.F32.S32 R9, R24 ;  /* 0x0000001800097245 */ /* 0x020fe20000201400 */
        /* <DEDUP_REMOVED lines=14> */
.L_x_16724:
[----:B------:R-:W-:Y:S05]  /*9160*/  BSYNC B0 ;  /* 0x0000000000007941 */ /* 0x000fea0003800000 */
.L_x_16723:
[----:B------:R-:W-:-:S05]  /*9170*/  LOP3.LUT R7, R0, R7, RZ, 0xfc, !PT ;  /* 0x0000000700077212 */ /* 0x000fca00078efcff */
[----:B------:R3:W-:Y:S01]  /*9180*/  STG.E.U8 desc[UR36][R4.64], R7 ;  /* 0x0000000704007986 */ /* 0x0007e2000c101124 */
[----:B------:R-:W-:Y:S05]  /*9190*/  BRA `(.L_x_16711) ;  /* 0x0000000400f47947 */ /* 0x000fea0003800000 */
.L_x_16722:
[----:B-----5:R-:W-:Y:S01]  /*91a0*/  I2FP.F32.S32 R7, R24 ;  /* 0x0000001800077245 */ /* 0x020fe20000201400 */
        /* <DEDUP_REMOVED lines=12> */
.L_x_16726:
[----:B------:R-:W-:Y:S01]  /*9270*/  IMAD.MOV.U32 R0, RZ, RZ, 0x7f ;  /* 0x0000007fff007424 */ /* 0x000fe200078e00ff */
[----:B------:R-:W-:-:S04]  /*9280*/  ISETP.GT.U32.AND P0, PT, R3, 0x7f800000, PT ;  /* 0x7f8000000300780c */ /* 0x000fc80003f04070 */
[----:B------:R-:W-:-:S09]  /*9290*/  SEL R0, R0, 0x7c, P0 ;  /* 0x0000007c00007807 */ /* 0x000fd20000000000 */
.L_x_16727:
[----:B------:R-:W-:Y:S05]  /*92a0*/  BSYNC B0 ;  /* 0x0000000000007941 */ /* 0x000fea0003800000 */
.L_x_16725:
[----:B------:R-:W-:-:S04]  /*92b0*/  LOP3.LUT R3, R7, 0x80000000, RZ, 0xc0, !PT ;  /* 0x8000000007037812 */ /* 0x000fc800078ec0ff */
[----:B------:R-:W-:-:S04]  /*92c0*/  SHF.R.U32.HI R3, RZ, 0x18, R3 ;  /* 0x00000018ff037819 */ /* 0x000fc80000011603 */
[----:B------:R-:W-:-:S05]  /*92d0*/  LOP3.LUT R3, R0, R3, RZ, 0xfc, !PT ;  /* 0x0000000300037212 */ /* 0x000fca00078efcff */
[----:B------:R4:W-:Y:S01]  /*92e0*/  STG.E.U8 desc[UR36][R4.64], R3 ;  /* 0x0000000304007986 */ /* 0x0009e2000c101124 */
[----:B------:R-:W-:Y:S05]  /*92f0*/  BRA `(.L_x_16711) ;  /* 0x00000004009c7947 */ /* 0x000fea0003800000 */
.L_x_16721:
[----:B-----5:R-:W-:-:S04]  /*9300*/  I2FP.F32.S32 R0, R24 ;  /* 0x0000001800007245 */ /* 0x020fc80000201400 */
[----:B------:R-:W-:-:S05]  /*9310*/  F2FP.BF16.F32.PACK_AB R0, RZ, R0 ;  /* 0x00000000ff00723e */ /* 0x000fca00000010ff */
[----:B------:R2:W-:Y:S01]  /*9320*/  STG.E.U16 desc[UR36][R4.64], R0 ;  /* 0x0000000004007986 */ /* 0x0005e2000c101524 */
[----:B------:R-:W-:Y:S05]  /*9330*/  BRA `(.L_x_16711) ;  /* 0x00000004008c7947 */ /* 0x000fea0003800000 */
.L_x_16718:
        /* <DEDUP_REMOVED lines=10> */
.L_x_16730:
[----:B-----5:R-:W-:Y:S01]  /*93e0*/  I2FP.F32.S32 R7, R24 ;  /* 0x0000001800077245 */ /* 0x020fe20000201400 */
        /* <DEDUP_REMOVED lines=16> */
.L_x_16733:
[----:B------:R-:W-:-:S04]  /*94f0*/  LOP3.LUT R0, R7, 0x80000000, RZ, 0xc0, !PT ;  /* 0x8000000007007812 */ /* 0x000fc800078ec0ff */
[----:B------:R-:W-:-:S04]  /*9500*/  SHF.R.U32.HI R0, RZ, 0x18, R0 ;  /* 0x00000018ff007819 */ /* 0x000fc80000011600 */
[----:B------:R-:W-:-:S07]  /*9510*/  LOP3.LUT R0, R3, R0, RZ, 0xfc, !PT ;  /* 0x0000000003007212 */ /* 0x000fce00078efcff */
.L_x_16732:
[----:B------:R-:W-:Y:S05]  /*9520*/  BSYNC B0 ;  /* 0x0000000000007941 */ /* 0x000fea0003800000 */
.L_x_16731:
[----:B------:R0:W-:Y:S01]  /*9530*/  STG.E.U8 desc[UR36][R4.64], R0 ;  /* 0x0000000004007986 */ /* 0x0001e2000c101124 */
[----:B------:R-:W-:Y:S05]  /*9540*/  BRA `(.L_x_16711) ;  /* 0x0000000400087947 */ /* 0x000fea0003800000 */
.L_x_16729:
        /* <DEDUP_REMOVED lines=17> */
.L_x_16736:
[----:B------:R-:W-:-:S04]  /*9660*/  LOP3.LUT R0, R7, 0x80000000, RZ, 0xc0, !PT ;  /* 0x8000000007007812 */ /* 0x000fc800078ec0ff */
[----:B------:R-:W-:-:S04]  /*9670*/  SHF.R.U32.HI R0, RZ, 0x18, R0 ;  /* 0x00000018ff007819 */ /* 0x000fc80000011600 */
[----:B------:R-:W-:-:S07]  /*9680*/  LOP3.LUT R0, R3, R0, RZ, 0xfc, !PT ;  /* 0x0000000003007212 */ /* 0x000fce00078efcff */
.L_x_16735:
[----:B------:R-:W-:Y:S05]  /*9690*/  BSYNC B0 ;  /* 0x0000000000007941 */ /* 0x000fea0003800000 */
.L_x_16734:
[----:B------:R0:W-:Y:S01]  /*96a0*/  STG.E.U8 desc[UR36][R4.64], R0 ;  /* 0x0000000004007986 */ /* 0x0001e2000c101124 */
[----:B------:R-:W-:Y:S05]  /*96b0*/  BRA `(.L_x_16711) ;  /* 0x0000000000ac7947 */ /* 0x000fea0003800000 */
.L_x_16728:
[----:B------:R-:W-:-:S13]  /*96c0*/  ISETP.NE.AND P0, PT, R0, 0x1c, PT ;  /* 0x0000001c0000780c */ /* 0x000fda0003f05270 */
[----:B------:R-:W-:Y:S05]  /*96d0*/  @!P0 BRA `(.L_x_16737) ;  /* 0x0000000000a08947 */ /* 0x000fea0003800000 */
[----:B------:R-:W-:-:S13]  /*96e0*/  ISETP.NE.AND P0, PT, R0, 0x1d, PT ;  /* 0x0000001d0000780c */ /* 0x000fda0003f05270 */
[----:B------:R-:W-:Y:S05]  /*96f0*/  @!P0 BRA `(.L_x_16738) ;  /* 0x00000000008c8947 */ /* 0x000fea0003800000 */
[----:B------:R-:W-:-:S13]  /*9700*/  ISETP.NE.AND P0, PT, R0, 0x2c, PT ;  /* 0x0000002c0000780c */ /* 0x000fda0003f05270 */
[----:B------:R-:W-:Y:S05]  /*9710*/  @P0 BRA `(.L_x_16710) ;  /* 0x0000000000400947 */ /* 0x000fea0003800000 */
[----:B-----5:R-:W-:-:S04]  /*9720*/  I2FP.F32.S32 R24, R24 ;  /* 0x0000001800187245 */ /* 0x020fc80000201400 */
        /* <DEDUP_REMOVED lines=15> */
.L_x_16710:
        /* <DEDUP_REMOVED lines=16> */
.L_x_16739:
[----:B------:R-:W-:Y:S05]  /*9920*/  BRA `(.L_x_16711) ;  /* 0x0000000000107947 */ /* 0x000fea0003800000 */
.L_x_16738:
[----:B-----5:R-:W-:-:S05]  /*9930*/  SHF.R.S32.HI R25, RZ, 0x1f, R24 ;  /* 0x0000001fff197819 */ /* 0x020fca0000011418 */
[----:B------:R0:W-:Y:S01]  /*9940*/  STG.E.64 desc[UR36][R4.64], R24 ;  /* 0x0000001804007986 */ /* 0x0001e2000c101b24 */
[----:B------:R-:W-:Y:S05]  /*9950*/  BRA `(.L_x_16711) ;  /* 0x0000000000047947 */ /* 0x000fea0003800000 */
.L_x_16737:
[----:B-----5:R0:W-:Y:S02]  /*9960*/  STG.E desc[UR36][R4.64], R24 ;  /* 0x0000001804007986 */ /* 0x0201e4000c101924 */
.L_x_16711:
[----:B------:R-:W-:-:S05]  /*9970*/  VIADD R23, R23, 0x80 ;  /* 0x0000008017177836 */ /* 0x000fca0000000000 */
[----:B------:R-:W-:-:S13]  /*9980*/  ISETP.GE.AND P0, PT, R23, R16, PT ;  /* 0x000000101700720c */ /* 0x000fda0003f06270 */
[----:B------:R-:W-:Y:S05]  /*9990*/  @P0 BRA `(.L_x_16705) ;  /* 0x0000000c00ac0947 */ /* 0x000fea0003800000 */
[----:B------:R-:W5:Y:S01]  /*99a0*/  LDC.64 R8, c[0x0][0x218] ;  /* 0x00008600ff087b82 */ /* 0x000f620000000a00 */
[----:B0-2---:R-:W-:Y:S01]  /*99b0*/  IMAD R0, R2, 0x200, R23 ;  /* 0x0000020002007824 */ /* 0x005fe200078e0217 */
[----:B-1-34-:R-:W-:Y:S01]  /*99c0*/  PRMT R4, R17, 0x9910, RZ ;  /* 0x0000991011047816 */ /* 0x01afe200000000ff */
[----:B------:R-:W-:Y:S02]  /*99d0*/  ULDC UR4, c[0x0][0x244] ;  /* 0x0000910000047ab9 */ /* 0x000fe40000000800 */
[----:B------:R-:W-:Y:S02]  /*99e0*/  IMAD R3, R0, UR4, RZ ;  /* 0x0000000400037c24 */ /* 0x000fe4000f8e02ff */
[----:B------:R-:W-:-:S05]  /*99f0*/  IMAD.MOV.U32 R0, RZ, RZ, R4 ;  /* 0x000000ffff007224 */ /* 0x000fca00078e0004 */
[----:B------:R-:W-:Y:S02]  /*9a00*/  ISETP.GT.AND P1, PT, R0, 0x9, PT ;  /* 0x000000090000780c */ /* 0x000fe40003f24270 */
[----:B-----5:R-:W-:-:S05]  /*9a10*/  IADD3 R8, P0, R3, R8, RZ ;  /* 0x0000000803087210 */ /* 0x020fca0007f1e0ff */
        /* <DEDUP_REMOVED lines=12> */
.L_x_16743:
[----:B------:R0:W-:Y:S01]  /*9ae0*/  STG.E.U8 desc[UR36][R8.64], R18 ;  /* 0x0000001208007986 */ /* 0x0001e2000c101124 */
[----:B------:R-:W-:Y:S05]  /*9af0*/  BRA `(.L_x_16745) ;  /* 0x0000000c00507947 */ /* 0x000fea0003800000 */
.L_x_16742:
        /* <DEDUP_REMOVED lines=9> */
.L_x_16747:
[----:B------:R0:W-:Y:S01]  /*9b90*/  STG.E desc[UR36][R8.64], R18 ;  /* 0x0000001208007986 */ /* 0x0001e2000c101924 */
[----:B------:R-:W-:Y:S05]  /*9ba0*/  BRA `(.L_x_16745) ;  /* 0x0000000c00247947 */ /* 0x000fea0003800000 */
.L_x_16746:
[----:B------:R0:W-:Y:S01]  /*9bb0*/  STG.E.U16 desc[UR36][R8.64], R18 ;  /* 0x0000001208007986 */ /* 0x0001e2000c101524 */
[----:B------:R-:W-:Y:S05]  /*9bc0*/  BRA `(.L_x_16745) ;  /* 0x0000000c001c7947 */ /* 0x000fea0003800000 */
.L_x_16741:
        /* <DEDUP_REMOVED lines=9> */
.L_x_16749:
[----:B------:R-:W-:-:S04]  /*9c60*/  I2FP.F32.S32 R0, R18 ;  /* 0x0000001200007245 */ /* 0x000fc80000201400 */
[----:B------:R-:W-:-:S05]  /*9c70*/  F2FP.F16.F32.PACK_AB R0, RZ, R0 ;  /* 0x00000000ff00723e */ /* 0x000fca00000000ff */
[----:B------:R0:W-:Y:S01]  /*9c80*/  STG.E.U16 desc[UR36][R8.64], R0 ;  /* 0x0000000008007986 */ /* 0x0001e2000c101524 */
[----:B------:R-:W-:Y:S05]  /*9c90*/  BRA `(.L_x_16745) ;  /* 0x0000000800e87947 */ /* 0x000fea0003800000 */
.L_x_16748:
        /* <DEDUP_REMOVED lines=10> */
.L_x_16751:
[----:B------:R-:W-:-:S04]  /*9d40*/  I2FP.F32.S32 R18, R18 ;  /* 0x0000001200127245 */ /* 0x000fc80000201400 */
[----:B------:R-:W-:-:S04]  /*9d50*/  F2FP.F16.F32.PACK_AB R3, RZ, R18 ;  /* 0x00000012ff03723e */ /* 0x000fc800000000ff */
[----:B------:R-:W-:-:S05]  /*9d60*/  PRMT R3, R3, 0x5410, RZ ;  /* 0x0000541003037816 */ /* 0x000fca00000000ff */
[----:B------:R2:W-:Y:S01]  /*9d70*/  STG.E desc[UR36][R8.64], R3 ;  /* 0x0000000308007986 */ /* 0x0005e2000c101924 */
[----:B------:R-:W-:Y:S05]  /*9d80*/  BRA `(.L_x_16745) ;  /* 0x0000000800ac7947 */ /* 0x000fea0003800000 */
.L_x_16750:
[----:B------:R-:W0:Y:S02]  /*9d90*/  I2F.F64 R18, R18 ;  /* 0x0000001200127312 */ /* 0x000e240000201c00 */
[----:B0-----:R4:W-:Y:S01]  /*9da0*/  STG.E.64 desc[UR36][R8.64], R18 ;  /* 0x0000001208007986 */ /* 0x0019e2000c101b24 */
[----:B------:R-:W-:Y:S05]  /*9db0*/  BRA `(.L_x_16745) ;  /* 0x0000000800a07947 */ /* 0x000fea0003800000 */
.L_x_16740:
        /* <DEDUP_REMOVED lines=12> */
.L_x_16754:
[----:B------:R-:W0:Y:S01]  /*9e80*/  I2F.F64 R4, R18 ;  /* 0x0000001200047312 */ /* 0x000e220000201c00 */
[----:B------:R-:W-:-:S05]  /*9e90*/  CS2R R6, SRZ ;  /* 0x0000000000067805 */ /* 0x000fca000001ff00 */
[----:B0-----:R0:W-:Y:S01]  /*9ea0*/  STG.E.128 desc[UR36][R8.64], R4 ;  /* 0x0000000408007986 */ /* 0x0011e2000c101d24 */
[----:B------:R-:W-:Y:S05]  /*9eb0*/  BRA `(.L_x_16745) ;  /* 0x0000000800607947 */ /* 0x000fea0003800000 */
.L_x_16753:
        /* <DEDUP_REMOVED lines=21> */
.L_x_16758:
[----:B------:R-:W-:Y:S05]  /*a010*/  BSYNC B0 ;  /* 0x0000000000007941 */ /* 0x000fea0003800000 */
.L_x_16757:
[----:B------:R-:W-:-:S05]  /*a020*/  LOP3.LUT R5, R0, R5, RZ, 0xfc, !PT ;  /* 0x0000000500057212 */ /* 0x000fca00078efcff */
[----:B------:R0:W-:Y:S01]  /*a030*/  STG.E.U8 desc[UR36][R8.64], R5 ;  /* 0x0000000508007986 */ /* 0x0001e2000c101124 */
[----:B------:R-:W-:Y:S05]  /*a040*/  BRA `(.L_x_16745) ;  /* 0x0000000400fc7947 */ /* 0x000fea0003800000 */
.L_x_16756:
        /* <DEDUP_REMOVED lines=13> */
.L_x_16760:
[----:B------:R-:W-:Y:S01]  /*a120*/  IMAD.MOV.U32 R0, RZ, RZ, 0x7f ;  /* 0x0000007fff007424 */ /* 0x000fe200078e00ff */
[----:B------:R-:W-:-:S04]  /*a130*/  ISETP.GT.U32.AND P0, PT, R3, 0x7f800000, PT ;  /* 0x7f8000000300780c */ /* 0x000fc80003f04070 */
[----:B------:R-:W-:-:S09]  /*a140*/  SEL R0, R0, 0x7c, P0 ;  /* 0x0000007c00007807 */ /* 0x000fd20000000000 */
.L_x_16761:
[----:B------:R-:W-:Y:S05]  /*a150*/  BSYNC B0 ;  /* 0x0000000000007941 */ /* 0x000fea0003800000 */
.L_x_16759:
[----:B------:R-:W-:-:S04]  /*a160*/  LOP3.LUT R3, R5, 0x80000000, RZ, 0xc0, !PT ;  /* 0x8000000005037812 */ /* 0x000fc800078ec0ff */
[----:B------:R-:W-:-:S04]  /*a170*/  SHF.R.U32.HI R3, RZ, 0x18, R3 ;  /* 0x00000018ff037819 */ /* 0x000fc80000011603 */
[----:B------:R-:W-:-:S05]  /*a180*/  LOP3.LUT R3, R0, R3, RZ, 0xfc, !PT ;  /* 0x0000000300037212 */ /* 0x000fca00078efcff */
[----:B------:R0:W-:Y:S01]  /*a190*/  STG.E.U8 desc[UR36][R8.64], R3 ;  /* 0x0000000308007986 */ /* 0x0001e2000c101124 */
[----:B------:R-:W-:Y:S05]  /*a1a0*/  BRA `(.L_x_16745) ;  /* 0x0000000400a47947 */ /* 0x000fea0003800000 */
.L_x_16755:
[----:B------:R-:W-:-:S04]  /*a1b0*/  I2FP.F32.S32 R0, R18 ;  /* 0x0000001200007245 */ /* 0x000fc80000201400 */
[----:B------:R-:W-:-:S05]  /*a1c0*/  F2FP.BF16.F32.PACK_AB R0, RZ, R0 ;  /* 0x00000000ff00723e */ /* 0x000fca00000010ff */
[----:B------:R0:W-:Y:S01]  /*a1d0*/  STG.E.U16 desc[UR36][R8.64], R0 ;  /* 0x0000000008007986 */ /* 0x0001e2000c101524 */
[----:B------:R-:W-:Y:S05]  /*a1e0*/  BRA `(.L_x_16745) ;  /* 0x0000000400947947 */ /* 0x000fea0003800000 */
.L_x_16752:
        /* <DEDUP_REMOVED lines=10> */
.L_x_16764:
        /* <DEDUP_REMOVED lines=17> */
.L_x_16767:
[----:B------:R-:W-:-:S04]  /*a3a0*/  LOP3.LUT R3, R5, 0x80000000, RZ, 0xc0, !PT ;  /* 0x8000000005037812 */ /* 0x000fc800078ec0ff */
[----:B------:R-:W-:-:S04]  /*a3b0*/  SHF.R.U32.HI R3, RZ, 0x18, R3 ;  /* 0x00000018ff037819 */ /* 0x000fc80000011603 */
[----:B------:R-:W-:-:S04]  /*a3c0*/  LOP3.LUT R0, R0, R3, RZ, 0xfc, !PT ;  /* 0x0000000300007212 */ /* 0x000fc800078efcff */
[----:B------:R-:W-:-:S07]  /*a3d0*/  PRMT R4, R0, 0x7610, R4 ;  /* 0x0000761000047816 */ /* 0x000fce0000000004 */
.L_x_16766:
[----:B------:R-:W-:Y:S05]  /*a3e0*/  BSYNC B0 ;  /* 0x0000000000007941 */ /* 0x000fea0003800000 */
.L_x_16765:
[----:B------:R0:W-:Y:S01]  /*a3f0*/  STG.E.U8 desc[UR36][R8.64], R4 ;  /* 0x0000000408007986 */ /* 0x0001e2000c101124 */
[----:B------:R-:W-:Y:S05]  /*a400*/  BRA `(.L_x_16745) ;  /* 0x00000004000c7947 */ /* 0x000fea0003800000 */
.L_x_16763:
        /* <DEDUP_REMOVED lines=17> */
.L_x_16770:
[----:B------:R-:W-:-:S04]  /*a520*/  LOP3.LUT R3, R5, 0x80000000, RZ, 0xc0, !PT ;  /* 0x8000000005037812 */ /* 0x000fc800078ec0ff */
[----:B------:R-:W-:-:S04]  /*a530*/  SHF.R.U32.HI R3, RZ, 0x18, R3 ;  /* 0x00000018ff037819 */ /* 0x000fc80000011603 */
[----:B------:R-:W-:-:S04]  /*a540*/  LOP3.LUT R0, R0, R3, RZ, 0xfc, !PT ;  /* 0x0000000300007212 */ /* 0x000fc800078efcff */
[----:B------:R-:W-:-:S07]  /*a550*/  PRMT R4, R0, 0x7610, R4 ;  /* 0x0000761000047816 */ /* 0x000fce0000000004 */
.L_x_16769:
[----:B------:R-:W-:Y:S05]  /*a560*/  BSYNC B0 ;  /* 0x0000000000007941 */ /* 0x000fea0003800000 */
.L_x_16768:
[----:B------:R0:W-:Y:S01]  /*a570*/  STG.E.U8 desc[UR36][R8.64], R4 ;  /* 0x0000000408007986 */ /* 0x0001e2000c101124 */
[----:B------:R-:W-:Y:S05]  /*a580*/  BRA `(.L_x_16745) ;  /* 0x0000000000ac7947 */ /* 0x000fea0003800000 */
.L_x_16762:
        /* <DEDUP_REMOVED lines=22> */
.L_x_16744:
        /* <DEDUP_REMOVED lines=16> */
.L_x_16773:
[----:B------:R-:W-:Y:S05]  /*a7f0*/  BRA `(.L_x_16745) ;  /* 0x0000000000107947 */ /* 0x000fea0003800000 */
.L_x_16772:
[----:B------:R-:W-:-:S05]  /*a800*/  SHF.R.S32.HI R19, RZ, 0x1f, R18 ;  /* 0x0000001fff137819 */ /* 0x000fca0000011412 */
[----:B------:R0:W-:Y:S01]  /*a810*/  STG.E.64 desc[UR36][R8.64], R18 ;  /* 0x0000001208007986 */ /* 0x0001e2000c101b24 */
[----:B------:R-:W-:Y:S05]  /*a820*/  BRA `(.L_x_16745) ;  /* 0x0000000000047947 */ /* 0x000fea0003800000 */
.L_x_16771:
[----:B------:R0:W-:Y:S02]  /*a830*/  STG.E desc[UR36][R8.64], R18 ;  /* 0x0000001208007986 */ /* 0x0001e4000c101924 */
.L_x_16745:
[----:B------:R-:W-:-:S07]  /*a840*/  VIADD R23, R23, 0x80 ;  /* 0x0000008017177836 */ /* 0x000fce0000000000 */
.L_x_16705:
[----:B------:R-:W-:Y:S05]  /*a850*/  BSYNC B6 ;  /* 0x0000000000067941 */ /* 0x000fea0003800000 */
.L_x_16704:
        /* <DEDUP_REMOVED lines=21> */
.L_x_16777:
[----:B-----5:R-:W-:Y:S01]  /*a9b0*/  STG.E.U8 desc[UR36][R2.64], R22 ;  /* 0x0000001602007986 */ /* 0x020fe2000c101124 */
[----:B------:R-:W-:Y:S05]  /*a9c0*/  EXIT ;  /* 0x000000000000794d */ /* 0x000fea0003800000 */
.L_x_16776:
[----:B------:R-:W-:-:S13]  /*a9d0*/  ISETP.NE.AND P0, PT, R0, 0x2, PT ;  /* 0x000000020000780c */ /* 0x000fda0003f05270 */
[----:B------:R-:W-:Y:S05]  /*a9e0*/  @!P0 BRA `(.L_x_16779) ;  /* 0x0000000000248947 */ /* 0x000fea0003800000 */
[----:B------:R-:W-:-:S13]  /*a9f0*/  ISETP.NE.AND P0, PT, R0, 0x3, PT ;  /* 0x000000030000780c */ /* 0x000fda0003f05270 */
[----:B------:R-:W-:Y:S05]  /*aa00*/  @!P0 BRA `(.L_x_16780) ;  /* 0x0000000000148947 */ /* 0x000fea0003800000 */
[----:B------:R-:W-:-:S13]  /*aa10*/  ISETP.NE.AND P0, PT, R0, 0x4, PT ;  /* 0x000000040000780c */ /* 0x000fda0003f05270 */
[----:B------:R-:W-:Y:S05]  /*aa20*/  @P0 BRA `(.L_x_16778) ;  /* 0x0000000800e40947 */ /* 0x000fea0003800000 */
[----:B-----5:R-:W-:-:S05]  /*aa30*/  SHF.R.S32.HI R23, RZ, 0x1f, R22 ;  /* 0x0000001fff177819 */ /* 0x020fca0000011416 */
[----:B------:R-:W-:Y:S01]  /*aa40*/  STG.E.64 desc[UR36][R2.64], R22 ;  /* 0x0000001602007986 */ /* 0x000fe2000c101b24 */
[----:B------:R-:W-:Y:S05]  /*aa50*/  EXIT ;  /* 0x000000000000794d */ /* 0x000fea0003800000 */
.L_x_16780:
[----:B-----5:R-:W-:Y:S01]  /*aa60*/  STG.E desc[UR36][R2.64], R22 ;  /* 0x0000001602007986 */ /* 0x020fe2000c101924 */
[----:B------:R-:W-:Y:S05]  /*aa70*/  EXIT ;  /* 0x000000000000794d */ /* 0x000fea0003800000 */
.L_x_16779:
[----:B-----5:R-:W-:Y:S01]  /*aa80*/  STG.E.U16 desc[UR36][R2.64], R22 ;  /* 0x0000001602007986 */ /* 0x020fe2000c101524 */
[----:B------:R-:W-:Y:S05]  /*aa90*/  EXIT ;  /* 0x000000000000794d */ /* 0x000fea0003800000 */
.L_x_16775:
[----:B------:R-:W-:-:S13]  /*aaa0*/  ISETP.GT.AND P0, PT, R0, 0x6, PT ;  /* 0x000000060000780c */ /* 0x000fda0003f04270 */
[----:B------:R-:W-:Y:S05]  /*aab0*/  @P0 BRA `(.L_x_16781) ;  /* 0x00000000002c0947 */ /* 0x000fea0003800000 */
[----:B------:R-:W-:-:S13]  /*aac0*/  ISETP.NE.AND P0, PT, R0, 0x5, PT ;  /* 0x000000050000780c */ /* 0x000fda0003f05270 */
[----:B------:R-:W-:Y:S05]  /*aad0*/  @!P0 BRA `(.L_x_16782) ;  /* 0x0000000000148947 */ /* 0x000fea0003800000 */
[----:B------:R-:W-:-:S13]  /*aae0*/  ISETP.NE.AND P0, PT, R0, 0x6, PT ;  /* 0x000000060000780c */ /* 0x000fda0003f05270 */
[----:B------:R-:W-:Y:S05]  /*aaf0*/  @P0 BRA `(.L_x_16778) ;  /* 0x0000000800b00947 */ /* 0x000fea0003800000 */
[----:B-----5:R-:W-:-:S05]  /*ab00*/  I2FP.F32.S32 R5, R22 ;  /* 0x0000001600057245 */ /* 0x020fca0000201400 */
[----:B------:R-:W-:Y:S01]  /*ab10*/  STG.E desc[UR36][R2.64], R5 ;  /* 0x0000000502007986 */ /* 0x000fe2000c101924 */
[----:B------:R-:W-:Y:S05]  /*ab20*/  EXIT ;  /* 0x000000000000794d */ /* 0x000fea0003800000 */
.L_x_16782:
[----:B-----5:R-:W-:-:S04]  /*ab30*/  I2FP.F32.S32 R0, R22 ;  /* 0x0000001600007245 */ /* 0x020fc80000201400 */
[----:B------:R-:W-:-:S05]  /*ab40*/  F2FP.F16.F32.PACK_AB R0, RZ, R0 ;  /* 0x00000000ff00723e */ /* 0x000fca00000000ff */
[----:B------:R-:W-:Y:S01]  /*ab50*/  STG.E.U16 desc[UR36][R2.64], R0 ;  /* 0x0000000002007986 */ /* 0x000fe2000c101524 */
[----:B------:R-:W-:Y:S05]  /*ab60*/  EXIT ;  /* 0x000000000000794d */ /* 0x000fea0003800000 */
.L_x_16781:
        /* <DEDUP_REMOVED lines=8> */
[----:B------:R-:W-:Y:S01]  /*abf0*/  STG.E.64 desc[UR36][R2.64], R22 ;  /* 0x0000001602007986 */ /* 0x000fe2000c101b24 */
[----:B------:R-:W-:Y:S05]  /*ac00*/  EXIT ;  /* 0x000000000000794d */ /* 0x000fea0003800000 */
.L_x_16784:
[----:B-----5:R-:W-:-:S04]  /*ac10*/  I2FP.F32.S32 R22, R22 ;  /* 0x0000001600167245 */ /* 0x020fc80000201400 */
[----:B------:R-:W-:-:S04]  /*ac20*/  F2FP.F16.F32.PACK_AB R5, RZ, R22 ;  /* 0x00000016ff05723e */ /* 0x000fc800000000ff */
[----:B------:R-:W-:-:S05]  /*ac30*/  PRMT R5, R5, 0x5410, RZ ;  /* 0x0000541005057816 */ /* 0x000fca00000000ff */
[----:B------:R-:W-:Y:S01]  /*ac40*/  STG.E desc[UR36][R2.64], R5 ;  /* 0x0000000502007986 */ /* 0x000fe2000c101924 */
[----:B------:R-:W-:Y:S05]  /*ac50*/  EXIT ;  /* 0x000000000000794d */ /* 0x000fea0003800000 */
.L_x_16783:
[----:B-----5:R-:W0:Y:S02]  /*ac60*/  I2F.F64 R22, R22 ;  /* 0x0000001600167312 */ /* 0x020e240000201c00 */
[----:B0-----:R-:W-:Y:S01]  /*ac70*/  STG.E.64 desc[UR36][R2.64], R22 ;  /* 0x0000001602007986 */ /* 0x001fe2000c101b24 */
[----:B------:R-:W-:Y:S05]  /*ac80*/  EXIT ;  /* 0x000000000000794d */ /* 0x000fea0003800000 */
.L_x_16774:
        /* <DEDUP_REMOVED lines=10> */
[----:B------:R-:W-:Y:S01]  /*ad30*/  STG.E.U8 desc[UR36][R2.64], R5 ;  /* 0x0000000502007986 */ /* 0x000fe2000c101124 */
[----:B------:R-:W-:Y:S05]  /*ad40*/  EXIT ;  /* 0x000000000000794d */ /* 0x000fea0003800000 */
.L_x_16787:
[----:B-----5:R-:W0:Y:S01]  /*ad50*/  I2F.F64 R4, R22 ;  /* 0x0000001600047312 */ /* 0x020e220000201c00 */
[----:B------:R-:W-:-:S05]  /*ad60*/  CS2R R6, SRZ ;  /* 0x0000000000067805 */ /* 0x000fca000001ff00 */
[----:B0-----:R-:W-:Y:S01]  /*ad70*/  STG.E.128 desc[UR36][R2.64], R4 ;  /* 0x0000000402007986 */ /* 0x001fe2000c101d24 */
[----:B------:R-:W-:Y:S05]  /*ad80*/  EXIT ;  /* 0x000000000000794d */ /* 0x000fea0003800000 */
.L_x_16786:
        /* <DEDUP_REMOVED lines=21> */
.L_x_16791:
[----:B------:R-:W-:Y:S05]  /*aee0*/  BSYNC B0 ;  /* 0x0000000000007941 */ /* 0x000fea0003800000 */
.L_x_16790:
[----:B------:R-:W-:-:S05]  /*aef0*/  LOP3.LUT R5, R0, R5, RZ, 0xfc, !PT ;  /* 0x0000000500057212 */ /* 0x000fca00078efcff */
[----:B------:R-:W-:Y:S01]  /*af00*/  STG.E.U8 desc[UR36][R2.64], R5 ;  /* 0x0000000502007986 */ /* 0x000fe2000c101124 */
[----:B------:R-:W-:Y:S05]  /*af10*/  EXIT ;  /* 0x000000000000794d */ /* 0x000fea0003800000 */
.L_x_16789:
        /* <DEDUP_REMOVED lines=13> */
.L_x_16793:
[----:B------:R-:W-:Y:S01]  /*aff0*/  IMAD.MOV.U32 R0, RZ, RZ, 0x7f ;  /* 0x0000007fff007424 */ /* 0x000fe200078e00ff */
[----:B------:R-:W-:-:S04]  /*b000*/  ISETP.GT.U32.AND P0, PT, R4, 0x7f800000, PT ;  /* 0x7f8000000400780c */ /* 0x000fc80003f04070 */
[----:B------:R-:W-:-:S09]  /*b010*/  SEL R0, R0, 0x7c, P0 ;  /* 0x0000007c00007807 */ /* 0x000fd20000000000 */
.L_x_16794:
[----:B------:R-:W-:Y:S05]  /*b020*/  BSYNC B0 ;  /* 0x0000000000007941 */ /* 0x000fea0003800000 */
.L_x_16792:
[----:B------:R-:W-:-:S04]  /*b030*/  LOP3.LUT R4, R5, 0x80000000, RZ, 0xc0, !PT ;  /* 0x8000000005047812 */ /* 0x000fc800078ec0ff */
[----:B------:R-:W-:-:S04]  /*b040*/  SHF.R.U32.HI R5, RZ, 0x18, R4 ;  /* 0x00000018ff057819 */ /* 0x000fc80000011604 */
[----:B------:R-:W-:-:S05]  /*b050*/  LOP3.LUT R5, R0, R5, RZ, 0xfc, !PT ;  /* 0x0000000500057212 */ /* 0x000fca00078efcff */
[----:B------:R-:W-:Y:S01]  /*b060*/  STG.E.U8 desc[UR36][R2.64], R5 ;  /* 0x0000000502007986 */ /* 0x000fe2000c101124 */
[----:B------:R-:W-:Y:S05]  /*b070*/  EXIT ;  /* 0x000000000000794d */ /* 0x000fea0003800000 */
.L_x_16788:
[----:B-----5:R-:W-:-:S04]  /*b080*/  I2FP.F32.S32 R0, R22 ;  /* 0x0000001600007245 */ /* 0x020fc80000201400 */
[----:B------:R-:W-:-:S05]  /*b090*/  F2FP.BF16.F32.PACK_AB R0, RZ, R0 ;  /* 0x00000000ff00723e */ /* 0x000fca00000010ff */
[----:B------:R-:W-:Y:S01]  /*b0a0*/  STG.E.U16 desc[UR36][R2.64], R0 ;  /* 0x0000000002007986 */ /* 0x000fe2000c101524 */
[----:B------:R-:W-:Y:S05]  /*b0b0*/  EXIT ;  /* 0x000000000000794d */ /* 0x000fea0003800000 */
.L_x_16785:
        /* <DEDUP_REMOVED lines=10> */
.L_x_16797:
        /* <DEDUP_REMOVED lines=17> */
.L_x_16800:
[----:B------:R-:W-:-:S04]  /*b270*/  LOP3.LUT R0, R7, 0x80000000, RZ, 0xc0, !PT ;  /* 0x8000000007007812 */ /* 0x000fc800078ec0ff */
[----:B------:R-:W-:-:S04]  /*b280*/  SHF.R.U32.HI R5, RZ, 0x18, R0 ;  /* 0x00000018ff057819 */ /* 0x000fc80000011600 */
[----:B------:R-:W-:-:S04]  /*b290*/  LOP3.LUT R4, R4, R5, RZ, 0xfc, !PT ;  /* 0x0000000504047212 */ /* 0x000fc800078efcff */
[----:B------:R-:W-:-:S07]  /*b2a0*/  PRMT R0, R4, 0x7610, R0 ;  /* 0x0000761004007816 */ /* 0x000fce0000000000 */
.L_x_16799:
[----:B------:R-:W-:Y:S05]  /*b2b0*/  BSYNC B0 ;  /* 0x0000000000007941 */ /* 0x000fea0003800000 */
.L_x_16798:
[----:B------:R-:W-:Y:S01]  /*b2c0*/  STG.E.U8 desc[UR36][R2.64], R0 ;  /* 0x0000000002007986 */ /* 0x000fe2000c101124 */
[----:B------:R-:W-:Y:S05]  /*b2d0*/  EXIT ;  /* 0x000000000000794d */ /* 0x000fea0003800000 */
.L_x_16796:
        /* <DEDUP_REMOVED lines=17> */
.L_x_16803:
[----:B------:R-:W-:-:S04]  /*b3f0*/  LOP3.LUT R0, R7, 0x80000000, RZ, 0xc0, !PT ;  /* 0x8000000007007812 */ /* 0x000fc800078ec0ff */
[----:B------:R-:W-:-:S04]  /*b400*/  SHF.R.U32.HI R5, RZ, 0x18, R0 ;  /* 0x00000018ff057819 */ /* 0x000fc80000011600 */
[----:B------:R-:W-:-:S04]  /*b410*/  LOP3.LUT R4, R4, R5, RZ, 0xfc, !PT ;  /* 0x0000000504047212 */ /* 0x000fc800078efcff */
[----:B------:R-:W-:-:S07]  /*b420*/  PRMT R0, R4, 0x7610, R0 ;  /* 0x0000761004007816 */ /* 0x000fce0000000000 */
.L_x_16802:
[----:B------:R-:W-:Y:S05]  /*b430*/  BSYNC B0 ;  /* 0x0000000000007941 */ /* 0x000fea0003800000 */
.L_x_16801:
[----:B------:R-:W-:Y:S01]  /*b440*/  STG.E.U8 desc[UR36][R2.64], R0 ;  /* 0x0000000002007986 */ /* 0x000fe2000c101124 */
[----:B------:R-:W-:Y:S05]  /*b450*/  EXIT ;  /* 0x000000000000794d */ /* 0x000fea0003800000 */
.L_x_16795:
        /* <DEDUP_REMOVED lines=22> */
.L_x_16778:
        /* <DEDUP_REMOVED lines=16> */
.L_x_16806:
[----:B------:R-:W-:Y:S05]  /*b6c0*/  EXIT ;  /* 0x000000000000794d */ /* 0x000fea0003800000 */
.L_x_16805:
[----:B-----5:R-:W-:-:S05]  /*b6d0*/  SHF.R.S32.HI R23, RZ, 0x1f, R22 ;  /* 0x0000001fff177819 */ /* 0x020fca0000011416 */
[----:B------:R-:W-:Y:S01]  /*b6e0*/  STG.E.64 desc[UR36][R2.64], R22 ;  /* 0x0000001602007986 */ /* 0x000fe2000c101b24 */
[----:B------:R-:W-:Y:S05]  /*b6f0*/  EXIT ;  /* 0x000000000000794d */ /* 0x000fea0003800000 */
.L_x_16804:
[----:B-----5:R-:W-:Y:S01]  /*b700*/  STG.E desc[UR36][R2.64], R22 ;  /* 0x0000001602007986 */ /* 0x020fe2000c101924 */
[----:B------:R-:W-:Y:S05]  /*b710*/  EXIT ;  /* 0x000000000000794d */ /* 0x000fea0003800000 */
.L_x_16807:
        /* <DEDUP_REMOVED lines=14> */
.L_x_22915:


//--------------------- .text._ZN2at6native18elementwise_kernelILi128ELi2EZNS0_22gpu_kernel_impl_nocastINS0_13BinaryFunctorIiiiZZZNS0_15binary_internal21div_trunc_kernel_cudaERNS_18TensorIteratorBaseEENKUlvE_clEvENKUlvE1_clEvEUliiE_EEEEvS6_RKT_EUliE_EEviT1_ --------------------------
	.section	.text._ZN2at6native18elementwise_kernelILi128ELi2EZNS0_22gpu_kernel_impl_nocastINS0_13BinaryFunctorIiiiZZZNS0_15binary_internal21div_trunc_kernel_cudaERNS_18TensorIteratorBaseEENKUlvE_clEvENKUlvE1_clEvEUliiE_EEEEvS6_RKT_EUliE_EEviT1_,"ax",@progbits
	.align	128
        .global         _ZN2at6native18elementwise_kernelILi128ELi2EZNS0_22gpu_kernel_impl_nocastINS0_13BinaryFunctorIiiiZZZNS0_15binary_internal21div_trunc_kernel_cudaERNS_18TensorIteratorBaseEENKUlvE_clEvENKUlvE1_clEvEUliiE_EEEEvS6_RKT_EUliE_EEviT1_
        .type           _ZN2at6native18elementwise_kernelILi128ELi2EZNS0_22gpu_kernel_impl_nocastINS0_13BinaryFunctorIiiiZZZNS0_15binary_internal21div_trunc_kernel_cudaERNS_18TensorIteratorBaseEENKUlvE_clEvENKUlvE1_clEvEUliiE_EEEEvS6_RKT_EUliE_EEviT1_,@function
        .size           _ZN2at6native18elementwise_kernelILi128ELi2EZNS0_22gpu_kernel_impl_nocastINS0_13BinaryFunctorIiiiZZZNS0_15binary_internal21div_trunc_kernel_cudaERNS_18TensorIteratorBaseEENKUlvE_clEvENKUlvE1_clEvEUliiE_EEEEvS6_RKT_EUliE_EEviT1_,(.L_x_22916 - _ZN2at6native18elementwise_kernelILi128ELi2EZNS0_22gpu_kernel_impl_nocastINS0_13BinaryFunctorIiiiZZZNS0_15binary_internal21div_trunc_kernel_cudaERNS_18TensorIteratorBaseEENKUlvE_clEvENKUlvE1_clEvEUliiE_EEEEvS6_RKT_EUliE_EEviT1_)
        .other          _ZN2at6native18elementwise_kernelILi128ELi2EZNS0_22gpu_kernel_impl_nocastINS0_13BinaryFunctorIiiiZZZNS0_15binary_internal21div_trunc_kernel_cudaERNS_18TensorIteratorBaseEENKUlvE_clEvENKUlvE1_clEvEUliiE_EEEEvS6_RKT_EUliE_EEviT1_,@"STO_CUDA_ENTRY STV_DEFAULT"
_ZN2at6native18elementwise_kernelILi128ELi2EZNS0_22gpu_kernel_impl_nocastINS0_13BinaryFunctorIiiiZZZNS0_15binary_internal21div_trunc_kernel_cudaERNS_18TensorIteratorBaseEENKUlvE_clEvENKUlvE1_clEvEUliiE_EEEEvS6_RKT_EUliE_EEviT1_:
.text._ZN2at6native18elementwise_kernelILi128ELi2EZNS0_22gpu_kernel_impl_nocastINS0_13BinaryFunctorIiiiZZZNS0_15binary_internal21div_trunc_kernel_cudaERNS_18TensorIteratorBaseEENKUlvE_clEvENKUlvE1_clEvEUliiE_EEEEvS6_RKT_EUliE_EEviT1_:
        /* <DEDUP_REMOVED lines=363> */
.L_x_16810:
        /* <DEDUP_REMOVED lines=32> */
[----:B------:R-:W-:Y:S02]  /*18b0*/  MOV R5, R9 ;  /* 0x0000000900057202 */ /* 0x000fe40000000f00 */
[----:B------:R-:W-:Y:S02]  /*18c0*/  IADD3.X R3, RZ, UR9, RZ, P0, !PT ;  /* 0x00000009ff037c10 */ /* 0x000fe400087fe4ff */
[----:B------:R-:W-:Y:S02]  /*18d0*/  @!P1 IADD3 R5, -R5, RZ, RZ ;  /* 0x000000ff05059210 */ /* 0x000fe40007ffe1ff */
[----:B------:R-:W-:-:S02]  /*18e0*/  @!P2 LOP3.LUT R5, RZ, R13, RZ, 0x33, !PT ;  /* 0x0000000dff05a212 */ /* 0x000fc400078e33ff */
[----:B------:R-:W-:-:S03]  /*18f0*/  IADD3 R9, R0, 0x80, RZ ;  /* 0x0000008000097810 */ /* 0x000fc60007ffe0ff */
[----:B------:R0:W-:Y:S04]  /*1900*/  STG.E desc[UR4][R2.64], R5 ;  /* 0x0000000502007986 */ /* 0x0001e8000c101904 */
.L_x_16809:
[----:B------:R-:W-:Y:S05]  /*1910*/  BSYNC B0 ;  /* 0x0000000000007941 */ /* 0x000fea0003800000 */
.L_x_16808:
        /* <DEDUP_REMOVED lines=355> */
.L_x_16811:
        /* <DEDUP_REMOVED lines=35> */
[----:B------:R-:W-:Y:S01]  /*3180*/  STG.E desc[UR4][R2.64], R9 ;  /* 0x0000000902007986 */ /* 0x000fe2000c101904 */
[----:B------:R-:W-:Y:S05]  /*3190*/  EXIT ;  /* 0x000000000000794d */ /* 0x000fea0003800000 */
.L_x_16812:
        /* <DEDUP_REMOVED lines=14> */
.L_x_22916:


//--------------------- .text._ZN2at6native27unrolled_elementwise_kernelINS0_13BinaryFunctorIiiiZZZNS0_15binary_internal21div_trunc_kernel_cudaERNS_18TensorIteratorBaseEENKUlvE_clEvENKUlvE1_clEvEUliiE_EESt5arrayIPcLm3EELi4E23TrivialOffsetCalculatorILi2EjESD_ILi1EjENS0_6memory15LoadWithoutCastENSG_16StoreWithoutCastEEEviT_T0_T2_T3_T4_T5_ --------------------------
	.section	.text._ZN2at6native27unrolled_elementwise_kernelINS0_13BinaryFunctorIiiiZZZNS0_15binary_internal21div_trunc_kernel_cudaERNS_18TensorIteratorBaseEENKUlvE_clEvENKUlvE1_clEvEUliiE_EESt5arrayIPcLm3EELi4E23TrivialOffsetCalculatorILi2EjESD_ILi1EjENS0_6memory15LoadWithoutCastENSG_16StoreWithoutCastEEEviT_T0_T2_T3_T4_T5_,"ax",@progbits
	.align	128
        .global         _ZN2at6native27unrolled_elementwise_kernelINS0_13BinaryFunctorIiiiZZZNS0_15binary_internal21div_trunc_kernel_cudaERNS_18TensorIteratorBaseEENKUlvE_clEvENKUlvE1_clEvEUliiE_EESt5arrayIPcLm3EELi4E23TrivialOffsetCalculatorILi2EjESD_ILi1EjENS0_6memory15LoadWithoutCastENSG_16StoreWithoutCastEEEviT_T0_T2_T3_T4_T5_
        .type           _ZN2at6native27unrolled_elementwise_kernelINS0_13BinaryFunctorIiiiZZZNS0_15binary_internal21div_trunc_kernel_cudaERNS_18TensorIteratorBaseEENKUlvE_clEvENKUlvE1_clEvEUliiE_EESt5arrayIPcLm3EELi4E23TrivialOffsetCalculatorILi2EjESD_ILi1EjENS0_6memory15LoadWithoutCastENSG_16StoreWithoutCastEEEviT_T0_T2_T3_T4_T5_,@function
        .size           _ZN2at6native27unrolled_elementwise_kernelINS0_13BinaryFunctorIiiiZZZNS0_15binary_internal21div_trunc_kernel_cudaERNS_18TensorIteratorBaseEENKUlvE_clEvENKUlvE1_clEvEUliiE_EESt5arrayIPcLm3EELi4E23TrivialOffsetCalculatorILi2EjESD_ILi1EjENS0_6memory15LoadWithoutCastENSG_16StoreWithoutCastEEEviT_T0_T2_T3_T4_T5_,(.L_x_22917 - _ZN2at6native27unrolled_elementwise_kernelINS0_13BinaryFunctorIiiiZZZNS0_15binary_internal21div_trunc_kernel_cudaERNS_18TensorIteratorBaseEENKUlvE_clEvENKUlvE1_clEvEUliiE_EESt5arrayIPcLm3EELi4E23TrivialOffsetCalculatorILi2EjESD_ILi1EjENS0_6memory15LoadWithoutCastENSG_16StoreWithoutCastEEEviT_T0_T2_T3_T4_T5_)
        .other          _ZN2at6native27unrolled_elementwise_kernelINS0_13BinaryFunctorIiiiZZZNS0_15binary_internal21div_trunc_kernel_cudaERNS_18TensorIteratorBaseEENKUlvE_clEvENKUlvE1_clEvEUliiE_EESt5arrayIPcLm3EELi4E23TrivialOffsetCalculatorILi2EjESD_ILi1EjENS0_6memory15LoadWithoutCastENSG_16StoreWithoutCastEEEviT_T0_T2_T3_T4_T5_,@"STO_CUDA_ENTRY STV_DEFAULT"
_ZN2at6native27unrolled_elementwise_kernelINS0_13BinaryFunctorIiiiZZZNS0_15binary_internal21div_trunc_kernel_cudaERNS_18TensorIteratorBaseEENKUlvE_clEvENKUlvE1_clEvEUliiE_EESt5arrayIPcLm3EELi4E23TrivialOffsetCalculatorILi2EjESD_ILi1EjENS0_6memory15LoadWithoutCastENSG_16StoreWithoutCastEEEviT_T0_T2_T3_T4_T5_:
.text._ZN2at6native27unrolled_elementwise_kernelINS0_13BinaryFunctorIiiiZZZNS0_15binary_internal21div_trunc_kernel_cudaERNS_18TensorIteratorBaseEENKUlvE_clEvENKUlvE1_clEvEUliiE_EESt5arrayIPcLm3EELi4E23TrivialOffsetCalculatorILi2EjESD_ILi1EjENS0_6memory15LoadWithoutCastENSG_16StoreWithoutCastEEEviT_T0_T2_T3_T4_T5_:
        /* <DEDUP_REMOVED lines=24> */
[----:B------:R2:W5:Y:S04]  /*0180*/  @!P1 LDG.E R0, desc[UR4][R22.64] ;  /* 0x0000000416009981 */ /* 0x000568000c1e1900 */
        /* <DEDUP_REMOVED lines=8> */
[----:B------:R-:W5:Y:S06]  /*0210*/  @!P0 LDG.E R25, desc[UR4][R22.64] ;  /* 0x0000000416198981 */ /* 0x000f6c000c1e1900 */
[----:B------:R-:W5:Y:S01]  /*0220*/  @!P0 LDG.E R14, desc[UR4][R26.64] ;  /* 0x000000041a0e8981 */ /* 0x000f62000c1e1900 */
[----:B----4-:R-:W-:-:S04]  /*0230*/  @!P2 IMAD.WIDE.U32 R8, R17, 0x4, R8 ;  /* 0x000000041108a825 */ /* 0x010fc800078e0008 */
[----:B0-----:R-:W-:Y:S01]  /*0240*/  @!P2 IMAD.WIDE.U32 R10, R17, 0x4, R10 ;  /* 0x00000004110aa825 */ /* 0x001fe200078e000a */
[----:B------:R-:W-:-:S03]  /*0250*/  CS2R R16, SRZ ;  /* 0x0000000000107805 */ /* 0x000fc6000001ff00 */
[----:B------:R-:W-:-:S05]  /*0260*/  @!P1 IMAD.WIDE.U32 R2, R19, 0x4, R2 ;  /* 0x0000000413029825 */ /* 0x000fca00078e0002 */
[----:B------:R0:W5:Y:S01]  /*0270*/  @!P1 LDG.E R17, desc[UR4][R2.64] ;  /* 0x0000000402119981 */ /* 0x000162000c1e1900 */
[----:B-1----:R-:W-:-:S04]  /*0280*/  @!P3 IMAD.WIDE.U32 R4, R21, 0x4, R4 ;  /* 0x000000041504b825 */ /* 0x002fc800078e0004 */
[----:B---3--:R-:W-:Y:S01]  /*0290*/  @!P3 IMAD.WIDE.U32 R6, R21, 0x4, R6 ;  /* 0x000000041506b825 */ /* 0x008fe200078e0006 */
[----:B------:R1:W5:Y:S01]  /*02a0*/  @!P3 LDG.E R16, desc[UR4][R4.64] ;  /* 0x000000040410b981 */ /* 0x000362000c1e1900 */
[----:B0-----:R-:W0:Y:S02]  /*02b0*/  @!P0 LDC.64 R2, c[0x0][0x218] ;  /* 0x00008600ff028b82 */ /* 0x001e240000000a00 */
[----:B------:R-:W-:Y:S01]  /*02c0*/  IMAD.MOV.U32 R21, RZ, RZ, RZ ;  /* 0x000000ffff157224 */ /* 0x000fe200078e00ff */
[----:B------:R-:W-:Y:S01]  /*02d0*/  CS2R R18, SRZ ;  /* 0x0000000000127805 */ /* 0x000fe2000001ff00 */
[----:B-1----:R-:W-:-:S04]  /*02e0*/  IMAD.MOV.U32 R4, RZ, RZ, R15 ;  /* 0x000000ffff047224 */ /* 0x002fc800078e000f */
[----:B------:R1:W5:Y:S01]  /*02f0*/  @!P2 LDG.E R21, desc[UR4][R10.64] ;  /* 0x000000040a15a981 */ /* 0x000362000c1e1900 */
[----:B------:R-:W-:-:S03]  /*0300*/  @!P0 LEA R5, R12, R15, 0x9 ;  /* 0x0000000f0c058211 */ /* 0x000fc600078e48ff */
[----:B------:R2:W5:Y:S04]  /*0310*/  @!P3 LDG.E R19, desc[UR4][R6.64] ;  /* 0x000000040613b981 */ /* 0x000568000c1e1900 */
[----:B------:R3:W5:Y:S01]  /*0320*/  @!P2 LDG.E R18, desc[UR4][R8.64] ;  /* 0x000000040812a981 */ /* 0x000762000c1e1900 */
        /* <DEDUP_REMOVED lines=37> */
.L_x_16814:
[----:B------:R-:W-:Y:S05]  /*0580*/  BSYNC B0 ;  /* 0x0000000000007941 */ /* 0x000fea0003800000 */
.L_x_16813:
        /* <DEDUP_REMOVED lines=28> */
.L_x_16816:
[----:B------:R-:W-:Y:S05]  /*0750*/  BSYNC B0 ;  /* 0x0000000000007941 */ /* 0x000fea0003800000 */
.L_x_16815:
        /* <DEDUP_REMOVED lines=26> */
.L_x_16818:
[----:B------:R-:W-:Y:S05]  /*0900*/  BSYNC B0 ;  /* 0x0000000000007941 */ /* 0x000fea0003800000 */
.L_x_16817:
        /* <DEDUP_REMOVED lines=27> */
.L_x_16820:
[----:B------:R-:W-:Y:S05]  /*0ac0*/  BSYNC B0 ;  /* 0x0000000000007941 */ /* 0x000fea0003800000 */
.L_x_16819:
[----:B------:R0:W-:Y:S01]  /*0ad0*/  @!P0 STG.E desc[UR4][R2.64], R5 ;  /* 0x0000000502008986 */ /* 0x0001e2000c101904 */
        /* <DEDUP_REMOVED lines=10> */
[----:B-----5:R1:W-:Y:S04]  /*0b80*/  STG.E desc[UR4][R2.64], R0 ;  /* 0x0000000002007986 */ /* 0x0203e8000c101904 */
[----:B------:R1:W-:Y:S02]  /*0b90*/  @!P0 STG.E desc[UR4][R8.64], R6 ;  /* 0x0000000608008986 */ /* 0x0003e4000c101904 */
.L_x_16822:
[----:B------:R-:W-:Y:S05]  /*0ba0*/  BSYNC B0 ;  /* 0x0000000000007941 */ /* 0x000fea0003800000 */
.L_x_16821:
[----:B------:R-:W-:-:S13]  /*0bb0*/  ISETP.GE.AND P0, PT, R4, R13, PT ;  /* 0x0000000d0400720c */ /* 0x000fda0003f06270 */
[----:B------:R-:W-:Y:S05]  /*0bc0*/  @P0 EXIT ;  /* 0x000000000000094d */ /* 0x000fea0003800000 */
[----:B01----:R-:W0:Y:S01]  /*0bd0*/  LDC.64 R2, c[0x0][0x218] ;  /* 0x00008600ff027b82 */ /* 0x003e220000000a00 */
[----:B------:R-:W-:-:S05]  /*0be0*/  LEA R5, R12, R4, 0x9 ;  /* 0x000000040c057211 */ /* 0x000fca00078e48ff */
[----:B0-----:R-:W-:-:S05]  /*0bf0*/  IMAD.WIDE.U32 R2, R5, 0x4, R2 ;  /* 0x0000000405027825 */ /* 0x001fca00078e0002 */
[----:B------:R-:W-:Y:S01]  /*0c00*/  STG.E desc[UR4][R2.64], R7 ;  /* 0x0000000702007986 */ /* 0x000fe2000c101904 */
[----:B------:R-:W-:Y:S05]  /*0c10*/  EXIT ;  /* 0x000000000000794d */ /* 0x000fea0003800000 */
.L_x_16823:
        /* <DEDUP_REMOVED lines=14> */
.L_x_22917:


//--------------------- .text._ZN2at6native29vectorized_elementwise_kernelILi2ENS0_13BinaryFunctorIiiiZZZNS0_15binary_internal21div_trunc_kernel_cudaERNS_18TensorIteratorBaseEENKUlvE_clEvENKUlvE1_clEvEUliiE_EESt5arrayIPcLm3EEEEviT0_T1_ --------------------------
	.section	.text._ZN2at6native29vectorized_elementwise_kernelILi2ENS0_13BinaryFunctorIiiiZZZNS0_15binary_internal21div_trunc_kernel_cudaERNS_18TensorIteratorBaseEENKUlvE_clEvENKUlvE1_clEvEUliiE_EESt5arrayIPcLm3EEEEviT0_T1_,"ax",@progbits
	.align	128
        .global         _ZN2at6native29vectorized_elementwise_kernelILi2ENS0_13BinaryFunctorIiiiZZZNS0_15binary_internal21div_trunc_kernel_cudaERNS_18TensorIteratorBaseEENKUlvE_clEvENKUlvE1_clEvEUliiE_EESt5arrayIPcLm3EEEEviT0_T1_
        .type           _ZN2at6native29vectorized_elementwise_kernelILi2ENS0_13BinaryFunctorIiiiZZZNS0_15binary_internal21div_trunc_kernel_cudaERNS_18TensorIteratorBaseEENKUlvE_clEvENKUlvE1_clEvEUliiE_EESt5arrayIPcLm3EEEEviT0_T1_,@function
        .size           _ZN2at6native29vectorized_elementwise_kernelILi2ENS0_13BinaryFunctorIiiiZZZNS0_15binary_internal21div_trunc_kernel_cudaERNS_18TensorIteratorBaseEENKUlvE_clEvENKUlvE1_clEvEUliiE_EESt5arrayIPcLm3EEEEviT0_T1_,(.L_x_22918 - _ZN2at6native29vectorized_elementwise_kernelILi2ENS0_13BinaryFunctorIiiiZZZNS0_15binary_internal21div_trunc_kernel_cudaERNS_18TensorIteratorBaseEENKUlvE_clEvENKUlvE1_clEvEUliiE_EESt5arrayIPcLm3EEEEviT0_T1_)
        .other          _ZN2at6native29vectorized_elementwise_kernelILi2ENS0_13BinaryFunctorIiiiZZZNS0_15binary_internal21div_trunc_kernel_cudaERNS_18TensorIteratorBaseEENKUlvE_clEvENKUlvE1_clEvEUliiE_EESt5arrayIPcLm3EEEEviT0_T1_,@"STO_CUDA_ENTRY STV_DEFAULT"
_ZN2at6native29vectorized_elementwise_kernelILi2ENS0_13BinaryFunctorIiiiZZZNS0_15binary_internal21div_trunc_kernel_cudaERNS_18TensorIteratorBaseEENKUlvE_clEvENKUlvE1_clEvEUliiE_EESt5arrayIPcLm3EEEEviT0_T1_:
.text._ZN2at6native29vectorized_elementwise_kernelILi2ENS0_13BinaryFunctorIiiiZZZNS0_15binary_internal21div_trunc_kernel_cudaERNS_18TensorIteratorBaseEENKUlvE_clEvENKUlvE1_clEvEUliiE_EESt5arrayIPcLm3EEEEviT0_T1_:
        /* <DEDUP_REMOVED lines=13> */
[----:B------:R-:W3:Y:S04]  /*00d0*/  LDG.E.64 R8, desc[UR4][R16.64] ;  /* 0x0000000410087981 */ /* 0x000ee8000c1e1b00 */
[----:B------:R-:W4:Y:S01]  /*00e0*/  LDG.E.64 R6, desc[UR4][R16.64+0x400] ;  /* 0x0004000410067981 */ /* 0x000f22000c1e1b00 */
[----:B--2---:R-:W-:-:S04]  /*00f0*/  IMAD.WIDE R18, R0, 0x4, R18 ;  /* 0x0000000400127825 */ /* 0x004fc800078e0212 */
[----:B------:R-:W-:-:S05]  /*0100*/  IMAD.WIDE.U32 R18, R3, 0x8, R18 ;  /* 0x0000000803127825 */ /* 0x000fca00078e0012 */
[----:B------:R-:W2:Y:S04]  /*0110*/  LDG.E.64 R20, desc[UR4][R18.64] ;  /* 0x0000000412147981 */ /* 0x000ea8000c1e1b00 */
[----:B------:R-:W5:Y:S01]  /*0120*/  LDG.E.64 R10, desc[UR4][R18.64+0x400] ;  /* 0x00040004120a7981 */ /* 0x000f62000c1e1b00 */
[----:B------:R-:W-:Y:S01]  /*0130*/  IMAD.MOV.U32 R24, RZ, RZ, RZ ;  /* 0x000000ffff187224 */ /* 0x000fe200078e00ff */
[----:B---3--:R-:W-:Y:S02]  /*0140*/  IABS R2, R8 ;  /* 0x0000000800027213 */ /* 0x008fe40000000000 */
[----:B------:R-:W-:Y:S02]  /*0150*/  IABS R14, R9 ;  /* 0x00000009000e7213 */ /* 0x000fe40000000000 */
[----:B------:R-:W0:Y:S01]  /*0160*/  I2F.RP R12, R2 ;  /* 0x00000002000c7306 */ /* 0x000e220000209400 */
[----:B----4-:R-:W-:-:S07]  /*0170*/  IABS R5, R7 ;  /* 0x0000000700057213 */ /* 0x010fce0000000000 */
[----:B------:R-:W1:Y:S08]  /*0180*/  I2F.RP R15, R5 ;  /* 0x00000005000f7306 */ /* 0x000e700000209400 */
[----:B0-----:R-:W0:Y:S08]  /*0190*/  MUFU.RCP R12, R12 ;  /* 0x0000000c000c7308 */ /* 0x001e300000001000 */
[----:B-1----:R-:W1:Y:S08]  /*01a0*/  MUFU.RCP R15, R15 ;  /* 0x0000000f000f7308 */ /* 0x002e700000001000 */
[----:B------:R-:W3:Y:S01]  /*01b0*/  I2F.RP R4, R14 ;  /* 0x0000000e00047306 */ /* 0x000ee20000209400 */
[----:B0-----:R-:W-:-:S02]  /*01c0*/  VIADD R22, R12, 0xffffffe ;  /* 0x0ffffffe0c167836 */ /* 0x001fc40000000000 */
[----:B------:R-:W4:Y:S05]  /*01d0*/  LDG.E.64 R12, desc[UR4][R16.64+0x800] ;  /* 0x00080004100c7981 */ /* 0x000f2a000c1e1b00 */
[----:B------:R-:W0:Y:S01]  /*01e0*/  F2I.FTZ.U32.TRUNC.NTZ R23, R22 ;  /* 0x0000001600177305 */ /* 0x000e22000021f000 */
[----:B-1----:R-:W-:Y:S01]  /*01f0*/  IADD3 R26, R15, 0xffffffe, RZ ;  /* 0x0ffffffe0f1a7810 */ /* 0x002fe20007ffe0ff */
[----:B------:R-:W4:Y:S06]  /*0200*/  LDG.E.64 R16, desc[UR4][R16.64+0xc00] ;  /* 0x000c000410107981 */ /* 0x000f2c000c1e1b00 */
[----:B---3--:R-:W1:Y:S08]  /*0210*/  MUFU.RCP R4, R4 ;  /* 0x0000000400047308 */ /* 0x008e700000001000 */
[----:B------:R-:W3:Y:S01]  /*0220*/  F2I.FTZ.U32.TRUNC.NTZ R27, R26 ;  /* 0x0000001a001b7305 */ /* 0x000ee2000021f000 */
[----:B0-----:R-:W-:-:S02]  /*0230*/  IMAD.MOV R15, RZ, RZ, -R23 ;  /* 0x000000ffff0f7224 */ /* 0x001fc400078e0a17 */
[----:B------:R-:W-:Y:S02]  /*0240*/  IMAD.MOV.U32 R22, RZ, RZ, RZ ;  /* 0x000000ffff167224 */ /* 0x000fe400078e00ff */
[----:B------:R-:W-:Y:S02]  /*0250*/  IMAD R15, R15, R2, RZ ;  /* 0x000000020f0f7224 */ /* 0x000fe400078e02ff */
[----:B-1----:R-:W-:Y:S02]  /*0260*/  VIADD R25, R4, 0xffffffe ;  /* 0x0ffffffe04197836 */ /* 0x002fe40000000000 */
[----:B------:R-:W-:Y:S01]  /*0270*/  IMAD.HI.U32 R22, R23, R15, R22 ;  /* 0x0000000f17167227 */ /* 0x000fe200078e0016 */
[----:B---3--:R-:W-:-:S03]  /*0280*/  IADD3 R4, RZ, -R27, RZ ;  /* 0x8000001bff047210 */ /* 0x008fc60007ffe0ff */
[----:B------:R-:W-:Y:S02]  /*0290*/  IMAD.MOV.U32 R26, RZ, RZ, RZ ;  /* 0x000000ffff1a7224 */ /* 0x000fe400078e00ff */
[----:B------:R-:W-:Y:S01]  /*02a0*/  IMAD R15, R4, R5, RZ ;  /* 0x00000005040f7224 */ /* 0x000fe200078e02ff */
[----:B------:R-:W-:-:S03]  /*02b0*/  IABS R4, R6 ;  /* 0x0000000600047213 */ /* 0x000fc60000000000 */
[----:B------:R-:W-:Y:S02]  /*02c0*/  IMAD.HI.U32 R26, R27, R15, R26 ;  /* 0x0000000f1b1a7227 */ /* 0x000fe400078e001a */
[----:B------:R-:W0:Y:S08]  /*02d0*/  I2F.RP R27, R4 ;  /* 0x00000004001b7306 */ /* 0x000e300000209400 */
[----:B------:R-:W1:Y:S08]  /*02e0*/  F2I.FTZ.U32.TRUNC.NTZ R25, R25 ;  /* 0x0000001900197305 */ /* 0x000e70000021f000 */
[----:B0-----:R-:W0:Y:S01]  /*02f0*/  MUFU.RCP R27, R27 ;  /* 0x0000001b001b7308 */ /* 0x001e220000001000 */
[----:B-1----:R-:W-:-:S04]  /*0300*/  IMAD.MOV R29, RZ, RZ, -R25 ;  /* 0x000000ffff1d7224 */ /* 0x002fc800078e0a19 */
[----:B------:R-:W-:Y:S01]  /*0310*/  IMAD R29, R29, R14, RZ ;  /* 0x0000000e1d1d7224 */ /* 0x000fe200078e02ff */
[----:B------:R-:W-:Y:S02]  /*0320*/  IABS R23, R9 ;  /* 0x0000000900177213 */ /* 0x000fe40000000000 */
[----:B--2---:R-:W-:Y:S01]  /*0330*/  IABS R15, R21 ;  /* 0x00000015000f7213 */ /* 0x004fe20000000000 */
[----:B------:R-:W-:Y:S01]  /*0340*/  IMAD.HI.U32 R24, R25, R29, R24 ;  /* 0x0000001d19187227 */ /* 0x000fe200078e0018 */
[----:B------:R-:W-:-:S03]  /*0350*/  IADD3 R28, RZ, -R23, RZ ;  /* 0x80000017ff1c7210 */ /* 0x000fc60007ffe0ff */
[----:B0-----:R-:W-:Y:S02]  /*0360*/  VIADD R25, R27, 0xffffffe ;  /* 0x0ffffffe1b197836 */ /* 0x001fe40000000000 */
[----:B------:R-:W-:-:S04]  /*0370*/  IMAD.HI.U32 R23, R24, R15, RZ ;  /* 0x0000000f18177227 */ /* 0x000fc800078e00ff */
[----:B------:R-:W0:Y:S01]  /*0380*/  F2I.FTZ.U32.TRUNC.NTZ R25, R25 ;  /* 0x0000001900197305 */ /* 0x000e22000021f000 */
[----:B------:R-:W-:-:S05]  /*0390*/  IMAD R15, R23, R28, R15 ;  /* 0x0000001c170f7224 */ /* 0x000fca00078e020f */
[----:B------:R-:W-:Y:S01]  /*03a0*/  ISETP.GT.U32.AND P5, PT, R14, R15, PT ;  /* 0x0000000f0e00720c */ /* 0x000fe20003fa4070 */
[----:B------:R-:W-:Y:S02]  /*03b0*/  IMAD.MOV.U32 R24, RZ, RZ, RZ ;  /* 0x000000ffff187224 */ /* 0x000fe400078e00ff */
[----:B0-----:R-:W-:-:S10]  /*03c0*/  IMAD.MOV R27, RZ, RZ, -R25 ;  /* 0x000000ffff1b7224 */ /* 0x001fd400078e0a19 */
[----:B------:R-:W-:Y:S02]  /*03d0*/  @!P5 IMAD.IADD R15, R15, 0x1, -R14 ;  /* 0x000000010f0fd824 */ /* 0x000fe400078e0a0e */
[----:B------:R-:W-:-:S03]  /*03e0*/  IMAD R27, R27, R4, RZ ;  /* 0x000000041b1b7224 */ /* 0x000fc600078e02ff */
[----:B------:R-:W-:Y:S01]  /*03f0*/  ISETP.GE.U32.AND P6, PT, R15, R14, PT ;  /* 0x0000000e0f00720c */ /* 0x000fe20003fc6070 */
[----:B------:R-:W-:Y:S01]  /*0400*/  IMAD.HI.U32 R24, R25, R27, R24 ;  /* 0x0000001b19187227 */ /* 0x000fe200078e0018 */
[----:B------:R-:W-:Y:S02]  /*0410*/  IABS R14, R8 ;  /* 0x00000008000e7213 */ /* 0x000fe40000000000 */
[----:B------:R-:W-:Y:S02]  /*0420*/  IABS R25, R20 ;  /* 0x0000001400197213 */ /* 0x000fe40000000000 */
[----:B------:R-:W-:-:S03]  /*0430*/  IADD3 R14, RZ, -R14, RZ ;  /* 0x8000000eff0e7210 */ /* 0x000fc60007ffe0ff */
[----:B------:R-:W-:-:S04]  /*0440*/  IMAD.HI.U32 R22, R22, R25, RZ ;  /* 0x0000001916167227 */ /* 0x000fc800078e00ff */
[----:B------:R-:W-:Y:S02]  /*0450*/  IMAD R25, R22, R14, R25 ;  /* 0x0000000e16197224 */ /* 0x000fe400078e0219 */
[----:B------:R-:W2:Y:S03]  /*0460*/  LDG.E.64 R14, desc[UR4][R18.64+0x800] ;  /* 0x00080004120e7981 */ /* 0x000ea6000c1e1b00 */
[----:B------:R-:W-:Y:S01]  /*0470*/  ISETP.GT.U32.AND P0, PT, R2, R25, PT ;  /* 0x000000190200720c */ /* 0x000fe20003f04070 */
[----:B------:R-:W3:-:S12]  /*0480*/  LDG.E.64 R18, desc[UR4][R18.64+0xc00] ;  /* 0x000c000412127981 */ /* 0x000ed8000c1e1b00 */
[----:B------:R-:W-:-:S05]  /*0490*/  @!P0 IMAD.IADD R25, R25, 0x1, -R2 ;  /* 0x0000000119198824 */ /* 0x000fca00078e0a02 */
[----:B------:R-:W-:Y:S02]  /*04a0*/  ISETP.GE.U32.AND P4, PT, R25, R2, PT ;  /* 0x000000021900720c */ /* 0x000fe40003f86070 */
[----:B------:R-:W-:Y:S02]  /*04b0*/  IABS R2, R7 ;  /* 0x0000000700027213 */ /* 0x000fe40000000000 */
[----:B-----5:R-:W-:-:S03]  /*04c0*/  IABS R25, R11 ;  /* 0x0000000b00197213 */ /* 0x020fc60000000000 */
[----:B------:R-:W-:Y:S02]  /*04d0*/  IMAD.MOV R27, RZ, RZ, -R2 ;  /* 0x000000ffff1b7224 */ /* 0x000fe400078e0a02 */
[----:B------:R-:W-:-:S04]  /*04e0*/  IMAD.HI.U32 R2, R26, R25, RZ ;  /* 0x000000191a027227 */ /* 0x000fc800078e00ff */
[----:B------:R-:W-:-:S05]  /*04f0*/  IMAD R26, R2, R27, R25 ;  /* 0x0000001b021a7224 */ /* 0x000fca00078e0219 */
[----:B------:R-:W-:-:S13]  /*0500*/  ISETP.GT.U32.AND P1, PT, R5, R26, PT ;  /* 0x0000001a0500720c */ /* 0x000fda0003f24070 */
[----:B------:R-:W-:-:S05]  /*0510*/  @!P1 IMAD.IADD R26, R26, 0x1, -R5 ;  /* 0x000000011a1a9824 */ /* 0x000fca00078e0a05 */
[----:B------:R-:W-:Y:S02]  /*0520*/  ISETP.GE.U32.AND P2, PT, R26, R5, PT ;  /* 0x000000051a00720c */ /* 0x000fe40003f46070 */
[----:B------:R-:W-:-:S04]  /*0530*/  LOP3.LUT R21, R21, R9, RZ, 0x3c, !PT ;  /* 0x0000000915157212 */ /* 0x000fc800078e3cff */
[----:B------:R-:W-:Y:S02]  /*0540*/  ISETP.GE.AND P3, PT, R21, RZ, PT ;  /* 0x000000ff1500720c */ /* 0x000fe40003f66270 */
[----:B------:R-:W-:Y:S02]  /*0550*/  IABS R27, R6 ;  /* 0x00000006001b7213 */ /* 0x000fe40000000000 */
[----:B------:R-:W-:Y:S02]  /*0560*/  IABS R25, R10 ;  /* 0x0000000a00197213 */ /* 0x000fe40000000000 */
[----:B------:R-:W-:Y:S01]  /*0570*/  LOP3.LUT R20, R20, R8, RZ, 0x3c, !PT ;  /* 0x0000000814147212 */ /* 0x000fe200078e3cff */
[----:B------:R-:W-:Y:S02]  /*0580*/  @!P5 VIADD R23, R23, 0x1 ;  /* 0x000000011717d836 */ /* 0x000fe40000000000 */
[----:B------:R-:W-:Y:S01]  /*0590*/  IMAD.MOV R27, RZ, RZ, -R27 ;  /* 0x000000ffff1b7224 */ /* 0x000fe200078e0a1b */
[----:B------:R-:W-:Y:S01]  /*05a0*/  ISETP.GE.AND P5, PT, R20, RZ, PT ;  /* 0x000000ff1400720c */ /* 0x000fe20003fa6270 */
[----:B------:R-:W-:-:S04]  /*05b0*/  IMAD.HI.U32 R24, R24, R25, RZ ;  /* 0x0000001918187227 */ /* 0x000fc800078e00ff */
[----:B------:R-:W-:Y:S02]  /*05c0*/  IMAD R25, R24, R27, R25 ;  /* 0x0000001b18197224 */ /* 0x000fe400078e0219 */
[----:B------:R-:W-:Y:S01]  /*05d0*/  @P6 VIADD R23, R23, 0x1 ;  /* 0x0000000117176836 */ /* 0x000fe20000000000 */
[----:B------:R-:W-:Y:S02]  /*05e0*/  ISETP.NE.AND P6, PT, R9, RZ, PT ;  /* 0x000000ff0900720c */ /* 0x000fe40003fc5270 */
[----:B----4-:R-:W-:-:S04]  /*05f0*/  IABS R5, R13 ;  /* 0x0000000d00057213 */ /* 0x010fc80000000000 */
[----:B------:R-:W0:Y:S08]  /*0600*/  I2F.RP R26, R5 ;  /* 0x00000005001a7306 */ /* 0x000e300000209400 */
[----:B0-----:R-:W0:Y:S02]  /*0610*/  MUFU.RCP R26, R26 ;  /* 0x0000001a001a7308 */ /* 0x001e240000001000 */
[----:B0-----:R-:W-:-:S06]  /*0620*/  IADD3 R21, R26, 0xffffffe, RZ ;  /* 0x0ffffffe1a157810 */ /* 0x001fcc0007ffe0ff */
[----:B------:R-:W0:Y:S02]  /*0630*/  F2I.FTZ.U32.TRUNC.NTZ R21, R21 ;  /* 0x0000001500157305 */ /* 0x000e24000021f000 */
[----:B0-----:R-:W-:-:S05]  /*0640*/  IADD3 R20, RZ, -R21, RZ ;  /* 0x80000015ff147210 */ /* 0x001fca0007ffe0ff */
[----:B------:R-:W-:Y:S02]  /*0650*/  IMAD R27, R20, R5, RZ ;  /* 0x00000005141b7224 */ /* 0x000fe400078e02ff */
[----:B------:R-:W-:-:S04]  /*0660*/  IMAD.MOV.U32 R20, RZ, RZ, RZ ;  /* 0x000000ffff147224 */ /* 0x000fc800078e00ff */
[----:B------:R-:W-:Y:S01]  /*0670*/  IMAD.HI.U32 R21, R21, R27, R20 ;  /* 0x0000001b15157227 */ /* 0x000fe200078e0014 */
[----:B------:R-:W-:-:S04]  /*0680*/  IABS R20, R12 ;  /* 0x0000000c00147213 */ /* 0x000fc80000000000 */
[----:B------:R-:W0:Y:S01]  /*0690*/  I2F.RP R26, R20 ;  /* 0x00000014001a7306 */ /* 0x000e220000209400 */
[----:B------:R-:W-:-:S07]  /*06a0*/  @!P3 IMAD.MOV R23, RZ, RZ, -R23 ;  /* 0x000000ffff17b224 */ /* 0x000fce00078e0a17 */
[----:B0-----:R-:W0:Y:S01]  /*06b0*/  MUFU.RCP R26, R26 ;  /* 0x0000001a001a7308 */ /* 0x001e220000001000 */
[----:B------:R-:W-:Y:S02]  /*06c0*/  ISETP.GT.U32.AND P3, PT, R4, R25, PT ;  /* 0x000000190400720c */ /* 0x000fe40003f64070 */
[----:B------:R-:W-:Y:S01]  /*06d0*/  @!P6 LOP3.LUT R23, RZ, R9, RZ, 0x33, !PT ;  /* 0x00000009ff17e212 */ /* 0x000fe200078e33ff */
[----:B------:R-:W-:Y:S01]  /*06e0*/  @!P0 VIADD R22, R22, 0x1 ;  /* 0x0000000116168836 */ /* 0x000fe20000000000 */
[----:B------:R-:W-:Y:S02]  /*06f0*/  ISETP.NE.AND P0, PT, R8, RZ, PT ;  /* 0x000000ff0800720c */ /* 0x000fe40003f05270 */
[----:B0-----:R-:W-:Y:S01]  /*0700*/  IADD3 R9, R26, 0xffffffe, RZ ;  /* 0x0ffffffe1a097810 */ /* 0x001fe20007ffe0ff */
[----:B------:R-:W-:-:S05]  /*0710*/  @P4 VIADD R22, R22, 0x1 ;  /* 0x0000000116164836 */ /* 0x000fca0000000000 */
[----:B------:R-:W0:Y:S01]  /*0720*/  F2I.FTZ.U32.TRUNC.NTZ R9, R9 ;  /* 0x0000000900097305 */ /* 0x000e22000021f000 */
[----:B------:R-:W-:Y:S02]  /*0730*/  @!P3 IMAD.IADD R25, R25, 0x1, -R4 ;  /* 0x000000011919b824 */ /* 0x000fe400078e0a04 */
[----:B------:R-:W-:Y:S02]  /*0740*/  @!P5 IMAD.MOV R22, RZ, RZ, -R22 ;  /* 0x000000ffff16d224 */ /* 0x000fe400078e0a16 */
[----:B------:R-:W-:Y:S02]  /*0750*/  @!P0 LOP3.LUT R22, RZ, R8, RZ, 0x33, !PT ;  /* 0x00000008ff168212 */ /* 0x000fe400078e33ff */
[----:B------:R-:W-:Y:S02]  /*0760*/  ISETP.GE.U32.AND P4, PT, R25, R4, PT ;  /* 0x000000041900720c */ /* 0x000fe40003f86070 */
[----:B------:R-:W-:Y:S02]  /*0770*/  IABS R8, R13 ;  /* 0x0000000d00087213 */ /* 0x000fe40000000000 */
[----:B--2---:R-:W-:-:S03]  /*0780*/  IABS R4, R15 ;  /* 0x0000000f00047213 */ /* 0x004fc60000000000 */
[----:B------:R-:W-:Y:S01]  /*0790*/  IMAD.MOV R8, RZ, RZ, -R8 ;  /* 0x000000ffff087224 */ /* 0x000fe200078e0a08 */
[----:B0-----:R-:W-:Y:S01]  /*07a0*/  IADD3 R25, RZ, -R9, RZ ;  /* 0x80000009ff197210 */ /* 0x001fe20007ffe0ff */
[----:B------:R-:W-:Y:S01]  /*07b0*/  IMAD.HI.U32 R21, R21, R4, RZ ;  /* 0x0000000415157227 */ /* 0x000fe200078e00ff */
[----:B------:R-:W-:-:S03]  /*07c0*/  IABS R26, R17 ;  /* 0x00000011001a7213 */ /* 0x000fc60000000000 */
[----:B------:R-:W-:Y:S02]  /*07d0*/  IMAD R25, R25, R20, RZ ;  /* 0x0000001419197224 */ /* 0x000fe400078e02ff */
[----:B------:R-:W-:Y:S02]  /*07e0*/  IMAD R4, R21, R8, R4 ;  /* 0x0000000815047224 */ /* 0x000fe400078e0204 */
[----:B------:R-:W-:-:S04]  /*07f0*/  IMAD.MOV.U32 R8, RZ, RZ, RZ ;  /* 0x000000ffff087224 */ /* 0x000fc800078e00ff */
[----:B------:R-:W-:Y:S02]  /*0800*/  IMAD.HI.U32 R8, R9, R25, R8 ;  /* 0x0000001909087227 */ /* 0x000fe400078e0008 */
[----:B------:R-:W0:Y:S08]  /*0810*/  I2F.RP R25, R26 ;  /* 0x0000001a00197306 */ /* 0x000e300000209400 */
[----:B0-----:R-:W0:Y:S01]  /*0820*/  MUFU.RCP R25, R25 ;  /* 0x0000001900197308 */ /* 0x001e220000001000 */
[----:B------:R-:W-:Y:S01]  /*0830*/  ISETP.GT.U32.AND P6, PT, R5, R4, PT ;  /* 0x000000040500720c */ /* 0x000fe20003fc4070 */
[----:B0-----:R-:W-:-:S06]  /*0840*/  VIADD R9, R25, 0xffffffe ;  /* 0x0ffffffe19097836 */ /* 0x001fcc0000000000 */
[----:B------:R-:W0:Y:S06]  /*0850*/  F2I.FTZ.U32.TRUNC.NTZ R9, R9 ;  /* 0x0000000900097305 */ /* 0x000e2c000021f000 */
[----:B------:R-:W-:Y:S02]  /*0860*/  @!P6 IADD3 R4, R4, -R5, RZ ;  /* 0x800000050404e210 */ /* 0x000fe40007ffe0ff */
[----:B------:R-:W-:Y:S02]  /*0870*/  LOP3.LUT R11, R11, R7, RZ, 0x3c, !PT ;  /* 0x000000070b0b7212 */ /* 0x000fe400078e3cff */
[----:B------:R-:W-:-:S02]  /*0880*/  IABS R25, R14 ;  /* 0x0000000e00197213 */ /* 0x000fc40000000000 */
[----:B------:R-:W-:Y:S02]  /*0890*/  ISETP.GE.U32.AND P0, PT, R4, R5, PT ;  /* 0x000000050400720c */ /* 0x000fe40003f06070 */
[----:B------:R-:W-:Y:S01]  /*08a0*/  ISETP.GE.AND P5, PT, R11, RZ, PT ;  /* 0x000000ff0b00720c */ /* 0x000fe20003fa6270 */
[----:B------:R-:W-:-:S04]  /*08b0*/  IMAD.HI.U32 R11, R8, R25, RZ ;  /* 0x00000019080b7227 */ /* 0x000fc800078e00ff */
[----:B0-----:R-:W-:Y:S02]  /*08c0*/  IMAD.MOV R5, RZ, RZ, -R9 ;  /* 0x000000ffff057224 */ /* 0x001fe400078e0a09 */
[----:B------:R-:W-:Y:S02]  /*08d0*/  IMAD.MOV.U32 R8, RZ, RZ, RZ ;  /* 0x000000ffff087224 */ /* 0x000fe400078e00ff */
[----:B------:R-:W-:-:S04]  /*08e0*/  IMAD R5, R5, R26, RZ ;  /* 0x0000001a05057224 */ /* 0x000fc800078e02ff */
[----:B------:R-:W-:Y:S01]  /*08f0*/  IMAD.HI.U32 R9, R9, R5, R8 ;  /* 0x0000000509097227 */ /* 0x000fe200078e0008 */
[----:B------:R-:W-:-:S04]  /*0900*/  IABS R8, R16 ;  /* 0x0000001000087213 */ /* 0x000fc80000000000 */
[----:B------:R-:W0:Y:S01]  /*0910*/  I2F.RP R27, R8 ;  /* 0x00000008001b7306 */ /* 0x000e220000209400 */
[----:B------:R-:W-:-:S05]  /*0920*/  IABS R4, R12 ;  /* 0x0000000c00047213 */ /* 0x000fca0000000000 */
[----:B------:R-:W-:Y:S02]  /*0930*/  IMAD.MOV R4, RZ, RZ, -R4 ;  /* 0x000000ffff047224 */ /* 0x000fe400078e0a04 */
[----:B0-----:R-:W0:Y:S02]  /*0940*/  MUFU.RCP R27, R27 ;  /* 0x0000001b001b7308 */ /* 0x001e240000001000 */
[----:B------:R-:W-:Y:S01]  /*0950*/  IMAD R25, R11, R4, R25 ;  /* 0x000000040b197224 */ /* 0x000fe200078e0219 */
[----:B------:R-:W-:-:S04]  /*0960*/  @!P1 IADD3 R2, R2, 0x1, RZ ;  /* 0x0000000102029810 */ /* 0x000fc80007ffe0ff */
[----:B------:R-:W-:Y:S01]  /*0970*/  ISETP.GT.U32.AND P1, PT, R20, R25, PT ;  /* 0x000000191400720c */ /* 0x000fe20003f24070 */
[----:B------:R-:W-:Y:S01]  /*0980*/  @P2 VIADD R2, R2, 0x1 ;  /* 0x0000000102022836 */ /* 0x000fe20000000000 */
[----:B------:R-:W-:Y:S01]  /*0990*/  LOP3.LUT R10, R10, R6, RZ, 0x3c, !PT ;  /* 0x000000060a0a7212 */ /* 0x000fe200078e3cff */
[----:B0-----:R-:W-:-:S04]  /*09a0*/  VIADD R4, R27, 0xffffffe ;  /* 0x0ffffffe1b047836 */ /* 0x001fc80000000000 */
[----:B------:R0:W1:Y:S06]  /*09b0*/  F2I.FTZ.U32.TRUNC.NTZ R5, R4 ;  /* 0x0000000400057305 */ /* 0x00006c000021f000 */
[----:B------:R-:W-:Y:S02]  /*09c0*/  @!P1 IMAD.IADD R25, R25, 0x1, -R20 ;  /* 0x0000000119199824 */ /* 0x000fe400078e0a14 */
[----:B------:R-:W-:Y:S01]  /*09d0*/  @!P3 VIADD R24, R24, 0x1 ;  /* 0x000000011818b836 */ /* 0x000fe20000000000 */
[----:B------:R-:W-:Y:S02]  /*09e0*/  ISETP.GE.AND P3, PT, R10, RZ, PT ;  /* 0x000000ff0a00720c */ /* 0x000fe40003f66270 */
[----:B------:R-:W-:Y:S01]  /*09f0*/  ISETP.GE.U32.AND P2, PT, R25, R20, PT ;  /* 0x000000141900720c */ /* 0x000fe20003f46070 */
[----:B------:R-:W-:Y:S01]  /*0a00*/  @P4 VIADD R24, R24, 0x1 ;  /* 0x0000000118184836 */ /* 0x000fe20000000000 */
[----:B------:R-:W-:-:S02]  /*0a10*/  MOV R25, R2 ;  /* 0x0000000200197202 */ /* 0x000fc40000000f00 */
[----:B------:R-:W-:Y:S01]  /*0a20*/  ISETP.NE.AND P4, PT, R6, RZ, PT ;  /* 0x000000ff0600720c */ /* 0x000fe20003f85270 */
[----:B0-----:R-:W-:Y:S02]  /*0a30*/  HFMA2.MMA R4, -RZ, RZ, 0, 0 ;  /* 0x00000000ff047435 */ /* 0x001fe400000001ff */
[----:B------:R-:W-:Y:S01]  /*0a40*/  @!P5 IMAD.MOV R25, RZ, RZ, -R25 ;  /* 0x000000ffff19d224 */ /* 0x000fe200078e0a19 */
[----:B------:R-:W-:Y:S01]  /*0a50*/  ISETP.NE.AND P5, PT, R7, RZ, PT ;  /* 0x000000ff0700720c */ /* 0x000fe20003fa5270 */
[----:B-1----:R-:W-:-:S04]  /*0a60*/  IMAD.MOV R27, RZ, RZ, -R5 ;  /* 0x000000ffff1b7224 */ /* 0x002fc800078e0a05 */
[----:B------:R-:W-:Y:S02]  /*0a70*/  IMAD R27, R27, R8, RZ ;  /* 0x000000081b1b7224 */ /* 0x000fe400078e02ff */
[----:B------:R-:W-:Y:S02]  /*0a80*/  @!P3 IMAD.MOV R24, RZ, RZ, -R24 ;  /* 0x000000ffff18b224 */ /* 0x000fe400078e0a18 */
[----:B------:R-:W-:Y:S01]  /*0a90*/  IMAD.HI.U32 R2, R5, R27, R4 ;  /* 0x0000001b05027227 */ /* 0x000fe200078e0004 */
[----:B------:R-:W-:Y:S02]  /*0aa0*/  @!P4 LOP3.LUT R24, RZ, R6, RZ, 0x33, !PT ;  /* 0x00000006ff18c212 */ /* 0x000fe400078e33ff */
[----:B---3--:R-:W-:Y:S02]  /*0ab0*/  IABS R4, R19 ;  /* 0x0000001300047213 */ /* 0x008fe40000000000 */
[----:B------:R-:W-:Y:S02]  /*0ac0*/  IABS R5, R17 ;  /* 0x0000001100057213 */ /* 0x000fe40000000000 */
[----:B------:R-:W-:-:S02]  /*0ad0*/  IABS R27, R18 ;  /* 0x00000012001b7213 */ /* 0x000fc40000000000 */
[----:B------:R-:W-:Y:S01]  /*0ae0*/  IABS R6, R16 ;  /* 0x0000001000067213 */ /* 0x000fe20000000000 */
[----:B------:R-:W-:Y:S01]  /*0af0*/  IMAD.HI.U32 R9, R9, R4, RZ ;  /* 0x0000000409097227 */ /* 0x000fe200078e00ff */
[----:B------:R-:W-:Y:S02]  /*0b00*/  @!P5 LOP3.LUT R25, RZ, R7, RZ, 0x33, !PT ;  /* 0x00000007ff19d212 */ /* 0x000fe400078e33ff */
[----:B------:R-:W-:Y:S01]  /*0b10*/  IADD3 R6, RZ, -R6, RZ ;  /* 0x80000006ff067210 */ /* 0x000fe20007ffe0ff */
[----:B------:R-:W-:Y:S02]  /*0b20*/  IMAD.MOV R7, RZ, RZ, -R5 ;  /* 0x000000ffff077224 */ /* 0x000fe400078e0a05 */
[----:B------:R-:W-:-:S04]  /*0b30*/  IMAD.HI.U32 R2, R2, R27, RZ ;  /* 0x0000001b02027227 */ /* 0x000fc800078e00ff */
[----:B------:R-:W-:Y:S02]  /*0b40*/  IMAD R7, R9, R7, R4 ;  /* 0x0000000709077224 */ /* 0x000fe400078e0204 */
[----:B------:R-:W-:Y:S01]  /*0b50*/  IMAD R27, R2, R6, R27 ;  /* 0x00000006021b7224 */ /* 0x000fe200078e021b */
[----:B------:R-:W-:Y:S01]  /*0b60*/  LOP3.LUT R15, R15, R13, RZ, 0x3c, !PT ;  /* 0x0000000d0f0f7212 */ /* 0x000fe200078e3cff */
[----:B------:R-:W0:Y:S01]  /*0b70*/  LDC.64 R4, c[0x0][0x218] ;  /* 0x00008600ff047b82 */ /* 0x000e220000000a00 */
[----:B------:R-:W-:Y:S02]  /*0b80*/  ISETP.GT.U32.AND P3, PT, R26, R7, PT ;  /* 0x000000071a00720c */ /* 0x000fe40003f64070 */
[----:B------:R-:W-:Y:S01]  /*0b90*/  ISETP.GT.U32.AND P4, PT, R8, R27, PT ;  /* 0x0000001b0800720c */ /* 0x000fe20003f84070 */
[----:B------:R-:W-:Y:S01]  /*0ba0*/  @!P6 VIADD R21, R21, 0x1 ;  /* 0x000000011515e836 */ /* 0x000fe20000000000 */
[----:B------:R-:W-:Y:S01]  /*0bb0*/  ISETP.GE.AND P5, PT, R15, RZ, PT ;  /* 0x000000ff0f00720c */ /* 0x000fe20003fa6270 */
[----:B------:R-:W-:-:S08]  /*0bc0*/  @!P1 VIADD R11, R11, 0x1 ;  /* 0x000000010b0b9836 */ /* 0x000fd00000000000 */
[----:B------:R-:W-:Y:S02]  /*0bd0*/  @!P3 IMAD.IADD R7, R7, 0x1, -R26 ;  /* 0x000000010707b824 */ /* 0x000fe400078e0a1a */
[----:B------:R-:W-:-:S03]  /*0be0*/  @!P4 IMAD.IADD R27, R27, 0x1, -R8 ;  /* 0x000000011b1bc824 */ /* 0x000fc600078e0a08 */
[----:B------:R-:W-:Y:S02]  /*0bf0*/  ISETP.GE.U32.AND P6, PT, R7, R26, PT ;  /* 0x0000001a0700720c */ /* 0x000fe40003fc6070 */
[----:B------:R-:W-:Y:S01]  /*0c00*/  ISETP.GE.U32.AND P1, PT, R27, R8, PT ;  /* 0x000000081b00720c */ /* 0x000fe20003f26070 */
[----:B------:R-:W-:Y:S01]  /*0c10*/  @!P3 VIADD R9, R9, 0x1 ;  /* 0x000000010909b836 */ /* 0x000fe20000000000 */
[----:B------:R-:W-:Y:S01]  /*0c20*/  LOP3.LUT R14, R14, R12, RZ, 0x3c, !PT ;  /* 0x0000000c0e0e7212 */ /* 0x000fe200078e3cff */
[----:B------:R-:W-:Y:S01]  /*0c30*/  @!P4 VIADD R2, R2, 0x1 ;  /* 0x000000010202c836 */ /* 0x000fe20000000000 */
[----:B------:R-:W-:Y:S02]  /*0c40*/  @P0 IADD3 R21, R21, 0x1, RZ ;  /* 0x0000000115150810 */ /* 0x000fe40007ffe0ff */
[----:B------:R-:W-:Y:S02]  /*0c50*/  LOP3.LUT R19, R19, R17, RZ, 0x3c, !PT ;  /* 0x0000001113137212 */ /* 0x000fe400078e3cff */
[----:B------:R-:W-:-:S02]  /*0c60*/  LOP3.LUT R18, R18, R16, RZ, 0x3c, !PT ;  /* 0x0000001012127212 */ /* 0x000fc400078e3cff */
[----:B------:R-:W-:Y:S01]  /*0c70*/  @P2 IADD3 R11, R11, 0x1, RZ ;  /* 0x000000010b0b2810 */ /* 0x000fe20007ffe0ff */
[----:B------:R-:W-:Y:S01]  /*0c80*/  @P6 VIADD R9, R9, 0x1 ;  /* 0x0000000109096836 */ /* 0x000fe20000000000 */
[----:B------:R-:W-:Y:S01]  /*0c90*/  ISETP.GE.AND P0, PT, R14, RZ, PT ;  /* 0x000000ff0e00720c */ /* 0x000fe20003f06270 */
[----:B------:R-:W-:Y:S01]  /*0ca0*/  @P1 VIADD R2, R2, 0x1 ;  /* 0x0000000102021836 */ /* 0x000fe20000000000 */
[----:B------:R-:W-:Y:S02]  /*0cb0*/  ISETP.GE.AND P2, PT, R19, RZ, PT ;  /* 0x000000ff1300720c */ /* 0x000fe40003f46270 */
[----:B------:R-:W-:Y:S02]  /*0cc0*/  ISETP.GE.AND P3, PT, R18, RZ, PT ;  /* 0x000000ff1200720c */ /* 0x000fe40003f66270 */
[----:B------:R-:W-:Y:S02]  /*0cd0*/  @!P5 IADD3 R21, -R21, RZ, RZ ;  /* 0x000000ff1515d210 */ /* 0x000fe40007ffe1ff */
[----:B------:R-:W-:-:S02]  /*0ce0*/  ISETP.NE.AND P6, PT, R13, RZ, PT ;  /* 0x000000ff0d00720c */ /* 0x000fc40003fc5270 */
[----:B------:R-:W-:Y:S02]  /*0cf0*/  ISETP.NE.AND P5, PT, R12, RZ, PT ;  /* 0x000000ff0c00720c */ /* 0x000fe40003fa5270 */
[----:B------:R-:W-:Y:S02]  /*0d00*/  ISETP.NE.AND P4, PT, R17, RZ, PT ;  /* 0x000000ff1100720c */ /* 0x000fe40003f85270 */
[----:B------:R-:W-:Y:S01]  /*0d10*/  ISETP.NE.AND P1, PT, R16, RZ, PT ;  /* 0x000000ff1000720c */ /* 0x000fe20003f25270 */
[----:B0-----:R-:W-:Y:S01]  /*0d20*/  IMAD.WIDE.U32 R4, R0, 0x4, R4 ;  /* 0x0000000400047825 */ /* 0x001fe200078e0004 */
[----:B------:R-:W-:-:S03]  /*0d30*/  MOV R8, R2 ;  /* 0x0000000200087202 */ /* 0x000fc60000000f00 */
[----:B------:R-:W-:Y:S01]  /*0d40*/  IMAD.MOV.U32 R20, RZ, RZ, R11 ;  /* 0x000000ffff147224 */ /* 0x000fe200078e000b */
[----:B------:R-:W-:Y:S01]  /*0d50*/  @!P3 IADD3 R8, -R8, RZ, RZ ;  /* 0x000000ff0808b210 */ /* 0x000fe20007ffe1ff */
[----:B------:R-:W-:Y:S01]  /*0d60*/  @!P2 IMAD.MOV R9, RZ, RZ, -R9 ;  /* 0x000000ffff09a224 */ /* 0x000fe200078e0a09 */
[----:B------:R-:W-:Y:S01]  /*0d70*/  @!P6 LOP3.LUT R21, RZ, R13, RZ, 0x33, !PT ;  /* 0x0000000dff15e212 */ /* 0x000fe200078e33ff */
[----:B------:R-:W-:Y:S01]  /*0d80*/  @!P0 IMAD.MOV R20, RZ, RZ, -R20 ;  /* 0x000000ffff148224 */ /* 0x000fe200078e0a14 */
[----:B------:R-:W-:Y:S01]  /*0d90*/  @!P5 LOP3.LUT R20, RZ, R12, RZ, 0x33, !PT ;  /* 0x0000000cff14d212 */ /* 0x000fe200078e33ff */
[----:B------:R-:W-:Y:S01]  /*0da0*/  IMAD.WIDE R4, R3, 0x8, R4 ;  /* 0x0000000803047825 */ /* 0x000fe200078e0204 */
[----:B------:R-:W-:Y:S02]  /*0db0*/  @!P4 LOP3.LUT R9, RZ, R17, RZ, 0x33, !PT ;  /* 0x00000011ff09c212 */ /* 0x000fe400078e33ff */
[----:B------:R-:W-:Y:S02]  /*0dc0*/  @!P1 LOP3.LUT R8, RZ, R16, RZ, 0x33, !PT ;  /* 0x00000010ff089212 */ /* 0x000fe400078e33ff */
[----:B------:R-:W-:Y:S04]  /*0dd0*/  STG.E.64 desc[UR4][R4.64], R22 ;  /* 0x0000001604007986 */ /* 0x000fe8000c101b04 */
[----:B------:R-:W-:Y:S04]  /*0de0*/  STG.E.64 desc[UR4][R4.64+0x400], R24 ;  /* 0x0004001804007986 */ /* 0x000fe8000c101b04 */
[----:B------:R-:W-:Y:S04]  /*0df0*/  STG.E.64 desc[UR4][R4.64+0x800], R20 ;  /* 0x0008001404007986 */ /* 0x000fe8000c101b04 */
[----:B------:R-:W-:Y:S01]  /*0e00*/  STG.E.64 desc[UR4][R4.64+0xc00], R8 ;  /* 0x000c000804007986 */ /* 0x000fe2000c101b04 */
[----:B------:R-:W-:Y:S05]  /*0e10*/  EXIT ;  /* 0x000000000000794d */ /* 0x000fea0003800000 */
.L_x_16824:
[----:B------:R-:W0:Y:S01]  /*0e20*/  S2R R3, SR_TID.X ;  /* 0x0000000000037919 */ /* 0x000e220000002100 */
[----:B------:R-:W-:Y:S01]  /*0e30*/  HFMA2.MMA R4, -RZ, RZ, 0, 0 ;  /* 0x00000000ff047435 */ /* 0x000fe200000001ff */
[----:B0-----:R-:W-:Y:S01]  /*0e40*/  ISETP.GE.AND P0, PT, R3, R2, PT ;  /* 0x000000020300720c */ /* 0x001fe20003f06270 */
[----:B------:R-:W-:-:S12]  /*0e50*/  IMAD.MOV.U32 R25, RZ, RZ, R3 ;  /* 0x000000ffff197224 */ /* 0x000fd800078e0003 */
        /* <DEDUP_REMOVED lines=9> */
[----:B0-----:R-:W-:Y:S01]  /*0ef0*/  @!P0 IMAD.WIDE.U32 R14, R5, 0x4, R14 ;  /* 0x00000004050e8825 */ /* 0x001fe200078e000e */
[----:B------:R-:W0:Y:S04]  /*0f00*/  @!P1 LDC.64 R6, c[0x0][0x228] ;  /* 0x00008a00ff069b82 */ /* 0x000e280000000a00 */
[----:B------:R3:W5:Y:S07]  /*0f10*/  @!P0 LDG.E R4, desc[UR4][R14.64] ;  /* 0x000000040e048981 */ /* 0x00076e000c1e1900 */
[----:B------:R-:W4:Y:S01]  /*0f20*/  @!P2 LDC.64 R12, c[0x0][0x220] ;  /* 0x00008800ff0cab82 */ /* 0x000f220000000a00 */
[----:B------:R-:W-:Y:S01]  /*0f30*/  @!P2 IMAD.IADD R9, R0, 0x1, R25 ;  /* 0x000000010009a824 */ /* 0x000fe200078e0219 */
[----:B------:R-:W-:-:S04]  /*0f40*/  @!P2 IADD3 R25, R25, 0x80, RZ ;  /* 0x000000801919a810 */ /* 0x000fc80007ffe0ff */
[----:B------:R-:W-:Y:S01]  /*0f50*/  ISETP.GE.AND P3, PT, R25, R2, PT ;  /* 0x000000021900720c */ /* 0x000fe20003f66270 */
[----:B--2---:R-:W-:Y:S02]  /*0f60*/  @!P1 IMAD.WIDE.U32 R16, R21, 0x4, R10 ;  /* 0x0000000415109825 */ /* 0x004fe400078e000a */
[----:B------:R-:W2:Y:S02]  /*0f70*/  @!P2 LDC.64 R10, c[0x0][0x228] ;  /* 0x00008a00ff0aab82 */ /* 0x000ea40000000a00 */
[----:B-1----:R-:W-:-:S04]  /*0f80*/  @!P0 IMAD.WIDE.U32 R18, R5, 0x4, R18 ;  /* 0x0000000405128825 */ /* 0x002fc800078e0012 */
[----:B------:R-:W-:-:S04]  /*0f90*/  IMAD.MOV.U32 R5, RZ, RZ, RZ ;  /* 0x000000ffff057224 */ /* 0x000fc800078e00ff */
[----:B---3--:R-:W1:Y:S01]  /*0fa0*/  @!P3 LDC.64 R14, c[0x0][0x220] ;  /* 0x00008800ff0ebb82 */ /* 0x008e620000000a00 */
[----:B----4-:R-:W-:Y:S01]  /*0fb0*/  @!P2 IMAD.WIDE.U32 R26, R9, 0x4, R12 ;  /* 0x00000004091aa825 */ /* 0x010fe200078e000c */
[----:B------:R3:W5:Y:S06]  /*0fc0*/  @!P0 LDG.E R5, desc[UR4][R18.64] ;  /* 0x0000000412058981 */ /* 0x00076c000c1e1900 */
[----:B------:R-:W4:Y:S01]  /*0fd0*/  @!P3 LDC.64 R12, c[0x0][0x228] ;  /* 0x00008a00ff0cbb82 */ /* 0x000f220000000a00 */
[----:B0-----:R-:W-:Y:S01]  /*0fe0*/  @!P1 IMAD.WIDE.U32 R20, R21, 0x4, R6 ;  /* 0x0000000415149825 */ /* 0x001fe200078e0006 */
[----:B------:R-:W-:-:S03]  /*0ff0*/  CS2R R6, SRZ ;  /* 0x0000000000067805 */ /* 0x000fc6000001ff00 */
[----:B---3--:R-:W-:Y:S01]  /*1000*/  @!P3 IMAD.IADD R19, R0, 0x1, R25 ;  /* 0x000000010013b824 */ /* 0x008fe200078e0219 */
[----:B------:R-:W-:Y:S02]  /*1010*/  @!P3 IADD3 R25, R25, 0x80, RZ ;  /* 0x000000801919b810 */ /* 0x000fe40007ffe0ff */
[----:B------:R1:W5:Y:S04]  /*1020*/  @!P1 LDG.E R6, desc[UR4][R16.64] ;  /* 0x0000000410069981 */ /* 0x000368000c1e1900 */
[----:B------:R0:W5:Y:S01]  /*1030*/  @!P1 LDG.E R7, desc[UR4][R20.64] ;  /* 0x0000000414079981 */ /* 0x000162000c1e1900 */
[----:B------:R-:W-:Y:S01]  /*1040*/  ISETP.GE.AND P1, PT, R25, R2, PT ;  /* 0x000000021900720c */ /* 0x000fe20003f26270 */
[----:B--2---:R-:W-:-:S04]  /*1050*/  @!P2 IMAD.WIDE.U32 R28, R9, 0x4, R10 ;  /* 0x00000004091ca825 */ /* 0x004fc800078e000a */
[----:B------:R-:W-:Y:S02]  /*1060*/  IMAD.MOV.U32 R8, RZ, RZ, RZ ;  /* 0x000000ffff087224 */ /* 0x000fe400078e00ff */
[----:B------:R-:W-:Y:S02]  /*1070*/  IMAD.MOV.U32 R9, RZ, RZ, RZ ;  /* 0x000000ffff097224 */ /* 0x000fe400078e00ff */
[C---:B-1----:R-:W-:Y:S02]  /*1080*/  @!P3 IMAD.WIDE.U32 R16, R19.reuse, 0x4, R14 ;  /* 0x000000041310b825 */ /* 0x042fe400078e000e */
[----:B------:R-:W5:Y:S02]  /*1090*/  @!P2 LDG.E R8, desc[UR4][R26.64] ;  /* 0x000000041a08a981 */ /* 0x000f64000c1e1900 */
[----:B----4-:R-:W-:Y:S01]  /*10a0*/  @!P3 IMAD.WIDE.U32 R18, R19, 0x4, R12 ;  /* 0x000000041312b825 */ /* 0x010fe200078e000c */
[----:B------:R-:W1:Y:S01]  /*10b0*/  @!P1 LDC.64 R22, c[0x0][0x220] ;  /* 0x00008800ff169b82 */ /* 0x000e620000000a00 */
[----:B------:R-:W5:Y:S02]  /*10c0*/  @!P2 LDG.E R9, desc[UR4][R28.64] ;  /* 0x000000041c09a981 */ /* 0x000f64000c1e1900 */
[----:B------:R-:W-:Y:S01]  /*10d0*/  @!P1 IMAD.IADD R13, R0, 0x1, R25 ;  /* 0x00000001000d9824 */ /* 0x000fe200078e0219 */
[----:B------:R-:W-:-:S04]  /*10e0*/  @!P1 IADD3 R25, R25, 0x80, RZ ;  /* 0x0000008019199810 */ /* 0x000fc80007ffe0ff */
[----:B------:R-:W2:Y:S01]  /*10f0*/  @!P1 LDC.64 R14, c[0x0][0x228] ;  /* 0x00008a00ff0e9b82 */ /* 0x000ea20000000a00 */
[----:B------:R-:W-:Y:S02]  /*1100*/  ISETP.GE.AND P2, PT, R25, R2, PT ;  /* 0x000000021900720c */ /* 0x000fe40003f46270 */
[----:B------:R-:W-:-:S06]  /*1110*/  CS2R R10, SRZ ;  /* 0x00000000000a7805 */ /* 0x000fcc000001ff00 */
[----:B------:R3:W5:Y:S01]  /*1120*/  @!P3 LDG.E R10, desc[UR4][R16.64] ;  /* 0x00000004100ab981 */ /* 0x000762000c1e1900 */
[----:B------:R-:W-:Y:S02]  /*1130*/  IMAD.MOV.U32 R12, RZ, RZ, RZ ;  /* 0x000000ffff0c7224 */ /* 0x000fe400078e00ff */
[----:B0-----:R-:W-:Y:S01]  /*1140*/  IMAD.MOV.U32 R20, RZ, RZ, RZ ;  /* 0x000000ffff147224 */ /* 0x001fe200078e00ff */
[----:B------:R0:W5:Y:S01]  /*1150*/  @!P3 LDG.E R11, desc[UR4][R18.64] ;  /* 0x00000004120bb981 */ /* 0x000162000c1e1900 */
[----:B---3--:R-:W3:Y:S01]  /*1160*/  @!P2 LDC.64 R16, c[0x0][0x220] ;  /* 0x00008800ff10ab82 */ /* 0x008ee20000000a00 */
[----:B-1----:R-:W-:Y:S01]  /*1170*/  @!P1 IMAD.WIDE.U32 R22, R13, 0x4, R22 ;  /* 0x000000040d169825 */ /* 0x002fe200078e0016 */
[----:B------:R-:W-:-:S03]  /*1180*/  @!P2 IADD3 R21, R0, R25, RZ ;  /* 0x000000190015a210 */ /* 0x000fc60007ffe0ff */
[----:B--2---:R-:W-:Y:S01]  /*1190*/  @!P1 IMAD.WIDE.U32 R14, R13, 0x4, R14 ;  /* 0x000000040d0e9825 */ /* 0x004fe200078e000e */
[----:B------:R-:W5:Y:S02]  /*11a0*/  @!P1 LDG.E R12, desc[UR4][R22.64] ;  /* 0x00000004160c9981 */ /* 0x000f64000c1e1900 */
[----:B0-----:R-:W0:Y:S01]  /*11b0*/  @!P2 LDC.64 R18, c[0x0][0x228] ;  /* 0x00008a00ff12ab82 */ /* 0x001e220000000a00 */
[----:B------:R-:W-:Y:S02]  /*11c0*/  IMAD.MOV.U32 R13, RZ, RZ, RZ ;  /* 0x000000ffff0d7224 */ /* 0x000fe400078e00ff */
[----:B------:R-:W-:-:S04]  /*11d0*/  @!P2 VIADD R25, R25, 0x80 ;  /* 0x000000801919a836 */ /* 0x000fc80000000000 */
[----:B------:R1:W5:Y:S01]  /*11e0*/  @!P1 LDG.E R13, desc[UR4][R14.64] ;  /* 0x000000040e0d9981 */ /* 0x000362000c1e1900 */
[----:B------:R-:W-:Y:S01]  /*11f0*/  ISETP.GE.AND P1, PT, R25, R2, PT ;  /* 0x000000021900720c */ /* 0x000fe20003f26270 */
[----:B---3--:R-:W-:-:S05]  /*1200*/  @!P2 IMAD.WIDE.U32 R16, R21, 0x4, R16 ;  /* 0x000000041510a825 */ /* 0x008fca00078e0010 */
[----:B------:R2:W5:Y:S07]  /*1210*/  @!P2 LDG.E R20, desc[UR4][R16.64] ;  /* 0x000000041014a981 */ /* 0x00056e000c1e1900 */
[----:B-1----:R-:W1:Y:S08]  /*1220*/  @!P1 LDC.64 R14, c[0x0][0x220] ;  /* 0x00008800ff0e9b82 */ /* 0x002e700000000a00 */
[----:B--2---:R-:W2:Y:S01]  /*1230*/  @!P1 LDC.64 R16, c[0x0][0x228] ;  /* 0x00008a00ff109b82 */ /* 0x004ea20000000a00 */
[----:B------:R-:W-:-:S02]  /*1240*/  @!P1 IMAD.IADD R23, R0, 0x1, R25 ;  /* 0x0000000100179824 */ /* 0x000fc400078e0219 */
[----:B------:R-:W-:Y:S02]  /*1250*/  IMAD.MOV.U32 R22, RZ, RZ, RZ ;  /* 0x000000ffff167224 */ /* 0x000fe400078e00ff */
[----:B------:R-:W-:Y:S02]  /*1260*/  @!P1 VIADD R25, R25, 0x80 ;  /* 0x0000008019199836 */ /* 0x000fe40000000000 */
[----:B-1----:R-:W-:-:S05]  /*1270*/  @!P1 IMAD.WIDE.U32 R14, R23, 0x4, R14 ;  /* 0x00000004170e9825 */ /* 0x002fca00078e000e */
[----:B------:R1:W5:Y:S01]  /*1280*/  @!P1 LDG.E R22, desc[UR4][R14.64] ;  /* 0x000000040e169981 */ /* 0x000362000c1e1900 */
[----:B--2---:R-:W-:Y:S01]  /*1290*/  @!P1 IMAD.WIDE.U32 R16, R23, 0x4, R16 ;  /* 0x0000000417109825 */ /* 0x004fe200078e0010 */
[----:B------:R-:W-:-:S03]  /*12a0*/  HFMA2.MMA R23, -RZ, RZ, 0, 0 ;  /* 0x00000000ff177435 */ /* 0x000fc600000001ff */
[----:B0-----:R-:W-:-:S07]  /*12b0*/  @!P2 IMAD.WIDE.U32 R18, R21, 0x4, R18 ;  /* 0x000000041512a825 */ /* 0x001fce00078e0012 */
[----:B------:R-:W5:Y:S01]  /*12c0*/  @!P1 LDG.E R23, desc[UR4][R16.64] ;  /* 0x0000000410179981 */ /* 0x000f62000c1e1900 */
[----:B------:R-:W-:Y:S02]  /*12d0*/  ISETP.GE.AND P1, PT, R25, R2, PT ;  /* 0x000000021900720c */ /* 0x000fe40003f26270 */
[----:B------:R-:W-:-:S06]  /*12e0*/  MOV R21, RZ ;  /* 0x000000ff00157202 */ /* 0x000fcc0000000f00 */
[----:B------:R0:W5:Y:S05]  /*12f0*/  @!P2 LDG.E R21, desc[UR4][R18.64] ;  /* 0x000000041215a981 */ /* 0x00016a000c1e1900 */
[----:B-1----:R-:W1:Y:S08]  /*1300*/  @!P1 LDC.64 R14, c[0x0][0x228] ;  /* 0x00008a00ff0e9b82 */ /* 0x002e700000000a00 */
[----:B0-----:R-:W0:Y:S01]  /*1310*/  @!P1 LDC.64 R18, c[0x0][0x220] ;  /* 0x00008800ff129b82 */ /* 0x001e220000000a00 */
[----:B------:R-:W-:Y:S01]  /*1320*/  @!P1 IMAD.IADD R25, R0, 0x1, R25 ;  /* 0x0000000100199824 */ /* 0x000fe200078e0219 */
[----:B------:R-:W-:-:S03]  /*1330*/  MOV R24, RZ ;  /* 0x000000ff00187202 */ /* 0x000fc60000000f00 */
[----:B-1----:R-:W-:-:S04]  /*1340*/  @!P1 IMAD.WIDE.U32 R14, R25, 0x4, R14 ;  /* 0x00000004190e9825 */ /* 0x002fc800078e000e */
[----:B0-----:R-:W-:-:S04]  /*1350*/  @!P1 IMAD.WIDE.U32 R18, R25, 0x4, R18 ;  /* 0x0000000419129825 */ /* 0x001fc800078e0012 */
[----:B------:R-:W-:Y:S01]  /*1360*/  IMAD.MOV.U32 R25, RZ, RZ, RZ ;  /* 0x000000ffff197224 */ /* 0x000fe200078e00ff */
[----:B------:R0:W5:Y:S05]  /*1370*/  @!P1 LDG.E R24, desc[UR4][R18.64] ;  /* 0x0000000412189981 */ /* 0x00016a000c1e1900 */
[----:B------:R0:W5:Y:S01]  /*1380*/  @!P1 LDG.E R25, desc[UR4][R14.64] ;  /* 0x000000040e199981 */ /* 0x000162000c1e1900 */
[----:B------:R-:W-:Y:S04]  /*1390*/  BSSY B0, `(.L_x_16825) ;  /* 0x000001a000007945 */ /* 0x000fe80003800000 */
[----:B------:R-:W-:Y:S05]  /*13a0*/  @P0 BRA `(.L_x_16826) ;  /* 0x0000000000600947 */ /* 0x000fea0003800000 */
[-C--:B-----5:R-:W-:Y:S02]  /*13b0*/  IABS R16, R5.reuse ;  /* 0x0000000500107213 */ /* 0x0a0fe40000000000 */
[----:B0-----:R-:W-:Y:S02]  /*13c0*/  IABS R18, R4 ;  /* 0x0000000400127213 */ /* 0x001fe40000000000 */
        /* <DEDUP_REMOVED lines=11> */
[----:B------:R-:W-:-:S05]  /*1480*/  IABS R15, R5 ;  /* 0x00000005000f7213 */ /* 0x000fca0000000000 */
[----:B------:R-:W-:-:S04]  /*1490*/  IMAD.MOV R15, RZ, RZ, -R15 ;  /* 0x000000ffff0f7224 */ /* 0x000fc800078e0a0f */
[----:B------:R-:W-:-:S05]  /*14a0*/  IMAD R15, R14, R15, R18 ;  /* 0x0000000f0e0f7224 */ /* 0x000fca00078e0212 */
[----:B------:R-:W-:-:S13]  /*14b0*/  ISETP.GT.U32.AND P2, PT, R16, R15, PT ;  /* 0x0000000f1000720c */ /* 0x000fda0003f44070 */
[-C--:B------:R-:W-:Y:S01]  /*14c0*/  @!P2 IADD3 R15, R15, -R16.reuse, RZ ;  /* 0x800000100f0fa210 */ /* 0x080fe20007ffe0ff */
[----:B------:R-:W-:Y:S01]  /*14d0*/  @!P2 VIADD R14, R14, 0x1 ;  /* 0x000000010e0ea836 */ /* 0x000fe20000000000 */
[----:B------:R-:W-:Y:S02]  /*14e0*/  ISETP.NE.AND P2, PT, R5, RZ, PT ;  /* 0x000000ff0500720c */ /* 0x000fe40003f45270 */
[----:B------:R-:W-:-:S13]  /*14f0*/  ISETP.GE.U32.AND P1, PT, R15, R16, PT ;  /* 0x000000100f00720c */ /* 0x000fda0003f26070 */
[----:B------:R-:W-:-:S05]  /*1500*/  @P1 VIADD R14, R14, 0x1 ;  /* 0x000000010e0e1836 */ /* 0x000fca0000000000 */
[----:B------:R-:W-:Y:S02]  /*1510*/  @!P3 IADD3 R14, -R14, RZ, RZ ;  /* 0x000000ff0e0eb210 */ /* 0x000fe40007ffe1ff */
[----:B------:R-:W-:-:S07]  /*1520*/  @!P2 LOP3.LUT R14, RZ, R5, RZ, 0x33, !PT ;  /* 0x00000005ff0ea212 */ /* 0x000fce00078e33ff */
.L_x_16826:
[----:B------:R-:W-:Y:S05]  /*1530*/  BSYNC B0 ;  /* 0x0000000000007941 */ /* 0x000fea0003800000 */
.L_x_16825:
        /* <DEDUP_REMOVED lines=25> */
[----:B------:R-:W-:-:S05]  /*16d0*/  @P1 VIADD R5, R5, 0x1 ;  /* 0x0000000105051836 */ /* 0x000fca0000000000 */
[----:B------:R-:W-:-:S05]  /*16e0*/  MOV R6, R5 ;  /* 0x0000000500067202 */ /* 0x000fca0000000f00 */
[----:B------:R-:W-:Y:S01]  /*16f0*/  @!P3 IMAD.MOV R6, RZ, RZ, -R6 ;  /* 0x000000ffff06b224 */ /* 0x000fe200078e0a06 */
[----:B------:R-:W-:-:S07]  /*1700*/  @!P2 LOP3.LUT R6, RZ, R7, RZ, 0x33, !PT ;  /* 0x00000007ff06a212 */ /* 0x000fce00078e33ff */
.L_x_16828:
[----:B------:R-:W-:Y:S05]  /*1710*/  BSYNC B0 ;  /* 0x0000000000007941 */ /* 0x000fea0003800000 */
.L_x_16827:
[----:B-----5:R-:W-:Y:S01]  /*1720*/  VIADD R5, R3, 0x100 ;  /* 0x0000010003057836 */ /* 0x020fe20000000000 */
[----:B------:R-:W-:Y:S04]  /*1730*/  BSSY B0, `(.L_x_16829) ;  /* 0x000001c000007945 */ /* 0x000fe80003800000 */
[----:B------:R-:W-:-:S13]  /*1740*/  ISETP.GE.AND P1, PT, R5, R2, PT ;  /* 0x000000020500720c */ /* 0x000fda0003f26270 */
[----:B------:R-:W-:Y:S05]  /*1750*/  @P1 BRA `(.L_x_16830) ;  /* 0x0000000000641947 */ /* 0x000fea0003800000 */
[----:B------:R-:W-:-:S04]  /*1760*/  IABS R7, R9 ;  /* 0x0000000900077213 */ /* 0x000fc80000000000 */
[----:B------:R-:W0:Y:S08]  /*1770*/  I2F.RP R16, R7 ;  /* 0x0000000700107306 */ /* 0x000e300000209400 */
[----:B0-----:R-:W0:Y:S02]  /*1780*/  MUFU.RCP R16, R16 ;  /* 0x0000001000107308 */ /* 0x001e240000001000 */
[----:B0-----:R-:W-:-:S06]  /*1790*/  IADD3 R4, R16, 0xffffffe, RZ ;  /* 0x0ffffffe10047810 */ /* 0x001fcc0007ffe0ff */
        /* <DEDUP_REMOVED lines=21> */
.L_x_16830:
[----:B------:R-:W-:Y:S05]  /*18f0*/  BSYNC B0 ;  /* 0x0000000000007941 */ /* 0x000fea0003800000 */
.L_x_16829:
[----:B------:R-:W-:Y:S01]  /*1900*/  IADD3 R5, R3, 0x180, RZ ;  /* 0x0000018003057810 */ /* 0x000fe20007ffe0ff */
[----:B------:R-:W-:Y:S03]  /*1910*/  BSSY B0, `(.L_x_16831) ;  /* 0x000001c000007945 */ /* 0x000fe60003800000 */
        /* <DEDUP_REMOVED lines=27> */
.L_x_16832:
[----:B------:R-:W-:Y:S05]  /*1ad0*/  BSYNC B0 ;  /* 0x0000000000007941 */ /* 0x000fea0003800000 */
.L_x_16831:
[----:B------:R-:W0:Y:S01]  /*1ae0*/  @!P0 LDC.64 R4, c[0x0][0x218] ;  /* 0x00008600ff048b82 */ /* 0x000e220000000a00 */
[C---:B------:R-:W-:Y:S01]  /*1af0*/  VIADD R9, R3.reuse, 0x200 ;  /* 0x0000020003097836 */ /* 0x040fe20000000000 */
[----:B------:R-:W-:Y:S01]  /*1b00*/  BSSY B0, `(.L_x_16833) ;  /* 0x0000024000007945 */ /* 0x000fe20003800000 */
[----:B------:R-:W-:-:S03]  /*1b10*/  VIADD R11, R3, 0x280 ;  /* 0x00000280030b7836 */ /* 0x000fc60000000000 */
[-C--:B------:R-:W-:Y:S02]  /*1b20*/  ISETP.GE.AND P4, PT, R9, R2.reuse, PT ;  /* 0x000000020900720c */ /* 0x080fe40003f86270 */
[----:B------:R-:W-:Y:S02]  /*1b30*/  IADD3 R9, R3, 0x300, RZ ;  /* 0x0000030003097810 */ /* 0x000fe40007ffe0ff */
[-C--:B------:R-:W-:Y:S01]  /*1b40*/  ISETP.GE.AND P3, PT, R11, R2.reuse, PT ;  /* 0x000000020b00720c */ /* 0x080fe20003f66270 */
[----:B------:R-:W-:Y:S01]  /*1b50*/  VIADD R11, R3, 0x380 ;  /* 0x00000380030b7836 */ /* 0x000fe20000000000 */
[----:B------:R-:W-:Y:S01]  /*1b60*/  ISETP.GE.AND P1, PT, R9, R2, PT ;  /* 0x000000020900720c */ /* 0x000fe20003f26270 */
[----:B------:R-:W-:-:S03]  /*1b70*/  @!P0 IMAD.IADD R9, R0, 0x1, R3 ;  /* 0x0000000100098824 */ /* 0x000fc600078e0203 */
[----:B------:R-:W-:Y:S01]  /*1b80*/  ISETP.GE.AND P2, PT, R11, R2, PT ;  /* 0x000000020b00720c */ /* 0x000fe20003f46270 */
[----:B0-----:R-:W-:Y:S02]  /*1b90*/  @!P0 IMAD.WIDE.U32 R8, R9, 0x4, R4 ;  /* 0x0000000409088825 */ /* 0x001fe400078e0004 */
[----:B------:R-:W-:Y:S10]  /*1ba0*/  @P4 BRA `(.L_x_16834) ;  /* 0x0000000000644947 */ /* 0x000ff40003800000 */
        /* <DEDUP_REMOVED lines=25> */
.L_x_16834:
[----:B------:R-:W-:Y:S05]  /*1d40*/  BSYNC B0 ;  /* 0x0000000000007941 */ /* 0x000fea0003800000 */
.L_x_16833:
        /* <DEDUP_REMOVED lines=8> */
[----:B0-----:R-:W-:-:S06]  /*1dd0*/  IADD3 R4, R13, 0xffffffe, RZ ;  /* 0x0ffffffe0d047810 */ /* 0x001fcc0007ffe0ff */
        /* <DEDUP_REMOVED lines=18> */
.L_x_16836:
[----:B------:R-:W-:Y:S05]  /*1f00*/  BSYNC B0 ;  /* 0x0000000000007941 */ /* 0x000fea0003800000 */
.L_x_16835:
        /* <DEDUP_REMOVED lines=12> */
[----:B0-----:R-:W-:Y:S01]  /*1fd0*/  MOV R4, RZ ;  /* 0x000000ff00047202 */ /* 0x001fe20000000f00 */
[----:B-1----:R-:W-:-:S04]  /*1fe0*/  IMAD.MOV R18, RZ, RZ, -R5 ;  /* 0x000000ffff127224 */ /* 0x002fc800078e0a05 */
[----:B------:R-:W-:Y:S02]  /*1ff0*/  IMAD R17, R18, R13, RZ ;  /* 0x0000000d12117224 */ /* 0x000fe400078e02ff */
[----:B------:R-:W-:Y:S02]  /*2000*/  IMAD.MOV.U32 R18, RZ, RZ, R19 ;  /* 0x000000ffff127224 */ /* 0x000fe400078e0013 */
        /* <DEDUP_REMOVED lines=12> */
.L_x_16838:
[----:B------:R-:W-:Y:S05]  /*20d0*/  BSYNC B0 ;  /* 0x0000000000007941 */ /* 0x000fea0003800000 */
.L_x_16837:
        /* <DEDUP_REMOVED lines=26> */
.L_x_16840:
[----:B------:R-:W-:Y:S05]  /*2280*/  BSYNC B0 ;  /* 0x0000000000007941 */ /* 0x000fea0003800000 */
.L_x_16839:
[----:B------:R-:W-:Y:S01]  /*2290*/  @!P0 MOV R3, R15 ;  /* 0x0000000f00038202 */ /* 0x000fe20000000f00 */
[----:B------:R0:W-:Y:S01]  /*22a0*/  @!P0 STG.E desc[UR4][R8.64], R14 ;  /* 0x0000000e08008986 */ /* 0x0001e2000c101904 */
        /* <DEDUP_REMOVED lines=9> */
[----:B------:R0:W-:Y:S07]  /*2340*/  STG.E desc[UR4][R8.64], R6 ;  /* 0x0000000608007986 */ /* 0x0001ee000c101904 */
[----:B------:R-:W-:Y:S05]  /*2350*/  @P0 BRA `(.L_x_16844) ;  /* 0x0000000000300947 */ /* 0x000fea0003800000 */
[----:B0-----:R-:W0:Y:S01]  /*2360*/  LDC.64 R8, c[0x0][0x218] ;  /* 0x00008600ff087b82 */ /* 0x001e220000000a00 */
[----:B------:R-:W-:Y:S01]  /*2370*/  IADD3 R5, R0, R3, RZ ;  /* 0x0000000300057210 */ /* 0x000fe20007ffe0ff */
[----:B------:R-:W-:-:S04]  /*2380*/  VIADD R3, R3, 0x80 ;  /* 0x0000008003037836 */ /* 0x000fc80000000000 */
[----:B0-----:R-:W-:-:S05]  /*2390*/  IMAD.WIDE.U32 R8, R5, 0x4, R8 ;  /* 0x0000000405087825 */ /* 0x001fca00078e0008 */
[----:B------:R0:W-:Y:S02]  /*23a0*/  STG.E desc[UR4][R8.64], R7 ;  /* 0x0000000708007986 */ /* 0x0001e4000c101904 */
.L_x_16843:
[----:B------:R-:W-:-:S13]  /*23b0*/  ISETP.GE.AND P0, PT, R3, R2, PT ;  /* 0x000000020300720c */ /* 0x000fda0003f06270 */
[----:B------:R-:W-:Y:S05]  /*23c0*/  @P0 BRA `(.L_x_16845) ;  /* 0x0000000000300947 */ /* 0x000fea0003800000 */
[----:B0-----:R-:W0:Y:S01]  /*23d0*/  LDC.64 R6, c[0x0][0x218] ;  /* 0x00008600ff067b82 */ /* 0x001e220000000a00 */
[----:B------:R-:W-:Y:S01]  /*23e0*/  IMAD.IADD R5, R0, 0x1, R3 ;  /* 0x0000000100057824 */ /* 0x000fe200078e0203 */
[----:B------:R-:W-:-:S03]  /*23f0*/  IADD3 R3, R3, 0x80, RZ ;  /* 0x0000008003037810 */ /* 0x000fc60007ffe0ff */
[----:B0-----:R-:W-:-:S05]  /*2400*/  IMAD.WIDE.U32 R6, R5, 0x4, R6 ;  /* 0x0000000405067825 */ /* 0x001fca00078e0006 */
[----:B------:R1:W-:Y:S02]  /*2410*/  STG.E desc[UR4][R6.64], R10 ;  /* 0x0000000a06007986 */ /* 0x0003e4000c101904 */
.L_x_16844:
[----:B------:R-:W-:-:S13]  /*2420*/  ISETP.GE.AND P0, PT, R3, R2, PT ;  /* 0x000000020300720c */ /* 0x000fda0003f06270 */
[----:B------:R-:W-:Y:S05]  /*2430*/  @P0 BRA `(.L_x_16846) ;  /* 0x0000000000340947 */ /* 0x000fea0003800000 */
[----:B01----:R-:W0:Y:S01]  /*2440*/  LDC.64 R6, c[0x0][0x218] ;  /* 0x00008600ff067b82 */ /* 0x003e220000000a00 */
[----:B------:R-:W-:Y:S02]  /*2450*/  IMAD.IADD R5, R0, 0x1, R3 ;  /* 0x0000000100057824 */ /* 0x000fe400078e0203 */
[----:B------:R-:W-:Y:S02]  /*2460*/  VIADD R3, R3, 0x80 ;  /* 0x0000008003037836 */ /* 0x000fe40000000000 */
[----:B0-----:R-:W-:-:S05]  /*2470*/  IMAD.WIDE.U32 R6, R5, 0x4, R6 ;  /* 0x0000000405067825 */ /* 0x001fca00078e0006 */
[----:B------:R1:W-:Y:S02]  /*2480*/  STG.E desc[UR4][R6.64], R11 ;  /* 0x0000000b06007986 */ /* 0x0003e4000c101904 */
.L_x_16845:
[----:B------:R-:W-:-:S13]  /*2490*/  ISETP.GE.AND P0, PT, R3, R2, PT ;  /* 0x000000020300720c */ /* 0x000fda0003f06270 */
[----:B------:R-:W-:Y:S05]  /*24a0*/  @P0 BREAK B1 ;  /* 0x0000000000010942 */ /* 0x000fea0003800000 */
[----:B------:R-:W-:Y:S05]  /*24b0*/  @P0 BRA `(.L_x_16847) ;  /* 0x0000000000300947 */ /* 0x000fea0003800000 */
[----:B01----:R-:W0:Y:S01]  /*24c0*/  LDC.64 R6, c[0x0][0x218] ;  /* 0x00008600ff067b82 */ /* 0x003e220000000a00 */
[----:B------:R-:W-:Y:S01]  /*24d0*/  IADD3 R5, R0, R3, RZ ;  /* 0x0000000300057210 */ /* 0x000fe20007ffe0ff */
[----:B------:R-:W-:-:S04]  /*24e0*/  VIADD R3, R3, 0x80 ;  /* 0x0000008003037836 */ /* 0x000fc80000000000 */
[----:B0-----:R-:W-:-:S05]  /*24f0*/  IMAD.WIDE.U32 R6, R5, 0x4, R6 ;  /* 0x0000000405067825 */ /* 0x001fca00078e0006 */
[----:B------:R2:W-:Y:S02]  /*2500*/  STG.E desc[UR4][R6.64], R12 ;  /* 0x0000000c06007986 */ /* 0x0005e4000c101904 */
.L_x_16846:
[----:B------:R-:W-:Y:S05]  /*2510*/  BSYNC B1 ;  /* 0x0000000000017941 */ /* 0x000fea0003800000 */
.L_x_16842:
[----:B------:R-:W-:-:S13]  /*2520*/  ISETP.GE.AND P0, PT, R3, R2, PT ;  /* 0x000000020300720c */ /* 0x000fda0003f06270 */
[----:B012---:R-:W0:Y:S01]  /*2530*/  @!P0 LDC.64 R6, c[0x0][0x218] ;  /* 0x00008600ff068b82 */ /* 0x007e220000000a00 */
[----:B------:R-:W-:Y:S01]  /*2540*/  @!P0 IMAD.IADD R5, R0, 0x1, R3 ;  /* 0x0000000100058824 */ /* 0x000fe200078e0203 */
[----:B------:R-:W-:-:S03]  /*2550*/  @!P0 IADD3 R3, R3, 0x80, RZ ;  /* 0x0000008003038810 */ /* 0x000fc60007ffe0ff */
[----:B0-----:R-:W-:-:S05]  /*2560*/  @!P0 IMAD.WIDE.U32 R6, R5, 0x4, R6 ;  /* 0x0000000405068825 */ /* 0x001fca00078e0006 */
[----:B------:R2:W-:Y:S02]  /*2570*/  @!P0 STG.E desc[UR4][R6.64], R13 ;  /* 0x0000000d06008986 */ /* 0x0005e4000c101904 */
.L_x_16847:
[----:B------:R-:W-:Y:S05]  /*2580*/  BSYNC B0 ;  /* 0x0000000000007941 */ /* 0x000fea0003800000 */
.L_x_16841:
[----:B------:R-:W-:Y:S05]  /*2590*/  WARPSYNC.ALL ;  /* 0x0000000000007948 */ /* 0x000fea0003800000 */
[----:B------:R-:W-:-:S13]  /*25a0*/  ISETP.GE.AND P0, PT, R3, R2, PT ;  /* 0x000000020300720c */ /* 0x000fda0003f06270 */
[----:B------:R-:W-:Y:S05]  /*25b0*/  @P0 EXIT ;  /* 0x000000000000094d */ /* 0x000fea0003800000 */
[----:B012---:R-:W0:Y:S01]  /*25c0*/  LDC.64 R6, c[0x0][0x218] ;  /* 0x00008600ff067b82 */ /* 0x007e220000000a00 */
[----:B------:R-:W-:-:S04]  /*25d0*/  IMAD.IADD R3, R0, 0x1, R3 ;  /* 0x0000000100037824 */ /* 0x000fc800078e0203 */
[----:B0-----:R-:W-:-:S05]  /*25e0*/  IMAD.WIDE.U32 R2, R3, 0x4, R6 ;  /* 0x0000000403027825 */ /* 0x001fca00078e0006 */
[----:B------:R-:W-:Y:S01]  /*25f0*/  STG.E desc[UR4][R2.64], R4 ;  /* 0x0000000402007986 */ /* 0x000fe2000c101904 */
[----:B------:R-:W-:Y:S05]  /*2600*/  EXIT ;  /* 0x000000000000794d */ /* 0x000fea0003800000 */
.L_x_16848:
        /* <DEDUP_REMOVED lines=15> */
.L_x_22918:


//--------------------- .text._ZN2at6native29vectorized_elementwise_kernelILi4ENS0_13BinaryFunctorIiiiZZZNS0_15binary_internal21div_trunc_kernel_cudaERNS_18TensorIteratorBaseEENKUlvE_clEvENKUlvE1_clEvEUliiE_EESt5arrayIPcLm3EEEEviT0_T1_ --------------------------
	.section	.text._ZN2at6native29vectorized_elementwise_kernelILi4ENS0_13BinaryFunctorIiiiZZZNS0_15binary_internal21div_trunc_kernel_cudaERNS_18TensorIteratorBaseEENKUlvE_clEvENKUlvE1_clEvEUliiE_EESt5arrayIPcLm3EEEEviT0_T1_,"ax",@progbits
	.align	128
        .global         _ZN2at6native29vectorized_elementwise_kernelILi4ENS0_13BinaryFunctorIiiiZZZNS0_15binary_internal21div_trunc_kernel_cudaERNS_18TensorIteratorBaseEENKUlvE_clEvENKUlvE1_clEvEUliiE_EESt5arrayIPcLm3EEEEviT0_T1_
        .type           _ZN2at6native29vectorized_elementwise_kernelILi4ENS0_13BinaryFunctorIiiiZZZNS0_15binary_internal21div_trunc_kernel_cudaERNS_18TensorIteratorBaseEENKUlvE_clEvENKUlvE1_clEvEUliiE_EESt5arrayIPcLm3EEEEviT0_T1_,@function
        .size           _ZN2at6native29vectorized_elementwise_kernelILi4ENS0_13BinaryFunctorIiiiZZZNS0_15binary_internal21div_trunc_kernel_cudaERNS_18TensorIteratorBaseEENKUlvE_clEvENKUlvE1_clEvEUliiE_EESt5arrayIPcLm3EEEEviT0_T1_,(.L_x_22919 - _ZN2at6native29vectorized_elementwise_kernelILi4ENS0_13BinaryFunctorIiiiZZZNS0_15binary_internal21div_trunc_kernel_cudaERNS_18TensorIteratorBaseEENKUlvE_clEvENKUlvE1_clEvEUliiE_EESt5arrayIPcLm3EEEEviT0_T1_)
        .other          _ZN2at6native29vectorized_elementwise_kernelILi4ENS0_13BinaryFunctorIiiiZZZNS0_15binary_internal21div_trunc_kernel_cudaERNS_18TensorIteratorBaseEENKUlvE_clEvENKUlvE1_clEvEUliiE_EESt5arrayIPcLm3EEEEviT0_T1_,@"STO_CUDA_ENTRY STV_DEFAULT"
_ZN2at6native29vectorized_elementwise_kernelILi4ENS0_13BinaryFunctorIiiiZZZNS0_15binary_internal21div_trunc_kernel_cudaERNS_18TensorIteratorBaseEENKUlvE_clEvENKUlvE1_clEvEUliiE_EESt5arrayIPcLm3EEEEviT0_T1_:
.text._ZN2at6native29vectorized_elementwise_kernelILi4ENS0_13BinaryFunctorIiiiZZZNS0_15binary_internal21div_trunc_kernel_cudaERNS_18TensorIteratorBaseEENKUlvE_clEvENKUlvE1_clEvEUliiE_EESt5arrayIPcLm3EEEEviT0_T1_:
        /* <DEDUP_REMOVED lines=14> */
[----:B--2---:R-:W-:-:S04]  /*00e0*/  IMAD.WIDE R12, R2, 0x4, R12 ;  /* 0x00000004020c7825 */ /* 0x004fc800078e020c */
[----:B------:R-:W-:-:S05]  /*00f0*/  IMAD.WIDE.U32 R12, R0, 0x10, R12 ;  /* 0x00000010000c7825 */ /* 0x000fca00078e000c */
[----:B------:R-:W2:Y:S01]  /*0100*/  LDG.E.128 R16, desc[UR4][R12.64] ;  /* 0x000000040c107981 */ /* 0x000ea2000c1e1d00 */
[----:B---3--:R-:W-:Y:S02]  /*0110*/  IABS R24, R7 ;  /* 0x0000000700187213 */ /* 0x008fe40000000000 */
[----:B------:R-:W-:Y:S02]  /*0120*/  IABS R22, R6 ;  /* 0x0000000600167213 */ /* 0x000fe40000000000 */
[----:B------:R-:W0:Y:S01]  /*0130*/  I2F.RP R10, R24 ;  /* 0x00000018000a7306 */ /* 0x000e220000209400 */
[----:B------:R-:W-:Y:S02]  /*0140*/  IABS R20, R4 ;  /* 0x0000000400147213 */ /* 0x000fe40000000000 */
[----:B------:R-:W-:-:S05]  /*0150*/  IABS R21, R5 ;  /* 0x0000000500157213 */ /* 0x000fca0000000000 */
[----:B------:R-:W1:Y:S08]  /*0160*/  I2F.RP R11, R22 ;  /* 0x00000016000b7306 */ /* 0x000e700000209400 */
[----:B0-----:R-:W0:Y:S08]  /*0170*/  MUFU.RCP R10, R10 ;  /* 0x0000000a000a7308 */ /* 0x001e300000001000 */
[----:B------:R-:W3:Y:S08]  /*0180*/  I2F.RP R3, R20 ;  /* 0x0000001400037306 */ /* 0x000ef00000209400 */
[----:B-1----:R-:W1:Y:S01]  /*0190*/  MUFU.RCP R11, R11 ;  /* 0x0000000b000b7308 */ /* 0x002e620000001000 */
[----:B0-----:R-:W-:-:S07]  /*01a0*/  VIADD R28, R10, 0xffffffe ;  /* 0x0ffffffe0a1c7836 */ /* 0x001fce0000000000 */
[----:B---3--:R-:W0:Y:S08]  /*01b0*/  MUFU.RCP R3, R3 ;  /* 0x0000000300037308 */ /* 0x008e300000001000 */
[----:B------:R3:W4:Y:S01]  /*01c0*/  F2I.FTZ.U32.TRUNC.NTZ R29, R28 ;  /* 0x0000001c001d7305 */ /* 0x000722000021f000 */
[----:B-1----:R-:W-:-:S07]  /*01d0*/  VIADD R26, R11, 0xffffffe ;  /* 0x0ffffffe0b1a7836 */ /* 0x002fce0000000000 */
[----:B------:R-:W1:Y:S01]  /*01e0*/  I2F.RP R23, R21 ;  /* 0x0000001500177306 */ /* 0x000e620000209400 */
[----:B0-----:R-:W-:Y:S02]  /*01f0*/  VIADD R10, R3, 0xffffffe ;  /* 0x0ffffffe030a7836 */ /* 0x001fe40000000000 */
[----:B---3--:R-:W-:Y:S02]  /*0200*/  IMAD.MOV.U32 R28, RZ, RZ, RZ ;  /* 0x000000ffff1c7224 */ /* 0x008fe400078e00ff */
[----:B----4-:R-:W-:-:S03]  /*0210*/  IMAD.MOV R11, RZ, RZ, -R29 ;  /* 0x000000ffff0b7224 */ /* 0x010fc600078e0a1d */
[----:B------:R0:W3:Y:S02]  /*0220*/  F2I.FTZ.U32.TRUNC.NTZ R27, R26 ;  /* 0x0000001a001b7305 */ /* 0x0000e4000021f000 */
[----:B------:R-:W-:-:S06]  /*0230*/  MOV R3, R11 ;  /* 0x0000000b00037202 */ /* 0x000fcc0000000f00 */
[----:B-1----:R-:W1:Y:S01]  /*0240*/  MUFU.RCP R23, R23 ;  /* 0x0000001700177308 */ /* 0x002e620000001000 */
[----:B------:R-:W-:Y:S02]  /*0250*/  IMAD R3, R3, R24, RZ ;  /* 0x0000001803037224 */ /* 0x000fe400078e02ff */
[----:B0-----:R-:W-:Y:S02]  /*0260*/  IMAD.MOV.U32 R26, RZ, RZ, RZ ;  /* 0x000000ffff1a7224 */ /* 0x001fe400078e00ff */
[----:B---3--:R-:W-:-:S03]  /*0270*/  IMAD.MOV R25, RZ, RZ, -R27 ;  /* 0x000000ffff197224 */ /* 0x008fc600078e0a1b */
[----:B------:R-:W0:Y:S01]  /*0280*/  F2I.FTZ.U32.TRUNC.NTZ R11, R10 ;  /* 0x0000000a000b7305 */ /* 0x000e22000021f000 */
[----:B------:R-:W-:-:S04]  /*0290*/  IMAD R25, R25, R22, RZ ;  /* 0x0000001619197224 */ /* 0x000fc800078e02ff */
[----:B------:R-:W-:Y:S01]  /*02a0*/  IMAD.HI.U32 R27, R27, R25, R26 ;  /* 0x000000191b1b7227 */ /* 0x000fe200078e001a */
[----:B-1----:R-:W-:-:S03]  /*02b0*/  IADD3 R14, R23, 0xffffffe, RZ ;  /* 0x0ffffffe170e7810 */ /* 0x002fc60007ffe0ff */
[----:B------:R-:W-:Y:S01]  /*02c0*/  IMAD.HI.U32 R23, R29, R3, R28 ;  /* 0x000000031d177227 */ /* 0x000fe200078e001c */
[----:B------:R-:W1:Y:S01]  /*02d0*/  F2I.FTZ.U32.TRUNC.NTZ R15, R14 ;  /* 0x0000000e000f7305 */ /* 0x000e62000021f000 */
[----:B0-----:R-:W-:Y:S02]  /*02e0*/  IADD3 R3, RZ, -R11, RZ ;  /* 0x8000000bff037210 */ /* 0x001fe40007ffe0ff */
[----:B------:R-:W-:-:S03]  /*02f0*/  IMAD.MOV.U32 R10, RZ, RZ, RZ ;  /* 0x000000ffff0a7224 */ /* 0x000fc600078e00ff */
[----:B------:R-:W-:-:S04]  /*0300*/  IMAD R3, R3, R20, RZ ;  /* 0x0000001403037224 */ /* 0x000fc800078e02ff */
[----:B------:R-:W-:Y:S02]  /*0310*/  IMAD.HI.U32 R3, R11, R3, R10 ;  /* 0x000000030b037227 */ /* 0x000fe400078e000a */
[----:B------:R-:W3:Y:S02]  /*0320*/  LDG.E.128 R8, desc[UR4][R8.64+0x800] ;  /* 0x0008000408087981 */ /* 0x000ee4000c1e1d00 */
[----:B-1----:R-:W-:-:S04]  /*0330*/  IMAD.MOV R14, RZ, RZ, -R15 ;  /* 0x000000ffff0e7224 */ /* 0x002fc800078e0a0f */
[----:B------:R-:W-:Y:S02]  /*0340*/  IMAD R25, R14, R21, RZ ;  /* 0x000000150e197224 */ /* 0x000fe400078e02ff */
[----:B------:R-:W-:-:S04]  /*0350*/  IMAD.MOV.U32 R14, RZ, RZ, RZ ;  /* 0x000000ffff0e7224 */ /* 0x000fc800078e00ff */
[----:B------:R-:W-:Y:S02]  /*0360*/  IMAD.HI.U32 R25, R15, R25, R14 ;  /* 0x000000190f197227 */ /* 0x000fe400078e000e */
[----:B------:R-:W4:Y:S01]  /*0370*/  LDG.E.128 R12, desc[UR4][R12.64+0x800] ;  /* 0x000800040c0c7981 */ /* 0x000f22000c1e1d00 */
[----:B------:R-:W-:Y:S02]  /*0380*/  IABS R28, R7 ;  /* 0x00000007001c7213 */ /* 0x000fe40000000000 */
[----:B--2---:R-:W-:-:S03]  /*0390*/  IABS R26, R19 ;  /* 0x00000013001a7213 */ /* 0x004fc60000000000 */
[----:B------:R-:W-:Y:S02]  /*03a0*/  IMAD.MOV R29, RZ, RZ, -R28 ;  /* 0x000000ffff1d7224 */ /* 0x000fe400078e0a1c */
[----:B------:R-:W-:Y:S01]  /*03b0*/  IMAD.HI.U32 R23, R23, R26, RZ ;  /* 0x0000001a17177227 */ /* 0x000fe200078e00ff */
[----:B------:R-:W-:-:S03]  /*03c0*/  IABS R28, R6 ;  /* 0x00000006001c7213 */ /* 0x000fc60000000000 */
[----:B------:R-:W-:Y:S01]  /*03d0*/  IMAD R29, R23, R29, R26 ;  /* 0x0000001d171d7224 */ /* 0x000fe200078e021a */
[----:B------:R-:W-:Y:S02]  /*03e0*/  IABS R26, R18 ;  /* 0x00000012001a7213 */ /* 0x000fe40000000000 */
[----:B------:R-:W-:-:S03]  /*03f0*/  IADD3 R28, RZ, -R28, RZ ;  /* 0x8000001cff1c7210 */ /* 0x000fc60007ffe0ff */
[----:B------:R-:W-:-:S04]  /*0400*/  IMAD.HI.U32 R27, R27, R26, RZ ;  /* 0x0000001a1b1b7227 */ /* 0x000fc800078e00ff */
[----:B------:R-:W-:Y:S01]  /*0410*/  IMAD R26, R27, R28, R26 ;  /* 0x0000001c1b1a7224 */ /* 0x000fe200078e021a */
[----:B------:R-:W-:-:S04]  /*0420*/  ISETP.GT.U32.AND P2, PT, R24, R29, PT ;  /* 0x0000001d1800720c */ /* 0x000fc80003f44070 */
[----:B------:R-:W-:-:S09]  /*0430*/  ISETP.GT.U32.AND P4, PT, R22, R26, PT ;  /* 0x0000001a1600720c */ /* 0x000fd20003f84070 */
[----:B------:R-:W-:-:S04]  /*0440*/  @!P2 IMAD.IADD R29, R29, 0x1, -R24 ;  /* 0x000000011d1da824 */ /* 0x000fc800078e0a18 */
[----:B------:R-:W-:Y:S01]  /*0450*/  @!P4 IMAD.IADD R26, R26, 0x1, -R22 ;  /* 0x000000011a1ac824 */ /* 0x000fe200078e0a16 */
[----:B------:R-:W-:Y:S02]  /*0460*/  ISETP.GE.U32.AND P6, PT, R29, R24, PT ;  /* 0x000000181d00720c */ /* 0x000fe40003fc6070 */
[----:B------:R-:W-:Y:S02]  /*0470*/  IABS R24, R5 ;  /* 0x0000000500187213 */ /* 0x000fe40000000000 */
[----:B------:R-:W-:Y:S02]  /*0480*/  ISETP.GE.U32.AND P0, PT, R26, R22, PT ;  /* 0x000000161a00720c */ /* 0x000fe40003f06070 */
[----:B------:R-:W-:Y:S01]  /*0490*/  IABS R22, R17 ;  /* 0x0000001100167213 */ /* 0x000fe20000000000 */
[----:B------:R-:W-:-:S04]  /*04a0*/  IMAD.MOV R24, RZ, RZ, -R24 ;  /* 0x000000ffff187224 */ /* 0x000fc800078e0a18 */
[----:B------:R-:W-:-:S04]  /*04b0*/  IMAD.HI.U32 R25, R25, R22, RZ ;  /* 0x0000001619197227 */ /* 0x000fc800078e00ff */
[----:B------:R-:W-:-:S05]  /*04c0*/  IMAD R22, R25, R24, R22 ;  /* 0x0000001819167224 */ /* 0x000fca00078e0216 */
[----:B------:R-:W-:Y:S02]  /*04d0*/  ISETP.GT.U32.AND P5, PT, R21, R22, PT ;  /* 0x000000161500720c */ /* 0x000fe40003fa4070 */
[----:B------:R-:W-:-:S11]  /*04e0*/  IABS R24, R16 ;  /* 0x0000001000187213 */ /* 0x000fd60000000000 */
[----:B------:R-:W-:-:S04]  /*04f0*/  @!P5 IADD3 R22, R22, -R21, RZ ;  /* 0x800000151616d210 */ /* 0x000fc80007ffe0ff */
[----:B------:R-:W-:Y:S02]  /*0500*/  ISETP.GE.U32.AND P3, PT, R22, R21, PT ;  /* 0x000000151600720c */ /* 0x000fe40003f66070 */
[----:B------:R-:W-:Y:S01]  /*0510*/  IABS R21, R4 ;  /* 0x0000000400157213 */ /* 0x000fe20000000000 */
[----:B------:R-:W-:-:S04]  /*0520*/  IMAD.HI.U32 R3, R3, R24, RZ ;  /* 0x0000001803037227 */ /* 0x000fc800078e00ff */
[----:B------:R-:W-:-:S04]  /*0530*/  IMAD.MOV R29, RZ, RZ, -R21 ;  /* 0x000000ffff1d7224 */ /* 0x000fc800078e0a15 */
[----:B------:R-:W-:-:S05]  /*0540*/  IMAD R29, R3, R29, R24 ;  /* 0x0000001d031d7224 */ /* 0x000fca00078e0218 */
[----:B------:R-:W-:Y:S02]  /*0550*/  ISETP.GT.U32.AND P1, PT, R20, R29, PT ;  /* 0x0000001d1400720c */ /* 0x000fe40003f24070 */
[----:B------:R-:W-:-:S11]  /*0560*/  @!P2 IADD3 R23, R23, 0x1, RZ ;  /* 0x000000011717a810 */ /* 0x000fd60007ffe0ff */
[----:B------:R-:W-:-:S05]  /*0570*/  @!P1 IMAD.IADD R29, R29, 0x1, -R20 ;  /* 0x000000011d1d9824 */ /* 0x000fca00078e0a14 */
[----:B------:R-:W-:Y:S01]  /*0580*/  ISETP.GE.U32.AND P2, PT, R29, R20, PT ;  /* 0x000000141d00720c */ /* 0x000fe20003f46070 */
[----:B------:R-:W-:Y:S01]  /*0590*/  IMAD.MOV.U32 R20, RZ, RZ, RZ ;  /* 0x000000ffff147224 */ /* 0x000fe200078e00ff */
[----:B------:R-:W-:Y:S01]  /*05a0*/  LOP3.LUT R19, R19, R7, RZ, 0x3c, !PT ;  /* 0x0000000713137212 */ /* 0x000fe200078e3cff */
[----:B------:R-:W-:-:S03]  /*05b0*/  @P6 VIADD R23, R23, 0x1 ;  /* 0x0000000117176836 */ /* 0x000fc60000000000 */
[----:B------:R-:W-:Y:S01]  /*05c0*/  ISETP.GE.AND P6, PT, R19, RZ, PT ;  /* 0x000000ff1300720c */ /* 0x000fe20003fc6270 */
[----:B------:R-:W-:Y:S01]  /*05d0*/  @!P4 VIADD R27, R27, 0x1 ;  /* 0x000000011b1bc836 */ /* 0x000fe20000000000 */
[----:B------:R-:W-:-:S03]  /*05e0*/  LOP3.LUT R18, R18, R6, RZ, 0x3c, !PT ;  /* 0x0000000612127212 */ /* 0x000fc600078e3cff */
[----:B------:R-:W-:Y:S01]  /*05f0*/  @P0 VIADD R27, R27, 0x1 ;  /* 0x000000011b1b0836 */ /* 0x000fe20000000000 */
[----:B------:R-:W-:Y:S01]  /*0600*/  ISETP.GE.AND P0, PT, R18, RZ, PT ;  /* 0x000000ff1200720c */ /* 0x000fe20003f06270 */
[----:B------:R-:W-:Y:S01]  /*0610*/  @!P5 VIADD R25, R25, 0x1 ;  /* 0x000000011919d836 */ /* 0x000fe20000000000 */
[----:B------:R-:W-:Y:S02]  /*0620*/  LOP3.LUT R17, R17, R5, RZ, 0x3c, !PT ;  /* 0x0000000511117212 */ /* 0x000fe400078e3cff */
[----:B------:R-:W-:Y:S01]  /*0630*/  LOP3.LUT R16, R16, R4, RZ, 0x3c, !PT ;  /* 0x0000000410107212 */ /* 0x000fe200078e3cff */
[----:B------:R-:W-:Y:S01]  /*0640*/  @P3 VIADD R25, R25, 0x1 ;  /* 0x0000000119193836 */ /* 0x000fe20000000000 */
[----:B------:R-:W-:Y:S02]  /*0650*/  ISETP.GE.AND P5, PT, R17, RZ, PT ;  /* 0x000000ff1100720c */ /* 0x000fe40003fa6270 */
[----:B------:R-:W-:Y:S02]  /*0660*/  ISETP.GE.AND P3, PT, R16, RZ, PT ;  /* 0x000000ff1000720c */ /* 0x000fe40003f66270 */
[----:B---3--:R-:W-:-:S04]  /*0670*/  IABS R22, R11 ;  /* 0x0000000b00167213 */ /* 0x008fc80000000000 */
[----:B------:R-:W0:Y:S08]  /*0680*/  I2F.RP R24, R22 ;  /* 0x0000001600187306 */ /* 0x000e300000209400 */
[----:B0-----:R-:W0:Y:S02]  /*0690*/  MUFU.RCP R24, R24 ;  /* 0x0000001800187308 */ /* 0x001e240000001000 */
[----:B0-----:R-:W-:-:S06]  /*06a0*/  VIADD R21, R24, 0xffffffe ;  /* 0x0ffffffe18157836 */ /* 0x001fcc0000000000 */
[----:B------:R-:W0:Y:S02]  /*06b0*/  F2I.FTZ.U32.TRUNC.NTZ R21, R21 ;  /* 0x0000001500157305 */ /* 0x000e24000021f000 */
[----:B0-----:R-:W-:-:S04]  /*06c0*/  IMAD.MOV R29, RZ, RZ, -R21 ;  /* 0x000000ffff1d7224 */ /* 0x001fc800078e0a15 */
[----:B------:R-:W-:-:S04]  /*06d0*/  IMAD R29, R29, R22, RZ ;  /* 0x000000161d1d7224 */ /* 0x000fc800078e02ff */
[----:B------:R-:W-:Y:S01]  /*06e0*/  IMAD.HI.U32 R20, R21, R29, R20 ;  /* 0x0000001d15147227 */ /* 0x000fe200078e0014 */
[----:B------:R-:W-:-:S04]  /*06f0*/  IABS R21, R10 ;  /* 0x0000000a00157213 */ /* 0x000fc80000000000 */
[----:B------:R-:W0:Y:S01]  /*0700*/  I2F.RP R24, R21 ;  /* 0x0000001500187306 */ /* 0x000e220000209400 */
[----:B----4-:R-:W-:Y:S02]  /*0710*/  IABS R29, R15 ;  /* 0x0000000f001d7213 */ /* 0x010fe40000000000 */
[----:B------:R-:W-:-:S05]  /*0720*/  IABS R19, R11 ;  /* 0x0000000b00137213 */ /* 0x000fca0000000000 */
[----:B0-----:R-:W0:Y:S01]  /*0730*/  MUFU.RCP R24, R24 ;  /* 0x0000001800187308 */ /* 0x001e220000001000 */
[----:B------:R-:W-:Y:S01]  /*0740*/  IADD3 R19, RZ, -R19, RZ ;  /* 0x80000013ff137210 */ /* 0x000fe20007ffe0ff */
[----:B------:R-:W-:-:S04]  /*0750*/  IMAD.HI.U32 R20, R20, R29, RZ ;  /* 0x0000001d14147227 */ /* 0x000fc800078e00ff */
[----:B------:R-:W-:Y:S02]  /*0760*/  IMAD R29, R20, R19, R29 ;  /* 0x00000013141d7224 */ /* 0x000fe400078e021d */
[----:B------:R-:W-:-:S04]  /*0770*/  IMAD.MOV.U32 R19, RZ, RZ, R23 ;  /* 0x000000ffff137224 */ /* 0x000fc800078e0017 */
[----:B------:R-:W-:Y:S01]  /*0780*/  @!P6 IMAD.MOV R19, RZ, RZ, -R19 ;  /* 0x000000ffff13e224 */ /* 0x000fe200078e0a13 */
[----:B------:R-:W-:Y:S01]  /*0790*/  ISETP.GT.U32.AND P6, PT, R22, R29, PT ;  /* 0x0000001d1600720c */ /* 0x000fe20003fc4070 */
[----:B0-----:R-:W-:Y:S01]  /*07a0*/  VIADD R23, R24, 0xffffffe ;  /* 0x0ffffffe18177836 */ /* 0x001fe20000000000 */
[----:B------:R-:W-:-:S04]  /*07b0*/  IABS R24, R9 ;  /* 0x0000000900187213 */ /* 0x000fc80000000000 */
[----:B------:R-:W0:Y:S08]  /*07c0*/  I2F.RP R18, R24 ;  /* 0x0000001800127306 */ /* 0x000e300000209400 */
[----:B------:R-:W1:Y:S01]  /*07d0*/  F2I.FTZ.U32.TRUNC.NTZ R23, R23 ;  /* 0x0000001700177305 */ /* 0x000e62000021f000 */
[----:B------:R-:W-:-:S04]  /*07e0*/  @!P6 IADD3 R29, R29, -R22, RZ ;  /* 0x800000161d1de210 */ /* 0x000fc80007ffe0ff */
[----:B------:R-:W-:-:S03]  /*07f0*/  ISETP.GE.U32.AND P4, PT, R29, R22, PT ;  /* 0x000000161d00720c */ /* 0x000fc60003f86070 */
[----:B0-----:R-:W0:Y:S01]  /*0800*/  MUFU.RCP R18, R18 ;  /* 0x0000001200127308 */ /* 0x001e220000001000 */
[----:B-1----:R-:W-:-:S04]  /*0810*/  IMAD.MOV R22, RZ, RZ, -R23 ;  /* 0x000000ffff167224 */ /* 0x002fc800078e0a17 */
[----:B------:R-:W-:Y:S01]  /*0820*/  IMAD R29, R22, R21, RZ ;  /* 0x00000015161d7224 */ /* 0x000fe200078e02ff */
[----:B------:R-:W-:-:S10]  /*0830*/  HFMA2.MMA R22, -RZ, RZ, 0, 0 ;  /* 0x00000000ff167435 */ /* 0x000fd400000001ff */
[----:B------:R-:W-:-:S04]  /*0840*/  IMAD.HI.U32 R22, R23, R29, R22 ;  /* 0x0000001d17167227 */ /* 0x000fc800078e0016 */
[----:B0-----:R-:W-:-:S06]  /*0850*/  VIADD R23, R18, 0xffffffe ;  /* 0x0ffffffe12177836 */ /* 0x001fcc0000000000 */
[----:B------:R-:W0:Y:S01]  /*0860*/  F2I.FTZ.U32.TRUNC.NTZ R23, R23 ;  /* 0x0000001700177305 */ /* 0x000e22000021f000 */
[----:B------:R-:W-:Y:S02]  /*0870*/  IABS R17, R14 ;  /* 0x0000000e00117213 */ /* 0x000fe40000000000 */
[----:B------:R-:W-:-:S03]  /*0880*/  IABS R16, R10 ;  /* 0x0000000a00107213 */ /* 0x000fc60000000000 */
[----:B------:R-:W-:-:S04]  /*0890*/  IMAD.HI.U32 R26, R22, R17, RZ ;  /* 0x00000011161a7227 */ /* 0x000fc800078e00ff */
[----:B------:R-:W-:Y:S02]  /*08a0*/  IMAD.MOV R28, RZ, RZ, -R16 ;  /* 0x000000ffff1c7224 */ /* 0x000fe400078e0a10 */
[----:B0-----:R-:W-:Y:S02]  /*08b0*/  IMAD.MOV R29, RZ, RZ, -R23 ;  /* 0x000000ffff1d7224 */ /* 0x001fe400078e0a17 */
[----:B------:R-:W-:Y:S02]  /*08c0*/  IMAD R28, R26, R28, R17 ;  /* 0x0000001c1a1c7224 */ /* 0x000fe400078e0211 */
[----:B------:R-:W-:Y:S02]  /*08d0*/  IMAD R17, R29, R24, RZ ;  /* 0x000000181d117224 */ /* 0x000fe400078e02ff */
[----:B------:R-:W-:-:S04]  /*08e0*/  IMAD.MOV.U32 R22, RZ, RZ, RZ ;  /* 0x000000ffff167224 */ /* 0x000fc800078e00ff */
[----:B------:R-:W-:Y:S01]  /*08f0*/  IMAD.HI.U32 R23, R23, R17, R22 ;  /* 0x0000001117177227 */ /* 0x000fe200078e0016 */
[----:B------:R-:W-:-:S04]  /*0900*/  IABS R22, R8 ;  /* 0x0000000800167213 */ /* 0x000fc80000000000 */
[----:B------:R-:W0:Y:S01]  /*0910*/  I2F.RP R16, R22 ;  /* 0x0000001600107306 */ /* 0x000e220000209400 */
[----:B------:R-:W-:Y:S02]  /*0920*/  @!P1 IADD3 R3, R3, 0x1, RZ ;  /* 0x0000000103039810 */ /* 0x000fe40007ffe0ff */
[----:B------:R-:W-:-:S05]  /*0930*/  ISETP.NE.AND P1, PT, R7, RZ, PT ;  /* 0x000000ff0700720c */ /* 0x000fca0003f25270 */
[----:B0-----:R-:W0:Y:S08]  /*0940*/  MUFU.RCP R16, R16 ;  /* 0x0000001000107308 */ /* 0x001e300000001000 */
[----:B------:R-:W-:Y:S02]  /*0950*/  @!P1 LOP3.LUT R19, RZ, R7, RZ, 0x33, !PT ;  /* 0x00000007ff139212 */ /* 0x000fe400078e33ff */
[----:B------:R-:W-:-:S02]  /*0960*/  MOV R18, R27 ;  /* 0x0000001b00127202 */ /* 0x000fc40000000f00 */
[----:B------:R-:W-:Y:S02]  /*0970*/  ISETP.NE.AND P1, PT, R6, RZ, PT ;  /* 0x000000ff0600720c */ /* 0x000fe40003f25270 */
[----:B------:R-:W-:Y:S02]  /*0980*/  @!P0 IADD3 R18, -R18, RZ, RZ ;  /* 0x000000ff12128210 */ /* 0x000fe40007ffe1ff */
[----:B------:R-:W-:Y:S01]  /*0990*/  ISETP.NE.AND P0, PT, R5, RZ, PT ;  /* 0x000000ff0500720c */ /* 0x000fe20003f05270 */
[----:B0-----:R-:W-:Y:S02]  /*09a0*/  VIADD R7, R16, 0xffffffe ;  /* 0x0ffffffe10077836 */ /* 0x001fe40000000000 */
[----:B------:R-:W-:-:S04]  /*09b0*/  @P2 VIADD R3, R3, 0x1 ;  /* 0x0000000103032836 */ /* 0x000fc80000000000 */
[----:B------:R-:W0:Y:S01]  /*09c0*/  F2I.FTZ.U32.TRUNC.NTZ R7, R7 ;  /* 0x0000000700077305 */ /* 0x000e22000021f000 */
[----:B------:R-:W-:Y:S01]  /*09d0*/  ISETP.NE.AND P2, PT, R4, RZ, PT ;  /* 0x000000ff0400720c */ /* 0x000fe20003f45270 */
[----:B------:R-:W-:Y:S01]  /*09e0*/  IMAD.MOV.U32 R17, RZ, RZ, R25 ;  /* 0x000000ffff117224 */ /* 0x000fe200078e0019 */
[----:B------:R-:W-:Y:S02]  /*09f0*/  MOV R16, R3 ;  /* 0x0000000300107202 */ /* 0x000fe40000000f00 */
[----:B------:R-:W-:Y:S01]  /*0a00*/  IABS R3, R13 ;  /* 0x0000000d00037213 */ /* 0x000fe20000000000 */
[----:B------:R-:W-:Y:S01]  /*0a10*/  @!P5 IMAD.MOV R17, RZ, RZ, -R17 ;  /* 0x000000ffff11d224 */ /* 0x000fe200078e0a11 */
[----:B------:R-:W-:Y:S02]  /*0a20*/  @!P0 LOP3.LUT R17, RZ, R5, RZ, 0x33, !PT ;  /* 0x00000005ff118212 */ /* 0x000fe400078e33ff */
[----:B------:R-:W-:Y:S02]  /*0a30*/  @!P1 LOP3.LUT R18, RZ, R6, RZ, 0x33, !PT ;  /* 0x00000006ff129212 */ /* 0x000fe400078e33ff */
[----:B------:R-:W-:Y:S01]  /*0a40*/  IABS R5, R9 ;  /* 0x0000000900057213 */ /* 0x000fe20000000000 */
[----:B------:R-:W-:Y:S01]  /*0a50*/  @!P3 IMAD.MOV R16, RZ, RZ, -R16 ;  /* 0x000000ffff10b224 */ /* 0x000fe200078e0a10 */
[----:B0-----:R-:W-:-:S02]  /*0a60*/  IADD3 R6, RZ, -R7, RZ ;  /* 0x80000007ff067210 */ /* 0x001fc40007ffe0ff */
[----:B------:R-:W-:Y:S01]  /*0a70*/  @!P2 LOP3.LUT R16, RZ, R4, RZ, 0x33, !PT ;  /* 0x00000004ff10a212 */ /* 0x000fe200078e33ff */
[----:B------:R-:W-:Y:S02]  /*0a80*/  IMAD.MOV.U32 R4, RZ, RZ, R3 ;  /* 0x000000ffff047224 */ /* 0x000fe400078e0003 */
[----:B------:R-:W-:Y:S02]  /*0a90*/  IMAD.MOV R3, RZ, RZ, -R5 ;  /* 0x000000ffff037224 */ /* 0x000fe400078e0a05 */
[----:B------:R-:W-:Y:S01]  /*0aa0*/  IMAD.MOV.U32 R5, RZ, RZ, R6 ;  /* 0x000000ffff057224 */ /* 0x000fe200078e0006 */
[----:B------:R-:W-:Y:S01]  /*0ab0*/  HFMA2.MMA R6, -RZ, RZ, 0, 0 ;  /* 0x00000000ff067435 */ /* 0x000fe200000001ff */
[----:B------:R-:W-:-:S04]  /*0ac0*/  IMAD.HI.U32 R25, R23, R4, RZ ;  /* 0x0000000417197227 */ /* 0x000fc800078e00ff */
[----:B------:R-:W-:Y:S02]  /*0ad0*/  IMAD R5, R5, R22, RZ ;  /* 0x0000001605057224 */ /* 0x000fe400078e02ff */
[----:B------:R-:W-:Y:S01]  /*0ae0*/  IMAD R23, R25, R3, R4 ;  /* 0x0000000319177224 */ /* 0x000fe200078e0204 */
[----:B------:R-:W-:Y:S02]  /*0af0*/  IABS R3, R8 ;  /* 0x0000000800037213 */ /* 0x000fe40000000000 */
[----:B------:R-:W-:Y:S01]  /*0b00*/  IMAD.HI.U32 R6, R7, R5, R6 ;  /* 0x0000000507067227 */ /* 0x000fe200078e0006 */
[----:B------:R-:W-:Y:S01]  /*0b10*/  IABS R7, R12 ;  /* 0x0000000c00077213 */ /* 0x000fe20000000000 */
[----:B------:R-:W0:Y:S02]  /*0b20*/  LDC.64 R4, c[0x0][0x218] ;  /* 0x00008600ff047b82 */ /* 0x000e240000000a00 */
[----:B------:R-:W-:Y:S02]  /*0b30*/  IMAD.MOV R3, RZ, RZ, -R3 ;  /* 0x000000ffff037224 */ /* 0x000fe400078e0a03 */
[----:B------:R-:W-:-:S04]  /*0b40*/  IMAD.HI.U32 R6, R6, R7, RZ ;  /* 0x0000000706067227 */ /* 0x000fc800078e00ff */
[----:B------:R-:W-:Y:S01]  /*0b50*/  IMAD R7, R6, R3, R7 ;  /* 0x0000000306077224 */ /* 0x000fe200078e0207 */
[----:B------:R-:W-:Y:S02]  /*0b60*/  ISETP.GT.U32.AND P5, PT, R21, R28, PT ;  /* 0x0000001c1500720c */ /* 0x000fe40003fa4070 */
[----:B------:R-:W-:Y:S02]  /*0b70*/  ISETP.GT.U32.AND P0, PT, R24, R23, PT ;  /* 0x000000171800720c */ /* 0x000fe40003f04070 */
[----:B------:R-:W-:Y:S02]  /*0b80*/  ISETP.GT.U32.AND P2, PT, R22, R7, PT ;  /* 0x000000071600720c */ /* 0x000fe40003f44070 */
[----:B------:R-:W-:Y:S01]  /*0b90*/  LOP3.LUT R15, R15, R11, RZ, 0x3c, !PT ;  /* 0x0000000b0f0f7212 */ /* 0x000fe200078e3cff */
[----:B------:R-:W-:-:S06]  /*0ba0*/  @!P6 VIADD R20, R20, 0x1 ;  /* 0x000000011414e836 */ /* 0x000fcc0000000000 */
[----:B------:R-:W-:Y:S02]  /*0bb0*/  @!P5 IMAD.IADD R28, R28, 0x1, -R21 ;  /* 0x000000011c1cd824 */ /* 0x000fe400078e0a15 */
[-C--:B------:R-:W-:Y:S02]  /*0bc0*/  @!P0 IADD3 R23, R23, -R24.reuse, RZ ;  /* 0x8000001817178210 */ /* 0x080fe40007ffe0ff */
[----:B------:R-:W-:Y:S01]  /*0bd0*/  @!P2 IMAD.IADD R7, R7, 0x1, -R22 ;  /* 0x000000010707a824 */ /* 0x000fe200078e0a16 */
[----:B------:R-:W-:Y:S02]  /*0be0*/  ISETP.GE.U32.AND P1, PT, R28, R21, PT ;  /* 0x000000151c00720c */ /* 0x000fe40003f26070 */
[----:B------:R-:W-:Y:S02]  /*0bf0*/  @!P5 IADD3 R26, R26, 0x1, RZ ;  /* 0x000000011a1ad810 */ /* 0x000fe40007ffe0ff */
[----:B------:R-:W-:Y:S02]  /*0c00*/  ISETP.GE.U32.AND P3, PT, R23, R24, PT ;  /* 0x000000181700720c */ /* 0x000fe40003f66070 */
[----:B------:R-:W-:-:S02]  /*0c10*/  ISETP.GE.AND P6, PT, R15, RZ, PT ;  /* 0x000000ff0f00720c */ /* 0x000fc40003fc6270 */
[----:B------:R-:W-:Y:S01]  /*0c20*/  ISETP.GE.U32.AND P5, PT, R7, R22, PT ;  /* 0x000000160700720c */ /* 0x000fe20003fa6070 */
[----:B------:R-:W-:Y:S01]  /*0c30*/  @P4 VIADD R20, R20, 0x1 ;  /* 0x0000000114144836 */ /* 0x000fe20000000000 */
[----:B------:R-:W-:Y:S01]  /*0c40*/  @!P2 IADD3 R6, R6, 0x1, RZ ;  /* 0x000000010606a810 */ /* 0x000fe20007ffe0ff */
[----:B------:R-:W-:Y:S01]  /*0c50*/  @!P0 VIADD R25, R25, 0x1 ;  /* 0x0000000119198836 */ /* 0x000fe20000000000 */
[----:B------:R-:W-:Y:S01]  /*0c60*/  LOP3.LUT R14, R14, R10, RZ, 0x3c, !PT ;  /* 0x0000000a0e0e7212 */ /* 0x000fe200078e3cff */
[----:B------:R-:W-:Y:S01]  /*0c70*/  IMAD.MOV.U32 R27, RZ, RZ, R20 ;  /* 0x000000ffff1b7224 */ /* 0x000fe200078e0014 */
[----:B------:R-:W-:Y:S02]  /*0c80*/  LOP3.LUT R13, R13, R9, RZ, 0x3c, !PT ;  /* 0x000000090d0d7212 */ /* 0x000fe400078e3cff */
[----:B------:R-:W-:Y:S01]  /*0c90*/  LOP3.LUT R12, R12, R8, RZ, 0x3c, !PT ;  /* 0x000000080c0c7212 */ /* 0x000fe200078e3cff */
[----:B------:R-:W-:Y:S01]  /*0ca0*/  @P3 VIADD R25, R25, 0x1 ;  /* 0x0000000119193836 */ /* 0x000fe20000000000 */
[----:B------:R-:W-:Y:S01]  /*0cb0*/  @P1 IADD3 R26, R26, 0x1, RZ ;  /* 0x000000011a1a1810 */ /* 0x000fe20007ffe0ff */
[----:B------:R-:W-:Y:S01]  /*0cc0*/  @!P6 IMAD.MOV R27, RZ, RZ, -R27 ;  /* 0x000000ffff1be224 */ /* 0x000fe200078e0a1b */
[----:B------:R-:W-:Y:S01]  /*0cd0*/  ISETP.GE.AND P4, PT, R14, RZ, PT ;  /* 0x000000ff0e00720c */ /* 0x000fe20003f86270 */
[----:B------:R-:W-:Y:S01]  /*0ce0*/  @P5 VIADD R6, R6, 0x1 ;  /* 0x0000000106065836 */ /* 0x000fe20000000000 */
[----:B------:R-:W-:-:S02]  /*0cf0*/  ISETP.GE.AND P0, PT, R13, RZ, PT ;  /* 0x000000ff0d00720c */ /* 0x000fc40003f06270 */
[----:B------:R-:W-:Y:S02]  /*0d00*/  ISETP.GE.AND P1, PT, R12, RZ, PT ;  /* 0x000000ff0c00720c */ /* 0x000fe40003f26270 */
[----:B------:R-:W-:Y:S02]  /*0d10*/  ISETP.NE.AND P3, PT, R11, RZ, PT ;  /* 0x000000ff0b00720c */ /* 0x000fe40003f65270 */
[----:B------:R-:W-:Y:S02]  /*0d20*/  ISETP.NE.AND P6, PT, R10, RZ, PT ;  /* 0x000000ff0a00720c */ /* 0x000fe40003fc5270 */
[----:B------:R-:W-:Y:S02]  /*0d30*/  ISETP.NE.AND P2, PT, R9, RZ, PT ;  /* 0x000000ff0900720c */ /* 0x000fe40003f45270 */
[----:B------:R-:W-:Y:S01]  /*0d40*/  ISETP.NE.AND P5, PT, R8, RZ, PT ;  /* 0x000000ff0800720c */ /* 0x000fe20003fa5270 */
[----:B0-----:R-:W-:Y:S01]  /*0d50*/  IMAD.WIDE.U32 R2, R2, 0x4, R4 ;  /* 0x0000000402027825 */ /* 0x001fe200078e0004 */
[----:B------:R-:W-:-:S03]  /*0d60*/  MOV R24, R6 ;  /* 0x0000000600187202 */ /* 0x000fc60000000f00 */
[----:B------:R-:W-:Y:S01]  /*0d70*/  @!P4 IMAD.MOV R26, RZ, RZ, -R26 ;  /* 0x000000ffff1ac224 */ /* 0x000fe200078e0a1a */
[----:B------:R-:W-:Y:S01]  /*0d80*/  @!P1 IADD3 R24, -R24, RZ, RZ ;  /* 0x000000ff18189210 */ /* 0x000fe20007ffe1ff */
[----:B------:R-:W-:Y:S01]  /*0d90*/  @!P0 IMAD.MOV R25, RZ, RZ, -R25 ;  /* 0x000000ffff198224 */ /* 0x000fe200078e0a19 */
[----:B------:R-:W-:Y:S01]  /*0da0*/  @!P3 LOP3.LUT R27, RZ, R11, RZ, 0x33, !PT ;  /* 0x0000000bff1bb212 */ /* 0x000fe200078e33ff */
[----:B------:R-:W-:Y:S01]  /*0db0*/  IMAD.WIDE R2, R0, 0x10, R2 ;  /* 0x0000001000027825 */ /* 0x000fe200078e0202 */
[----:B------:R-:W-:Y:S02]  /*0dc0*/  @!P6 LOP3.LUT R26, RZ, R10, RZ, 0x33, !PT ;  /* 0x0000000aff1ae212 */ /* 0x000fe400078e33ff */
[----:B------:R-:W-:Y:S02]  /*0dd0*/  @!P2 LOP3.LUT R25, RZ, R9, RZ, 0x33, !PT ;  /* 0x00000009ff19a212 */ /* 0x000fe400078e33ff */
[----:B------:R-:W-:Y:S01]  /*0de0*/  @!P5 LOP3.LUT R24, RZ, R8, RZ, 0x33, !PT ;  /* 0x00000008ff18d212 */ /* 0x000fe200078e33ff */
[----:B------:R-:W-:Y:S04]  /*0df0*/  STG.E.128 desc[UR4][R2.64], R16 ;  /* 0x0000001002007986 */ /* 0x000fe8000c101d04 */
[----:B------:R-:W-:Y:S01]  /*0e00*/  STG.E.128 desc[UR4][R2.64+0x800], R24 ;  /* 0x0008001802007986 */ /* 0x000fe2000c101d04 */
[----:B------:R-:W-:Y:S05]  /*0e10*/  EXIT ;  /* 0x000000000000794d */ /* 0x000fea0003800000 */
.L_x_16849:
        /* <DEDUP_REMOVED lines=113> */
.L_x_16851:
[----:B------:R-:W-:Y:S05]  /*1530*/  BSYNC B0 ;  /* 0x0000000000007941 */ /* 0x000fea0003800000 */
.L_x_16850:
        /* <DEDUP_REMOVED lines=29> */
.L_x_16853:
[----:B------:R-:W-:Y:S05]  /*1710*/  BSYNC B0 ;  /* 0x0000000000007941 */ /* 0x000fea0003800000 */
.L_x_16852:
        /* <DEDUP_REMOVED lines=29> */
.L_x_16855:
[----:B------:R-:W-:Y:S05]  /*18f0*/  BSYNC B0 ;  /* 0x0000000000007941 */ /* 0x000fea0003800000 */
.L_x_16854:
        /* <DEDUP_REMOVED lines=29> */
.L_x_16857:
[----:B------:R-:W-:Y:S05]  /*1ad0*/  BSYNC B0 ;  /* 0x0000000000007941 */ /* 0x000fea0003800000 */
.L_x_16856:
        /* <DEDUP_REMOVED lines=38> */
.L_x_16859:
[----:B------:R-:W-:Y:S05]  /*1d40*/  BSYNC B0 ;  /* 0x0000000000007941 */ /* 0x000fea0003800000 */
.L_x_16858:
        /* <DEDUP_REMOVED lines=27> */
.L_x_16861:
[----:B------:R-:W-:Y:S05]  /*1f00*/  BSYNC B0 ;  /* 0x0000000000007941 */ /* 0x000fea0003800000 */
.L_x_16860:
        /* <DEDUP_REMOVED lines=28> */
.L_x_16863:
[----:B------:R-:W-:Y:S05]  /*20d0*/  BSYNC B0 ;  /* 0x0000000000007941 */ /* 0x000fea0003800000 */
.L_x_16862:
        /* <DEDUP_REMOVED lines=26> */
.L_x_16865:
[----:B------:R-:W-:Y:S05]  /*2280*/  BSYNC B0 ;  /* 0x0000000000007941 */ /* 0x000fea0003800000 */
.L_x_16864:
        /* <DEDUP_REMOVED lines=18> */
.L_x_16868:
[----:B------:R-:W-:-:S13]  /*23b0*/  ISETP.GE.AND P0, PT, R3, R0, PT ;  /* 0x000000000300720c */ /* 0x000fda0003f06270 */
[----:B------:R-:W-:Y:S05]  /*23c0*/  @P0 BRA `(.L_x_16870) ;  /* 0x0000000000300947 */ /* 0x000fea0003800000 */
[----:B0-----:R-:W0:Y:S01]  /*23d0*/  LDC.64 R6, c[0x0][0x218] ;  /* 0x00008600ff067b82 */ /* 0x001e220000000a00 */
[----:B------:R-:W-:Y:S01]  /*23e0*/  IMAD.IADD R5, R2, 0x1, R3 ;  /* 0x0000000102057824 */ /* 0x000fe200078e0203 */
[----:B------:R-:W-:-:S03]  /*23f0*/  IADD3 R3, R3, 0x80, RZ ;  /* 0x0000008003037810 */ /* 0x000fc60007ffe0ff */
[----:B0-----:R-:W-:-:S05]  /*2400*/  IMAD.WIDE.U32 R6, R5, 0x4, R6 ;  /* 0x0000000405067825 */ /* 0x001fca00078e0006 */
[----:B------:R1:W-:Y:S02]  /*2410*/  STG.E desc[UR4][R6.64], R10 ;  /* 0x0000000a06007986 */ /* 0x0003e4000c101904 */
.L_x_16869:
[----:B------:R-:W-:-:S13]  /*2420*/  ISETP.GE.AND P0, PT, R3, R0, PT ;  /* 0x000000000300720c */ /* 0x000fda0003f06270 */
[----:B------:R-:W-:Y:S05]  /*2430*/  @P0 BRA `(.L_x_16871) ;  /* 0x0000000000340947 */ /* 0x000fea0003800000 */
[----:B01----:R-:W0:Y:S01]  /*2440*/  LDC.64 R6, c[0x0][0x218] ;  /* 0x00008600ff067b82 */ /* 0x003e220000000a00 */
[----:B------:R-:W-:Y:S02]  /*2450*/  IMAD.IADD R5, R2, 0x1, R3 ;  /* 0x0000000102057824 */ /* 0x000fe400078e0203 */
[----:B------:R-:W-:Y:S02]  /*2460*/  VIADD R3, R3, 0x80 ;  /* 0x0000008003037836 */ /* 0x000fe40000000000 */
[----:B0-----:R-:W-:-:S05]  /*2470*/  IMAD.WIDE.U32 R6, R5, 0x4, R6 ;  /* 0x0000000405067825 */ /* 0x001fca00078e0006 */
[----:B------:R1:W-:Y:S02]  /*2480*/  STG.E desc[UR4][R6.64], R11 ;  /* 0x0000000b06007986 */ /* 0x0003e4000c101904 */
.L_x_16870:
        /* <DEDUP_REMOVED lines=8> */
.L_x_16871:
[----:B------:R-:W-:Y:S05]  /*2510*/  BSYNC B1 ;  /* 0x0000000000017941 */ /* 0x000fea0003800000 */
.L_x_16867:
[----:B------:R-:W-:-:S13]  /*2520*/  ISETP.GE.AND P0, PT, R3, R0, PT ;  /* 0x000000000300720c */ /* 0x000fda0003f06270 */
[----:B012---:R-:W0:Y:S01]  /*2530*/  @!P0 LDC.64 R6, c[0x0][0x218] ;  /* 0x00008600ff068b82 */ /* 0x007e220000000a00 */
[----:B------:R-:W-:Y:S01]  /*2540*/  @!P0 IMAD.IADD R5, R2, 0x1, R3 ;  /* 0x0000000102058824 */ /* 0x000fe200078e0203 */
[----:B------:R-:W-:-:S03]  /*2550*/  @!P0 IADD3 R3, R3, 0x80, RZ ;  /* 0x0000008003038810 */ /* 0x000fc60007ffe0ff */
[----:B0-----:R-:W-:-:S05]  /*2560*/  @!P0 IMAD.WIDE.U32 R6, R5, 0x4, R6 ;  /* 0x0000000405068825 */ /* 0x001fca00078e0006 */
[----:B------:R2:W-:Y:S02]  /*2570*/  @!P0 STG.E desc[UR4][R6.64], R13 ;  /* 0x0000000d06008986 */ /* 0x0005e4000c101904 */
.L_x_16872:
[----:B------:R-:W-:Y:S05]  /*2580*/  BSYNC B0 ;  /* 0x0000000000007941 */ /* 0x000fea0003800000 */
.L_x_16866:
        /* <DEDUP_REMOVED lines=8> */
.L_x_16873:
        /* <DEDUP_REMOVED lines=15> */
.L_x_22919:


//--------------------- .text._ZN2at6native29vectorized_elementwise_kernelILi8ENS0_13BinaryFunctorIiiiZZZNS0_15binary_internal21div_trunc_kernel_cudaERNS_18TensorIteratorBaseEENKUlvE_clEvENKUlvE1_clEvEUliiE_EESt5arrayIPcLm3EEEEviT0_T1_ --------------------------
	.section	.text._ZN2at6native29vectorized_elementwise_kernelILi8ENS0_13BinaryFunctorIiiiZZZNS0_15binary_internal21div_trunc_kernel_cudaERNS_18TensorIteratorBaseEENKUlvE_clEvENKUlvE1_clEvEUliiE_EESt5arrayIPcLm3EEEEviT0_T1_,"ax",@progbits
	.align	128
        .global         _ZN2at6native29vectorized_elementwise_kernelILi8ENS0_13BinaryFunctorIiiiZZZNS0_15binary_internal21div_trunc_kernel_cudaERNS_18TensorIteratorBaseEENKUlvE_clEvENKUlvE1_clEvEUliiE_EESt5arrayIPcLm3EEEEviT0_T1_
        .type           _ZN2at6native29vectorized_elementwise_kernelILi8ENS0_13BinaryFunctorIiiiZZZNS0_15binary_internal21div_trunc_kernel_cudaERNS_18TensorIteratorBaseEENKUlvE_clEvENKUlvE1_clEvEUliiE_EESt5arrayIPcLm3EEEEviT0_T1_,@function
        .size           _ZN2at6native29vectorized_elementwise_kernelILi8ENS0_13BinaryFunctorIiiiZZZNS0_15binary_internal21div_trunc_kernel_cudaERNS_18TensorIteratorBaseEENKUlvE_clEvENKUlvE1_clEvEUliiE_EESt5arrayIPcLm3EEEEviT0_T1_,(.L_x_22920 - _ZN2at6native29vectorized_elementwise_kernelILi8ENS0_13BinaryFunctorIiiiZZZNS0_15binary_internal21div_trunc_kernel_cudaERNS_18TensorIteratorBaseEENKUlvE_clEvENKUlvE1_clEvEUliiE_EESt5arrayIPcLm3EEEEviT0_T1_)
        .other          _ZN2at6native29vectorized_elementwise_kernelILi8ENS0_13BinaryFunctorIiiiZZZNS0_15binary_internal21div_trunc_kernel_cudaERNS_18TensorIteratorBaseEENKUlvE_clEvENKUlvE1_clEvEUliiE_EESt5arrayIPcLm3EEEEviT0_T1_,@"STO_CUDA_ENTRY STV_DEFAULT"
_ZN2at6native29vectorized_elementwise_kernelILi8ENS0_13BinaryFunctorIiiiZZZNS0_15binary_internal21div_trunc_kernel_cudaERNS_18TensorIteratorBaseEENKUlvE_clEvENKUlvE1_clEvEUliiE_EESt5arrayIPcLm3EEEEviT0_T1_:
.text._ZN2at6native29vectorized_elementwise_kernelILi8ENS0_13BinaryFunctorIiiiZZZNS0_15binary_internal21div_trunc_kernel_cudaERNS_18TensorIteratorBaseEENKUlvE_clEvENKUlvE1_clEvEUliiE_EESt5arrayIPcLm3EEEEviT0_T1_:
        /* <DEDUP_REMOVED lines=226> */
.L_x_16874:
        /* <DEDUP_REMOVED lines=113> */
.L_x_16876:
[----:B------:R-:W-:Y:S05]  /*1530*/  BSYNC B0 ;  /* 0x0000000000007941 */ /* 0x000fea0003800000 */
.L_x_16875:
        /* <DEDUP_REMOVED lines=29> */
.L_x_16878:
[----:B------:R-:W-:Y:S05]  /*1710*/  BSYNC B0 ;  /* 0x0000000000007941 */ /* 0x000fea0003800000 */
.L_x_16877:
        /* <DEDUP_REMOVED lines=29> */
.L_x_16880:
[----:B------:R-:W-:Y:S05]  /*18f0*/  BSYNC B0 ;  /* 0x0000000000007941 */ /* 0x000fea0003800000 */
.L_x_16879:
        /* <DEDUP_REMOVED lines=29> */
.L_x_16882:
[----:B------:R-:W-:Y:S05]  /*1ad0*/  BSYNC B0 ;  /* 0x0000000000007941 */ /* 0x000fea0003800000 */
.L_x_16881:
        /* <DEDUP_REMOVED lines=38> */
.L_x_16884:
[----:B------:R-:W-:Y:S05]  /*1d40*/  BSYNC B0 ;  /* 0x0000000000007941 */ /* 0x000fea0003800000 */
.L_x_16883:
        /* <DEDUP_REMOVED lines=27> */
.L_x_16886:
[----:B------:R-:W-:Y:S05]  /*1f00*/  BSYNC B0 ;  /* 0x0000000000007941 */ /* 0x000fea0003800000 */
.L_x_16885:
        /* <DEDUP_REMOVED lines=28> */
.L_x_16888:
[----:B------:R-:W-:Y:S05]  /*20d0*/  BSYNC B0 ;  /* 0x0000000000007941 */ /* 0x000fea0003800000 */
.L_x_16887:
        /* <DEDUP_REMOVED lines=26> */
.L_x_16890:
[----:B------:R-:W-:Y:S05]  /*2280*/  BSYNC B0 ;  /* 0x0000000000007941 */ /* 0x000fea0003800000 */
.L_x_16889:
        /* <DEDUP_REMOVED lines=18> */
.L_x_16893:
[----:B------:R-:W-:-:S13]  /*23b0*/  ISETP.GE.AND P0, PT, R3, R0, PT ;  /* 0x000000000300720c */ /* 0x000fda0003f06270 */
[----:B------:R-:W-:Y:S05]  /*23c0*/  @P0 BRA `(.L_x_16895) ;  /* 0x0000000000300947 */ /* 0x000fea0003800000 */
[----:B0-----:R-:W0:Y:S01]  /*23d0*/  LDC.64 R6, c[0x0][0x218] ;  /* 0x00008600ff067b82 */ /* 0x001e220000000a00 */
[----:B------:R-:W-:Y:S01]  /*23e0*/  IMAD.IADD R5, R2, 0x1, R3 ;  /* 0x0000000102057824 */ /* 0x000fe200078e0203 */
[----:B------:R-:W-:-:S03]  /*23f0*/  IADD3 R3, R3, 0x80, RZ ;  /* 0x0000008003037810 */ /* 0x000fc60007ffe0ff */
[----:B0-----:R-:W-:-:S05]  /*2400*/  IMAD.WIDE.U32 R6, R5, 0x4, R6 ;  /* 0x0000000405067825 */ /* 0x001fca00078e0006 */
[----:B------:R1:W-:Y:S02]  /*2410*/  STG.E desc[UR4][R6.64], R10 ;  /* 0x0000000a06007986 */ /* 0x0003e4000c101904 */
.L_x_16894:
[----:B------:R-:W-:-:S13]  /*2420*/  ISETP.GE.AND P0, PT, R3, R0, PT ;  /* 0x000000000300720c */ /* 0x000fda0003f06270 */
[----:B------:R-:W-:Y:S05]  /*2430*/  @P0 BRA `(.L_x_16896) ;  /* 0x0000000000340947 */ /* 0x000fea0003800000 */
[----:B01----:R-:W0:Y:S01]  /*2440*/  LDC.64 R6, c[0x0][0x218] ;  /* 0x00008600ff067b82 */ /* 0x003e220000000a00 */
[----:B------:R-:W-:Y:S02]  /*2450*/  IMAD.IADD R5, R2, 0x1, R3 ;  /* 0x0000000102057824 */ /* 0x000fe400078e0203 */
[----:B------:R-:W-:Y:S02]  /*2460*/  VIADD R3, R3, 0x80 ;  /* 0x0000008003037836 */ /* 0x000fe40000000000 */
[----:B0-----:R-:W-:-:S05]  /*2470*/  IMAD.WIDE.U32 R6, R5, 0x4, R6 ;  /* 0x0000000405067825 */ /* 0x001fca00078e0006 */
[----:B------:R1:W-:Y:S02]  /*2480*/  STG.E desc[UR4][R6.64], R11 ;  /* 0x0000000b06007986 */ /* 0x0003e4000c101904 */
.L_x_16895:
        /* <DEDUP_REMOVED lines=8> */
.L_x_16896:
[----:B------:R-:W-:Y:S05]  /*2510*/  BSYNC B1 ;  /* 0x0000000000017941 */ /* 0x000fea0003800000 */
.L_x_16892:
[----:B------:R-:W-:-:S13]  /*2520*/  ISETP.GE.AND P0, PT, R3, R0, PT ;  /* 0x000000000300720c */ /* 0x000fda0003f06270 */
[----:B012---:R-:W0:Y:S01]  /*2530*/  @!P0 LDC.64 R6, c[0x0][0x218] ;  /* 0x00008600ff068b82 */ /* 0x007e220000000a00 */
[----:B------:R-:W-:Y:S01]  /*2540*/  @!P0 IMAD.IADD R5, R2, 0x1, R3 ;  /* 0x0000000102058824 */ /* 0x000fe200078e0203 */
[----:B------:R-:W-:-:S03]  /*2550*/  @!P0 IADD3 R3, R3, 0x80, RZ ;  /* 0x0000008003038810 */ /* 0x000fc60007ffe0ff */
[----:B0-----:R-:W-:-:S05]  /*2560*/  @!P0 IMAD.WIDE.U32 R6, R5, 0x4, R6 ;  /* 0x0000000405068825 */ /* 0x001fca00078e0006 */
[----:B------:R2:W-:Y:S02]  /*2570*/  @!P0 STG.E desc[UR4][R6.64], R13 ;  /* 0x0000000d06008986 */ /* 0x0005e4000c101904 */
.L_x_16897:
[----:B------:R-:W-:Y:S05]  /*2580*/  BSYNC B0 ;  /* 0x0000000000007941 */ /* 0x000fea0003800000 */
.L_x_16891:
        /* <DEDUP_REMOVED lines=8> */
.L_x_16898:
        /* <DEDUP_REMOVED lines=15> */
.L_x_22920:


//--------------------- .text._ZN2at6native18elementwise_kernelILi128ELi4EZNS0_15gpu_kernel_implINS0_13BUnaryFunctorIiiiZZZNS0_15binary_internal21div_trunc_kernel_cudaERNS_18TensorIteratorBaseEENKUlvE_clEvENKUlvE1_clEvEUliiE_EEEEvS6_RKT_EUliE_EEviT1_ --------------------------
	.section	.text._ZN2at6native18elementwise_kernelILi128ELi4EZNS0_15gpu_kernel_implINS0_13BUnaryFunctorIiiiZZZNS0_15binary_internal21div_trunc_kernel_cudaERNS_18TensorIteratorBaseEENKUlvE_clEvENKUlvE1_clEvEUliiE_EEEEvS6_RKT_EUliE_EEviT1_,"ax",@progbits
	.align	128
        .global         _ZN2at6native18elementwise_kernelILi128ELi4EZNS0_15gpu_kernel_implINS0_13BUnaryFunctorIiiiZZZNS0_15binary_internal21div_trunc_kernel_cudaERNS_18TensorIteratorBaseEENKUlvE_clEvENKUlvE1_clEvEUliiE_EEEEvS6_RKT_EUliE_EEviT1_
        .type           _ZN2at6native18elementwise_kernelILi128ELi4EZNS0_15gpu_kernel_implINS0_13BUnaryFunctorIiiiZZZNS0_15binary_internal21div_trunc_kernel_cudaERNS_18TensorIteratorBaseEENKUlvE_clEvENKUlvE1_clEvEUliiE_EEEEvS6_RKT_EUliE_EEviT1_,@function
        .size           _ZN2at6native18elementwise_kernelILi128ELi4EZNS0_15gpu_kernel_implINS0_13BUnaryFunctorIiiiZZZNS0_15binary_internal21div_trunc_kernel_cudaERNS_18TensorIteratorBaseEENKUlvE_clEvENKUlvE1_clEvEUliiE_EEEEvS6_RKT_EUliE_EEviT1_,(.L_x_22921 - _ZN2at6native18elementwise_kernelILi128ELi4EZNS0_15gpu_kernel_implINS0_13BUnaryFunctorIiiiZZZNS0_15binary_internal21div_trunc_kernel_cudaERNS_18TensorIteratorBaseEENKUlvE_clEvENKUlvE1_clEvEUliiE_EEEEvS6_RKT_EUliE_EEviT1_)
        .other          _ZN2at6native18elementwise_kernelILi128ELi4EZNS0_15gpu_kernel_implINS0_13BUnaryFunctorIiiiZZZNS0_15binary_internal21div_trunc_kernel_cudaERNS_18TensorIteratorBaseEENKUlvE_clEvENKUlvE1_clEvEUliiE_EEEEvS6_RKT_EUliE_EEviT1_,@"STO_CUDA_ENTRY STV_DEFAULT"
_ZN2at6native18elementwise_kernelILi128ELi4EZNS0_15gpu_kernel_implINS0_13BUnaryFunctorIiiiZZZNS0_15binary_internal21div_trunc_kernel_cudaERNS_18TensorIteratorBaseEENKUlvE_clEvENKUlvE1_clEvEUliiE_EEEEvS6_RKT_EUliE_EEviT1_:
.text._ZN2at6native18elementwise_kernelILi128ELi4EZNS0_15gpu_kernel_implINS0_13BUnaryFunctorIiiiZZZNS0_15binary_internal21div_trunc_kernel_cudaERNS_18TensorIteratorBaseEENKUlvE_clEvENKUlvE1_clEvEUliiE_EEEEvS6_RKT_EUliE_EEviT1_:
        /* <DEDUP_REMOVED lines=314> */
.L_x_16901:
        /* <DEDUP_REMOVED lines=20> */
.L_x_16905:
[----:B------:R0:W5:Y:S01]  /*14e0*/  LDG.E.U8 R19, desc[UR36][R2.64] ;  /* 0x0000002402137981 */ /* 0x000162000c1e1100 */
[----:B------:R-:W-:Y:S05]  /*14f0*/  BRA `(.L_x_16907) ;  /* 0x0000000c00347947 */ /* 0x000fea0003800000 */
.L_x_16904:
        /* <DEDUP_REMOVED lines=8> */
.L_x_16909:
[----:B------:R0:W5:Y:S01]  /*1580*/  LDG.E R19, desc[UR36][R2.64] ;  /* 0x0000002402137981 */ /* 0x000162000c1e1900 */
[----:B------:R-:W-:Y:S05]  /*1590*/  BRA `(.L_x_16907) ;  /* 0x0000000c000c7947 */ /* 0x000fea0003800000 */
.L_x_16908:
[----:B------:R0:W5:Y:S01]  /*15a0*/  LDG.E.S16 R19, desc[UR36][R2.64] ;  /* 0x0000002402137981 */ /* 0x000162000c1e1700 */
[----:B------:R-:W-:Y:S05]  /*15b0*/  BRA `(.L_x_16907) ;  /* 0x0000000c00047947 */ /* 0x000fea0003800000 */
.L_x_16903:
        /* <DEDUP_REMOVED lines=9> */
.L_x_16911:
[----:B------:R-:W2:Y:S02]  /*1650*/  LDG.E.U16 R2, desc[UR36][R2.64] ;  /* 0x0000002402027981 */ /* 0x000ea4000c1e1500 */
[----:B--2---:R-:W-:-:S06]  /*1660*/  HADD2.F32 R19, -RZ, R2.H0_H0 ;  /* 0x20000002ff137230 */ /* 0x004fcc0000004100 */
[----:B------:R-:W0:Y:S01]  /*1670*/  F2I.FTZ.TRUNC.NTZ R19, R19 ;  /* 0x0000001300137305 */ /* 0x000e22000021f100 */
[----:B------:R-:W-:Y:S05]  /*1680*/  BRA `(.L_x_16907) ;  /* 0x0000000800d07947 */ /* 0x000fea0003800000 */
.L_x_16910:
        /* <DEDUP_REMOVED lines=9> */
.L_x_16913:
[----:B------:R-:W2:Y:S02]  /*1720*/  LDG.E.U16 R2, desc[UR36][R2.64] ;  /* 0x0000002402027981 */ /* 0x000ea4000c1e1500 */
[----:B--2---:R-:W-:-:S06]  /*1730*/  HADD2.F32 R19, -RZ, R2.H0_H0 ;  /* 0x20000002ff137230 */ /* 0x004fcc0000004100 */
[----:B------:R-:W0:Y:S01]  /*1740*/  F2I.FTZ.TRUNC.NTZ R19, R19 ;  /* 0x0000001300137305 */ /* 0x000e22000021f100 */
[----:B------:R-:W-:Y:S05]  /*1750*/  BRA `(.L_x_16907) ;  /* 0x00000008009c7947 */ /* 0x000fea0003800000 */
.L_x_16912:
[----:B------:R-:W2:Y:S02]  /*1760*/  LDG.E.64 R2, desc[UR36][R2.64] ;  /* 0x0000002402027981 */ /* 0x000ea4000c1e1b00 */
[----:B--2---:R0:W1:Y:S01]  /*1770*/  F2I.F64.TRUNC R19, R2 ;  /* 0x0000000200137311 */ /* 0x004062000030d100 */
[----:B------:R-:W-:Y:S05]  /*1780*/  BRA `(.L_x_16907) ;  /* 0x0000000800907947 */ /* 0x000fea0003800000 */
.L_x_16902:
        /* <DEDUP_REMOVED lines=12> */
.L_x_16916:
[----:B------:R-:W2:Y:S02]  /*1850*/  LDG.E.64 R2, desc[UR36][R2.64] ;  /* 0x0000002402027981 */ /* 0x000ea4000c1e1b00 */
[----:B--2---:R0:W1:Y:S01]  /*1860*/  F2I.F64.TRUNC R19, R2 ;  /* 0x0000000200137311 */ /* 0x004062000030d100 */
[----:B------:R-:W-:Y:S05]  /*1870*/  BRA `(.L_x_16907) ;  /* 0x0000000800547947 */ /* 0x000fea0003800000 */
.L_x_16915:
        /* <DEDUP_REMOVED lines=27> */
.L_x_16918:
        /* <DEDUP_REMOVED lines=14> */
.L_x_16917:
[----:B------:R-:W2:Y:S02]  /*1b10*/  LDG.E.U16 R19, desc[UR36][R2.64] ;  /* 0x0000002402137981 */ /* 0x000ea4000c1e1500 */
[----:B--2---:R-:W-:-:S06]  /*1b20*/  IMAD.U32 R19, R19, 0x10000, RZ ;  /* 0x0001000013137824 */ /* 0x004fcc00078e00ff */
[----:B------:R-:W0:Y:S01]  /*1b30*/  F2I.FTZ.TRUNC.NTZ R19, R19 ;  /* 0x0000001300137305 */ /* 0x000e22000021f100 */
[----:B------:R-:W-:Y:S05]  /*1b40*/  BRA `(.L_x_16907) ;  /* 0x0000000400a07947 */ /* 0x000fea0003800000 */
.L_x_16914:
        /* <DEDUP_REMOVED lines=10> */
.L_x_16921:
        /* <DEDUP_REMOVED lines=21> */
.L_x_16925:
[----:B------:R-:W-:Y:S05]  /*1d40*/  BSYNC B1 ;  /* 0x0000000000017941 */ /* 0x000fea0003800000 */
.L_x_16924:
[----:B------:R-:W-:Y:S01]  /*1d50*/  IMAD.SHL.U32 R2, R2, 0x100000, RZ ;  /* 0x0010000002027824 */ /* 0x000fe200078e00ff */
[----:B------:R-:W-:-:S04]  /*1d60*/  LEA R0, R0, 0x3b800000, 0x17 ;  /* 0x3b80000000007811 */ /* 0x000fc800078eb8ff */
[----:B------:R-:W-:-:S07]  /*1d70*/  LOP3.LUT R19, R0, R2, R19, 0xfe, !PT ;  /* 0x0000000200137212 */ /* 0x000fce00078efe13 */
.L_x_16923:
[----:B------:R-:W-:Y:S05]  /*1d80*/  BSYNC B0 ;  /* 0x0000000000007941 */ /* 0x000fea0003800000 */
.L_x_16922:
[----:B------:R-:W1:Y:S01]  /*1d90*/  F2I.FTZ.TRUNC.NTZ R19, R19 ;  /* 0x0000001300137305 */ /* 0x000e62000021f100 */
[----:B------:R-:W-:Y:S05]  /*1da0*/  BRA `(.L_x_16907) ;  /* 0x0000000400087947 */ /* 0x000fea0003800000 */
.L_x_16920:
        /* <DEDUP_REMOVED lines=21> */
.L_x_16929:
[----:B------:R-:W-:Y:S05]  /*1f00*/  BSYNC B1 ;  /* 0x0000000000017941 */ /* 0x000fea0003800000 */
.L_x_16928:
[----:B------:R-:W-:Y:S01]  /*1f10*/  IMAD.SHL.U32 R2, R2, 0x200000, RZ ;  /* 0x0020000002027824 */ /* 0x000fe200078e00ff */
[----:B------:R-:W-:-:S04]  /*1f20*/  LEA R0, R0, 0x37800000, 0x17 ;  /* 0x3780000000007811 */ /* 0x000fc800078eb8ff */
[----:B------:R-:W-:-:S07]  /*1f30*/  LOP3.LUT R19, R0, R2, R19, 0xfe, !PT ;  /* 0x0000000200137212 */ /* 0x000fce00078efe13 */
.L_x_16927:
[----:B------:R-:W-:Y:S05]  /*1f40*/  BSYNC B0 ;  /* 0x0000000000007941 */ /* 0x000fea0003800000 */
.L_x_16926:
[----:B------:R-:W2:Y:S01]  /*1f50*/  F2I.FTZ.TRUNC.NTZ R19, R19 ;  /* 0x0000001300137305 */ /* 0x000ea2000021f100 */
[----:B------:R-:W-:Y:S05]  /*1f60*/  BRA `(.L_x_16907) ;  /* 0x0000000000987947 */ /* 0x000fea0003800000 */
.L_x_16919:
        /* <DEDUP_REMOVED lines=14> */
.L_x_16933:
[----:B------:R-:W-:Y:S05]  /*2050*/  BSYNC B0 ;  /* 0x0000000000007941 */ /* 0x000fea0003800000 */
.L_x_16932:
[----:B------:R-:W4:Y:S01]  /*2060*/  F2I.FTZ.TRUNC.NTZ R19, R19 ;  /* 0x0000001300137305 */ /* 0x000f22000021f100 */
[----:B------:R-:W-:Y:S05]  /*2070*/  BRA `(.L_x_16907) ;  /* 0x0000000000547947 */ /* 0x000fea0003800000 */
.L_x_16906:
        /* <DEDUP_REMOVED lines=17> */
.L_x_16934:
[----:B------:R-:W-:Y:S05]  /*2190*/  BRA `(.L_x_16907) ;  /* 0x00000000000c7947 */ /* 0x000fea0003800000 */
.L_x_16931:
[----:B------:R0:W5:Y:S01]  /*21a0*/  LDG.E R19, desc[UR36][R2.64] ;  /* 0x0000002402137981 */ /* 0x000162000c1e1900 */
[----:B------:R-:W-:Y:S05]  /*21b0*/  BRA `(.L_x_16907) ;  /* 0x0000000000047947 */ /* 0x000fea0003800000 */
.L_x_16930:
[----:B------:R3:W5:Y:S02]  /*21c0*/  LDG.E R19, desc[UR36][R2.64] ;  /* 0x0000002402137981 */ /* 0x000764000c1e1900 */
.L_x_16907:
[----:B0-----:R-:W0:Y:S02]  /*21d0*/  LDC R4, c[0x0][0x424] ;  /* 0x00010900ff047b82 */ /* 0x001e240000000800 */
[----:B0-----:R-:W-:-:S04]  /*21e0*/  IABS R5, R4 ;  /* 0x0000000400057213 */ /* 0x001fc80000000000 */
[----:B------:R-:W0:Y:S08]  /*21f0*/  I2F.RP R0, R5 ;  /* 0x0000000500007306 */ /* 0x000e300000209400 */
[----:B0-----:R-:W3:Y:S02]  /*2200*/  MUFU.RCP R0, R0 ;  /* 0x0000000000007308 */ /* 0x001ee40000001000 */
[----:B---3--:R-:W-:-:S06]  /*2210*/  VIADD R2, R0, 0xffffffe ;  /* 0x0ffffffe00027836 */ /* 0x008fcc0000000000 */
[----:B------:R0:W3:Y:S02]  /*2220*/  F2I.FTZ.U32.TRUNC.NTZ R3, R2 ;  /* 0x0000000200037305 */ /* 0x0000e4000021f000 */
[----:B0-----:R-:W-:Y:S02]  /*2230*/  IMAD.MOV.U32 R2, RZ, RZ, RZ ;  /* 0x000000ffff027224 */ /* 0x001fe400078e00ff */
[----:B---3--:R-:W-:-:S04]  /*2240*/  IMAD.MOV R6, RZ, RZ, -R3 ;  /* 0x000000ffff067224 */ /* 0x008fc800078e0a03 */
[----:B------:R-:W-:Y:S01]  /*2250*/  IMAD R7, R6, R5, RZ ;  /* 0x0000000506077224 */ /* 0x000fe200078e02ff */
[----:B-12-45:R-:W-:Y:S02]  /*2260*/  IABS R6, R19 ;  /* 0x0000001300067213 */ /* 0x036fe40000000000 */
[----:B------:R-:W-:Y:S01]  /*2270*/  LOP3.LUT R19, R19, R4, RZ, 0x3c, !PT ;  /* 0x0000000413137212 */ /* 0x000fe200078e3cff */
[----:B------:R-:W-:-:S03]  /*2280*/  IMAD.HI.U32 R3, R3, R7, R2 ;  /* 0x0000000703037227 */ /* 0x000fc600078e0002 */
[----:B------:R-:W-:-:S03]  /*2290*/  ISETP.GE.AND P1, PT, R19, RZ, PT ;  /* 0x000000ff1300720c */ /* 0x000fc60003f26270 */
[----:B------:R-:W-:-:S04]  /*22a0*/  IMAD.HI.U32 R3, R3, R6, RZ ;  /* 0x0000000603037227 */ /* 0x000fc800078e00ff */
[----:B------:R-:W-:-:S04]  /*22b0*/  IMAD.MOV R0, RZ, RZ, -R3 ;  /* 0x000000ffff007224 */ /* 0x000fc800078e0a03 */
[C---:B------:R-:W-:Y:S02]  /*22c0*/  IMAD R0, R5.reuse, R0, R6 ;  /* 0x0000000005007224 */ /* 0x040fe400078e0206 */
        /* <DEDUP_REMOVED lines=23> */
.L_x_16938:
[----:B------:R3:W-:Y:S01]  /*2440*/  STG.E.U8 desc[UR36][R16.64], R2 ;  /* 0x0000000210007986 */ /* 0x0007e2000c101124 */
[----:B------:R-:W-:Y:S05]  /*2450*/  BRA `(.L_x_16940) ;  /* 0x0000000c00507947 */ /* 0x000fea0003800000 */
.L_x_16937:
        /* <DEDUP_REMOVED lines=9> */
.L_x_16942:
[----:B------:R1:W-:Y:S01]  /*24f0*/  STG.E desc[UR36][R16.64], R2 ;  /* 0x0000000210007986 */ /* 0x0003e2000c101924 */
[----:B------:R-:W-:Y:S05]  /*2500*/  BRA `(.L_x_16940) ;  /* 0x0000000c00247947 */ /* 0x000fea0003800000 */
.L_x_16941:
[----:B------:R2:W-:Y:S01]  /*2510*/  STG.E.U16 desc[UR36][R16.64], R2 ;  /* 0x0000000210007986 */ /* 0x0005e2000c101524 */
[----:B------:R-:W-:Y:S05]  /*2520*/  BRA `(.L_x_16940) ;  /* 0x0000000c001c7947 */ /* 0x000fea0003800000 */
.L_x_16936:
        /* <DEDUP_REMOVED lines=9> */
.L_x_16944:
[----:B------:R-:W-:-:S04]  /*25c0*/  I2FP.F32.S32 R0, R2 ;  /* 0x0000000200007245 */ /* 0x000fc80000201400 */
[----:B------:R-:W-:-:S05]  /*25d0*/  F2FP.F16.F32.PACK_AB R0, RZ, R0 ;  /* 0x00000000ff00723e */ /* 0x000fca00000000ff */
[----:B------:R0:W-:Y:S01]  /*25e0*/  STG.E.U16 desc[UR36][R16.64], R0 ;  /* 0x0000000010007986 */ /* 0x0001e2000c101524 */
[----:B------:R-:W-:Y:S05]  /*25f0*/  BRA `(.L_x_16940) ;  /* 0x0000000800e87947 */ /* 0x000fea0003800000 */
.L_x_16943:
        /* <DEDUP_REMOVED lines=10> */
.L_x_16946:
[----:B------:R-:W-:-:S04]  /*26a0*/  I2FP.F32.S32 R2, R2 ;  /* 0x0000000200027245 */ /* 0x000fc80000201400 */
[----:B------:R-:W-:-:S04]  /*26b0*/  F2FP.F16.F32.PACK_AB R3, RZ, R2 ;  /* 0x00000002ff03723e */ /* 0x000fc800000000ff */
[----:B------:R-:W-:-:S05]  /*26c0*/  PRMT R3, R3, 0x5410, RZ ;  /* 0x0000541003037816 */ /* 0x000fca00000000ff */
[----:B------:R0:W-:Y:S01]  /*26d0*/  STG.E desc[UR36][R16.64], R3 ;  /* 0x0000000310007986 */ /* 0x0001e2000c101924 */
[----:B------:R-:W-:Y:S05]  /*26e0*/  BRA `(.L_x_16940) ;  /* 0x0000000800ac7947 */ /* 0x000fea0003800000 */
.L_x_16945:
[----:B------:R-:W0:Y:S02]  /*26f0*/  I2F.F64 R2, R2 ;  /* 0x0000000200027312 */ /* 0x000e240000201c00 */
[----:B0-----:R0:W-:Y:S01]  /*2700*/  STG.E.64 desc[UR36][R16.64], R2 ;  /* 0x0000000210007986 */ /* 0x0011e2000c101b24 */
[----:B------:R-:W-:Y:S05]  /*2710*/  BRA `(.L_x_16940) ;  /* 0x0000000800a07947 */ /* 0x000fea0003800000 */
.L_x_16935:
        /* <DEDUP_REMOVED lines=12> */
.L_x_16949:
[----:B------:R-:W0:Y:S01]  /*27e0*/  I2F.F64 R4, R2 ;  /* 0x0000000200047312 */ /* 0x000e220000201c00 */
[----:B------:R-:W-:-:S05]  /*27f0*/  CS2R R6, SRZ ;  /* 0x0000000000067805 */ /* 0x000fca000001ff00 */
[----:B0-----:R0:W-:Y:S01]  /*2800*/  STG.E.128 desc[UR36][R16.64], R4 ;  /* 0x0000000410007986 */ /* 0x0011e2000c101d24 */
[----:B------:R-:W-:Y:S05]  /*2810*/  BRA `(.L_x_16940) ;  /* 0x0000000800607947 */ /* 0x000fea0003800000 */
.L_x_16948:
        /* <DEDUP_REMOVED lines=21> */
.L_x_16953:
[----:B------:R-:W-:Y:S05]  /*2970*/  BSYNC B0 ;  /* 0x0000000000007941 */ /* 0x000fea0003800000 */
.L_x_16952:
[----:B------:R-:W-:-:S05]  /*2980*/  LOP3.LUT R3, R0, R3, RZ, 0xfc, !PT ;  /* 0x0000000300037212 */ /* 0x000fca00078efcff */
[----:B------:R0:W-:Y:S01]  /*2990*/  STG.E.U8 desc[UR36][R16.64], R3 ;  /* 0x0000000310007986 */ /* 0x0001e2000c101124 */
[----:B------:R-:W-:Y:S05]  /*29a0*/  BRA `(.L_x_16940) ;  /* 0x0000000400fc7947 */ /* 0x000fea0003800000 */
.L_x_16951:
        /* <DEDUP_REMOVED lines=13> */
.L_x_16955:
[----:B------:R-:W-:Y:S01]  /*2a80*/  IMAD.MOV.U32 R0, RZ, RZ, 0x7f ;  /* 0x0000007fff007424 */ /* 0x000fe200078e00ff */
[----:B------:R-:W-:-:S04]  /*2a90*/  ISETP.GT.U32.AND P0, PT, R2, 0x7f800000, PT ;  /* 0x7f8000000200780c */ /* 0x000fc80003f04070 */
[----:B------:R-:W-:-:S09]  /*2aa0*/  SEL R0, R0, 0x7c, P0 ;  /* 0x0000007c00007807 */ /* 0x000fd20000000000 */
.L_x_16956:
[----:B------:R-:W-:Y:S05]  /*2ab0*/  BSYNC B0 ;  /* 0x0000000000007941 */ /* 0x000fea0003800000 */
.L_x_16954:
[----:B------:R-:W-:-:S04]  /*2ac0*/  LOP3.LUT R2, R3, 0x80000000, RZ, 0xc0, !PT ;  /* 0x8000000003027812 */ /* 0x000fc800078ec0ff */
[----:B------:R-:W-:-:S04]  /*2ad0*/  SHF.R.U32.HI R3, RZ, 0x18, R2 ;  /* 0x00000018ff037819 */ /* 0x000fc80000011602 */
[----:B------:R-:W-:-:S05]  /*2ae0*/  LOP3.LUT R3, R0, R3, RZ, 0xfc, !PT ;  /* 0x0000000300037212 */ /* 0x000fca00078efcff */
[----:B------:R0:W-:Y:S01]  /*2af0*/  STG.E.U8 desc[UR36][R16.64], R3 ;  /* 0x0000000310007986 */ /* 0x0001e2000c101124 */
[----:B------:R-:W-:Y:S05]  /*2b00*/  BRA `(.L_x_16940) ;  /* 0x0000000400a47947 */ /* 0x000fea0003800000 */
.L_x_16950:
[----:B------:R-:W-:-:S04]  /*2b10*/  I2FP.F32.S32 R0, R2 ;  /* 0x0000000200007245 */ /* 0x000fc80000201400 */
[----:B------:R-:W-:-:S05]  /*2b20*/  F2FP.BF16.F32.PACK_AB R0, RZ, R0 ;  /* 0x00000000ff00723e */ /* 0x000fca00000010ff */
[----:B------:R0:W-:Y:S01]  /*2b30*/  STG.E.U16 desc[UR36][R16.64], R0 ;  /* 0x0000000010007986 */ /* 0x0001e2000c101524 */
[----:B------:R-:W-:Y:S05]  /*2b40*/  BRA `(.L_x_16940) ;  /* 0x0000000400947947 */ /* 0x000fea0003800000 */
.L_x_16947:
        /* <DEDUP_REMOVED lines=10> */
.L_x_16959:
        /* <DEDUP_REMOVED lines=17> */
.L_x_16962:
[----:B------:R-:W-:-:S04]  /*2d00*/  LOP3.LUT R2, R3, 0x80000000, RZ, 0xc0, !PT ;  /* 0x8000000003027812 */ /* 0x000fc800078ec0ff */
[----:B------:R-:W-:-:S04]  /*2d10*/  SHF.R.U32.HI R3, RZ, 0x18, R2 ;  /* 0x00000018ff037819 */ /* 0x000fc80000011602 */
[----:B------:R-:W-:-:S04]  /*2d20*/  LOP3.LUT R0, R0, R3, RZ, 0xfc, !PT ;  /* 0x0000000300007212 */ /* 0x000fc800078efcff */
[----:B------:R-:W-:-:S07]  /*2d30*/  PRMT R8, R0, 0x7610, R8 ;  /* 0x0000761000087816 */ /* 0x000fce0000000008 */
.L_x_16961:
[----:B------:R-:W-:Y:S05]  /*2d40*/  BSYNC B0 ;  /* 0x0000000000007941 */ /* 0x000fea0003800000 */
.L_x_16960:
[----:B------:R0:W-:Y:S01]  /*2d50*/  STG.E.U8 desc[UR36][R16.64], R8 ;  /* 0x0000000810007986 */ /* 0x0001e2000c101124 */
[----:B------:R-:W-:Y:S05]  /*2d60*/  BRA `(.L_x_16940) ;  /* 0x00000004000c7947 */ /* 0x000fea0003800000 */
.L_x_16958:
        /* <DEDUP_REMOVED lines=17> */
.L_x_16965:
[----:B------:R-:W-:-:S04]  /*2e80*/  LOP3.LUT R2, R3, 0x80000000, RZ, 0xc0, !PT ;  /* 0x8000000003027812 */ /* 0x000fc800078ec0ff */
[----:B------:R-:W-:-:S04]  /*2e90*/  SHF.R.U32.HI R3, RZ, 0x18, R2 ;  /* 0x00000018ff037819 */ /* 0x000fc80000011602 */
[----:B------:R-:W-:-:S04]  /*2ea0*/  LOP3.LUT R0, R0, R3, RZ, 0xfc, !PT ;  /* 0x0000000300007212 */ /* 0x000fc800078efcff */
[----:B------:R-:W-:-:S07]  /*2eb0*/  PRMT R8, R0, 0x7610, R8 ;  /* 0x0000761000087816 */ /* 0x000fce0000000008 */
.L_x_16964:
[----:B------:R-:W-:Y:S05]  /*2ec0*/  BSYNC B0 ;  /* 0x0000000000007941 */ /* 0x000fea0003800000 */
.L_x_16963:
[----:B------:R0:W-:Y:S01]  /*2ed0*/  STG.E.U8 desc[UR36][R16.64], R8 ;  /* 0x0000000810007986 */ /* 0x0001e2000c101124 */
[----:B------:R-:W-:Y:S05]  /*2ee0*/  BRA `(.L_x_16940) ;  /* 0x0000000000ac7947 */ /* 0x000fea0003800000 */
.L_x_16957:
        /* <DEDUP_REMOVED lines=22> */
.L_x_16939:
        /* <DEDUP_REMOVED lines=16> */
.L_x_16968:
[----:B------:R-:W-:Y:S05]  /*3150*/  BRA `(.L_x_16940) ;  /* 0x0000000000107947 */ /* 0x000fea0003800000 */
.L_x_16967:
[----:B------:R-:W-:-:S05]  /*3160*/  SHF.R.S32.HI R3, RZ, 0x1f, R2 ;  /* 0x0000001fff037819 */ /* 0x000fca0000011402 */
[----:B------:R0:W-:Y:S01]  /*3170*/  STG.E.64 desc[UR36][R16.64], R2 ;  /* 0x0000000210007986 */ /* 0x0001e2000c101b24 */
[----:B------:R-:W-:Y:S05]  /*3180*/  BRA `(.L_x_16940) ;  /* 0x0000000000047947 */ /* 0x000fea0003800000 */
.L_x_16966:
[----:B------:R0:W-:Y:S02]  /*3190*/  STG.E desc[UR36][R16.64], R2 ;  /* 0x0000000210007986 */ /* 0x0001e4000c101924 */
.L_x_16940:
[----:B------:R-:W-:-:S04]  /*31a0*/  IMAD R18, R23, 0x200, R18 ;  /* 0x0000020017127824 */ /* 0x000fc800078e0212 */
[----:B------:R-:W-:-:S07]  /*31b0*/  VIADD R19, R18, 0x80 ;  /* 0x0000008012137836 */ /* 0x000fce0000000000 */
.L_x_16900:
[----:B------:R-:W-:Y:S05]  /*31c0*/  BSYNC B6 ;  /* 0x0000000000067941 */ /* 0x000fea0003800000 */
.L_x_16899:
        /* <DEDUP_REMOVED lines=307> */
.L_x_16971:
        /* <DEDUP_REMOVED lines=20> */
.L_x_16975:
[----:B------:R0:W5:Y:S01]  /*4640*/  LDG.E.U8 R18, desc[UR36][R2.64] ;  /* 0x0000002402127981 */ /* 0x000162000c1e1100 */
[----:B------:R-:W-:Y:S05]  /*4650*/  BRA `(.L_x_16977) ;  /* 0x0000000c00347947 */ /* 0x000fea0003800000 */
.L_x_16974:
        /* <DEDUP_REMOVED lines=8> */
.L_x_16979:
[----:B------:R0:W5:Y:S01]  /*46e0*/  LDG.E R18, desc[UR36][R2.64] ;  /* 0x0000002402127981 */ /* 0x000162000c1e1900 */
[----:B------:R-:W-:Y:S05]  /*46f0*/  BRA `(.L_x_16977) ;  /* 0x0000000c000c7947 */ /* 0x000fea0003800000 */
.L_x_16978:
[----:B------:R0:W5:Y:S01]  /*4700*/  LDG.E.S16 R18, desc[UR36][R2.64] ;  /* 0x0000002402127981 */ /* 0x000162000c1e1700 */
[----:B------:R-:W-:Y:S05]  /*4710*/  BRA `(.L_x_16977) ;  /* 0x0000000c00047947 */ /* 0x000fea0003800000 */
.L_x_16973:
        /* <DEDUP_REMOVED lines=9> */
.L_x_16981:
[----:B------:R-:W2:Y:S02]  /*47b0*/  LDG.E.U16 R2, desc[UR36][R2.64] ;  /* 0x0000002402027981 */ /* 0x000ea4000c1e1500 */
[----:B--2---:R-:W-:-:S06]  /*47c0*/  HADD2.F32 R18, -RZ, R2.H0_H0 ;  /* 0x20000002ff127230 */ /* 0x004fcc0000004100 */
[----:B------:R-:W0:Y:S01]  /*47d0*/  F2I.FTZ.TRUNC.NTZ R18, R18 ;  /* 0x0000001200127305 */ /* 0x000e22000021f100 */
[----:B------:R-:W-:Y:S05]  /*47e0*/  BRA `(.L_x_16977) ;  /* 0x0000000800d07947 */ /* 0x000fea0003800000 */
.L_x_16980:
        /* <DEDUP_REMOVED lines=9> */
.L_x_16983:
[----:B------:R-:W2:Y:S02]  /*4880*/  LDG.E.U16 R2, desc[UR36][R2.64] ;  /* 0x0000002402027981 */ /* 0x000ea4000c1e1500 */
[----:B--2---:R-:W-:-:S06]  /*4890*/  HADD2.F32 R18, -RZ, R2.H0_H0 ;  /* 0x20000002ff127230 */ /* 0x004fcc0000004100 */
[----:B------:R-:W0:Y:S01]  /*48a0*/  F2I.FTZ.TRUNC.NTZ R18, R18 ;  /* 0x0000001200127305 */ /* 0x000e22000021f100 */
[----:B------:R-:W-:Y:S05]  /*48b0*/  BRA `(.L_x_16977) ;  /* 0x00000008009c7947 */ /* 0x000fea0003800000 */
.L_x_16982:
[----:B------:R-:W2:Y:S02]  /*48c0*/  LDG.E.64 R2, desc[UR36][R2.64] ;  /* 0x0000002402027981 */ /* 0x000ea4000c1e1b00 */
[----:B--2---:R0:W1:Y:S01]  /*48d0*/  F2I.F64.TRUNC R18, R2 ;  /* 0x0000000200127311 */ /* 0x004062000030d100 */
[----:B------:R-:W-:Y:S05]  /*48e0*/  BRA `(.L_x_16977) ;  /* 0x0000000800907947 */ /* 0x000fea0003800000 */
.L_x_16972:
        /* <DEDUP_REMOVED lines=12> */
.L_x_16986:
[----:B------:R-:W2:Y:S02]  /*49b0*/  LDG.E.64 R2, desc[UR36][R2.64] ;  /* 0x0000002402027981 */ /* 0x000ea4000c1e1b00 */
[----:B--2---:R0:W1:Y:S01]  /*49c0*/  F2I.F64.TRUNC R18, R2 ;  /* 0x0000000200127311 */ /* 0x004062000030d100 */
[----:B------:R-:W-:Y:S05]  /*49d0*/  BRA `(.L_x_16977) ;  /* 0x0000000800547947 */ /* 0x000fea0003800000 */
.L_x_16985:
        /* <DEDUP_REMOVED lines=27> */
.L_x_16988:
        /* <DEDUP_REMOVED lines=14> */
.L_x_16987:
[----:B------:R-:W2:Y:S02]  /*4c70*/  LDG.E.U16 R18, desc[UR36][R2.64] ;  /* 0x0000002402127981 */ /* 0x000ea4000c1e1500 */
[----:B--2---:R-:W-:-:S06]  /*4c80*/  IMAD.U32 R18, R18, 0x10000, RZ ;  /* 0x0001000012127824 */ /* 0x004fcc00078e00ff */
[----:B------:R-:W0:Y:S01]  /*4c90*/  F2I.FTZ.TRUNC.NTZ R18, R18 ;  /* 0x0000001200127305 */ /* 0x000e22000021f100 */
[----:B------:R-:W-:Y:S05]  /*4ca0*/  BRA `(.L_x_16977) ;  /* 0x0000000400a07947 */ /* 0x000fea0003800000 */
.L_x_16984:
        /* <DEDUP_REMOVED lines=10> */
.L_x_16991:
        /* <DEDUP_REMOVED lines=21> */
.L_x_16995:
[----:B------:R-:W-:Y:S05]  /*4ea0*/  BSYNC B1 ;  /* 0x0000000000017941 */ /* 0x000fea0003800000 */
.L_x_16994:
[----:B------:R-:W-:Y:S01]  /*4eb0*/  IMAD.SHL.U32 R2, R2, 0x100000, RZ ;  /* 0x0010000002027824 */ /* 0x000fe200078e00ff */
[----:B------:R-:W-:-:S04]  /*4ec0*/  LEA R3, R0, 0x3b800000, 0x17 ;  /* 0x3b80000000037811 */ /* 0x000fc800078eb8ff */
[----:B------:R-:W-:-:S07]  /*4ed0*/  LOP3.LUT R18, R3, R2, R18, 0xfe, !PT ;  /* 0x0000000203127212 */ /* 0x000fce00078efe12 */
.L_x_16993:
[----:B------:R-:W-:Y:S05]  /*4ee0*/  BSYNC B0 ;  /* 0x0000000000007941 */ /* 0x000fea0003800000 */
.L_x_16992:
[----:B------:R-:W1:Y:S01]  /*4ef0*/  F2I.FTZ.TRUNC.NTZ R18, R18 ;  /* 0x0000001200127305 */ /* 0x000e62000021f100 */
[----:B------:R-:W-:Y:S05]  /*4f00*/  BRA `(.L_x_16977) ;  /* 0x0000000400087947 */ /* 0x000fea0003800000 */
.L_x_16990:
        /* <DEDUP_REMOVED lines=21> */
.L_x_16999:
[----:B------:R-:W-:Y:S05]  /*5060*/  BSYNC B1 ;  /* 0x0000000000017941 */ /* 0x000fea0003800000 */
.L_x_16998:
[----:B------:R-:W-:Y:S01]  /*5070*/  IMAD.SHL.U32 R2, R2, 0x200000, RZ ;  /* 0x0020000002027824 */ /* 0x000fe200078e00ff */
[----:B------:R-:W-:-:S04]  /*5080*/  LEA R3, R0, 0x37800000, 0x17 ;  /* 0x3780000000037811 */ /* 0x000fc800078eb8ff */
[----:B------:R-:W-:-:S07]  /*5090*/  LOP3.LUT R18, R3, R2, R18, 0xfe, !PT ;  /* 0x0000000203127212 */ /* 0x000fce00078efe12 */
.L_x_16997:
[----:B------:R-:W-:Y:S05]  /*50a0*/  BSYNC B0 ;  /* 0x0000000000007941 */ /* 0x000fea0003800000 */
.L_x_16996:
[----:B------:R-:W2:Y:S01]  /*50b0*/  F2I.FTZ.TRUNC.NTZ R18, R18 ;  /* 0x0000001200127305 */ /* 0x000ea2000021f100 */
[----:B------:R-:W-:Y:S05]  /*50c0*/  BRA `(.L_x_16977) ;  /* 0x0000000000987947 */ /* 0x000fea0003800000 */
.L_x_16989:
        /* <DEDUP_REMOVED lines=14> */
.L_x_17003:
[----:B------:R-:W-:Y:S05]  /*51b0*/  BSYNC B0 ;  /* 0x0000000000007941 */ /* 0x000fea0003800000 */
.L_x_17002:
[----:B------:R-:W0:Y:S01]  /*51c0*/  F2I.FTZ.TRUNC.NTZ R18, R18 ;  /* 0x0000001200127305 */ /* 0x000e22000021f100 */
[----:B------:R-:W-:Y:S05]  /*51d0*/  BRA `(.L_x_16977) ;  /* 0x0000000000547947 */ /* 0x000fea0003800000 */
.L_x_16976:
        /* <DEDUP_REMOVED lines=17> */
.L_x_17004:
[----:B------:R-:W-:Y:S05]  /*52f0*/  BRA `(.L_x_16977) ;  /* 0x00000000000c7947 */ /* 0x000fea0003800000 */
.L_x_17001:
[----:B------:R4:W5:Y:S01]  /*5300*/  LDG.E R18, desc[UR36][R2.64] ;  /* 0x0000002402127981 */ /* 0x000962000c1e1900 */
[----:B------:R-:W-:Y:S05]  /*5310*/  BRA `(.L_x_16977) ;  /* 0x0000000000047947 */ /* 0x000fea0003800000 */
.L_x_17000:
[----:B------:R3:W5:Y:S02]  /*5320*/  LDG.E R18, desc[UR36][R2.64] ;  /* 0x0000002402127981 */ /* 0x000764000c1e1900 */
.L_x_16977:
[----:B0-----:R-:W0:Y:S01]  /*5330*/  LDC R5, c[0x0][0x424] ;  /* 0x00010900ff057b82 */ /* 0x001e220000000800 */
[----:B---34-:R-:W-:Y:S01]  /*5340*/  IMAD.MOV.U32 R2, RZ, RZ, RZ ;  /* 0x000000ffff027224 */ /* 0x018fe200078e00ff */
[----:B0-----:R-:W-:-:S04]  /*5350*/  IABS R7, R5 ;  /* 0x0000000500077213 */ /* 0x001fc80000000000 */
[----:B------:R-:W0:Y:S08]  /*5360*/  I2F.RP R4, R7 ;  /* 0x0000000700047306 */ /* 0x000e300000209400 */
[----:B0-----:R-:W0:Y:S02]  /*5370*/  MUFU.RCP R4, R4 ;  /* 0x0000000400047308 */ /* 0x001e240000001000 */
[----:B0-----:R-:W-:-:S02]  /*5380*/  VIADD R6, R4, 0xffffffe ;  /* 0x0ffffffe04067836 */ /* 0x001fc40000000000 */
[----:B------:R-:W0:Y:S04]  /*5390*/  LDC.U8 R4, c[0x0][0x428] ;  /* 0x00010a00ff047b82 */ /* 0x000e280000000000 */
[----:B------:R-:W3:Y:S02]  /*53a0*/  F2I.FTZ.U32.TRUNC.NTZ R3, R6 ;  /* 0x0000000600037305 */ /* 0x000ee4000021f000 */
[----:B---3--:R-:W-:-:S04]  /*53b0*/  IMAD.MOV R0, RZ, RZ, -R3 ;  /* 0x000000ffff007224 */ /* 0x008fc800078e0a03 */
[----:B------:R-:W-:Y:S01]  /*53c0*/  IMAD R9, R0, R7, RZ ;  /* 0x0000000700097224 */ /* 0x000fe200078e02ff */
[----:B-12--5:R-:W-:Y:S02]  /*53d0*/  IABS R0, R18 ;  /* 0x0000001200007213 */ /* 0x026fe40000000000 */
[----:B------:R-:W-:Y:S01]  /*53e0*/  LOP3.LUT R18, R18, R5, RZ, 0x3c, !PT ;  /* 0x0000000512127212 */ /* 0x000fe200078e3cff */
[----:B------:R-:W-:-:S03]  /*53f0*/  IMAD.HI.U32 R9, R3, R9, R2 ;  /* 0x0000000903097227 */ /* 0x000fc600078e0002 */
[----:B------:R-:W-:Y:S01]  /*5400*/  ISETP.GE.AND P1, PT, R18, RZ, PT ;  /* 0x000000ff1200720c */ /* 0x000fe20003f26270 */
[----:B------:R-:W-:-:S04]  /*5410*/  IMAD.MOV.U32 R2, RZ, RZ, R0 ;  /* 0x000000ffff027224 */ /* 0x000fc800078e0000 */
[----:B------:R-:W-:-:S04]  /*5420*/  IMAD.HI.U32 R0, R9, R2, RZ ;  /* 0x0000000209007227 */ /* 0x000fc800078e00ff */
[----:B------:R-:W-:-:S04]  /*5430*/  IMAD.MOV R3, RZ, RZ, -R0 ;  /* 0x000000ffff037224 */ /* 0x000fc800078e0a00 */
[----:B------:R-:W-:Y:S01]  /*5440*/  IMAD R2, R7, R3, R2 ;  /* 0x0000000307027224 */ /* 0x000fe200078e0202 */
[----:B0-----:R-:W-:-:S04]  /*5450*/  PRMT R3, R4, 0x9910, RZ ;  /* 0x0000991004037816 */ /* 0x001fc800000000ff */
[----:B------:R-:W-:-:S13]  /*5460*/  ISETP.GT.U32.AND P2, PT, R7, R2, PT ;  /* 0x000000020700720c */ /* 0x000fda0003f44070 */
[----:B------:R-:W-:Y:S02]  /*5470*/  @!P2 IMAD.IADD R2, R2, 0x1, -R7 ;  /* 0x000000010202a824 */ /* 0x000fe400078e0a07 */
[----:B------:R-:W-:Y:S01]  /*5480*/  @!P2 VIADD R0, R0, 0x1 ;  /* 0x000000010000a836 */ /* 0x000fe20000000000 */
[----:B------:R-:W-:Y:S02]  /*5490*/  ISETP.NE.AND P2, PT, R5, RZ, PT ;  /* 0x000000ff0500720c */ /* 0x000fe40003f45270 */
[----:B------:R-:W-:-:S13]  /*54a0*/  ISETP.GE.U32.AND P0, PT, R2, R7, PT ;  /* 0x000000070200720c */ /* 0x000fda0003f06070 */
        /* <DEDUP_REMOVED lines=16> */
.L_x_17008:
[----:B------:R0:W-:Y:S01]  /*55b0*/  STG.E.U8 desc[UR36][R16.64], R2 ;  /* 0x0000000210007986 */ /* 0x0001e2000c101124 */
[----:B------:R-:W-:Y:S05]  /*55c0*/  BRA `(.L_x_17010) ;  /* 0x0000000c00507947 */ /* 0x000fea0003800000 */
.L_x_17007:
        /* <DEDUP_REMOVED lines=9> */
.L_x_17012:
[----:B------:R0:W-:Y:S01]  /*5660*/  STG.E desc[UR36][R16.64], R2 ;  /* 0x0000000210007986 */ /* 0x0001e2000c101924 */
[----:B------:R-:W-:Y:S05]  /*5670*/  BRA `(.L_x_17010) ;  /* 0x0000000c00247947 */ /* 0x000fea0003800000 */
.L_x_17011:
[----:B------:R0:W-:Y:S01]  /*5680*/  STG.E.U16 desc[UR36][R16.64], R2 ;  /* 0x0000000210007986 */ /* 0x0001e2000c101524 */
[----:B------:R-:W-:Y:S05]  /*5690*/  BRA `(.L_x_17010) ;  /* 0x0000000c001c7947 */ /* 0x000fea0003800000 */
.L_x_17006:
        /* <DEDUP_REMOVED lines=9> */
.L_x_17014:
[----:B------:R-:W-:-:S04]  /*5730*/  I2FP.F32.S32 R0, R2 ;  /* 0x0000000200007245 */ /* 0x000fc80000201400 */
[----:B------:R-:W-:-:S05]  /*5740*/  F2FP.F16.F32.PACK_AB R0, RZ, R0 ;  /* 0x00000000ff00723e */ /* 0x000fca00000000ff */
[----:B------:R0:W-:Y:S01]  /*5750*/  STG.E.U16 desc[UR36][R16.64], R0 ;  /* 0x0000000010007986 */ /* 0x0001e2000c101524 */
[----:B------:R-:W-:Y:S05]  /*5760*/  BRA `(.L_x_17010) ;  /* 0x0000000800e87947 */ /* 0x000fea0003800000 */
.L_x_17013:
        /* <DEDUP_REMOVED lines=10> */
.L_x_17016:
[----:B------:R-:W-:-:S04]  /*5810*/  I2FP.F32.S32 R2, R2 ;  /* 0x0000000200027245 */ /* 0x000fc80000201400 */
[----:B------:R-:W-:-:S04]  /*5820*/  F2FP.F16.F32.PACK_AB R3, RZ, R2 ;  /* 0x00000002ff03723e */ /* 0x000fc800000000ff */
[----:B------:R-:W-:-:S05]  /*5830*/  PRMT R3, R3, 0x5410, RZ ;  /* 0x0000541003037816 */ /* 0x000fca00000000ff */
[----:B------:R0:W-:Y:S01]  /*5840*/  STG.E desc[UR36][R16.64], R3 ;  /* 0x0000000310007986 */ /* 0x0001e2000c101924 */
[----:B------:R-:W-:Y:S05]  /*5850*/  BRA `(.L_x_17010) ;  /* 0x0000000800ac7947 */ /* 0x000fea0003800000 */
.L_x_17015:
[----:B------:R-:W0:Y:S02]  /*5860*/  I2F.F64 R2, R2 ;  /* 0x0000000200027312 */ /* 0x000e240000201c00 */
[----:B0-----:R0:W-:Y:S01]  /*5870*/  STG.E.64 desc[UR36][R16.64], R2 ;  /* 0x0000000210007986 */ /* 0x0011e2000c101b24 */
[----:B------:R-:W-:Y:S05]  /*5880*/  BRA `(.L_x_17010) ;  /* 0x0000000800a07947 */ /* 0x000fea0003800000 */
.L_x_17005:
        /* <DEDUP_REMOVED lines=12> */
.L_x_17019:
[----:B------:R-:W0:Y:S01]  /*5950*/  I2F.F64 R4, R2 ;  /* 0x0000000200047312 */ /* 0x000e220000201c00 */
[----:B------:R-:W-:-:S05]  /*5960*/  CS2R R6, SRZ ;  /* 0x0000000000067805 */ /* 0x000fca000001ff00 */
[----:B0-----:R0:W-:Y:S01]  /*5970*/  STG.E.128 desc[UR36][R16.64], R4 ;  /* 0x0000000410007986 */ /* 0x0011e2000c101d24 */
[----:B------:R-:W-:Y:S05]  /*5980*/  BRA `(.L_x_17010) ;  /* 0x0000000800607947 */ /* 0x000fea0003800000 */
.L_x_17018:
        /* <DEDUP_REMOVED lines=21> */
.L_x_17023:
[----:B------:R-:W-:Y:S05]  /*5ae0*/  BSYNC B0 ;  /* 0x0000000000007941 */ /* 0x000fea0003800000 */
.L_x_17022:
[----:B------:R-:W-:-:S05]  /*5af0*/  LOP3.LUT R3, R0, R3, RZ, 0xfc, !PT ;  /* 0x0000000300037212 */ /* 0x000fca00078efcff */
[----:B------:R0:W-:Y:S01]  /*5b00*/  STG.E.U8 desc[UR36][R16.64], R3 ;  /* 0x0000000310007986 */ /* 0x0001e2000c101124 */
[----:B------:R-:W-:Y:S05]  /*5b10*/  BRA `(.L_x_17010) ;  /* 0x0000000400fc7947 */ /* 0x000fea0003800000 */
.L_x_17021:
        /* <DEDUP_REMOVED lines=13> */
.L_x_17025:
[----:B------:R-:W-:Y:S01]  /*5bf0*/  IMAD.MOV.U32 R0, RZ, RZ, 0x7f ;  /* 0x0000007fff007424 */ /* 0x000fe200078e00ff */
[----:B------:R-:W-:-:S04]  /*5c00*/  ISETP.GT.U32.AND P0, PT, R2, 0x7f800000, PT ;  /* 0x7f8000000200780c */ /* 0x000fc80003f04070 */
[----:B------:R-:W-:-:S09]  /*5c10*/  SEL R0, R0, 0x7c, P0 ;  /* 0x0000007c00007807 */ /* 0x000fd20000000000 */
.L_x_17026:
[----:B------:R-:W-:Y:S05]  /*5c20*/  BSYNC B0 ;  /* 0x0000000000007941 */ /* 0x000fea0003800000 */
.L_x_17024:
[----:B------:R-:W-:-:S04]  /*5c30*/  LOP3.LUT R2, R3, 0x80000000, RZ, 0xc0, !PT ;  /* 0x8000000003027812 */ /* 0x000fc800078ec0ff */
[----:B------:R-:W-:-:S04]  /*5c40*/  SHF.R.U32.HI R3, RZ, 0x18, R2 ;  /* 0x00000018ff037819 */ /* 0x000fc80000011602 */
[----:B------:R-:W-:-:S05]  /*5c50*/  LOP3.LUT R3, R0, R3, RZ, 0xfc, !PT ;  /* 0x0000000300037212 */ /* 0x000fca00078efcff */
[----:B------:R0:W-:Y:S01]  /*5c60*/  STG.E.U8 desc[UR36][R16.64], R3 ;  /* 0x0000000310007986 */ /* 0x0001e2000c101124 */
[----:B------:R-:W-:Y:S05]  /*5c70*/  BRA `(.L_x_17010) ;  /* 0x0000000400a47947 */ /* 0x000fea0003800000 */
.L_x_17020:
[----:B------:R-:W-:-:S04]  /*5c80*/  I2FP.F32.S32 R0, R2 ;  /* 0x0000000200007245 */ /* 0x000fc80000201400 */
[----:B------:R-:W-:-:S05]  /*5c90*/  F2FP.BF16.F32.PACK_AB R0, RZ, R0 ;  /* 0x00000000ff00723e */ /* 0x000fca00000010ff */
[----:B------:R0:W-:Y:S01]  /*5ca0*/  STG.E.U16 desc[UR36][R16.64], R0 ;  /* 0x0000000010007986 */ /* 0x0001e2000c101524 */
[----:B------:R-:W-:Y:S05]  /*5cb0*/  BRA `(.L_x_17010) ;  /* 0x0000000400947947 */ /* 0x000fea0003800000 */
.L_x_17017:
        /* <DEDUP_REMOVED lines=10> */
.L_x_17029:
        /* <DEDUP_REMOVED lines=17> */
.L_x_17032:
[----:B------:R-:W-:-:S04]  /*5e70*/  LOP3.LUT R2, R3, 0x80000000, RZ, 0xc0, !PT ;  /* 0x8000000003027812 */ /* 0x000fc800078ec0ff */
[----:B------:R-:W-:-:S04]  /*5e80*/  SHF.R.U32.HI R3, RZ, 0x18, R2 ;  /* 0x00000018ff037819 */ /* 0x000fc80000011602 */
[----:B------:R-:W-:-:S04]  /*5e90*/  LOP3.LUT R0, R0, R3, RZ, 0xfc, !PT ;  /* 0x0000000300007212 */ /* 0x000fc800078efcff */
[----:B------:R-:W-:-:S07]  /*5ea0*/  PRMT R8, R0, 0x7610, R8 ;  /* 0x0000761000087816 */ /* 0x000fce0000000008 */
.L_x_17031:
[----:B------:R-:W-:Y:S05]  /*5eb0*/  BSYNC B0 ;  /* 0x0000000000007941 */ /* 0x000fea0003800000 */
.L_x_17030:
[----:B------:R3:W-:Y:S01]  /*5ec0*/  STG.E.U8 desc[UR36][R16.64], R8 ;  /* 0x0000000810007986 */ /* 0x0007e2000c101124 */
[----:B------:R-:W-:Y:S05]  /*5ed0*/  BRA `(.L_x_17010) ;  /* 0x00000004000c7947 */ /* 0x000fea0003800000 */
.L_x_17028:
        /* <DEDUP_REMOVED lines=17> */
.L_x_17035:
[----:B------:R-:W-:-:S04]  /*5ff0*/  LOP3.LUT R2, R3, 0x80000000, RZ, 0xc0, !PT ;  /* 0x8000000003027812 */ /* 0x000fc800078ec0ff */
[----:B------:R-:W-:-:S04]  /*6000*/  SHF.R.U32.HI R3, RZ, 0x18, R2 ;  /* 0x00000018ff037819 */ /* 0x000fc80000011602 */
[----:B------:R-:W-:-:S04]  /*6010*/  LOP3.LUT R0, R0, R3, RZ, 0xfc, !PT ;  /* 0x0000000300007212 */ /* 0x000fc800078efcff */
[----:B------:R-:W-:-:S07]  /*6020*/  PRMT R8, R0, 0x7610, R8 ;  /* 0x0000761000087816 */ /* 0x000fce0000000008 */
.L_x_17034:
[----:B------:R-:W-:Y:S05]  /*6030*/  BSYNC B0 ;  /* 0x0000000000007941 */ /* 0x000fea0003800000 */
.L_x_17033:
[----:B------:R0:W-:Y:S01]  /*6040*/  STG.E.U8 desc[UR36][R16.64], R8 ;  /* 0x0000000810007986 */ /* 0x0001e2000c101124 */
[----:B------:R-:W-:Y:S05]  /*6050*/  BRA `(.L_x_17010) ;  /* 0x0000000000ac7947 */ /* 0x000fea0003800000 */
.L_x_17027:
        /* <DEDUP_REMOVED lines=22> */
.L_x_17009:
        /* <DEDUP_REMOVED lines=16> */
.L_x_17038:
[----:B------:R-:W-:Y:S05]  /*62c0*/  BRA `(.L_x_17010) ;  /* 0x0000000000107947 */ /* 0x000fea0003800000 */
.L_x_17037:
[----:B------:R-:W-:-:S05]  /*62d0*/  SHF.R.S32.HI R3, RZ, 0x1f, R2 ;  /* 0x0000001fff037819 */ /* 0x000fca0000011402 */
[----:B------:R2:W-:Y:S01]  /*62e0*/  STG.E.64 desc[UR36][R16.64], R2 ;  /* 0x0000000210007986 */ /* 0x0005e2000c101b24 */
[----:B------:R-:W-:Y:S05]  /*62f0*/  BRA `(.L_x_17010) ;  /* 0x0000000000047947 */ /* 0x000fea0003800000 */
.L_x_17036:
[----:B------:R0:W-:Y:S02]  /*6300*/  STG.E desc[UR36][R16.64], R2 ;  /* 0x0000000210007986 */ /* 0x0001e4000c101924 */
.L_x_17010:
[----:B------:R-:W-:-:S07]  /*6310*/  VIADD R19, R19, 0x80 ;  /* 0x0000008013137836 */ /* 0x000fce0000000000 */
.L_x_16970:
[----:B------:R-:W-:Y:S05]  /*6320*/  BSYNC B6 ;  /* 0x0000000000067941 */ /* 0x000fea0003800000 */
.L_x_16969:
        /* <DEDUP_REMOVED lines=307> */
.L_x_17041:
        /* <DEDUP_REMOVED lines=20> */
.L_x_17045:
[----:B------:R0:W5:Y:S01]  /*77a0*/  LDG.E.U8 R18, desc[UR36][R2.64] ;  /* 0x0000002402127981 */ /* 0x000162000c1e1100 */
[----:B------:R-:W-:Y:S05]  /*77b0*/  BRA `(.L_x_17047) ;  /* 0x0000000c00347947 */ /* 0x000fea0003800000 */
.L_x_17044:
        /* <DEDUP_REMOVED lines=8> */
.L_x_17049:
[----:B------:R0:W5:Y:S01]  /*7840*/  LDG.E R18, desc[UR36][R2.64] ;  /* 0x0000002402127981 */ /* 0x000162000c1e1900 */
[----:B------:R-:W-:Y:S05]  /*7850*/  BRA `(.L_x_17047) ;  /* 0x0000000c000c7947 */ /* 0x000fea0003800000 */
.L_x_17048:
[----:B------:R0:W5:Y:S01]  /*7860*/  LDG.E.S16 R18, desc[UR36][R2.64] ;  /* 0x0000002402127981 */ /* 0x000162000c1e1700 */
[----:B------:R-:W-:Y:S05]  /*7870*/  BRA `(.L_x_17047) ;  /* 0x0000000c00047947 */ /* 0x000fea0003800000 */
.L_x_17043:
        /* <DEDUP_REMOVED lines=9> */
.L_x_17051:
[----:B------:R-:W2:Y:S02]  /*7910*/  LDG.E.U16 R2, desc[UR36][R2.64] ;  /* 0x0000002402027981 */ /* 0x000ea4000c1e1500 */
[----:B--2---:R-:W-:-:S06]  /*7920*/  HADD2.F32 R18, -RZ, R2.H0_H0 ;  /* 0x20000002ff127230 */ /* 0x004fcc0000004100 */
[----:B------:R-:W0:Y:S01]  /*7930*/  F2I.FTZ.TRUNC.NTZ R18, R18 ;  /* 0x0000001200127305 */ /* 0x000e22000021f100 */
[----:B------:R-:W-:Y:S05]  /*7940*/  BRA `(.L_x_17047) ;  /* 0x0000000800d07947 */ /* 0x000fea0003800000 */
.L_x_17050:
        /* <DEDUP_REMOVED lines=9> */
.L_x_17053:
[----:B------:R-:W2:Y:S02]  /*79e0*/  LDG.E.U16 R2, desc[UR36][R2.64] ;  /* 0x0000002402027981 */ /* 0x000ea4000c1e1500 */
[----:B--2---:R-:W-:-:S06]  /*79f0*/  HADD2.F32 R18, -RZ, R2.H0_H0 ;  /* 0x20000002ff127230 */ /* 0x004fcc0000004100 */
[----:B------:R-:W0:Y:S01]  /*7a00*/  F2I.FTZ.TRUNC.NTZ R18, R18 ;  /* 0x0000001200127305 */ /* 0x000e22000021f100 */
[----:B------:R-:W-:Y:S05]  /*7a10*/  BRA `(.L_x_17047) ;  /* 0x00000008009c7947 */ /* 0x000fea0003800000 */
.L_x_17052:
[----:B------:R-:W2:Y:S02]  /*7a20*/  LDG.E.64 R2, desc[UR36][R2.64] ;  /* 0x0000002402027981 */ /* 0x000ea4000c1e1b00 */
[----:B--2---:R0:W1:Y:S01]  /*7a30*/  F2I.F64.TRUNC R18, R2 ;  /* 0x0000000200127311 */ /* 0x004062000030d100 */
[----:B------:R-:W-:Y:S05]  /*7a40*/  BRA `(.L_x_17047) ;  /* 0x0000000800907947 */ /* 0x000fea0003800000 */
.L_x_17042:
        /* <DEDUP_REMOVED lines=12> */
.L_x_17056:
[----:B------:R-:W2:Y:S02]  /*7b10*/  LDG.E.64 R2, desc[UR36][R2.64] ;  /* 0x0000002402027981 */ /* 0x000ea4000c1e1b00 */
[----:B--2---:R0:W1:Y:S01]  /*7b20*/  F2I.F64.TRUNC R18, R2 ;  /* 0x0000000200127311 */ /* 0x004062000030d100 */
[----:B------:R-:W-:Y:S05]  /*7b30*/  BRA `(.L_x_17047) ;  /* 0x0000000800547947 */ /* 0x000fea0003800000 */
.L_x_17055:
        /* <DEDUP_REMOVED lines=27> */
.L_x_17058:
        /* <DEDUP_REMOVED lines=14> */
.L_x_17057:
[----:B------:R-:W2:Y:S02]  /*7dd0*/  LDG.E.U16 R18, desc[UR36][R2.64] ;  /* 0x0000002402127981 */ /* 0x000ea4000c1e1500 */
[----:B--2---:R-:W-:-:S06]  /*7de0*/  IMAD.U32 R18, R18, 0x10000, RZ ;  /* 0x0001000012127824 */ /* 0x004fcc00078e00ff */
[----:B------:R-:W0:Y:S01]  /*7df0*/  F2I.FTZ.TRUNC.NTZ R18, R18 ;  /* 0x0000001200127305 */ /* 0x000e22000021f100 */
[----:B------:R-:W-:Y:S05]  /*7e00*/  BRA `(.L_x_17047) ;  /* 0x0000000400a07947 */ /* 0x000fea0003800000 */
.L_x_17054:
        /* <DEDUP_REMOVED lines=10> */
.L_x_17061:
        /* <DEDUP_REMOVED lines=21> */
.L_x_17065:
[----:B------:R-:W-:Y:S05]  /*8000*/  BSYNC B1 ;  /* 0x0000000000017941 */ /* 0x000fea0003800000 */
.L_x_17064:
[----:B------:R-:W-:Y:S01]  /*8010*/  IMAD.SHL.U32 R2, R2, 0x100000, RZ ;  /* 0x0010000002027824 */ /* 0x000fe200078e00ff */
[----:B------:R-:W-:-:S04]  /*8020*/  LEA R3, R0, 0x3b800000, 0x17 ;  /* 0x3b80000000037811 */ /* 0x000fc800078eb8ff */
[----:B------:R-:W-:-:S07]  /*8030*/  LOP3.LUT R18, R3, R2, R18, 0xfe, !PT ;  /* 0x0000000203127212 */ /* 0x000fce00078efe12 */
.L_x_17063:
[----:B------:R-:W-:Y:S05]  /*8040*/  BSYNC B0 ;  /* 0x0000000000007941 */ /* 0x000fea0003800000 */
.L_x_17062:
[----:B------:R-:W1:Y:S01]  /*8050*/  F2I.FTZ.TRUNC.NTZ R18, R18 ;  /* 0x0000001200127305 */ /* 0x000e62000021f100 */
[----:B------:R-:W-:Y:S05]  /*8060*/  BRA `(.L_x_17047) ;  /* 0x0000000400087947 */ /* 0x000fea0003800000 */
.L_x_17060:
        /* <DEDUP_REMOVED lines=21> */
.L_x_17069:
[----:B------:R-:W-:Y:S05]  /*81c0*/  BSYNC B1 ;  /* 0x0000000000017941 */ /* 0x000fea0003800000 */
.L_x_17068:
[----:B------:R-:W-:Y:S01]  /*81d0*/  IMAD.SHL.U32 R2, R2, 0x200000, RZ ;  /* 0x0020000002027824 */ /* 0x000fe200078e00ff */
[----:B------:R-:W-:-:S04]  /*81e0*/  LEA R3, R0, 0x37800000, 0x17 ;  /* 0x3780000000037811 */ /* 0x000fc800078eb8ff */
[----:B------:R-:W-:-:S07]  /*81f0*/  LOP3.LUT R18, R3, R2, R18, 0xfe, !PT ;  /* 0x0000000203127212 */ /* 0x000fce00078efe12 */
.L_x_17067:
[----:B------:R-:W-:Y:S05]  /*8200*/  BSYNC B0 ;  /* 0x0000000000007941 */ /* 0x000fea0003800000 */
.L_x_17066:
[----:B------:R-:W2:Y:S01]  /*8210*/  F2I.FTZ.TRUNC.NTZ R18, R18 ;  /* 0x0000001200127305 */ /* 0x000ea2000021f100 */
[----:B------:R-:W-:Y:S05]  /*8220*/  BRA `(.L_x_17047) ;  /* 0x0000000000987947 */ /* 0x000fea0003800000 */
.L_x_17059:
        /* <DEDUP_REMOVED lines=14> */
.L_x_17073:
[----:B------:R-:W-:Y:S05]  /*8310*/  BSYNC B0 ;  /* 0x0000000000007941 */ /* 0x000fea0003800000 */
.L_x_17072:
[----:B------:R-:W4:Y:S01]  /*8320*/  F2I.FTZ.TRUNC.NTZ R18, R18 ;  /* 0x0000001200127305 */ /* 0x000f22000021f100 */
[----:B------:R-:W-:Y:S05]  /*8330*/  BRA `(.L_x_17047) ;  /* 0x0000000000547947 */ /* 0x000fea0003800000 */
.L_x_17046:
        /* <DEDUP_REMOVED lines=17> */
.L_x_17074:
[----:B------:R-:W-:Y:S05]  /*8450*/  BRA `(.L_x_17047) ;  /* 0x00000000000c7947 */ /* 0x000fea0003800000 */
.L_x_17071:
[----:B------:R3:W5:Y:S01]  /*8460*/  LDG.E R18, desc[UR36][R2.64] ;  /* 0x0000002402127981 */ /* 0x000762000c1e1900 */
[----:B------:R-:W-:Y:S05]  /*8470*/  BRA `(.L_x_17047) ;  /* 0x0000000000047947 */ /* 0x000fea0003800000 */
.L_x_17070:
[----:B------:R0:W5:Y:S02]  /*8480*/  LDG.E R18, desc[UR36][R2.64] ;  /* 0x0000002402127981 */ /* 0x000164000c1e1900 */
.L_x_17047:
[----:B0-----:R-:W0:Y:S01]  /*8490*/  LDC R5, c[0x0][0x424] ;  /* 0x00010900ff057b82 */ /* 0x001e220000000800 */
[----:B---3--:R-:W-:Y:S01]  /*84a0*/  IMAD.MOV.U32 R2, RZ, RZ, RZ ;  /* 0x000000ffff027224 */ /* 0x008fe200078e00ff */
        /* <DEDUP_REMOVED lines=8> */
[----:B-12-45:R-:W-:Y:S02]  /*8530*/  IABS R0, R18 ;  /* 0x0000001200007213 */ /* 0x036fe40000000000 */
        /* <DEDUP_REMOVED lines=29> */
.L_x_17078:
[----:B------:R3:W-:Y:S01]  /*8710*/  STG.E.U8 desc[UR36][R16.64], R2 ;  /* 0x0000000210007986 */ /* 0x0007e2000c101124 */
[----:B------:R-:W-:Y:S05]  /*8720*/  BRA `(.L_x_17080) ;  /* 0x0000000c00507947 */ /* 0x000fea0003800000 */
.L_x_17077:
        /* <DEDUP_REMOVED lines=9> */
.L_x_17082:
[----:B------:R2:W-:Y:S01]  /*87c0*/  STG.E desc[UR36][R16.64], R2 ;  /* 0x0000000210007986 */ /* 0x0005e2000c101924 */
[----:B------:R-:W-:Y:S05]  /*87d0*/  BRA `(.L_x_17080) ;  /* 0x0000000c00247947 */ /* 0x000fea0003800000 */
.L_x_17081:
[----:B------:R0:W-:Y:S01]  /*87e0*/  STG.E.U16 desc[UR36][R16.64], R2 ;  /* 0x0000000210007986 */ /* 0x0001e2000c101524 */
[----:B------:R-:W-:Y:S05]  /*87f0*/  BRA `(.L_x_17080) ;  /* 0x0000000c001c7947 */ /* 0x000fea0003800000 */
.L_x_17076:
        /* <DEDUP_REMOVED lines=9> */
.L_x_17084:
[----:B------:R-:W-:-:S04]  /*8890*/  I2FP.F32.S32 R0, R2 ;  /* 0x0000000200007245 */ /* 0x000fc80000201400 */
[----:B------:R-:W-:-:S05]  /*88a0*/  F2FP.F16.F32.PACK_AB R0, RZ, R0 ;  /* 0x00000000ff00723e */ /* 0x000fca00000000ff */
[----:B------:R0:W-:Y:S01]  /*88b0*/  STG.E.U16 desc[UR36][R16.64], R0 ;  /* 0x0000000010007986 */ /* 0x0001e2000c101524 */
[----:B------:R-:W-:Y:S05]  /*88c0*/  BRA `(.L_x_17080) ;  /* 0x0000000800e87947 */ /* 0x000fea0003800000 */
.L_x_17083:
        /* <DEDUP_REMOVED lines=10> */
.L_x_17086:
[----:B------:R-:W-:-:S04]  /*8970*/  I2FP.F32.S32 R2, R2 ;  /* 0x0000000200027245 */ /* 0x000fc80000201400 */
[----:B------:R-:W-:-:S04]  /*8980*/  F2FP.F16.F32.PACK_AB R3, RZ, R2 ;  /* 0x00000002ff03723e */ /* 0x000fc800000000ff */
[----:B------:R-:W-:-:S05]  /*8990*/  PRMT R3, R3, 0x5410, RZ ;  /* 0x0000541003037816 */ /* 0x000fca00000000ff */
[----:B------:R0:W-:Y:S01]  /*89a0*/  STG.E desc[UR36][R16.64], R3 ;  /* 0x0000000310007986 */ /* 0x0001e2000c101924 */
[----:B------:R-:W-:Y:S05]  /*89b0*/  BRA `(.L_x_17080) ;  /* 0x0000000800ac7947 */ /* 0x000fea0003800000 */
.L_x_17085:
[----:B------:R-:W0:Y:S02]  /*89c0*/  I2F.F64 R2, R2 ;  /* 0x0000000200027312 */ /* 0x000e240000201c00 */
[----:B0-----:R0:W-:Y:S01]  /*89d0*/  STG.E.64 desc[UR36][R16.64], R2 ;  /* 0x0000000210007986 */ /* 0x0011e2000c101b24 */
[----:B------:R-:W-:Y:S05]  /*89e0*/  BRA `(.L_x_17080) ;  /* 0x0000000800a07947 */ /* 0x000fea0003800000 */
.L_x_17075:
        /* <DEDUP_REMOVED lines=12> */
.L_x_17089:
[----:B------:R-:W0:Y:S01]  /*8ab0*/  I2F.F64 R4, R2 ;  /* 0x0000000200047312 */ /* 0x000e220000201c00 */
[----:B------:R-:W-:-:S05]  /*8ac0*/  CS2R R6, SRZ ;  /* 0x0000000000067805 */ /* 0x000fca000001ff00 */
[----:B0-----:R0:W-:Y:S01]  /*8ad0*/  STG.E.128 desc[UR36][R16.64], R4 ;  /* 0x0000000410007986 */ /* 0x0011e2000c101d24 */
[----:B------:R-:W-:Y:S05]  /*8ae0*/  BRA `(.L_x_17080) ;  /* 0x0000000800607947 */ /* 0x000fea0003800000 */
.L_x_17088:
        /* <DEDUP_REMOVED lines=21> */
.L_x_17093:
[----:B------:R-:W-:Y:S05]  /*8c40*/  BSYNC B0 ;  /* 0x0000000000007941 */ /* 0x000fea0003800000 */
.L_x_17092:
[----:B------:R-:W-:-:S05]  /*8c50*/  LOP3.LUT R3, R0, R3, RZ, 0xfc, !PT ;  /* 0x0000000300037212 */ /* 0x000fca00078efcff */
[----:B------:R0:W-:Y:S01]  /*8c60*/  STG.E.U8 desc[UR36][R16.64], R3 ;  /* 0x0000000310007986 */ /* 0x0001e2000c101124 */
[----:B------:R-:W-:Y:S05]  /*8c70*/  BRA `(.L_x_17080) ;  /* 0x0000000400fc7947 */ /* 0x000fea0003800000 */
.L_x_17091:
        /* <DEDUP_REMOVED lines=13> */
.L_x_17095:
[----:B------:R-:W-:Y:S01]  /*8d50*/  IMAD.MOV.U32 R0, RZ, RZ, 0x7f ;  /* 0x0000007fff007424 */ /* 0x000fe200078e00ff */
[----:B------:R-:W-:-:S04]  /*8d60*/  ISETP.GT.U32.AND P0, PT, R2, 0x7f800000, PT ;  /* 0x7f8000000200780c */ /* 0x000fc80003f04070 */
[----:B------:R-:W-:-:S09]  /*8d70*/  SEL R0, R0, 0x7c, P0 ;  /* 0x0000007c00007807 */ /* 0x000fd20000000000 */
.L_x_17096:
[----:B------:R-:W-:Y:S05]  /*8d80*/  BSYNC B0 ;  /* 0x0000000000007941 */ /* 0x000fea0003800000 */
.L_x_17094:
[----:B------:R-:W-:-:S04]  /*8d90*/  LOP3.LUT R2, R3, 0x80000000, RZ, 0xc0, !PT ;  /* 0x8000000003027812 */ /* 0x000fc800078ec0ff */
[----:B------:R-:W-:-:S04]  /*8da0*/  SHF.R.U32.HI R3, RZ, 0x18, R2 ;  /* 0x00000018ff037819 */ /* 0x000fc80000011602 */
[----:B------:R-:W-:-:S05]  /*8db0*/  LOP3.LUT R3, R0, R3, RZ, 0xfc, !PT ;  /* 0x0000000300037212 */ /* 0x000fca00078efcff */
[----:B------:R0:W-:Y:S01]  /*8dc0*/  STG.E.U8 desc[UR36][R16.64], R3 ;  /* 0x0000000310007986 */ /* 0x0001e2000c101124 */
[----:B------:R-:W-:Y:S05]  /*8dd0*/  BRA `(.L_x_17080) ;  /* 0x0000000400a47947 */ /* 0x000fea0003800000 */
.L_x_17090:
[----:B------:R-:W-:-:S04]  /*8de0*/  I2FP.F32.S32 R0, R2 ;  /* 0x0000000200007245 */ /* 0x000fc80000201400 */
[----:B------:R-:W-:-:S05]  /*8df0*/  F2FP.BF16.F32.PACK_AB R0, RZ, R0 ;  /* 0x00000000ff00723e */ /* 0x000fca00000010ff */
[----:B------:R0:W-:Y:S01]  /*8e00*/  STG.E.U16 desc[UR36][R16.64], R0 ;  /* 0x0000000010007986 */ /* 0x0001e2000c101524 */
[----:B------:R-:W-:Y:S05]  /*8e10*/  BRA `(.L_x_17080) ;  /* 0x0000000400947947 */ /* 0x000fea0003800000 */
.L_x_17087:
        /* <DEDUP_REMOVED lines=10> */
.L_x_17099:
        /* <DEDUP_REMOVED lines=17> */
.L_x_17102:
[----:B------:R-:W-:-:S04]  /*8fd0*/  LOP3.LUT R2, R3, 0x80000000, RZ, 0xc0, !PT ;  /* 0x8000000003027812 */ /* 0x000fc800078ec0ff */
[----:B------:R-:W-:-:S04]  /*8fe0*/  SHF.R.U32.HI R3, RZ, 0x18, R2 ;  /* 0x00000018ff037819 */ /* 0x000fc80000011602 */
[----:B------:R-:W-:-:S04]  /*8ff0*/  LOP3.LUT R0, R0, R3, RZ, 0xfc, !PT ;  /* 0x0000000300007212 */ /* 0x000fc800078efcff */
[----:B------:R-:W-:-:S07]  /*9000*/  PRMT R8, R0, 0x7610, R8 ;  /* 0x0000761000087816 */ /* 0x000fce0000000008 */
.L_x_17101:
[----:B------:R-:W-:Y:S05]  /*9010*/  BSYNC B0 ;  /* 0x0000000000007941 */ /* 0x000fea0003800000 */
.L_x_17100:
[----:B------:R0:W-:Y:S01]  /*9020*/  STG.E.U8 desc[UR36][R16.64], R8 ;  /* 0x0000000810007986 */ /* 0x0001e2000c101124 */
[----:B------:R-:W-:Y:S05]  /*9030*/  BRA `(.L_x_17080) ;  /* 0x00000004000c7947 */ /* 0x000fea0003800000 */
.L_x_17098:
        /* <DEDUP_REMOVED lines=17> */
.L_x_17105:
[----:B------:R-:W-:-:S04]  /*9150*/  LOP3.LUT R2, R3, 0x80000000, RZ, 0xc0, !PT ;  /* 0x8000000003027812 */ /* 0x000fc800078ec0ff */
[----:B------:R-:W-:-:S04]  /*9160*/  SHF.R.U32.HI R3, RZ, 0x18, R2 ;  /* 0x00000018ff037819 */ /* 0x000fc80000011602 */
[----:B------:R-:W-:-:S04]  /*9170*/  LOP3.LUT R0, R0, R3, RZ, 0xfc, !PT ;  /* 0x0000000300007212 */ /* 0x000fc800078efcff */
[----:B------:R-:W-:-:S07]  /*9180*/  PRMT R8, R0, 0x7610, R8 ;  /* 0x0000761000087816 */ /* 0x000fce0000000008 */
.L_x_17104:
[----:B------:R-:W-:Y:S05]  /*9190*/  BSYNC B0 ;  /* 0x0000000000007941 */ /* 0x000fea0003800000 */
.L_x_17103:
[----:B------:R0:W-:Y:S01]  /*91a0*/  STG.E.U8 desc[UR36][R16.64], R8 ;  /* 0x0000000810007986 */ /* 0x0001e2000c101124 */
[----:B------:R-:W-:Y:S05]  /*91b0*/  BRA `(.L_x_17080) ;  /* 0x0000000000ac7947 */ /* 0x000fea0003800000 */
.L_x_17097:
        /* <DEDUP_REMOVED lines=22> */
.L_x_17079:
        /* <DEDUP_REMOVED lines=16> */
.L_x_17108:
[----:B------:R-:W-:Y:S05]  /*9420*/  BRA `(.L_x_17080) ;  /* 0x0000000000107947 */ /* 0x000fea0003800000 */
.L_x_17107:
[----:B------:R-:W-:-:S05]  /*9430*/  SHF.R.S32.HI R3, RZ, 0x1f, R2 ;  /* 0x0000001fff037819 */ /* 0x000fca0000011402 */
[----:B------:R0:W-:Y:S01]  /*9440*/  STG.E.64 desc[UR36][R16.64], R2 ;  /* 0x0000000210007986 */ /* 0x0001e2000c101b24 */
[----:B------:R-:W-:Y:S05]  /*9450*/  BRA `(.L_x_17080) ;  /* 0x0000000000047947 */ /* 0x000fea0003800000 */
.L_x_17106:
[----:B------:R0:W-:Y:S02]  /*9460*/  STG.E desc[UR36][R16.64], R2 ;  /* 0x0000000210007986 */ /* 0x0001e4000c101924 */
.L_x_17080:
[----:B------:R-:W-:-:S07]  /*9470*/  VIADD R19, R19, 0x80 ;  /* 0x0000008013137836 */ /* 0x000fce0000000000 */
.L_x_17040:
[----:B------:R-:W-:Y:S05]  /*9480*/  BSYNC B6 ;  /* 0x0000000000067941 */ /* 0x000fea0003800000 */
.L_x_17039:
        /* <DEDUP_REMOVED lines=306> */
.L_x_17109:
        /* <DEDUP_REMOVED lines=20> */
.L_x_17113:
[----:B------:R4:W5:Y:S01]  /*a8f0*/  LDG.E.U8 R18, desc[UR36][R2.64] ;  /* 0x0000002402127981 */ /* 0x000962000c1e1100 */
[----:B------:R-:W-:Y:S05]  /*a900*/  BRA `(.L_x_17115) ;  /* 0x0000000c00347947 */ /* 0x000fea0003800000 */
.L_x_17112:
        /* <DEDUP_REMOVED lines=8> */
.L_x_17117:
[----:B------:R2:W5:Y:S01]  /*a990*/  LDG.E R18, desc[UR36][R2.64] ;  /* 0x0000002402127981 */ /* 0x000562000c1e1900 */
[----:B------:R-:W-:Y:S05]  /*a9a0*/  BRA `(.L_x_17115) ;  /* 0x0000000c000c7947 */ /* 0x000fea0003800000 */
.L_x_17116:
[----:B------:R0:W5:Y:S01]  /*a9b0*/  LDG.E.S16 R18, desc[UR36][R2.64] ;  /* 0x0000002402127981 */ /* 0x000162000c1e1700 */
[----:B------:R-:W-:Y:S05]  /*a9c0*/  BRA `(.L_x_17115) ;  /* 0x0000000c00047947 */ /* 0x000fea0003800000 */
.L_x_17111:
        /* <DEDUP_REMOVED lines=9> */
.L_x_17119:
[----:B------:R-:W2:Y:S02]  /*aa60*/  LDG.E.U16 R2, desc[UR36][R2.64] ;  /* 0x0000002402027981 */ /* 0x000ea4000c1e1500 */
[----:B--2---:R-:W-:-:S06]  /*aa70*/  HADD2.F32 R18, -RZ, R2.H0_H0 ;  /* 0x20000002ff127230 */ /* 0x004fcc0000004100 */
[----:B------:R-:W0:Y:S01]  /*aa80*/  F2I.FTZ.TRUNC.NTZ R18, R18 ;  /* 0x0000001200127305 */ /* 0x000e22000021f100 */
[----:B------:R-:W-:Y:S05]  /*aa90*/  BRA `(.L_x_17115) ;  /* 0x0000000800d07947 */ /* 0x000fea0003800000 */
.L_x_17118:
        /* <DEDUP_REMOVED lines=9> */
.L_x_17121:
[----:B------:R-:W2:Y:S02]  /*ab30*/  LDG.E.U16 R2, desc[UR36][R2.64] ;  /* 0x0000002402027981 */ /* 0x000ea4000c1e1500 */
[----:B--2---:R-:W-:-:S06]  /*ab40*/  HADD2.F32 R18, -RZ, R2.H0_H0 ;  /* 0x20000002ff127230 */ /* 0x004fcc0000004100 */
[----:B------:R-:W0:Y:S01]  /*ab50*/  F2I.FTZ.TRUNC.NTZ R18, R18 ;  /* 0x0000001200127305 */ /* 0x000e22000021f100 */
[----:B------:R-:W-:Y:S05]  /*ab60*/  BRA `(.L_x_17115) ;  /* 0x00000008009c7947 */ /* 0x000fea0003800000 */
.L_x_17120:
[----:B------:R-:W2:Y:S02]  /*ab70*/  LDG.E.64 R18, desc[UR36][R2.64] ;  /* 0x0000002402127981 */ /* 0x000ea4000c1e1b00 */
[----:B--2---:R0:W1:Y:S01]  /*ab80*/  F2I.F64.TRUNC R18, R18 ;  /* 0x0000001200127311 */ /* 0x004062000030d100 */
[----:B------:R-:W-:Y:S05]  /*ab90*/  BRA `(.L_x_17115) ;  /* 0x0000000800907947 */ /* 0x000fea0003800000 */
.L_x_17110:
        /* <DEDUP_REMOVED lines=12> */
.L_x_17124:
[----:B------:R-:W2:Y:S02]  /*ac60*/  LDG.E.64 R2, desc[UR36][R2.64] ;  /* 0x0000002402027981 */ /* 0x000ea4000c1e1b00 */
[----:B--2---:R0:W1:Y:S01]  /*ac70*/  F2I.F64.TRUNC R18, R2 ;  /* 0x0000000200127311 */ /* 0x004062000030d100 */
[----:B------:R-:W-:Y:S05]  /*ac80*/  BRA `(.L_x_17115) ;  /* 0x0000000800547947 */ /* 0x000fea0003800000 */
.L_x_17123:
        /* <DEDUP_REMOVED lines=27> */
.L_x_17126:
        /* <DEDUP_REMOVED lines=14> */
.L_x_17125:
[----:B------:R-:W2:Y:S02]  /*af20*/  LDG.E.U16 R18, desc[UR36][R2.64] ;  /* 0x0000002402127981 */ /* 0x000ea4000c1e1500 */
[----:B--2---:R-:W-:-:S06]  /*af30*/  IMAD.U32 R18, R18, 0x10000, RZ ;  /* 0x0001000012127824 */ /* 0x004fcc00078e00ff */
[----:B------:R-:W0:Y:S01]  /*af40*/  F2I.FTZ.TRUNC.NTZ R18, R18 ;  /* 0x0000001200127305 */ /* 0x000e22000021f100 */
[----:B------:R-:W-:Y:S05]  /*af50*/  BRA `(.L_x_17115) ;  /* 0x0000000400a07947 */ /* 0x000fea0003800000 */
.L_x_17122:
        /* <DEDUP_REMOVED lines=10> */
.L_x_17129:
        /* <DEDUP_REMOVED lines=21> */
.L_x_17133:
[----:B------:R-:W-:Y:S05]  /*b150*/  BSYNC B1 ;  /* 0x0000000000017941 */ /* 0x000fea0003800000 */
.L_x_17132:
[----:B------:R-:W-:Y:S01]  /*b160*/  IMAD.SHL.U32 R2, R2, 0x100000, RZ ;  /* 0x0010000002027824 */ /* 0x000fe200078e00ff */
[----:B------:R-:W-:-:S04]  /*b170*/  LEA R3, R0, 0x3b800000, 0x17 ;  /* 0x3b80000000037811 */ /* 0x000fc800078eb8ff */
[----:B------:R-:W-:-:S07]  /*b180*/  LOP3.LUT R18, R3, R2, R18, 0xfe, !PT ;  /* 0x0000000203127212 */ /* 0x000fce00078efe12 */
.L_x_17131:
[----:B------:R-:W-:Y:S05]  /*b190*/  BSYNC B0 ;  /* 0x0000000000007941 */ /* 0x000fea0003800000 */
.L_x_17130:
[----:B------:R-:W0:Y:S01]  /*b1a0*/  F2I.FTZ.TRUNC.NTZ R18, R18 ;  /* 0x0000001200127305 */ /* 0x000e22000021f100 */
[----:B------:R-:W-:Y:S05]  /*b1b0*/  BRA `(.L_x_17115) ;  /* 0x0000000400087947 */ /* 0x000fea0003800000 */
.L_x_17128:
        /* <DEDUP_REMOVED lines=21> */
.L_x_17137:
[----:B------:R-:W-:Y:S05]  /*b310*/  BSYNC B1 ;  /* 0x0000000000017941 */ /* 0x000fea0003800000 */
.L_x_17136:
[----:B------:R-:W-:Y:S01]  /*b320*/  IMAD.SHL.U32 R2, R2, 0x200000, RZ ;  /* 0x0020000002027824 */ /* 0x000fe200078e00ff */
[----:B------:R-:W-:-:S04]  /*b330*/  LEA R3, R0, 0x37800000, 0x17 ;  /* 0x3780000000037811 */ /* 0x000fc800078eb8ff */
[----:B------:R-:W-:-:S07]  /*b340*/  LOP3.LUT R18, R3, R2, R18, 0xfe, !PT ;  /* 0x0000000203127212 */ /* 0x000fce00078efe12 */
.L_x_17135:
[----:B------:R-:W-:Y:S05]  /*b350*/  BSYNC B0 ;  /* 0x0000000000007941 */ /* 0x000fea0003800000 */
.L_x_17134:
[----:B------:R-:W0:Y:S01]  /*b360*/  F2I.FTZ.TRUNC.NTZ R18, R18 ;  /* 0x0000001200127305 */ /* 0x000e22000021f100 */
[----:B------:R-:W-:Y:S05]  /*b370*/  BRA `(.L_x_17115) ;  /* 0x0000000000987947 */ /* 0x000fea0003800000 */
.L_x_17127:
        /* <DEDUP_REMOVED lines=14> */
.L_x_17141:
[----:B------:R-:W-:Y:S05]  /*b460*/  BSYNC B0 ;  /* 0x0000000000007941 */ /* 0x000fea0003800000 */
.L_x_17140:
[----:B------:R-:W0:Y:S01]  /*b470*/  F2I.FTZ.TRUNC.NTZ R18, R18 ;  /* 0x0000001200127305 */ /* 0x000e22000021f100 */
[----:B------:R-:W-:Y:S05]  /*b480*/  BRA `(.L_x_17115) ;  /* 0x0000000000547947 */ /* 0x000fea0003800000 */
.L_x_17114:
        /* <DEDUP_REMOVED lines=17> */
.L_x_17142:
[----:B------:R-:W-:Y:S05]  /*b5a0*/  BRA `(.L_x_17115) ;  /* 0x00000000000c7947 */ /* 0x000fea0003800000 */
.L_x_17139:
[----:B------:R0:W5:Y:S01]  /*b5b0*/  LDG.E R18, desc[UR36][R2.64] ;  /* 0x0000002402127981 */ /* 0x000162000c1e1900 */
[----:B------:R-:W-:Y:S05]  /*b5c0*/  BRA `(.L_x_17115) ;  /* 0x0000000000047947 */ /* 0x000fea0003800000 */
.L_x_17138:
[----:B------:R0:W5:Y:S02]  /*b5d0*/  LDG.E R18, desc[UR36][R2.64] ;  /* 0x0000002402127981 */ /* 0x000164000c1e1900 */
.L_x_17115:
[----:B0-----:R-:W0:Y:S01]  /*b5e0*/  LDC R5, c[0x0][0x424] ;  /* 0x00010900ff057b82 */ /* 0x001e220000000800 */
[----:B-1234-:R-:W-:Y:S01]  /*b5f0*/  IMAD.MOV.U32 R2, RZ, RZ, RZ ;  /* 0x000000ffff027224 */ /* 0x01efe200078e00ff */
[----:B0-----:R-:W-:-:S04]  /*b600*/  IABS R7, R5 ;  /* 0x0000000500077213 */ /* 0x001fc80000000000 */
[----:B------:R-:W0:Y:S08]  /*b610*/  I2F.RP R4, R7 ;  /* 0x0000000700047306 */ /* 0x000e300000209400 */
[----:B0-----:R-:W0:Y:S02]  /*b620*/  MUFU.RCP R4, R4 ;  /* 0x0000000400047308 */ /* 0x001e240000001000 */
[----:B0-----:R-:W-:-:S02]  /*b630*/  VIADD R6, R4, 0xffffffe ;  /* 0x0ffffffe04067836 */ /* 0x001fc40000000000 */
[----:B------:R-:W0:Y:S04]  /*b640*/  LDC.U8 R4, c[0x0][0x428] ;  /* 0x00010a00ff047b82 */ /* 0x000e280000000000 */
[----:B------:R-:W1:Y:S02]  /*b650*/  F2I.FTZ.U32.TRUNC.NTZ R3, R6 ;  /* 0x0000000600037305 */ /* 0x000e64000021f000 */
[----:B-1----:R-:W-:-:S04]  /*b660*/  IMAD.MOV R0, RZ, RZ, -R3 ;  /* 0x000000ffff007224 */ /* 0x002fc800078e0a03 */
[----:B------:R-:W-:Y:S01]  /*b670*/  IMAD R9, R0, R7, RZ ;  /* 0x0000000700097224 */ /* 0x000fe200078e02ff */
[----:B-----5:R-:W-:Y:S02]  /*b680*/  IABS R0, R18 ;  /* 0x0000001200007213 */ /* 0x020fe40000000000 */
        /* <DEDUP_REMOVED lines=29> */
.L_x_17146:
[----:B------:R-:W-:Y:S01]  /*b860*/  STG.E.U8 desc[UR36][R16.64], R2 ;  /* 0x0000000210007986 */ /* 0x000fe2000c101124 */
[----:B------:R-:W-:Y:S05]  /*b870*/  EXIT ;  /* 0x000000000000794d */ /* 0x000fea0003800000 */
.L_x_17145:
        /* <DEDUP_REMOVED lines=9> */
.L_x_17149:
[----:B------:R-:W-:Y:S01]  /*b910*/  STG.E desc[UR36][R16.64], R2 ;  /* 0x0000000210007986 */ /* 0x000fe2000c101924 */
[----:B------:R-:W-:Y:S05]  /*b920*/  EXIT ;  /* 0x000000000000794d */ /* 0x000fea0003800000 */
.L_x_17148:
[----:B------:R-:W-:Y:S01]  /*b930*/  STG.E.U16 desc[UR36][R16.64], R2 ;  /* 0x0000000210007986 */ /* 0x000fe2000c101524 */
[----:B------:R-:W-:Y:S05]  /*b940*/  EXIT ;  /* 0x000000000000794d */ /* 0x000fea0003800000 */
.L_x_17144:
        /* <DEDUP_REMOVED lines=9> */
.L_x_17151:
[----:B------:R-:W-:-:S04]  /*b9e0*/  I2FP.F32.S32 R0, R2 ;  /* 0x0000000200007245 */ /* 0x000fc80000201400 */
[----:B------:R-:W-:-:S05]  /*b9f0*/  F2FP.F16.F32.PACK_AB R0, RZ, R0 ;  /* 0x00000000ff00723e */ /* 0x000fca00000000ff */
[----:B------:R-:W-:Y:S01]  /*ba00*/  STG.E.U16 desc[UR36][R16.64], R0 ;  /* 0x0000000010007986 */ /* 0x000fe2000c101524 */
[----:B------:R-:W-:Y:S05]  /*ba10*/  EXIT ;  /* 0x000000000000794d */ /* 0x000fea0003800000 */
.L_x_17150:
        /* <DEDUP_REMOVED lines=10> */
.L_x_17153:
[----:B------:R-:W-:-:S04]  /*bac0*/  I2FP.F32.S32 R2, R2 ;  /* 0x0000000200027245 */ /* 0x000fc80000201400 */
[----:B------:R-:W-:-:S04]  /*bad0*/  F2FP.F16.F32.PACK_AB R3, RZ, R2 ;  /* 0x00000002ff03723e */ /* 0x000fc800000000ff */
[----:B------:R-:W-:-:S05]  /*bae0*/  PRMT R3, R3, 0x5410, RZ ;  /* 0x0000541003037816 */ /* 0x000fca00000000ff */
[----:B------:R-:W-:Y:S01]  /*baf0*/  STG.E desc[UR36][R16.64], R3 ;  /* 0x0000000310007986 */ /* 0x000fe2000c101924 */
[----:B------:R-:W-:Y:S05]  /*bb00*/  EXIT ;  /* 0x000000000000794d */ /* 0x000fea0003800000 */
.L_x_17152:
[----:B------:R-:W0:Y:S02]  /*bb10*/  I2F.F64 R2, R2 ;  /* 0x0000000200027312 */ /* 0x000e240000201c00 */
[----:B0-----:R-:W-:Y:S01]  /*bb20*/  STG.E.64 desc[UR36][R16.64], R2 ;  /* 0x0000000210007986 */ /* 0x001fe2000c101b24 */
[----:B------:R-:W-:Y:S05]  /*bb30*/  EXIT ;  /* 0x000000000000794d */ /* 0x000fea0003800000 */
.L_x_17143:
        /* <DEDUP_REMOVED lines=12> */
.L_x_17156:
[----:B------:R-:W0:Y:S01]  /*bc00*/  I2F.F64 R4, R2 ;  /* 0x0000000200047312 */ /* 0x000e220000201c00 */
[----:B------:R-:W-:-:S05]  /*bc10*/  CS2R R6, SRZ ;  /* 0x0000000000067805 */ /* 0x000fca000001ff00 */
[----:B0-----:R-:W-:Y:S01]  /*bc20*/  STG.E.128 desc[UR36][R16.64], R4 ;  /* 0x0000000410007986 */ /* 0x001fe2000c101d24 */
[----:B------:R-:W-:Y:S05]  /*bc30*/  EXIT ;  /* 0x000000000000794d */ /* 0x000fea0003800000 */
.L_x_17155:
        /* <DEDUP_REMOVED lines=21> */
.L_x_17160:
[----:B------:R-:W-:Y:S05]  /*bd90*/  BSYNC B0 ;  /* 0x0000000000007941 */ /* 0x000fea0003800000 */
.L_x_17159:
[----:B------:R-:W-:-:S05]  /*bda0*/  LOP3.LUT R3, R0, R3, RZ, 0xfc, !PT ;  /* 0x0000000300037212 */ /* 0x000fca00078efcff */
[----:B------:R-:W-:Y:S01]  /*bdb0*/  STG.E.U8 desc[UR36][R16.64], R3 ;  /* 0x0000000310007986 */ /* 0x000fe2000c101124 */
[----:B------:R-:W-:Y:S05]  /*bdc0*/  EXIT ;  /* 0x000000000000794d */ /* 0x000fea0003800000 */
.L_x_17158:
        /* <DEDUP_REMOVED lines=13> */
.L_x_17162:
[----:B------:R-:W-:Y:S01]  /*bea0*/  IMAD.MOV.U32 R0, RZ, RZ, 0x7f ;  /* 0x0000007fff007424 */ /* 0x000fe200078e00ff */
[----:B------:R-:W-:-:S04]  /*beb0*/  ISETP.GT.U32.AND P0, PT, R2, 0x7f800000, PT ;  /* 0x7f8000000200780c */ /* 0x000fc80003f04070 */
[----:B------:R-:W-:-:S09]  /*bec0*/  SEL R0, R0, 0x7c, P0 ;  /* 0x0000007c00007807 */ /* 0x000fd20000000000 */
.L_x_17163:
[----:B------:R-:W-:Y:S05]  /*bed0*/  BSYNC B0 ;  /* 0x0000000000007941 */ /* 0x000fea0003800000 */
.L_x_17161:
[----:B------:R-:W-:-:S04]  /*bee0*/  LOP3.LUT R2, R3, 0x80000000, RZ, 0xc0, !PT ;  /* 0x8000000003027812 */ /* 0x000fc800078ec0ff */
[----:B------:R-:W-:-:S04]  /*bef0*/  SHF.R.U32.HI R3, RZ, 0x18, R2 ;  /* 0x00000018ff037819 */ /* 0x000fc80000011602 */
[----:B------:R-:W-:-:S05]  /*bf00*/  LOP3.LUT R3, R0, R3, RZ, 0xfc, !PT ;  /* 0x0000000300037212 */ /* 0x000fca00078efcff */
[----:B------:R-:W-:Y:S01]  /*bf10*/  STG.E.U8 desc[UR36][R16.64], R3 ;  /* 0x0000000310007986 */ /* 0x000fe2000c101124 */
[----:B------:R-:W-:Y:S05]  /*bf20*/  EXIT ;  /* 0x000000000000794d */ /* 0x000fea0003800000 */
.L_x_17157:
[----:B------:R-:W-:-:S04]  /*bf30*/  I2FP.F32.S32 R0, R2 ;  /* 0x0000000200007245 */ /* 0x000fc80000201400 */
[----:B------:R-:W-:-:S05]  /*bf40*/  F2FP.BF16.F32.PACK_AB R0, RZ, R0 ;  /* 0x00000000ff00723e */ /* 0x000fca00000010ff */
[----:B------:R-:W-:Y:S01]  /*bf50*/  STG.E.U16 desc[UR36][R16.64], R0 ;  /* 0x0000000010007986 */ /* 0x000fe2000c101524 */
[----:B------:R-:W-:Y:S05]  /*bf60*/  EXIT ;  /* 0x000000000000794d */ /* 0x000fea0003800000 */
.L_x_17154:
        /* <DEDUP_REMOVED lines=10> */
.L_x_17166:
        /* <DEDUP_REMOVED lines=17> */
.L_x_17169:
[----:B------:R-:W-:-:S04]  /*c120*/  LOP3.LUT R2, R3, 0x80000000, RZ, 0xc0, !PT ;  /* 0x8000000003027812 */ /* 0x000fc800078ec0ff */
[----:B------:R-:W-:-:S04]  /*c130*/  SHF.R.U32.HI R3, RZ, 0x18, R2 ;  /* 0x00000018ff037819 */ /* 0x000fc80000011602 */
[----:B------:R-:W-:-:S04]  /*c140*/  LOP3.LUT R0, R0, R3, RZ, 0xfc, !PT ;  /* 0x0000000300007212 */ /* 0x000fc800078efcff */
[----:B------:R-:W-:-:S07]  /*c150*/  PRMT R8, R0, 0x7610, R8 ;  /* 0x0000761000087816 */ /* 0x000fce0000000008 */
.L_x_17168:
[----:B------:R-:W-:Y:S05]  /*c160*/  BSYNC B0 ;  /* 0x0000000000007941 */ /* 0x000fea0003800000 */
.L_x_17167:
[----:B------:R-:W-:Y:S01]  /*c170*/  STG.E.U8 desc[UR36][R16.64], R8 ;  /* 0x0000000810007986 */ /* 0x000fe2000c101124 */
[----:B------:R-:W-:Y:S05]  /*c180*/  EXIT ;  /* 0x000000000000794d */ /* 0x000fea0003800000 */
.L_x_17165:
        /* <DEDUP_REMOVED lines=17> */
.L_x_17172:
[----:B------:R-:W-:-:S04]  /*c2a0*/  LOP3.LUT R2, R3, 0x80000000, RZ, 0xc0, !PT ;  /* 0x8000000003027812 */ /* 0x000fc800078ec0ff */
[----:B------:R-:W-:-:S04]  /*c2b0*/  SHF.R.U32.HI R3, RZ, 0x18, R2 ;  /* 0x00000018ff037819 */ /* 0x000fc80000011602 */
[----:B------:R-:W-:-:S04]  /*c2c0*/  LOP3.LUT R0, R0, R3, RZ, 0xfc, !PT ;  /* 0x0000000300007212 */ /* 0x000fc800078efcff */
[----:B------:R-:W-:-:S07]  /*c2d0*/  PRMT R8, R0, 0x7610, R8 ;  /* 0x0000761000087816 */ /* 0x000fce0000000008 */
.L_x_17171:
[----:B------:R-:W-:Y:S05]  /*c2e0*/  BSYNC B0 ;  /* 0x0000000000007941 */ /* 0x000fea0003800000 */
.L_x_17170:
[----:B------:R-:W-:Y:S01]  /*c2f0*/  STG.E.U8 desc[UR36][R16.64], R8 ;  /* 0x0000000810007986 */ /* 0x000fe2000c101124 */
[----:B------:R-:W-:Y:S05]  /*c300*/  EXIT ;  /* 0x000000000000794d */ /* 0x000fea0003800000 */
.L_x_17164:
        /* <DEDUP_REMOVED lines=22> */
.L_x_17147:
        /* <DEDUP_REMOVED lines=16> */
.L_x_17175:
[----:B------:R-:W-:Y:S05]  /*c570*/  EXIT ;  /* 0x000000000000794d */ /* 0x000fea0003800000 */
.L_x_17174:
[----:B------:R-:W-:-:S05]  /*c580*/  SHF.R.S32.HI R3, RZ, 0x1f, R2 ;  /* 0x0000001fff037819 */ /* 0x000fca0000011402 */
[----:B------:R-:W-:Y:S01]  /*c590*/  STG.E.64 desc[UR36][R16.64], R2 ;  /* 0x0000000210007986 */ /* 0x000fe2000c101b24 */
[----:B------:R-:W-:Y:S05]  /*c5a0*/  EXIT ;  /* 0x000000000000794d */ /* 0x000fea0003800000 */
.L_x_17173:
[----:B------:R-:W-:Y:S01]  /*c5b0*/  STG.E desc[UR36][R16.64], R2 ;  /* 0x0000000210007986 */ /* 0x000fe2000c101924 */
[----:B------:R-:W-:Y:S05]  /*c5c0*/  EXIT ;  /* 0x000000000000794d */ /* 0x000fea0003800000 */
.L_x_17176:
        /* <DEDUP_REMOVED lines=11> */
.L_x_22921:


//--------------------- .text._ZN2at6native27unrolled_elementwise_kernelINS0_13BUnaryFunctorIiiiZZZNS0_15binary_internal21div_trunc_kernel_cudaERNS_18TensorIteratorBaseEENKUlvE_clEvENKUlvE1_clEvEUliiE_EESt5arrayIPcLm2EELi4E23TrivialOffsetCalculatorILi1EjESE_NS0_6memory12LoadWithCastILi1EEENSF_13StoreWithCastILi1EEEEEviT_T0_T2_T3_T4_T5_ --------------------------
	.section	.text._ZN2at6native27unrolled_elementwise_kernelINS0_13BUnaryFunctorIiiiZZZNS0_15binary_internal21div_trunc_kernel_cudaERNS_18TensorIteratorBaseEENKUlvE_clEvENKUlvE1_clEvEUliiE_EESt5arrayIPcLm2EELi4E23TrivialOffsetCalculatorILi1EjESE_NS0_6memory12LoadWithCastILi1EEENSF_13StoreWithCastILi1EEEEEviT_T0_T2_T3_T4_T5_,"ax",@progbits
	.align	128
        .global         _ZN2at6native27unrolled_elementwise_kernelINS0_13BUnaryFunctorIiiiZZZNS0_15binary_internal21div_trunc_kernel_cudaERNS_18TensorIteratorBaseEENKUlvE_clEvENKUlvE1_clEvEUliiE_EESt5arrayIPcLm2EELi4E23TrivialOffsetCalculatorILi1EjESE_NS0_6memory12LoadWithCastILi1EEENSF_13StoreWithCastILi1EEEEEviT_T0_T2_T3_T4_T5_
        .type           _ZN2at6native27unrolled_elementwise_kernelINS0_13BUnaryFunctorIiiiZZZNS0_15binary_internal21div_trunc_kernel_cudaERNS_18TensorIteratorBaseEENKUlvE_clEvENKUlvE1_clEvEUliiE_EESt5arrayIPcLm2EELi4E23TrivialOffsetCalculatorILi1EjESE_NS0_6memory12LoadWithCastILi1EEENSF_13StoreWithCastILi1EEEEEviT_T0_T2_T3_T4_T5_,@function
        .size           _ZN2at6native27unrolled_elementwise_kernelINS0_13BUnaryFunctorIiiiZZZNS0_15binary_internal21div_trunc_kernel_cudaERNS_18TensorIteratorBaseEENKUlvE_clEvENKUlvE1_clEvEUliiE_EESt5arrayIPcLm2EELi4E23TrivialOffsetCalculatorILi1EjESE_NS0_6memory12LoadWithCastILi1EEENSF_13StoreWithCastILi1EEEEEviT_T0_T2_T3_T4_T5_,(.L_x_22922 - _ZN2at6native27unrolled_elementwise_kernelINS0_13BUnaryFunctorIiiiZZZNS0_15binary_internal21div_trunc_kernel_cudaERNS_18TensorIteratorBaseEENKUlvE_clEvENKUlvE1_clEvEUliiE_EESt5arrayIPcLm2EELi4E23TrivialOffsetCalculatorILi1EjESE_NS0_6memory12LoadWithCastILi1EEENSF_13StoreWithCastILi1EEEEEviT_T0_T2_T3_T4_T5_)
        .other          _ZN2at6native27unrolled_elementwise_kernelINS0_13BUnaryFunctorIiiiZZZNS0_15binary_internal21div_trunc_kernel_cudaERNS_18TensorIteratorBaseEENKUlvE_clEvENKUlvE1_clEvEUliiE_EESt5arrayIPcLm2EELi4E23TrivialOffsetCalculatorILi1EjESE_NS0_6memory12LoadWithCastILi1EEENSF_13StoreWithCastILi1EEEEEviT_T0_T2_T3_T4_T5_,@"STO_CUDA_ENTRY STV_DEFAULT"
_ZN2at6native27unrolled_elementwise_kernelINS0_13BUnaryFunctorIiiiZZZNS0_15binary_internal21div_trunc_kernel_cudaERNS_18TensorIteratorBaseEENKUlvE_clEvENKUlvE1_clEvEUliiE_EESt5arrayIPcLm2EELi4E23TrivialOffsetCalculatorILi1EjESE_NS0_6memory12LoadWithCastILi1EEENSF_13StoreWithCastILi1EEEEEviT_T0_T2_T3_T4_T5_:
.text._ZN2at6native27unrolled_elementwise_kernelINS0_13BUnaryFunctorIiiiZZZNS0_15binary_internal21div_trunc_kernel_cudaERNS_18TensorIteratorBaseEENKUlvE_clEvENKUlvE1_clEvEUliiE_EESt5arrayIPcLm2EELi4E23TrivialOffsetCalculatorILi1EjESE_NS0_6memory12LoadWithCastILi1EEENSF_13StoreWithCastILi1EEEEEviT_T0_T2_T3_T4_T5_:
[----:B------:R-:W0:Y:S01]  /*0000*/  LDC R1, c[0x0][0x28] ;  /* 0x00000a00ff017b82 */ /* 0x000e220000000800 */
[----:B------:R-:W1:Y:S07]  /*0010*/  S2R R2, SR_CTAID.X ;  /* 0x0000000000027919 */ /* 0x000e6e0000002500 */
[----:B------:R-:W1:Y:S01]  /*0020*/  LDC R3, c[0x0][0x210] ;  /* 0x00008400ff037b82 */ /* 0x000e620000000800 */
[----:B------:R-:W-:Y:S01]  /*0030*/  ULDC.64 UR36, c[0x0][0x208] ;  /* 0x0000820000247ab9 */ /* 0x000fe20000000a00 */
[----:B------:R-:W-:Y:S01]  /*0040*/  BSSY B6, `(.L_x_17177) ;  /* 0x00000ec000067945 */ /* 0x000fe20003800000 */
[----:B------:R-:W2:Y:S01]  /*0050*/  S2R R17, SR_TID.X ;  /* 0x0000000000117919 */ /* 0x000ea20000002100 */
[----:B------:R-:W-:-:S04]  /*0060*/  CS2R R24, SRZ ;  /* 0x0000000000187805 */ /* 0x000fc8000001ff00 */
        /* <DEDUP_REMOVED lines=23> */
.L_x_17182:
[----:B------:R3:W5:Y:S01]  /*01e0*/  LDG.E.U8 R25, desc[UR36][R4.64] ;  /* 0x0000002404197981 */ /* 0x000762000c1e1100 */
[----:B------:R-:W-:Y:S05]  /*01f0*/  BRA `(.L_x_17184) ;  /* 0x0000000c00387947 */ /* 0x000fea0003800000 */
.L_x_17181:
        /* <DEDUP_REMOVED lines=8> */
.L_x_17186:
[----:B------:R1:W5:Y:S01]  /*0280*/  LDG.E R25, desc[UR36][R4.64] ;  /* 0x0000002404197981 */ /* 0x000362000c1e1900 */
[----:B------:R-:W-:Y:S05]  /*0290*/  BRA `(.L_x_17184) ;  /* 0x0000000c00107947 */ /* 0x000fea0003800000 */
.L_x_17185:
[----:B------:R2:W5:Y:S01]  /*02a0*/  LDG.E.S16 R25, desc[UR36][R4.64] ;  /* 0x0000002404197981 */ /* 0x000562000c1e1700 */
[----:B------:R-:W-:Y:S05]  /*02b0*/  BRA `(.L_x_17184) ;  /* 0x0000000c00087947 */ /* 0x000fea0003800000 */
.L_x_17180:
        /* <DEDUP_REMOVED lines=9> */
.L_x_17188:
[----:B------:R-:W2:Y:S02]  /*0350*/  LDG.E.U16 R4, desc[UR36][R4.64] ;  /* 0x0000002404047981 */ /* 0x000ea4000c1e1500 */
[----:B--2---:R-:W-:-:S06]  /*0360*/  HADD2.F32 R25, -RZ, R4.H0_H0 ;  /* 0x20000004ff197230 */ /* 0x004fcc0000004100 */
[----:B------:R-:W0:Y:S01]  /*0370*/  F2I.FTZ.TRUNC.NTZ R25, R25 ;  /* 0x0000001900197305 */ /* 0x000e22000021f100 */
[----:B------:R-:W-:Y:S05]  /*0380*/  BRA `(.L_x_17184) ;  /* 0x0000000800d47947 */ /* 0x000fea0003800000 */
.L_x_17187:
        /* <DEDUP_REMOVED lines=9> */
.L_x_17190:
[----:B------:R-:W2:Y:S02]  /*0420*/  LDG.E.U16 R4, desc[UR36][R4.64] ;  /* 0x0000002404047981 */ /* 0x000ea4000c1e1500 */
[----:B--2---:R-:W-:-:S06]  /*0430*/  HADD2.F32 R25, -RZ, R4.H0_H0 ;  /* 0x20000004ff197230 */ /* 0x004fcc0000004100 */
[----:B------:R-:W0:Y:S01]  /*0440*/  F2I.FTZ.TRUNC.NTZ R25, R25 ;  /* 0x0000001900197305 */ /* 0x000e22000021f100 */
[----:B------:R-:W-:Y:S05]  /*0450*/  BRA `(.L_x_17184) ;  /* 0x0000000800a07947 */ /* 0x000fea0003800000 */
.L_x_17189:
[----:B------:R-:W2:Y:S02]  /*0460*/  LDG.E.64 R4, desc[UR36][R4.64] ;  /* 0x0000002404047981 */ /* 0x000ea4000c1e1b00 */
[----:B--2---:R0:W1:Y:S01]  /*0470*/  F2I.F64.TRUNC R25, R4 ;  /* 0x0000000400197311 */ /* 0x004062000030d100 */
[----:B------:R-:W-:Y:S05]  /*0480*/  BRA `(.L_x_17184) ;  /* 0x0000000800947947 */ /* 0x000fea0003800000 */
.L_x_17179:
        /* <DEDUP_REMOVED lines=12> */
.L_x_17193:
[----:B------:R-:W2:Y:S02]  /*0550*/  LDG.E.64 R4, desc[UR36][R4.64] ;  /* 0x0000002404047981 */ /* 0x000ea4000c1e1b00 */
[----:B--2---:R0:W1:Y:S01]  /*0560*/  F2I.F64.TRUNC R25, R4 ;  /* 0x0000000400197311 */ /* 0x004062000030d100 */
[----:B------:R-:W-:Y:S05]  /*0570*/  BRA `(.L_x_17184) ;  /* 0x0000000800587947 */ /* 0x000fea0003800000 */
.L_x_17192:
        /* <DEDUP_REMOVED lines=27> */
.L_x_17195:
        /* <DEDUP_REMOVED lines=15> */
.L_x_17194:
[----:B------:R-:W2:Y:S02]  /*0820*/  LDG.E.U16 R25, desc[UR36][R4.64] ;  /* 0x0000002404197981 */ /* 0x000ea4000c1e1500 */
[----:B--2---:R-:W-:-:S06]  /*0830*/  IMAD.U32 R25, R25, 0x10000, RZ ;  /* 0x0001000019197824 */ /* 0x004fcc00078e00ff */
[----:B------:R-:W0:Y:S01]  /*0840*/  F2I.FTZ.TRUNC.NTZ R25, R25 ;  /* 0x0000001900197305 */ /* 0x000e22000021f100 */
[----:B------:R-:W-:Y:S05]  /*0850*/  BRA `(.L_x_17184) ;  /* 0x0000000400a07947 */ /* 0x000fea0003800000 */
.L_x_17191:
        /* <DEDUP_REMOVED lines=10> */
.L_x_17198:
        /* <DEDUP_REMOVED lines=21> */
.L_x_17202:
[----:B------:R-:W-:Y:S05]  /*0a50*/  BSYNC B1 ;  /* 0x0000000000017941 */ /* 0x000fea0003800000 */
.L_x_17201:
[----:B------:R-:W-:Y:S01]  /*0a60*/  IMAD.SHL.U32 R3, R3, 0x100000, RZ ;  /* 0x0010000003037824 */ /* 0x000fe200078e00ff */
[----:B------:R-:W-:-:S04]  /*0a70*/  LEA R0, R0, 0x3b800000, 0x17 ;  /* 0x3b80000000007811 */ /* 0x000fc800078eb8ff */
[----:B------:R-:W-:-:S07]  /*0a80*/  LOP3.LUT R25, R0, R3, R25, 0xfe, !PT ;  /* 0x0000000300197212 */ /* 0x000fce00078efe19 */
.L_x_17200:
[----:B------:R-:W-:Y:S05]  /*0a90*/  BSYNC B0 ;  /* 0x0000000000007941 */ /* 0x000fea0003800000 */
.L_x_17199:
[----:B------:R-:W0:Y:S01]  /*0aa0*/  F2I.FTZ.TRUNC.NTZ R25, R25 ;  /* 0x0000001900197305 */ /* 0x000e22000021f100 */
[----:B------:R-:W-:Y:S05]  /*0ab0*/  BRA `(.L_x_17184) ;  /* 0x0000000400087947 */ /* 0x000fea0003800000 */
.L_x_17197:
        /* <DEDUP_REMOVED lines=21> */
.L_x_17206:
[----:B------:R-:W-:Y:S05]  /*0c10*/  BSYNC B1 ;  /* 0x0000000000017941 */ /* 0x000fea0003800000 */
.L_x_17205:
[----:B------:R-:W-:Y:S01]  /*0c20*/  IMAD.SHL.U32 R3, R3, 0x200000, RZ ;  /* 0x0020000003037824 */ /* 0x000fe200078e00ff */
[----:B------:R-:W-:-:S04]  /*0c30*/  LEA R0, R0, 0x37800000, 0x17 ;  /* 0x3780000000007811 */ /* 0x000fc800078eb8ff */
[----:B------:R-:W-:-:S07]  /*0c40*/  LOP3.LUT R25, R0, R3, R25, 0xfe, !PT ;  /* 0x0000000300197212 */ /* 0x000fce00078efe19 */
.L_x_17204:
[----:B------:R-:W-:Y:S05]  /*0c50*/  BSYNC B0 ;  /* 0x0000000000007941 */ /* 0x000fea0003800000 */
.L_x_17203:
[----:B------:R-:W0:Y:S01]  /*0c60*/  F2I.FTZ.TRUNC.NTZ R25, R25 ;  /* 0x0000001900197305 */ /* 0x000e22000021f100 */
[----:B------:R-:W-:Y:S05]  /*0c70*/  BRA `(.L_x_17184) ;  /* 0x0000000000987947 */ /* 0x000fea0003800000 */
.L_x_17196:
        /* <DEDUP_REMOVED lines=14> */
.L_x_17210:
[----:B------:R-:W-:Y:S05]  /*0d60*/  BSYNC B0 ;  /* 0x0000000000007941 */ /* 0x000fea0003800000 */
.L_x_17209:
[----:B------:R-:W0:Y:S01]  /*0d70*/  F2I.FTZ.TRUNC.NTZ R25, R25 ;  /* 0x0000001900197305 */ /* 0x000e22000021f100 */
[----:B------:R-:W-:Y:S05]  /*0d80*/  BRA `(.L_x_17184) ;  /* 0x0000000000547947 */ /* 0x000fea0003800000 */
.L_x_17183:
        /* <DEDUP_REMOVED lines=17> */
.L_x_17211:
[----:B------:R-:W-:Y:S05]  /*0ea0*/  BRA `(.L_x_17184) ;  /* 0x00000000000c7947 */ /* 0x000fea0003800000 */
.L_x_17208:
[----:B------:R0:W5:Y:S01]  /*0eb0*/  LDG.E R25, desc[UR36][R4.64] ;  /* 0x0000002404197981 */ /* 0x000162000c1e1900 */
[----:B------:R-:W-:Y:S05]  /*0ec0*/  BRA `(.L_x_17184) ;  /* 0x0000000000047947 */ /* 0x000fea0003800000 */
.L_x_17207:
[----:B------:R0:W5:Y:S02]  /*0ed0*/  LDG.E R25, desc[UR36][R4.64] ;  /* 0x0000002404197981 */ /* 0x000164000c1e1900 */
.L_x_17184:
[----:B------:R-:W2:Y:S02]  /*0ee0*/  S2R R17, SR_TID.X ;  /* 0x0000000000117919 */ /* 0x000ea40000002100 */
[----:B--2---:R-:W-:-:S07]  /*0ef0*/  VIADD R17, R17, 0x80 ;  /* 0x0000008011117836 */ /* 0x004fce0000000000 */
.L_x_17178:
[----:B------:R-:W-:Y:S05]  /*0f00*/  BSYNC B6 ;  /* 0x0000000000067941 */ /* 0x000fea0003800000 */
.L_x_17177:
        /* <DEDUP_REMOVED lines=23> */
.L_x_17217:
[----:B------:R0:W5:Y:S01]  /*1080*/  LDG.E.U8 R24, desc[UR36][R4.64] ;  /* 0x0000002404187981 */ /* 0x000162000c1e1100 */
[----:B------:R-:W-:Y:S05]  /*1090*/  BRA `(.L_x_17219) ;  /* 0x0000000c00347947 */ /* 0x000fea0003800000 */
.L_x_17216:
        /* <DEDUP_REMOVED lines=8> */
.L_x_17221:
[----:B------:R0:W5:Y:S01]  /*1120*/  LDG.E R24, desc[UR36][R4.64] ;  /* 0x0000002404187981 */ /* 0x000162000c1e1900 */
[----:B------:R-:W-:Y:S05]  /*1130*/  BRA `(.L_x_17219) ;  /* 0x0000000c000c7947 */ /* 0x000fea0003800000 */
.L_x_17220:
[----:B------:R0:W5:Y:S01]  /*1140*/  LDG.E.S16 R24, desc[UR36][R4.64] ;  /* 0x0000002404187981 */ /* 0x000162000c1e1700 */
[----:B------:R-:W-:Y:S05]  /*1150*/  BRA `(.L_x_17219) ;  /* 0x0000000c00047947 */ /* 0x000fea0003800000 */
.L_x_17215:
        /* <DEDUP_REMOVED lines=9> */
.L_x_17223:
[----:B------:R-:W2:Y:S02]  /*11f0*/  LDG.E.U16 R4, desc[UR36][R4.64] ;  /* 0x0000002404047981 */ /* 0x000ea4000c1e1500 */
[----:B--2---:R-:W-:-:S06]  /*1200*/  HADD2.F32 R24, -RZ, R4.H0_H0 ;  /* 0x20000004ff187230 */ /* 0x004fcc0000004100 */
[----:B------:R-:W0:Y:S01]  /*1210*/  F2I.FTZ.TRUNC.NTZ R24, R24 ;  /* 0x0000001800187305 */ /* 0x000e22000021f100 */
[----:B------:R-:W-:Y:S05]  /*1220*/  BRA `(.L_x_17219) ;  /* 0x0000000800d07947 */ /* 0x000fea0003800000 */
.L_x_17222:
        /* <DEDUP_REMOVED lines=9> */
.L_x_17225:
[----:B------:R-:W2:Y:S02]  /*12c0*/  LDG.E.U16 R4, desc[UR36][R4.64] ;  /* 0x0000002404047981 */ /* 0x000ea4000c1e1500 */
[----:B--2---:R-:W-:-:S06]  /*12d0*/  HADD2.F32 R24, -RZ, R4.H0_H0 ;  /* 0x20000004ff187230 */ /* 0x004fcc0000004100 */
[----:B------:R-:W0:Y:S01]  /*12e0*/  F2I.FTZ.TRUNC.NTZ R24, R24 ;  /* 0x0000001800187305 */ /* 0x000e22000021f100 */
[----:B------:R-:W-:Y:S05]  /*12f0*/  BRA `(.L_x_17219) ;  /* 0x00000008009c7947 */ /* 0x000fea0003800000 */
.L_x_17224:
[----:B------:R-:W2:Y:S02]  /*1300*/  LDG.E.64 R4, desc[UR36][R4.64] ;  /* 0x0000002404047981 */ /* 0x000ea4000c1e1b00 */
[----:B--2---:R0:W1:Y:S01]  /*1310*/  F2I.F64.TRUNC R24, R4 ;  /* 0x0000000400187311 */ /* 0x004062000030d100 */
[----:B------:R-:W-:Y:S05]  /*1320*/  BRA `(.L_x_17219) ;  /* 0x0000000800907947 */ /* 0x000fea0003800000 */
.L_x_17214:
        /* <DEDUP_REMOVED lines=12> */
.L_x_17228:
[----:B------:R-:W2:Y:S02]  /*13f0*/  LDG.E.64 R4, desc[UR36][R4.64] ;  /* 0x0000002404047981 */ /* 0x000ea4000c1e1b00 */
[----:B--2---:R0:W1:Y:S01]  /*1400*/  F2I.F64.TRUNC R24, R4 ;  /* 0x0000000400187311 */ /* 0x004062000030d100 */
[----:B------:R-:W-:Y:S05]  /*1410*/  BRA `(.L_x_17219) ;  /* 0x0000000800547947 */ /* 0x000fea0003800000 */
.L_x_17227:
        /* <DEDUP_REMOVED lines=27> */
.L_x_17230:
        /* <DEDUP_REMOVED lines=14> */
.L_x_17229:
[----:B------:R-:W2:Y:S02]  /*16b0*/  LDG.E.U16 R24, desc[UR36][R4.64] ;  /* 0x0000002404187981 */ /* 0x000ea4000c1e1500 */
[----:B--2---:R-:W-:-:S06]  /*16c0*/  IMAD.U32 R24, R24, 0x10000, RZ ;  /* 0x0001000018187824 */ /* 0x004fcc00078e00ff */
[----:B------:R-:W4:Y:S01]  /*16d0*/  F2I.FTZ.TRUNC.NTZ R24, R24 ;  /* 0x0000001800187305 */ /* 0x000f22000021f100 */
[----:B------:R-:W-:Y:S05]  /*16e0*/  BRA `(.L_x_17219) ;  /* 0x0000000400a07947 */ /* 0x000fea0003800000 */
.L_x_17226:
        /* <DEDUP_REMOVED lines=10> */
.L_x_17233:
        /* <DEDUP_REMOVED lines=21> */
.L_x_17237:
[----:B------:R-:W-:Y:S05]  /*18e0*/  BSYNC B1 ;  /* 0x0000000000017941 */ /* 0x000fea0003800000 */
.L_x_17236:
[----:B------:R-:W-:Y:S01]  /*18f0*/  IMAD.SHL.U32 R3, R3, 0x100000, RZ ;  /* 0x0010000003037824 */ /* 0x000fe200078e00ff */
[----:B------:R-:W-:-:S04]  /*1900*/  LEA R5, R0, 0x3b800000, 0x17 ;  /* 0x3b80000000057811 */ /* 0x000fc800078eb8ff */
[----:B------:R-:W-:-:S07]  /*1910*/  LOP3.LUT R24, R5, R3, R24, 0xfe, !PT ;  /* 0x0000000305187212 */ /* 0x000fce00078efe18 */
.L_x_17235:
[----:B------:R-:W-:Y:S05]  /*1920*/  BSYNC B0 ;  /* 0x0000000000007941 */ /* 0x000fea0003800000 */
.L_x_17234:
[----:B------:R-:W0:Y:S01]  /*1930*/  F2I.FTZ.TRUNC.NTZ R24, R24 ;  /* 0x0000001800187305 */ /* 0x000e22000021f100 */
[----:B------:R-:W-:Y:S05]  /*1940*/  BRA `(.L_x_17219) ;  /* 0x0000000400087947 */ /* 0x000fea0003800000 */
.L_x_17232:
        /* <DEDUP_REMOVED lines=21> */
.L_x_17241:
[----:B------:R-:W-:Y:S05]  /*1aa0*/  BSYNC B1 ;  /* 0x0000000000017941 */ /* 0x000fea0003800000 */
.L_x_17240:
[----:B------:R-:W-:Y:S01]  /*1ab0*/  IMAD.SHL.U32 R3, R3, 0x200000, RZ ;  /* 0x0020000003037824 */ /* 0x000fe200078e00ff */
[----:B------:R-:W-:-:S04]  /*1ac0*/  LEA R5, R0, 0x37800000, 0x17 ;  /* 0x3780000000057811 */ /* 0x000fc800078eb8ff */
[----:B------:R-:W-:-:S07]  /*1ad0*/  LOP3.LUT R24, R5, R3, R24, 0xfe, !PT ;  /* 0x0000000305187212 */ /* 0x000fce00078efe18 */
.L_x_17239:
[----:B------:R-:W-:Y:S05]  /*1ae0*/  BSYNC B0 ;  /* 0x0000000000007941 */ /* 0x000fea0003800000 */
.L_x_17238:
[----:B------:R-:W0:Y:S01]  /*1af0*/  F2I.FTZ.TRUNC.NTZ R24, R24 ;  /* 0x0000001800187305 */ /* 0x000e22000021f100 */
[----:B------:R-:W-:Y:S05]  /*1b00*/  BRA `(.L_x_17219) ;  /* 0x0000000000987947 */ /* 0x000fea0003800000 */
.L_x_17231:
        /* <DEDUP_REMOVED lines=14> */
.L_x_17245:
[----:B------:R-:W-:Y:S05]  /*1bf0*/  BSYNC B0 ;  /* 0x0000000000007941 */ /* 0x000fea0003800000 */
.L_x_17244:
[----:B------:R-:W0:Y:S01]  /*1c00*/  F2I.FTZ.TRUNC.NTZ R24, R24 ;  /* 0x0000001800187305 */ /* 0x000e22000021f100 */
[----:B------:R-:W-:Y:S05]  /*1c10*/  BRA `(.L_x_17219) ;  /* 0x0000000000547947 */ /* 0x000fea0003800000 */
.L_x_17218:
        /* <DEDUP_REMOVED lines=17> */
.L_x_17246:
[----:B------:R-:W-:Y:S05]  /*1d30*/  BRA `(.L_x_17219) ;  /* 0x00000000000c7947 */ /* 0x000fea0003800000 */
.L_x_17243:
[----:B------:R0:W5:Y:S01]  /*1d40*/  LDG.E R24, desc[UR36][R4.64] ;  /* 0x0000002404187981 */ /* 0x000162000c1e1900 */
[----:B------:R-:W-:Y:S05]  /*1d50*/  BRA `(.L_x_17219) ;  /* 0x0000000000047947 */ /* 0x000fea0003800000 */
.L_x_17242:
[----:B------:R0:W5:Y:S02]  /*1d60*/  LDG.E R24, desc[UR36][R4.64] ;  /* 0x0000002404187981 */ /* 0x000164000c1e1900 */
.L_x_17219:
[----:B------:R-:W-:-:S07]  /*1d70*/  VIADD R17, R17, 0x80 ;  /* 0x0000008011117836 */ /* 0x000fce0000000000 */
.L_x_17213:
[----:B------:R-:W-:Y:S05]  /*1d80*/  BSYNC B6 ;  /* 0x0000000000067941 */ /* 0x000fea0003800000 */
.L_x_17212:
[----:B------:R-:W-:Y:S01]  /*1d90*/  ISETP.GE.AND P0, PT, R17, R16, PT ;  /* 0x000000101100720c */ /* 0x000fe20003f06270 */
[----:B------:R-:W-:Y:S01]  /*1da0*/  BSSY B6, `(.L_x_17247) ;  /* 0x00000e8000067945 */ /* 0x000fe20003800000 */
[----:B------:R-:W-:Y:S02]  /*1db0*/  IMAD.MOV.U32 R22, RZ, RZ, RZ ;  /* 0x000000ffff167224 */ /* 0x000fe400078e00ff */
[----:B------:R-:W-:-:S09]  /*1dc0*/  IMAD.MOV.U32 R18, RZ, RZ, RZ ;  /* 0x000000ffff127224 */ /* 0x000fd200078e00ff */
[----:B------:R-:W-:Y:S05]  /*1dd0*/  @P0 BRA `(.L_x_17248) ;  /* 0x0000000c00900947 */ /* 0x000fea0003800000 */
[----:B01-34-:R-:W0:Y:S01]  /*1de0*/  LDC.64 R4, c[0x0][0x228] ;  /* 0x00008a00ff047b82 */ /* 0x01be220000000a00 */
        /* <DEDUP_REMOVED lines=19> */
.L_x_17252:
[----:B------:R0:W5:Y:S01]  /*1f20*/  LDG.E.U8 R18, desc[UR36][R4.64] ;  /* 0x0000002404127981 */ /* 0x000162000c1e1100 */
[----:B------:R-:W-:Y:S05]  /*1f30*/  BRA `(.L_x_17254) ;  /* 0x0000000c00347947 */ /* 0x000fea0003800000 */
.L_x_17251:
        /* <DEDUP_REMOVED lines=8> */
.L_x_17256:
[----:B------:R0:W5:Y:S01]  /*1fc0*/  LDG.E R18, desc[UR36][R4.64] ;  /* 0x0000002404127981 */ /* 0x000162000c1e1900 */
[----:B------:R-:W-:Y:S05]  /*1fd0*/  BRA `(.L_x_17254) ;  /* 0x0000000c000c7947 */ /* 0x000fea0003800000 */
.L_x_17255:
[----:B------:R0:W5:Y:S01]  /*1fe0*/  LDG.E.S16 R18, desc[UR36][R4.64] ;  /* 0x0000002404127981 */ /* 0x000162000c1e1700 */
[----:B------:R-:W-:Y:S05]  /*1ff0*/  BRA `(.L_x_17254) ;  /* 0x0000000c00047947 */ /* 0x000fea0003800000 */
.L_x_17250:
        /* <DEDUP_REMOVED lines=9> */
.L_x_17258:
[----:B------:R-:W2:Y:S02]  /*2090*/  LDG.E.U16 R4, desc[UR36][R4.64] ;  /* 0x0000002404047981 */ /* 0x000ea4000c1e1500 */
[----:B--2---:R-:W-:-:S06]  /*20a0*/  HADD2.F32 R18, -RZ, R4.H0_H0 ;  /* 0x20000004ff127230 */ /* 0x004fcc0000004100 */
[----:B------:R-:W0:Y:S01]  /*20b0*/  F2I.FTZ.TRUNC.NTZ R18, R18 ;  /* 0x0000001200127305 */ /* 0x000e22000021f100 */
[----:B------:R-:W-:Y:S05]  /*20c0*/  BRA `(.L_x_17254) ;  /* 0x0000000800d07947 */ /* 0x000fea0003800000 */
.L_x_17257:
        /* <DEDUP_REMOVED lines=9> */
.L_x_17260:
[----:B------:R-:W2:Y:S02]  /*2160*/  LDG.E.U16 R4, desc[UR36][R4.64] ;  /* 0x0000002404047981 */ /* 0x000ea4000c1e1500 */
[----:B--2---:R-:W-:-:S06]  /*2170*/  HADD2.F32 R18, -RZ, R4.H0_H0 ;  /* 0x20000004ff127230 */ /* 0x004fcc0000004100 */
[----:B------:R-:W0:Y:S01]  /*2180*/  F2I.FTZ.TRUNC.NTZ R18, R18 ;  /* 0x0000001200127305 */ /* 0x000e22000021f100 */
[----:B------:R-:W-:Y:S05]  /*2190*/  BRA `(.L_x_17254) ;  /* 0x00000008009c7947 */ /* 0x000fea0003800000 */
.L_x_17259:
[----:B------:R-:W2:Y:S02]  /*21a0*/  LDG.E.64 R4, desc[UR36][R4.64] ;  /* 0x0000002404047981 */ /* 0x000ea4000c1e1b00 */
[----:B--2---:R0:W1:Y:S01]  /*21b0*/  F2I.F64.TRUNC R18, R4 ;  /* 0x0000000400127311 */ /* 0x004062000030d100 */
[----:B------:R-:W-:Y:S05]  /*21c0*/  BRA `(.L_x_17254) ;  /* 0x0000000800907947 */ /* 0x000fea0003800000 */
.L_x_17249:
        /* <DEDUP_REMOVED lines=12> */
.L_x_17263:
[----:B------:R-:W2:Y:S02]  /*2290*/  LDG.E.64 R4, desc[UR36][R4.64] ;  /* 0x0000002404047981 */ /* 0x000ea4000c1e1b00 */
[----:B--2---:R0:W1:Y:S01]  /*22a0*/  F2I.F64.TRUNC R18, R4 ;  /* 0x0000000400127311 */ /* 0x004062000030d100 */
[----:B------:R-:W-:Y:S05]  /*22b0*/  BRA `(.L_x_17254) ;  /* 0x0000000800547947 */ /* 0x000fea0003800000 */
.L_x_17262:
        /* <DEDUP_REMOVED lines=27> */
.L_x_17265:
        /* <DEDUP_REMOVED lines=14> */
.L_x_17264:
[----:B------:R-:W2:Y:S02]  /*2550*/  LDG.E.U16 R18, desc[UR36][R4.64] ;  /* 0x0000002404127981 */ /* 0x000ea4000c1e1500 */
[----:B--2---:R-:W-:-:S06]  /*2560*/  IMAD.U32 R18, R18, 0x10000, RZ ;  /* 0x0001000012127824 */ /* 0x004fcc00078e00ff */
[----:B------:R-:W0:Y:S01]  /*2570*/  F2I.FTZ.TRUNC.NTZ R18, R18 ;  /* 0x0000001200127305 */ /* 0x000e22000021f100 */
[----:B------:R-:W-:Y:S05]  /*2580*/  BRA `(.L_x_17254) ;  /* 0x0000000400a07947 */ /* 0x000fea0003800000 */
.L_x_17261:
        /* <DEDUP_REMOVED lines=10> */
.L_x_17268:
        /* <DEDUP_REMOVED lines=21> */
.L_x_17272:
[----:B------:R-:W-:Y:S05]  /*2780*/  BSYNC B1 ;  /* 0x0000000000017941 */ /* 0x000fea0003800000 */
.L_x_17271:
[----:B------:R-:W-:Y:S01]  /*2790*/  IMAD.SHL.U32 R3, R3, 0x100000, RZ ;  /* 0x0010000003037824 */ /* 0x000fe200078e00ff */
[----:B------:R-:W-:-:S04]  /*27a0*/  LEA R5, R0, 0x3b800000, 0x17 ;  /* 0x3b80000000057811 */ /* 0x000fc800078eb8ff */
[----:B------:R-:W-:-:S07]  /*27b0*/  LOP3.LUT R18, R5, R3, R18, 0xfe, !PT ;  /* 0x0000000305127212 */ /* 0x000fce00078efe12 */
.L_x_17270:
[----:B------:R-:W-:Y:S05]  /*27c0*/  BSYNC B0 ;  /* 0x0000000000007941 */ /* 0x000fea0003800000 */
.L_x_17269:
[----:B------:R-:W1:Y:S01]  /*27d0*/  F2I.FTZ.TRUNC.NTZ R18, R18 ;  /* 0x0000001200127305 */ /* 0x000e62000021f100 */
[----:B------:R-:W-:Y:S05]  /*27e0*/  BRA `(.L_x_17254) ;  /* 0x0000000400087947 */ /* 0x000fea0003800000 */
.L_x_17267:
        /* <DEDUP_REMOVED lines=21> */
.L_x_17276:
[----:B------:R-:W-:Y:S05]  /*2940*/  BSYNC B1 ;  /* 0x0000000000017941 */ /* 0x000fea0003800000 */
.L_x_17275:
[----:B------:R-:W-:Y:S01]  /*2950*/  IMAD.SHL.U32 R3, R3, 0x200000, RZ ;  /* 0x0020000003037824 */ /* 0x000fe200078e00ff */
[----:B------:R-:W-:-:S04]  /*2960*/  LEA R5, R0, 0x37800000, 0x17 ;  /* 0x3780000000057811 */ /* 0x000fc800078eb8ff */
[----:B------:R-:W-:-:S07]  /*2970*/  LOP3.LUT R18, R5, R3, R18, 0xfe, !PT ;  /* 0x0000000305127212 */ /* 0x000fce00078efe12 */
.L_x_17274:
[----:B------:R-:W-:Y:S05]  /*2980*/  BSYNC B0 ;  /* 0x0000000000007941 */ /* 0x000fea0003800000 */
.L_x_17273:
[----:B------:R-:W2:Y:S01]  /*2990*/  F2I.FTZ.TRUNC.NTZ R18, R18 ;  /* 0x0000001200127305 */ /* 0x000ea2000021f100 */
[----:B------:R-:W-:Y:S05]  /*29a0*/  BRA `(.L_x_17254) ;  /* 0x0000000000987947 */ /* 0x000fea0003800000 */
.L_x_17266:
        /* <DEDUP_REMOVED lines=14> */
.L_x_17280:
[----:B------:R-:W-:Y:S05]  /*2a90*/  BSYNC B0 ;  /* 0x0000000000007941 */ /* 0x000fea0003800000 */
.L_x_17279:
[----:B------:R-:W4:Y:S01]  /*2aa0*/  F2I.FTZ.TRUNC.NTZ R18, R18 ;  /* 0x0000001200127305 */ /* 0x000f22000021f100 */
[----:B------:R-:W-:Y:S05]  /*2ab0*/  BRA `(.L_x_17254) ;  /* 0x0000000000547947 */ /* 0x000fea0003800000 */
.L_x_17253:
        /* <DEDUP_REMOVED lines=17> */
.L_x_17281:
[----:B------:R-:W-:Y:S05]  /*2bd0*/  BRA `(.L_x_17254) ;  /* 0x00000000000c7947 */ /* 0x000fea0003800000 */
.L_x_17278:
[----:B------:R0:W5:Y:S01]  /*2be0*/  LDG.E R18, desc[UR36][R4.64] ;  /* 0x0000002404127981 */ /* 0x000162000c1e1900 */
[----:B------:R-:W-:Y:S05]  /*2bf0*/  BRA `(.L_x_17254) ;  /* 0x0000000000047947 */ /* 0x000fea0003800000 */
.L_x_17277:
[----:B------:R3:W5:Y:S02]  /*2c00*/  LDG.E R18, desc[UR36][R4.64] ;  /* 0x0000002404127981 */ /* 0x000764000c1e1900 */
.L_x_17254:
[----:B------:R-:W-:-:S07]  /*2c10*/  VIADD R17, R17, 0x80 ;  /* 0x0000008011117836 */ /* 0x000fce0000000000 */
.L_x_17248:
[----:B------:R-:W-:Y:S05]  /*2c20*/  BSYNC B6 ;  /* 0x0000000000067941 */ /* 0x000fea0003800000 */
.L_x_17247:
[----:B------:R-:W-:Y:S01]  /*2c30*/  ISETP.GE.AND P0, PT, R17, R16, PT ;  /* 0x000000101100720c */ /* 0x000fe20003f06270 */
[----:B------:R-:W-:-:S12]  /*2c40*/  BSSY B6, `(.L_x_17282) ;  /* 0x00000e3000067945 */ /* 0x000fd80003800000 */
[----:B------:R-:W-:Y:S05]  /*2c50*/  @P0 BRA `(.L_x_17283) ;  /* 0x0000000c00840947 */ /* 0x000fea0003800000 */
[----:B01-34-:R-:W0:Y:S01]  /*2c60*/  LDC.64 R4, c[0x0][0x228] ;  /* 0x00008a00ff047b82 */ /* 0x01be220000000a00 */
        /* <DEDUP_REMOVED lines=18> */
.L_x_17287:
[----:B------:R0:W5:Y:S01]  /*2d90*/  LDG.E.U8 R22, desc[UR36][R4.64] ;  /* 0x0000002404167981 */ /* 0x000162000c1e1100 */
[----:B------:R-:W-:Y:S05]  /*2da0*/  BRA `(.L_x_17283) ;  /* 0x0000000c00307947 */ /* 0x000fea0003800000 */
.L_x_17286:
        /* <DEDUP_REMOVED lines=8> */
.L_x_17290:
[----:B------:R0:W5:Y:S01]  /*2e30*/  LDG.E R22, desc[UR36][R4.64] ;  /* 0x0000002404167981 */ /* 0x000162000c1e1900 */
[----:B------:R-:W-:Y:S05]  /*2e40*/  BRA `(.L_x_17283) ;  /* 0x0000000c00087947 */ /* 0x000fea0003800000 */
.L_x_17289:
[----:B------:R0:W5:Y:S01]  /*2e50*/  LDG.E.S16 R22, desc[UR36][R4.64] ;  /* 0x0000002404167981 */ /* 0x000162000c1e1700 */
[----:B------:R-:W-:Y:S05]  /*2e60*/  BRA `(.L_x_17283) ;  /* 0x0000000c00007947 */ /* 0x000fea0003800000 */
.L_x_17285:
        /* <DEDUP_REMOVED lines=9> */
.L_x_17292:
[----:B------:R-:W2:Y:S02]  /*2f00*/  LDG.E.U16 R4, desc[UR36][R4.64] ;  /* 0x0000002404047981 */ /* 0x000ea4000c1e1500 */
[----:B--2---:R-:W-:-:S06]  /*2f10*/  HADD2.F32 R22, -RZ, R4.H0_H0 ;  /* 0x20000004ff167230 */ /* 0x004fcc0000004100 */
[----:B------:R-:W0:Y:S01]  /*2f20*/  F2I.FTZ.TRUNC.NTZ R22, R22 ;  /* 0x0000001600167305 */ /* 0x000e22000021f100 */
[----:B------:R-:W-:Y:S05]  /*2f30*/  BRA `(.L_x_17283) ;  /* 0x0000000800cc7947 */ /* 0x000fea0003800000 */
.L_x_17291:
        /* <DEDUP_REMOVED lines=9> */
.L_x_17294:
[----:B------:R-:W2:Y:S02]  /*2fd0*/  LDG.E.U16 R4, desc[UR36][R4.64] ;  /* 0x0000002404047981 */ /* 0x000ea4000c1e1500 */
[----:B--2---:R-:W-:-:S06]  /*2fe0*/  HADD2.F32 R22, -RZ, R4.H0_H0 ;  /* 0x20000004ff167230 */ /* 0x004fcc0000004100 */
[----:B------:R-:W0:Y:S01]  /*2ff0*/  F2I.FTZ.TRUNC.NTZ R22, R22 ;  /* 0x0000001600167305 */ /* 0x000e22000021f100 */
[----:B------:R-:W-:Y:S05]  /*3000*/  BRA `(.L_x_17283) ;  /* 0x0000000800987947 */ /* 0x000fea0003800000 */
.L_x_17293:
[----:B------:R-:W2:Y:S02]  /*3010*/  LDG.E.64 R22, desc[UR36][R4.64] ;  /* 0x0000002404167981 */ /* 0x000ea4000c1e1b00 */
[----:B--2---:R0:W1:Y:S01]  /*3020*/  F2I.F64.TRUNC R22, R22 ;  /* 0x0000001600167311 */ /* 0x004062000030d100 */
[----:B------:R-:W-:Y:S05]  /*3030*/  BRA `(.L_x_17283) ;  /* 0x00000008008c7947 */ /* 0x000fea0003800000 */
.L_x_17284:
        /* <DEDUP_REMOVED lines=12> */
.L_x_17297:
[----:B------:R-:W2:Y:S02]  /*3100*/  LDG.E.64 R4, desc[UR36][R4.64] ;  /* 0x0000002404047981 */ /* 0x000ea4000c1e1b00 */
[----:B--2---:R0:W1:Y:S01]  /*3110*/  F2I.F64.TRUNC R22, R4 ;  /* 0x0000000400167311 */ /* 0x004062000030d100 */
[----:B------:R-:W-:Y:S05]  /*3120*/  BRA `(.L_x_17283) ;  /* 0x0000000800507947 */ /* 0x000fea0003800000 */
.L_x_17296:
        /* <DEDUP_REMOVED lines=27> */
.L_x_17299:
        /* <DEDUP_REMOVED lines=14> */
.L_x_17298:
[----:B------:R-:W2:Y:S02]  /*33c0*/  LDG.E.U16 R22, desc[UR36][R4.64] ;  /* 0x0000002404167981 */ /* 0x000ea4000c1e1500 */
[----:B--2---:R-:W-:-:S06]  /*33d0*/  IMAD.U32 R22, R22, 0x10000, RZ ;  /* 0x0001000016167824 */ /* 0x004fcc00078e00ff */
[----:B------:R-:W0:Y:S01]  /*33e0*/  F2I.FTZ.TRUNC.NTZ R22, R22 ;  /* 0x0000001600167305 */ /* 0x000e22000021f100 */
[----:B------:R-:W-:Y:S05]  /*33f0*/  BRA `(.L_x_17283) ;  /* 0x00000004009c7947 */ /* 0x000fea0003800000 */
.L_x_17295:
        /* <DEDUP_REMOVED lines=10> */
.L_x_17302:
        /* <DEDUP_REMOVED lines=21> */
.L_x_17306:
[----:B------:R-:W-:Y:S05]  /*35f0*/  BSYNC B1 ;  /* 0x0000000000017941 */ /* 0x000fea0003800000 */
.L_x_17305:
[----:B------:R-:W-:Y:S01]  /*3600*/  IMAD.SHL.U32 R3, R3, 0x100000, RZ ;  /* 0x0010000003037824 */ /* 0x000fe200078e00ff */
[----:B------:R-:W-:-:S04]  /*3610*/  LEA R5, R0, 0x3b800000, 0x17 ;  /* 0x3b80000000057811 */ /* 0x000fc800078eb8ff */
[----:B------:R-:W-:-:S07]  /*3620*/  LOP3.LUT R22, R5, R3, R22, 0xfe, !PT ;  /* 0x0000000305167212 */ /* 0x000fce00078efe16 */
.L_x_17304:
[----:B------:R-:W-:Y:S05]  /*3630*/  BSYNC B0 ;  /* 0x0000000000007941 */ /* 0x000fea0003800000 */
.L_x_17303:
[----:B------:R-:W0:Y:S01]  /*3640*/  F2I.FTZ.TRUNC.NTZ R22, R22 ;  /* 0x0000001600167305 */ /* 0x000e22000021f100 */
[----:B------:R-:W-:Y:S05]  /*3650*/  BRA `(.L_x_17283) ;  /* 0x0000000400047947 */ /* 0x000fea0003800000 */
.L_x_17301:
        /* <DEDUP_REMOVED lines=21> */
.L_x_17310:
[----:B------:R-:W-:Y:S05]  /*37b0*/  BSYNC B1 ;  /* 0x0000000000017941 */ /* 0x000fea0003800000 */
.L_x_17309:
[----:B------:R-:W-:Y:S01]  /*37c0*/  IMAD.SHL.U32 R3, R3, 0x200000, RZ ;  /* 0x0020000003037824 */ /* 0x000fe200078e00ff */
[----:B------:R-:W-:-:S04]  /*37d0*/  LEA R5, R0, 0x37800000, 0x17 ;  /* 0x3780000000057811 */ /* 0x000fc800078eb8ff */
[----:B------:R-:W-:-:S07]  /*37e0*/  LOP3.LUT R22, R5, R3, R22, 0xfe, !PT ;  /* 0x0000000305167212 */ /* 0x000fce00078efe16 */
.L_x_17308:
[----:B------:R-:W-:Y:S05]  /*37f0*/  BSYNC B0 ;  /* 0x0000000000007941 */ /* 0x000fea0003800000 */
.L_x_17307:
[----:B------:R-:W0:Y:S01]  /*3800*/  F2I.FTZ.TRUNC.NTZ R22, R22 ;  /* 0x0000001600167305 */ /* 0x000e22000021f100 */
[----:B------:R-:W-:Y:S05]  /*3810*/  BRA `(.L_x_17283) ;  /* 0x0000000000947947 */ /* 0x000fea0003800000 */
.L_x_17300:
        /* <DEDUP_REMOVED lines=14> */
.L_x_17314:
[----:B------:R-:W-:Y:S05]  /*3900*/  BSYNC B0 ;  /* 0x0000000000007941 */ /* 0x000fea0003800000 */
.L_x_17313:
[----:B------:R-:W0:Y:S01]  /*3910*/  F2I.FTZ.TRUNC.NTZ R22, R22 ;  /* 0x0000001600167305 */ /* 0x000e22000021f100 */
[----:B------:R-:W-:Y:S05]  /*3920*/  BRA `(.L_x_17283) ;  /* 0x0000000000507947 */ /* 0x000fea0003800000 */
.L_x_17288:
        /* <DEDUP_REMOVED lines=16> */
.L_x_17315:
[----:B------:R-:W-:Y:S05]  /*3a30*/  BRA `(.L_x_17283) ;  /* 0x00000000000c7947 */ /* 0x000fea0003800000 */
.L_x_17312:
[----:B------:R0:W5:Y:S01]  /*3a40*/  LDG.E R22, desc[UR36][R4.64] ;  /* 0x0000002404167981 */ /* 0x000162000c1e1900 */
[----:B------:R-:W-:Y:S05]  /*3a50*/  BRA `(.L_x_17283) ;  /* 0x0000000000047947 */ /* 0x000fea0003800000 */
.L_x_17311:
[----:B------:R0:W5:Y:S02]  /*3a60*/  LDG.E R22, desc[UR36][R4.64] ;  /* 0x0000002404167981 */ /* 0x000164000c1e1900 */
.L_x_17283:
[----:B------:R-:W-:Y:S05]  /*3a70*/  BSYNC B6 ;  /* 0x0000000000067941 */ /* 0x000fea0003800000 */
.L_x_17282:
[----:B0-----:R-:W0:Y:S01]  /*3a80*/  S2R R23, SR_TID.X ;  /* 0x0000000000177919 */ /* 0x001e220000002100 */
[----:B------:R-:W1:Y:S01]  /*3a90*/  LDC.U8 R17, c[0x0][0x23c] ;  /* 0x00008f00ff117b82 */ /* 0x000e620000000000 */
[----:B------:R-:W-:Y:S01]  /*3aa0*/  BSSY B0, `(.L_x_17316) ;  /* 0x000001f000007945 */ /* 0x000fe20003800000 */
[C---:B0-----:R-:W-:Y:S01]  /*3ab0*/  ISETP.GE.AND P0, PT, R23.reuse, R16, PT ;  /* 0x000000101700720c */ /* 0x041fe20003f06270 */
[C---:B------:R-:W-:Y:S02]  /*3ac0*/  VIADD R3, R23.reuse, 0x100 ;  /* 0x0000010017037836 */ /* 0x040fe40000000000 */
[----:B------:R-:W-:-:S03]  /*3ad0*/  VIADD R19, R23, 0x80 ;  /* 0x0000008017137836 */ /* 0x000fc60000000000 */
[----:B------:R-:W-:Y:S01]  /*3ae0*/  ISETP.GE.AND P1, PT, R3, R16, PT ;  /* 0x000000100300720c */ /* 0x000fe20003f26270 */
[----:B------:R-:W-:-:S06]  /*3af0*/  VIADD R3, R23, 0x180 ;  /* 0x0000018017037836 */ /* 0x000fcc0000000000 */
[----:B------:R-:W-:Y:S06]  /*3b00*/  @P0 BRA `(.L_x_17317) ;  /* 0x0000000000600947 */ /* 0x000fec0003800000 */
[----:B--2---:R-:W0:Y:S02]  /*3b10*/  LDC R0, c[0x0][0x218] ;  /* 0x00008600ff007b82 */ /* 0x004e240000000800 */
[----:B0-----:R-:W-:-:S04]  /*3b20*/  IABS R7, R0 ;  /* 0x0000000000077213 */ /* 0x001fc80000000000 */
[----:B------:R-:W0:Y:S08]  /*3b30*/  I2F.RP R6, R7 ;  /* 0x0000000700067306 */ /* 0x000e300000209400 */
[----:B0-----:R-:W1:Y:S02]  /*3b40*/  MUFU.RCP R6, R6 ;  /* 0x0000000600067308 */ /* 0x001e640000001000 */
[----:B-1-34-:R-:W-:-:S06]  /*3b50*/  VIADD R4, R6, 0xffffffe ;  /* 0x0ffffffe06047836 */ /* 0x01afcc0000000000 */
[----:B------:R0:W1:Y:S02]  /*3b60*/  F2I.FTZ.U32.TRUNC.NTZ R5, R4 ;  /* 0x0000000400057305 */ /* 0x000064000021f000 */
[----:B0-----:R-:W-:Y:S02]  /*3b70*/  IMAD.MOV.U32 R4, RZ, RZ, RZ ;  /* 0x000000ffff047224 */ /* 0x001fe400078e00ff */
[----:B-1----:R-:W-:-:S04]  /*3b80*/  IMAD.MOV R8, RZ, RZ, -R5 ;  /* 0x000000ffff087224 */ /* 0x002fc800078e0a05 */
[----:B------:R-:W-:Y:S01]  /*3b90*/  IMAD R9, R8, R7, RZ ;  /* 0x0000000708097224 */ /* 0x000fe200078e02ff */
[----:B-----5:R-:W-:Y:S02]  /*3ba0*/  IABS R8, R25 ;  /* 0x0000001900087213 */ /* 0x020fe40000000000 */
[----:B------:R-:W-:Y:S01]  /*3bb0*/  LOP3.LUT R25, R25, R0, RZ, 0x3c, !PT ;  /* 0x0000000019197212 */ /* 0x000fe200078e3cff */
[----:B------:R-:W-:-:S03]  /*3bc0*/  IMAD.HI.U32 R5, R5, R9, R4 ;  /* 0x0000000905057227 */ /* 0x000fc600078e0004 */
[----:B------:R-:W-:-:S03]  /*3bd0*/  ISETP.GE.AND P4, PT, R25, RZ, PT ;  /* 0x000000ff1900720c */ /* 0x000fc60003f86270 */
[----:B------:R-:W-:-:S04]  /*3be0*/  IMAD.HI.U32 R5, R5, R8, RZ ;  /* 0x0000000805057227 */ /* 0x000fc800078e00ff */
[----:B------:R-:W-:-:S04]  /*3bf0*/  IMAD.MOV R6, RZ, RZ, -R5 ;  /* 0x000000ffff067224 */ /* 0x000fc800078e0a05 */
        /* <DEDUP_REMOVED lines=9> */
.L_x_17317:
[----:B------:R-:W-:Y:S05]  /*3c90*/  BSYNC B0 ;  /* 0x0000000000007941 */ /* 0x000fea0003800000 */
.L_x_17316:
[-C--:B------:R-:W-:Y:S01]  /*3ca0*/  ISETP.GE.AND P3, PT, R19, R16.reuse, PT ;  /* 0x000000101300720c */ /* 0x080fe20003f66270 */
[----:B------:R-:W-:Y:S01]  /*3cb0*/  BSSY B0, `(.L_x_17318) ;  /* 0x000001d000007945 */ /* 0x000fe20003800000 */
[----:B------:R-:W-:-:S11]  /*3cc0*/  ISETP.GE.AND P2, PT, R3, R16, PT ;  /* 0x000000100300720c */ /* 0x000fd60003f46270 */
[----:B------:R-:W-:Y:S05]  /*3cd0*/  @P3 BRA `(.L_x_17319) ;  /* 0x0000000000683947 */ /* 0x000fea0003800000 */
[----:B------:R-:W0:Y:S01]  /*3ce0*/  LDC R9, c[0x0][0x218] ;  /* 0x00008600ff097b82 */ /* 0x000e220000000800 */
[----:B-1-345:R-:W-:Y:S02]  /*3cf0*/  IABS R10, R24 ;  /* 0x00000018000a7213 */ /* 0x03afe40000000000 */
[-C--:B0-----:R-:W-:Y:S02]  /*3d00*/  IABS R8, R9.reuse ;  /* 0x0000000900087213 */ /* 0x081fe40000000000 */
[----:B------:R-:W-:Y:S02]  /*3d10*/  LOP3.LUT R24, R24, R9, RZ, 0x3c, !PT ;  /* 0x0000000918187212 */ /* 0x000fe400078e3cff */
[----:B------:R-:W0:Y:S02]  /*3d20*/  I2F.RP R4, R8 ;  /* 0x0000000800047306 */ /* 0x000e240000209400 */
[----:B------:R-:W-:-:S06]  /*3d30*/  ISETP.GE.AND P3, PT, R24, RZ, PT ;  /* 0x000000ff1800720c */ /* 0x000fcc0003f66270 */
[----:B0-----:R-:W0:Y:S02]  /*3d40*/  MUFU.RCP R4, R4 ;  /* 0x0000000400047308 */ /* 0x001e240000001000 */
[----:B0-----:R-:W-:-:S06]  /*3d50*/  VIADD R6, R4, 0xffffffe ;  /* 0x0ffffffe04067836 */ /* 0x001fcc0000000000 */
[----:B------:R0:W1:Y:S02]  /*3d60*/  F2I.FTZ.U32.TRUNC.NTZ R7, R6 ;  /* 0x0000000600077305 */ /* 0x000064000021f000 */
[----:B0-----:R-:W-:Y:S02]  /*3d70*/  IMAD.MOV.U32 R6, RZ, RZ, RZ ;  /* 0x000000ffff067224 */ /* 0x001fe400078e00ff */
[----:B-1----:R-:W-:-:S04]  /*3d80*/  IMAD.MOV R3, RZ, RZ, -R7 ;  /* 0x000000ffff037224 */ /* 0x002fc800078e0a07 */
[----:B------:R-:W-:-:S04]  /*3d90*/  IMAD R3, R3, R8, RZ ;  /* 0x0000000803037224 */ /* 0x000fc800078e02ff */
[----:B--2---:R-:W-:-:S04]  /*3da0*/  IMAD.HI.U32 R0, R7, R3, R6 ;  /* 0x0000000307007227 */ /* 0x004fc800078e0006 */
[----:B------:R-:W-:-:S04]  /*3db0*/  IMAD.MOV.U32 R3, RZ, RZ, R10 ;  /* 0x000000ffff037224 */ /* 0x000fc800078e000a */
        /* <DEDUP_REMOVED lines=12> */
.L_x_17319:
[----:B------:R-:W-:Y:S05]  /*3e80*/  BSYNC B0 ;  /* 0x0000000000007941 */ /* 0x000fea0003800000 */
.L_x_17318:
[----:B------:R-:W-:Y:S04]  /*3e90*/  BSSY B0, `(.L_x_17320) ;  /* 0x000001c000007945 */ /* 0x000fe80003800000 */
[----:B------:R-:W-:Y:S05]  /*3ea0*/  @P1 BRA `(.L_x_17321) ;  /* 0x0000000000681947 */ /* 0x000fea0003800000 */
[----:B------:R-:W0:Y:S01]  /*3eb0*/  LDC R9, c[0x0][0x218] ;  /* 0x00008600ff097b82 */ /* 0x000e220000000800 */
[----:B-12-45:R-:W-:Y:S02]  /*3ec0*/  IABS R10, R18 ;  /* 0x00000012000a7213 */ /* 0x036fe40000000000 */
[-C--:B0-----:R-:W-:Y:S02]  /*3ed0*/  IABS R8, R9.reuse ;  /* 0x0000000900087213 */ /* 0x081fe40000000000 */
[----:B------:R-:W-:Y:S02]  /*3ee0*/  LOP3.LUT R18, R18, R9, RZ, 0x3c, !PT ;  /* 0x0000000912127212 */ /* 0x000fe400078e3cff */
[----:B---3--:R-:W0:Y:S02]  /*3ef0*/  I2F.RP R4, R8 ;  /* 0x0000000800047306 */ /* 0x008e240000209400 */
[----:B------:R-:W-:-:S06]  /*3f00*/  ISETP.GE.AND P4, PT, R18, RZ, PT ;  /* 0x000000ff1200720c */ /* 0x000fcc0003f86270 */
[----:B0-----:R-:W0:Y:S02]  /*3f10*/  MUFU.RCP R4, R4 ;  /* 0x0000000400047308 */ /* 0x001e240000001000 */
[----:B0-----:R-:W-:-:S06]  /*3f20*/  VIADD R6, R4, 0xffffffe ;  /* 0x0ffffffe04067836 */ /* 0x001fcc0000000000 */
[----:B------:R0:W1:Y:S02]  /*3f30*/  F2I.FTZ.U32.TRUNC.NTZ R7, R6 ;  /* 0x0000000600077305 */ /* 0x000064000021f000 */
[----:B0-----:R-:W-:Y:S02]  /*3f40*/  IMAD.MOV.U32 R6, RZ, RZ, RZ ;  /* 0x000000ffff067224 */ /* 0x001fe400078e00ff */
[----:B-1----:R-:W-:-:S04]  /*3f50*/  IMAD.MOV R3, RZ, RZ, -R7 ;  /* 0x000000ffff037224 */ /* 0x002fc800078e0a07 */
[----:B------:R-:W-:-:S04]  /*3f60*/  IMAD R3, R3, R8, RZ ;  /* 0x0000000803037224 */ /* 0x000fc800078e02ff */
[----:B------:R-:W-:-:S04]  /*3f70*/  IMAD.HI.U32 R0, R7, R3, R6 ;  /* 0x0000000307007227 */ /* 0x000fc800078e0006 */
        /* <DEDUP_REMOVED lines=13> */
.L_x_17321:
[----:B------:R-:W-:Y:S05]  /*4050*/  BSYNC B0 ;  /* 0x0000000000007941 */ /* 0x000fea0003800000 */
.L_x_17320:
[----:B------:R-:W-:Y:S04]  /*4060*/  BSSY B0, `(.L_x_17322) ;  /* 0x000001c000007945 */ /* 0x000fe80003800000 */
[----:B------:R-:W-:Y:S05]  /*4070*/  @P2 BRA `(.L_x_17323) ;  /* 0x0000000000682947 */ /* 0x000fea0003800000 */
[----:B------:R-:W0:Y:S01]  /*4080*/  LDC R9, c[0x0][0x218] ;  /* 0x00008600ff097b82 */ /* 0x000e220000000800 */
[----:B-1---5:R-:W-:Y:S02]  /*4090*/  IABS R10, R22 ;  /* 0x00000016000a7213 */ /* 0x022fe40000000000 */
[-C--:B0-----:R-:W-:Y:S02]  /*40a0*/  IABS R8, R9.reuse ;  /* 0x0000000900087213 */ /* 0x081fe40000000000 */
[----:B------:R-:W-:Y:S02]  /*40b0*/  LOP3.LUT R22, R22, R9, RZ, 0x3c, !PT ;  /* 0x0000000916167212 */ /* 0x000fe400078e3cff */
[----:B---34-:R-:W0:Y:S02]  /*40c0*/  I2F.RP R4, R8 ;  /* 0x0000000800047306 */ /* 0x018e240000209400 */
        /* <DEDUP_REMOVED lines=21> */
.L_x_17323:
[----:B------:R-:W-:Y:S05]  /*4220*/  BSYNC B0 ;  /* 0x0000000000007941 */ /* 0x000fea0003800000 */
.L_x_17322:
[----:B------:R-:W-:Y:S04]  /*4230*/  BSSY B6, `(.L_x_17324) ;  /* 0x0000103000067945 */ /* 0x000fe80003800000 */
[----:B------:R-:W-:Y:S05]  /*4240*/  @P0 BRA `(.L_x_17325) ;  /* 0x0000001000040947 */ /* 0x000fea0003800000 */
[----:B------:R-:W0:Y:S01]  /*4250*/  LDC.64 R8, c[0x0][0x220] ;  /* 0x00008800ff087b82 */ /* 0x000e220000000a00 */
[----:B-12---:R-:W-:Y:S01]  /*4260*/  PRMT R0, R17, 0x9910, RZ ;  /* 0x0000991011007816 */ /* 0x006fe200000000ff */
        /* <DEDUP_REMOVED lines=18> */
.L_x_17329:
[----:B------:R0:W-:Y:S01]  /*4390*/  STG.E.U8 desc[UR36][R8.64], R5 ;  /* 0x0000000508007986 */ /* 0x0001e2000c101124 */
[----:B------:R-:W-:Y:S01]  /*43a0*/  IMAD.MOV.U32 R23, RZ, RZ, R19 ;  /* 0x000000ffff177224 */ /* 0x000fe200078e0013 */
[----:B------:R-:W-:Y:S06]  /*43b0*/  BRA `(.L_x_17325) ;  /* 0x0000000c00a87947 */ /* 0x000fec0003800000 */
.L_x_17328:
        /* <DEDUP_REMOVED lines=11> */
.L_x_17332:
[----:B------:R0:W-:Y:S01]  /*4470*/  STG.E desc[UR36][R8.64], R5 ;  /* 0x0000000508007986 */ /* 0x0001e2000c101924 */
[----:B------:R-:W-:Y:S01]  /*4480*/  IMAD.MOV.U32 R23, RZ, RZ, R19 ;  /* 0x000000ffff177224 */ /* 0x000fe200078e0013 */
[----:B------:R-:W-:Y:S06]  /*4490*/  BRA `(.L_x_17325) ;  /* 0x0000000c00707947 */ /* 0x000fec0003800000 */
.L_x_17331:
[----:B------:R0:W-:Y:S01]  /*44a0*/  STG.E.U16 desc[UR36][R8.64], R5 ;  /* 0x0000000508007986 */ /* 0x0001e2000c101524 */
[----:B------:R-:W-:Y:S01]  /*44b0*/  IMAD.MOV.U32 R23, RZ, RZ, R19 ;  /* 0x000000ffff177224 */ /* 0x000fe200078e0013 */
[----:B------:R-:W-:Y:S06]  /*44c0*/  BRA `(.L_x_17325) ;  /* 0x0000000c00647947 */ /* 0x000fec0003800000 */
.L_x_17327:
[----:B------:R-:W-:-:S13]  /*44d0*/  ISETP.GT.AND P0, PT, R0, 0x6, PT ;  /* 0x000000060000780c */ /* 0x000fda0003f04270 */
[----:B------:R-:W-:Y:S05]  /*44e0*/  @P0 BRA `(.L_x_17333) ;  /* 0x0000000000340947 */ /* 0x000fea0003800000 */
[----:B------:R-:W-:-:S13]  /*44f0*/  ISETP.NE.AND P0, PT, R0, 0x5, PT ;  /* 0x000000050000780c */ /* 0x000fda0003f05270 */
[----:B------:R-:W-:Y:S05]  /*4500*/  @!P0 BRA `(.L_x_17334) ;  /* 0x0000000000188947 */ /* 0x000fea0003800000 */
[----:B------:R-:W-:-:S13]  /*4510*/  ISETP.NE.AND P0, PT, R0, 0x6, PT ;  /* 0x000000060000780c */ /* 0x000fda0003f05270 */
[----:B------:R-:W-:Y:S05]  /*4520*/  @P0 BRA `(.L_x_17330) ;  /* 0x0000000800e80947 */ /* 0x000fea0003800000 */
[----:B---34-:R-:W-:Y:S01]  /*4530*/  I2FP.F32.S32 R5, R5 ;  /* 0x0000000500057245 */ /* 0x018fe20000201400 */
[----:B------:R-:W-:-:S04]  /*4540*/  IMAD.MOV.U32 R23, RZ, RZ, R19 ;  /* 0x000000ffff177224 */ /* 0x000fc800078e0013 */
[----:B------:R0:W-:Y:S01]  /*4550*/  STG.E desc[UR36][R8.64], R5 ;  /* 0x0000000508007986 */ /* 0x0001e2000c101924 */
[----:B------:R-:W-:Y:S05]  /*4560*/  BRA `(.L_x_17325) ;  /* 0x0000000c003c7947 */ /* 0x000fea0003800000 */
.L_x_17334:
[----:B------:R-:W-:Y:S01]  /*4570*/  I2FP.F32.S32 R0, R5 ;  /* 0x0000000500007245 */ /* 0x000fe20000201400 */
[----:B------:R-:W-:-:S03]  /*4580*/  IMAD.MOV.U32 R23, RZ, RZ, R19 ;  /* 0x000000ffff177224 */ /* 0x000fc600078e0013 */
[----:B------:R-:W-:-:S05]  /*4590*/  F2FP.F16.F32.PACK_AB R0, RZ, R0 ;  /* 0x00000000ff00723e */ /* 0x000fca00000000ff */
[----:B------:R0:W-:Y:S01]  /*45a0*/  STG.E.U16 desc[UR36][R8.64], R0 ;  /* 0x0000000008007986 */ /* 0x0001e2000c101524 */
[----:B------:R-:W-:Y:S05]  /*45b0*/  BRA `(.L_x_17325) ;  /* 0x0000000c00287947 */ /* 0x000fea0003800000 */
.L_x_17333:
[----:B------:R-:W-:-:S13]  /*45c0*/  ISETP.NE.AND P0, PT, R0, 0x7, PT ;  /* 0x000000070000780c */ /* 0x000fda0003f05270 */
[----:B------:R-:W-:Y:S05]  /*45d0*/  @!P0 BRA `(.L_x_17335) ;  /* 0x00000000003c8947 */ /* 0x000fea0003800000 */
[----:B------:R-:W-:-:S13]  /*45e0*/  ISETP.NE.AND P0, PT, R0, 0x8, PT ;  /* 0x000000080000780c */ /* 0x000fda0003f05270 */
[----:B------:R-:W-:Y:S05]  /*45f0*/  @!P0 BRA `(.L_x_17336) ;  /* 0x00000000001c8947 */ /* 0x000fea0003800000 */
[----:B------:R-:W-:-:S13]  /*4600*/  ISETP.NE.AND P0, PT, R0, 0x9, PT ;  /* 0x000000090000780c */ /* 0x000fda0003f05270 */
[----:B------:R-:W-:Y:S05]  /*4610*/  @P0 BRA `(.L_x_17330) ;  /* 0x0000000800ac0947 */ /* 0x000fea0003800000 */
[----:B---34-:R-:W-:Y:S01]  /*4620*/  I2FP.F32.S32 R4, R5 ;  /* 0x0000000500047245 */ /* 0x018fe20000201400 */
[----:B------:R-:W-:Y:S02]  /*4630*/  IMAD.MOV.U32 R5, RZ, RZ, RZ ;  /* 0x000000ffff057224 */ /* 0x000fe400078e00ff */
[----:B------:R-:W-:-:S03]  /*4640*/  IMAD.MOV.U32 R23, RZ, RZ, R19 ;  /* 0x000000ffff177224 */ /* 0x000fc600078e0013 */
[----:B------:R0:W-:Y:S01]  /*4650*/  STG.E.64 desc[UR36][R8.64], R4 ;  /* 0x0000000408007986 */ /* 0x0001e2000c101b24 */
[----:B------:R-:W-:Y:S05]  /*4660*/  BRA `(.L_x_17325) ;  /* 0x0000000800fc7947 */ /* 0x000fea0003800000 */
.L_x_17336:
[----:B---34-:R-:W-:Y:S01]  /*4670*/  I2FP.F32.S32 R5, R5 ;  /* 0x0000000500057245 */ /* 0x018fe20000201400 */
[----:B------:R-:W-:-:S03]  /*4680*/  IMAD.MOV.U32 R23, RZ, RZ, R19 ;  /* 0x000000ffff177224 */ /* 0x000fc600078e0013 */
[----:B------:R-:W-:-:S04]  /*4690*/  F2FP.F16.F32.PACK_AB R3, RZ, R5 ;  /* 0x00000005ff03723e */ /* 0x000fc800000000ff */
[----:B------:R-:W-:-:S05]  /*46a0*/  PRMT R3, R3, 0x5410, RZ ;  /* 0x0000541003037816 */ /* 0x000fca00000000ff */
[----:B------:R0:W-:Y:S01]  /*46b0*/  STG.E desc[UR36][R8.64], R3 ;  /* 0x0000000308007986 */ /* 0x0001e2000c101924 */
[----:B------:R-:W-:Y:S05]  /*46c0*/  BRA `(.L_x_17325) ;  /* 0x0000000800e47947 */ /* 0x000fea0003800000 */
.L_x_17335:
[----:B---34-:R-:W0:Y:S01]  /*46d0*/  I2F.F64 R4, R5 ;  /* 0x0000000500047312 */ /* 0x018e220000201c00 */
[----:B------:R-:W-:Y:S01]  /*46e0*/  IMAD.MOV.U32 R23, RZ, RZ, R19 ;  /* 0x000000ffff177224 */ /* 0x000fe200078e0013 */
[----:B0-----:R0:W-:Y:S01]  /*46f0*/  STG.E.64 desc[UR36][R8.64], R4 ;  /* 0x0000000408007986 */ /* 0x0011e2000c101b24 */
[----:B------:R-:W-:Y:S05]  /*4700*/  BRA `(.L_x_17325) ;  /* 0x0000000800d47947 */ /* 0x000fea0003800000 */
.L_x_17326:
        /* <DEDUP_REMOVED lines=13> */
.L_x_17339:
[----:B---34-:R-:W0:Y:S01]  /*47e0*/  I2F.F64 R4, R5 ;  /* 0x0000000500047312 */ /* 0x018e220000201c00 */
[----:B------:R-:W-:Y:S01]  /*47f0*/  CS2R R6, SRZ ;  /* 0x0000000000067805 */ /* 0x000fe2000001ff00 */
[----:B------:R-:W-:-:S04]  /*4800*/  IMAD.MOV.U32 R23, RZ, RZ, R19 ;  /* 0x000000ffff177224 */ /* 0x000fc800078e0013 */
[----:B0-----:R0:W-:Y:S01]  /*4810*/  STG.E.128 desc[UR36][R8.64], R4 ;  /* 0x0000000408007986 */ /* 0x0011e2000c101d24 */
[----:B------:R-:W-:Y:S05]  /*4820*/  BRA `(.L_x_17325) ;  /* 0x00000008008c7947 */ /* 0x000fea0003800000 */
.L_x_17338:
        /* <DEDUP_REMOVED lines=11> */
[----:B---34-:R-:W-:Y:S01]  /*48e0*/  SHF.R.U32.HI R5, RZ, 0x18, R0 ;  /* 0x00000018ff057819 */ /* 0x018fe20000011600 */
        /* <DEDUP_REMOVED lines=9> */
.L_x_17343:
[----:B------:R-:W-:Y:S05]  /*4980*/  BSYNC B0 ;  /* 0x0000000000007941 */ /* 0x000fea0003800000 */
.L_x_17342:
[----:B------:R-:W-:Y:S01]  /*4990*/  LOP3.LUT R5, R0, R5, RZ, 0xfc, !PT ;  /* 0x0000000500057212 */ /* 0x000fe200078efcff */
[----:B------:R-:W-:-:S04]  /*49a0*/  IMAD.MOV.U32 R23, RZ, RZ, R19 ;  /* 0x000000ffff177224 */ /* 0x000fc800078e0013 */
[----:B------:R0:W-:Y:S01]  /*49b0*/  STG.E.U8 desc[UR36][R8.64], R5 ;  /* 0x0000000508007986 */ /* 0x0001e2000c101124 */
[----:B------:R-:W-:Y:S05]  /*49c0*/  BRA `(.L_x_17325) ;  /* 0x0000000800247947 */ /* 0x000fea0003800000 */
.L_x_17341:
[----:B---34-:R-:W-:Y:S01]  /*49d0*/  I2FP.F32.S32 R5, R5 ;  /* 0x0000000500057245 */ /* 0x018fe20000201400 */
        /* <DEDUP_REMOVED lines=12> */
.L_x_17345:
[----:B------:R-:W-:Y:S01]  /*4aa0*/  IMAD.MOV.U32 R0, RZ, RZ, 0x7f ;  /* 0x0000007fff007424 */ /* 0x000fe200078e00ff */
[----:B------:R-:W-:-:S04]  /*4ab0*/  ISETP.GT.U32.AND P0, PT, R3, 0x7f800000, PT ;  /* 0x7f8000000300780c */ /* 0x000fc80003f04070 */
[----:B------:R-:W-:-:S09]  /*4ac0*/  SEL R0, R0, 0x7c, P0 ;  /* 0x0000007c00007807 */ /* 0x000fd20000000000 */
.L_x_17346:
[----:B------:R-:W-:Y:S05]  /*4ad0*/  BSYNC B0 ;  /* 0x0000000000007941 */ /* 0x000fea0003800000 */
.L_x_17344:
[----:B------:R-:W-:Y:S01]  /*4ae0*/  LOP3.LUT R3, R5, 0x80000000, RZ, 0xc0, !PT ;  /* 0x8000000005037812 */ /* 0x000fe200078ec0ff */
[----:B------:R-:W-:-:S03]  /*4af0*/  IMAD.MOV.U32 R23, RZ, RZ, R19 ;  /* 0x000000ffff177224 */ /* 0x000fc600078e0013 */
[----:B------:R-:W-:-:S04]  /*4b00*/  SHF.R.U32.HI R3, RZ, 0x18, R3 ;  /* 0x00000018ff037819 */ /* 0x000fc80000011603 */
[----:B------:R-:W-:-:S05]  /*4b10*/  LOP3.LUT R3, R0, R3, RZ, 0xfc, !PT ;  /* 0x0000000300037212 */ /* 0x000fca00078efcff */
[----:B------:R0:W-:Y:S01]  /*4b20*/  STG.E.U8 desc[UR36][R8.64], R3 ;  /* 0x0000000308007986 */ /* 0x0001e2000c101124 */
[----:B------:R-:W-:Y:S05]  /*4b30*/  BRA `(.L_x_17325) ;  /* 0x0000000400c87947 */ /* 0x000fea0003800000 */
.L_x_17340:
[----:B------:R-:W-:Y:S01]  /*4b40*/  I2FP.F32.S32 R0, R5 ;  /* 0x0000000500007245 */ /* 0x000fe20000201400 */
[----:B------:R-:W-:-:S03]  /*4b50*/  IMAD.MOV.U32 R23, RZ, RZ, R19 ;  /* 0x000000ffff177224 */ /* 0x000fc600078e0013 */
[----:B------:R-:W-:-:S05]  /*4b60*/  F2FP.BF16.F32.PACK_AB R0, RZ, R0 ;  /* 0x00000000ff00723e */ /* 0x000fca00000010ff */
[----:B------:R0:W-:Y:S01]  /*4b70*/  STG.E.U16 desc[UR36][R8.64], R0 ;  /* 0x0000000008007986 */ /* 0x0001e2000c101524 */
[----:B------:R-:W-:Y:S05]  /*4b80*/  BRA `(.L_x_17325) ;  /* 0x0000000400b47947 */ /* 0x000fea0003800000 */
.L_x_17337:
        /* <DEDUP_REMOVED lines=11> */
.L_x_17349:
[----:B---34-:R-:W-:Y:S01]  /*4c40*/  I2FP.F32.S32 R5, R5 ;  /* 0x0000000500057245 */ /* 0x018fe20000201400 */
        /* <DEDUP_REMOVED lines=16> */
.L_x_17352:
[----:B------:R-:W-:-:S04]  /*4d50*/  LOP3.LUT R3, R5, 0x80000000, RZ, 0xc0, !PT ;  /* 0x8000000005037812 */ /* 0x000fc800078ec0ff */
[----:B------:R-:W-:-:S04]  /*4d60*/  SHF.R.U32.HI R3, RZ, 0x18, R3 ;  /* 0x00000018ff037819 */ /* 0x000fc80000011603 */
[----:B------:R-:W-:-:S04]  /*4d70*/  LOP3.LUT R0, R0, R3, RZ, 0xfc, !PT ;  /* 0x0000000300007212 */ /* 0x000fc800078efcff */
[----:B------:R-:W-:-:S07]  /*4d80*/  PRMT R4, R0, 0x7610, R4 ;  /* 0x0000761000047816 */ /* 0x000fce0000000004 */
.L_x_17351:
[----:B------:R-:W-:Y:S05]  /*4d90*/  BSYNC B0 ;  /* 0x0000000000007941 */ /* 0x000fea0003800000 */
.L_x_17350:
[----:B------:R0:W-:Y:S01]  /*4da0*/  STG.E.U8 desc[UR36][R8.64], R4 ;  /* 0x0000000408007986 */ /* 0x0001e2000c101124 */
[----:B------:R-:W-:Y:S01]  /*4db0*/  IMAD.MOV.U32 R23, RZ, RZ, R19 ;  /* 0x000000ffff177224 */ /* 0x000fe200078e0013 */
[----:B------:R-:W-:Y:S06]  /*4dc0*/  BRA `(.L_x_17325) ;  /* 0x0000000400247947 */ /* 0x000fec0003800000 */
.L_x_17348:
        /* <DEDUP_REMOVED lines=17> */
.L_x_17355:
[----:B------:R-:W-:-:S04]  /*4ee0*/  LOP3.LUT R3, R5, 0x80000000, RZ, 0xc0, !PT ;  /* 0x8000000005037812 */ /* 0x000fc800078ec0ff */
[----:B------:R-:W-:-:S04]  /*4ef0*/  SHF.R.U32.HI R3, RZ, 0x18, R3 ;  /* 0x00000018ff037819 */ /* 0x000fc80000011603 */
[----:B------:R-:W-:-:S04]  /*4f00*/  LOP3.LUT R0, R0, R3, RZ, 0xfc, !PT ;  /* 0x0000000300007212 */ /* 0x000fc800078efcff */
[----:B------:R-:W-:-:S07]  /*4f10*/  PRMT R4, R0, 0x7610, R4 ;  /* 0x0000761000047816 */ /* 0x000fce0000000004 */
.L_x_17354:
[----:B------:R-:W-:Y:S05]  /*4f20*/  BSYNC B0 ;  /* 0x0000000000007941 */ /* 0x000fea0003800000 */
.L_x_17353:
[----:B------:R0:W-:Y:S01]  /*4f30*/  STG.E.U8 desc[UR36][R8.64], R4 ;  /* 0x0000000408007986 */ /* 0x0001e2000c101124 */
[----:B------:R-:W-:Y:S01]  /*4f40*/  IMAD.MOV.U32 R23, RZ, RZ, R19 ;  /* 0x000000ffff177224 */ /* 0x000fe200078e0013 */
[----:B------:R-:W-:Y:S06]  /*4f50*/  BRA `(.L_x_17325) ;  /* 0x0000000000c07947 */ /* 0x000fec0003800000 */
.L_x_17347:
[----:B------:R-:W-:-:S13]  /*4f60*/  ISETP.NE.AND P0, PT, R0, 0x1c, PT ;  /* 0x0000001c0000780c */ /* 0x000fda0003f05270 */
[----:B------:R-:W-:Y:S05]  /*4f70*/  @!P0 BRA `(.L_x_17356) ;  /* 0x0000000000b08947 */ /* 0x000fea0003800000 */
[----:B------:R-:W-:-:S13]  /*4f80*/  ISETP.NE.AND P0, PT, R0, 0x1d, PT ;  /* 0x0000001d0000780c */ /* 0x000fda0003f05270 */
[----:B------:R-:W-:Y:S05]  /*4f90*/  @!P0 BRA `(.L_x_17357) ;  /* 0x0000000000948947 */ /* 0x000fea0003800000 */
[----:B------:R-:W-:-:S13]  /*4fa0*/  ISETP.NE.AND P0, PT, R0, 0x2c, PT ;  /* 0x0000002c0000780c */ /* 0x000fda0003f05270 */
[----:B------:R-:W-:Y:S05]  /*4fb0*/  @P0 BRA `(.L_x_17330) ;  /* 0x0000000000440947 */ /* 0x000fea0003800000 */
[----:B---34-:R-:W-:Y:S01]  /*4fc0*/  I2FP.F32.S32 R4, R5 ;  /* 0x0000000500047245 */ /* 0x018fe20000201400 */
        /* <DEDUP_REMOVED lines=16> */
.L_x_17330:
[----:B------:R-:W-:Y:S01]  /*50d0*/  MOV R14, 0x0 ;  /* 0x00000000000e7802 */ /* 0x000fe20000000f00 */
[----:B------:R-:W-:Y:S01]  /*50e0*/  ULDC.64 UR4, c[0x4][0x178] ;  /* 0x01005e0000047ab9 */ /* 0x000fe20000000a00 */
[----:B------:R-:W-:Y:S01]  /*50f0*/  ULDC.64 UR6, c[0x4][0x180] ;  /* 0x0100600000067ab9 */ /* 0x000fe20000000a00 */
[----:B---34-:R-:W-:Y:S02]  /*5100*/  IMAD.U32 R4, RZ, RZ, UR4 ;  /* 0x00000004ff047e24 */ /* 0x018fe4000f8e00ff */
        /* <DEDUP_REMOVED lines=12> */
.L_x_17358:
[----:B------:R-:W-:Y:S01]  /*51d0*/  IMAD.MOV.U32 R23, RZ, RZ, R19 ;  /* 0x000000ffff177224 */ /* 0x000fe200078e0013 */
[----:B------:R-:W-:Y:S06]  /*51e0*/  BRA `(.L_x_17325) ;  /* 0x00000000001c7947 */ /* 0x000fec0003800000 */
.L_x_17357:
[--C-:B------:R-:W-:Y:S01]  /*51f0*/  SHF.R.S32.HI R7, RZ, 0x1f, R5.reuse ;  /* 0x0000001fff077819 */ /* 0x100fe20000011405 */
[----:B------:R-:W-:Y:S02]  /*5200*/  IMAD.MOV.U32 R6, RZ, RZ, R5 ;  /* 0x000000ffff067224 */ /* 0x000fe400078e0005 */
[----:B------:R-:W-:-:S03]  /*5210*/  IMAD.MOV.U32 R23, RZ, RZ, R19 ;  /* 0x000000ffff177224 */ /* 0x000fc600078e0013 */
[----:B------:R0:W-:Y:S01]  /*5220*/  STG.E.64 desc[UR36][R8.64], R6 ;  /* 0x0000000608007986 */ /* 0x0001e2000c101b24 */
[----:B------:R-:W-:Y:S05]  /*5230*/  BRA `(.L_x_17325) ;  /* 0x0000000000087947 */ /* 0x000fea0003800000 */
.L_x_17356:
[----:B------:R0:W-:Y:S01]  /*5240*/  STG.E desc[UR36][R8.64], R5 ;  /* 0x0000000508007986 */ /* 0x0001e2000c101924 */
[----:B------:R-:W-:-:S07]  /*5250*/  IMAD.MOV.U32 R23, RZ, RZ, R19 ;  /* 0x000000ffff177224 */ /* 0x000fce00078e0013 */
.L_x_17325:
[----:B------:R-:W-:Y:S05]  /*5260*/  BSYNC B6 ;  /* 0x0000000000067941 */ /* 0x000fea0003800000 */
.L_x_17324:
[----:B------:R-:W-:Y:S01]  /*5270*/  ISETP.GE.AND P0, PT, R23, R16, PT ;  /* 0x000000101700720c */ /* 0x000fe20003f06270 */
[----:B------:R-:W-:-:S12]  /*5280*/  BSSY B6, `(.L_x_17359) ;  /* 0x00001d8000067945 */ /* 0x000fd80003800000 */
        /* <DEDUP_REMOVED lines=21> */
.L_x_17364:
[----:B-----5:R4:W-:Y:S01]  /*53e0*/  STG.E.U8 desc[UR36][R4.64], R24 ;  /* 0x0000001804007986 */ /* 0x0209e2000c101124 */
[----:B------:R-:W-:Y:S05]  /*53f0*/  BRA `(.L_x_17366) ;  /* 0x0000000c00487947 */ /* 0x000fea0003800000 */
.L_x_17363:
        /* <DEDUP_REMOVED lines=9> */
.L_x_17368:
[----:B-----5:R2:W-:Y:S01]  /*5490*/  STG.E desc[UR36][R4.64], R24 ;  /* 0x0000001804007986 */ /* 0x0205e2000c101924 */
[----:B------:R-:W-:Y:S05]  /*54a0*/  BRA `(.L_x_17366) ;  /* 0x0000000c001c7947 */ /* 0x000fea0003800000 */
.L_x_17367:
[----:B-----5:R0:W-:Y:S01]  /*54b0*/  STG.E.U16 desc[UR36][R4.64], R24 ;  /* 0x0000001804007986 */ /* 0x0201e2000c101524 */
[----:B------:R-:W-:Y:S05]  /*54c0*/  BRA `(.L_x_17366) ;  /* 0x0000000c00147947 */ /* 0x000fea0003800000 */
.L_x_17362:
        /* <DEDUP_REMOVED lines=9> */
.L_x_17370:
[----:B-----5:R-:W-:-:S04]  /*5560*/  I2FP.F32.S32 R0, R24 ;  /* 0x0000001800007245 */ /* 0x020fc80000201400 */
[----:B------:R-:W-:-:S05]  /*5570*/  F2FP.F16.F32.PACK_AB R0, RZ, R0 ;  /* 0x00000000ff00723e */ /* 0x000fca00000000ff */
[----:B------:R0:W-:Y:S01]  /*5580*/  STG.E.U16 desc[UR36][R4.64], R0 ;  /* 0x0000000004007986 */ /* 0x0001e2000c101524 */
[----:B------:R-:W-:Y:S05]  /*5590*/  BRA `(.L_x_17366) ;  /* 0x0000000800e07947 */ /* 0x000fea0003800000 */
.L_x_17369:
        /* <DEDUP_REMOVED lines=10> */
.L_x_17372:
[----:B-----5:R-:W-:-:S04]  /*5640*/  I2FP.F32.S32 R24, R24 ;  /* 0x0000001800187245 */ /* 0x020fc80000201400 */
[----:B------:R-:W-:-:S04]  /*5650*/  F2FP.F16.F32.PACK_AB R3, RZ, R24 ;  /* 0x00000018ff03723e */ /* 0x000fc800000000ff */
[----:B------:R-:W-:-:S05]  /*5660*/  PRMT R3, R3, 0x5410, RZ ;  /* 0x0000541003037816 */ /* 0x000fca00000000ff */
[----:B------:R0:W-:Y:S01]  /*5670*/  STG.E desc[UR36][R4.64], R3 ;  /* 0x0000000304007986 */ /* 0x0001e2000c101924 */
[----:B------:R-:W-:Y:S05]  /*5680*/  BRA `(.L_x_17366) ;  /* 0x0000000800a47947 */ /* 0x000fea0003800000 */
.L_x_17371:
[----:B-----5:R-:W0:Y:S02]  /*5690*/  I2F.F64 R24, R24 ;  /* 0x0000001800187312 */ /* 0x020e240000201c00 */
[----:B0-----:R0:W-:Y:S01]  /*56a0*/  STG.E.64 desc[UR36][R4.64], R24 ;  /* 0x0000001804007986 */ /* 0x0011e2000c101b24 */
[----:B------:R-:W-:Y:S05]  /*56b0*/  BRA `(.L_x_17366) ;  /* 0x0000000800987947 */ /* 0x000fea0003800000 */
.L_x_17361:
        /* <DEDUP_REMOVED lines=12> */
.L_x_17375:
[----:B-----5:R-:W0:Y:S01]  /*5780*/  I2F.F64 R24, R24 ;  /* 0x0000001800187312 */ /* 0x020e220000201c00 */
[----:B------:R-:W-:-:S05]  /*5790*/  CS2R R26, SRZ ;  /* 0x00000000001a7805 */ /* 0x000fca000001ff00 */
[----:B0-----:R0:W-:Y:S01]  /*57a0*/  STG.E.128 desc[UR36][R4.64], R24 ;  /* 0x0000001804007986 */ /* 0x0011e2000c101d24 */
[----:B------:R-:W-:Y:S05]  /*57b0*/  BRA `(.L_x_17366) ;  /* 0x0000000800587947 */ /* 0x000fea0003800000 */
.L_x_17374:
        /* <DEDUP_REMOVED lines=21> */
.L_x_17379:
[----:B------:R-:W-:Y:S05]  /*5910*/  BSYNC B0 ;  /* 0x0000000000007941 */ /* 0x000fea0003800000 */
.L_x_17378:
[----:B------:R-:W-:-:S05]  /*5920*/  LOP3.LUT R7, R0, R7, RZ, 0xfc, !PT ;  /* 0x0000000700077212 */ /* 0x000fca00078efcff */
[----:B------:R0:W-:Y:S01]  /*5930*/  STG.E.U8 desc[UR36][R4.64], R7 ;  /* 0x0000000704007986 */ /* 0x0001e2000c101124 */
[----:B------:R-:W-:Y:S05]  /*5940*/  BRA `(.L_x_17366) ;  /* 0x0000000400f47947 */ /* 0x000fea0003800000 */
.L_x_17377:
        /* <DEDUP_REMOVED lines=13> */
.L_x_17381:
[----:B------:R-:W-:Y:S01]  /*5a20*/  IMAD.MOV.U32 R0, RZ, RZ, 0x7f ;  /* 0x0000007fff007424 */ /* 0x000fe200078e00ff */
[----:B------:R-:W-:-:S04]  /*5a30*/  ISETP.GT.U32.AND P0, PT, R3, 0x7f800000, PT ;  /* 0x7f8000000300780c */ /* 0x000fc80003f04070 */
[----:B------:R-:W-:-:S09]  /*5a40*/  SEL R0, R0, 0x7c, P0 ;  /* 0x0000007c00007807 */ /* 0x000fd20000000000 */
.L_x_17382:
[----:B------:R-:W-:Y:S05]  /*5a50*/  BSYNC B0 ;  /* 0x0000000000007941 */ /* 0x000fea0003800000 */
.L_x_17380:
[----:B------:R-:W-:-:S04]  /*5a60*/  LOP3.LUT R3, R7, 0x80000000, RZ, 0xc0, !PT ;  /* 0x8000000007037812 */ /* 0x000fc800078ec0ff */
[----:B------:R-:W-:-:S04]  /*5a70*/  SHF.R.U32.HI R3, RZ, 0x18, R3 ;  /* 0x00000018ff037819 */ /* 0x000fc80000011603 */
[----:B------:R-:W-:-:S05]  /*5a80*/  LOP3.LUT R3, R0, R3, RZ, 0xfc, !PT ;  /* 0x0000000300037212 */ /* 0x000fca00078efcff */
[----:B------:R0:W-:Y:S01]  /*5a90*/  STG.E.U8 desc[UR36][R4.64], R3 ;  /* 0x0000000304007986 */ /* 0x0001e2000c101124 */
[----:B------:R-:W-:Y:S05]  /*5aa0*/  BRA `(.L_x_17366) ;  /* 0x00000004009c7947 */ /* 0x000fea0003800000 */
.L_x_17376:
[----:B-----5:R-:W-:-:S04]  /*5ab0*/  I2FP.F32.S32 R0, R24 ;  /* 0x0000001800007245 */ /* 0x020fc80000201400 */
[----:B------:R-:W-:-:S05]  /*5ac0*/  F2FP.BF16.F32.PACK_AB R0, RZ, R0 ;  /* 0x00000000ff00723e */ /* 0x000fca00000010ff */
[----:B------:R0:W-:Y:S01]  /*5ad0*/  STG.E.U16 desc[UR36][R4.64], R0 ;  /* 0x0000000004007986 */ /* 0x0001e2000c101524 */
[----:B------:R-:W-:Y:S05]  /*5ae0*/  BRA `(.L_x_17366) ;  /* 0x00000004008c7947 */ /* 0x000fea0003800000 */
.L_x_17373:
        /* <DEDUP_REMOVED lines=10> */
.L_x_17385:
        /* <DEDUP_REMOVED lines=17> */
.L_x_17388:
[----:B------:R-:W-:-:S04]  /*5ca0*/  LOP3.LUT R0, R7, 0x80000000, RZ, 0xc0, !PT ;  /* 0x8000000007007812 */ /* 0x000fc800078ec0ff */
[----:B------:R-:W-:-:S04]  /*5cb0*/  SHF.R.U32.HI R0, RZ, 0x18, R0 ;  /* 0x00000018ff007819 */ /* 0x000fc80000011600 */
[----:B------:R-:W-:-:S07]  /*5cc0*/  LOP3.LUT R0, R3, R0, RZ, 0xfc, !PT ;  /* 0x0000000003007212 */ /* 0x000fce00078efcff */
.L_x_17387:
[----:B------:R-:W-:Y:S05]  /*5cd0*/  BSYNC B0 ;  /* 0x0000000000007941 */ /* 0x000fea0003800000 */
.L_x_17386:
[----:B------:R0:W-:Y:S01]  /*5ce0*/  STG.E.U8 desc[UR36][R4.64], R0 ;  /* 0x0000000004007986 */ /* 0x0001e2000c101124 */
[----:B------:R-:W-:Y:S05]  /*5cf0*/  BRA `(.L_x_17366) ;  /* 0x0000000400087947 */ /* 0x000fea0003800000 */
.L_x_17384:
        /* <DEDUP_REMOVED lines=17> */
.L_x_17391:
[----:B------:R-:W-:-:S04]  /*5e10*/  LOP3.LUT R0, R7, 0x80000000, RZ, 0xc0, !PT ;  /* 0x8000000007007812 */ /* 0x000fc800078ec0ff */
[----:B------:R-:W-:-:S04]  /*5e20*/  SHF.R.U32.HI R0, RZ, 0x18, R0 ;  /* 0x00000018ff007819 */ /* 0x000fc80000011600 */
[----:B------:R-:W-:-:S07]  /*5e30*/  LOP3.LUT R0, R3, R0, RZ, 0xfc, !PT ;  /* 0x0000000003007212 */ /* 0x000fce00078efcff */
.L_x_17390:
[----:B------:R-:W-:Y:S05]  /*5e40*/  BSYNC B0 ;  /* 0x0000000000007941 */ /* 0x000fea0003800000 */
.L_x_17389:
[----:B------:R0:W-:Y:S01]  /*5e50*/  STG.E.U8 desc[UR36][R4.64], R0 ;  /* 0x0000000004007986 */ /* 0x0001e2000c101124 */
[----:B------:R-:W-:Y:S05]  /*5e60*/  BRA `(.L_x_17366) ;  /* 0x0000000000ac7947 */ /* 0x000fea0003800000 */
.L_x_17383:
        /* <DEDUP_REMOVED lines=22> */
.L_x_17365:
        /* <DEDUP_REMOVED lines=16> */
.L_x_17394:
[----:B------:R-:W-:Y:S05]  /*60d0*/  BRA `(.L_x_17366) ;  /* 0x0000000000107947 */ /* 0x000fea0003800000 */
.L_x_17393:
[----:B-----5:R-:W-:-:S05]  /*60e0*/  SHF.R.S32.HI R25, RZ, 0x1f, R24 ;  /* 0x0000001fff197819 */ /* 0x020fca0000011418 */
[----:B------:R0:W-:Y:S01]  /*60f0*/  STG.E.64 desc[UR36][R4.64], R24 ;  /* 0x0000001804007986 */ /* 0x0001e2000c101b24 */
[----:B------:R-:W-:Y:S05]  /*6100*/  BRA `(.L_x_17366) ;  /* 0x0000000000047947 */ /* 0x000fea0003800000 */
.L_x_17392:
[----:B-----5:R0:W-:Y:S02]  /*6110*/  STG.E desc[UR36][R4.64], R24 ;  /* 0x0000001804007986 */ /* 0x0201e4000c101924 */
.L_x_17366:
[----:B------:R-:W-:-:S05]  /*6120*/  VIADD R23, R23, 0x80 ;  /* 0x0000008017177836 */ /* 0x000fca0000000000 */
[----:B------:R-:W-:-:S13]  /*6130*/  ISETP.GE.AND P0, PT, R23, R16, PT ;  /* 0x000000101700720c */ /* 0x000fda0003f06270 */
[----:B------:R-:W-:Y:S05]  /*6140*/  @P0 BRA `(.L_x_17360) ;  /* 0x0000000c00ac0947 */ /* 0x000fea0003800000 */
[----:B------:R-:W5:Y:S01]  /*6150*/  LDC.64 R8, c[0x0][0x220] ;  /* 0x00008800ff087b82 */ /* 0x000f620000000a00 */
[----:B0-----:R-:W-:Y:S01]  /*6160*/  IMAD R0, R2, 0x200, R23 ;  /* 0x0000020002007824 */ /* 0x001fe200078e0217 */
[----:B-1234-:R-:W-:Y:S01]  /*6170*/  PRMT R4, R17, 0x9910, RZ ;  /* 0x0000991011047816 */ /* 0x01efe200000000ff */
        /* <DEDUP_REMOVED lines=17> */
.L_x_17398:
[----:B------:R0:W-:Y:S01]  /*6290*/  STG.E.U8 desc[UR36][R8.64], R18 ;  /* 0x0000001208007986 */ /* 0x0001e2000c101124 */
[----:B------:R-:W-:Y:S05]  /*62a0*/  BRA `(.L_x_17400) ;  /* 0x0000000c00507947 */ /* 0x000fea0003800000 */
.L_x_17397:
        /* <DEDUP_REMOVED lines=9> */
.L_x_17402:
[----:B------:R0:W-:Y:S01]  /*6340*/  STG.E desc[UR36][R8.64], R18 ;  /* 0x0000001208007986 */ /* 0x0001e2000c101924 */
[----:B------:R-:W-:Y:S05]  /*6350*/  BRA `(.L_x_17400) ;  /* 0x0000000c00247947 */ /* 0x000fea0003800000 */
.L_x_17401:
[----:B------:R0:W-:Y:S01]  /*6360*/  STG.E.U16 desc[UR36][R8.64], R18 ;  /* 0x0000001208007986 */ /* 0x0001e2000c101524 */
[----:B------:R-:W-:Y:S05]  /*6370*/  BRA `(.L_x_17400) ;  /* 0x0000000c001c7947 */ /* 0x000fea0003800000 */
.L_x_17396:
        /* <DEDUP_REMOVED lines=9> */
.L_x_17404:
[----:B------:R-:W-:-:S04]  /*6410*/  I2FP.F32.S32 R0, R18 ;  /* 0x0000001200007245 */ /* 0x000fc80000201400 */
[----:B------:R-:W-:-:S05]  /*6420*/  F2FP.F16.F32.PACK_AB R0, RZ, R0 ;  /* 0x00000000ff00723e */ /* 0x000fca00000000ff */
[----:B------:R0:W-:Y:S01]  /*6430*/  STG.E.U16 desc[UR36][R8.64], R0 ;  /* 0x0000000008007986 */ /* 0x0001e2000c101524 */
[----:B------:R-:W-:Y:S05]  /*6440*/  BRA `(.L_x_17400) ;  /* 0x0000000800e87947 */ /* 0x000fea0003800000 */
.L_x_17403:
        /* <DEDUP_REMOVED lines=10> */
.L_x_17406:
[----:B------:R-:W-:-:S04]  /*64f0*/  I2FP.F32.S32 R18, R18 ;  /* 0x0000001200127245 */ /* 0x000fc80000201400 */
[----:B------:R-:W-:-:S04]  /*6500*/  F2FP.F16.F32.PACK_AB R3, RZ, R18 ;  /* 0x00000012ff03723e */ /* 0x000fc800000000ff */
[----:B------:R-:W-:-:S05]  /*6510*/  PRMT R3, R3, 0x5410, RZ ;  /* 0x0000541003037816 */ /* 0x000fca00000000ff */
[----:B------:R0:W-:Y:S01]  /*6520*/  STG.E desc[UR36][R8.64], R3 ;  /* 0x0000000308007986 */ /* 0x0001e2000c101924 */
[----:B------:R-:W-:Y:S05]  /*6530*/  BRA `(.L_x_17400) ;  /* 0x0000000800ac7947 */ /* 0x000fea0003800000 */
.L_x_17405:
[----:B------:R-:W0:Y:S02]  /*6540*/  I2F.F64 R18, R18 ;  /* 0x0000001200127312 */ /* 0x000e240000201c00 */
[----:B0-----:R0:W-:Y:S01]  /*6550*/  STG.E.64 desc[UR36][R8.64], R18 ;  /* 0x0000001208007986 */ /* 0x0011e2000c101b24 */
[----:B------:R-:W-:Y:S05]  /*6560*/  BRA `(.L_x_17400) ;  /* 0x0000000800a07947 */ /* 0x000fea0003800000 */
.L_x_17395:
        /* <DEDUP_REMOVED lines=12> */
.L_x_17409:
[----:B------:R-:W0:Y:S01]  /*6630*/  I2F.F64 R4, R18 ;  /* 0x0000001200047312 */ /* 0x000e220000201c00 */
[----:B------:R-:W-:-:S05]  /*6640*/  CS2R R6, SRZ ;  /* 0x0000000000067805 */ /* 0x000fca000001ff00 */
[----:B0-----:R0:W-:Y:S01]  /*6650*/  STG.E.128 desc[UR36][R8.64], R4 ;  /* 0x0000000408007986 */ /* 0x0011e2000c101d24 */
[----:B------:R-:W-:Y:S05]  /*6660*/  BRA `(.L_x_17400) ;  /* 0x0000000800607947 */ /* 0x000fea0003800000 */
.L_x_17408:
        /* <DEDUP_REMOVED lines=21> */
.L_x_17413:
[----:B------:R-:W-:Y:S05]  /*67c0*/  BSYNC B0 ;  /* 0x0000000000007941 */ /* 0x000fea0003800000 */
.L_x_17412:
[----:B------:R-:W-:-:S05]  /*67d0*/  LOP3.LUT R5, R0, R5, RZ, 0xfc, !PT ;  /* 0x0000000500057212 */ /* 0x000fca00078efcff */
[----:B------:R0:W-:Y:S01]  /*67e0*/  STG.E.U8 desc[UR36][R8.64], R5 ;  /* 0x0000000508007986 */ /* 0x0001e2000c101124 */
[----:B------:R-:W-:Y:S05]  /*67f0*/  BRA `(.L_x_17400) ;  /* 0x0000000400fc7947 */ /* 0x000fea0003800000 */
.L_x_17411:
        /* <DEDUP_REMOVED lines=13> */
.L_x_17415:
[----:B------:R-:W-:Y:S01]  /*68d0*/  IMAD.MOV.U32 R0, RZ, RZ, 0x7f ;  /* 0x0000007fff007424 */ /* 0x000fe200078e00ff */
[----:B------:R-:W-:-:S04]  /*68e0*/  ISETP.GT.U32.AND P0, PT, R3, 0x7f800000, PT ;  /* 0x7f8000000300780c */ /* 0x000fc80003f04070 */
[----:B------:R-:W-:-:S09]  /*68f0*/  SEL R0, R0, 0x7c, P0 ;  /* 0x0000007c00007807 */ /* 0x000fd20000000000 */
.L_x_17416:
[----:B------:R-:W-:Y:S05]  /*6900*/  BSYNC B0 ;  /* 0x0000000000007941 */ /* 0x000fea0003800000 */
.L_x_17414:
[----:B------:R-:W-:-:S04]  /*6910*/  LOP3.LUT R3, R5, 0x80000000, RZ, 0xc0, !PT ;  /* 0x8000000005037812 */ /* 0x000fc800078ec0ff */
[----:B------:R-:W-:-:S04]  /*6920*/  SHF.R.U32.HI R3, RZ, 0x18, R3 ;  /* 0x00000018ff037819 */ /* 0x000fc80000011603 */
[----:B------:R-:W-:-:S05]  /*6930*/  LOP3.LUT R3, R0, R3, RZ, 0xfc, !PT ;  /* 0x0000000300037212 */ /* 0x000fca00078efcff */
[----:B------:R0:W-:Y:S01]  /*6940*/  STG.E.U8 desc[UR36][R8.64], R3 ;  /* 0x0000000308007986 */ /* 0x0001e2000c101124 */
[----:B------:R-:W-:Y:S05]  /*6950*/  BRA `(.L_x_17400) ;  /* 0x0000000400a47947 */ /* 0x000fea0003800000 */
.L_x_17410:
[----:B------:R-:W-:-:S04]  /*6960*/  I2FP.F32.S32 R0, R18 ;  /* 0x0000001200007245 */ /* 0x000fc80000201400 */
[----:B------:R-:W-:-:S05]  /*6970*/  F2FP.BF16.F32.PACK_AB R0, RZ, R0 ;  /* 0x00000000ff00723e */ /* 0x000fca00000010ff */
[----:B------:R0:W-:Y:S01]  /*6980*/  STG.E.U16 desc[UR36][R8.64], R0 ;  /* 0x0000000008007986 */ /* 0x0001e2000c101524 */
[----:B------:R-:W-:Y:S05]  /*6990*/  BRA `(.L_x_17400) ;  /* 0x0000000400947947 */ /* 0x000fea0003800000 */
.L_x_17407:
        /* <DEDUP_REMOVED lines=10> */
.L_x_17419:
        /* <DEDUP_REMOVED lines=17> */
.L_x_17422:
[----:B------:R-:W-:-:S04]  /*6b50*/  LOP3.LUT R3, R5, 0x80000000, RZ, 0xc0, !PT ;  /* 0x8000000005037812 */ /* 0x000fc800078ec0ff */
[----:B------:R-:W-:-:S04]  /*6b60*/  SHF.R.U32.HI R3, RZ, 0x18, R3 ;  /* 0x00000018ff037819 */ /* 0x000fc80000011603 */
[----:B------:R-:W-:-:S04]  /*6b70*/  LOP3.LUT R0, R0, R3, RZ, 0xfc, !PT ;  /* 0x0000000300007212 */ /* 0x000fc800078efcff */
[----:B------:R-:W-:-:S07]  /*6b80*/  PRMT R4, R0, 0x7610, R4 ;  /* 0x0000761000047816 */ /* 0x000fce0000000004 */
.L_x_17421:
[----:B------:R-:W-:Y:S05]  /*6b90*/  BSYNC B0 ;  /* 0x0000000000007941 */ /* 0x000fea0003800000 */
.L_x_17420:
[----:B------:R3:W-:Y:S01]  /*6ba0*/  STG.E.U8 desc[UR36][R8.64], R4 ;  /* 0x0000000408007986 */ /* 0x0007e2000c101124 */
[----:B------:R-:W-:Y:S05]  /*6bb0*/  BRA `(.L_x_17400) ;  /* 0x00000004000c7947 */ /* 0x000fea0003800000 */
.L_x_17418:
        /* <DEDUP_REMOVED lines=17> */
.L_x_17425:
[----:B------:R-:W-:-:S04]  /*6cd0*/  LOP3.LUT R3, R5, 0x80000000, RZ, 0xc0, !PT ;  /* 0x8000000005037812 */ /* 0x000fc800078ec0ff */
[----:B------:R-:W-:-:S04]  /*6ce0*/  SHF.R.U32.HI R3, RZ, 0x18, R3 ;  /* 0x00000018ff037819 */ /* 0x000fc80000011603 */
[----:B------:R-:W-:-:S04]  /*6cf0*/  LOP3.LUT R0, R0, R3, RZ, 0xfc, !PT ;  /* 0x0000000300007212 */ /* 0x000fc800078efcff */
[----:B------:R-:W-:-:S07]  /*6d00*/  PRMT R4, R0, 0x7610, R4 ;  /* 0x0000761000047816 */ /* 0x000fce0000000004 */
.L_x_17424:
[----:B------:R-:W-:Y:S05]  /*6d10*/  BSYNC B0 ;  /* 0x0000000000007941 */ /* 0x000fea0003800000 */
.L_x_17423:
[----:B------:R0:W-:Y:S01]  /*6d20*/  STG.E.U8 desc[UR36][R8.64], R4 ;  /* 0x0000000408007986 */ /* 0x0001e2000c101124 */
[----:B------:R-:W-:Y:S05]  /*6d30*/  BRA `(.L_x_17400) ;  /* 0x0000000000ac7947 */ /* 0x000fea0003800000 */
.L_x_17417:
        /* <DEDUP_REMOVED lines=22> */
.L_x_17399:
        /* <DEDUP_REMOVED lines=16> */
.L_x_17428:
[----:B------:R-:W-:Y:S05]  /*6fa0*/  BRA `(.L_x_17400) ;  /* 0x0000000000107947 */ /* 0x000fea0003800000 */
.L_x_17427:
[----:B------:R-:W-:-:S05]  /*6fb0*/  SHF.R.S32.HI R19, RZ, 0x1f, R18 ;  /* 0x0000001fff137819 */ /* 0x000fca0000011412 */
[----:B------:R1:W-:Y:S01]  /*6fc0*/  STG.E.64 desc[UR36][R8.64], R18 ;  /* 0x0000001208007986 */ /* 0x0003e2000c101b24 */
[----:B------:R-:W-:Y:S05]  /*6fd0*/  BRA `(.L_x_17400) ;  /* 0x0000000000047947 */ /* 0x000fea0003800000 */
.L_x_17426:
[----:B------:R2:W-:Y:S02]  /*6fe0*/  STG.E desc[UR36][R8.64], R18 ;  /* 0x0000001208007986 */ /* 0x0005e4000c101924 */
.L_x_17400:
[----:B------:R-:W-:-:S07]  /*6ff0*/  VIADD R23, R23, 0x80 ;  /* 0x0000008017177836 */ /* 0x000fce0000000000 */
.L_x_17360:
[----:B------:R-:W-:Y:S05]  /*7000*/  BSYNC B6 ;  /* 0x0000000000067941 */ /* 0x000fea0003800000 */
.L_x_17359:
        /* <DEDUP_REMOVED lines=21> */
.L_x_17432:
[----:B-----5:R-:W-:Y:S01]  /*7160*/  STG.E.U8 desc[UR36][R2.64], R22 ;  /* 0x0000001602007986 */ /* 0x020fe2000c101124 */
[----:B------:R-:W-:Y:S05]  /*7170*/  EXIT ;  /* 0x000000000000794d */ /* 0x000fea0003800000 */
.L_x_17431:
        /* <DEDUP_REMOVED lines=9> */
.L_x_17435:
[----:B-----5:R-:W-:Y:S01]  /*7210*/  STG.E desc[UR36][R2.64], R22 ;  /* 0x0000001602007986 */ /* 0x020fe2000c101924 */
[----:B------:R-:W-:Y:S05]  /*7220*/  EXIT ;  /* 0x000000000000794d */ /* 0x000fea0003800000 */
.L_x_17434:
[----:B-----5:R-:W-:Y:S01]  /*7230*/  STG.E.U16 desc[UR36][R2.64], R22 ;  /* 0x0000001602007986 */ /* 0x020fe2000c101524 */
[----:B------:R-:W-:Y:S05]  /*7240*/  EXIT ;  /* 0x000000000000794d */ /* 0x000fea0003800000 */
.L_x_17430:
        /* <DEDUP_REMOVED lines=9> */
.L_x_17437:
[----:B-----5:R-:W-:-:S04]  /*72e0*/  I2FP.F32.S32 R0, R22 ;  /* 0x0000001600007245 */ /* 0x020fc80000201400 */
[----:B------:R-:W-:-:S05]  /*72f0*/  F2FP.F16.F32.PACK_AB R0, RZ, R0 ;  /* 0x00000000ff00723e */ /* 0x000fca00000000ff */
[----:B------:R-:W-:Y:S01]  /*7300*/  STG.E.U16 desc[UR36][R2.64], R0 ;  /* 0x0000000002007986 */ /* 0x000fe2000c101524 */
[----:B------:R-:W-:Y:S05]  /*7310*/  EXIT ;  /* 0x000000000000794d */ /* 0x000fea0003800000 */
.L_x_17436:
        /* <DEDUP_REMOVED lines=10> */
.L_x_17439:
[----:B-----5:R-:W-:-:S04]  /*73c0*/  I2FP.F32.S32 R22, R22 ;  /* 0x0000001600167245 */ /* 0x020fc80000201400 */
[----:B------:R-:W-:-:S04]  /*73d0*/  F2FP.F16.F32.PACK_AB R5, RZ, R22 ;  /* 0x00000016ff05723e */ /* 0x000fc800000000ff */
[----:B------:R-:W-:-:S05]  /*73e0*/  PRMT R5, R5, 0x5410, RZ ;  /* 0x0000541005057816 */ /* 0x000fca00000000ff */
[----:B------:R-:W-:Y:S01]  /*73f0*/  STG.E desc[UR36][R2.64], R5 ;  /* 0x0000000502007986 */ /* 0x000fe2000c101924 */
[----:B------:R-:W-:Y:S05]  /*7400*/  EXIT ;  /* 0x000000000000794d */ /* 0x000fea0003800000 */
.L_x_17438:
[----:B-----5:R-:W0:Y:S02]  /*7410*/  I2F.F64 R22, R22 ;  /* 0x0000001600167312 */ /* 0x020e240000201c00 */
[----:B0-----:R-:W-:Y:S01]  /*7420*/  STG.E.64 desc[UR36][R2.64], R22 ;  /* 0x0000001602007986 */ /* 0x001fe2000c101b24 */
[----:B------:R-:W-:Y:S05]  /*7430*/  EXIT ;  /* 0x000000000000794d */ /* 0x000fea0003800000 */
.L_x_17429:
        /* <DEDUP_REMOVED lines=12> */
.L_x_17442:
[----:B-----5:R-:W0:Y:S01]  /*7500*/  I2F.F64 R4, R22 ;  /* 0x0000001600047312 */ /* 0x020e220000201c00 */
[----:B------:R-:W-:-:S05]  /*7510*/  CS2R R6, SRZ ;  /* 0x0000000000067805 */ /* 0x000fca000001ff00 */
[----:B0-----:R-:W-:Y:S01]  /*7520*/  STG.E.128 desc[UR36][R2.64], R4 ;  /* 0x0000000402007986 */ /* 0x001fe2000c101d24 */
[----:B------:R-:W-:Y:S05]  /*7530*/  EXIT ;  /* 0x000000000000794d */ /* 0x000fea0003800000 */
.L_x_17441:
        /* <DEDUP_REMOVED lines=21> */
.L_x_17446:
[----:B------:R-:W-:Y:S05]  /*7690*/  BSYNC B0 ;  /* 0x0000000000007941 */ /* 0x000fea0003800000 */
.L_x_17445:
[----:B------:R-:W-:-:S05]  /*76a0*/  LOP3.LUT R5, R0, R5, RZ, 0xfc, !PT ;  /* 0x0000000500057212 */ /* 0x000fca00078efcff */
[----:B------:R-:W-:Y:S01]  /*76b0*/  STG.E.U8 desc[UR36][R2.64], R5 ;  /* 0x0000000502007986 */ /* 0x000fe2000c101124 */
[----:B------:R-:W-:Y:S05]  /*76c0*/  EXIT ;  /* 0x000000000000794d */ /* 0x000fea0003800000 */
.L_x_17444:
        /* <DEDUP_REMOVED lines=13> */
.L_x_17448:
[----:B------:R-:W-:Y:S01]  /*77a0*/  IMAD.MOV.U32 R0, RZ, RZ, 0x7f ;  /* 0x0000007fff007424 */ /* 0x000fe200078e00ff */
[----:B------:R-:W-:-:S04]  /*77b0*/  ISETP.GT.U32.AND P0, PT, R4, 0x7f800000, PT ;  /* 0x7f8000000400780c */ /* 0x000fc80003f04070 */
[----:B------:R-:W-:-:S09]  /*77c0*/  SEL R0, R0, 0x7c, P0 ;  /* 0x0000007c00007807 */ /* 0x000fd20000000000 */
.L_x_17449:
[----:B------:R-:W-:Y:S05]  /*77d0*/  BSYNC B0 ;  /* 0x0000000000007941 */ /* 0x000fea0003800000 */
.L_x_17447:
[----:B------:R-:W-:-:S04]  /*77e0*/  LOP3.LUT R4, R5, 0x80000000, RZ, 0xc0, !PT ;  /* 0x8000000005047812 */ /* 0x000fc800078ec0ff */
[----:B------:R-:W-:-:S04]  /*77f0*/  SHF.R.U32.HI R5, RZ, 0x18, R4 ;  /* 0x00000018ff057819 */ /* 0x000fc80000011604 */
[----:B------:R-:W-:-:S05]  /*7800*/  LOP3.LUT R5, R0, R5, RZ, 0xfc, !PT ;  /* 0x0000000500057212 */ /* 0x000fca00078efcff */
[----:B------:R-:W-:Y:S01]  /*7810*/  STG.E.U8 desc[UR36][R2.64], R5 ;  /* 0x0000000502007986 */ /* 0x000fe2000c101124 */
[----:B------:R-:W-:Y:S05]  /*7820*/  EXIT ;  /* 0x000000000000794d */ /* 0x000fea0003800000 */
.L_x_17443:
[----:B-----5:R-:W-:-:S04]  /*7830*/  I2FP.F32.S32 R0, R22 ;  /* 0x0000001600007245 */ /* 0x020fc80000201400 */
[----:B------:R-:W-:-:S05]  /*7840*/  F2FP.BF16.F32.PACK_AB R0, RZ, R0 ;  /* 0x00000000ff00723e */ /* 0x000fca00000010ff */
[----:B------:R-:W-:Y:S01]  /*7850*/  STG.E.U16 desc[UR36][R2.64], R0 ;  /* 0x0000000002007986 */ /* 0x000fe2000c101524 */
[----:B------:R-:W-:Y:S05]  /*7860*/  EXIT ;  /* 0x000000000000794d */ /* 0x000fea0003800000 */
.L_x_17440:
        /* <DEDUP_REMOVED lines=10> */
.L_x_17452:
        /* <DEDUP_REMOVED lines=17> */
.L_x_17455:
[----:B------:R-:W-:-:S04]  /*7a20*/  LOP3.LUT R0, R7, 0x80000000, RZ, 0xc0, !PT ;  /* 0x8000000007007812 */ /* 0x000fc800078ec0ff */
[----:B------:R-:W-:-:S04]  /*7a30*/  SHF.R.U32.HI R5, RZ, 0x18, R0 ;  /* 0x00000018ff057819 */ /* 0x000fc80000011600 */
[----:B------:R-:W-:-:S04]  /*7a40*/  LOP3.LUT R4, R4, R5, RZ, 0xfc, !PT ;  /* 0x0000000504047212 */ /* 0x000fc800078efcff */
[----:B------:R-:W-:-:S07]  /*7a50*/  PRMT R0, R4, 0x7610, R0 ;  /* 0x0000761004007816 */ /* 0x000fce0000000000 */
.L_x_17454:
[----:B------:R-:W-:Y:S05]  /*7a60*/  BSYNC B0 ;  /* 0x0000000000007941 */ /* 0x000fea0003800000 */
.L_x_17453:
[----:B------:R-:W-:Y:S01]  /*7a70*/  STG.E.U8 desc[UR36][R2.64], R0 ;  /* 0x0000000002007986 */ /* 0x000fe2000c101124 */
[----:B------:R-:W-:Y:S05]  /*7a80*/  EXIT ;  /* 0x000000000000794d */ /* 0x000fea0003800000 */
.L_x_17451:
        /* <DEDUP_REMOVED lines=17> */
.L_x_17458:
[----:B------:R-:W-:-:S04]  /*7ba0*/  LOP3.LUT R0, R7, 0x80000000, RZ, 0xc0, !PT ;  /* 0x8000000007007812 */ /* 0x000fc800078ec0ff */
[----:B------:R-:W-:-:S04]  /*7bb0*/  SHF.R.U32.HI R5, RZ, 0x18, R0 ;  /* 0x00000018ff057819 */ /* 0x000fc80000011600 */
[----:B------:R-:W-:-:S04]  /*7bc0*/  LOP3.LUT R4, R4, R5, RZ, 0xfc, !PT ;  /* 0x0000000504047212 */ /* 0x000fc800078efcff */
[----:B------:R-:W-:-:S07]  /*7bd0*/  PRMT R0, R4, 0x7610, R0 ;  /* 0x0000761004007816 */ /* 0x000fce0000000000 */
.L_x_17457:
[----:B------:R-:W-:Y:S05]  /*7be0*/  BSYNC B0 ;  /* 0x0000000000007941 */ /* 0x000fea0003800000 */
.L_x_17456:
[----:B------:R-:W-:Y:S01]  /*7bf0*/  STG.E.U8 desc[UR36][R2.64], R0 ;  /* 0x0000000002007986 */ /* 0x000fe2000c101124 */
[----:B------:R-:W-:Y:S05]  /*7c00*/  EXIT ;  /* 0x000000000000794d */ /* 0x000fea0003800000 */
.L_x_17450:
        /* <DEDUP_REMOVED lines=22> */
.L_x_17433:
        /* <DEDUP_REMOVED lines=16> */
.L_x_17461:
[----:B------:R-:W-:Y:S05]  /*7e70*/  EXIT ;  /* 0x000000000000794d */ /* 0x000fea0003800000 */
.L_x_17460:
[----:B-----5:R-:W-:-:S05]  /*7e80*/  SHF.R.S32.HI R23, RZ, 0x1f, R22 ;  /* 0x0000001fff177819 */ /* 0x020fca0000011416 */
[----:B------:R-:W-:Y:S01]  /*7e90*/  STG.E.64 desc[UR36][R2.64], R22 ;  /* 0x0000001602007986 */ /* 0x000fe2000c101b24 */
[----:B------:R-:W-:Y:S05]  /*7ea0*/  EXIT ;  /* 0x000000000000794d */ /* 0x000fea0003800000 */
.L_x_17459:
[----:B-----5:R-:W-:Y:S01]  /*7eb0*/  STG.E desc[UR36][R2.64], R22 ;  /* 0x0000001602007986 */ /* 0x020fe2000c101924 */
[----:B------:R-:W-:Y:S05]  /*7ec0*/  EXIT ;  /* 0x000000000000794d */ /* 0x000fea0003800000 */
.L_x_17462:
        /* <DEDUP_REMOVED lines=11> */
.L_x_22922:


//--------------------- .text._ZN2at6native18elementwise_kernelILi128ELi2EZNS0_22gpu_kernel_impl_nocastINS0_13BUnaryFunctorIiiiZZZNS0_15binary_internal21div_trunc_kernel_cudaERNS_18TensorIteratorBaseEENKUlvE_clEvENKUlvE1_clEvEUliiE_EEEEvS6_RKT_EUliE_EEviT1_ --------------------------
	.section	.text._ZN2at6native18elementwise_kernelILi128ELi2EZNS0_22gpu_kernel_impl_nocastINS0_13BUnaryFunctorIiiiZZZNS0_15binary_internal21div_trunc_kernel_cudaERNS_18TensorIteratorBaseEENKUlvE_clEvENKUlvE1_clEvEUliiE_EEEEvS6_RKT_EUliE_EEviT1_,"ax",@progbits
	.align	128
        .global         _ZN2at6native18elementwise_kernelILi128ELi2EZNS0_22gpu_kernel_impl_nocastINS0_13BUnaryFunctorIiiiZZZNS0_15binary_internal21div_trunc_kernel_cudaERNS_18TensorIteratorBaseEENKUlvE_clEvENKUlvE1_clEvEUliiE_EEEEvS6_RKT_EUliE_EEviT1_
        .type           _ZN2at6native18elementwise_kernelILi128ELi2EZNS0_22gpu_kernel_impl_nocastINS0_13BUnaryFunctorIiiiZZZNS0_15binary_internal21div_trunc_kernel_cudaERNS_18TensorIteratorBaseEENKUlvE_clEvENKUlvE1_clEvEUliiE_EEEEvS6_RKT_EUliE_EEviT1_,@function
        .size           _ZN2at6native18elementwise_kernelILi128ELi2EZNS0_22gpu_kernel_impl_nocastINS0_13BUnaryFunctorIiiiZZZNS0_15binary_internal21div_trunc_kernel_cudaERNS_18TensorIteratorBaseEENKUlvE_clEvENKUlvE1_clEvEUliiE_EEEEvS6_RKT_EUliE_EEviT1_,(.L_x_22923 - _ZN2at6native18elementwise_kernelILi128ELi2EZNS0_22gpu_kernel_impl_nocastINS0_13BUnaryFunctorIiiiZZZNS0_15binary_internal21div_trunc_kernel_cudaERNS_18TensorIteratorBaseEENKUlvE_clEvENKUlvE1_clEvEUliiE_EEEEvS6_RKT_EUliE_EEviT1_)
        .other          _ZN2at6native18elementwise_kernelILi128ELi2EZNS0_22gpu_kernel_impl_nocastINS0_13BUnaryFunctorIiiiZZZNS0_15binary_internal21div_trunc_kernel_cudaERNS_18TensorIteratorBaseEENKUlvE_clEvENKUlvE1_clEvEUliiE_EEEEvS6_RKT_EUliE_EEviT1_,@"STO_CUDA_ENTRY STV_DEFAULT"
_ZN2at6native18elementwise_kernelILi128ELi2EZNS0_22gpu_kernel_impl_nocastINS0_13BUnaryFunctorIiiiZZZNS0_15binary_internal21div_trunc_kernel_cudaERNS_18TensorIteratorBaseEENKUlvE_clEvENKUlvE1_clEvEUliiE_EEEEvS6_RKT_EUliE_EEviT1_:
.text._ZN2at6native18elementwise_kernelILi128ELi2EZNS0_22gpu_kernel_impl_nocastINS0_13BUnaryFunctorIiiiZZZNS0_15binary_internal21div_trunc_kernel_cudaERNS_18TensorIteratorBaseEENKUlvE_clEvENKUlvE1_clEvEUliiE_EEEEvS6_RKT_EUliE_EEviT1_:
        /* <DEDUP_REMOVED lines=312> */
.L_x_17465:
[----:B------:R-:W-:Y:S01]  /*1380*/  ULDC.64 UR8, c[0x0][0x418] ;  /* 0x0001060000087ab9 */ /* 0x000fe20000000a00 */
[----:B------:R-:W0:Y:S01]  /*1390*/  LDC R11, c[0x0][0x424] ;  /* 0x00010900ff0b7b82 */ /* 0x000e220000000800 */
[----:B------:R-:W-:-:S04]  /*13a0*/  IADD3 R4, P0, R2, UR8, RZ ;  /* 0x0000000802047c10 */ /* 0x000fc8000ff1e0ff */
[----:B------:R-:W-:Y:S01]  /*13b0*/  IADD3.X R5, RZ, UR9, RZ, P0, !PT ;  /* 0x00000009ff057c10 */ /* 0x000fe200087fe4ff */
[----:B------:R-:W-:-:S04]  /*13c0*/  ULDC.64 UR8, c[0x0][0x410] ;  /* 0x0001040000087ab9 */ /* 0x000fc80000000a00 */
[----:B------:R-:W2:Y:S01]  /*13d0*/  LDG.E R4, desc[UR4][R4.64] ;  /* 0x0000000404047981 */ /* 0x000ea2000c1e1900 */
[----:B0-----:R-:W-:-:S04]  /*13e0*/  IABS R9, R11 ;  /* 0x0000000b00097213 */ /* 0x001fc80000000000 */
[----:B------:R-:W0:Y:S08]  /*13f0*/  I2F.RP R2, R9 ;  /* 0x0000000900027306 */ /* 0x000e300000209400 */
[----:B0-----:R-:W0:Y:S02]  /*1400*/  MUFU.RCP R2, R2 ;  /* 0x0000000200027308 */ /* 0x001e240000001000 */
[----:B0-----:R-:W-:-:S06]  /*1410*/  IADD3 R6, R2, 0xffffffe, RZ ;  /* 0x0ffffffe02067810 */ /* 0x001fcc0007ffe0ff */
[----:B------:R0:W1:Y:S02]  /*1420*/  F2I.FTZ.U32.TRUNC.NTZ R7, R6 ;  /* 0x0000000600077305 */ /* 0x000064000021f000 */
[----:B0-----:R-:W-:Y:S01]  /*1430*/  IMAD.MOV.U32 R6, RZ, RZ, RZ ;  /* 0x000000ffff067224 */ /* 0x001fe200078e00ff */
[----:B-1----:R-:W-:-:S05]  /*1440*/  IADD3 R8, RZ, -R7, RZ ;  /* 0x80000007ff087210 */ /* 0x002fca0007ffe0ff */
[----:B------:R-:W-:-:S04]  /*1450*/  IMAD R13, R8, R9, RZ ;  /* 0x00000009080d7224 */ /* 0x000fc800078e02ff */
[----:B------:R-:W-:Y:S01]  /*1460*/  IMAD.HI.U32 R7, R7, R13, R6 ;  /* 0x0000000d07077227 */ /* 0x000fe200078e0006 */
[----:B--2---:R-:W-:Y:S02]  /*1470*/  IABS R8, R4 ;  /* 0x0000000400087213 */ /* 0x004fe40000000000 */
[----:B------:R-:W-:-:S03]  /*1480*/  LOP3.LUT R4, R4, R11, RZ, 0x3c, !PT ;  /* 0x0000000b04047212 */ /* 0x000fc600078e3cff */
[----:B------:R-:W-:Y:S01]  /*1490*/  IMAD.HI.U32 R7, R7, R8, RZ ;  /* 0x0000000807077227 */ /* 0x000fe200078e00ff */
[----:B------:R-:W-:-:S04]  /*14a0*/  ISETP.GE.AND P1, PT, R4, RZ, PT ;  /* 0x000000ff0400720c */ /* 0x000fc80003f26270 */
[----:B------:R-:W-:-:S05]  /*14b0*/  IADD3 R2, -R7, RZ, RZ ;  /* 0x000000ff07027210 */ /* 0x000fca0007ffe1ff */
        /* <DEDUP_REMOVED lines=10> */
[----:B------:R-:W-:Y:S01]  /*1560*/  IADD3 R7, R0, 0x80, RZ ;  /* 0x0000008000077810 */ /* 0x000fe20007ffe0ff */
[----:B------:R-:W-:Y:S01]  /*1570*/  @!P1 IMAD.MOV R5, RZ, RZ, -R5 ;  /* 0x000000ffff059224 */ /* 0x000fe200078e0a05 */
[----:B------:R-:W-:-:S05]  /*1580*/  @!P2 LOP3.LUT R5, RZ, R11, RZ, 0x33, !PT ;  /* 0x0000000bff05a212 */ /* 0x000fca00078e33ff */
[----:B------:R0:W-:Y:S02]  /*1590*/  STG.E desc[UR4][R2.64], R5 ;  /* 0x0000000502007986 */ /* 0x0001e4000c101904 */
.L_x_17464:
[----:B------:R-:W-:Y:S05]  /*15a0*/  BSYNC B0 ;  /* 0x0000000000007941 */ /* 0x000fea0003800000 */
.L_x_17463:
        /* <DEDUP_REMOVED lines=8> */
[----:B------:R-:W-:Y:S01]  /*1630*/  IMAD.MOV.U32 R3, RZ, RZ, R7 ;  /* 0x000000ffff037224 */ /* 0x000fe200078e0007 */
        /* <DEDUP_REMOVED lines=285> */
[----:B------:R-:W-:-:S04]  /*2810*/  IMAD.MOV R4, RZ, RZ, -R7 ;  /* 0x000000ffff047224 */ /* 0x000fc800078e0a07 */
[----:B------:R-:W-:-:S03]  /*2820*/  IMAD R4, R4, UR8, R5 ;  /* 0x0000000804047c24 */ /* 0x000fc6000f8e0205 */
        /* <DEDUP_REMOVED lines=9> */
.L_x_17466:
        /* <DEDUP_REMOVED lines=11> */
[----:B0-----:R-:W-:Y:S02]  /*2970*/  MOV R6, RZ ;  /* 0x000000ff00067202 */ /* 0x001fe40000000f00 */
[----:B-1----:R-:W-:-:S05]  /*2980*/  IADD3 R0, RZ, -R7, RZ ;  /* 0x80000007ff007210 */ /* 0x002fca0007ffe0ff */
[----:B------:R-:W-:-:S04]  /*2990*/  IMAD R13, R0, R11, RZ ;  /* 0x0000000b000d7224 */ /* 0x000fc800078e02ff */
[----:B------:R-:W-:Y:S01]  /*29a0*/  IMAD.HI.U32 R13, R7, R13, R6 ;  /* 0x0000000d070d7227 */ /* 0x000fe200078e0006 */
[----:B--2---:R-:W-:Y:S02]  /*29b0*/  IABS R2, R4 ;  /* 0x0000000400027213 */ /* 0x004fe40000000000 */
[----:B------:R-:W-:-:S03]  /*29c0*/  LOP3.LUT R4, R4, R9, RZ, 0x3c, !PT ;  /* 0x0000000904047212 */ /* 0x000fc600078e3cff */
[----:B------:R-:W-:Y:S01]  /*29d0*/  IMAD.HI.U32 R0, R13, R2, RZ ;  /* 0x000000020d007227 */ /* 0x000fe200078e00ff */
[----:B------:R-:W-:-:S03]  /*29e0*/  ISETP.GE.AND P1, PT, R4, RZ, PT ;  /* 0x000000ff0400720c */ /* 0x000fc60003f26270 */
[----:B------:R-:W-:-:S04]  /*29f0*/  IMAD.MOV R5, RZ, RZ, -R0 ;  /* 0x000000ffff057224 */ /* 0x000fc800078e0a00 */
        /* <DEDUP_REMOVED lines=13> */
.L_x_17467:
        /* <DEDUP_REMOVED lines=11> */
.L_x_22923:


//--------------------- .text._ZN2at6native27unrolled_elementwise_kernelINS0_13BUnaryFunctorIiiiZZZNS0_15binary_internal21div_trunc_kernel_cudaERNS_18TensorIteratorBaseEENKUlvE_clEvENKUlvE1_clEvEUliiE_EESt5arrayIPcLm2EELi4E23TrivialOffsetCalculatorILi1EjESE_NS0_6memory15LoadWithoutCastENSF_16StoreWithoutCastEEEviT_T0_T2_T3_T4_T5_ --------------------------
	.section	.text._ZN2at6native27unrolled_elementwise_kernelINS0_13BUnaryFunctorIiiiZZZNS0_15binary_internal21div_trunc_kernel_cudaERNS_18TensorIteratorBaseEENKUlvE_clEvENKUlvE1_clEvEUliiE_EESt5arrayIPcLm2EELi4E23TrivialOffsetCalculatorILi1EjESE_NS0_6memory15LoadWithoutCastENSF_16StoreWithoutCastEEEviT_T0_T2_T3_T4_T5_,"ax",@progbits
	.align	128
        .global         _ZN2at6native27unrolled_elementwise_kernelINS0_13BUnaryFunctorIiiiZZZNS0_15binary_internal21div_trunc_kernel_cudaERNS_18TensorIteratorBaseEENKUlvE_clEvENKUlvE1_clEvEUliiE_EESt5arrayIPcLm2EELi4E23TrivialOffsetCalculatorILi1EjESE_NS0_6memory15LoadWithoutCastENSF_16StoreWithoutCastEEEviT_T0_T2_T3_T4_T5_
        .type           _ZN2at6native27unrolled_elementwise_kernelINS0_13BUnaryFunctorIiiiZZZNS0_15binary_internal21div_trunc_kernel_cudaERNS_18TensorIteratorBaseEENKUlvE_clEvENKUlvE1_clEvEUliiE_EESt5arrayIPcLm2EELi4E23TrivialOffsetCalculatorILi1EjESE_NS0_6memory15LoadWithoutCastENSF_16StoreWithoutCastEEEviT_T0_T2_T3_T4_T5_,@function
        .size           _ZN2at6native27unrolled_elementwise_kernelINS0_13BUnaryFunctorIiiiZZZNS0_15binary_internal21div_trunc_kernel_cudaERNS_18TensorIteratorBaseEENKUlvE_clEvENKUlvE1_clEvEUliiE_EESt5arrayIPcLm2EELi4E23TrivialOffsetCalculatorILi1EjESE_NS0_6memory15LoadWithoutCastENSF_16StoreWithoutCastEEEviT_T0_T2_T3_T4_T5_,(.L_x_22924 - _ZN2at6native27unrolled_elementwise_kernelINS0_13BUnaryFunctorIiiiZZZNS0_15binary_internal21div_trunc_kernel_cudaERNS_18TensorIteratorBaseEENKUlvE_clEvENKUlvE1_clEvEUliiE_EESt5arrayIPcLm2EELi4E23TrivialOffsetCalculatorILi1EjESE_NS0_6memory15LoadWithoutCastENSF_16StoreWithoutCastEEEviT_T0_T2_T3_T4_T5_)
        .other          _ZN2at6native27unrolled_elementwise_kernelINS0_13BUnaryFunctorIiiiZZZNS0_15binary_internal21div_trunc_kernel_cudaERNS_18TensorIteratorBaseEENKUlvE_clEvENKUlvE1_clEvEUliiE_EESt5arrayIPcLm2EELi4E23TrivialOffsetCalculatorILi1EjESE_NS0_6memory15LoadWithoutCastENSF_16StoreWithoutCastEEEviT_T0_T2_T3_T4_T5_,@"STO_CUDA_ENTRY STV_DEFAULT"
_ZN2at6native27unrolled_elementwise_kernelINS0_13BUnaryFunctorIiiiZZZNS0_15binary_internal21div_trunc_kernel_cudaERNS_18TensorIteratorBaseEENKUlvE_clEvENKUlvE1_clEvEUliiE_EESt5arrayIPcLm2EELi4E23TrivialOffsetCalculatorILi1EjESE_NS0_6memory15LoadWithoutCastENSF_16StoreWithoutCastEEEviT_T0_T2_T3_T4_T5_:
.text._ZN2at6native27unrolled_elementwise_kernelINS0_13BUnaryFunctorIiiiZZZNS0_15binary_internal21div_trunc_kernel_cudaERNS_18TensorIteratorBaseEENKUlvE_clEvENKUlvE1_clEvEUliiE_EESt5arrayIPcLm2EELi4E23TrivialOffsetCalculatorILi1EjESE_NS0_6memory15LoadWithoutCastENSF_16StoreWithoutCastEEEviT_T0_T2_T3_T4_T5_:
[----:B------:R-:W-:Y:S01]  /*0000*/  LDC R1, c[0x0][0x28] ;  /* 0x00000a00ff017b82 */ /* 0x000fe20000000800 */
[----:B------:R-:W0:Y:S07]  /*0010*/  S2R R0, SR_CTAID.X ;  /* 0x0000000000007919 */ /* 0x000e2e0000002500 */
[----:B------:R-:W0:Y:S01]  /*0020*/  LDC R3, c[0x0][0x210] ;  /* 0x00008400ff037b82 */ /* 0x000e220000000800 */
[----:B------:R-:W-:Y:S01]  /*0030*/  ULDC.64 UR4, c[0x0][0x208] ;  /* 0x0000820000047ab9 */ /* 0x000fe20000000a00 */
[----:B------:R-:W-:Y:S01]  /*0040*/  IMAD.MOV.U32 R6, RZ, RZ, RZ ;  /* 0x000000ffff067224 */ /* 0x000fe200078e00ff */
        /* <DEDUP_REMOVED lines=9> */
[----:B------:R-:W-:Y:S01]  /*00e0*/  MOV R12, RZ ;  /* 0x000000ff000c7202 */ /* 0x000fe20000000f00 */
[----:B------:R-:W-:Y:S01]  /*00f0*/  @!P1 VIADD R5, R5, 0x80 ;  /* 0x0000008005059836 */ /* 0x000fe20000000000 */
[----:B------:R-:W1:Y:S04]  /*0100*/  @!P1 LDC.64 R2, c[0x0][0x228] ;  /* 0x00008a00ff029b82 */ /* 0x000e680000000a00 */
[----:B------:R-:W-:-:S13]  /*0110*/  ISETP.GE.AND P3, PT, R5, R4, PT ;  /* 0x000000040500720c */ /* 0x000fda0003f66270 */
[----:B------:R-:W-:Y:S01]  /*0120*/  @!P3 LEA R19, R0, R5, 0x9 ;  /* 0x000000050013b211 */ /* 0x000fe200078e48ff */
[----:B------:R-:W-:Y:S01]  /*0130*/  @!P3 VIADD R5, R5, 0x80 ;  /* 0x000000800505b836 */ /* 0x000fe20000000000 */
[----:B------:R-:W2:Y:S04]  /*0140*/  @!P3 LDC.64 R8, c[0x0][0x228] ;  /* 0x00008a00ff08bb82 */ /* 0x000ea80000000a00 */
[----:B------:R-:W-:Y:S01]  /*0150*/  ISETP.GE.AND P2, PT, R5, R4, PT ;  /* 0x000000040500720c */ /* 0x000fe20003f46270 */
[----:B0-----:R-:W-:-:S04]  /*0160*/  @!P0 IMAD.WIDE.U32 R10, R13, 0x4, R10 ;  /* 0x000000040d0a8825 */ /* 0x001fc800078e000a */
[----:B-1----:R-:W-:Y:S01]  /*0170*/  @!P1 IMAD.WIDE.U32 R16, R17, 0x4, R2 ;  /* 0x0000000411109825 */ /* 0x002fe200078e0002 */
[----:B------:R0:W5:Y:S01]  /*0180*/  @!P0 LDG.E R12, desc[UR4][R10.64] ;  /* 0x000000040a0c8981 */ /* 0x000162000c1e1900 */
[----:B------:R-:W1:Y:S06]  /*0190*/  @!P0 LDC.64 R2, c[0x0][0x220] ;  /* 0x00008800ff028b82 */ /* 0x000e6c0000000a00 */
[----:B------:R-:W-:Y:S02]  /*01a0*/  @!P2 IMAD R5, R0, 0x200, R5 ;  /* 0x000002000005a824 */ /* 0x000fe400078e0205 */
[----:B------:R-:W3:Y:S01]  /*01b0*/  @!P2 LDC.64 R14, c[0x0][0x228] ;  /* 0x00008a00ff0eab82 */ /* 0x000ee20000000a00 */
[----:B--2---:R-:W-:Y:S01]  /*01c0*/  @!P3 IMAD.WIDE.U32 R18, R19, 0x4, R8 ;  /* 0x000000041312b825 */ /* 0x004fe200078e0008 */
[----:B------:R-:W-:-:S03]  /*01d0*/  HFMA2.MMA R8, -RZ, RZ, 0, 0 ;  /* 0x00000000ff087435 */ /* 0x000fc600000001ff */
[----:B---3--:R-:W-:Y:S01]  /*01e0*/  @!P2 IMAD.WIDE.U32 R14, R5, 0x4, R14 ;  /* 0x00000004050ea825 */ /* 0x008fe200078e000e */
[----:B------:R-:W-:Y:S01]  /*01f0*/  BSSY B0, `(.L_x_17468) ;  /* 0x0000024000007945 */ /* 0x000fe20003800000 */
[----:B------:R0:W5:Y:S02]  /*0200*/  @!P3 LDG.E R6, desc[UR4][R18.64] ;  /* 0x000000041206b981 */ /* 0x000164000c1e1900 */
[----:B------:R-:W-:Y:S02]  /*0210*/  IMAD.MOV.U32 R5, RZ, RZ, RZ ;  /* 0x000000ffff057224 */ /* 0x000fe400078e00ff */
[----:B------:R-:W-:Y:S01]  /*0220*/  IMAD.MOV.U32 R9, RZ, RZ, R7 ;  /* 0x000000ffff097224 */ /* 0x000fe200078e0007 */
[----:B------:R0:W5:Y:S04]  /*0230*/  @!P1 LDG.E R8, desc[UR4][R16.64] ;  /* 0x0000000410089981 */ /* 0x000168000c1e1900 */
[----:B------:R0:W5:Y:S01]  /*0240*/  @!P2 LDG.E R5, desc[UR4][R14.64] ;  /* 0x000000040e05a981 */ /* 0x000162000c1e1900 */
[C---:B------:R-:W-:Y:S01]  /*0250*/  VIADD R13, R9.reuse, 0x80 ;  /* 0x00000080090d7836 */ /* 0x040fe20000000000 */
[----:B------:R-:W-:-:S04]  /*0260*/  IADD3 R21, R9, 0x100, RZ ;  /* 0x0000010009157810 */ /* 0x000fc80007ffe0ff */
[-C--:B------:R-:W-:Y:S01]  /*0270*/  ISETP.GE.AND P3, PT, R13, R4.reuse, PT ;  /* 0x000000040d00720c */ /* 0x080fe20003f66270 */
[----:B------:R-:W-:Y:S01]  /*0280*/  VIADD R13, R9, 0x180 ;  /* 0x00000180090d7836 */ /* 0x000fe20000000000 */
[----:B------:R-:W-:Y:S01]  /*0290*/  ISETP.GE.AND P1, PT, R21, R4, PT ;  /* 0x000000041500720c */ /* 0x000fe20003f26270 */
[----:B-1----:R-:W-:-:S12]  /*02a0*/  @P0 BRA `(.L_x_17469) ;  /* 0x0000000000600947 */ /* 0x002fd80003800000 */
[----:B0-----:R-:W0:Y:S02]  /*02b0*/  LDC R15, c[0x0][0x218] ;  /* 0x00008600ff0f7b82 */ /* 0x001e240000000800 */
[----:B0-----:R-:W-:-:S04]  /*02c0*/  IABS R17, R15 ;  /* 0x0000000f00117213 */ /* 0x001fc80000000000 */
[----:B------:R-:W0:Y:S08]  /*02d0*/  I2F.RP R14, R17 ;  /* 0x00000011000e7306 */ /* 0x000e300000209400 */
[----:B0-----:R-:W0:Y:S02]  /*02e0*/  MUFU.RCP R14, R14 ;  /* 0x0000000e000e7308 */ /* 0x001e240000001000 */
[----:B0-----:R-:W-:-:S06]  /*02f0*/  VIADD R10, R14, 0xffffffe ;  /* 0x0ffffffe0e0a7836 */ /* 0x001fcc0000000000 */
[----:B------:R0:W1:Y:S02]  /*0300*/  F2I.FTZ.U32.TRUNC.NTZ R11, R10 ;  /* 0x0000000a000b7305 */ /* 0x000064000021f000 */
[----:B0-----:R-:W-:Y:S01]  /*0310*/  IMAD.MOV.U32 R10, RZ, RZ, RZ ;  /* 0x000000ffff0a7224 */ /* 0x001fe200078e00ff */
[----:B-1----:R-:W-:-:S05]  /*0320*/  IADD3 R16, RZ, -R11, RZ ;  /* 0x8000000bff107210 */ /* 0x002fca0007ffe0ff */
        /* <DEDUP_REMOVED lines=16> */
.L_x_17469:
[----:B------:R-:W-:Y:S05]  /*0430*/  BSYNC B0 ;  /* 0x0000000000007941 */ /* 0x000fea0003800000 */
.L_x_17468:
[----:B------:R-:W-:Y:S01]  /*0440*/  BSSY B0, `(.L_x_17470) ;  /* 0x000001e000007945 */ /* 0x000fe20003800000 */
[----:B------:R-:W-:Y:S01]  /*0450*/  ISETP.GE.AND P2, PT, R13, R4, PT ;  /* 0x000000040d00720c */ /* 0x000fe20003f46270 */
[----:B------:R-:W-:Y:S02]  /*0460*/  @!P0 VIADD R9, R7, 0x80 ;  /* 0x0000008007098836 */ /* 0x000fe40000000000 */
[----:B------:R-:W-:Y:S10]  /*0470*/  @P3 BRA `(.L_x_17471) ;  /* 0x0000000000683947 */ /* 0x000ff40003800000 */
[----:B0-----:R-:W0:Y:S01]  /*0480*/  LDC R15, c[0x0][0x218] ;  /* 0x00008600ff0f7b82 */ /* 0x001e220000000800 */
[----:B-----5:R-:W-:Y:S01]  /*0490*/  IMAD.MOV.U32 R12, RZ, RZ, RZ ;  /* 0x000000ffff0c7224 */ /* 0x020fe200078e00ff */
[----:B0-----:R-:W-:-:S04]  /*04a0*/  IABS R17, R15 ;  /* 0x0000000f00117213 */ /* 0x001fc80000000000 */
[----:B------:R-:W0:Y:S08]  /*04b0*/  I2F.RP R14, R17 ;  /* 0x00000011000e7306 */ /* 0x000e300000209400 */
[----:B0-----:R-:W0:Y:S02]  /*04c0*/  MUFU.RCP R14, R14 ;  /* 0x0000000e000e7308 */ /* 0x001e240000001000 */
[----:B0-----:R-:W-:-:S06]  /*04d0*/  VIADD R16, R14, 0xffffffe ;  /* 0x0ffffffe0e107836 */ /* 0x001fcc0000000000 */
[----:B------:R-:W0:Y:S02]  /*04e0*/  F2I.FTZ.U32.TRUNC.NTZ R13, R16 ;  /* 0x00000010000d7305 */ /* 0x000e24000021f000 */
[----:B0-----:R-:W-:-:S05]  /*04f0*/  IADD3 R10, RZ, -R13, RZ ;  /* 0x8000000dff0a7210 */ /* 0x001fca0007ffe0ff */
[----:B------:R-:W-:Y:S01]  /*0500*/  IMAD R19, R10, R17, RZ ;  /* 0x000000110a137224 */ /* 0x000fe200078e02ff */
[----:B------:R-:W-:Y:S02]  /*0510*/  IABS R10, R8 ;  /* 0x00000008000a7213 */ /* 0x000fe40000000000 */
[----:B------:R-:W-:Y:S01]  /*0520*/  LOP3.LUT R8, R8, R15, RZ, 0x3c, !PT ;  /* 0x0000000f08087212 */ /* 0x000fe200078e3cff */
[----:B------:R-:W-:-:S03]  /*0530*/  IMAD.HI.U32 R19, R13, R19, R12 ;  /* 0x000000130d137227 */ /* 0x000fc600078e000c */
[----:B------:R-:W-:Y:S01]  /*0540*/  ISETP.GE.AND P3, PT, R8, RZ, PT ;  /* 0x000000ff0800720c */ /* 0x000fe20003f66270 */
[----:B------:R-:W-:-:S04]  /*0550*/  IMAD.MOV.U32 R12, RZ, RZ, R10 ;  /* 0x000000ffff0c7224 */ /* 0x000fc800078e000a */
[----:B------:R-:W-:-:S05]  /*0560*/  IMAD.HI.U32 R10, R19, R12, RZ ;  /* 0x0000000c130a7227 */ /* 0x000fca00078e00ff */
[----:B------:R-:W-:-:S05]  /*0570*/  IADD3 R13, -R10, RZ, RZ ;  /* 0x000000ff0a0d7210 */ /* 0x000fca0007ffe1ff */
        /* <DEDUP_REMOVED lines=10> */
.L_x_17471:
[----:B------:R-:W-:Y:S05]  /*0620*/  BSYNC B0 ;  /* 0x0000000000007941 */ /* 0x000fea0003800000 */
.L_x_17470:
[----:B------:R-:W-:Y:S01]  /*0630*/  @!P0 LEA R7, R0, R7, 0x9 ;  /* 0x0000000700078211 */ /* 0x000fe200078e48ff */
[----:B------:R-:W-:Y:S01]  /*0640*/  BSSY B0, `(.L_x_17472) ;  /* 0x000001d000007945 */ /* 0x000fe20003800000 */
[----:B------:R-:W-:-:S03]  /*0650*/  ISETP.GE.AND P3, PT, R9, R4, PT ;  /* 0x000000040900720c */ /* 0x000fc60003f66270 */
[----:B------:R-:W-:Y:S01]  /*0660*/  @!P0 IMAD.WIDE.U32 R2, R7, 0x4, R2 ;  /* 0x0000000407028825 */ /* 0x000fe200078e0002 */
[----:B------:R-:W-:Y:S09]  /*0670*/  @P1 BRA `(.L_x_17473) ;  /* 0x0000000000641947 */ /* 0x000ff20003800000 */
[----:B0-----:R-:W0:Y:S02]  /*0680*/  LDC R15, c[0x0][0x218] ;  /* 0x00008600ff0f7b82 */ /* 0x001e240000000800 */
[----:B0-----:R-:W-:-:S04]  /*0690*/  IABS R17, R15 ;  /* 0x0000000f00117213 */ /* 0x001fc80000000000 */
[----:B------:R-:W0:Y:S08]  /*06a0*/  I2F.RP R14, R17 ;  /* 0x00000011000e7306 */ /* 0x000e300000209400 */
[----:B0-----:R-:W0:Y:S02]  /*06b0*/  MUFU.RCP R14, R14 ;  /* 0x0000000e000e7308 */ /* 0x001e240000001000 */
[----:B0----5:R-:W-:-:S06]  /*06c0*/  VIADD R12, R14, 0xffffffe ;  /* 0x0ffffffe0e0c7836 */ /* 0x021fcc0000000000 */
[----:B------:R0:W1:Y:S02]  /*06d0*/  F2I.FTZ.U32.TRUNC.NTZ R13, R12 ;  /* 0x0000000c000d7305 */ /* 0x000064000021f000 */
[----:B0-----:R-:W-:Y:S01]  /*06e0*/  HFMA2.MMA R12, -RZ, RZ, 0, 0 ;  /* 0x00000000ff0c7435 */ /* 0x001fe200000001ff */
[----:B-1----:R-:W-:-:S04]  /*06f0*/  IMAD.MOV R10, RZ, RZ, -R13 ;  /* 0x000000ffff0a7224 */ /* 0x002fc800078e0a0d */
[----:B------:R-:W-:Y:S01]  /*0700*/  IMAD R7, R10, R17, RZ ;  /* 0x000000110a077224 */ /* 0x000fe200078e02ff */
[----:B------:R-:W-:Y:S02]  /*0710*/  IABS R10, R6 ;  /* 0x00000006000a7213 */ /* 0x000fe40000000000 */
[----:B------:R-:W-:Y:S02]  /*0720*/  LOP3.LUT R6, R6, R15, RZ, 0x3c, !PT ;  /* 0x0000000f06067212 */ /* 0x000fe400078e3cff */
[----:B------:R-:W-:Y:S02]  /*0730*/  IMAD.HI.U32 R7, R13, R7, R12 ;  /* 0x000000070d077227 */ /* 0x000fe400078e000c */
[----:B------:R-:W-:-:S04]  /*0740*/  ISETP.GE.AND P1, PT, R6, RZ, PT ;  /* 0x000000ff0600720c */ /* 0x000fc80003f26270 */
[----:B------:R-:W-:-:S04]  /*0750*/  IMAD.HI.U32 R7, R7, R10, RZ ;  /* 0x0000000a07077227 */ /* 0x000fc800078e00ff */
[----:B------:R-:W-:-:S04]  /*0760*/  IMAD.MOV R13, RZ, RZ, -R7 ;  /* 0x000000ffff0d7224 */ /* 0x000fc800078e0a07 */
        /* <DEDUP_REMOVED lines=10> */
.L_x_17473:
[----:B------:R-:W-:Y:S05]  /*0810*/  BSYNC B0 ;  /* 0x0000000000007941 */ /* 0x000fea0003800000 */
.L_x_17472:
[----:B------:R-:W-:Y:S04]  /*0820*/  BSSY B0, `(.L_x_17474) ;  /* 0x000001a000007945 */ /* 0x000fe80003800000 */
[----:B------:R-:W-:Y:S05]  /*0830*/  @P2 BRA `(.L_x_17475) ;  /* 0x0000000000602947 */ /* 0x000fea0003800000 */
[----:B0-----:R-:W0:Y:S02]  /*0840*/  LDC R14, c[0x0][0x218] ;  /* 0x00008600ff0e7b82 */ /* 0x001e240000000800 */
[----:B0-----:R-:W-:-:S04]  /*0850*/  IABS R15, R14 ;  /* 0x0000000e000f7213 */ /* 0x001fc80000000000 */
[----:B------:R-:W0:Y:S08]  /*0860*/  I2F.RP R16, R15 ;  /* 0x0000000f00107306 */ /* 0x000e300000209400 */
[----:B0-----:R-:W0:Y:S02]  /*0870*/  MUFU.RCP R16, R16 ;  /* 0x0000001000107308 */ /* 0x001e240000001000 */
[----:B0----5:R-:W-:-:S06]  /*0880*/  IADD3 R12, R16, 0xffffffe, RZ ;  /* 0x0ffffffe100c7810 */ /* 0x021fcc0007ffe0ff */
        /* <DEDUP_REMOVED lines=16> */
[----:B------:R-:W-:-:S05]  /*0990*/  @P1 IADD3 R7, R7, 0x1, RZ ;  /* 0x0000000107071810 */ /* 0x000fca0007ffe0ff */
[----:B------:R-:W-:Y:S01]  /*09a0*/  @!P4 IMAD.MOV R7, RZ, RZ, -R7 ;  /* 0x000000ffff07c224 */ /* 0x000fe200078e0a07 */
[----:B------:R-:W-:-:S07]  /*09b0*/  @!P2 LOP3.LUT R7, RZ, R14, RZ, 0x33, !PT ;  /* 0x0000000eff07a212 */ /* 0x000fce00078e33ff */
.L_x_17475:
[----:B------:R-:W-:Y:S05]  /*09c0*/  BSYNC B0 ;  /* 0x0000000000007941 */ /* 0x000fea0003800000 */
.L_x_17474:
[----:B------:R1:W-:Y:S01]  /*09d0*/  @!P0 STG.E desc[UR4][R2.64], R11 ;  /* 0x0000000b02008986 */ /* 0x0003e2000c101904 */
[----:B------:R-:W-:Y:S04]  /*09e0*/  BSSY B0, `(.L_x_17476) ;  /* 0x000000c000007945 */ /* 0x000fe80003800000 */
[----:B------:R-:W-:Y:S05]  /*09f0*/  @P3 BRA `(.L_x_17477) ;  /* 0x0000000000283947 */ /* 0x000fea0003800000 */
[----:B01----:R-:W0:Y:S01]  /*0a00*/  LDC.64 R10, c[0x0][0x220] ;  /* 0x00008800ff0a7b82 */ /* 0x003e220000000a00 */
[----:B------:R-:W-:Y:S01]  /*0a10*/  LEA R3, R0, R9, 0x9 ;  /* 0x0000000900037211 */ /* 0x000fe200078e48ff */
[----:B------:R-:W-:-:S05]  /*0a20*/  VIADD R9, R9, 0x80 ;  /* 0x0000008009097836 */ /* 0x000fca0000000000 */
[----:B------:R-:W-:-:S13]  /*0a30*/  ISETP.GE.AND P0, PT, R9, R4, PT ;  /* 0x000000040900720c */ /* 0x000fda0003f06270 */
[----:B-----5:R-:W-:Y:S01]  /*0a40*/  @!P0 LEA R5, R0, R9, 0x9 ;  /* 0x0000000900058211 */ /* 0x020fe200078e48ff */
[----:B------:R-:W-:Y:S02]  /*0a50*/  @!P0 VIADD R9, R9, 0x80 ;  /* 0x0000008009098836 */ /* 0x000fe40000000000 */
[----:B0-----:R-:W-:-:S04]  /*0a60*/  IMAD.WIDE.U32 R2, R3, 0x4, R10 ;  /* 0x0000000403027825 */ /* 0x001fc800078e000a */
[----:B------:R-:W-:Y:S01]  /*0a70*/  @!P0 IMAD.WIDE.U32 R10, R5, 0x4, R10 ;  /* 0x00000004050a8825 */ /* 0x000fe200078e000a */
[----:B------:R2:W-:Y:S04]  /*0a80*/  STG.E desc[UR4][R2.64], R8 ;  /* 0x0000000802007986 */ /* 0x0005e8000c101904 */
[----:B------:R2:W-:Y:S02]  /*0a90*/  @!P0 STG.E desc[UR4][R10.64], R6 ;  /* 0x000000060a008986 */ /* 0x0005e4000c101904 */
.L_x_17477:
[----:B------:R-:W-:Y:S05]  /*0aa0*/  BSYNC B0 ;  /* 0x0000000000007941 */ /* 0x000fea0003800000 */
.L_x_17476:
[----:B------:R-:W-:-:S13]  /*0ab0*/  ISETP.GE.AND P0, PT, R9, R4, PT ;  /* 0x000000040900720c */ /* 0x000fda0003f06270 */
[----:B------:R-:W-:Y:S05]  /*0ac0*/  @P0 EXIT ;  /* 0x000000000000094d */ /* 0x000fea0003800000 */
[----:B-12---:R-:W1:Y:S01]  /*0ad0*/  LDC.64 R2, c[0x0][0x220] ;  /* 0x00008800ff027b82 */ /* 0x006e620000000a00 */
[----:B------:R-:W-:-:S05]  /*0ae0*/  LEA R9, R0, R9, 0x9 ;  /* 0x0000000900097211 */ /* 0x000fca00078e48ff */
[----:B-1----:R-:W-:-:S05]  /*0af0*/  IMAD.WIDE.U32 R2, R9, 0x4, R2 ;  /* 0x0000000409027825 */ /* 0x002fca00078e0002 */
[----:B------:R-:W-:Y:S01]  /*0b00*/  STG.E desc[UR4][R2.64], R7 ;  /* 0x0000000702007986 */ /* 0x000fe2000c101904 */
[----:B------:R-:W-:Y:S05]  /*0b10*/  EXIT ;  /* 0x000000000000794d */ /* 0x000fea0003800000 */
.L_x_17478:
        /* <DEDUP_REMOVED lines=14> */
.L_x_22924:


//--------------------- .text._ZN2at6native29vectorized_elementwise_kernelILi2ENS0_13BUnaryFunctorIiiiZZZNS0_15binary_internal21div_trunc_kernel_cudaERNS_18TensorIteratorBaseEENKUlvE_clEvENKUlvE1_clEvEUliiE_EESt5arrayIPcLm2EEEEviT0_T1_ --------------------------
	.section	.text._ZN2at6native29vectorized_elementwise_kernelILi2ENS0_13BUnaryFunctorIiiiZZZNS0_15binary_internal21div_trunc_kernel_cudaERNS_18TensorIteratorBaseEENKUlvE_clEvENKUlvE1_clEvEUliiE_EESt5arrayIPcLm2EEEEviT0_T1_,"ax",@progbits
	.align	128
        .global         _ZN2at6native29vectorized_elementwise_kernelILi2ENS0_13BUnaryFunctorIiiiZZZNS0_15binary_internal21div_trunc_kernel_cudaERNS_18TensorIteratorBaseEENKUlvE_clEvENKUlvE1_clEvEUliiE_EESt5arrayIPcLm2EEEEviT0_T1_
        .type           _ZN2at6native29vectorized_elementwise_kernelILi2ENS0_13BUnaryFunctorIiiiZZZNS0_15binary_internal21div_trunc_kernel_cudaERNS_18TensorIteratorBaseEENKUlvE_clEvENKUlvE1_clEvEUliiE_EESt5arrayIPcLm2EEEEviT0_T1_,@function
        .size           _ZN2at6native29vectorized_elementwise_kernelILi2ENS0_13BUnaryFunctorIiiiZZZNS0_15binary_internal21div_trunc_kernel_cudaERNS_18TensorIteratorBaseEENKUlvE_clEvENKUlvE1_clEvEUliiE_EESt5arrayIPcLm2EEEEviT0_T1_,(.L_x_22925 - _ZN2at6native29vectorized_elementwise_kernelILi2ENS0_13BUnaryFunctorIiiiZZZNS0_15binary_internal21div_trunc_kernel_cudaERNS_18TensorIteratorBaseEENKUlvE_clEvENKUlvE1_clEvEUliiE_EESt5arrayIPcLm2EEEEviT0_T1_)
        .other          _ZN2at6native29vectorized_elementwise_kernelILi2ENS0_13BUnaryFunctorIiiiZZZNS0_15binary_internal21div_trunc_kernel_cudaERNS_18TensorIteratorBaseEENKUlvE_clEvENKUlvE1_clEvEUliiE_EESt5arrayIPcLm2EEEEviT0_T1_,@"STO_CUDA_ENTRY STV_DEFAULT"
_ZN2at6native29vectorized_elementwise_kernelILi2ENS0_13BUnaryFunctorIiiiZZZNS0_15binary_internal21div_trunc_kernel_cudaERNS_18TensorIteratorBaseEENKUlvE_clEvENKUlvE1_clEvEUliiE_EESt5arrayIPcLm2EEEEviT0_T1_:
.text._ZN2at6native29vectorized_elementwise_kernelILi2ENS0_13BUnaryFunctorIiiiZZZNS0_15binary_internal21div_trunc_kernel_cudaERNS_18TensorIteratorBaseEENKUlvE_clEvENKUlvE1_clEvEUliiE_EESt5arrayIPcLm2EEEEviT0_T1_:
        /* <DEDUP_REMOVED lines=10> */
[----:B------:R-:W2:Y:S01]  /*00a0*/  LDC R16, c[0x0][0x218] ;  /* 0x00008600ff107b82 */ /* 0x000ea20000000800 */
[----:B-1----:R-:W-:-:S04]  /*00b0*/  IMAD.WIDE R2, R0, 0x4, R2 ;  /* 0x0000000400027825 */ /* 0x002fc800078e0202 */
[----:B0-----:R-:W-:-:S05]  /*00c0*/  IMAD.WIDE.U32 R10, R20, 0x8, R2 ;  /* 0x00000008140a7825 */ /* 0x001fca00078e0002 */
[----:B------:R-:W3:Y:S04]  /*00d0*/  LDG.E.64 R6, desc[UR4][R10.64] ;  /* 0x000000040a067981 */ /* 0x000ee8000c1e1b00 */
[----:B------:R-:W4:Y:S04]  /*00e0*/  LDG.E.64 R4, desc[UR4][R10.64+0x400] ;  /* 0x000400040a047981 */ /* 0x000f28000c1e1b00 */
[----:B------:R-:W5:Y:S04]  /*00f0*/  LDG.E.64 R2, desc[UR4][R10.64+0x800] ;  /* 0x000800040a027981 */ /* 0x000f68000c1e1b00 */
[----:B------:R3:W5:Y:S01]  /*0100*/  LDG.E.64 R8, desc[UR4][R10.64+0xc00] ;  /* 0x000c00040a087981 */ /* 0x000762000c1e1b00 */
[----:B--2---:R-:W-:-:S04]  /*0110*/  IABS R19, R16 ;  /* 0x0000001000137213 */ /* 0x004fc80000000000 */
        /* <DEDUP_REMOVED lines=8> */
[----:B---3--:R-:W-:Y:S02]  /*01a0*/  IABS R10, R7 ;  /* 0x00000007000a7213 */ /* 0x008fe40000000000 */
[----:B------:R-:W-:Y:S02]  /*01b0*/  IABS R22, R6 ;  /* 0x0000000600167213 */ /* 0x000fe40000000000 */
[----:B----4-:R-:W-:Y:S01]  /*01c0*/  IABS R12, R5 ;  /* 0x00000005000c7213 */ /* 0x010fe20000000000 */
[C---:B------:R-:W-:Y:S01]  /*01d0*/  IMAD.HI.U32 R21, R18.reuse, R10, RZ ;  /* 0x0000000a12157227 */ /* 0x040fe200078e00ff */
[----:B------:R-:W-:Y:S02]  /*01e0*/  LOP3.LUT R7, R7, R16, RZ, 0x3c, !PT ;  /* 0x0000001007077212 */ /* 0x000fe400078e3cff */
[----:B-----5:R-:W-:Y:S01]  /*01f0*/  IABS R24, R3 ;  /* 0x0000000300187213 */ /* 0x020fe20000000000 */
[----:B------:R-:W-:Y:S01]  /*0200*/  IMAD.MOV R11, RZ, RZ, -R21 ;  /* 0x000000ffff0b7224 */ /* 0x000fe200078e0a15 */
[----:B------:R-:W-:Y:S01]  /*0210*/  ISETP.GE.AND P0, PT, R7, RZ, PT ;  /* 0x000000ff0700720c */ /* 0x000fe20003f06270 */
[----:B------:R-:W-:Y:S01]  /*0220*/  IMAD.HI.U32 R17, R18, R22, RZ ;  /* 0x0000001612117227 */ /* 0x000fe200078e00ff */
[----:B------:R-:W-:-:S02]  /*0230*/  IABS R7, R2 ;  /* 0x0000000200077213 */ /* 0x000fc40000000000 */
[----:B------:R-:W-:Y:S01]  /*0240*/  IABS R26, R8 ;  /* 0x00000008001a7213 */ /* 0x000fe20000000000 */
[----:B------:R-:W-:Y:S01]  /*0250*/  IMAD R10, R19, R11, R10 ;  /* 0x0000000b130a7224 */ /* 0x000fe200078e020a */
[-C--:B------:R-:W-:Y:S01]  /*0260*/  LOP3.LUT R6, R6, R16.reuse, RZ, 0x3c, !PT ;  /* 0x0000001006067212 */ /* 0x080fe200078e3cff */
[----:B------:R-:W-:Y:S01]  /*0270*/  IMAD.MOV R11, RZ, RZ, -R17 ;  /* 0x000000ffff0b7224 */ /* 0x000fe200078e0a11 */
[----:B------:R-:W-:Y:S01]  /*0280*/  LOP3.LUT R3, R3, R16, RZ, 0x3c, !PT ;  /* 0x0000001003037212 */ /* 0x000fe200078e3cff */
[----:B------:R-:W-:Y:S01]  /*0290*/  IMAD.HI.U32 R15, R18, R12, RZ ;  /* 0x0000000c120f7227 */ /* 0x000fe200078e00ff */
[C---:B------:R-:W-:Y:S02]  /*02a0*/  ISETP.GT.U32.AND P5, PT, R19.reuse, R10, PT ;  /* 0x0000000a1300720c */ /* 0x040fe40003fa4070 */
[----:B------:R-:W-:Y:S01]  /*02b0*/  LOP3.LUT R2, R2, R16, RZ, 0x3c, !PT ;  /* 0x0000001002027212 */ /* 0x000fe200078e3cff */
[----:B------:R-:W-:Y:S01]  /*02c0*/  IMAD R22, R19, R11, R22 ;  /* 0x0000000b13167224 */ /* 0x000fe200078e0216 */
[----:B------:R-:W-:Y:S01]  /*02d0*/  IABS R11, R4 ;  /* 0x00000004000b7213 */ /* 0x000fe20000000000 */
[----:B------:R-:W-:Y:S01]  /*02e0*/  IMAD.MOV R13, RZ, RZ, -R15 ;  /* 0x000000ffff0d7224 */ /* 0x000fe200078e0a0f */
[----:B------:R-:W-:-:S02]  /*02f0*/  LOP3.LUT R4, R4, R16, RZ, 0x3c, !PT ;  /* 0x0000001004047212 */ /* 0x000fc400078e3cff */
[C---:B------:R-:W-:Y:S01]  /*0300*/  ISETP.GT.U32.AND P6, PT, R19.reuse, R22, PT ;  /* 0x000000161300720c */ /* 0x040fe20003fc4070 */
[----:B------:R-:W-:Y:S01]  /*0310*/  IMAD R12, R19, R13, R12 ;  /* 0x0000000d130c7224 */ /* 0x000fe200078e020c */
[-C--:B------:R-:W-:Y:S01]  /*0320*/  LOP3.LUT R8, R8, R16.reuse, RZ, 0x3c, !PT ;  /* 0x0000001008087212 */ /* 0x080fe200078e3cff */
[C---:B------:R-:W-:Y:S01]  /*0330*/  IMAD.HI.U32 R14, R18.reuse, R11, RZ ;  /* 0x0000000b120e7227 */ /* 0x040fe200078e00ff */
[----:B------:R-:W-:Y:S02]  /*0340*/  LOP3.LUT R5, R5, R16, RZ, 0x3c, !PT ;  /* 0x0000001005057212 */ /* 0x000fe400078e3cff */
[----:B------:R-:W-:Y:S01]  /*0350*/  ISETP.GT.U32.AND P3, PT, R19, R12, PT ;  /* 0x0000000c1300720c */ /* 0x000fe20003f64070 */
[----:B------:R-:W-:Y:S01]  /*0360*/  IMAD.HI.U32 R13, R18, R24, RZ ;  /* 0x00000018120d7227 */ /* 0x000fe200078e00ff */
[----:B------:R-:W-:-:S03]  /*0370*/  @!P5 IADD3 R10, R10, -R19, RZ ;  /* 0x800000130a0ad210 */ /* 0x000fc60007ffe0ff */
[----:B------:R-:W-:Y:S01]  /*0380*/  @!P5 VIADD R21, R21, 0x1 ;  /* 0x000000011515d836 */ /* 0x000fe20000000000 */
[-C--:B------:R-:W-:Y:S01]  /*0390*/  ISETP.GE.U32.AND P1, PT, R10, R19.reuse, PT ;  /* 0x000000130a00720c */ /* 0x080fe20003f26070 */
[--C-:B------:R-:W-:Y:S02]  /*03a0*/  @!P6 IMAD.IADD R22, R22, 0x1, -R19.reuse ;  /* 0x000000011616e824 */ /* 0x100fe400078e0a13 */
[----:B------:R-:W-:Y:S02]  /*03b0*/  IMAD.MOV R10, RZ, RZ, -R14 ;  /* 0x000000ffff0a7224 */ /* 0x000fe400078e0a0e */
[----:B------:R-:W-:Y:S01]  /*03c0*/  @!P6 VIADD R17, R17, 0x1 ;  /* 0x000000011111e836 */ /* 0x000fe20000000000 */
[----:B------:R-:W-:Y:S01]  /*03d0*/  ISETP.GE.U32.AND P2, PT, R22, R19, PT ;  /* 0x000000131600720c */ /* 0x000fe20003f46070 */
[----:B------:R-:W-:Y:S01]  /*03e0*/  @!P3 IMAD.IADD R12, R12, 0x1, -R19 ;  /* 0x000000010c0cb824 */ /* 0x000fe200078e0a13 */
[----:B------:R-:W-:Y:S01]  /*03f0*/  MOV R22, R7 ;  /* 0x0000000700167202 */ /* 0x000fe20000000f00 */
[C---:B------:R-:W-:Y:S01]  /*0400*/  IMAD R10, R19.reuse, R10, R11 ;  /* 0x0000000a130a7224 */ /* 0x040fe200078e020b */
[----:B------:R-:W-:Y:S01]  /*0410*/  IABS R11, R9 ;  /* 0x00000009000b7213 */ /* 0x000fe20000000000 */
[----:B------:R-:W-:Y:S01]  /*0420*/  IMAD.MOV R7, RZ, RZ, -R13 ;  /* 0x000000ffff077224 */ /* 0x000fe200078e0a0d */
[----:B------:R-:W-:Y:S01]  /*0430*/  ISETP.GE.U32.AND P4, PT, R12, R19, PT ;  /* 0x000000130c00720c */ /* 0x000fe20003f86070 */
[----:B------:R-:W-:Y:S01]  /*0440*/  IMAD.HI.U32 R12, R18, R22, RZ ;  /* 0x00000016120c7227 */ /* 0x000fe200078e00ff */
[----:B------:R-:W-:-:S02]  /*0450*/  ISETP.GT.U32.AND P5, PT, R19, R10, PT ;  /* 0x0000000a1300720c */ /* 0x000fc40003fa4070 */
[----:B------:R-:W-:Y:S01]  /*0460*/  @P1 IADD3 R21, R21, 0x1, RZ ;  /* 0x0000000115151810 */ /* 0x000fe20007ffe0ff */
[----:B------:R-:W-:Y:S01]  /*0470*/  IMAD.MOV R23, RZ, RZ, -R12 ;  /* 0x000000ffff177224 */ /* 0x000fe200078e0a0c */
[----:B------:R-:W-:Y:S01]  /*0480*/  @!P3 IADD3 R15, R15, 0x1, RZ ;  /* 0x000000010f0fb810 */ /* 0x000fe20007ffe0ff */
[----:B------:R-:W-:Y:S01]  /*0490*/  IMAD R24, R19, R7, R24 ;  /* 0x0000000713187224 */ /* 0x000fe200078e0218 */
[----:B------:R-:W-:Y:S01]  /*04a0*/  LOP3.LUT R9, R9, R16, RZ, 0x3c, !PT ;  /* 0x0000001009097212 */ /* 0x000fe200078e3cff */
[----:B------:R-:W-:-:S03]  /*04b0*/  IMAD.HI.U32 R7, R18, R11, RZ ;  /* 0x0000000b12077227 */ /* 0x000fc600078e00ff */
[C---:B------:R-:W-:Y:S01]  /*04c0*/  ISETP.GT.U32.AND P1, PT, R19.reuse, R24, PT ;  /* 0x000000181300720c */ /* 0x040fe20003f24070 */
[----:B------:R-:W-:Y:S02]  /*04d0*/  IMAD R22, R19, R23, R22 ;  /* 0x0000001713167224 */ /* 0x000fe400078e0216 */
[----:B------:R-:W-:Y:S02]  /*04e0*/  IMAD.MOV R28, RZ, RZ, -R7 ;  /* 0x000000ffff1c7224 */ /* 0x000fe400078e0a07 */
[----:B------:R-:W-:-:S04]  /*04f0*/  IMAD.HI.U32 R18, R18, R26, RZ ;  /* 0x0000001a12127227 */ /* 0x000fc800078e00ff */
[----:B------:R-:W-:Y:S01]  /*0500*/  @!P0 IMAD.MOV R21, RZ, RZ, -R21 ;  /* 0x000000ffff158224 */ /* 0x000fe200078e0a15 */
[C---:B------:R-:W-:Y:S01]  /*0510*/  ISETP.GT.U32.AND P0, PT, R19.reuse, R22, PT ;  /* 0x000000161300720c */ /* 0x040fe20003f04070 */
[----:B------:R-:W-:Y:S01]  /*0520*/  IMAD R28, R19, R28, R11 ;  /* 0x0000001c131c7224 */ /* 0x000fe200078e020b */
[----:B------:R-:W-:Y:S01]  /*0530*/  IADD3 R11, -R18, RZ, RZ ;  /* 0x000000ff120b7210 */ /* 0x000fe20007ffe1ff */
[--C-:B------:R-:W-:Y:S02]  /*0540*/  @!P5 IMAD.IADD R10, R10, 0x1, -R19.reuse ;  /* 0x000000010a0ad824 */ /* 0x100fe400078e0a13 */
[----:B------:R-:W-:Y:S01]  /*0550*/  @P2 VIADD R17, R17, 0x1 ;  /* 0x0000000111112836 */ /* 0x000fe20000000000 */
[C---:B------:R-:W-:Y:S01]  /*0560*/  ISETP.GT.U32.AND P2, PT, R19.reuse, R28, PT ;  /* 0x0000001c1300720c */ /* 0x040fe20003f44070 */
[----:B------:R-:W-:Y:S01]  /*0570*/  IMAD R26, R19, R11, R26 ;  /* 0x0000000b131a7224 */ /* 0x000fe200078e021a */
[-C--:B------:R-:W-:Y:S01]  /*0580*/  ISETP.GE.U32.AND P6, PT, R10, R19.reuse, PT ;  /* 0x000000130a00720c */ /* 0x080fe20003fc6070 */
[----:B------:R-:W-:Y:S01]  /*0590*/  @P4 VIADD R15, R15, 0x1 ;  /* 0x000000010f0f4836 */ /* 0x000fe20000000000 */
[----:B------:R-:W0:Y:S01]  /*05a0*/  LDC.64 R10, c[0x0][0x220] ;  /* 0x00008800ff0a7b82 */ /* 0x000e220000000a00 */
[----:B------:R-:W-:Y:S01]  /*05b0*/  @!P5 VIADD R14, R14, 0x1 ;  /* 0x000000010e0ed836 */ /* 0x000fe20000000000 */
[----:B------:R-:W-:Y:S01]  /*05c0*/  ISETP.GT.U32.AND P4, PT, R19, R26, PT ;  /* 0x0000001a1300720c */ /* 0x000fe20003f84070 */
[--C-:B------:R-:W-:Y:S01]  /*05d0*/  @!P0 IMAD.IADD R22, R22, 0x1, -R19.reuse ;  /* 0x0000000116168824 */ /* 0x100fe200078e0a13 */
[----:B------:R-:W-:Y:S01]  /*05e0*/  @!P0 IADD3 R12, R12, 0x1, RZ ;  /* 0x000000010c0c8810 */ /* 0x000fe20007ffe0ff */
[----:B------:R-:W-:Y:S01]  /*05f0*/  @!P1 IMAD.IADD R24, R24, 0x1, -R19 ;  /* 0x0000000118189824 */ /* 0x000fe200078e0a13 */
[----:B------:R-:W-:Y:S01]  /*0600*/  ISETP.GE.AND P0, PT, R4, RZ, PT ;  /* 0x000000ff0400720c */ /* 0x000fe20003f06270 */
[----:B------:R-:W-:Y:S01]  /*0610*/  @!P1 VIADD R13, R13, 0x1 ;  /* 0x000000010d0d9836 */ /* 0x000fe20000000000 */
[-C--:B------:R-:W-:Y:S01]  /*0620*/  ISETP.GE.U32.AND P5, PT, R22, R19.reuse, PT ;  /* 0x000000131600720c */ /* 0x080fe20003fa6070 */
[----:B------:R-:W-:Y:S01]  /*0630*/  @!P2 VIADD R7, R7, 0x1 ;  /* 0x000000010707a836 */ /* 0x000fe20000000000 */
[-C--:B------:R-:W-:Y:S01]  /*0640*/  @!P2 IADD3 R28, R28, -R19.reuse, RZ ;  /* 0x800000131c1ca210 */ /* 0x080fe20007ffe0ff */
[----:B------:R-:W-:Y:S01]  /*0650*/  @P6 VIADD R14, R14, 0x1 ;  /* 0x000000010e0e6836 */ /* 0x000fe20000000000 */
[----:B------:R-:W-:-:S02]  /*0660*/  ISETP.GE.U32.AND P3, PT, R24, R19, PT ;  /* 0x000000131800720c */ /* 0x000fc40003f66070 */
[-C--:B------:R-:W-:Y:S01]  /*0670*/  ISETP.GE.U32.AND P1, PT, R28, R19.reuse, PT ;  /* 0x000000131c00720c */ /* 0x080fe20003f26070 */
[----:B------:R-:W-:Y:S01]  /*0680*/  @!P4 IMAD.IADD R26, R26, 0x1, -R19 ;  /* 0x000000011a1ac824 */ /* 0x000fe200078e0a13 */
[----:B------:R-:W-:Y:S01]  /*0690*/  ISETP.GE.AND P6, PT, R6, RZ, PT ;  /* 0x000000ff0600720c */ /* 0x000fe20003fc6270 */
[----:B------:R-:W-:Y:S01]  /*06a0*/  @!P4 VIADD R18, R18, 0x1 ;  /* 0x000000011212c836 */ /* 0x000fe20000000000 */
[----:B------:R-:W-:Y:S01]  /*06b0*/  ISETP.GE.AND P2, PT, R3, RZ, PT ;  /* 0x000000ff0300720c */ /* 0x000fe20003f46270 */
[----:B------:R-:W-:Y:S01]  /*06c0*/  @!P0 IMAD.MOV R14, RZ, RZ, -R14 ;  /* 0x000000ffff0e8224 */ /* 0x000fe200078e0a0e */
[----:B------:R-:W-:Y:S01]  /*06d0*/  ISETP.GE.AND P4, PT, R8, RZ, PT ;  /* 0x000000ff0800720c */ /* 0x000fe20003f86270 */
[----:B------:R-:W-:Y:S01]  /*06e0*/  @P5 VIADD R12, R12, 0x1 ;  /* 0x000000010c0c5836 */ /* 0x000fe20000000000 */
[----:B------:R-:W-:Y:S01]  /*06f0*/  ISETP.GE.U32.AND P5, PT, R26, R19, PT ;  /* 0x000000131a00720c */ /* 0x000fe20003fa6070 */
[----:B0-----:R-:W-:-:S04]  /*0700*/  IMAD.WIDE.U32 R10, R0, 0x4, R10 ;  /* 0x00000004000a7825 */ /* 0x001fc800078e000a */
[----:B------:R-:W-:Y:S01]  /*0710*/  @P1 IADD3 R7, R7, 0x1, RZ ;  /* 0x0000000107071810 */ /* 0x000fe20007ffe0ff */
[----:B------:R-:W-:Y:S01]  /*0720*/  @P3 VIADD R13, R13, 0x1 ;  /* 0x000000010d0d3836 */ /* 0x000fe20000000000 */
[----:B------:R-:W-:Y:S01]  /*0730*/  ISETP.GE.AND P1, PT, R2, RZ, PT ;  /* 0x000000ff0200720c */ /* 0x000fe20003f26270 */
[----:B------:R-:W-:Y:S01]  /*0740*/  @!P6 IMAD.MOV R17, RZ, RZ, -R17 ;  /* 0x000000ffff11e224 */ /* 0x000fe200078e0a11 */
[----:B------:R-:W-:Y:S01]  /*0750*/  ISETP.GE.AND P3, PT, R5, RZ, PT ;  /* 0x000000ff0500720c */ /* 0x000fe20003f66270 */
[----:B------:R-:W-:Y:S01]  /*0760*/  @!P2 IMAD.MOV R13, RZ, RZ, -R13 ;  /* 0x000000ffff0da224 */ /* 0x000fe200078e0a0d */
[----:B------:R-:W-:Y:S01]  /*0770*/  ISETP.GE.AND P6, PT, R9, RZ, PT ;  /* 0x000000ff0900720c */ /* 0x000fe20003fc6270 */
[----:B------:R-:W-:-:S04]  /*0780*/  IMAD.WIDE R10, R20, 0x8, R10 ;  /* 0x00000008140a7825 */ /* 0x000fc800078e020a */
[----:B------:R-:W-:Y:S01]  /*0790*/  @P5 VIADD R18, R18, 0x1 ;  /* 0x0000000112125836 */ /* 0x000fe20000000000 */
[----:B------:R-:W-:Y:S02]  /*07a0*/  ISETP.NE.AND P5, PT, R16, RZ, PT ;  /* 0x000000ff1000720c */ /* 0x000fe40003fa5270 */
[----:B------:R-:W-:Y:S01]  /*07b0*/  LOP3.LUT R16, RZ, R16, RZ, 0x33, !PT ;  /* 0x00000010ff107212 */ /* 0x000fe200078e33ff */
[----:B------:R-:W-:Y:S02]  /*07c0*/  @!P1 IMAD.MOV R12, RZ, RZ, -R12 ;  /* 0x000000ffff0c9224 */ /* 0x000fe400078e0a0c */
[----:B------:R-:W-:Y:S01]  /*07d0*/  @!P4 IMAD.MOV R18, RZ, RZ, -R18 ;  /* 0x000000ffff12c224 */ /* 0x000fe200078e0a12 */
[----:B------:R-:W-:Y:S02]  /*07e0*/  @!P3 IADD3 R15, -R15, RZ, RZ ;  /* 0x000000ff0f0fb210 */ /* 0x000fe40007ffe1ff */
[----:B------:R-:W-:Y:S02]  /*07f0*/  @!P6 IADD3 R7, -R7, RZ, RZ ;  /* 0x000000ff0707e210 */ /* 0x000fe40007ffe1ff */
[----:B------:R-:W-:-:S02]  /*0800*/  SEL R21, R16, R21, !P5 ;  /* 0x0000001510157207 */ /* 0x000fc40006800000 */
[C---:B------:R-:W-:Y:S02]  /*0810*/  SEL R20, R16.reuse, R17, !P5 ;  /* 0x0000001110147207 */ /* 0x040fe40006800000 */
[C---:B------:R-:W-:Y:S02]  /*0820*/  SEL R15, R16.reuse, R15, !P5 ;  /* 0x0000000f100f7207 */ /* 0x040fe40006800000 */
[C---:B------:R-:W-:Y:S01]  /*0830*/  SEL R14, R16.reuse, R14, !P5 ;  /* 0x0000000e100e7207 */ /* 0x040fe20006800000 */
[----:B------:R-:W-:Y:S01]  /*0840*/  STG.E.64 desc[UR4][R10.64], R20 ;  /* 0x000000140a007986 */ /* 0x000fe2000c101b04 */
[C---:B------:R-:W-:Y:S02]  /*0850*/  SEL R13, R16.reuse, R13, !P5 ;  /* 0x0000000d100d7207 */ /* 0x040fe40006800000 */
[C---:B------:R-:W-:Y:S01]  /*0860*/  SEL R12, R16.reuse, R12, !P5 ;  /* 0x0000000c100c7207 */ /* 0x040fe20006800000 */
[----:B------:R-:W-:Y:S01]  /*0870*/  STG.E.64 desc[UR4][R10.64+0x400], R14 ;  /* 0x0004000e0a007986 */ /* 0x000fe2000c101b04 */
[----:B------:R-:W-:-:S02]  /*0880*/  SEL R7, R16, R7, !P5 ;  /* 0x0000000710077207 */ /* 0x000fc40006800000 */
[----:B------:R-:W-:Y:S01]  /*0890*/  SEL R6, R16, R18, !P5 ;  /* 0x0000001210067207 */ /* 0x000fe20006800000 */
[----:B------:R-:W-:Y:S04]  /*08a0*/  STG.E.64 desc[UR4][R10.64+0x800], R12 ;  /* 0x0008000c0a007986 */ /* 0x000fe8000c101b04 */
[----:B------:R-:W-:Y:S01]  /*08b0*/  STG.E.64 desc[UR4][R10.64+0xc00], R6 ;  /* 0x000c00060a007986 */ /* 0x000fe2000c101b04 */
[----:B------:R-:W-:Y:S05]  /*08c0*/  EXIT ;  /* 0x000000000000794d */ /* 0x000fea0003800000 */
.L_x_17479:
[----:B------:R-:W0:Y:S02]  /*08d0*/  S2R R5, SR_TID.X ;  /* 0x0000000000057919 */ /* 0x000e240000002100 */
[----:B0-----:R-:W-:Y:S01]  /*08e0*/  ISETP.GE.AND P0, PT, R5, R4, PT ;  /* 0x000000040500720c */ /* 0x001fe20003f06270 */
[----:B------:R-:W-:-:S12]  /*08f0*/  IMAD.MOV.U32 R7, RZ, RZ, R5 ;  /* 0x000000ffff077224 */ /* 0x000fd800078e0005 */
[----:B------:R-:W-:Y:S01]  /*0900*/  @!P0 IMAD.IADD R10, R0, 0x1, R7 ;  /* 0x00000001000a8824 */ /* 0x000fe200078e0207 */
[----:B------:R-:W-:-:S04]  /*0910*/  @!P0 IADD3 R7, R7, 0x80, RZ ;  /* 0x0000008007078810 */ /* 0x000fc80007ffe0ff */
        /* <DEDUP_REMOVED lines=9> */
[----:B0-----:R-:W-:-:S04]  /*09b0*/  @!P6 IMAD.WIDE.U32 R8, R11, 0x4, R8 ;  /* 0x000000040b08e825 */ /* 0x001fc800078e0008 */
[----:B------:R-:W-:-:S06]  /*09c0*/  IMAD.MOV.U32 R11, RZ, RZ, RZ ;  /* 0x000000ffff0b7224 */ /* 0x000fcc00078e00ff */
[----:B------:R0:W5:Y:S02]  /*09d0*/  @!P6 LDG.E R11, desc[UR4][R8.64] ;  /* 0x00000004080be981 */ /* 0x000164000c1e1900 */
        /* <DEDUP_REMOVED lines=11> */
[----:B------:R-:W-:Y:S01]  /*0a90*/  @!P1 IADD3 R19, R0, R7, RZ ;  /* 0x0000000700139210 */ /* 0x000fe20007ffe0ff */
[----:B------:R-:W-:-:S05]  /*0aa0*/  @!P1 VIADD R7, R7, 0x80 ;  /* 0x0000008007079836 */ /* 0x000fca0000000000 */
[----:B------:R-:W-:Y:S01]  /*0ab0*/  ISETP.GE.AND P6, PT, R7, R4, PT ;  /* 0x000000040700720c */ /* 0x000fe20003fc6270 */
[----:B-1----:R-:W-:Y:S01]  /*0ac0*/  @!P5 IMAD.WIDE.U32 R16, R13, 0x4, R16 ;  /* 0x000000040d10d825 */ /* 0x002fe200078e0010 */
[----:B------:R-:W-:-:S03]  /*0ad0*/  CS2R R12, SRZ ;  /* 0x00000000000c7805 */ /* 0x000fc6000001ff00 */
[----:B--2---:R-:W-:Y:S02]  /*0ae0*/  @!P4 IMAD.WIDE.U32 R20, R15, 0x4, R20 ;  /* 0x000000040f14c825 */ /* 0x004fe400078e0014 */
[----:B------:R-:W1:Y:S01]  /*0af0*/  @!P1 LDC.64 R14, c[0x0][0x228] ;  /* 0x00008a00ff0e9b82 */ /* 0x000e620000000a00 */
[----:B------:R2:W5:Y:S01]  /*0b00*/  @!P5 LDG.E R13, desc[UR4][R16.64] ;  /* 0x00000004100dd981 */ /* 0x000562000c1e1900 */
[----:B---3--:R-:W-:-:S03]  /*0b10*/  @!P3 IMAD.WIDE.U32 R22, R23, 0x4, R2 ;  /* 0x000000041716b825 */ /* 0x008fc600078e0002 */
[----:B------:R3:W5:Y:S03]  /*0b20*/  @!P4 LDG.E R12, desc[UR4][R20.64] ;  /* 0x00000004140cc981 */ /* 0x000766000c1e1900 */
[----:B------:R-:W4:Y:S08]  /*0b30*/  @!P2 LDC.64 R2, c[0x0][0x228] ;  /* 0x00008a00ff02ab82 */ /* 0x000f300000000a00 */
[----:B0-----:R-:W0:Y:S08]  /*0b40*/  @!P6 LDC.64 R8, c[0x0][0x228] ;  /* 0x00008a00ff08eb82 */ /* 0x001e300000000a00 */
[----:B--2---:R-:W2:Y:S01]  /*0b50*/  @!P0 LDC.64 R16, c[0x0][0x228] ;  /* 0x00008a00ff108b82 */ /* 0x004ea20000000a00 */
[----:B------:R-:W-:-:S02]  /*0b60*/  @!P6 IMAD.IADD R7, R0, 0x1, R7 ;  /* 0x000000010007e824 */ /* 0x000fc400078e0207 */
[----:B-1----:R-:W-:-:S04]  /*0b70*/  @!P1 IMAD.WIDE.U32 R14, R19, 0x4, R14 ;  /* 0x00000004130e9825 */ /* 0x002fc800078e000e */
[----:B----4-:R-:W-:-:S04]  /*0b80*/  @!P2 IMAD.WIDE.U32 R2, R18, 0x4, R2 ;  /* 0x000000041202a825 */ /* 0x010fc800078e0002 */
[----:B0-----:R-:W-:Y:S01]  /*0b90*/  @!P6 IMAD.WIDE.U32 R18, R7, 0x4, R8 ;  /* 0x000000040712e825 */ /* 0x001fe200078e0008 */
[----:B------:R-:W-:Y:S01]  /*0ba0*/  HFMA2.MMA R7, -RZ, RZ, 0, 0 ;  /* 0x00000000ff077435 */ /* 0x000fe200000001ff */
[----:B------:R-:W-:Y:S02]  /*0bb0*/  CS2R R8, SRZ ;  /* 0x0000000000087805 */ /* 0x000fe4000001ff00 */
[----:B------:R-:W-:Y:S02]  /*0bc0*/  IMAD.MOV.U32 R6, RZ, RZ, RZ ;  /* 0x000000ffff067224 */ /* 0x000fe400078e00ff */
[----:B--2---:R-:W-:Y:S02]  /*0bd0*/  @!P0 IMAD.WIDE.U32 R16, R10, 0x4, R16 ;  /* 0x000000040a108825 */ /* 0x004fe400078e0010 */
[----:B------:R0:W5:Y:S02]  /*0be0*/  @!P2 LDG.E R9, desc[UR4][R2.64] ;  /* 0x000000040209a981 */ /* 0x000164000c1e1900 */
[----:B------:R-:W-:-:S02]  /*0bf0*/  IMAD.MOV.U32 R10, RZ, RZ, RZ ;  /* 0x000000ffff0a7224 */ /* 0x000fc400078e00ff */
[----:B------:R0:W5:Y:S04]  /*0c00*/  @!P3 LDG.E R6, desc[UR4][R22.64] ;  /* 0x000000041606b981 */ /* 0x000168000c1e1900 */
[----:B------:R0:W5:Y:S04]  /*0c10*/  @!P1 LDG.E R7, desc[UR4][R14.64] ;  /* 0x000000040e079981 */ /* 0x000168000c1e1900 */
[----:B------:R0:W5:Y:S04]  /*0c20*/  @!P6 LDG.E R8, desc[UR4][R18.64] ;  /* 0x000000041208e981 */ /* 0x000168000c1e1900 */
[----:B------:R0:W5:Y:S01]  /*0c30*/  @!P0 LDG.E R10, desc[UR4][R16.64] ;  /* 0x00000004100a8981 */ /* 0x000162000c1e1900 */
[----:B---3--:R-:W-:Y:S01]  /*0c40*/  VIADD R21, R5, 0x80 ;  /* 0x0000008005157836 */ /* 0x008fe20000000000 */
[----:B------:R-:W-:Y:S04]  /*0c50*/  BSSY B0, `(.L_x_17480) ;  /* 0x000001d000007945 */ /* 0x000fe80003800000 */
[----:B------:R-:W-:Y:S01]  /*0c60*/  ISETP.GE.AND P4, PT, R21, R4, PT ;  /* 0x000000041500720c */ /* 0x000fe20003f86270 */
[----:B------:R-:W-:-:S12]  /*0c70*/  @P0 BRA `(.L_x_17481) ;  /* 0x0000000000680947 */ /* 0x000fd80003800000 */
[----:B0-----:R-:W0:Y:S01]  /*0c80*/  LDC R15, c[0x0][0x218] ;  /* 0x00008600ff0f7b82 */ /* 0x001e220000000800 */
[----:B------:R-:W-:Y:S01]  /*0c90*/  IMAD.MOV.U32 R2, RZ, RZ, RZ ;  /* 0x000000ffff027224 */ /* 0x000fe200078e00ff */
[----:B-----5:R-:W-:Y:S02]  /*0ca0*/  IABS R18, R10 ;  /* 0x0000000a00127213 */ /* 0x020fe40000000000 */
[-C--:B0-----:R-:W-:Y:S02]  /*0cb0*/  IABS R16, R15.reuse ;  /* 0x0000000f00107213 */ /* 0x081fe40000000000 */
[----:B------:R-:W-:Y:S02]  /*0cc0*/  LOP3.LUT R10, R10, R15, RZ, 0x3c, !PT ;  /* 0x0000000f0a0a7212 */ /* 0x000fe400078e3cff */
[----:B------:R-:W0:Y:S02]  /*0cd0*/  I2F.RP R14, R16 ;  /* 0x00000010000e7306 */ /* 0x000e240000209400 */
[----:B------:R-:W-:-:S06]  /*0ce0*/  ISETP.GE.AND P3, PT, R10, RZ, PT ;  /* 0x000000ff0a00720c */ /* 0x000fcc0003f66270 */
[----:B0-----:R-:W0:Y:S02]  /*0cf0*/  MUFU.RCP R14, R14 ;  /* 0x0000000e000e7308 */ /* 0x001e240000001000 */
[----:B0-----:R-:W-:-:S06]  /*0d00*/  VIADD R17, R14, 0xffffffe ;  /* 0x0ffffffe0e117836 */ /* 0x001fcc0000000000 */
[----:B------:R-:W0:Y:S02]  /*0d10*/  F2I.FTZ.U32.TRUNC.NTZ R3, R17 ;  /* 0x0000001100037305 */ /* 0x000e24000021f000 */
[----:B0-----:R-:W-:-:S05]  /*0d20*/  IADD3 R19, RZ, -R3, RZ ;  /* 0x80000003ff137210 */ /* 0x001fca0007ffe0ff */
[----:B------:R-:W-:-:S04]  /*0d30*/  IMAD R19, R19, R16, RZ ;  /* 0x0000001013137224 */ /* 0x000fc800078e02ff */
[----:B------:R-:W-:-:S04]  /*0d40*/  IMAD.HI.U32 R2, R3, R19, R2 ;  /* 0x0000001303027227 */ /* 0x000fc800078e0002 */
[----:B------:R-:W-:-:S04]  /*0d50*/  IMAD.MOV.U32 R3, RZ, RZ, R18 ;  /* 0x000000ffff037224 */ /* 0x000fc800078e0012 */
        /* <DEDUP_REMOVED lines=12> */
.L_x_17481:
[----:B------:R-:W-:Y:S05]  /*0e20*/  BSYNC B0 ;  /* 0x0000000000007941 */ /* 0x000fea0003800000 */
.L_x_17480:
[----:B------:R-:W-:Y:S04]  /*0e30*/  BSSY B0, `(.L_x_17482) ;  /* 0x000001c000007945 */ /* 0x000fe80003800000 */
[----:B------:R-:W-:Y:S05]  /*0e40*/  @P4 BRA `(.L_x_17483) ;  /* 0x0000000000684947 */ /* 0x000fea0003800000 */
[----:B0-----:R-:W0:Y:S01]  /*0e50*/  LDC R14, c[0x0][0x218] ;  /* 0x00008600ff0e7b82 */ /* 0x001e220000000800 */
[----:B------:R-:W-:Y:S02]  /*0e60*/  MOV R2, RZ ;  /* 0x000000ff00027202 */ /* 0x000fe40000000f00 */
        /* <DEDUP_REMOVED lines=8> */
[----:B0-----:R-:W-:-:S04]  /*0ef0*/  IMAD.MOV R19, RZ, RZ, -R3 ;  /* 0x000000ffff137224 */ /* 0x001fc800078e0a03 */
        /* <DEDUP_REMOVED lines=15> */
.L_x_17483:
[----:B------:R-:W-:Y:S05]  /*0ff0*/  BSYNC B0 ;  /* 0x0000000000007941 */ /* 0x000fea0003800000 */
.L_x_17482:
[----:B0-----:R-:W0:Y:S01]  /*1000*/  @!P0 LDC.64 R2, c[0x0][0x220] ;  /* 0x00008800ff028b82 */ /* 0x001e220000000a00 */
[----:B------:R-:W-:Y:S01]  /*1010*/  VIADD R15, R5, 0x100 ;  /* 0x00000100050f7836 */ /* 0x000fe20000000000 */
[----:B------:R-:W-:Y:S04]  /*1020*/  BSSY B0, `(.L_x_17484) ;  /* 0x000001c000007945 */ /* 0x000fe80003800000 */
[----:B------:R-:W-:-:S13]  /*1030*/  ISETP.GE.AND P1, PT, R15, R4, PT ;  /* 0x000000040f00720c */ /* 0x000fda0003f26270 */
[----:B------:R-:W-:Y:S05]  /*1040*/  @P1 BRA `(.L_x_17485) ;  /* 0x0000000000641947 */ /* 0x000fea0003800000 */
[----:B------:R-:W1:Y:S01]  /*1050*/  LDC R16, c[0x0][0x218] ;  /* 0x00008600ff107b82 */ /* 0x000e620000000800 */
[----:B-----5:R-:W-:Y:S02]  /*1060*/  IABS R18, R13 ;  /* 0x0000000d00127213 */ /* 0x020fe40000000000 */
[-C--:B-1----:R-:W-:Y:S02]  /*1070*/  IABS R17, R16.reuse ;  /* 0x0000001000117213 */ /* 0x082fe40000000000 */
[----:B------:R-:W-:Y:S02]  /*1080*/  LOP3.LUT R13, R13, R16, RZ, 0x3c, !PT ;  /* 0x000000100d0d7212 */ /* 0x000fe400078e3cff */
[----:B------:R-:W1:Y:S02]  /*1090*/  I2F.RP R19, R17 ;  /* 0x0000001100137306 */ /* 0x000e640000209400 */
[----:B------:R-:W-:-:S06]  /*10a0*/  ISETP.GE.AND P3, PT, R13, RZ, PT ;  /* 0x000000ff0d00720c */ /* 0x000fcc0003f66270 */
[----:B-1----:R-:W1:Y:S02]  /*10b0*/  MUFU.RCP R19, R19 ;  /* 0x0000001300137308 */ /* 0x002e640000001000 */
[----:B-1----:R-:W-:-:S06]  /*10c0*/  IADD3 R20, R19, 0xffffffe, RZ ;  /* 0x0ffffffe13147810 */ /* 0x002fcc0007ffe0ff */
[----:B------:R-:W1:Y:S02]  /*10d0*/  F2I.FTZ.U32.TRUNC.NTZ R15, R20 ;  /* 0x00000014000f7305 */ /* 0x000e64000021f000 */
[----:B-1----:R-:W-:-:S04]  /*10e0*/  IMAD.MOV R14, RZ, RZ, -R15 ;  /* 0x000000ffff0e7224 */ /* 0x002fc800078e0a0f */
[----:B------:R-:W-:Y:S02]  /*10f0*/  IMAD R21, R14, R17, RZ ;  /* 0x000000110e157224 */ /* 0x000fe400078e02ff */
[----:B------:R-:W-:-:S04]  /*1100*/  IMAD.MOV.U32 R14, RZ, RZ, RZ ;  /* 0x000000ffff0e7224 */ /* 0x000fc800078e00ff */
[----:B------:R-:W-:-:S06]  /*1110*/  IMAD.HI.U32 R21, R15, R21, R14 ;  /* 0x000000150f157227 */ /* 0x000fcc00078e000e */
        /* <DEDUP_REMOVED lines=12> */
.L_x_17485:
[----:B------:R-:W-:Y:S05]  /*11e0*/  BSYNC B0 ;  /* 0x0000000000007941 */ /* 0x000fea0003800000 */
.L_x_17484:
[C---:B------:R-:W-:Y:S01]  /*11f0*/  IADD3 R15, R5.reuse, 0x180, RZ ;  /* 0x00000180050f7810 */ /* 0x040fe20007ffe0ff */
[C---:B------:R-:W-:Y:S01]  /*1200*/  VIADD R17, R5.reuse, 0x200 ;  /* 0x0000020005117836 */ /* 0x040fe20000000000 */
[----:B------:R-:W-:Y:S01]  /*1210*/  BSSY B0, `(.L_x_17486) ;  /* 0x0000021000007945 */ /* 0x000fe20003800000 */
[----:B------:R-:W-:Y:S01]  /*1220*/  VIADD R19, R5, 0x280 ;  /* 0x0000028005137836 */ /* 0x000fe20000000000 */
[-C--:B------:R-:W-:Y:S02]  /*1230*/  ISETP.GE.AND P3, PT, R15, R4.reuse, PT ;  /* 0x000000040f00720c */ /* 0x080fe40003f66270 */
[-C--:B------:R-:W-:Y:S02]  /*1240*/  ISETP.GE.AND P2, PT, R17, R4.reuse, PT ;  /* 0x000000041100720c */ /* 0x080fe40003f46270 */
[----:B------:R-:W-:Y:S02]  /*1250*/  ISETP.GE.AND P1, PT, R19, R4, PT ;  /* 0x000000041300720c */ /* 0x000fe40003f26270 */
[----:B------:R-:W-:-:S07]  /*1260*/  IADD3 R17, R5, 0x300, RZ ;  /* 0x0000030005117810 */ /* 0x000fce0007ffe0ff */
[----:B------:R-:W-:Y:S05]  /*1270*/  @P3 BRA `(.L_x_17487) ;  /* 0x0000000000683947 */ /* 0x000fea0003800000 */
[----:B------:R-:W1:Y:S01]  /*1280*/  LDC R19, c[0x0][0x218] ;  /* 0x00008600ff137b82 */ /* 0x000e620000000800 */
[----:B------:R-:W-:Y:S01]  /*1290*/  HFMA2.MMA R14, -RZ, RZ, 0, 0 ;  /* 0x00000000ff0e7435 */ /* 0x000fe200000001ff */
[----:B-----5:R-:W-:Y:S02]  /*12a0*/  IABS R22, R12 ;  /* 0x0000000c00167213 */ /* 0x020fe40000000000 */
[-C--:B-1----:R-:W-:Y:S02]  /*12b0*/  IABS R16, R19.reuse ;  /* 0x0000001300107213 */ /* 0x082fe40000000000 */
[----:B------:R-:W-:Y:S02]  /*12c0*/  LOP3.LUT R12, R12, R19, RZ, 0x3c, !PT ;  /* 0x000000130c0c7212 */ /* 0x000fe400078e3cff */
[----:B------:R-:W1:Y:S02]  /*12d0*/  I2F.RP R18, R16 ;  /* 0x0000001000127306 */ /* 0x000e640000209400 */
[----:B------:R-:W-:-:S06]  /*12e0*/  ISETP.GE.AND P5, PT, R12, RZ, PT ;  /* 0x000000ff0c00720c */ /* 0x000fcc0003fa6270 */
[----:B-1----:R-:W1:Y:S02]  /*12f0*/  MUFU.RCP R18, R18 ;  /* 0x0000001200127308 */ /* 0x002e640000001000 */
[----:B-1----:R-:W-:-:S06]  /*1300*/  VIADD R20, R18, 0xffffffe ;  /* 0x0ffffffe12147836 */ /* 0x002fcc0000000000 */
[----:B------:R-:W1:Y:S02]  /*1310*/  F2I.FTZ.U32.TRUNC.NTZ R15, R20 ;  /* 0x00000014000f7305 */ /* 0x000e64000021f000 */
        /* <DEDUP_REMOVED lines=16> */
.L_x_17487:
[----:B------:R-:W-:Y:S05]  /*1420*/  BSYNC B0 ;  /* 0x0000000000007941 */ /* 0x000fea0003800000 */
.L_x_17486:
[----:B------:R-:W-:Y:S01]  /*1430*/  BSSY B0, `(.L_x_17488) ;  /* 0x000001e000007945 */ /* 0x000fe20003800000 */
[----:B------:R-:W-:Y:S01]  /*1440*/  ISETP.GE.AND P3, PT, R17, R4, PT ;  /* 0x000000041100720c */ /* 0x000fe20003f66270 */
[----:B------:R-:W-:Y:S02]  /*1450*/  VIADD R17, R5, 0x380 ;  /* 0x0000038005117836 */ /* 0x000fe40000000000 */
[----:B------:R-:W-:Y:S10]  /*1460*/  @P2 BRA `(.L_x_17489) ;  /* 0x0000000000682947 */ /* 0x000ff40003800000 */
[----:B------:R-:W1:Y:S01]  /*1470*/  LDC R19, c[0x0][0x218] ;  /* 0x00008600ff137b82 */ /* 0x000e620000000800 */
[----:B------:R-:W-:Y:S01]  /*1480*/  IMAD.MOV.U32 R14, RZ, RZ, RZ ;  /* 0x000000ffff0e7224 */ /* 0x000fe200078e00ff */
        /* <DEDUP_REMOVED lines=9> */
[----:B------:R-:W-:-:S04]  /*1520*/  IMAD R21, R21, R16, RZ ;  /* 0x0000001015157224 */ /* 0x000fc800078e02ff */
[----:B------:R-:W-:Y:S01]  /*1530*/  IMAD.HI.U32 R14, R15, R21, R14 ;  /* 0x000000150f0e7227 */ /* 0x000fe200078e000e */
[----:B------:R-:W-:-:S05]  /*1540*/  MOV R15, R22 ;  /* 0x00000016000f7202 */ /* 0x000fca0000000f00 */
        /* <DEDUP_REMOVED lines=12> */
.L_x_17489:
[----:B------:R-:W-:Y:S05]  /*1610*/  BSYNC B0 ;  /* 0x0000000000007941 */ /* 0x000fea0003800000 */
.L_x_17488:
[----:B------:R-:W-:Y:S01]  /*1620*/  @!P0 IMAD.IADD R15, R0, 0x1, R5 ;  /* 0x00000001000f8824 */ /* 0x000fe200078e0205 */
[----:B------:R-:W-:Y:S01]  /*1630*/  BSSY B0, `(.L_x_17490) ;  /* 0x000001d000007945 */ /* 0x000fe20003800000 */
[----:B------:R-:W-:Y:S02]  /*1640*/  ISETP.GE.AND P2, PT, R17, R4, PT ;  /* 0x000000041100720c */ /* 0x000fe40003f46270 */
[----:B0-----:R-:W-:Y:S01]  /*1650*/  @!P0 IMAD.WIDE.U32 R2, R15, 0x4, R2 ;  /* 0x000000040f028825 */ /* 0x001fe200078e0002 */
[----:B------:R-:W-:Y:S10]  /*1660*/  @P1 BRA `(.L_x_17491) ;  /* 0x0000000000641947 */ /* 0x000ff40003800000 */
[----:B------:R-:W0:Y:S01]  /*1670*/  LDC R16, c[0x0][0x218] ;  /* 0x00008600ff107b82 */ /* 0x000e220000000800 */
        /* <DEDUP_REMOVED lines=9> */
[----:B------:R-:W-:Y:S02]  /*1710*/  IMAD R21, R14, R17, RZ ;  /* 0x000000110e157224 */ /* 0x000fe400078e02ff */
[----:B------:R-:W-:-:S04]  /*1720*/  IMAD.MOV.U32 R14, RZ, RZ, RZ ;  /* 0x000000ffff0e7224 */ /* 0x000fc800078e00ff */
[----:B------:R-:W-:-:S06]  /*1730*/  IMAD.HI.U32 R21, R15, R21, R14 ;  /* 0x000000150f157227 */ /* 0x000fcc00078e000e */
        /* <DEDUP_REMOVED lines=12> */
.L_x_17491:
[----:B------:R-:W-:Y:S05]  /*1800*/  BSYNC B0 ;  /* 0x0000000000007941 */ /* 0x000fea0003800000 */
.L_x_17490:
[----:B------:R-:W-:Y:S04]  /*1810*/  BSSY B0, `(.L_x_17492) ;  /* 0x000001b000007945 */ /* 0x000fe80003800000 */
[----:B------:R-:W-:Y:S05]  /*1820*/  @P3 BRA `(.L_x_17493) ;  /* 0x0000000000643947 */ /* 0x000fea0003800000 */
        /* <DEDUP_REMOVED lines=25> */
.L_x_17493:
[----:B------:R-:W-:Y:S05]  /*19c0*/  BSYNC B0 ;  /* 0x0000000000007941 */ /* 0x000fea0003800000 */
.L_x_17492:
[----:B------:R-:W-:Y:S04]  /*19d0*/  BSSY B0, `(.L_x_17494) ;  /* 0x000001c000007945 */ /* 0x000fe80003800000 */
[----:B------:R-:W-:Y:S05]  /*19e0*/  @P2 BRA `(.L_x_17495) ;  /* 0x0000000000682947 */ /* 0x000fea0003800000 */
[----:B------:R-:W0:Y:S01]  /*19f0*/  LDC R17, c[0x0][0x218] ;  /* 0x00008600ff117b82 */ /* 0x000e220000000800 */
        /* <DEDUP_REMOVED lines=25> */
.L_x_17495:
[----:B------:R-:W-:Y:S05]  /*1b90*/  BSYNC B0 ;  /* 0x0000000000007941 */ /* 0x000fea0003800000 */
.L_x_17494:
[----:B------:R-:W-:Y:S01]  /*1ba0*/  @!P0 IADD3 R5, R5, 0x80, RZ ;  /* 0x0000008005058810 */ /* 0x000fe20007ffe0ff */
[----:B-----5:R0:W-:Y:S01]  /*1bb0*/  @!P0 STG.E desc[UR4][R2.64], R10 ;  /* 0x0000000a02008986 */ /* 0x0201e2000c101904 */
        /* <DEDUP_REMOVED lines=16> */
.L_x_17498:
[----:B------:R-:W-:-:S13]  /*1cc0*/  ISETP.GE.AND P0, PT, R5, R4, PT ;  /* 0x000000040500720c */ /* 0x000fda0003f06270 */
[----:B------:R-:W-:Y:S05]  /*1cd0*/  @P0 BRA `(.L_x_17500) ;  /* 0x0000000000300947 */ /* 0x000fea0003800000 */
[----:B0-----:R-:W0:Y:S01]  /*1ce0*/  LDC.64 R2, c[0x0][0x220] ;  /* 0x00008800ff027b82 */ /* 0x001e220000000a00 */
[----:B------:R-:W-:Y:S01]  /*1cf0*/  IMAD.IADD R11, R0, 0x1, R5 ;  /* 0x00000001000b7824 */ /* 0x000fe200078e0205 */
[----:B------:R-:W-:-:S03]  /*1d00*/  IADD3 R5, R5, 0x80, RZ ;  /* 0x0000008005057810 */ /* 0x000fc60007ffe0ff */
[----:B0-----:R-:W-:-:S05]  /*1d10*/  IMAD.WIDE.U32 R2, R11, 0x4, R2 ;  /* 0x000000040b027825 */ /* 0x001fca00078e0002 */
[----:B------:R1:W-:Y:S02]  /*1d20*/  STG.E desc[UR4][R2.64], R12 ;  /* 0x0000000c02007986 */ /* 0x0003e4000c101904 */
.L_x_17499:
[----:B------:R-:W-:-:S13]  /*1d30*/  ISETP.GE.AND P0, PT, R5, R4, PT ;  /* 0x000000040500720c */ /* 0x000fda0003f06270 */
[----:B------:R-:W-:Y:S05]  /*1d40*/  @P0 BRA `(.L_x_17501) ;  /* 0x0000000000340947 */ /* 0x000fea0003800000 */
[----:B01----:R-:W0:Y:S01]  /*1d50*/  LDC.64 R2, c[0x0][0x220] ;  /* 0x00008800ff027b82 */ /* 0x003e220000000a00 */
[----:B------:R-:W-:Y:S02]  /*1d60*/  IMAD.IADD R11, R0, 0x1, R5 ;  /* 0x00000001000b7824 */ /* 0x000fe400078e0205 */
[----:B------:R-:W-:Y:S02]  /*1d70*/  VIADD R5, R5, 0x80 ;  /* 0x0000008005057836 */ /* 0x000fe40000000000 */
[----:B0-----:R-:W-:-:S05]  /*1d80*/  IMAD.WIDE.U32 R2, R11, 0x4, R2 ;  /* 0x000000040b027825 */ /* 0x001fca00078e0002 */
[----:B------:R1:W-:Y:S02]  /*1d90*/  STG.E desc[UR4][R2.64], R6 ;  /* 0x0000000602007986 */ /* 0x0003e4000c101904 */
.L_x_17500:
        /* <DEDUP_REMOVED lines=8> */
.L_x_17501:
[----:B------:R-:W-:Y:S05]  /*1e20*/  BSYNC B1 ;  /* 0x0000000000017941 */ /* 0x000fea0003800000 */
.L_x_17497:
[----:B------:R-:W-:-:S13]  /*1e30*/  ISETP.GE.AND P0, PT, R5, R4, PT ;  /* 0x000000040500720c */ /* 0x000fda0003f06270 */
[----:B012---:R-:W0:Y:S01]  /*1e40*/  @!P0 LDC.64 R2, c[0x0][0x220] ;  /* 0x00008800ff028b82 */ /* 0x007e220000000a00 */
[----:B------:R-:W-:Y:S01]  /*1e50*/  @!P0 IMAD.IADD R9, R0, 0x1, R5 ;  /* 0x0000000100098824 */ /* 0x000fe200078e0205 */
[----:B------:R-:W-:-:S03]  /*1e60*/  @!P0 IADD3 R5, R5, 0x80, RZ ;  /* 0x0000008005058810 */ /* 0x000fc60007ffe0ff */
[----:B0-----:R-:W-:-:S05]  /*1e70*/  @!P0 IMAD.WIDE.U32 R2, R9, 0x4, R2 ;  /* 0x0000000409028825 */ /* 0x001fca00078e0002 */
[----:B------:R2:W-:Y:S02]  /*1e80*/  @!P0 STG.E desc[UR4][R2.64], R7 ;  /* 0x0000000702008986 */ /* 0x0005e4000c101904 */
.L_x_17502:
[----:B------:R-:W-:Y:S05]  /*1e90*/  BSYNC B0 ;  /* 0x0000000000007941 */ /* 0x000fea0003800000 */
.L_x_17496:
        /* <DEDUP_REMOVED lines=8> */
.L_x_17503:
        /* <DEDUP_REMOVED lines=14> */
.L_x_22925:


//--------------------- .text._ZN2at6native29vectorized_elementwise_kernelILi4ENS0_13BUnaryFunctorIiiiZZZNS0_15binary_internal21div_trunc_kernel_cudaERNS_18TensorIteratorBaseEENKUlvE_clEvENKUlvE1_clEvEUliiE_EESt5arrayIPcLm2EEEEviT0_T1_ --------------------------
	.section	.text._ZN2at6native29vectorized_elementwise_kernelILi4ENS0_13BUnaryFunctorIiiiZZZNS0_15binary_internal21div_trunc_kernel_cudaERNS_18TensorIteratorBaseEENKUlvE_clEvENKUlvE1_clEvEUliiE_EESt5arrayIPcLm2EEEEviT0_T1_,"ax",@progbits
	.align	128
        .global         _ZN2at6native29vectorized_elementwise_kernelILi4ENS0_13BUnaryFunctorIiiiZZZNS0_15binary_internal21div_trunc_kernel_cudaERNS_18TensorIteratorBaseEENKUlvE_clEvENKUlvE1_clEvEUliiE_EESt5arrayIPcLm2EEEEviT0_T1_
        .type           _ZN2at6native29vectorized_elementwise_kernelILi4ENS0_13BUnaryFunctorIiiiZZZNS0_15binary_internal21div_trunc_kernel_cudaERNS_18TensorIteratorBaseEENKUlvE_clEvENKUlvE1_clEvEUliiE_EESt5arrayIPcLm2EEEEviT0_T1_,@function
        .size           _ZN2at6native29vectorized_elementwise_kernelILi4ENS0_13BUnaryFunctorIiiiZZZNS0_15binary_internal21div_trunc_kernel_cudaERNS_18TensorIteratorBaseEENKUlvE_clEvENKUlvE1_clEvEUliiE_EESt5arrayIPcLm2EEEEviT0_T1_,(.L_x_22926 - _ZN2at6native29vectorized_elementwise_kernelILi4ENS0_13BUnaryFunctorIiiiZZZNS0_15binary_internal21div_trunc_kernel_cudaERNS_18TensorIteratorBaseEENKUlvE_clEvENKUlvE1_clEvEUliiE_EESt5arrayIPcLm2EEEEviT0_T1_)
        .other          _ZN2at6native29vectorized_elementwise_kernelILi4ENS0_13BUnaryFunctorIiiiZZZNS0_15binary_internal21div_trunc_kernel_cudaERNS_18TensorIteratorBaseEENKUlvE_clEvENKUlvE1_clEvEUliiE_EESt5arrayIPcLm2EEEEviT0_T1_,@"STO_CUDA_ENTRY STV_DEFAULT"
_ZN2at6native29vectorized_elementwise_kernelILi4ENS0_13BUnaryFunctorIiiiZZZNS0_15binary_internal21div_trunc_kernel_cudaERNS_18TensorIteratorBaseEENKUlvE_clEvENKUlvE1_clEvEUliiE_EESt5arrayIPcLm2EEEEviT0_T1_:
.text._ZN2at6native29vectorized_elementwise_kernelILi4ENS0_13BUnaryFunctorIiiiZZZNS0_15binary_internal21div_trunc_kernel_cudaERNS_18TensorIteratorBaseEENKUlvE_clEvENKUlvE1_clEvEUliiE_EESt5arrayIPcLm2EEEEviT0_T1_:
        /* <DEDUP_REMOVED lines=13> */
[----:B------:R-:W3:Y:S04]  /*00d0*/  LDG.E.128 R4, desc[UR4][R2.64] ;  /* 0x0000000402047981 */ /* 0x000ee8000c1e1d00 */
[----:B------:R-:W4:Y:S01]  /*00e0*/  LDG.E.128 R8, desc[UR4][R2.64+0x800] ;  /* 0x0008000402087981 */ /* 0x000f22000c1e1d00 */
[----:B--2---:R-:W-:Y:S01]  /*00f0*/  IABS R12, R14 ;  /* 0x0000000e000c7213 */ /* 0x004fe20000000000 */
[----:B------:R-:W-:-:S03]  /*0100*/  HFMA2.MMA R22, -RZ, RZ, 0, 0 ;  /* 0x00000000ff167435 */ /* 0x000fc600000001ff */
[----:B------:R-:W0:Y:S08]  /*0110*/  I2F.RP R13, R12 ;  /* 0x0000000c000d7306 */ /* 0x000e300000209400 */
[----:B0-----:R-:W0:Y:S02]  /*0120*/  MUFU.RCP R13, R13 ;  /* 0x0000000d000d7308 */ /* 0x001e240000001000 */
[----:B0-----:R-:W-:-:S06]  /*0130*/  VIADD R23, R13, 0xffffffe ;  /* 0x0ffffffe0d177836 */ /* 0x001fcc0000000000 */
[----:B------:R-:W0:Y:S02]  /*0140*/  F2I.FTZ.U32.TRUNC.NTZ R23, R23 ;  /* 0x0000001700177305 */ /* 0x000e24000021f000 */
[----:B0-----:R-:W-:-:S04]  /*0150*/  IMAD.MOV R15, RZ, RZ, -R23 ;  /* 0x000000ffff0f7224 */ /* 0x001fc800078e0a17 */
[----:B------:R-:W-:-:S04]  /*0160*/  IMAD R15, R15, R12, RZ ;  /* 0x0000000c0f0f7224 */ /* 0x000fc800078e02ff */
[----:B------:R-:W-:Y:S01]  /*0170*/  IMAD.HI.U32 R22, R23, R15, R22 ;  /* 0x0000000f17167227 */ /* 0x000fe200078e0016 */
[----:B---3--:R-:W-:Y:S02]  /*0180*/  IABS R17, R7 ;  /* 0x0000000700117213 */ /* 0x008fe40000000000 */
[----:B------:R-:W-:Y:S02]  /*0190*/  IABS R25, R6 ;  /* 0x0000000600197213 */ /* 0x000fe40000000000 */
[----:B------:R-:W-:Y:S01]  /*01a0*/  IABS R21, R5 ;  /* 0x0000000500157213 */ /* 0x000fe20000000000 */
[C---:B------:R-:W-:Y:S01]  /*01b0*/  IMAD.HI.U32 R19, R22.reuse, R17, RZ ;  /* 0x0000001116137227 */ /* 0x040fe200078e00ff */
[----:B------:R-:W-:Y:S02]  /*01c0*/  IABS R29, R4 ;  /* 0x00000004001d7213 */ /* 0x000fe40000000000 */
[----:B----4-:R-:W-:Y:S01]  /*01d0*/  IABS R27, R11 ;  /* 0x0000000b001b7213 */ /* 0x010fe20000000000 */
[----:B------:R-:W-:Y:S01]  /*01e0*/  IMAD.HI.U32 R15, R22, R25, RZ ;  /* 0x00000019160f7227 */ /* 0x000fe200078e00ff */
[----:B------:R-:W-:-:S02]  /*01f0*/  IABS R23, R10 ;  /* 0x0000000a00177213 */ /* 0x000fc40000000000 */
[-C--:B------:R-:W-:Y:S01]  /*0200*/  LOP3.LUT R6, R6, R14.reuse, RZ, 0x3c, !PT ;  /* 0x0000000e06067212 */ /* 0x080fe200078e3cff */
[----:B------:R-:W-:Y:S01]  /*0210*/  IMAD.MOV R2, RZ, RZ, -R19 ;  /* 0x000000ffff027224 */ /* 0x000fe200078e0a13 */
[-C--:B------:R-:W-:Y:S01]  /*0220*/  LOP3.LUT R4, R4, R14.reuse, RZ, 0x3c, !PT ;  /* 0x0000000e04047212 */ /* 0x080fe200078e3cff */
[----:B------:R-:W-:Y:S01]  /*0230*/  IMAD.MOV R3, RZ, RZ, -R15 ;  /* 0x000000ffff037224 */ /* 0x000fe200078e0a0f */
[----:B------:R-:W-:Y:S01]  /*0240*/  LOP3.LUT R5, R5, R14, RZ, 0x3c, !PT ;  /* 0x0000000e05057212 */ /* 0x000fe200078e3cff */
[----:B------:R-:W-:Y:S01]  /*0250*/  IMAD R17, R12, R2, R17 ;  /* 0x000000020c117224 */ /* 0x000fe200078e0211 */
[-C--:B------:R-:W-:Y:S01]  /*0260*/  LOP3.LUT R2, R7, R14.reuse, RZ, 0x3c, !PT ;  /* 0x0000000e07027212 */ /* 0x080fe200078e3cff */
[----:B------:R-:W-:Y:S01]  /*0270*/  IMAD.HI.U32 R13, R22, R21, RZ ;  /* 0x00000015160d7227 */ /* 0x000fe200078e00ff */
[-C--:B------:R-:W-:Y:S02]  /*0280*/  LOP3.LUT R11, R11, R14.reuse, RZ, 0x3c, !PT ;  /* 0x0000000e0b0b7212 */ /* 0x080fe400078e3cff */
[C---:B------:R-:W-:Y:S01]  /*0290*/  ISETP.GT.U32.AND P4, PT, R12.reuse, R17, PT ;  /* 0x000000110c00720c */ /* 0x040fe20003f84070 */
[----:B------:R-:W-:Y:S01]  /*02a0*/  IMAD R25, R12, R3, R25 ;  /* 0x000000030c197224 */ /* 0x000fe200078e0219 */
[----:B------:R-:W-:Y:S01]  /*02b0*/  ISETP.GE.AND P6, PT, R2, RZ, PT ;  /* 0x000000ff0200720c */ /* 0x000fe20003fc6270 */
[----:B------:R-:W-:Y:S01]  /*02c0*/  IMAD.MOV R3, RZ, RZ, -R13 ;  /* 0x000000ffff037224 */ /* 0x000fe200078e0a0d */
[----:B------:R-:W-:Y:S01]  /*02d0*/  LOP3.LUT R10, R10, R14, RZ, 0x3c, !PT ;  /* 0x0000000e0a0a7212 */ /* 0x000fe200078e3cff */
[----:B------:R-:W-:Y:S01]  /*02e0*/  IMAD.HI.U32 R7, R22, R29, RZ ;  /* 0x0000001d16077227 */ /* 0x000fe200078e00ff */
[----:B------:R-:W-:-:S03]  /*02f0*/  ISETP.GT.U32.AND P1, PT, R12, R25, PT ;  /* 0x000000190c00720c */ /* 0x000fc60003f24070 */
[----:B------:R-:W-:Y:S01]  /*0300*/  IMAD R21, R12, R3, R21 ;  /* 0x000000030c157224 */ /* 0x000fe200078e0215 */
[----:B------:R-:W-:Y:S01]  /*0310*/  IADD3 R3, -R7, RZ, RZ ;  /* 0x000000ff07037210 */ /* 0x000fe20007ffe1ff */
[----:B------:R-:W-:-:S03]  /*0320*/  IMAD.HI.U32 R16, R22, R27, RZ ;  /* 0x0000001b16107227 */ /* 0x000fc600078e00ff */
[----:B------:R-:W-:Y:S01]  /*0330*/  ISETP.GT.U32.AND P3, PT, R12, R21, PT ;  /* 0x000000150c00720c */ /* 0x000fe20003f64070 */
[----:B------:R-:W-:Y:S02]  /*0340*/  @!P4 IMAD.IADD R17, R17, 0x1, -R12 ;  /* 0x000000011111c824 */ /* 0x000fe400078e0a0c */
[----:B------:R-:W-:Y:S02]  /*0350*/  IMAD.MOV R2, RZ, RZ, -R16 ;  /* 0x000000ffff027224 */ /* 0x000fe400078e0a10 */
[----:B------:R-:W-:Y:S01]  /*0360*/  @!P1 IMAD.IADD R25, R25, 0x1, -R12 ;  /* 0x0000000119199824 */ /* 0x000fe200078e0a0c */
[----:B------:R-:W-:Y:S01]  /*0370*/  ISETP.GE.U32.AND P0, PT, R17, R12, PT ;  /* 0x0000000c1100720c */ /* 0x000fe20003f06070 */
[----:B------:R-:W-:-:S03]  /*0380*/  IMAD.HI.U32 R17, R22, R23, RZ ;  /* 0x0000001716117227 */ /* 0x000fc600078e00ff */
[-C--:B------:R-:W-:Y:S01]  /*0390*/  ISETP.GE.U32.AND P2, PT, R25, R12.reuse, PT ;  /* 0x0000000c1900720c */ /* 0x080fe20003f46070 */
[----:B------:R-:W-:Y:S01]  /*03a0*/  @!P4 VIADD R19, R19, 0x1 ;  /* 0x000000011313c836 */ /* 0x000fe20000000000 */
[----:B------:R-:W-:Y:S01]  /*03b0*/  IABS R25, R9 ;  /* 0x0000000900197213 */ /* 0x000fe20000000000 */
[C---:B------:R-:W-:Y:S01]  /*03c0*/  IMAD R3, R12.reuse, R3, R29 ;  /* 0x000000030c037224 */ /* 0x040fe200078e021d */
[----:B------:R-:W-:Y:S01]  /*03d0*/  @!P3 IADD3 R21, R21, -R12, RZ ;  /* 0x8000000c1515b210 */ /* 0x000fe20007ffe0ff */
[----:B------:R-:W-:Y:S01]  /*03e0*/  IMAD.MOV R18, RZ, RZ, -R17 ;  /* 0x000000ffff127224 */ /* 0x000fe200078e0a11 */
[----:B------:R-:W-:Y:S01]  /*03f0*/  LOP3.LUT R9, R9, R14, RZ, 0x3c, !PT ;  /* 0x0000000e09097212 */ /* 0x000fe200078e3cff */
[----:B------:R-:W-:Y:S01]  /*0400*/  @!P1 VIADD R15, R15, 0x1 ;  /* 0x000000010f0f9836 */ /* 0x000fe20000000000 */
[----:B------:R-:W-:Y:S01]  /*0410*/  ISETP.GE.U32.AND P4, PT, R21, R12, PT ;  /* 0x0000000c1500720c */ /* 0x000fe20003f86070 */
[C---:B------:R-:W-:Y:S01]  /*0420*/  IMAD R21, R12.reuse, R2, R27 ;  /* 0x000000020c157224 */ /* 0x040fe200078e021b */
[C---:B------:R-:W-:Y:S01]  /*0430*/  ISETP.GT.U32.AND P5, PT, R12.reuse, R3, PT ;  /* 0x000000030c00720c */ /* 0x040fe20003fa4070 */
[C---:B------:R-:W-:Y:S01]  /*0440*/  IMAD R23, R12.reuse, R18, R23 ;  /* 0x000000120c177224 */ /* 0x040fe200078e0217 */
[----:B------:R-:W-:Y:S01]  /*0450*/  IABS R27, R8 ;  /* 0x00000008001b7213 */ /* 0x000fe20000000000 */
[----:B------:R-:W-:Y:S01]  /*0460*/  @P0 VIADD R19, R19, 0x1 ;  /* 0x0000000113130836 */ /* 0x000fe20000000000 */
[----:B------:R-:W-:Y:S01]  /*0470*/  ISETP.GT.U32.AND P0, PT, R12, R21, PT ;  /* 0x000000150c00720c */ /* 0x000fe20003f04070 */
[----:B------:R-:W-:Y:S01]  /*0480*/  IMAD.HI.U32 R18, R22, R25, RZ ;  /* 0x0000001916127227 */ /* 0x000fe200078e00ff */
[----:B------:R-:W-:-:S02]  /*0490*/  ISETP.GT.U32.AND P1, PT, R12, R23, PT ;  /* 0x000000170c00720c */ /* 0x000fc40003f24070 */
[----:B------:R-:W-:Y:S01]  /*04a0*/  LOP3.LUT R8, R8, R14, RZ, 0x3c, !PT ;  /* 0x0000000e08087212 */ /* 0x000fe200078e3cff */
[----:B------:R-:W-:Y:S02]  /*04b0*/  IMAD.MOV R2, RZ, RZ, -R18 ;  /* 0x000000ffff027224 */ /* 0x000fe400078e0a12 */
[----:B------:R-:W-:Y:S02]  /*04c0*/  IMAD.HI.U32 R22, R22, R27, RZ ;  /* 0x0000001b16167227 */ /* 0x000fe400078e00ff */
[----:B------:R-:W-:Y:S02]  /*04d0*/  @!P5 IADD3 R3, R3, -R12, RZ ;  /* 0x8000000c0303d210 */ /* 0x000fe40007ffe0ff */
[C---:B------:R-:W-:Y:S02]  /*04e0*/  IMAD R25, R12.reuse, R2, R25 ;  /* 0x000000020c197224 */ /* 0x040fe400078e0219 */
[----:B------:R-:W-:Y:S01]  /*04f0*/  @!P3 VIADD R13, R13, 0x1 ;  /* 0x000000010d0db836 */ /* 0x000fe20000000000 */
[-C--:B------:R-:W-:Y:S01]  /*0500*/  @!P0 IADD3 R21, R21, -R12.reuse, RZ ;  /* 0x8000000c15158210 */ /* 0x080fe20007ffe0ff */
[----:B------:R-:W-:Y:S01]  /*0510*/  @!P6 IMAD.MOV R19, RZ, RZ, -R19 ;  /* 0x000000ffff13e224 */ /* 0x000fe200078e0a13 */
[C---:B------:R-:W-:Y:S01]  /*0520*/  ISETP.GT.U32.AND P3, PT, R12.reuse, R25, PT ;  /* 0x000000190c00720c */ /* 0x040fe20003f64070 */
[----:B------:R-:W-:Y:S01]  /*0530*/  IMAD.MOV R24, RZ, RZ, -R22 ;  /* 0x000000ffff187224 */ /* 0x000fe200078e0a16 */
[-C--:B------:R-:W-:Y:S01]  /*0540*/  ISETP.GE.U32.AND P6, PT, R3, R12.reuse, PT ;  /* 0x0000000c0300720c */ /* 0x080fe20003fc6070 */
[----:B------:R-:W-:Y:S01]  /*0550*/  @P2 VIADD R15, R15, 0x1 ;  /* 0x000000010f0f2836 */ /* 0x000fe20000000000 */
[----:B------:R-:W-:Y:S01]  /*0560*/  ISETP.GE.U32.AND P2, PT, R21, R12, PT ;  /* 0x0000000c1500720c */ /* 0x000fe20003f46070 */
[----:B------:R-:W-:Y:S01]  /*0570*/  IMAD R21, R12, R24, R27 ;  /* 0x000000180c157224 */ /* 0x000fe200078e021b */
[----:B------:R-:W-:Y:S01]  /*0580*/  @P4 IADD3 R13, R13, 0x1, RZ ;  /* 0x000000010d0d4810 */ /* 0x000fe20007ffe0ff */
[--C-:B------:R-:W-:Y:S01]  /*0590*/  @!P1 IMAD.IADD R23, R23, 0x1, -R12.reuse ;  /* 0x0000000117179824 */ /* 0x100fe200078e0a0c */
[----:B------:R-:W-:Y:S01]  /*05a0*/  @!P0 IADD3 R16, R16, 0x1, RZ ;  /* 0x0000000110108810 */ /* 0x000fe20007ffe0ff */
[----:B------:R-:W-:Y:S01]  /*05b0*/  @!P5 VIADD R7, R7, 0x1 ;  /* 0x000000010707d836 */ /* 0x000fe20000000000 */
[----:B------:R-:W-:Y:S01]  /*05c0*/  ISETP.GT.U32.AND P4, PT, R12, R21, PT ;  /* 0x000000150c00720c */ /* 0x000fe20003f84070 */
[----:B------:R-:W0:Y:S01]  /*05d0*/  LDC.64 R2, c[0x0][0x220] ;  /* 0x00008800ff027b82 */ /* 0x000e220000000a00 */
[-C--:B------:R-:W-:Y:S01]  /*05e0*/  ISETP.GE.U32.AND P5, PT, R23, R12.reuse, PT ;  /* 0x0000000c1700720c */ /* 0x080fe20003fa6070 */
[----:B------:R-:W-:Y:S01]  /*05f0*/  @!P3 IMAD.IADD R25, R25, 0x1, -R12 ;  /* 0x000000011919b824 */ /* 0x000fe200078e0a0c */
[----:B------:R-:W-:Y:S01]  /*0600*/  ISETP.GE.AND P0, PT, R5, RZ, PT ;  /* 0x000000ff0500720c */ /* 0x000fe20003f06270 */
[----:B------:R-:W-:Y:S01]  /*0610*/  @P6 VIADD R7, R7, 0x1 ;  /* 0x0000000107076836 */ /* 0x000fe20000000000 */
[----:B------:R-:W-:Y:S01]  /*0620*/  ISETP.GE.AND P6, PT, R6, RZ, PT ;  /* 0x000000ff0600720c */ /* 0x000fe20003fc6270 */
[----:B------:R-:W-:Y:S01]  /*0630*/  @P2 VIADD R16, R16, 0x1 ;  /* 0x0000000110102836 */ /* 0x000fe20000000000 */
[-C--:B------:R-:W-:Y:S01]  /*0640*/  ISETP.GE.U32.AND P2, PT, R25, R12.reuse, PT ;  /* 0x0000000c1900720c */ /* 0x080fe20003f46070 */
[----:B------:R-:W-:Y:S01]  /*0650*/  @!P1 VIADD R17, R17, 0x1 ;  /* 0x0000000111119836 */ /* 0x000fe20000000000 */
[----:B------:R-:W-:Y:S01]  /*0660*/  ISETP.GE.AND P1, PT, R4, RZ, PT ;  /* 0x000000ff0400720c */ /* 0x000fe20003f26270 */
[----:B------:R-:W-:Y:S01]  /*0670*/  @!P3 VIADD R18, R18, 0x1 ;  /* 0x000000011212b836 */ /* 0x000fe20000000000 */
[----:B------:R-:W-:Y:S01]  /*0680*/  ISETP.GE.AND P3, PT, R11, RZ, PT ;  /* 0x000000ff0b00720c */ /* 0x000fe20003f66270 */
[----:B------:R-:W-:Y:S01]  /*0690*/  IMAD.MOV.U32 R5, RZ, RZ, R16 ;  /* 0x000000ffff057224 */ /* 0x000fe200078e0010 */
[-C--:B------:R-:W-:Y:S01]  /*06a0*/  @!P4 IADD3 R21, R21, -R12.reuse, RZ ;  /* 0x8000000c1515c210 */ /* 0x080fe20007ffe0ff */
[----:B------:R-:W-:Y:S01]  /*06b0*/  @P5 VIADD R17, R17, 0x1 ;  /* 0x0000000111115836 */ /* 0x000fe20000000000 */
[----:B------:R-:W-:Y:S01]  /*06c0*/  @!P4 IADD3 R22, R22, 0x1, RZ ;  /* 0x000000011616c810 */ /* 0x000fe20007ffe0ff */
[----:B------:R-:W-:Y:S01]  /*06d0*/  @!P0 IMAD.MOV R13, RZ, RZ, -R13 ;  /* 0x000000ffff0d8224 */ /* 0x000fe200078e0a0d */
[----:B------:R-:W-:Y:S01]  /*06e0*/  ISETP.GE.U32.AND P5, PT, R21, R12, PT ;  /* 0x0000000c1500720c */ /* 0x000fe20003fa6070 */
[----:B------:R-:W-:Y:S01]  /*06f0*/  @!P6 IMAD.MOV R15, RZ, RZ, -R15 ;  /* 0x000000ffff0fe224 */ /* 0x000fe200078e0a0f */
[----:B------:R-:W-:Y:S01]  /*0700*/  ISETP.GE.AND P6, PT, R9, RZ, PT ;  /* 0x000000ff0900720c */ /* 0x000fe20003fc6270 */
[----:B------:R-:W-:Y:S01]  /*0710*/  @P2 VIADD R18, R18, 0x1 ;  /* 0x0000000112122836 */ /* 0x000fe20000000000 */
[----:B------:R-:W-:Y:S01]  /*0720*/  ISETP.GE.AND P2, PT, R10, RZ, PT ;  /* 0x000000ff0a00720c */ /* 0x000fe20003f46270 */
[----:B------:R-:W-:Y:S01]  /*0730*/  @!P1 IMAD.MOV R7, RZ, RZ, -R7 ;  /* 0x000000ffff079224 */ /* 0x000fe200078e0a07 */
[----:B------:R-:W-:Y:S01]  /*0740*/  ISETP.GE.AND P4, PT, R8, RZ, PT ;  /* 0x000000ff0800720c */ /* 0x000fe20003f86270 */
[----:B------:R-:W-:Y:S01]  /*0750*/  IMAD.MOV.U32 R11, RZ, RZ, R18 ;  /* 0x000000ffff0b7224 */ /* 0x000fe200078e0012 */
[----:B------:R-:W-:Y:S01]  /*0760*/  MOV R9, R17 ;  /* 0x0000001100097202 */ /* 0x000fe20000000f00 */
[----:B0-----:R-:W-:Y:S01]  /*0770*/  IMAD.WIDE.U32 R2, R0, 0x4, R2 ;  /* 0x0000000400027825 */ /* 0x001fe200078e0002 */
[----:B------:R-:W-:-:S02]  /*0780*/  LOP3.LUT R4, RZ, R14, RZ, 0x33, !PT ;  /* 0x0000000eff047212 */ /* 0x000fc400078e33ff */
[----:B------:R-:W-:Y:S01]  /*0790*/  @!P3 IADD3 R5, -R5, RZ, RZ ;  /* 0x000000ff0505b210 */ /* 0x000fe20007ffe1ff */
        /* <DEDUP_REMOVED lines=8> */
[----:B------:R-:W-:-:S02]  /*0820*/  SEL R19, R4, R19, !P5 ;  /* 0x0000001304137207 */ /* 0x000fc40006800000 */
[C---:B------:R-:W-:Y:S02]  /*0830*/  SEL R18, R4.reuse, R15, !P5 ;  /* 0x0000000f04127207 */ /* 0x040fe40006800000 */
[C---:B------:R-:W-:Y:S02]  /*0840*/  SEL R17, R4.reuse, R13, !P5 ;  /* 0x0000000d04117207 */ /* 0x040fe40006800000 */
[C---:B------:R-:W-:Y:S02]  /*0850*/  SEL R6, R4.reuse, R9, !P5 ;  /* 0x0000000904067207 */ /* 0x040fe40006800000 */
[C---:B------:R-:W-:Y:S01]  /*0860*/  SEL R5, R4.reuse, R11, !P5 ;  /* 0x0000000b04057207 */ /* 0x040fe20006800000 */
[----:B------:R-:W-:Y:S01]  /*0870*/  STG.E.128 desc[UR4][R2.64], R16 ;  /* 0x0000001002007986 */ /* 0x000fe2000c101d04 */
[----:B------:R-:W-:-:S05]  /*0880*/  SEL R4, R4, R22, !P5 ;  /* 0x0000001604047207 */ /* 0x000fca0006800000 */
[----:B------:R-:W-:Y:S01]  /*0890*/  STG.E.128 desc[UR4][R2.64+0x800], R4 ;  /* 0x0008000402007986 */ /* 0x000fe2000c101d04 */
[----:B------:R-:W-:Y:S05]  /*08a0*/  EXIT ;  /* 0x000000000000794d */ /* 0x000fea0003800000 */
.L_x_17504:
[----:B------:R-:W0:Y:S02]  /*08b0*/  S2R R5, SR_TID.X ;  /* 0x0000000000057919 */ /* 0x000e240000002100 */
        /* <DEDUP_REMOVED lines=13> */
[----:B0-----:R-:W-:-:S04]  /*0990*/  @!P6 IMAD.WIDE.U32 R8, R11, 0x4, R8 ;  /* 0x000000040b08e825 */ /* 0x001fc800078e0008 */
[----:B------:R-:W-:-:S06]  /*09a0*/  IMAD.MOV.U32 R11, RZ, RZ, RZ ;  /* 0x000000ffff0b7224 */ /* 0x000fcc00078e00ff */
[----:B------:R0:W5:Y:S02]  /*09b0*/  @!P6 LDG.E R11, desc[UR4][R8.64] ;  /* 0x00000004080be981 */ /* 0x000164000c1e1900 */
[----:B------:R-:W-:Y:S01]  /*09c0*/  @!P4 IMAD.IADD R15, R0, 0x1, R7 ;  /* 0x00000001000fc824 */ /* 0x000fe200078e0207 */
[----:B------:R-:W-:Y:S01]  /*09d0*/  @!P4 IADD3 R7, R7, 0x80, RZ ;  /* 0x000000800707c810 */ /* 0x000fe20007ffe0ff */
[----:B------:R-:W2:Y:S03]  /*09e0*/  @!P4 LDC.64 R20, c[0x0][0x228] ;  /* 0x00008a00ff14cb82 */ /* 0x000ea60000000a00 */
[----:B------:R-:W-:-:S13]  /*09f0*/  ISETP.GE.AND P3, PT, R7, R4, PT ;  /* 0x000000040700720c */ /* 0x000fda0003f66270 */
[----:B------:R-:W-:Y:S01]  /*0a00*/  @!P3 IMAD.IADD R23, R0, 0x1, R7 ;  /* 0x000000010017b824 */ /* 0x000fe200078e0207 */
[----:B------:R-:W3:Y:S01]  /*0a10*/  @!P3 LDC.64 R2, c[0x0][0x228] ;  /* 0x00008a00ff02bb82 */ /* 0x000ee20000000a00 */
[----:B------:R-:W-:-:S05]  /*0a20*/  @!P3 VIADD R7, R7, 0x80 ;  /* 0x000000800707b836 */ /* 0x000fca0000000000 */
[----:B------:R-:W-:-:S13]  /*0a30*/  ISETP.GE.AND P2, PT, R7, R4, PT ;  /* 0x000000040700720c */ /* 0x000fda0003f46270 */
[----:B------:R-:W-:Y:S01]  /*0a40*/  @!P2 IMAD.IADD R18, R0, 0x1, R7 ;  /* 0x000000010012a824 */ /* 0x000fe200078e0207 */
[----:B------:R-:W-:-:S04]  /*0a50*/  @!P2 IADD3 R7, R7, 0x80, RZ ;  /* 0x000000800707a810 */ /* 0x000fc80007ffe0ff */
[----:B------:R-:W-:Y:S01]  /*0a60*/  ISETP.GE.AND P1, PT, R7, R4, PT ;  /* 0x000000040700720c */ /* 0x000fe20003f26270 */
[----:B-1----:R-:W-:-:S12]  /*0a70*/  @!P5 IMAD.WIDE.U32 R16, R13, 0x4, R16 ;  /* 0x000000040d10d825 */ /* 0x002fd800078e0010 */
[----:B------:R-:W-:Y:S02]  /*0a80*/  @!P1 IMAD.IADD R19, R0, 0x1, R7 ;  /* 0x0000000100139824 */ /* 0x000fe400078e0207 */
[----:B------:R-:W-:-:S05]  /*0a90*/  @!P1 VIADD R7, R7, 0x80 ;  /* 0x0000008007079836 */ /* 0x000fca0000000000 */
[----:B------:R-:W-:Y:S02]  /*0aa0*/  ISETP.GE.AND P6, PT, R7, R4, PT ;  /* 0x000000040700720c */ /* 0x000fe40003fc6270 */
[----:B------:R-:W-:Y:S01]  /*0ab0*/  CS2R R12, SRZ ;  /* 0x00000000000c7805 */ /* 0x000fe2000001ff00 */
[----:B--2---:R-:W-:Y:S02]  /*0ac0*/  @!P4 IMAD.WIDE.U32 R20, R15, 0x4, R20 ;  /* 0x000000040f14c825 */ /* 0x004fe400078e0014 */
[----:B------:R-:W1:Y:S02]  /*0ad0*/  @!P1 LDC.64 R14, c[0x0][0x228] ;  /* 0x00008a00ff0e9b82 */ /* 0x000e640000000a00 */
[----:B---3--:R-:W-:Y:S01]  /*0ae0*/  @!P3 IMAD.WIDE.U32 R22, R23, 0x4, R2 ;  /* 0x000000041716b825 */ /* 0x008fe200078e0002 */
[----:B------:R2:W5:Y:S01]  /*0af0*/  @!P5 LDG.E R13, desc[UR4][R16.64] ;  /* 0x00000004100dd981 */ /* 0x000562000c1e1900 */
[----:B------:R-:W-:Y:S01]  /*0b00*/  HFMA2.MMA R6, -RZ, RZ, 0, 0 ;  /* 0x00000000ff067435 */ /* 0x000fe200000001ff */
[----:B------:R-:W-:Y:S02]  /*0b10*/  BSSY B0, `(.L_x_17505) ;  /* 0x000002f000007945 */ /* 0x000fe40003800000 */
[----:B------:R3:W5:Y:S01]  /*0b20*/  @!P4 LDG.E R12, desc[UR4][R20.64] ;  /* 0x00000004140cc981 */ /* 0x000762000c1e1900 */
[----:B------:R-:W4:Y:S01]  /*0b30*/  @!P2 LDC.64 R2, c[0x0][0x228] ;  /* 0x00008a00ff02ab82 */ /* 0x000f220000000a00 */
[----:B------:R-:W-:-:S05]  /*0b40*/  @!P6 IMAD.IADD R7, R0, 0x1, R7 ;  /* 0x000000010007e824 */ /* 0x000fca00078e0207 */
[----:B------:R1:W5:Y:S02]  /*0b50*/  @!P3 LDG.E R6, desc[UR4][R22.64] ;  /* 0x000000041606b981 */ /* 0x000364000c1e1900 */
[----:B0-----:R-:W0:Y:S08]  /*0b60*/  @!P6 LDC.64 R8, c[0x0][0x228] ;  /* 0x00008a00ff08eb82 */ /* 0x001e300000000a00 */
[----:B--2---:R-:W2:Y:S01]  /*0b70*/  @!P0 LDC.64 R16, c[0x0][0x228] ;  /* 0x00008a00ff108b82 */ /* 0x004ea20000000a00 */
[----:B-1----:R-:W-:-:S04]  /*0b80*/  @!P1 IMAD.WIDE.U32 R14, R19, 0x4, R14 ;  /* 0x00000004130e9825 */ /* 0x002fc800078e000e */
[----:B----4-:R-:W-:-:S04]  /*0b90*/  @!P2 IMAD.WIDE.U32 R2, R18, 0x4, R2 ;  /* 0x000000041202a825 */ /* 0x010fc800078e0002 */
[----:B0-----:R-:W-:Y:S01]  /*0ba0*/  @!P6 IMAD.WIDE.U32 R18, R7, 0x4, R8 ;  /* 0x000000040712e825 */ /* 0x001fe200078e0008 */
[----:B------:R-:W-:-:S03]  /*0bb0*/  CS2R R8, SRZ ;  /* 0x0000000000087805 */ /* 0x000fc6000001ff00 */
[----:B------:R-:W-:-:S03]  /*0bc0*/  IMAD.MOV.U32 R7, RZ, RZ, RZ ;  /* 0x000000ffff077224 */ /* 0x000fc600078e00ff */
[----:B------:R0:W5:Y:S01]  /*0bd0*/  @!P2 LDG.E R9, desc[UR4][R2.64] ;  /* 0x000000040209a981 */ /* 0x000162000c1e1900 */
[----:B--2---:R-:W-:-:S03]  /*0be0*/  @!P0 IMAD.WIDE.U32 R16, R10, 0x4, R16 ;  /* 0x000000040a108825 */ /* 0x004fc600078e0010 */
[----:B------:R0:W5:Y:S01]  /*0bf0*/  @!P1 LDG.E R7, desc[UR4][R14.64] ;  /* 0x000000040e079981 */ /* 0x000162000c1e1900 */
[----:B------:R-:W-:-:S03]  /*0c00*/  IMAD.MOV.U32 R10, RZ, RZ, RZ ;  /* 0x000000ffff0a7224 */ /* 0x000fc600078e00ff */
[----:B------:R0:W5:Y:S04]  /*0c10*/  @!P6 LDG.E R8, desc[UR4][R18.64] ;  /* 0x000000041208e981 */ /* 0x000168000c1e1900 */
[----:B------:R0:W5:Y:S01]  /*0c20*/  @!P0 LDG.E R10, desc[UR4][R16.64] ;  /* 0x00000004100a8981 */ /* 0x000162000c1e1900 */
[----:B---3--:R-:W-:-:S04]  /*0c30*/  IADD3 R21, R5, 0x80, RZ ;  /* 0x0000008005157810 */ /* 0x008fc80007ffe0ff */
        /* <DEDUP_REMOVED lines=28> */
.L_x_17506:
[----:B------:R-:W-:Y:S05]  /*0e00*/  BSYNC B0 ;  /* 0x0000000000007941 */ /* 0x000fea0003800000 */
.L_x_17505:
        /* <DEDUP_REMOVED lines=28> */
.L_x_17508:
[----:B------:R-:W-:Y:S05]  /*0fd0*/  BSYNC B0 ;  /* 0x0000000000007941 */ /* 0x000fea0003800000 */
.L_x_17507:
        /* <DEDUP_REMOVED lines=30> */
.L_x_17510:
[----:B------:R-:W-:Y:S05]  /*11c0*/  BSYNC B0 ;  /* 0x0000000000007941 */ /* 0x000fea0003800000 */
.L_x_17509:
        /* <DEDUP_REMOVED lines=35> */
.L_x_17512:
[----:B------:R-:W-:Y:S05]  /*1400*/  BSYNC B0 ;  /* 0x0000000000007941 */ /* 0x000fea0003800000 */
.L_x_17511:
        /* <DEDUP_REMOVED lines=30> */
.L_x_17514:
[----:B------:R-:W-:Y:S05]  /*15f0*/  BSYNC B0 ;  /* 0x0000000000007941 */ /* 0x000fea0003800000 */
.L_x_17513:
        /* <DEDUP_REMOVED lines=30> */
.L_x_17516:
[----:B------:R-:W-:Y:S05]  /*17e0*/  BSYNC B0 ;  /* 0x0000000000007941 */ /* 0x000fea0003800000 */
.L_x_17515:
        /* <DEDUP_REMOVED lines=27> */
.L_x_17518:
[----:B------:R-:W-:Y:S05]  /*19a0*/  BSYNC B0 ;  /* 0x0000000000007941 */ /* 0x000fea0003800000 */
.L_x_17517:
        /* <DEDUP_REMOVED lines=28> */
.L_x_17520:
[----:B------:R-:W-:Y:S05]  /*1b70*/  BSYNC B0 ;  /* 0x0000000000007941 */ /* 0x000fea0003800000 */
.L_x_17519:
        /* <DEDUP_REMOVED lines=18> */
.L_x_17523:
[----:B------:R-:W-:-:S13]  /*1ca0*/  ISETP.GE.AND P0, PT, R5, R4, PT ;  /* 0x000000040500720c */ /* 0x000fda0003f06270 */
[----:B------:R-:W-:Y:S05]  /*1cb0*/  @P0 BRA `(.L_x_17525) ;  /* 0x0000000000300947 */ /* 0x000fea0003800000 */
[----:B0-----:R-:W0:Y:S01]  /*1cc0*/  LDC.64 R2, c[0x0][0x220] ;  /* 0x00008800ff027b82 */ /* 0x001e220000000a00 */
[----:B------:R-:W-:Y:S01]  /*1cd0*/  IMAD.IADD R11, R0, 0x1, R5 ;  /* 0x00000001000b7824 */ /* 0x000fe200078e0205 */
[----:B------:R-:W-:-:S03]  /*1ce0*/  IADD3 R5, R5, 0x80, RZ ;  /* 0x0000008005057810 */ /* 0x000fc60007ffe0ff */
[----:B0-----:R-:W-:-:S05]  /*1cf0*/  IMAD.WIDE.U32 R2, R11, 0x4, R2 ;  /* 0x000000040b027825 */ /* 0x001fca00078e0002 */
[----:B------:R1:W-:Y:S02]  /*1d00*/  STG.E desc[UR4][R2.64], R12 ;  /* 0x0000000c02007986 */ /* 0x0003e4000c101904 */
.L_x_17524:
[----:B------:R-:W-:-:S13]  /*1d10*/  ISETP.GE.AND P0, PT, R5, R4, PT ;  /* 0x000000040500720c */ /* 0x000fda0003f06270 */
[----:B------:R-:W-:Y:S05]  /*1d20*/  @P0 BRA `(.L_x_17526) ;  /* 0x0000000000340947 */ /* 0x000fea0003800000 */
[----:B01----:R-:W0:Y:S01]  /*1d30*/  LDC.64 R2, c[0x0][0x220] ;  /* 0x00008800ff027b82 */ /* 0x003e220000000a00 */
[----:B------:R-:W-:Y:S02]  /*1d40*/  IMAD.IADD R11, R0, 0x1, R5 ;  /* 0x00000001000b7824 */ /* 0x000fe400078e0205 */
[----:B------:R-:W-:Y:S02]  /*1d50*/  VIADD R5, R5, 0x80 ;  /* 0x0000008005057836 */ /* 0x000fe40000000000 */
[----:B0-----:R-:W-:-:S05]  /*1d60*/  IMAD.WIDE.U32 R2, R11, 0x4, R2 ;  /* 0x000000040b027825 */ /* 0x001fca00078e0002 */
[----:B------:R1:W-:Y:S02]  /*1d70*/  STG.E desc[UR4][R2.64], R6 ;  /* 0x0000000602007986 */ /* 0x0003e4000c101904 */
.L_x_17525:
        /* <DEDUP_REMOVED lines=8> */
.L_x_17526:
[----:B------:R-:W-:Y:S05]  /*1e00*/  BSYNC B1 ;  /* 0x0000000000017941 */ /* 0x000fea0003800000 */
.L_x_17522:
[----:B------:R-:W-:-:S13]  /*1e10*/  ISETP.GE.AND P0, PT, R5, R4, PT ;  /* 0x000000040500720c */ /* 0x000fda0003f06270 */
[----:B012---:R-:W0:Y:S01]  /*1e20*/  @!P0 LDC.64 R2, c[0x0][0x220] ;  /* 0x00008800ff028b82 */ /* 0x007e220000000a00 */
[----:B------:R-:W-:Y:S01]  /*1e30*/  @!P0 IMAD.IADD R9, R0, 0x1, R5 ;  /* 0x0000000100098824 */ /* 0x000fe200078e0205 */
[----:B------:R-:W-:-:S03]  /*1e40*/  @!P0 IADD3 R5, R5, 0x80, RZ ;  /* 0x0000008005058810 */ /* 0x000fc60007ffe0ff */
[----:B0-----:R-:W-:-:S05]  /*1e50*/  @!P0 IMAD.WIDE.U32 R2, R9, 0x4, R2 ;  /* 0x0000000409028825 */ /* 0x001fca00078e0002 */
[----:B------:R2:W-:Y:S02]  /*1e60*/  @!P0 STG.E desc[UR4][R2.64], R7 ;  /* 0x0000000702008986 */ /* 0x0005e4000c101904 */
.L_x_17527:
[----:B------:R-:W-:Y:S05]  /*1e70*/  BSYNC B0 ;  /* 0x0000000000007941 */ /* 0x000fea0003800000 */
.L_x_17521:
        /* <DEDUP_REMOVED lines=8> */
.L_x_17528:
        /* <DEDUP_REMOVED lines=16> */
.L_x_22926:


//--------------------- .text._ZN2at6native29vectorized_elementwise_kernelILi8ENS0_13BUnaryFunctorIiiiZZZNS0_15binary_internal21div_trunc_kernel_cudaERNS_18TensorIteratorBaseEENKUlvE_clEvENKUlvE1_clEvEUliiE_EESt5arrayIPcLm2EEEEviT0_T1_ --------------------------
	.section	.text._ZN2at6native29vectorized_elementwise_kernelILi8ENS0_13BUnaryFunctorIiiiZZZNS0_15binary_internal21div_trunc_kernel_cudaERNS_18TensorIteratorBaseEENKUlvE_clEvENKUlvE1_clEvEUliiE_EESt5arrayIPcLm2EEEEviT0_T1_,"ax",@progbits
	.align	128
        .global         _ZN2at6native29vectorized_elementwise_kernelILi8ENS0_13BUnaryFunctorIiiiZZZNS0_15binary_internal21div_trunc_kernel_cudaERNS_18TensorIteratorBaseEENKUlvE_clEvENKUlvE1_clEvEUliiE_EESt5arrayIPcLm2EEEEviT0_T1_
        .type           _ZN2at6native29vectorized_elementwise_kernelILi8ENS0_13BUnaryFunctorIiiiZZZNS0_15binary_internal21div_trunc_kernel_cudaERNS_18TensorIteratorBaseEENKUlvE_clEvENKUlvE1_clEvEUliiE_EESt5arrayIPcLm2EEEEviT0_T1_,@function
        .size           _ZN2at6native29vectorized_elementwise_kernelILi8ENS0_13BUnaryFunctorIiiiZZZNS0_15binary_internal21div_trunc_kernel_cudaERNS_18TensorIteratorBaseEENKUlvE_clEvENKUlvE1_clEvEUliiE_EESt5arrayIPcLm2EEEEviT0_T1_,(.L_x_22927 - _ZN2at6native29vectorized_elementwise_kernelILi8ENS0_13BUnaryFunctorIiiiZZZNS0_15binary_internal21div_trunc_kernel_cudaERNS_18TensorIteratorBaseEENKUlvE_clEvENKUlvE1_clEvEUliiE_EESt5arrayIPcLm2EEEEviT0_T1_)
        .other          _ZN2at6native29vectorized_elementwise_kernelILi8ENS0_13BUnaryFunctorIiiiZZZNS0_15binary_internal21div_trunc_kernel_cudaERNS_18TensorIteratorBaseEENKUlvE_clEvENKUlvE1_clEvEUliiE_EESt5arrayIPcLm2EEEEviT0_T1_,@"STO_CUDA_ENTRY STV_DEFAULT"
_ZN2at6native29vectorized_elementwise_kernelILi8ENS0_13BUnaryFunctorIiiiZZZNS0_15binary_internal21div_trunc_kernel_cudaERNS_18TensorIteratorBaseEENKUlvE_clEvENKUlvE1_clEvEUliiE_EESt5arrayIPcLm2EEEEviT0_T1_:
.text._ZN2at6native29vectorized_elementwise_kernelILi8ENS0_13BUnaryFunctorIiiiZZZNS0_15binary_internal21div_trunc_kernel_cudaERNS_18TensorIteratorBaseEENKUlvE_clEvENKUlvE1_clEvEUliiE_EESt5arrayIPcLm2EEEEviT0_T1_:
        /* <DEDUP_REMOVED lines=139> */
.L_x_17529:
        /* <DEDUP_REMOVED lines=85> */
.L_x_17531:
[----:B------:R-:W-:Y:S05]  /*0e00*/  BSYNC B0 ;  /* 0x0000000000007941 */ /* 0x000fea0003800000 */
.L_x_17530:
        /* <DEDUP_REMOVED lines=28> */
.L_x_17533:
[----:B------:R-:W-:Y:S05]  /*0fd0*/  BSYNC B0 ;  /* 0x0000000000007941 */ /* 0x000fea0003800000 */
.L_x_17532:
        /* <DEDUP_REMOVED lines=30> */
.L_x_17535:
[----:B------:R-:W-:Y:S05]  /*11c0*/  BSYNC B0 ;  /* 0x0000000000007941 */ /* 0x000fea0003800000 */
.L_x_17534:
        /* <DEDUP_REMOVED lines=35> */
.L_x_17537:
[----:B------:R-:W-:Y:S05]  /*1400*/  BSYNC B0 ;  /* 0x0000000000007941 */ /* 0x000fea0003800000 */
.L_x_17536:
        /* <DEDUP_REMOVED lines=30> */
.L_x_17539:
[----:B------:R-:W-:Y:S05]  /*15f0*/  BSYNC B0 ;  /* 0x0000000000007941 */ /* 0x000fea0003800000 */
.L_x_17538:
        /* <DEDUP_REMOVED lines=30> */
.L_x_17541:
[----:B------:R-:W-:Y:S05]  /*17e0*/  BSYNC B0 ;  /* 0x0000000000007941 */ /* 0x000fea0003800000 */
.L_x_17540:
        /* <DEDUP_REMOVED lines=27> */
.L_x_17543:
[----:B------:R-:W-:Y:S05]  /*19a0*/  BSYNC B0 ;  /* 0x0000000000007941 */ /* 0x000fea0003800000 */
.L_x_17542:
        /* <DEDUP_REMOVED lines=28> */
.L_x_17545:
[----:B------:R-:W-:Y:S05]  /*1b70*/  BSYNC B0 ;  /* 0x0000000000007941 */ /* 0x000fea0003800000 */
.L_x_17544:
        /* <DEDUP_REMOVED lines=18> */
.L_x_17548:
[----:B------:R-:W-:-:S13]  /*1ca0*/  ISETP.GE.AND P0, PT, R5, R4, PT ;  /* 0x000000040500720c */ /* 0x000fda0003f06270 */
[----:B------:R-:W-:Y:S05]  /*1cb0*/  @P0 BRA `(.L_x_17550) ;  /* 0x0000000000300947 */ /* 0x000fea0003800000 */
[----:B0-----:R-:W0:Y:S01]  /*1cc0*/  LDC.64 R2, c[0x0][0x220] ;  /* 0x00008800ff027b82 */ /* 0x001e220000000a00 */
[----:B------:R-:W-:Y:S01]  /*1cd0*/  IMAD.IADD R11, R0, 0x1, R5 ;  /* 0x00000001000b7824 */ /* 0x000fe200078e0205 */
[----:B------:R-:W-:-:S03]  /*1ce0*/  IADD3 R5, R5, 0x80, RZ ;  /* 0x0000008005057810 */ /* 0x000fc60007ffe0ff */
[----:B0-----:R-:W-:-:S05]  /*1cf0*/  IMAD.WIDE.U32 R2, R11, 0x4, R2 ;  /* 0x000000040b027825 */ /* 0x001fca00078e0002 */
[----:B------:R1:W-:Y:S02]  /*1d00*/  STG.E desc[UR4][R2.64], R12 ;  /* 0x0000000c02007986 */ /* 0x0003e4000c101904 */
.L_x_17549:
[----:B------:R-:W-:-:S13]  /*1d10*/  ISETP.GE.AND P0, PT, R5, R4, PT ;  /* 0x000000040500720c */ /* 0x000fda0003f06270 */
[----:B------:R-:W-:Y:S05]  /*1d20*/  @P0 BRA `(.L_x_17551) ;  /* 0x0000000000340947 */ /* 0x000fea0003800000 */
[----:B01----:R-:W0:Y:S01]  /*1d30*/  LDC.64 R2, c[0x0][0x220] ;  /* 0x00008800ff027b82 */ /* 0x003e220000000a00 */
[----:B------:R-:W-:Y:S02]  /*1d40*/  IMAD.IADD R11, R0, 0x1, R5 ;  /* 0x00000001000b7824 */ /* 0x000fe400078e0205 */
[----:B------:R-:W-:Y:S02]  /*1d50*/  VIADD R5, R5, 0x80 ;  /* 0x0000008005057836 */ /* 0x000fe40000000000 */
[----:B0-----:R-:W-:-:S05]  /*1d60*/  IMAD.WIDE.U32 R2, R11, 0x4, R2 ;  /* 0x000000040b027825 */ /* 0x001fca00078e0002 */
[----:B------:R1:W-:Y:S02]  /*1d70*/  STG.E desc[UR4][R2.64], R6 ;  /* 0x0000000602007986 */ /* 0x0003e4000c101904 */
.L_x_17550:
        /* <DEDUP_REMOVED lines=8> */
.L_x_17551:
[----:B------:R-:W-:Y:S05]  /*1e00*/  BSYNC B1 ;  /* 0x0000000000017941 */ /* 0x000fea0003800000 */
.L_x_17547:
[----:B------:R-:W-:-:S13]  /*1e10*/  ISETP.GE.AND P0, PT, R5, R4, PT ;  /* 0x000000040500720c */ /* 0x000fda0003f06270 */
[----:B012---:R-:W0:Y:S01]  /*1e20*/  @!P0 LDC.64 R2, c[0x0][0x220] ;  /* 0x00008800ff028b82 */ /* 0x007e220000000a00 */
[----:B------:R-:W-:Y:S01]  /*1e30*/  @!P0 IMAD.IADD R9, R0, 0x1, R5 ;  /* 0x0000000100098824 */ /* 0x000fe200078e0205 */
[----:B------:R-:W-:-:S03]  /*1e40*/  @!P0 IADD3 R5, R5, 0x80, RZ ;  /* 0x0000008005058810 */ /* 0x000fc60007ffe0ff */
[----:B0-----:R-:W-:-:S05]  /*1e50*/  @!P0 IMAD.WIDE.U32 R2, R9, 0x4, R2 ;  /* 0x0000000409028825 */ /* 0x001fca00078e0002 */
[----:B------:R2:W-:Y:S02]  /*1e60*/  @!P0 STG.E desc[UR4][R2.64], R7 ;  /* 0x0000000702008986 */ /* 0x0005e4000c101904 */
.L_x_17552:
[----:B------:R-:W-:Y:S05]  /*1e70*/  BSYNC B0 ;  /* 0x0000000000007941 */ /* 0x000fea0003800000 */
.L_x_17546:
        /* <DEDUP_REMOVED lines=8> */
.L_x_17553:
        /* <DEDUP_REMOVED lines=16> */
.L_x_22927:


//--------------------- .text._ZN2at6native18elementwise_kernelILi128ELi4EZNS0_15gpu_kernel_implINS0_13AUnaryFunctorIiiiZZZNS0_15binary_internal21div_trunc_kernel_cudaERNS_18TensorIteratorBaseEENKUlvE_clEvENKUlvE1_clEvEUliiE_EEEEvS6_RKT_EUliE_EEviT1_ --------------------------
	.section	.text._ZN2at6native18elementwise_kernelILi128ELi4EZNS0_15gpu_kernel_implINS0_13AUnaryFunctorIiiiZZZNS0_15binary_internal21div_trunc_kernel_cudaERNS_18TensorIteratorBaseEENKUlvE_clEvENKUlvE1_clEvEUliiE_EEEEvS6_RKT_EUliE_EEviT1_,"ax",@progbits
	.align	128
        .global         _ZN2at6native18elementwise_kernelILi128ELi4EZNS0_15gpu_kernel_implINS0_13AUnaryFunctorIiiiZZZNS0_15binary_internal21div_trunc_kernel_cudaERNS_18TensorIteratorBaseEENKUlvE_clEvENKUlvE1_clEvEUliiE_EEEEvS6_RKT_EUliE_EEviT1_
        .type           _ZN2at6native18elementwise_kernelILi128ELi4EZNS0_15gpu_kernel_implINS0_13AUnaryFunctorIiiiZZZNS0_15binary_internal21div_trunc_kernel_cudaERNS_18TensorIteratorBaseEENKUlvE_clEvENKUlvE1_clEvEUliiE_EEEEvS6_RKT_EUliE_EEviT1_,@function
        .size           _ZN2at6native18elementwise_kernelILi128ELi4EZNS0_15gpu_kernel_implINS0_13AUnaryFunctorIiiiZZZNS0_15binary_internal21div_trunc_kernel_cudaERNS_18TensorIteratorBaseEENKUlvE_clEvENKUlvE1_clEvEUliiE_EEEEvS6_RKT_EUliE_EEviT1_,(.L_x_22928 - _ZN2at6native18elementwise_kernelILi128ELi4EZNS0_15gpu_kernel_implINS0_13AUnaryFunctorIiiiZZZNS0_15binary_internal21div_trunc_kernel_cudaERNS_18TensorIteratorBaseEENKUlvE_clEvENKUlvE1_clEvEUliiE_EEEEvS6_RKT_EUliE_EEviT1_)
        .other          _ZN2at6native18elementwise_kernelILi128ELi4EZNS0_15gpu_kernel_implINS0_13AUnaryFunctorIiiiZZZNS0_15binary_internal21div_trunc_kernel_cudaERNS_18TensorIteratorBaseEENKUlvE_clEvENKUlvE1_clEvEUliiE_EEEEvS6_RKT_EUliE_EEviT1_,@"STO_CUDA_ENTRY STV_DEFAULT"
_ZN2at6native18elementwise_kernelILi128ELi4EZNS0_15gpu_kernel_implINS0_13AUnaryFunctorIiiiZZZNS0_15binary_internal21div_trunc_kernel_cudaERNS_18TensorIteratorBaseEENKUlvE_clEvENKUlvE1_clEvEUliiE_EEEEvS6_RKT_EUliE_EEviT1_:
.text._ZN2at6native18elementwise_kernelILi128ELi4EZNS0_15gpu_kernel_implINS0_13AUnaryFunctorIiiiZZZNS0_15binary_internal21div_trunc_kernel_cudaERNS_18TensorIteratorBaseEENKUlvE_clEvENKUlvE1_clEvEUliiE_EEEEvS6_RKT_EUliE_EEviT1_:
        /* <DEDUP_REMOVED lines=314> */
.L_x_17556:
        /* <DEDUP_REMOVED lines=20> */
.L_x_17560:
[----:B------:R0:W5:Y:S01]  /*14e0*/  LDG.E.U8 R19, desc[UR36][R2.64] ;  /* 0x0000002402137981 */ /* 0x000162000c1e1100 */
[----:B------:R-:W-:Y:S05]  /*14f0*/  BRA `(.L_x_17562) ;  /* 0x0000000c00347947 */ /* 0x000fea0003800000 */
.L_x_17559:
        /* <DEDUP_REMOVED lines=8> */
.L_x_17564:
[----:B------:R0:W5:Y:S01]  /*1580*/  LDG.E R19, desc[UR36][R2.64] ;  /* 0x0000002402137981 */ /* 0x000162000c1e1900 */
[----:B------:R-:W-:Y:S05]  /*1590*/  BRA `(.L_x_17562) ;  /* 0x0000000c000c7947 */ /* 0x000fea0003800000 */
.L_x_17563:
[----:B------:R0:W5:Y:S01]  /*15a0*/  LDG.E.S16 R19, desc[UR36][R2.64] ;  /* 0x0000002402137981 */ /* 0x000162000c1e1700 */
[----:B------:R-:W-:Y:S05]  /*15b0*/  BRA `(.L_x_17562) ;  /* 0x0000000c00047947 */ /* 0x000fea0003800000 */
.L_x_17558:
        /* <DEDUP_REMOVED lines=9> */
.L_x_17566:
[----:B------:R-:W2:Y:S02]  /*1650*/  LDG.E.U16 R2, desc[UR36][R2.64] ;  /* 0x0000002402027981 */ /* 0x000ea4000c1e1500 */
[----:B--2---:R-:W-:-:S06]  /*1660*/  HADD2.F32 R19, -RZ, R2.H0_H0 ;  /* 0x20000002ff137230 */ /* 0x004fcc0000004100 */
[----:B------:R-:W0:Y:S01]  /*1670*/  F2I.FTZ.TRUNC.NTZ R19, R19 ;  /* 0x0000001300137305 */ /* 0x000e22000021f100 */
[----:B------:R-:W-:Y:S05]  /*1680*/  BRA `(.L_x_17562) ;  /* 0x0000000800d07947 */ /* 0x000fea0003800000 */
.L_x_17565:
        /* <DEDUP_REMOVED lines=9> */
.L_x_17568:
[----:B------:R-:W2:Y:S02]  /*1720*/  LDG.E.U16 R2, desc[UR36][R2.64] ;  /* 0x0000002402027981 */ /* 0x000ea4000c1e1500 */
[----:B--2---:R-:W-:-:S06]  /*1730*/  HADD2.F32 R19, -RZ, R2.H0_H0 ;  /* 0x20000002ff137230 */ /* 0x004fcc0000004100 */
[----:B------:R-:W0:Y:S01]  /*1740*/  F2I.FTZ.TRUNC.NTZ R19, R19 ;  /* 0x0000001300137305 */ /* 0x000e22000021f100 */
[----:B------:R-:W-:Y:S05]  /*1750*/  BRA `(.L_x_17562) ;  /* 0x00000008009c7947 */ /* 0x000fea0003800000 */
.L_x_17567:
[----:B------:R-:W2:Y:S02]  /*1760*/  LDG.E.64 R2, desc[UR36][R2.64] ;  /* 0x0000002402027981 */ /* 0x000ea4000c1e1b00 */
[----:B--2---:R0:W1:Y:S01]  /*1770*/  F2I.F64.TRUNC R19, R2 ;  /* 0x0000000200137311 */ /* 0x004062000030d100 */
[----:B------:R-:W-:Y:S05]  /*1780*/  BRA `(.L_x_17562) ;  /* 0x0000000800907947 */ /* 0x000fea0003800000 */
.L_x_17557:
        /* <DEDUP_REMOVED lines=12> */
.L_x_17571:
[----:B------:R-:W2:Y:S02]  /*1850*/  LDG.E.64 R2, desc[UR36][R2.64] ;  /* 0x0000002402027981 */ /* 0x000ea4000c1e1b00 */
[----:B--2---:R0:W1:Y:S01]  /*1860*/  F2I.F64.TRUNC R19, R2 ;  /* 0x0000000200137311 */ /* 0x004062000030d100 */
[----:B------:R-:W-:Y:S05]  /*1870*/  BRA `(.L_x_17562) ;  /* 0x0000000800547947 */ /* 0x000fea0003800000 */
.L_x_17570:
        /* <DEDUP_REMOVED lines=27> */
.L_x_17573:
        /* <DEDUP_REMOVED lines=14> */
.L_x_17572:
[----:B------:R-:W2:Y:S02]  /*1b10*/  LDG.E.U16 R19, desc[UR36][R2.64] ;  /* 0x0000002402137981 */ /* 0x000ea4000c1e1500 */
[----:B--2---:R-:W-:-:S06]  /*1b20*/  IMAD.U32 R19, R19, 0x10000, RZ ;  /* 0x0001000013137824 */ /* 0x004fcc00078e00ff */
[----:B------:R-:W0:Y:S01]  /*1b30*/  F2I.FTZ.TRUNC.NTZ R19, R19 ;  /* 0x0000001300137305 */ /* 0x000e22000021f100 */
[----:B------:R-:W-:Y:S05]  /*1b40*/  BRA `(.L_x_17562) ;  /* 0x0000000400a07947 */ /* 0x000fea0003800000 */
.L_x_17569:
        /* <DEDUP_REMOVED lines=10> */
.L_x_17576:
        /* <DEDUP_REMOVED lines=21> */
.L_x_17580:
[----:B------:R-:W-:Y:S05]  /*1d40*/  BSYNC B1 ;  /* 0x0000000000017941 */ /* 0x000fea0003800000 */
.L_x_17579:
[----:B------:R-:W-:Y:S01]  /*1d50*/  IMAD.SHL.U32 R2, R2, 0x100000, RZ ;  /* 0x0010000002027824 */ /* 0x000fe200078e00ff */
[----:B------:R-:W-:-:S04]  /*1d60*/  LEA R0, R0, 0x3b800000, 0x17 ;  /* 0x3b80000000007811 */ /* 0x000fc800078eb8ff */
[----:B------:R-:W-:-:S07]  /*1d70*/  LOP3.LUT R19, R0, R2, R19, 0xfe, !PT ;  /* 0x0000000200137212 */ /* 0x000fce00078efe13 */
.L_x_17578:
[----:B------:R-:W-:Y:S05]  /*1d80*/  BSYNC B0 ;  /* 0x0000000000007941 */ /* 0x000fea0003800000 */
.L_x_17577:
[----:B------:R-:W1:Y:S01]  /*1d90*/  F2I.FTZ.TRUNC.NTZ R19, R19 ;  /* 0x0000001300137305 */ /* 0x000e62000021f100 */
[----:B------:R-:W-:Y:S05]  /*1da0*/  BRA `(.L_x_17562) ;  /* 0x0000000400087947 */ /* 0x000fea0003800000 */
.L_x_17575:
        /* <DEDUP_REMOVED lines=21> */
.L_x_17584:
[----:B------:R-:W-:Y:S05]  /*1f00*/  BSYNC B1 ;  /* 0x0000000000017941 */ /* 0x000fea0003800000 */
.L_x_17583:
[----:B------:R-:W-:Y:S01]  /*1f10*/  IMAD.SHL.U32 R2, R2, 0x200000, RZ ;  /* 0x0020000002027824 */ /* 0x000fe200078e00ff */
[----:B------:R-:W-:-:S04]  /*1f20*/  LEA R0, R0, 0x37800000, 0x17 ;  /* 0x3780000000007811 */ /* 0x000fc800078eb8ff */
[----:B------:R-:W-:-:S07]  /*1f30*/  LOP3.LUT R19, R0, R2, R19, 0xfe, !PT ;  /* 0x0000000200137212 */ /* 0x000fce00078efe13 */
.L_x_17582:
[----:B------:R-:W-:Y:S05]  /*1f40*/  BSYNC B0 ;  /* 0x0000000000007941 */ /* 0x000fea0003800000 */
.L_x_17581:
[----:B------:R-:W2:Y:S01]  /*1f50*/  F2I.FTZ.TRUNC.NTZ R19, R19 ;  /* 0x0000001300137305 */ /* 0x000ea2000021f100 */
[----:B------:R-:W-:Y:S05]  /*1f60*/  BRA `(.L_x_17562) ;  /* 0x0000000000987947 */ /* 0x000fea0003800000 */
.L_x_17574:
        /* <DEDUP_REMOVED lines=14> */
.L_x_17588:
[----:B------:R-:W-:Y:S05]  /*2050*/  BSYNC B0 ;  /* 0x0000000000007941 */ /* 0x000fea0003800000 */
.L_x_17587:
[----:B------:R-:W4:Y:S01]  /*2060*/  F2I.FTZ.TRUNC.NTZ R19, R19 ;  /* 0x0000001300137305 */ /* 0x000f22000021f100 */
[----:B------:R-:W-:Y:S05]  /*2070*/  BRA `(.L_x_17562) ;  /* 0x0000000000547947 */ /* 0x000fea0003800000 */
.L_x_17561:
        /* <DEDUP_REMOVED lines=17> */
.L_x_17589:
[----:B------:R-:W-:Y:S05]  /*2190*/  BRA `(.L_x_17562) ;  /* 0x00000000000c7947 */ /* 0x000fea0003800000 */
.L_x_17586:
[----:B------:R0:W5:Y:S01]  /*21a0*/  LDG.E R19, desc[UR36][R2.64] ;  /* 0x0000002402137981 */ /* 0x000162000c1e1900 */
[----:B------:R-:W-:Y:S05]  /*21b0*/  BRA `(.L_x_17562) ;  /* 0x0000000000047947 */ /* 0x000fea0003800000 */
.L_x_17585:
[----:B------:R3:W5:Y:S02]  /*21c0*/  LDG.E R19, desc[UR36][R2.64] ;  /* 0x0000002402137981 */ /* 0x000764000c1e1900 */
.L_x_17562:
[-C--:B012-45:R-:W-:Y:S01]  /*21d0*/  IABS R5, R19.reuse ;  /* 0x0000001300057213 */ /* 0x0b7fe20000000000 */
[----:B------:R-:W0:Y:S01]  /*21e0*/  LDC R4, c[0x0][0x424] ;  /* 0x00010900ff047b82 */ /* 0x000e220000000800 */
[----:B------:R-:W-:Y:S02]  /*21f0*/  IABS R8, R19 ;  /* 0x0000001300087213 */ /* 0x000fe40000000000 */
[----:B------:R-:W1:Y:S03]  /*2200*/  I2F.RP R0, R5 ;  /* 0x0000000500007306 */ /* 0x000e660000209400 */
[----:B------:R-:W-:-:S05]  /*2210*/  IMAD.MOV R8, RZ, RZ, -R8 ;  /* 0x000000ffff087224 */ /* 0x000fca00078e0a08 */
[----:B-1----:R-:W3:Y:S02]  /*2220*/  MUFU.RCP R0, R0 ;  /* 0x0000000000007308 */ /* 0x002ee40000001000 */
[----:B---3--:R-:W-:Y:S01]  /*2230*/  VIADD R2, R0, 0xffffffe ;  /* 0x0ffffffe00027836 */ /* 0x008fe20000000000 */
[----:B0-----:R-:W-:-:S05]  /*2240*/  IABS R0, R4 ;  /* 0x0000000400007213 */ /* 0x001fca0000000000 */
[----:B------:R0:W1:Y:S02]  /*2250*/  F2I.FTZ.U32.TRUNC.NTZ R3, R2 ;  /* 0x0000000200037305 */ /* 0x000064000021f000 */
[----:B0-----:R-:W-:Y:S02]  /*2260*/  IMAD.MOV.U32 R2, RZ, RZ, RZ ;  /* 0x000000ffff027224 */ /* 0x001fe400078e00ff */
[----:B-1----:R-:W-:-:S04]  /*2270*/  IMAD.MOV R6, RZ, RZ, -R3 ;  /* 0x000000ffff067224 */ /* 0x002fc800078e0a03 */
[----:B------:R-:W-:Y:S02]  /*2280*/  IMAD R7, R6, R5, RZ ;  /* 0x0000000506077224 */ /* 0x000fe400078e02ff */
[----:B------:R-:W0:Y:S02]  /*2290*/  LDC.U8 R6, c[0x0][0x428] ;  /* 0x00010a00ff067b82 */ /* 0x000e240000000000 */
[----:B------:R-:W-:-:S04]  /*22a0*/  IMAD.HI.U32 R3, R3, R7, R2 ;  /* 0x0000000703037227 */ /* 0x000fc800078e0002 */
[----:B------:R-:W-:Y:S02]  /*22b0*/  IMAD.MOV.U32 R2, RZ, RZ, R8 ;  /* 0x000000ffff027224 */ /* 0x000fe400078e0008 */
[----:B------:R-:W-:-:S04]  /*22c0*/  IMAD.HI.U32 R3, R3, R0, RZ ;  /* 0x0000000003037227 */ /* 0x000fc800078e00ff */
[----:B------:R-:W-:-:S05]  /*22d0*/  IMAD R0, R3, R2, R0 ;  /* 0x0000000203007224 */ /* 0x000fca00078e0200 */
[----:B------:R-:W-:-:S13]  /*22e0*/  ISETP.GT.U32.AND P2, PT, R5, R0, PT ;  /* 0x000000000500720c */ /* 0x000fda0003f44070 */
[----:B------:R-:W-:Y:S02]  /*22f0*/  @!P2 IMAD.IADD R0, R0, 0x1, -R5 ;  /* 0x000000010000a824 */ /* 0x000fe400078e0a05 */
[----:B------:R-:W-:Y:S01]  /*2300*/  @!P2 VIADD R3, R3, 0x1 ;  /* 0x000000010303a836 */ /* 0x000fe20000000000 */
[C---:B------:R-:W-:Y:S02]  /*2310*/  ISETP.NE.AND P2, PT, R19.reuse, RZ, PT ;  /* 0x000000ff1300720c */ /* 0x040fe40003f45270 */
[----:B------:R-:W-:Y:S02]  /*2320*/  ISETP.GE.U32.AND P0, PT, R0, R5, PT ;  /* 0x000000050000720c */ /* 0x000fe40003f06070 */
[----:B------:R-:W-:-:S04]  /*2330*/  LOP3.LUT R0, R19, R4, RZ, 0x3c, !PT ;  /* 0x0000000413007212 */ /* 0x000fc800078e3cff */
[----:B------:R-:W-:Y:S02]  /*2340*/  ISETP.GE.AND P1, PT, R0, RZ, PT ;  /* 0x000000ff0000720c */ /* 0x000fe40003f26270 */
[----:B0-----:R-:W-:-:S05]  /*2350*/  PRMT R0, R6, 0x9910, RZ ;  /* 0x0000991006007816 */ /* 0x001fca00000000ff */
        /* <DEDUP_REMOVED lines=16> */
.L_x_17593:
[----:B------:R3:W-:Y:S01]  /*2460*/  STG.E.U8 desc[UR36][R16.64], R2 ;  /* 0x0000000210007986 */ /* 0x0007e2000c101124 */
[----:B------:R-:W-:Y:S05]  /*2470*/  BRA `(.L_x_17595) ;  /* 0x0000000c00507947 */ /* 0x000fea0003800000 */
.L_x_17592:
        /* <DEDUP_REMOVED lines=9> */
.L_x_17597:
[----:B------:R1:W-:Y:S01]  /*2510*/  STG.E desc[UR36][R16.64], R2 ;  /* 0x0000000210007986 */ /* 0x0003e2000c101924 */
[----:B------:R-:W-:Y:S05]  /*2520*/  BRA `(.L_x_17595) ;  /* 0x0000000c00247947 */ /* 0x000fea0003800000 */
.L_x_17596:
[----:B------:R2:W-:Y:S01]  /*2530*/  STG.E.U16 desc[UR36][R16.64], R2 ;  /* 0x0000000210007986 */ /* 0x0005e2000c101524 */
[----:B------:R-:W-:Y:S05]  /*2540*/  BRA `(.L_x_17595) ;  /* 0x0000000c001c7947 */ /* 0x000fea0003800000 */
.L_x_17591:
        /* <DEDUP_REMOVED lines=9> */
.L_x_17599:
[----:B------:R-:W-:-:S04]  /*25e0*/  I2FP.F32.S32 R0, R2 ;  /* 0x0000000200007245 */ /* 0x000fc80000201400 */
[----:B------:R-:W-:-:S05]  /*25f0*/  F2FP.F16.F32.PACK_AB R0, RZ, R0 ;  /* 0x00000000ff00723e */ /* 0x000fca00000000ff */
[----:B------:R0:W-:Y:S01]  /*2600*/  STG.E.U16 desc[UR36][R16.64], R0 ;  /* 0x0000000010007986 */ /* 0x0001e2000c101524 */
[----:B------:R-:W-:Y:S05]  /*2610*/  BRA `(.L_x_17595) ;  /* 0x0000000800e87947 */ /* 0x000fea0003800000 */
.L_x_17598:
        /* <DEDUP_REMOVED lines=10> */
.L_x_17601:
[----:B------:R-:W-:-:S04]  /*26c0*/  I2FP.F32.S32 R2, R2 ;  /* 0x0000000200027245 */ /* 0x000fc80000201400 */
[----:B------:R-:W-:-:S04]  /*26d0*/  F2FP.F16.F32.PACK_AB R3, RZ, R2 ;  /* 0x00000002ff03723e */ /* 0x000fc800000000ff */
[----:B------:R-:W-:-:S05]  /*26e0*/  PRMT R3, R3, 0x5410, RZ ;  /* 0x0000541003037816 */ /* 0x000fca00000000ff */
[----:B------:R0:W-:Y:S01]  /*26f0*/  STG.E desc[UR36][R16.64], R3 ;  /* 0x0000000310007986 */ /* 0x0001e2000c101924 */
[----:B------:R-:W-:Y:S05]  /*2700*/  BRA `(.L_x_17595) ;  /* 0x0000000800ac7947 */ /* 0x000fea0003800000 */
.L_x_17600:
[----:B------:R-:W0:Y:S02]  /*2710*/  I2F.F64 R2, R2 ;  /* 0x0000000200027312 */ /* 0x000e240000201c00 */
[----:B0-----:R0:W-:Y:S01]  /*2720*/  STG.E.64 desc[UR36][R16.64], R2 ;  /* 0x0000000210007986 */ /* 0x0011e2000c101b24 */
[----:B------:R-:W-:Y:S05]  /*2730*/  BRA `(.L_x_17595) ;  /* 0x0000000800a07947 */ /* 0x000fea0003800000 */
.L_x_17590:
        /* <DEDUP_REMOVED lines=12> */
.L_x_17604:
[----:B------:R-:W0:Y:S01]  /*2800*/  I2F.F64 R4, R2 ;  /* 0x0000000200047312 */ /* 0x000e220000201c00 */
[----:B------:R-:W-:-:S05]  /*2810*/  CS2R R6, SRZ ;  /* 0x0000000000067805 */ /* 0x000fca000001ff00 */
[----:B0-----:R0:W-:Y:S01]  /*2820*/  STG.E.128 desc[UR36][R16.64], R4 ;  /* 0x0000000410007986 */ /* 0x0011e2000c101d24 */
[----:B------:R-:W-:Y:S05]  /*2830*/  BRA `(.L_x_17595) ;  /* 0x0000000800607947 */ /* 0x000fea0003800000 */
.L_x_17603:
        /* <DEDUP_REMOVED lines=21> */
.L_x_17608:
[----:B------:R-:W-:Y:S05]  /*2990*/  BSYNC B0 ;  /* 0x0000000000007941 */ /* 0x000fea0003800000 */
.L_x_17607:
[----:B------:R-:W-:-:S05]  /*29a0*/  LOP3.LUT R3, R0, R3, RZ, 0xfc, !PT ;  /* 0x0000000300037212 */ /* 0x000fca00078efcff */
[----:B------:R0:W-:Y:S01]  /*29b0*/  STG.E.U8 desc[UR36][R16.64], R3 ;  /* 0x0000000310007986 */ /* 0x0001e2000c101124 */
[----:B------:R-:W-:Y:S05]  /*29c0*/  BRA `(.L_x_17595) ;  /* 0x0000000400fc7947 */ /* 0x000fea0003800000 */
.L_x_17606:
        /* <DEDUP_REMOVED lines=13> */
.L_x_17610:
[----:B------:R-:W-:Y:S01]  /*2aa0*/  IMAD.MOV.U32 R0, RZ, RZ, 0x7f ;  /* 0x0000007fff007424 */ /* 0x000fe200078e00ff */
[----:B------:R-:W-:-:S04]  /*2ab0*/  ISETP.GT.U32.AND P0, PT, R2, 0x7f800000, PT ;  /* 0x7f8000000200780c */ /* 0x000fc80003f04070 */
[----:B------:R-:W-:-:S09]  /*2ac0*/  SEL R0, R0, 0x7c, P0 ;  /* 0x0000007c00007807 */ /* 0x000fd20000000000 */
.L_x_17611:
[----:B------:R-:W-:Y:S05]  /*2ad0*/  BSYNC B0 ;  /* 0x0000000000007941 */ /* 0x000fea0003800000 */
.L_x_17609:
[----:B------:R-:W-:-:S04]  /*2ae0*/  LOP3.LUT R2, R3, 0x80000000, RZ, 0xc0, !PT ;  /* 0x8000000003027812 */ /* 0x000fc800078ec0ff */
[----:B------:R-:W-:-:S04]  /*2af0*/  SHF.R.U32.HI R3, RZ, 0x18, R2 ;  /* 0x00000018ff037819 */ /* 0x000fc80000011602 */
[----:B------:R-:W-:-:S05]  /*2b00*/  LOP3.LUT R3, R0, R3, RZ, 0xfc, !PT ;  /* 0x0000000300037212 */ /* 0x000fca00078efcff */
[----:B------:R0:W-:Y:S01]  /*2b10*/  STG.E.U8 desc[UR36][R16.64], R3 ;  /* 0x0000000310007986 */ /* 0x0001e2000c101124 */
[----:B------:R-:W-:Y:S05]  /*2b20*/  BRA `(.L_x_17595) ;  /* 0x0000000400a47947 */ /* 0x000fea0003800000 */
.L_x_17605:
[----:B------:R-:W-:-:S04]  /*2b30*/  I2FP.F32.S32 R0, R2 ;  /* 0x0000000200007245 */ /* 0x000fc80000201400 */
[----:B------:R-:W-:-:S05]  /*2b40*/  F2FP.BF16.F32.PACK_AB R0, RZ, R0 ;  /* 0x00000000ff00723e */ /* 0x000fca00000010ff */
[----:B------:R0:W-:Y:S01]  /*2b50*/  STG.E.U16 desc[UR36][R16.64], R0 ;  /* 0x0000000010007986 */ /* 0x0001e2000c101524 */
[----:B------:R-:W-:Y:S05]  /*2b60*/  BRA `(.L_x_17595) ;  /* 0x0000000400947947 */ /* 0x000fea0003800000 */
.L_x_17602:
        /* <DEDUP_REMOVED lines=10> */
.L_x_17614:
        /* <DEDUP_REMOVED lines=17> */
.L_x_17617:
[----:B------:R-:W-:-:S04]  /*2d20*/  LOP3.LUT R2, R3, 0x80000000, RZ, 0xc0, !PT ;  /* 0x8000000003027812 */ /* 0x000fc800078ec0ff */
[----:B------:R-:W-:-:S04]  /*2d30*/  SHF.R.U32.HI R3, RZ, 0x18, R2 ;  /* 0x00000018ff037819 */ /* 0x000fc80000011602 */
[----:B------:R-:W-:-:S04]  /*2d40*/  LOP3.LUT R0, R0, R3, RZ, 0xfc, !PT ;  /* 0x0000000300007212 */ /* 0x000fc800078efcff */
[----:B------:R-:W-:-:S07]  /*2d50*/  PRMT R8, R0, 0x7610, R8 ;  /* 0x0000761000087816 */ /* 0x000fce0000000008 */
.L_x_17616:
[----:B------:R-:W-:Y:S05]  /*2d60*/  BSYNC B0 ;  /* 0x0000000000007941 */ /* 0x000fea0003800000 */
.L_x_17615:
[----:B------:R0:W-:Y:S01]  /*2d70*/  STG.E.U8 desc[UR36][R16.64], R8 ;  /* 0x0000000810007986 */ /* 0x0001e2000c101124 */
[----:B------:R-:W-:Y:S05]  /*2d80*/  BRA `(.L_x_17595) ;  /* 0x00000004000c7947 */ /* 0x000fea0003800000 */
.L_x_17613:
        /* <DEDUP_REMOVED lines=17> */
.L_x_17620:
[----:B------:R-:W-:-:S04]  /*2ea0*/  LOP3.LUT R2, R3, 0x80000000, RZ, 0xc0, !PT ;  /* 0x8000000003027812 */ /* 0x000fc800078ec0ff */
[----:B------:R-:W-:-:S04]  /*2eb0*/  SHF.R.U32.HI R3, RZ, 0x18, R2 ;  /* 0x00000018ff037819 */ /* 0x000fc80000011602 */
[----:B------:R-:W-:-:S04]  /*2ec0*/  LOP3.LUT R0, R0, R3, RZ, 0xfc, !PT ;  /* 0x0000000300007212 */ /* 0x000fc800078efcff */
[----:B------:R-:W-:-:S07]  /*2ed0*/  PRMT R8, R0, 0x7610, R8 ;  /* 0x0000761000087816 */ /* 0x000fce0000000008 */
.L_x_17619:
[----:B------:R-:W-:Y:S05]  /*2ee0*/  BSYNC B0 ;  /* 0x0000000000007941 */ /* 0x000fea0003800000 */
.L_x_17618:
[----:B------:R0:W-:Y:S01]  /*2ef0*/  STG.E.U8 desc[UR36][R16.64], R8 ;  /* 0x0000000810007986 */ /* 0x0001e2000c101124 */
[----:B------:R-:W-:Y:S05]  /*2f00*/  BRA `(.L_x_17595) ;  /* 0x0000000000ac7947 */ /* 0x000fea0003800000 */
.L_x_17612:
        /* <DEDUP_REMOVED lines=22> */
.L_x_17594:
        /* <DEDUP_REMOVED lines=16> */
.L_x_17623:
[----:B------:R-:W-:Y:S05]  /*3170*/  BRA `(.L_x_17595) ;  /* 0x0000000000107947 */ /* 0x000fea0003800000 */
.L_x_17622:
[----:B------:R-:W-:-:S05]  /*3180*/  SHF.R.S32.HI R3, RZ, 0x1f, R2 ;  /* 0x0000001fff037819 */ /* 0x000fca0000011402 */
[----:B------:R0:W-:Y:S01]  /*3190*/  STG.E.64 desc[UR36][R16.64], R2 ;  /* 0x0000000210007986 */ /* 0x0001e2000c101b24 */
[----:B------:R-:W-:Y:S05]  /*31a0*/  BRA `(.L_x_17595) ;  /* 0x0000000000047947 */ /* 0x000fea0003800000 */
.L_x_17621:
[----:B------:R0:W-:Y:S02]  /*31b0*/  STG.E desc[UR36][R16.64], R2 ;  /* 0x0000000210007986 */ /* 0x0001e4000c101924 */
.L_x_17595:
[----:B------:R-:W-:-:S04]  /*31c0*/  IMAD R18, R23, 0x200, R18 ;  /* 0x0000020017127824 */ /* 0x000fc800078e0212 */
[----:B------:R-:W-:-:S07]  /*31d0*/  VIADD R19, R18, 0x80 ;  /* 0x0000008012137836 */ /* 0x000fce0000000000 */
.L_x_17555:
[----:B------:R-:W-:Y:S05]  /*31e0*/  BSYNC B6 ;  /* 0x0000000000067941 */ /* 0x000fea0003800000 */
.L_x_17554:
        /* <DEDUP_REMOVED lines=307> */
.L_x_17626:
        /* <DEDUP_REMOVED lines=20> */
.L_x_17630:
[----:B------:R0:W5:Y:S01]  /*4660*/  LDG.E.U8 R18, desc[UR36][R2.64] ;  /* 0x0000002402127981 */ /* 0x000162000c1e1100 */
[----:B------:R-:W-:Y:S05]  /*4670*/  BRA `(.L_x_17632) ;  /* 0x0000000c00347947 */ /* 0x000fea0003800000 */
.L_x_17629:
        /* <DEDUP_REMOVED lines=8> */
.L_x_17634:
[----:B------:R0:W5:Y:S01]  /*4700*/  LDG.E R18, desc[UR36][R2.64] ;  /* 0x0000002402127981 */ /* 0x000162000c1e1900 */
[----:B------:R-:W-:Y:S05]  /*4710*/  BRA `(.L_x_17632) ;  /* 0x0000000c000c7947 */ /* 0x000fea0003800000 */
.L_x_17633:
[----:B------:R0:W5:Y:S01]  /*4720*/  LDG.E.S16 R18, desc[UR36][R2.64] ;  /* 0x0000002402127981 */ /* 0x000162000c1e1700 */
[----:B------:R-:W-:Y:S05]  /*4730*/  BRA `(.L_x_17632) ;  /* 0x0000000c00047947 */ /* 0x000fea0003800000 */
.L_x_17628:
        /* <DEDUP_REMOVED lines=9> */
.L_x_17636:
[----:B------:R-:W2:Y:S02]  /*47d0*/  LDG.E.U16 R2, desc[UR36][R2.64] ;  /* 0x0000002402027981 */ /* 0x000ea4000c1e1500 */
[----:B--2---:R-:W-:-:S06]  /*47e0*/  HADD2.F32 R18, -RZ, R2.H0_H0 ;  /* 0x20000002ff127230 */ /* 0x004fcc0000004100 */
[----:B------:R-:W0:Y:S01]  /*47f0*/  F2I.FTZ.TRUNC.NTZ R18, R18 ;  /* 0x0000001200127305 */ /* 0x000e22000021f100 */
[----:B------:R-:W-:Y:S05]  /*4800*/  BRA `(.L_x_17632) ;  /* 0x0000000800d07947 */ /* 0x000fea0003800000 */
.L_x_17635:
        /* <DEDUP_REMOVED lines=9> */
.L_x_17638:
[----:B------:R-:W2:Y:S02]  /*48a0*/  LDG.E.U16 R2, desc[UR36][R2.64] ;  /* 0x0000002402027981 */ /* 0x000ea4000c1e1500 */
[----:B--2---:R-:W-:-:S06]  /*48b0*/  HADD2.F32 R18, -RZ, R2.H0_H0 ;  /* 0x20000002ff127230 */ /* 0x004fcc0000004100 */
[----:B------:R-:W0:Y:S01]  /*48c0*/  F2I.FTZ.TRUNC.NTZ R18, R18 ;  /* 0x0000001200127305 */ /* 0x000e22000021f100 */
[----:B------:R-:W-:Y:S05]  /*48d0*/  BRA `(.L_x_17632) ;  /* 0x00000008009c7947 */ /* 0x000fea0003800000 */
.L_x_17637:
[----:B------:R-:W2:Y:S02]  /*48e0*/  LDG.E.64 R2, desc[UR36][R2.64] ;  /* 0x0000002402027981 */ /* 0x000ea4000c1e1b00 */
[----:B--2---:R0:W1:Y:S01]  /*48f0*/  F2I.F64.TRUNC R18, R2 ;  /* 0x0000000200127311 */ /* 0x004062000030d100 */
[----:B------:R-:W-:Y:S05]  /*4900*/  BRA `(.L_x_17632) ;  /* 0x0000000800907947 */ /* 0x000fea0003800000 */
.L_x_17627:
        /* <DEDUP_REMOVED lines=12> */
.L_x_17641:
[----:B------:R-:W2:Y:S02]  /*49d0*/  LDG.E.64 R2, desc[UR36][R2.64] ;  /* 0x0000002402027981 */ /* 0x000ea4000c1e1b00 */
[----:B--2---:R0:W1:Y:S01]  /*49e0*/  F2I.F64.TRUNC R18, R2 ;  /* 0x0000000200127311 */ /* 0x004062000030d100 */
[----:B------:R-:W-:Y:S05]  /*49f0*/  BRA `(.L_x_17632) ;  /* 0x0000000800547947 */ /* 0x000fea0003800000 */
.L_x_17640:
        /* <DEDUP_REMOVED lines=27> */
.L_x_17643:
        /* <DEDUP_REMOVED lines=14> */
.L_x_17642:
[----:B------:R-:W2:Y:S02]  /*4c90*/  LDG.E.U16 R18, desc[UR36][R2.64] ;  /* 0x0000002402127981 */ /* 0x000ea4000c1e1500 */
[----:B--2---:R-:W-:-:S06]  /*4ca0*/  IMAD.U32 R18, R18, 0x10000, RZ ;  /* 0x0001000012127824 */ /* 0x004fcc00078e00ff */
[----:B------:R-:W0:Y:S01]  /*4cb0*/  F2I.FTZ.TRUNC.NTZ R18, R18 ;  /* 0x0000001200127305 */ /* 0x000e22000021f100 */
[----:B------:R-:W-:Y:S05]  /*4cc0*/  BRA `(.L_x_17632) ;  /* 0x0000000400a07947 */ /* 0x000fea0003800000 */
.L_x_17639:
        /* <DEDUP_REMOVED lines=10> */
.L_x_17646:
        /* <DEDUP_REMOVED lines=21> */
.L_x_17650:
[----:B------:R-:W-:Y:S05]  /*4ec0*/  BSYNC B1 ;  /* 0x0000000000017941 */ /* 0x000fea0003800000 */
.L_x_17649:
[----:B------:R-:W-:Y:S01]  /*4ed0*/  IMAD.SHL.U32 R2, R2, 0x100000, RZ ;  /* 0x0010000002027824 */ /* 0x000fe200078e00ff */
[----:B------:R-:W-:-:S04]  /*4ee0*/  LEA R3, R0, 0x3b800000, 0x17 ;  /* 0x3b80000000037811 */ /* 0x000fc800078eb8ff */
[----:B------:R-:W-:-:S07]  /*4ef0*/  LOP3.LUT R18, R3, R2, R18, 0xfe, !PT ;  /* 0x0000000203127212 */ /* 0x000fce00078efe12 */
.L_x_17648:
[----:B------:R-:W-:Y:S05]  /*4f00*/  BSYNC B0 ;  /* 0x0000000000007941 */ /* 0x000fea0003800000 */
.L_x_17647:
[----:B------:R-:W1:Y:S01]  /*4f10*/  F2I.FTZ.TRUNC.NTZ R18, R18 ;  /* 0x0000001200127305 */ /* 0x000e62000021f100 */
[----:B------:R-:W-:Y:S05]  /*4f20*/  BRA `(.L_x_17632) ;  /* 0x0000000400087947 */ /* 0x000fea0003800000 */
.L_x_17645:
        /* <DEDUP_REMOVED lines=21> */
.L_x_17654:
[----:B------:R-:W-:Y:S05]  /*5080*/  BSYNC B1 ;  /* 0x0000000000017941 */ /* 0x000fea0003800000 */
.L_x_17653:
[----:B------:R-:W-:Y:S01]  /*5090*/  IMAD.SHL.U32 R2, R2, 0x200000, RZ ;  /* 0x0020000002027824 */ /* 0x000fe200078e00ff */
[----:B------:R-:W-:-:S04]  /*50a0*/  LEA R3, R0, 0x37800000, 0x17 ;  /* 0x3780000000037811 */ /* 0x000fc800078eb8ff */
[----:B------:R-:W-:-:S07]  /*50b0*/  LOP3.LUT R18, R3, R2, R18, 0xfe, !PT ;  /* 0x0000000203127212 */ /* 0x000fce00078efe12 */
.L_x_17652:
[----:B------:R-:W-:Y:S05]  /*50c0*/  BSYNC B0 ;  /* 0x0000000000007941 */ /* 0x000fea0003800000 */
.L_x_17651:
[----:B------:R-:W2:Y:S01]  /*50d0*/  F2I.FTZ.TRUNC.NTZ R18, R18 ;  /* 0x0000001200127305 */ /* 0x000ea2000021f100 */
[----:B------:R-:W-:Y:S05]  /*50e0*/  BRA `(.L_x_17632) ;  /* 0x0000000000987947 */ /* 0x000fea0003800000 */
.L_x_17644:
        /* <DEDUP_REMOVED lines=14> */
.L_x_17658:
[----:B------:R-:W-:Y:S05]  /*51d0*/  BSYNC B0 ;  /* 0x0000000000007941 */ /* 0x000fea0003800000 */
.L_x_17657:
[----:B------:R-:W0:Y:S01]  /*51e0*/  F2I.FTZ.TRUNC.NTZ R18, R18 ;  /* 0x0000001200127305 */ /* 0x000e22000021f100 */
[----:B------:R-:W-:Y:S05]  /*51f0*/  BRA `(.L_x_17632) ;  /* 0x0000000000547947 */ /* 0x000fea0003800000 */
.L_x_17631:
        /* <DEDUP_REMOVED lines=17> */
.L_x_17659:
[----:B------:R-:W-:Y:S05]  /*5310*/  BRA `(.L_x_17632) ;  /* 0x00000000000c7947 */ /* 0x000fea0003800000 */
.L_x_17656:
[----:B------:R4:W5:Y:S01]  /*5320*/  LDG.E R18, desc[UR36][R2.64] ;  /* 0x0000002402127981 */ /* 0x000962000c1e1900 */
[----:B------:R-:W-:Y:S05]  /*5330*/  BRA `(.L_x_17632) ;  /* 0x0000000000047947 */ /* 0x000fea0003800000 */
.L_x_17655:
[----:B------:R3:W5:Y:S02]  /*5340*/  LDG.E R18, desc[UR36][R2.64] ;  /* 0x0000002402127981 */ /* 0x000764000c1e1900 */
.L_x_17632:
[-C--:B012--5:R-:W-:Y:S01]  /*5350*/  IABS R5, R18.reuse ;  /* 0x0000001200057213 */ /* 0x0a7fe20000000000 */
[----:B------:R-:W0:Y:S01]  /*5360*/  LDC R9, c[0x0][0x424] ;  /* 0x00010900ff097b82 */ /* 0x000e220000000800 */
[----:B------:R-:W-:Y:S02]  /*5370*/  IABS R6, R18 ;  /* 0x0000001200067213 */ /* 0x000fe40000000000 */
[----:B------:R-:W1:Y:S08]  /*5380*/  I2F.RP R0, R5 ;  /* 0x0000000500007306 */ /* 0x000e700000209400 */
[----:B-1----:R-:W3:Y:S02]  /*5390*/  MUFU.RCP R0, R0 ;  /* 0x0000000000007308 */ /* 0x002ee40000001000 */
[----:B---34-:R-:W-:-:S02]  /*53a0*/  VIADD R2, R0, 0xffffffe ;  /* 0x0ffffffe00027836 */ /* 0x018fc40000000000 */
[----:B------:R-:W-:-:S04]  /*53b0*/  IMAD.MOV R0, RZ, RZ, -R6 ;  /* 0x000000ffff007224 */ /* 0x000fc800078e0a06 */
[----:B------:R1:W2:Y:S02]  /*53c0*/  F2I.FTZ.U32.TRUNC.NTZ R3, R2 ;  /* 0x0000000200037305 */ /* 0x0002a4000021f000 */
[----:B-1----:R-:W-:Y:S02]  /*53d0*/  IMAD.MOV.U32 R2, RZ, RZ, RZ ;  /* 0x000000ffff027224 */ /* 0x002fe400078e00ff */
[----:B--2---:R-:W-:-:S04]  /*53e0*/  IMAD.MOV R4, RZ, RZ, -R3 ;  /* 0x000000ffff047224 */ /* 0x004fc800078e0a03 */
[----:B------:R-:W-:Y:S01]  /*53f0*/  IMAD R7, R4, R5, RZ ;  /* 0x0000000504077224 */ /* 0x000fe200078e02ff */
[----:B0-----:R-:W-:-:S03]  /*5400*/  IABS R4, R9 ;  /* 0x0000000900047213 */ /* 0x001fc60000000000 */
        /* <DEDUP_REMOVED lines=28> */
.L_x_17663:
[----:B------:R0:W-:Y:S01]  /*55d0*/  STG.E.U8 desc[UR36][R16.64], R2 ;  /* 0x0000000210007986 */ /* 0x0001e2000c101124 */
[----:B------:R-:W-:Y:S05]  /*55e0*/  BRA `(.L_x_17665) ;  /* 0x0000000c00507947 */ /* 0x000fea0003800000 */
.L_x_17662:
        /* <DEDUP_REMOVED lines=9> */
.L_x_17667:
[----:B------:R0:W-:Y:S01]  /*5680*/  STG.E desc[UR36][R16.64], R2 ;  /* 0x0000000210007986 */ /* 0x0001e2000c101924 */
[----:B------:R-:W-:Y:S05]  /*5690*/  BRA `(.L_x_17665) ;  /* 0x0000000c00247947 */ /* 0x000fea0003800000 */
.L_x_17666:
[----:B------:R0:W-:Y:S01]  /*56a0*/  STG.E.U16 desc[UR36][R16.64], R2 ;  /* 0x0000000210007986 */ /* 0x0001e2000c101524 */
[----:B------:R-:W-:Y:S05]  /*56b0*/  BRA `(.L_x_17665) ;  /* 0x0000000c001c7947 */ /* 0x000fea0003800000 */
.L_x_17661:
        /* <DEDUP_REMOVED lines=9> */
.L_x_17669:
[----:B------:R-:W-:-:S04]  /*5750*/  I2FP.F32.S32 R0, R2 ;  /* 0x0000000200007245 */ /* 0x000fc80000201400 */
[----:B------:R-:W-:-:S05]  /*5760*/  F2FP.F16.F32.PACK_AB R0, RZ, R0 ;  /* 0x00000000ff00723e */ /* 0x000fca00000000ff */
[----:B------:R0:W-:Y:S01]  /*5770*/  STG.E.U16 desc[UR36][R16.64], R0 ;  /* 0x0000000010007986 */ /* 0x0001e2000c101524 */
[----:B------:R-:W-:Y:S05]  /*5780*/  BRA `(.L_x_17665) ;  /* 0x0000000800e87947 */ /* 0x000fea0003800000 */
.L_x_17668:
        /* <DEDUP_REMOVED lines=10> */
.L_x_17671:
[----:B------:R-:W-:-:S04]  /*5830*/  I2FP.F32.S32 R2, R2 ;  /* 0x0000000200027245 */ /* 0x000fc80000201400 */
[----:B------:R-:W-:-:S04]  /*5840*/  F2FP.F16.F32.PACK_AB R3, RZ, R2 ;  /* 0x00000002ff03723e */ /* 0x000fc800000000ff */
[----:B------:R-:W-:-:S05]  /*5850*/  PRMT R3, R3, 0x5410, RZ ;  /* 0x0000541003037816 */ /* 0x000fca00000000ff */
[----:B------:R0:W-:Y:S01]  /*5860*/  STG.E desc[UR36][R16.64], R3 ;  /* 0x0000000310007986 */ /* 0x0001e2000c101924 */
[----:B------:R-:W-:Y:S05]  /*5870*/  BRA `(.L_x_17665) ;  /* 0x0000000800ac7947 */ /* 0x000fea0003800000 */
.L_x_17670:
[----:B------:R-:W0:Y:S02]  /*5880*/  I2F.F64 R2, R2 ;  /* 0x0000000200027312 */ /* 0x000e240000201c00 */
[----:B0-----:R0:W-:Y:S01]  /*5890*/  STG.E.64 desc[UR36][R16.64], R2 ;  /* 0x0000000210007986 */ /* 0x0011e2000c101b24 */
[----:B------:R-:W-:Y:S05]  /*58a0*/  BRA `(.L_x_17665) ;  /* 0x0000000800a07947 */ /* 0x000fea0003800000 */
.L_x_17660:
        /* <DEDUP_REMOVED lines=12> */
.L_x_17674:
[----:B------:R-:W0:Y:S01]  /*5970*/  I2F.F64 R4, R2 ;  /* 0x0000000200047312 */ /* 0x000e220000201c00 */
[----:B------:R-:W-:-:S05]  /*5980*/  CS2R R6, SRZ ;  /* 0x0000000000067805 */ /* 0x000fca000001ff00 */
[----:B0-----:R0:W-:Y:S01]  /*5990*/  STG.E.128 desc[UR36][R16.64], R4 ;  /* 0x0000000410007986 */ /* 0x0011e2000c101d24 */
[----:B------:R-:W-:Y:S05]  /*59a0*/  BRA `(.L_x_17665) ;  /* 0x0000000800607947 */ /* 0x000fea0003800000 */
.L_x_17673:
        /* <DEDUP_REMOVED lines=21> */
.L_x_17678:
[----:B------:R-:W-:Y:S05]  /*5b00*/  BSYNC B0 ;  /* 0x0000000000007941 */ /* 0x000fea0003800000 */
.L_x_17677:
[----:B------:R-:W-:-:S05]  /*5b10*/  LOP3.LUT R3, R0, R3, RZ, 0xfc, !PT ;  /* 0x0000000300037212 */ /* 0x000fca00078efcff */
[----:B------:R0:W-:Y:S01]  /*5b20*/  STG.E.U8 desc[UR36][R16.64], R3 ;  /* 0x0000000310007986 */ /* 0x0001e2000c101124 */
[----:B------:R-:W-:Y:S05]  /*5b30*/  BRA `(.L_x_17665) ;  /* 0x0000000400fc7947 */ /* 0x000fea0003800000 */
.L_x_17676:
        /* <DEDUP_REMOVED lines=13> */
.L_x_17680:
[----:B------:R-:W-:Y:S01]  /*5c10*/  IMAD.MOV.U32 R0, RZ, RZ, 0x7f ;  /* 0x0000007fff007424 */ /* 0x000fe200078e00ff */
[----:B------:R-:W-:-:S04]  /*5c20*/  ISETP.GT.U32.AND P0, PT, R2, 0x7f800000, PT ;  /* 0x7f8000000200780c */ /* 0x000fc80003f04070 */
[----:B------:R-:W-:-:S09]  /*5c30*/  SEL R0, R0, 0x7c, P0 ;  /* 0x0000007c00007807 */ /* 0x000fd20000000000 */
.L_x_17681:
[----:B------:R-:W-:Y:S05]  /*5c40*/  BSYNC B0 ;  /* 0x0000000000007941 */ /* 0x000fea0003800000 */
.L_x_17679:
[----:B------:R-:W-:-:S04]  /*5c50*/  LOP3.LUT R2, R3, 0x80000000, RZ, 0xc0, !PT ;  /* 0x8000000003027812 */ /* 0x000fc800078ec0ff */
[----:B------:R-:W-:-:S04]  /*5c60*/  SHF.R.U32.HI R3, RZ, 0x18, R2 ;  /* 0x00000018ff037819 */ /* 0x000fc80000011602 */
[----:B------:R-:W-:-:S05]  /*5c70*/  LOP3.LUT R3, R0, R3, RZ, 0xfc, !PT ;  /* 0x0000000300037212 */ /* 0x000fca00078efcff */
[----:B------:R0:W-:Y:S01]  /*5c80*/  STG.E.U8 desc[UR36][R16.64], R3 ;  /* 0x0000000310007986 */ /* 0x0001e2000c101124 */
[----:B------:R-:W-:Y:S05]  /*5c90*/  BRA `(.L_x_17665) ;  /* 0x0000000400a47947 */ /* 0x000fea0003800000 */
.L_x_17675:
[----:B------:R-:W-:-:S04]  /*5ca0*/  I2FP.F32.S32 R0, R2 ;  /* 0x0000000200007245 */ /* 0x000fc80000201400 */
[----:B------:R-:W-:-:S05]  /*5cb0*/  F2FP.BF16.F32.PACK_AB R0, RZ, R0 ;  /* 0x00000000ff00723e */ /* 0x000fca00000010ff */
[----:B------:R0:W-:Y:S01]  /*5cc0*/  STG.E.U16 desc[UR36][R16.64], R0 ;  /* 0x0000000010007986 */ /* 0x0001e2000c101524 */
[----:B------:R-:W-:Y:S05]  /*5cd0*/  BRA `(.L_x_17665) ;  /* 0x0000000400947947 */ /* 0x000fea0003800000 */
.L_x_17672:
        /* <DEDUP_REMOVED lines=10> */
.L_x_17684:
        /* <DEDUP_REMOVED lines=17> */
.L_x_17687:
[----:B------:R-:W-:-:S04]  /*5e90*/  LOP3.LUT R2, R3, 0x80000000, RZ, 0xc0, !PT ;  /* 0x8000000003027812 */ /* 0x000fc800078ec0ff */
[----:B------:R-:W-:-:S04]  /*5ea0*/  SHF.R.U32.HI R3, RZ, 0x18, R2 ;  /* 0x00000018ff037819 */ /* 0x000fc80000011602 */
[----:B------:R-:W-:-:S04]  /*5eb0*/  LOP3.LUT R0, R0, R3, RZ, 0xfc, !PT ;  /* 0x0000000300007212 */ /* 0x000fc800078efcff */
[----:B------:R-:W-:-:S07]  /*5ec0*/  PRMT R8, R0, 0x7610, R8 ;  /* 0x0000761000087816 */ /* 0x000fce0000000008 */
.L_x_17686:
[----:B------:R-:W-:Y:S05]  /*5ed0*/  BSYNC B0 ;  /* 0x0000000000007941 */ /* 0x000fea0003800000 */
.L_x_17685:
[----:B------:R3:W-:Y:S01]  /*5ee0*/  STG.E.U8 desc[UR36][R16.64], R8 ;  /* 0x0000000810007986 */ /* 0x0007e2000c101124 */
[----:B------:R-:W-:Y:S05]  /*5ef0*/  BRA `(.L_x_17665) ;  /* 0x00000004000c7947 */ /* 0x000fea0003800000 */
.L_x_17683:
        /* <DEDUP_REMOVED lines=17> */
.L_x_17690:
[----:B------:R-:W-:-:S04]  /*6010*/  LOP3.LUT R2, R3, 0x80000000, RZ, 0xc0, !PT ;  /* 0x8000000003027812 */ /* 0x000fc800078ec0ff */
[----:B------:R-:W-:-:S04]  /*6020*/  SHF.R.U32.HI R3, RZ, 0x18, R2 ;  /* 0x00000018ff037819 */ /* 0x000fc80000011602 */
[----:B------:R-:W-:-:S04]  /*6030*/  LOP3.LUT R0, R0, R3, RZ, 0xfc, !PT ;  /* 0x0000000300007212 */ /* 0x000fc800078efcff */
[----:B------:R-:W-:-:S07]  /*6040*/  PRMT R8, R0, 0x7610, R8 ;  /* 0x0000761000087816 */ /* 0x000fce0000000008 */
.L_x_17689:
[----:B------:R-:W-:Y:S05]  /*6050*/  BSYNC B0 ;  /* 0x0000000000007941 */ /* 0x000fea0003800000 */
.L_x_17688:
[----:B------:R0:W-:Y:S01]  /*6060*/  STG.E.U8 desc[UR36][R16.64], R8 ;  /* 0x0000000810007986 */ /* 0x0001e2000c101124 */
[----:B------:R-:W-:Y:S05]  /*6070*/  BRA `(.L_x_17665) ;  /* 0x0000000000ac7947 */ /* 0x000fea0003800000 */
.L_x_17682:
        /* <DEDUP_REMOVED lines=22> */
.L_x_17664:
        /* <DEDUP_REMOVED lines=16> */
.L_x_17693:
[----:B------:R-:W-:Y:S05]  /*62e0*/  BRA `(.L_x_17665) ;  /* 0x0000000000107947 */ /* 0x000fea0003800000 */
.L_x_17692:
[----:B------:R-:W-:-:S05]  /*62f0*/  SHF.R.S32.HI R3, RZ, 0x1f, R2 ;  /* 0x0000001fff037819 */ /* 0x000fca0000011402 */
[----:B------:R2:W-:Y:S01]  /*6300*/  STG.E.64 desc[UR36][R16.64], R2 ;  /* 0x0000000210007986 */ /* 0x0005e2000c101b24 */
[----:B------:R-:W-:Y:S05]  /*6310*/  BRA `(.L_x_17665) ;  /* 0x0000000000047947 */ /* 0x000fea0003800000 */
.L_x_17691:
[----:B------:R0:W-:Y:S02]  /*6320*/  STG.E desc[UR36][R16.64], R2 ;  /* 0x0000000210007986 */ /* 0x0001e4000c101924 */
.L_x_17665:
[----:B------:R-:W-:-:S07]  /*6330*/  VIADD R19, R19, 0x80 ;  /* 0x0000008013137836 */ /* 0x000fce0000000000 */
.L_x_17625:
[----:B------:R-:W-:Y:S05]  /*6340*/  BSYNC B6 ;  /* 0x0000000000067941 */ /* 0x000fea0003800000 */
.L_x_17624:
        /* <DEDUP_REMOVED lines=307> */
.L_x_17696:
        /* <DEDUP_REMOVED lines=20> */
.L_x_17700:
[----:B------:R0:W5:Y:S01]  /*77c0*/  LDG.E.U8 R18, desc[UR36][R2.64] ;  /* 0x0000002402127981 */ /* 0x000162000c1e1100 */
[----:B------:R-:W-:Y:S05]  /*77d0*/  BRA `(.L_x_17702) ;  /* 0x0000000c00347947 */ /* 0x000fea0003800000 */
.L_x_17699:
        /* <DEDUP_REMOVED lines=8> */
.L_x_17704:
[----:B------:R0:W5:Y:S01]  /*7860*/  LDG.E R18, desc[UR36][R2.64] ;  /* 0x0000002402127981 */ /* 0x000162000c1e1900 */
[----:B------:R-:W-:Y:S05]  /*7870*/  BRA `(.L_x_17702) ;  /* 0x0000000c000c7947 */ /* 0x000fea0003800000 */
.L_x_17703:
[----:B------:R0:W5:Y:S01]  /*7880*/  LDG.E.S16 R18, desc[UR36][R2.64] ;  /* 0x0000002402127981 */ /* 0x000162000c1e1700 */
[----:B------:R-:W-:Y:S05]  /*7890*/  BRA `(.L_x_17702) ;  /* 0x0000000c00047947 */ /* 0x000fea0003800000 */
.L_x_17698:
        /* <DEDUP_REMOVED lines=9> */
.L_x_17706:
[----:B------:R-:W2:Y:S02]  /*7930*/  LDG.E.U16 R2, desc[UR36][R2.64] ;  /* 0x0000002402027981 */ /* 0x000ea4000c1e1500 */
[----:B--2---:R-:W-:-:S06]  /*7940*/  HADD2.F32 R18, -RZ, R2.H0_H0 ;  /* 0x20000002ff127230 */ /* 0x004fcc0000004100 */
[----:B------:R-:W0:Y:S01]  /*7950*/  F2I.FTZ.TRUNC.NTZ R18, R18 ;  /* 0x0000001200127305 */ /* 0x000e22000021f100 */
[----:B------:R-:W-:Y:S05]  /*7960*/  BRA `(.L_x_17702) ;  /* 0x0000000800d07947 */ /* 0x000fea0003800000 */
.L_x_17705:
        /* <DEDUP_REMOVED lines=9> */
.L_x_17708:
[----:B------:R-:W2:Y:S02]  /*7a00*/  LDG.E.U16 R2, desc[UR36][R2.64] ;  /* 0x0000002402027981 */ /* 0x000ea4000c1e1500 */
[----:B--2---:R-:W-:-:S06]  /*7a10*/  HADD2.F32 R18, -RZ, R2.H0_H0 ;  /* 0x20000002ff127230 */ /* 0x004fcc0000004100 */
[----:B------:R-:W0:Y:S01]  /*7a20*/  F2I.FTZ.TRUNC.NTZ R18, R18 ;  /* 0x0000001200127305 */ /* 0x000e22000021f100 */
[----:B------:R-:W-:Y:S05]  /*7a30*/  BRA `(.L_x_17702) ;  /* 0x00000008009c7947 */ /* 0x000fea0003800000 */
.L_x_17707:
[----:B------:R-:W2:Y:S02]  /*7a40*/  LDG.E.64 R2, desc[UR36][R2.64] ;  /* 0x0000002402027981 */ /* 0x000ea4000c1e1b00 */
[----:B--2---:R0:W1:Y:S01]  /*7a50*/  F2I.F64.TRUNC R18, R2 ;  /* 0x0000000200127311 */ /* 0x004062000030d100 */
[----:B------:R-:W-:Y:S05]  /*7a60*/  BRA `(.L_x_17702) ;  /* 0x0000000800907947 */ /* 0x000fea0003800000 */
.L_x_17697:
        /* <DEDUP_REMOVED lines=12> */
.L_x_17711:
[----:B------:R-:W2:Y:S02]  /*7b30*/  LDG.E.64 R2, desc[UR36][R2.64] ;  /* 0x0000002402027981 */ /* 0x000ea4000c1e1b00 */
[----:B--2---:R0:W1:Y:S01]  /*7b40*/  F2I.F64.TRUNC R18, R2 ;  /* 0x0000000200127311 */ /* 0x004062000030d100 */
[----:B------:R-:W-:Y:S05]  /*7b50*/  BRA `(.L_x_17702) ;  /* 0x0000000800547947 */ /* 0x000fea0003800000 */
.L_x_17710:
        /* <DEDUP_REMOVED lines=27> */
.L_x_17713:
        /* <DEDUP_REMOVED lines=14> */
.L_x_17712:
[----:B------:R-:W2:Y:S02]  /*7df0*/  LDG.E.U16 R18, desc[UR36][R2.64] ;  /* 0x0000002402127981 */ /* 0x000ea4000c1e1500 */
[----:B--2---:R-:W-:-:S06]  /*7e00*/  IMAD.U32 R18, R18, 0x10000, RZ ;  /* 0x0001000012127824 */ /* 0x004fcc00078e00ff */
[----:B------:R-:W0:Y:S01]  /*7e10*/  F2I.FTZ.TRUNC.NTZ R18, R18 ;  /* 0x0000001200127305 */ /* 0x000e22000021f100 */
[----:B------:R-:W-:Y:S05]  /*7e20*/  BRA `(.L_x_17702) ;  /* 0x0000000400a07947 */ /* 0x000fea0003800000 */
.L_x_17709:
        /* <DEDUP_REMOVED lines=10> */
.L_x_17716:
        /* <DEDUP_REMOVED lines=21> */
.L_x_17720:
[----:B------:R-:W-:Y:S05]  /*8020*/  BSYNC B1 ;  /* 0x0000000000017941 */ /* 0x000fea0003800000 */
.L_x_17719:
[----:B------:R-:W-:Y:S01]  /*8030*/  IMAD.SHL.U32 R2, R2, 0x100000, RZ ;  /* 0x0010000002027824 */ /* 0x000fe200078e00ff */
[----:B------:R-:W-:-:S04]  /*8040*/  LEA R3, R0, 0x3b800000, 0x17 ;  /* 0x3b80000000037811 */ /* 0x000fc800078eb8ff */
[----:B------:R-:W-:-:S07]  /*8050*/  LOP3.LUT R18, R3, R2, R18, 0xfe, !PT ;  /* 0x0000000203127212 */ /* 0x000fce00078efe12 */
.L_x_17718:
[----:B------:R-:W-:Y:S05]  /*8060*/  BSYNC B0 ;  /* 0x0000000000007941 */ /* 0x000fea0003800000 */
.L_x_17717:
[----:B------:R-:W1:Y:S01]  /*8070*/  F2I.FTZ.TRUNC.NTZ R18, R18 ;  /* 0x0000001200127305 */ /* 0x000e62000021f100 */
[----:B------:R-:W-:Y:S05]  /*8080*/  BRA `(.L_x_17702) ;  /* 0x0000000400087947 */ /* 0x000fea0003800000 */
.L_x_17715:
        /* <DEDUP_REMOVED lines=21> */
.L_x_17724:
[----:B------:R-:W-:Y:S05]  /*81e0*/  BSYNC B1 ;  /* 0x0000000000017941 */ /* 0x000fea0003800000 */
.L_x_17723:
[----:B------:R-:W-:Y:S01]  /*81f0*/  IMAD.SHL.U32 R2, R2, 0x200000, RZ ;  /* 0x0020000002027824 */ /* 0x000fe200078e00ff */
[----:B------:R-:W-:-:S04]  /*8200*/  LEA R3, R0, 0x37800000, 0x17 ;  /* 0x3780000000037811 */ /* 0x000fc800078eb8ff */
[----:B------:R-:W-:-:S07]  /*8210*/  LOP3.LUT R18, R3, R2, R18, 0xfe, !PT ;  /* 0x0000000203127212 */ /* 0x000fce00078efe12 */
.L_x_17722:
[----:B------:R-:W-:Y:S05]  /*8220*/  BSYNC B0 ;  /* 0x0000000000007941 */ /* 0x000fea0003800000 */
.L_x_17721:
[----:B------:R-:W2:Y:S01]  /*8230*/  F2I.FTZ.TRUNC.NTZ R18, R18 ;  /* 0x0000001200127305 */ /* 0x000ea2000021f100 */
[----:B------:R-:W-:Y:S05]  /*8240*/  BRA `(.L_x_17702) ;  /* 0x0000000000987947 */ /* 0x000fea0003800000 */
.L_x_17714:
        /* <DEDUP_REMOVED lines=14> */
.L_x_17728:
[----:B------:R-:W-:Y:S05]  /*8330*/  BSYNC B0 ;  /* 0x0000000000007941 */ /* 0x000fea0003800000 */
.L_x_17727:
[----:B------:R-:W4:Y:S01]  /*8340*/  F2I.FTZ.TRUNC.NTZ R18, R18 ;  /* 0x0000001200127305 */ /* 0x000f22000021f100 */
[----:B------:R-:W-:Y:S05]  /*8350*/  BRA `(.L_x_17702) ;  /* 0x0000000000547947 */ /* 0x000fea0003800000 */
.L_x_17701:
        /* <DEDUP_REMOVED lines=17> */
.L_x_17729:
[----:B------:R-:W-:Y:S05]  /*8470*/  BRA `(.L_x_17702) ;  /* 0x00000000000c7947 */ /* 0x000fea0003800000 */
.L_x_17726:
[----:B------:R3:W5:Y:S01]  /*8480*/  LDG.E R18, desc[UR36][R2.64] ;  /* 0x0000002402127981 */ /* 0x000762000c1e1900 */
[----:B------:R-:W-:Y:S05]  /*8490*/  BRA `(.L_x_17702) ;  /* 0x0000000000047947 */ /* 0x000fea0003800000 */
.L_x_17725:
[----:B------:R0:W5:Y:S02]  /*84a0*/  LDG.E R18, desc[UR36][R2.64] ;  /* 0x0000002402127981 */ /* 0x000164000c1e1900 */
.L_x_17702:
[-C--:B012-45:R-:W-:Y:S01]  /*84b0*/  IABS R5, R18.reuse ;  /* 0x0000001200057213 */ /* 0x0b7fe20000000000 */
[----:B------:R-:W0:Y:S01]  /*84c0*/  LDC R9, c[0x0][0x424] ;  /* 0x00010900ff097b82 */ /* 0x000e220000000800 */
[----:B------:R-:W-:Y:S02]  /*84d0*/  IABS R6, R18 ;  /* 0x0000001200067213 */ /* 0x000fe40000000000 */
[----:B------:R-:W1:Y:S08]  /*84e0*/  I2F.RP R0, R5 ;  /* 0x0000000500007306 */ /* 0x000e700000209400 */
[----:B-1----:R-:W3:Y:S02]  /*84f0*/  MUFU.RCP R0, R0 ;  /* 0x0000000000007308 */ /* 0x002ee40000001000 */
[----:B---3--:R-:W-:-:S02]  /*8500*/  VIADD R2, R0, 0xffffffe ;  /* 0x0ffffffe00027836 */ /* 0x008fc40000000000 */
        /* <DEDUP_REMOVED lines=34> */
.L_x_17733:
[----:B------:R3:W-:Y:S01]  /*8730*/  STG.E.U8 desc[UR36][R16.64], R2 ;  /* 0x0000000210007986 */ /* 0x0007e2000c101124 */
[----:B------:R-:W-:Y:S05]  /*8740*/  BRA `(.L_x_17735) ;  /* 0x0000000c00507947 */ /* 0x000fea0003800000 */
.L_x_17732:
        /* <DEDUP_REMOVED lines=9> */
.L_x_17737:
[----:B------:R2:W-:Y:S01]  /*87e0*/  STG.E desc[UR36][R16.64], R2 ;  /* 0x0000000210007986 */ /* 0x0005e2000c101924 */
[----:B------:R-:W-:Y:S05]  /*87f0*/  BRA `(.L_x_17735) ;  /* 0x0000000c00247947 */ /* 0x000fea0003800000 */
.L_x_17736:
[----:B------:R0:W-:Y:S01]  /*8800*/  STG.E.U16 desc[UR36][R16.64], R2 ;  /* 0x0000000210007986 */ /* 0x0001e2000c101524 */
[----:B------:R-:W-:Y:S05]  /*8810*/  BRA `(.L_x_17735) ;  /* 0x0000000c001c7947 */ /* 0x000fea0003800000 */
.L_x_17731:
        /* <DEDUP_REMOVED lines=9> */
.L_x_17739:
[----:B------:R-:W-:-:S04]  /*88b0*/  I2FP.F32.S32 R0, R2 ;  /* 0x0000000200007245 */ /* 0x000fc80000201400 */
[----:B------:R-:W-:-:S05]  /*88c0*/  F2FP.F16.F32.PACK_AB R0, RZ, R0 ;  /* 0x00000000ff00723e */ /* 0x000fca00000000ff */
[----:B------:R0:W-:Y:S01]  /*88d0*/  STG.E.U16 desc[UR36][R16.64], R0 ;  /* 0x0000000010007986 */ /* 0x0001e2000c101524 */
[----:B------:R-:W-:Y:S05]  /*88e0*/  BRA `(.L_x_17735) ;  /* 0x0000000800e87947 */ /* 0x000fea0003800000 */
.L_x_17738:
        /* <DEDUP_REMOVED lines=10> */
.L_x_17741:
[----:B------:R-:W-:-:S04]  /*8990*/  I2FP.F32.S32 R2, R2 ;  /* 0x0000000200027245 */ /* 0x000fc80000201400 */
[----:B------:R-:W-:-:S04]  /*89a0*/  F2FP.F16.F32.PACK_AB R3, RZ, R2 ;  /* 0x00000002ff03723e */ /* 0x000fc800000000ff */
[----:B------:R-:W-:-:S05]  /*89b0*/  PRMT R3, R3, 0x5410, RZ ;  /* 0x0000541003037816 */ /* 0x000fca00000000ff */
[----:B------:R0:W-:Y:S01]  /*89c0*/  STG.E desc[UR36][R16.64], R3 ;  /* 0x0000000310007986 */ /* 0x0001e2000c101924 */
[----:B------:R-:W-:Y:S05]  /*89d0*/  BRA `(.L_x_17735) ;  /* 0x0000000800ac7947 */ /* 0x000fea0003800000 */
.L_x_17740:
[----:B------:R-:W0:Y:S02]  /*89e0*/  I2F.F64 R2, R2 ;  /* 0x0000000200027312 */ /* 0x000e240000201c00 */
[----:B0-----:R0:W-:Y:S01]  /*89f0*/  STG.E.64 desc[UR36][R16.64], R2 ;  /* 0x0000000210007986 */ /* 0x0011e2000c101b24 */
[----:B------:R-:W-:Y:S05]  /*8a00*/  BRA `(.L_x_17735) ;  /* 0x0000000800a07947 */ /* 0x000fea0003800000 */
.L_x_17730:
        /* <DEDUP_REMOVED lines=12> */
.L_x_17744:
[----:B------:R-:W0:Y:S01]  /*8ad0*/  I2F.F64 R4, R2 ;  /* 0x0000000200047312 */ /* 0x000e220000201c00 */
[----:B------:R-:W-:-:S05]  /*8ae0*/  CS2R R6, SRZ ;  /* 0x0000000000067805 */ /* 0x000fca000001ff00 */
[----:B0-----:R0:W-:Y:S01]  /*8af0*/  STG.E.128 desc[UR36][R16.64], R4 ;  /* 0x0000000410007986 */ /* 0x0011e2000c101d24 */
[----:B------:R-:W-:Y:S05]  /*8b00*/  BRA `(.L_x_17735) ;  /* 0x0000000800607947 */ /* 0x000fea0003800000 */
.L_x_17743:
        /* <DEDUP_REMOVED lines=21> */
.L_x_17748:
[----:B------:R-:W-:Y:S05]  /*8c60*/  BSYNC B0 ;  /* 0x0000000000007941 */ /* 0x000fea0003800000 */
.L_x_17747:
[----:B------:R-:W-:-:S05]  /*8c70*/  LOP3.LUT R3, R0, R3, RZ, 0xfc, !PT ;  /* 0x0000000300037212 */ /* 0x000fca00078efcff */
[----:B------:R0:W-:Y:S01]  /*8c80*/  STG.E.U8 desc[UR36][R16.64], R3 ;  /* 0x0000000310007986 */ /* 0x0001e2000c101124 */
[----:B------:R-:W-:Y:S05]  /*8c90*/  BRA `(.L_x_17735) ;  /* 0x0000000400fc7947 */ /* 0x000fea0003800000 */
.L_x_17746:
        /* <DEDUP_REMOVED lines=13> */
.L_x_17750:
[----:B------:R-:W-:Y:S01]  /*8d70*/  IMAD.MOV.U32 R0, RZ, RZ, 0x7f ;  /* 0x0000007fff007424 */ /* 0x000fe200078e00ff */
[----:B------:R-:W-:-:S04]  /*8d80*/  ISETP.GT.U32.AND P0, PT, R2, 0x7f800000, PT ;  /* 0x7f8000000200780c */ /* 0x000fc80003f04070 */
[----:B------:R-:W-:-:S09]  /*8d90*/  SEL R0, R0, 0x7c, P0 ;  /* 0x0000007c00007807 */ /* 0x000fd20000000000 */
.L_x_17751:
[----:B------:R-:W-:Y:S05]  /*8da0*/  BSYNC B0 ;  /* 0x0000000000007941 */ /* 0x000fea0003800000 */
.L_x_17749:
[----:B------:R-:W-:-:S04]  /*8db0*/  LOP3.LUT R2, R3, 0x80000000, RZ, 0xc0, !PT ;  /* 0x8000000003027812 */ /* 0x000fc800078ec0ff */
[----:B------:R-:W-:-:S04]  /*8dc0*/  SHF.R.U32.HI R3, RZ, 0x18, R2 ;  /* 0x00000018ff037819 */ /* 0x000fc80000011602 */
[----:B------:R-:W-:-:S05]  /*8dd0*/  LOP3.LUT R3, R0, R3, RZ, 0xfc, !PT ;  /* 0x0000000300037212 */ /* 0x000fca00078efcff */
[----:B------:R0:W-:Y:S01]  /*8de0*/  STG.E.U8 desc[UR36][R16.64], R3 ;  /* 0x0000000310007986 */ /* 0x0001e2000c101124 */
[----:B------:R-:W-:Y:S05]  /*8df0*/  BRA `(.L_x_17735) ;  /* 0x0000000400a47947 */ /* 0x000fea0003800000 */
.L_x_17745:
[----:B------:R-:W-:-:S04]  /*8e00*/  I2FP.F32.S32 R0, R2 ;  /* 0x0000000200007245 */ /* 0x000fc80000201400 */
[----:B------:R-:W-:-:S05]  /*8e10*/  F2FP.BF16.F32.PACK_AB R0, RZ, R0 ;  /* 0x00000000ff00723e */ /* 0x000fca00000010ff */
[----:B------:R0:W-:Y:S01]  /*8e20*/  STG.E.U16 desc[UR36][R16.64], R0 ;  /* 0x0000000010007986 */ /* 0x0001e2000c101524 */
[----:B------:R-:W-:Y:S05]  /*8e30*/  BRA `(.L_x_17735) ;  /* 0x0000000400947947 */ /* 0x000fea0003800000 */
.L_x_17742:
        /* <DEDUP_REMOVED lines=10> */
.L_x_17754:
        /* <DEDUP_REMOVED lines=17> */
.L_x_17757:
[----:B------:R-:W-:-:S04]  /*8ff0*/  LOP3.LUT R2, R3, 0x80000000, RZ, 0xc0, !PT ;  /* 0x8000000003027812 */ /* 0x000fc800078ec0ff */
[----:B------:R-:W-:-:S04]  /*9000*/  SHF.R.U32.HI R3, RZ, 0x18, R2 ;  /* 0x00000018ff037819 */ /* 0x000fc80000011602 */
[----:B------:R-:W-:-:S04]  /*9010*/  LOP3.LUT R0, R0, R3, RZ, 0xfc, !PT ;  /* 0x0000000300007212 */ /* 0x000fc800078efcff */
[----:B------:R-:W-:-:S07]  /*9020*/  PRMT R8, R0, 0x7610, R8 ;  /* 0x0000761000087816 */ /* 0x000fce0000000008 */
.L_x_17756:
[----:B------:R-:W-:Y:S05]  /*9030*/  BSYNC B0 ;  /* 0x0000000000007941 */ /* 0x000fea0003800000 */
.L_x_17755:
[----:B------:R0:W-:Y:S01]  /*9040*/  STG.E.U8 desc[UR36][R16.64], R8 ;  /* 0x0000000810007986 */ /* 0x0001e2000c101124 */
[----:B------:R-:W-:Y:S05]  /*9050*/  BRA `(.L_x_17735) ;  /* 0x00000004000c7947 */ /* 0x000fea0003800000 */
.L_x_17753:
        /* <DEDUP_REMOVED lines=17> */
.L_x_17760:
[----:B------:R-:W-:-:S04]  /*9170*/  LOP3.LUT R2, R3, 0x80000000, RZ, 0xc0, !PT ;  /* 0x8000000003027812 */ /* 0x000fc800078ec0ff */
[----:B------:R-:W-:-:S04]  /*9180*/  SHF.R.U32.HI R3, RZ, 0x18, R2 ;  /* 0x00000018ff037819 */ /* 0x000fc80000011602 */
[----:B------:R-:W-:-:S04]  /*9190*/  LOP3.LUT R0, R0, R3, RZ, 0xfc, !PT ;  /* 0x0000000300007212 */ /* 0x000fc800078efcff */
[----:B------:R-:W-:-:S07]  /*91a0*/  PRMT R8, R0, 0x7610, R8 ;  /* 0x0000761000087816 */ /* 0x000fce0000000008 */
.L_x_17759:
[----:B------:R-:W-:Y:S05]  /*91b0*/  BSYNC B0 ;  /* 0x0000000000007941 */ /* 0x000fea0003800000 */
.L_x_17758:
[----:B------:R0:W-:Y:S01]  /*91c0*/  STG.E.U8 desc[UR36][R16.64], R8 ;  /* 0x0000000810007986 */ /* 0x0001e2000c101124 */
[----:B------:R-:W-:Y:S05]  /*91d0*/  BRA `(.L_x_17735) ;  /* 0x0000000000ac7947 */ /* 0x000fea0003800000 */
.L_x_17752:
        /* <DEDUP_REMOVED lines=22> */
.L_x_17734:
        /* <DEDUP_REMOVED lines=16> */
.L_x_17763:
[----:B------:R-:W-:Y:S05]  /*9440*/  BRA `(.L_x_17735) ;  /* 0x0000000000107947 */ /* 0x000fea0003800000 */
.L_x_17762:
[----:B------:R-:W-:-:S05]  /*9450*/  SHF.R.S32.HI R3, RZ, 0x1f, R2 ;  /* 0x0000001fff037819 */ /* 0x000fca0000011402 */
[----:B------:R0:W-:Y:S01]  /*9460*/  STG.E.64 desc[UR36][R16.64], R2 ;  /* 0x0000000210007986 */ /* 0x0001e2000c101b24 */
[----:B------:R-:W-:Y:S05]  /*9470*/  BRA `(.L_x_17735) ;  /* 0x0000000000047947 */ /* 0x000fea0003800000 */
.L_x_17761:
[----:B------:R0:W-:Y:S02]  /*9480*/  STG.E desc[UR36][R16.64], R2 ;  /* 0x0000000210007986 */ /* 0x0001e4000c101924 */
.L_x_17735:
[----:B------:R-:W-:-:S07]  /*9490*/  VIADD R19, R19, 0x80 ;  /* 0x0000008013137836 */ /* 0x000fce0000000000 */
.L_x_17695:
[----:B------:R-:W-:Y:S05]  /*94a0*/  BSYNC B6 ;  /* 0x0000000000067941 */ /* 0x000fea0003800000 */
.L_x_17694:
        /* <DEDUP_REMOVED lines=306> */
.L_x_17764:
        /* <DEDUP_REMOVED lines=20> */
.L_x_17768:
[----:B------:R4:W5:Y:S01]  /*a910*/  LDG.E.U8 R18, desc[UR36][R2.64] ;  /* 0x0000002402127981 */ /* 0x000962000c1e1100 */
[----:B------:R-:W-:Y:S05]  /*a920*/  BRA `(.L_x_17770) ;  /* 0x0000000c00347947 */ /* 0x000fea0003800000 */
.L_x_17767:
        /* <DEDUP_REMOVED lines=8> */
.L_x_17772:
[----:B------:R2:W5:Y:S01]  /*a9b0*/  LDG.E R18, desc[UR36][R2.64] ;  /* 0x0000002402127981 */ /* 0x000562000c1e1900 */
[----:B------:R-:W-:Y:S05]  /*a9c0*/  BRA `(.L_x_17770) ;  /* 0x0000000c000c7947 */ /* 0x000fea0003800000 */
.L_x_17771:
[----:B------:R0:W5:Y:S01]  /*a9d0*/  LDG.E.S16 R18, desc[UR36][R2.64] ;  /* 0x0000002402127981 */ /* 0x000162000c1e1700 */
[----:B------:R-:W-:Y:S05]  /*a9e0*/  BRA `(.L_x_17770) ;  /* 0x0000000c00047947 */ /* 0x000fea0003800000 */
.L_x_17766:
        /* <DEDUP_REMOVED lines=9> */
.L_x_17774:
[----:B------:R-:W2:Y:S02]  /*aa80*/  LDG.E.U16 R2, desc[UR36][R2.64] ;  /* 0x0000002402027981 */ /* 0x000ea4000c1e1500 */
[----:B--2---:R-:W-:-:S06]  /*aa90*/  HADD2.F32 R18, -RZ, R2.H0_H0 ;  /* 0x20000002ff127230 */ /* 0x004fcc0000004100 */
[----:B------:R-:W0:Y:S01]  /*aaa0*/  F2I.FTZ.TRUNC.NTZ R18, R18 ;  /* 0x0000001200127305 */ /* 0x000e22000021f100 */
[----:B------:R-:W-:Y:S05]  /*aab0*/  BRA `(.L_x_17770) ;  /* 0x0000000800d07947 */ /* 0x000fea0003800000 */
.L_x_17773:
        /* <DEDUP_REMOVED lines=9> */
.L_x_17776:
[----:B------:R-:W2:Y:S02]  /*ab50*/  LDG.E.U16 R2, desc[UR36][R2.64] ;  /* 0x0000002402027981 */ /* 0x000ea4000c1e1500 */
[----:B--2---:R-:W-:-:S06]  /*ab60*/  HADD2.F32 R18, -RZ, R2.H0_H0 ;  /* 0x20000002ff127230 */ /* 0x004fcc0000004100 */
[----:B------:R-:W0:Y:S01]  /*ab70*/  F2I.FTZ.TRUNC.NTZ R18, R18 ;  /* 0x0000001200127305 */ /* 0x000e22000021f100 */
[----:B------:R-:W-:Y:S05]  /*ab80*/  BRA `(.L_x_17770) ;  /* 0x00000008009c7947 */ /* 0x000fea0003800000 */
.L_x_17775:
[----:B------:R-:W2:Y:S02]  /*ab90*/  LDG.E.64 R18, desc[UR36][R2.64] ;  /* 0x0000002402127981 */ /* 0x000ea4000c1e1b00 */
[----:B--2---:R0:W1:Y:S01]  /*aba0*/  F2I.F64.TRUNC R18, R18 ;  /* 0x0000001200127311 */ /* 0x004062000030d100 */
[----:B------:R-:W-:Y:S05]  /*abb0*/  BRA `(.L_x_17770) ;  /* 0x0000000800907947 */ /* 0x000fea0003800000 */
.L_x_17765:
        /* <DEDUP_REMOVED lines=12> */
.L_x_17779:
[----:B------:R-:W2:Y:S02]  /*ac80*/  LDG.E.64 R2, desc[UR36][R2.64] ;  /* 0x0000002402027981 */ /* 0x000ea4000c1e1b00 */
[----:B--2---:R0:W1:Y:S01]  /*ac90*/  F2I.F64.TRUNC R18, R2 ;  /* 0x0000000200127311 */ /* 0x004062000030d100 */
[----:B------:R-:W-:Y:S05]  /*aca0*/  BRA `(.L_x_17770) ;  /* 0x0000000800547947 */ /* 0x000fea0003800000 */
.L_x_17778:
        /* <DEDUP_REMOVED lines=27> */
.L_x_17781:
        /* <DEDUP_REMOVED lines=14> */
.L_x_17780:
[----:B------:R-:W2:Y:S02]  /*af40*/  LDG.E.U16 R18, desc[UR36][R2.64] ;  /* 0x0000002402127981 */ /* 0x000ea4000c1e1500 */
[----:B--2---:R-:W-:-:S06]  /*af50*/  IMAD.U32 R18, R18, 0x10000, RZ ;  /* 0x0001000012127824 */ /* 0x004fcc00078e00ff */
[----:B------:R-:W0:Y:S01]  /*af60*/  F2I.FTZ.TRUNC.NTZ R18, R18 ;  /* 0x0000001200127305 */ /* 0x000e22000021f100 */
[----:B------:R-:W-:Y:S05]  /*af70*/  BRA `(.L_x_17770) ;  /* 0x0000000400a07947 */ /* 0x000fea0003800000 */
.L_x_17777:
        /* <DEDUP_REMOVED lines=10> */
.L_x_17784:
        /* <DEDUP_REMOVED lines=21> */
.L_x_17788:
[----:B------:R-:W-:Y:S05]  /*b170*/  BSYNC B1 ;  /* 0x0000000000017941 */ /* 0x000fea0003800000 */
.L_x_17787:
[----:B------:R-:W-:Y:S01]  /*b180*/  IMAD.SHL.U32 R2, R2, 0x100000, RZ ;  /* 0x0010000002027824 */ /* 0x000fe200078e00ff */
[----:B------:R-:W-:-:S04]  /*b190*/  LEA R3, R0, 0x3b800000, 0x17 ;  /* 0x3b80000000037811 */ /* 0x000fc800078eb8ff */
[----:B------:R-:W-:-:S07]  /*b1a0*/  LOP3.LUT R18, R3, R2, R18, 0xfe, !PT ;  /* 0x0000000203127212 */ /* 0x000fce00078efe12 */
.L_x_17786:
[----:B------:R-:W-:Y:S05]  /*b1b0*/  BSYNC B0 ;  /* 0x0000000000007941 */ /* 0x000fea0003800000 */
.L_x_17785:
[----:B------:R-:W0:Y:S01]  /*b1c0*/  F2I.FTZ.TRUNC.NTZ R18, R18 ;  /* 0x0000001200127305 */ /* 0x000e22000021f100 */
[----:B------:R-:W-:Y:S05]  /*b1d0*/  BRA `(.L_x_17770) ;  /* 0x0000000400087947 */ /* 0x000fea0003800000 */
.L_x_17783:
        /* <DEDUP_REMOVED lines=21> */
.L_x_17792:
[----:B------:R-:W-:Y:S05]  /*b330*/  BSYNC B1 ;  /* 0x0000000000017941 */ /* 0x000fea0003800000 */
.L_x_17791:
[----:B------:R-:W-:Y:S01]  /*b340*/  IMAD.SHL.U32 R2, R2, 0x200000, RZ ;  /* 0x0020000002027824 */ /* 0x000fe200078e00ff */
[----:B------:R-:W-:-:S04]  /*b350*/  LEA R3, R0, 0x37800000, 0x17 ;  /* 0x3780000000037811 */ /* 0x000fc800078eb8ff */
[----:B------:R-:W-:-:S07]  /*b360*/  LOP3.LUT R18, R3, R2, R18, 0xfe, !PT ;  /* 0x0000000203127212 */ /* 0x000fce00078efe12 */
.L_x_17790:
[----:B------:R-:W-:Y:S05]  /*b370*/  BSYNC B0 ;  /* 0x0000000000007941 */ /* 0x000fea0003800000 */
.L_x_17789:
[----:B------:R-:W0:Y:S01]  /*b380*/  F2I.FTZ.TRUNC.NTZ R18, R18 ;  /* 0x0000001200127305 */ /* 0x000e22000021f100 */
[----:B------:R-:W-:Y:S05]  /*b390*/  BRA `(.L_x_17770) ;  /* 0x0000000000987947 */ /* 0x000fea0003800000 */
.L_x_17782:
        /* <DEDUP_REMOVED lines=14> */
.L_x_17796:
[----:B------:R-:W-:Y:S05]  /*b480*/  BSYNC B0 ;  /* 0x0000000000007941 */ /* 0x000fea0003800000 */
.L_x_17795:
[----:B------:R-:W0:Y:S01]  /*b490*/  F2I.FTZ.TRUNC.NTZ R18, R18 ;  /* 0x0000001200127305 */ /* 0x000e22000021f100 */
[----:B------:R-:W-:Y:S05]  /*b4a0*/  BRA `(.L_x_17770) ;  /* 0x0000000000547947 */ /* 0x000fea0003800000 */
.L_x_17769:
        /* <DEDUP_REMOVED lines=17> */
.L_x_17797:
[----:B------:R-:W-:Y:S05]  /*b5c0*/  BRA `(.L_x_17770) ;  /* 0x00000000000c7947 */ /* 0x000fea0003800000 */
.L_x_17794:
[----:B------:R0:W5:Y:S01]  /*b5d0*/  LDG.E R18, desc[UR36][R2.64] ;  /* 0x0000002402127981 */ /* 0x000162000c1e1900 */
[----:B------:R-:W-:Y:S05]  /*b5e0*/  BRA `(.L_x_17770) ;  /* 0x0000000000047947 */ /* 0x000fea0003800000 */
.L_x_17793:
[----:B------:R0:W5:Y:S02]  /*b5f0*/  LDG.E R18, desc[UR36][R2.64] ;  /* 0x0000002402127981 */ /* 0x000164000c1e1900 */
.L_x_17770:
[-C--:B01---5:R-:W-:Y:S01]  /*b600*/  IABS R5, R18.reuse ;  /* 0x0000001200057213 */ /* 0x0a3fe20000000000 */
[----:B------:R-:W0:Y:S01]  /*b610*/  LDC R9, c[0x0][0x424] ;  /* 0x00010900ff097b82 */ /* 0x000e220000000800 */
[----:B------:R-:W-:Y:S02]  /*b620*/  IABS R6, R18 ;  /* 0x0000001200067213 */ /* 0x000fe40000000000 */
[----:B------:R-:W1:Y:S08]  /*b630*/  I2F.RP R0, R5 ;  /* 0x0000000500007306 */ /* 0x000e700000209400 */
[----:B-1----:R-:W2:Y:S02]  /*b640*/  MUFU.RCP R0, R0 ;  /* 0x0000000000007308 */ /* 0x002ea40000001000 */
[----:B--234-:R-:W-:-:S02]  /*b650*/  VIADD R2, R0, 0xffffffe ;  /* 0x0ffffffe00027836 */ /* 0x01cfc40000000000 */
        /* <DEDUP_REMOVED lines=34> */
.L_x_17801:
[----:B------:R-:W-:Y:S01]  /*b880*/  STG.E.U8 desc[UR36][R16.64], R2 ;  /* 0x0000000210007986 */ /* 0x000fe2000c101124 */
[----:B------:R-:W-:Y:S05]  /*b890*/  EXIT ;  /* 0x000000000000794d */ /* 0x000fea0003800000 */
.L_x_17800:
        /* <DEDUP_REMOVED lines=9> */
.L_x_17804:
[----:B------:R-:W-:Y:S01]  /*b930*/  STG.E desc[UR36][R16.64], R2 ;  /* 0x0000000210007986 */ /* 0x000fe2000c101924 */
[----:B------:R-:W-:Y:S05]  /*b940*/  EXIT ;  /* 0x000000000000794d */ /* 0x000fea0003800000 */
.L_x_17803:
[----:B------:R-:W-:Y:S01]  /*b950*/  STG.E.U16 desc[UR36][R16.64], R2 ;  /* 0x0000000210007986 */ /* 0x000fe2000c101524 */
[----:B------:R-:W-:Y:S05]  /*b960*/  EXIT ;  /* 0x000000000000794d */ /* 0x000fea0003800000 */
.L_x_17799:
        /* <DEDUP_REMOVED lines=9> */
.L_x_17806:
[----:B------:R-:W-:-:S04]  /*ba00*/  I2FP.F32.S32 R0, R2 ;  /* 0x0000000200007245 */ /* 0x000fc80000201400 */
[----:B------:R-:W-:-:S05]  /*ba10*/  F2FP.F16.F32.PACK_AB R0, RZ, R0 ;  /* 0x00000000ff00723e */ /* 0x000fca00000000ff */
[----:B------:R-:W-:Y:S01]  /*ba20*/  STG.E.U16 desc[UR36][R16.64], R0 ;  /* 0x0000000010007986 */ /* 0x000fe2000c101524 */
[----:B------:R-:W-:Y:S05]  /*ba30*/  EXIT ;  /* 0x000000000000794d */ /* 0x000fea0003800000 */
.L_x_17805:
        /* <DEDUP_REMOVED lines=10> */
.L_x_17808:
[----:B------:R-:W-:-:S04]  /*bae0*/  I2FP.F32.S32 R2, R2 ;  /* 0x0000000200027245 */ /* 0x000fc80000201400 */
[----:B------:R-:W-:-:S04]  /*baf0*/  F2FP.F16.F32.PACK_AB R3, RZ, R2 ;  /* 0x00000002ff03723e */ /* 0x000fc800000000ff */
[----:B------:R-:W-:-:S05]  /*bb00*/  PRMT R3, R3, 0x5410, RZ ;  /* 0x0000541003037816 */ /* 0x000fca00000000ff */
[----:B------:R-:W-:Y:S01]  /*bb10*/  STG.E desc[UR36][R16.64], R3 ;  /* 0x0000000310007986 */ /* 0x000fe2000c101924 */
[----:B------:R-:W-:Y:S05]  /*bb20*/  EXIT ;  /* 0x000000000000794d */ /* 0x000fea0003800000 */
.L_x_17807:
[----:B------:R-:W0:Y:S02]  /*bb30*/  I2F.F64 R2, R2 ;  /* 0x0000000200027312 */ /* 0x000e240000201c00 */
[----:B0-----:R-:W-:Y:S01]  /*bb40*/  STG.E.64 desc[UR36][R16.64], R2 ;  /* 0x0000000210007986 */ /* 0x001fe2000c101b24 */
[----:B------:R-:W-:Y:S05]  /*bb50*/  EXIT ;  /* 0x000000000000794d */ /* 0x000fea0003800000 */
.L_x_17798:
        /* <DEDUP_REMOVED lines=12> */
.L_x_17811:
[----:B------:R-:W0:Y:S01]  /*bc20*/  I2F.F64 R4, R2 ;  /* 0x0000000200047312 */ /* 0x000e220000201c00 */
[----:B------:R-:W-:-:S05]  /*bc30*/  CS2R R6, SRZ ;  /* 0x0000000000067805 */ /* 0x000fca000001ff00 */
[----:B0-----:R-:W-:Y:S01]  /*bc40*/  STG.E.128 desc[UR36][R16.64], R4 ;  /* 0x0000000410007986 */ /* 0x001fe2000c101d24 */
[----:B------:R-:W-:Y:S05]  /*bc50*/  EXIT ;  /* 0x000000000000794d */ /* 0x000fea0003800000 */
.L_x_17810:
        /* <DEDUP_REMOVED lines=21> */
.L_x_17815:
[----:B------:R-:W-:Y:S05]  /*bdb0*/  BSYNC B0 ;  /* 0x0000000000007941 */ /* 0x000fea0003800000 */
.L_x_17814:
[----:B------:R-:W-:-:S05]  /*bdc0*/  LOP3.LUT R3, R0, R3, RZ, 0xfc, !PT ;  /* 0x0000000300037212 */ /* 0x000fca00078efcff */
[----:B------:R-:W-:Y:S01]  /*bdd0*/  STG.E.U8 desc[UR36][R16.64], R3 ;  /* 0x0000000310007986 */ /* 0x000fe2000c101124 */
[----:B------:R-:W-:Y:S05]  /*bde0*/  EXIT ;  /* 0x000000000000794d */ /* 0x000fea0003800000 */
.L_x_17813:
        /* <DEDUP_REMOVED lines=13> */
.L_x_17817:
[----:B------:R-:W-:Y:S01]  /*bec0*/  IMAD.MOV.U32 R0, RZ, RZ, 0x7f ;  /* 0x0000007fff007424 */ /* 0x000fe200078e00ff */
[----:B------:R-:W-:-:S04]  /*bed0*/  ISETP.GT.U32.AND P0, PT, R2, 0x7f800000, PT ;  /* 0x7f8000000200780c */ /* 0x000fc80003f04070 */
[----:B------:R-:W-:-:S09]  /*bee0*/  SEL R0, R0, 0x7c, P0 ;  /* 0x0000007c00007807 */ /* 0x000fd20000000000 */
.L_x_17818:
[----:B------:R-:W-:Y:S05]  /*bef0*/  BSYNC B0 ;  /* 0x0000000000007941 */ /* 0x000fea0003800000 */
.L_x_17816:
[----:B------:R-:W-:-:S04]  /*bf00*/  LOP3.LUT R2, R3, 0x80000000, RZ, 0xc0, !PT ;  /* 0x8000000003027812 */ /* 0x000fc800078ec0ff */
[----:B------:R-:W-:-:S04]  /*bf10*/  SHF.R.U32.HI R3, RZ, 0x18, R2 ;  /* 0x00000018ff037819 */ /* 0x000fc80000011602 */
[----:B------:R-:W-:-:S05]  /*bf20*/  LOP3.LUT R3, R0, R3, RZ, 0xfc, !PT ;  /* 0x0000000300037212 */ /* 0x000fca00078efcff */
[----:B------:R-:W-:Y:S01]  /*bf30*/  STG.E.U8 desc[UR36][R16.64], R3 ;  /* 0x0000000310007986 */ /* 0x000fe2000c101124 */
[----:B------:R-:W-:Y:S05]  /*bf40*/  EXIT ;  /* 0x000000000000794d */ /* 0x000fea0003800000 */
.L_x_17812:
[----:B------:R-:W-:-:S04]  /*bf50*/  I2FP.F32.S32 R0, R2 ;  /* 0x0000000200007245 */ /* 0x000fc80000201400 */
[----:B------:R-:W-:-:S05]  /*bf60*/  F2FP.BF16.F32.PACK_AB R0, RZ, R0 ;  /* 0x00000000ff00723e */ /* 0x000fca00000010ff */
[----:B------:R-:W-:Y:S01]  /*bf70*/  STG.E.U16 desc[UR36][R16.64], R0 ;  /* 0x0000000010007986 */ /* 0x000fe2000c101524 */
[----:B------:R-:W-:Y:S05]  /*bf80*/  EXIT ;  /* 0x000000000000794d */ /* 0x000fea0003800000 */
.L_x_17809:
        /* <DEDUP_REMOVED lines=10> */
.L_x_17821:
        /* <DEDUP_REMOVED lines=17> */
.L_x_17824:
[----:B------:R-:W-:-:S04]  /*c140*/  LOP3.LUT R2, R3, 0x80000000, RZ, 0xc0, !PT ;  /* 0x8000000003027812 */ /* 0x000fc800078ec0ff */
[----:B------:R-:W-:-:S04]  /*c150*/  SHF.R.U32.HI R3, RZ, 0x18, R2 ;  /* 0x00000018ff037819 */ /* 0x000fc80000011602 */
[----:B------:R-:W-:-:S04]  /*c160*/  LOP3.LUT R0, R0, R3, RZ, 0xfc, !PT ;  /* 0x0000000300007212 */ /* 0x000fc800078efcff */
[----:B------:R-:W-:-:S07]  /*c170*/  PRMT R8, R0, 0x7610, R8 ;  /* 0x0000761000087816 */ /* 0x000fce0000000008 */
.L_x_17823:
[----:B------:R-:W-:Y:S05]  /*c180*/  BSYNC B0 ;  /* 0x0000000000007941 */ /* 0x000fea0003800000 */
.L_x_17822:
[----:B------:R-:W-:Y:S01]  /*c190*/  STG.E.U8 desc[UR36][R16.64], R8 ;  /* 0x0000000810007986 */ /* 0x000fe2000c101124 */
[----:B------:R-:W-:Y:S05]  /*c1a0*/  EXIT ;  /* 0x000000000000794d */ /* 0x000fea0003800000 */
.L_x_17820:
        /* <DEDUP_REMOVED lines=17> */
.L_x_17827:
[----:B------:R-:W-:-:S04]  /*c2c0*/  LOP3.LUT R2, R3, 0x80000000, RZ, 0xc0, !PT ;  /* 0x8000000003027812 */ /* 0x000fc800078ec0ff */
[----:B------:R-:W-:-:S04]  /*c2d0*/  SHF.R.U32.HI R3, RZ, 0x18, R2 ;  /* 0x00000018ff037819 */ /* 0x000fc80000011602 */
[----:B------:R-:W-:-:S04]  /*c2e0*/  LOP3.LUT R0, R0, R3, RZ, 0xfc, !PT ;  /* 0x0000000300007212 */ /* 0x000fc800078efcff */
[----:B------:R-:W-:-:S07]  /*c2f0*/  PRMT R8, R0, 0x7610, R8 ;  /* 0x0000761000087816 */ /* 0x000fce0000000008 */
.L_x_17826:
[----:B------:R-:W-:Y:S05]  /*c300*/  BSYNC B0 ;  /* 0x0000000000007941 */ /* 0x000fea0003800000 */
.L_x_17825:
[----:B------:R-:W-:Y:S01]  /*c310*/  STG.E.U8 desc[UR36][R16.64], R8 ;  /* 0x0000000810007986 */ /* 0x000fe2000c101124 */
[----:B------:R-:W-:Y:S05]  /*c320*/  EXIT ;  /* 0x000000000000794d */ /* 0x000fea0003800000 */
.L_x_17819:
        /* <DEDUP_REMOVED lines=22> */
.L_x_17802:
        /* <DEDUP_REMOVED lines=16> */
.L_x_17830:
[----:B------:R-:W-:Y:S05]  /*c590*/  EXIT ;  /* 0x000000000000794d */ /* 0x000fea0003800000 */
.L_x_17829:
[----:B------:R-:W-:-:S05]  /*c5a0*/  SHF.R.S32.HI R3, RZ, 0x1f, R2 ;  /* 0x0000001fff037819 */ /* 0x000fca0000011402 */
[----:B------:R-:W-:Y:S01]  /*c5b0*/  STG.E.64 desc[UR36][R16.64], R2 ;  /* 0x0000000210007986 */ /* 0x000fe2000c101b24 */
[----:B------:R-:W-:Y:S05]  /*c5c0*/  EXIT ;  /* 0x000000000000794d */ /* 0x000fea0003800000 */
.L_x_17828:
[----:B------:R-:W-:Y:S01]  /*c5d0*/  STG.E desc[UR36][R16.64], R2 ;  /* 0x0000000210007986 */ /* 0x000fe2000c101924 */
[----:B------:R-:W-:Y:S05]  /*c5e0*/  EXIT ;  /* 0x000000000000794d */ /* 0x000fea0003800000 */
.L_x_17831:
        /* <DEDUP_REMOVED lines=9> */
.L_x_22928:


//--------------------- .text._ZN2at6native27unrolled_elementwise_kernelINS0_13AUnaryFunctorIiiiZZZNS0_15binary_internal21div_trunc_kernel_cudaERNS_18TensorIteratorBaseEENKUlvE_clEvENKUlvE1_clEvEUliiE_EESt5arrayIPcLm2EELi4E23TrivialOffsetCalculatorILi1EjESE_NS0_6memory12LoadWithCastILi1EEENSF_13StoreWithCastILi1EEEEEviT_T0_T2_T3_T4_T5_ --------------------------
	.section	.text._ZN2at6native27unrolled_elementwise_kernelINS0_13AUnaryFunctorIiiiZZZNS0_15binary_internal21div_trunc_kernel_cudaERNS_18TensorIteratorBaseEENKUlvE_clEvENKUlvE1_clEvEUliiE_EESt5arrayIPcLm2EELi4E23TrivialOffsetCalculatorILi1EjESE_NS0_6memory12LoadWithCastILi1EEENSF_13StoreWithCastILi1EEEEEviT_T0_T2_T3_T4_T5_,"ax",@progbits
	.align	128
        .global         _ZN2at6native27unrolled_elementwise_kernelINS0_13AUnaryFunctorIiiiZZZNS0_15binary_internal21div_trunc_kernel_cudaERNS_18TensorIteratorBaseEENKUlvE_clEvENKUlvE1_clEvEUliiE_EESt5arrayIPcLm2EELi4E23TrivialOffsetCalculatorILi1EjESE_NS0_6memory12LoadWithCastILi1EEENSF_13StoreWithCastILi1EEEEEviT_T0_T2_T3_T4_T5_
        .type           _ZN2at6native27unrolled_elementwise_kernelINS0_13AUnaryFunctorIiiiZZZNS0_15binary_internal21div_trunc_kernel_cudaERNS_18TensorIteratorBaseEENKUlvE_clEvENKUlvE1_clEvEUliiE_EESt5arrayIPcLm2EELi4E23TrivialOffsetCalculatorILi1EjESE_NS0_6memory12LoadWithCastILi1EEENSF_13StoreWithCastILi1EEEEEviT_T0_T2_T3_T4_T5_,@function
        .size           _ZN2at6native27unrolled_elementwise_kernelINS0_13AUnaryFunctorIiiiZZZNS0_15binary_internal21div_trunc_kernel_cudaERNS_18TensorIteratorBaseEENKUlvE_clEvENKUlvE1_clEvEUliiE_EESt5arrayIPcLm2EELi4E23TrivialOffsetCalculatorILi1EjESE_NS0_6memory12LoadWithCastILi1EEENSF_13StoreWithCastILi1EEEEEviT_T0_T2_T3_T4_T5_,(.L_x_22929 - _ZN2at6native27unrolled_elementwise_kernelINS0_13AUnaryFunctorIiiiZZZNS0_15binary_internal21div_trunc_kernel_cudaERNS_18TensorIteratorBaseEENKUlvE_clEvENKUlvE1_clEvEUliiE_EESt5arrayIPcLm2EELi4E23TrivialOffsetCalculatorILi1EjESE_NS0_6memory12LoadWithCastILi1EEENSF_13StoreWithCastILi1EEEEEviT_T0_T2_T3_T4_T5_)
        .other          _ZN2at6native27unrolled_elementwise_kernelINS0_13AUnaryFunctorIiiiZZZNS0_15binary_internal21div_trunc_kernel_cudaERNS_18TensorIteratorBaseEENKUlvE_clEvENKUlvE1_clEvEUliiE_EESt5arrayIPcLm2EELi4E23TrivialOffsetCalculatorILi1EjESE_NS0_6memory12LoadWithCastILi1EEENSF_13StoreWithCastILi1EEEEEviT_T0_T2_T3_T4_T5_,@"STO_CUDA_ENTRY STV_DEFAULT"
_ZN2at6native27unrolled_elementwise_kernelINS0_13AUnaryFunctorIiiiZZZNS0_15binary_internal21div_trunc_kernel_cudaERNS_18TensorIteratorBaseEENKUlvE_clEvENKUlvE1_clEvEUliiE_EESt5arrayIPcLm2EELi4E23TrivialOffsetCalculatorILi1EjESE_NS0_6memory12LoadWithCastILi1EEENSF_13StoreWithCastILi1EEEEEviT_T0_T2_T3_T4_T5_:
.text._ZN2at6native27unrolled_elementwise_kernelINS0_13AUnaryFunctorIiiiZZZNS0_15binary_internal21div_trunc_kernel_cudaERNS_18TensorIteratorBaseEENKUlvE_clEvENKUlvE1_clEvEUliiE_EESt5arrayIPcLm2EELi4E23TrivialOffsetCalculatorILi1EjESE_NS0_6memory12LoadWithCastILi1EEENSF_13StoreWithCastILi1EEEEEviT_T0_T2_T3_T4_T5_:
        /* <DEDUP_REMOVED lines=31> */
.L_x_17837:
[----:B------:R3:W5:Y:S01]  /*01f0*/  LDG.E.U8 R24, desc[UR36][R4.64] ;  /* 0x0000002404187981 */ /* 0x000762000c1e1100 */
[----:B------:R-:W-:Y:S05]  /*0200*/  BRA `(.L_x_17839) ;  /* 0x0000000c00387947 */ /* 0x000fea0003800000 */
.L_x_17836:
        /* <DEDUP_REMOVED lines=8> */
.L_x_17841:
[----:B------:R1:W5:Y:S01]  /*0290*/  LDG.E R24, desc[UR36][R4.64] ;  /* 0x0000002404187981 */ /* 0x000362000c1e1900 */
[----:B------:R-:W-:Y:S05]  /*02a0*/  BRA `(.L_x_17839) ;  /* 0x0000000c00107947 */ /* 0x000fea0003800000 */
.L_x_17840:
[----:B------:R2:W5:Y:S01]  /*02b0*/  LDG.E.S16 R24, desc[UR36][R4.64] ;  /* 0x0000002404187981 */ /* 0x000562000c1e1700 */
[----:B------:R-:W-:Y:S05]  /*02c0*/  BRA `(.L_x_17839) ;  /* 0x0000000c00087947 */ /* 0x000fea0003800000 */
.L_x_17835:
        /* <DEDUP_REMOVED lines=9> */
.L_x_17843:
[----:B------:R-:W2:Y:S02]  /*0360*/  LDG.E.U16 R4, desc[UR36][R4.64] ;  /* 0x0000002404047981 */ /* 0x000ea4000c1e1500 */
[----:B--2---:R-:W-:-:S06]  /*0370*/  HADD2.F32 R24, -RZ, R4.H0_H0 ;  /* 0x20000004ff187230 */ /* 0x004fcc0000004100 */
[----:B------:R-:W0:Y:S01]  /*0380*/  F2I.FTZ.TRUNC.NTZ R24, R24 ;  /* 0x0000001800187305 */ /* 0x000e22000021f100 */
[----:B------:R-:W-:Y:S05]  /*0390*/  BRA `(.L_x_17839) ;  /* 0x0000000800d47947 */ /* 0x000fea0003800000 */
.L_x_17842:
        /* <DEDUP_REMOVED lines=9> */
.L_x_17845:
[----:B------:R-:W2:Y:S02]  /*0430*/  LDG.E.U16 R4, desc[UR36][R4.64] ;  /* 0x0000002404047981 */ /* 0x000ea4000c1e1500 */
[----:B--2---:R-:W-:-:S06]  /*0440*/  HADD2.F32 R24, -RZ, R4.H0_H0 ;  /* 0x20000004ff187230 */ /* 0x004fcc0000004100 */
[----:B------:R-:W0:Y:S01]  /*0450*/  F2I.FTZ.TRUNC.NTZ R24, R24 ;  /* 0x0000001800187305 */ /* 0x000e22000021f100 */
[----:B------:R-:W-:Y:S05]  /*0460*/  BRA `(.L_x_17839) ;  /* 0x0000000800a07947 */ /* 0x000fea0003800000 */
.L_x_17844:
[----:B------:R-:W2:Y:S02]  /*0470*/  LDG.E.64 R24, desc[UR36][R4.64] ;  /* 0x0000002404187981 */ /* 0x000ea4000c1e1b00 */
[----:B--2---:R0:W1:Y:S01]  /*0480*/  F2I.F64.TRUNC R24, R24 ;  /* 0x0000001800187311 */ /* 0x004062000030d100 */
[----:B------:R-:W-:Y:S05]  /*0490*/  BRA `(.L_x_17839) ;  /* 0x0000000800947947 */ /* 0x000fea0003800000 */
.L_x_17834:
        /* <DEDUP_REMOVED lines=12> */
.L_x_17848:
[----:B------:R-:W2:Y:S02]  /*0560*/  LDG.E.64 R4, desc[UR36][R4.64] ;  /* 0x0000002404047981 */ /* 0x000ea4000c1e1b00 */
[----:B--2---:R0:W1:Y:S01]  /*0570*/  F2I.F64.TRUNC R24, R4 ;  /* 0x0000000400187311 */ /* 0x004062000030d100 */
[----:B------:R-:W-:Y:S05]  /*0580*/  BRA `(.L_x_17839) ;  /* 0x0000000800587947 */ /* 0x000fea0003800000 */
.L_x_17847:
        /* <DEDUP_REMOVED lines=27> */
.L_x_17850:
        /* <DEDUP_REMOVED lines=15> */
.L_x_17849:
[----:B------:R-:W2:Y:S02]  /*0830*/  LDG.E.U16 R24, desc[UR36][R4.64] ;  /* 0x0000002404187981 */ /* 0x000ea4000c1e1500 */
[----:B--2---:R-:W-:-:S06]  /*0840*/  IMAD.U32 R24, R24, 0x10000, RZ ;  /* 0x0001000018187824 */ /* 0x004fcc00078e00ff */
[----:B------:R-:W0:Y:S01]  /*0850*/  F2I.FTZ.TRUNC.NTZ R24, R24 ;  /* 0x0000001800187305 */ /* 0x000e22000021f100 */
[----:B------:R-:W-:Y:S05]  /*0860*/  BRA `(.L_x_17839) ;  /* 0x0000000400a07947 */ /* 0x000fea0003800000 */
.L_x_17846:
        /* <DEDUP_REMOVED lines=10> */
.L_x_17853:
        /* <DEDUP_REMOVED lines=21> */
.L_x_17857:
[----:B------:R-:W-:Y:S05]  /*0a60*/  BSYNC B1 ;  /* 0x0000000000017941 */ /* 0x000fea0003800000 */
.L_x_17856:
[----:B------:R-:W-:Y:S01]  /*0a70*/  IMAD.SHL.U32 R3, R3, 0x100000, RZ ;  /* 0x0010000003037824 */ /* 0x000fe200078e00ff */
[----:B------:R-:W-:-:S04]  /*0a80*/  LEA R5, R0, 0x3b800000, 0x17 ;  /* 0x3b80000000057811 */ /* 0x000fc800078eb8ff */
[----:B------:R-:W-:-:S07]  /*0a90*/  LOP3.LUT R24, R5, R3, R24, 0xfe, !PT ;  /* 0x0000000305187212 */ /* 0x000fce00078efe18 */
.L_x_17855:
[----:B------:R-:W-:Y:S05]  /*0aa0*/  BSYNC B0 ;  /* 0x0000000000007941 */ /* 0x000fea0003800000 */
.L_x_17854:
[----:B------:R-:W0:Y:S01]  /*0ab0*/  F2I.FTZ.TRUNC.NTZ R24, R24 ;  /* 0x0000001800187305 */ /* 0x000e22000021f100 */
[----:B------:R-:W-:Y:S05]  /*0ac0*/  BRA `(.L_x_17839) ;  /* 0x0000000400087947 */ /* 0x000fea0003800000 */
.L_x_17852:
        /* <DEDUP_REMOVED lines=21> */
.L_x_17861:
[----:B------:R-:W-:Y:S05]  /*0c20*/  BSYNC B1 ;  /* 0x0000000000017941 */ /* 0x000fea0003800000 */
.L_x_17860:
[----:B------:R-:W-:Y:S01]  /*0c30*/  IMAD.SHL.U32 R3, R3, 0x200000, RZ ;  /* 0x0020000003037824 */ /* 0x000fe200078e00ff */
[----:B------:R-:W-:-:S04]  /*0c40*/  LEA R5, R0, 0x37800000, 0x17 ;  /* 0x3780000000057811 */ /* 0x000fc800078eb8ff */
[----:B------:R-:W-:-:S07]  /*0c50*/  LOP3.LUT R24, R5, R3, R24, 0xfe, !PT ;  /* 0x0000000305187212 */ /* 0x000fce00078efe18 */
.L_x_17859:
[----:B------:R-:W-:Y:S05]  /*0c60*/  BSYNC B0 ;  /* 0x0000000000007941 */ /* 0x000fea0003800000 */
.L_x_17858:
[----:B------:R-:W0:Y:S01]  /*0c70*/  F2I.FTZ.TRUNC.NTZ R24, R24 ;  /* 0x0000001800187305 */ /* 0x000e22000021f100 */
[----:B------:R-:W-:Y:S05]  /*0c80*/  BRA `(.L_x_17839) ;  /* 0x0000000000987947 */ /* 0x000fea0003800000 */
.L_x_17851:
        /* <DEDUP_REMOVED lines=14> */
.L_x_17865:
[----:B------:R-:W-:Y:S05]  /*0d70*/  BSYNC B0 ;  /* 0x0000000000007941 */ /* 0x000fea0003800000 */
.L_x_17864:
[----:B------:R-:W0:Y:S01]  /*0d80*/  F2I.FTZ.TRUNC.NTZ R24, R24 ;  /* 0x0000001800187305 */ /* 0x000e22000021f100 */
[----:B------:R-:W-:Y:S05]  /*0d90*/  BRA `(.L_x_17839) ;  /* 0x0000000000547947 */ /* 0x000fea0003800000 */
.L_x_17838:
        /* <DEDUP_REMOVED lines=17> */
.L_x_17866:
[----:B------:R-:W-:Y:S05]  /*0eb0*/  BRA `(.L_x_17839) ;  /* 0x00000000000c7947 */ /* 0x000fea0003800000 */
.L_x_17863:
[----:B------:R0:W5:Y:S01]  /*0ec0*/  LDG.E R24, desc[UR36][R4.64] ;  /* 0x0000002404187981 */ /* 0x000162000c1e1900 */
[----:B------:R-:W-:Y:S05]  /*0ed0*/  BRA `(.L_x_17839) ;  /* 0x0000000000047947 */ /* 0x000fea0003800000 */
.L_x_17862:
[----:B------:R0:W5:Y:S02]  /*0ee0*/  LDG.E R24, desc[UR36][R4.64] ;  /* 0x0000002404187981 */ /* 0x000164000c1e1900 */
.L_x_17839:
[----:B------:R-:W2:Y:S02]  /*0ef0*/  S2R R17, SR_TID.X ;  /* 0x0000000000117919 */ /* 0x000ea40000002100 */
[----:B--2---:R-:W-:-:S07]  /*0f00*/  VIADD R17, R17, 0x80 ;  /* 0x0000008011117836 */ /* 0x004fce0000000000 */
.L_x_17833:
[----:B------:R-:W-:Y:S05]  /*0f10*/  BSYNC B6 ;  /* 0x0000000000067941 */ /* 0x000fea0003800000 */
.L_x_17832:
        /* <DEDUP_REMOVED lines=23> */
.L_x_17872:
[----:B------:R0:W5:Y:S01]  /*1090*/  LDG.E.U8 R18, desc[UR36][R4.64] ;  /* 0x0000002404127981 */ /* 0x000162000c1e1100 */
[----:B------:R-:W-:Y:S05]  /*10a0*/  BRA `(.L_x_17874) ;  /* 0x0000000c00347947 */ /* 0x000fea0003800000 */
.L_x_17871:
        /* <DEDUP_REMOVED lines=8> */
.L_x_17876:
[----:B------:R0:W5:Y:S01]  /*1130*/  LDG.E R18, desc[UR36][R4.64] ;  /* 0x0000002404127981 */ /* 0x000162000c1e1900 */
[----:B------:R-:W-:Y:S05]  /*1140*/  BRA `(.L_x_17874) ;  /* 0x0000000c000c7947 */ /* 0x000fea0003800000 */
.L_x_17875:
[----:B------:R0:W5:Y:S01]  /*1150*/  LDG.E.S16 R18, desc[UR36][R4.64] ;  /* 0x0000002404127981 */ /* 0x000162000c1e1700 */
[----:B------:R-:W-:Y:S05]  /*1160*/  BRA `(.L_x_17874) ;  /* 0x0000000c00047947 */ /* 0x000fea0003800000 */
.L_x_17870:
        /* <DEDUP_REMOVED lines=9> */
.L_x_17878:
[----:B------:R-:W2:Y:S02]  /*1200*/  LDG.E.U16 R4, desc[UR36][R4.64] ;  /* 0x0000002404047981 */ /* 0x000ea4000c1e1500 */
[----:B--2---:R-:W-:-:S06]  /*1210*/  HADD2.F32 R18, -RZ, R4.H0_H0 ;  /* 0x20000004ff127230 */ /* 0x004fcc0000004100 */
[----:B------:R-:W0:Y:S01]  /*1220*/  F2I.FTZ.TRUNC.NTZ R18, R18 ;  /* 0x0000001200127305 */ /* 0x000e22000021f100 */
[----:B------:R-:W-:Y:S05]  /*1230*/  BRA `(.L_x_17874) ;  /* 0x0000000800d07947 */ /* 0x000fea0003800000 */
.L_x_17877:
        /* <DEDUP_REMOVED lines=9> */
.L_x_17880:
[----:B------:R-:W2:Y:S02]  /*12d0*/  LDG.E.U16 R4, desc[UR36][R4.64] ;  /* 0x0000002404047981 */ /* 0x000ea4000c1e1500 */
[----:B--2---:R-:W-:-:S06]  /*12e0*/  HADD2.F32 R18, -RZ, R4.H0_H0 ;  /* 0x20000004ff127230 */ /* 0x004fcc0000004100 */
[----:B------:R-:W0:Y:S01]  /*12f0*/  F2I.FTZ.TRUNC.NTZ R18, R18 ;  /* 0x0000001200127305 */ /* 0x000e22000021f100 */
[----:B------:R-:W-:Y:S05]  /*1300*/  BRA `(.L_x_17874) ;  /* 0x00000008009c7947 */ /* 0x000fea0003800000 */
.L_x_17879:
[----:B------:R-:W2:Y:S02]  /*1310*/  LDG.E.64 R4, desc[UR36][R4.64] ;  /* 0x0000002404047981 */ /* 0x000ea4000c1e1b00 */
[----:B--2---:R0:W1:Y:S01]  /*1320*/  F2I.F64.TRUNC R18, R4 ;  /* 0x0000000400127311 */ /* 0x004062000030d100 */
[----:B------:R-:W-:Y:S05]  /*1330*/  BRA `(.L_x_17874) ;  /* 0x0000000800907947 */ /* 0x000fea0003800000 */
.L_x_17869:
        /* <DEDUP_REMOVED lines=12> */
.L_x_17883:
[----:B------:R-:W2:Y:S02]  /*1400*/  LDG.E.64 R4, desc[UR36][R4.64] ;  /* 0x0000002404047981 */ /* 0x000ea4000c1e1b00 */
[----:B--2---:R0:W1:Y:S01]  /*1410*/  F2I.F64.TRUNC R18, R4 ;  /* 0x0000000400127311 */ /* 0x004062000030d100 */
[----:B------:R-:W-:Y:S05]  /*1420*/  BRA `(.L_x_17874) ;  /* 0x0000000800547947 */ /* 0x000fea0003800000 */
.L_x_17882:
        /* <DEDUP_REMOVED lines=27> */
.L_x_17885:
        /* <DEDUP_REMOVED lines=14> */
.L_x_17884:
[----:B------:R-:W2:Y:S02]  /*16c0*/  LDG.E.U16 R18, desc[UR36][R4.64] ;  /* 0x0000002404127981 */ /* 0x000ea4000c1e1500 */
[----:B--2---:R-:W-:-:S06]  /*16d0*/  IMAD.U32 R18, R18, 0x10000, RZ ;  /* 0x0001000012127824 */ /* 0x004fcc00078e00ff */
[----:B------:R-:W4:Y:S01]  /*16e0*/  F2I.FTZ.TRUNC.NTZ R18, R18 ;  /* 0x0000001200127305 */ /* 0x000f22000021f100 */
[----:B------:R-:W-:Y:S05]  /*16f0*/  BRA `(.L_x_17874) ;  /* 0x0000000400a07947 */ /* 0x000fea0003800000 */
.L_x_17881:
        /* <DEDUP_REMOVED lines=10> */
.L_x_17888:
        /* <DEDUP_REMOVED lines=21> */
.L_x_17892:
[----:B------:R-:W-:Y:S05]  /*18f0*/  BSYNC B1 ;  /* 0x0000000000017941 */ /* 0x000fea0003800000 */
.L_x_17891:
[----:B------:R-:W-:Y:S01]  /*1900*/  IMAD.SHL.U32 R3, R3, 0x100000, RZ ;  /* 0x0010000003037824 */ /* 0x000fe200078e00ff */
[----:B------:R-:W-:-:S04]  /*1910*/  LEA R5, R0, 0x3b800000, 0x17 ;  /* 0x3b80000000057811 */ /* 0x000fc800078eb8ff */
[----:B------:R-:W-:-:S07]  /*1920*/  LOP3.LUT R18, R5, R3, R18, 0xfe, !PT ;  /* 0x0000000305127212 */ /* 0x000fce00078efe12 */
.L_x_17890:
[----:B------:R-:W-:Y:S05]  /*1930*/  BSYNC B0 ;  /* 0x0000000000007941 */ /* 0x000fea0003800000 */
.L_x_17889:
[----:B------:R-:W0:Y:S01]  /*1940*/  F2I.FTZ.TRUNC.NTZ R18, R18 ;  /* 0x0000001200127305 */ /* 0x000e22000021f100 */
[----:B------:R-:W-:Y:S05]  /*1950*/  BRA `(.L_x_17874) ;  /* 0x0000000400087947 */ /* 0x000fea0003800000 */
.L_x_17887:
        /* <DEDUP_REMOVED lines=21> */
.L_x_17896:
[----:B------:R-:W-:Y:S05]  /*1ab0*/  BSYNC B1 ;  /* 0x0000000000017941 */ /* 0x000fea0003800000 */
.L_x_17895:
[----:B------:R-:W-:Y:S01]  /*1ac0*/  IMAD.SHL.U32 R3, R3, 0x200000, RZ ;  /* 0x0020000003037824 */ /* 0x000fe200078e00ff */
[----:B------:R-:W-:-:S04]  /*1ad0*/  LEA R5, R0, 0x37800000, 0x17 ;  /* 0x3780000000057811 */ /* 0x000fc800078eb8ff */
[----:B------:R-:W-:-:S07]  /*1ae0*/  LOP3.LUT R18, R5, R3, R18, 0xfe, !PT ;  /* 0x0000000305127212 */ /* 0x000fce00078efe12 */
.L_x_17894:
[----:B------:R-:W-:Y:S05]  /*1af0*/  BSYNC B0 ;  /* 0x0000000000007941 */ /* 0x000fea0003800000 */
.L_x_17893:
[----:B------:R-:W0:Y:S01]  /*1b00*/  F2I.FTZ.TRUNC.NTZ R18, R18 ;  /* 0x0000001200127305 */ /* 0x000e22000021f100 */
[----:B------:R-:W-:Y:S05]  /*1b10*/  BRA `(.L_x_17874) ;  /* 0x0000000000987947 */ /* 0x000fea0003800000 */
.L_x_17886:
        /* <DEDUP_REMOVED lines=14> */
.L_x_17900:
[----:B------:R-:W-:Y:S05]  /*1c00*/  BSYNC B0 ;  /* 0x0000000000007941 */ /* 0x000fea0003800000 */
.L_x_17899:
[----:B------:R-:W0:Y:S01]  /*1c10*/  F2I.FTZ.TRUNC.NTZ R18, R18 ;  /* 0x0000001200127305 */ /* 0x000e22000021f100 */
[----:B------:R-:W-:Y:S05]  /*1c20*/  BRA `(.L_x_17874) ;  /* 0x0000000000547947 */ /* 0x000fea0003800000 */
.L_x_17873:
        /* <DEDUP_REMOVED lines=17> */
.L_x_17901:
[----:B------:R-:W-:Y:S05]  /*1d40*/  BRA `(.L_x_17874) ;  /* 0x00000000000c7947 */ /* 0x000fea0003800000 */
.L_x_17898:
[----:B------:R0:W5:Y:S01]  /*1d50*/  LDG.E R18, desc[UR36][R4.64] ;  /* 0x0000002404127981 */ /* 0x000162000c1e1900 */
[----:B------:R-:W-:Y:S05]  /*1d60*/  BRA `(.L_x_17874) ;  /* 0x0000000000047947 */ /* 0x000fea0003800000 */
.L_x_17897:
[----:B------:R0:W5:Y:S02]  /*1d70*/  LDG.E R18, desc[UR36][R4.64] ;  /* 0x0000002404127981 */ /* 0x000164000c1e1900 */
.L_x_17874:
[----:B------:R-:W-:-:S07]  /*1d80*/  VIADD R17, R17, 0x80 ;  /* 0x0000008011117836 */ /* 0x000fce0000000000 */
.L_x_17868:
[----:B------:R-:W-:Y:S05]  /*1d90*/  BSYNC B6 ;  /* 0x0000000000067941 */ /* 0x000fea0003800000 */
.L_x_17867:
[----:B------:R-:W-:Y:S01]  /*1da0*/  ISETP.GE.AND P0, PT, R17, R16, PT ;  /* 0x000000101100720c */ /* 0x000fe20003f06270 */
[----:B------:R-:W-:Y:S01]  /*1db0*/  BSSY B6, `(.L_x_17902) ;  /* 0x00000e8000067945 */ /* 0x000fe20003800000 */
[----:B0-----:R-:W-:Y:S02]  /*1dc0*/  IMAD.MOV.U32 R25, RZ, RZ, RZ ;  /* 0x000000ffff197224 */ /* 0x001fe400078e00ff */
[----:B------:R-:W-:-:S09]  /*1dd0*/  IMAD.MOV.U32 R22, RZ, RZ, RZ ;  /* 0x000000ffff167224 */ /* 0x000fd200078e00ff */
[----:B------:R-:W-:Y:S05]  /*1de0*/  @P0 BRA `(.L_x_17903) ;  /* 0x0000000c00900947 */ /* 0x000fea0003800000 */
[----:B-1-34-:R-:W0:Y:S01]  /*1df0*/  LDC.64 R4, c[0x0][0x228] ;  /* 0x00008a00ff047b82 */ /* 0x01ae220000000a00 */
        /* <DEDUP_REMOVED lines=19> */
.L_x_17907:
[----:B------:R0:W5:Y:S01]  /*1f30*/  LDG.E.U8 R22, desc[UR36][R4.64] ;  /* 0x0000002404167981 */ /* 0x000162000c1e1100 */
[----:B------:R-:W-:Y:S05]  /*1f40*/  BRA `(.L_x_17909) ;  /* 0x0000000c00347947 */ /* 0x000fea0003800000 */
.L_x_17906:
        /* <DEDUP_REMOVED lines=8> */
.L_x_17911:
[----:B------:R0:W5:Y:S01]  /*1fd0*/  LDG.E R22, desc[UR36][R4.64] ;  /* 0x0000002404167981 */ /* 0x000162000c1e1900 */
[----:B------:R-:W-:Y:S05]  /*1fe0*/  BRA `(.L_x_17909) ;  /* 0x0000000c000c7947 */ /* 0x000fea0003800000 */
.L_x_17910:
[----:B------:R0:W5:Y:S01]  /*1ff0*/  LDG.E.S16 R22, desc[UR36][R4.64] ;  /* 0x0000002404167981 */ /* 0x000162000c1e1700 */
[----:B------:R-:W-:Y:S05]  /*2000*/  BRA `(.L_x_17909) ;  /* 0x0000000c00047947 */ /* 0x000fea0003800000 */
.L_x_17905:
        /* <DEDUP_REMOVED lines=9> */
.L_x_17913:
[----:B------:R-:W2:Y:S02]  /*20a0*/  LDG.E.U16 R4, desc[UR36][R4.64] ;  /* 0x0000002404047981 */ /* 0x000ea4000c1e1500 */
[----:B--2---:R-:W-:-:S06]  /*20b0*/  HADD2.F32 R22, -RZ, R4.H0_H0 ;  /* 0x20000004ff167230 */ /* 0x004fcc0000004100 */
[----:B------:R-:W0:Y:S01]  /*20c0*/  F2I.FTZ.TRUNC.NTZ R22, R22 ;  /* 0x0000001600167305 */ /* 0x000e22000021f100 */
[----:B------:R-:W-:Y:S05]  /*20d0*/  BRA `(.L_x_17909) ;  /* 0x0000000800d07947 */ /* 0x000fea0003800000 */
.L_x_17912:
        /* <DEDUP_REMOVED lines=9> */
.L_x_17915:
[----:B------:R-:W2:Y:S02]  /*2170*/  LDG.E.U16 R4, desc[UR36][R4.64] ;  /* 0x0000002404047981 */ /* 0x000ea4000c1e1500 */
[----:B--2---:R-:W-:-:S06]  /*2180*/  HADD2.F32 R22, -RZ, R4.H0_H0 ;  /* 0x20000004ff167230 */ /* 0x004fcc0000004100 */
[----:B------:R-:W0:Y:S01]  /*2190*/  F2I.FTZ.TRUNC.NTZ R22, R22 ;  /* 0x0000001600167305 */ /* 0x000e22000021f100 */
[----:B------:R-:W-:Y:S05]  /*21a0*/  BRA `(.L_x_17909) ;  /* 0x00000008009c7947 */ /* 0x000fea0003800000 */
.L_x_17914:
[----:B------:R-:W2:Y:S02]  /*21b0*/  LDG.E.64 R22, desc[UR36][R4.64] ;  /* 0x0000002404167981 */ /* 0x000ea4000c1e1b00 */
[----:B--2---:R0:W1:Y:S01]  /*21c0*/  F2I.F64.TRUNC R22, R22 ;  /* 0x0000001600167311 */ /* 0x004062000030d100 */
[----:B------:R-:W-:Y:S05]  /*21d0*/  BRA `(.L_x_17909) ;  /* 0x0000000800907947 */ /* 0x000fea0003800000 */
.L_x_17904:
        /* <DEDUP_REMOVED lines=12> */
.L_x_17918:
[----:B------:R-:W2:Y:S02]  /*22a0*/  LDG.E.64 R4, desc[UR36][R4.64] ;  /* 0x0000002404047981 */ /* 0x000ea4000c1e1b00 */
[----:B--2---:R0:W1:Y:S01]  /*22b0*/  F2I.F64.TRUNC R22, R4 ;  /* 0x0000000400167311 */ /* 0x004062000030d100 */
[----:B------:R-:W-:Y:S05]  /*22c0*/  BRA `(.L_x_17909) ;  /* 0x0000000800547947 */ /* 0x000fea0003800000 */
.L_x_17917:
        /* <DEDUP_REMOVED lines=27> */
.L_x_17920:
        /* <DEDUP_REMOVED lines=14> */
.L_x_17919:
[----:B------:R-:W2:Y:S02]  /*2560*/  LDG.E.U16 R22, desc[UR36][R4.64] ;  /* 0x0000002404167981 */ /* 0x000ea4000c1e1500 */
[----:B--2---:R-:W-:-:S06]  /*2570*/  IMAD.U32 R22, R22, 0x10000, RZ ;  /* 0x0001000016167824 */ /* 0x004fcc00078e00ff */
[----:B------:R-:W0:Y:S01]  /*2580*/  F2I.FTZ.TRUNC.NTZ R22, R22 ;  /* 0x0000001600167305 */ /* 0x000e22000021f100 */
[----:B------:R-:W-:Y:S05]  /*2590*/  BRA `(.L_x_17909) ;  /* 0x0000000400a07947 */ /* 0x000fea0003800000 */
.L_x_17916:
        /* <DEDUP_REMOVED lines=10> */
.L_x_17923:
        /* <DEDUP_REMOVED lines=21> */
.L_x_17927:
[----:B------:R-:W-:Y:S05]  /*2790*/  BSYNC B1 ;  /* 0x0000000000017941 */ /* 0x000fea0003800000 */
.L_x_17926:
[----:B------:R-:W-:Y:S01]  /*27a0*/  IMAD.SHL.U32 R3, R3, 0x100000, RZ ;  /* 0x0010000003037824 */ /* 0x000fe200078e00ff */
[----:B------:R-:W-:-:S04]  /*27b0*/  LEA R5, R0, 0x3b800000, 0x17 ;  /* 0x3b80000000057811 */ /* 0x000fc800078eb8ff */
[----:B------:R-:W-:-:S07]  /*27c0*/  LOP3.LUT R22, R5, R3, R22, 0xfe, !PT ;  /* 0x0000000305167212 */ /* 0x000fce00078efe16 */
.L_x_17925:
[----:B------:R-:W-:Y:S05]  /*27d0*/  BSYNC B0 ;  /* 0x0000000000007941 */ /* 0x000fea0003800000 */
.L_x_17924:
[----:B------:R-:W1:Y:S01]  /*27e0*/  F2I.FTZ.TRUNC.NTZ R22, R22 ;  /* 0x0000001600167305 */ /* 0x000e62000021f100 */
[----:B------:R-:W-:Y:S05]  /*27f0*/  BRA `(.L_x_17909) ;  /* 0x0000000400087947 */ /* 0x000fea0003800000 */
.L_x_17922:
        /* <DEDUP_REMOVED lines=21> */
.L_x_17931:
[----:B------:R-:W-:Y:S05]  /*2950*/  BSYNC B1 ;  /* 0x0000000000017941 */ /* 0x000fea0003800000 */
.L_x_17930:
[----:B------:R-:W-:Y:S01]  /*2960*/  IMAD.SHL.U32 R3, R3, 0x200000, RZ ;  /* 0x0020000003037824 */ /* 0x000fe200078e00ff */
[----:B------:R-:W-:-:S04]  /*2970*/  LEA R5, R0, 0x37800000, 0x17 ;  /* 0x3780000000057811 */ /* 0x000fc800078eb8ff */
[----:B------:R-:W-:-:S07]  /*2980*/  LOP3.LUT R22, R5, R3, R22, 0xfe, !PT ;  /* 0x0000000305167212 */ /* 0x000fce00078efe16 */
.L_x_17929:
[----:B------:R-:W-:Y:S05]  /*2990*/  BSYNC B0 ;  /* 0x0000000000007941 */ /* 0x000fea0003800000 */
.L_x_17928:
[----:B------:R-:W2:Y:S01]  /*29a0*/  F2I.FTZ.TRUNC.NTZ R22, R22 ;  /* 0x0000001600167305 */ /* 0x000ea2000021f100 */
[----:B------:R-:W-:Y:S05]  /*29b0*/  BRA `(.L_x_17909) ;  /* 0x0000000000987947 */ /* 0x000fea0003800000 */
.L_x_17921:
        /* <DEDUP_REMOVED lines=14> */
.L_x_17935:
[----:B------:R-:W-:Y:S05]  /*2aa0*/  BSYNC B0 ;  /* 0x0000000000007941 */ /* 0x000fea0003800000 */
.L_x_17934:
[----:B------:R-:W4:Y:S01]  /*2ab0*/  F2I.FTZ.TRUNC.NTZ R22, R22 ;  /* 0x0000001600167305 */ /* 0x000f22000021f100 */
[----:B------:R-:W-:Y:S05]  /*2ac0*/  BRA `(.L_x_17909) ;  /* 0x0000000000547947 */ /* 0x000fea0003800000 */
.L_x_17908:
        /* <DEDUP_REMOVED lines=17> */
.L_x_17936:
[----:B------:R-:W-:Y:S05]  /*2be0*/  BRA `(.L_x_17909) ;  /* 0x00000000000c7947 */ /* 0x000fea0003800000 */
.L_x_17933:
[----:B------:R0:W5:Y:S01]  /*2bf0*/  LDG.E R22, desc[UR36][R4.64] ;  /* 0x0000002404167981 */ /* 0x000162000c1e1900 */
[----:B------:R-:W-:Y:S05]  /*2c00*/  BRA `(.L_x_17909) ;  /* 0x0000000000047947 */ /* 0x000fea0003800000 */
.L_x_17932:
[----:B------:R3:W5:Y:S02]  /*2c10*/  LDG.E R22, desc[UR36][R4.64] ;  /* 0x0000002404167981 */ /* 0x000764000c1e1900 */
.L_x_17909:
[----:B------:R-:W-:-:S07]  /*2c20*/  VIADD R17, R17, 0x80 ;  /* 0x0000008011117836 */ /* 0x000fce0000000000 */
.L_x_17903:
[----:B------:R-:W-:Y:S05]  /*2c30*/  BSYNC B6 ;  /* 0x0000000000067941 */ /* 0x000fea0003800000 */
.L_x_17902:
        /* <DEDUP_REMOVED lines=22> */
.L_x_17942:
[----:B------:R0:W5:Y:S01]  /*2da0*/  LDG.E.U8 R25, desc[UR36][R4.64] ;  /* 0x0000002404197981 */ /* 0x000162000c1e1100 */
[----:B------:R-:W-:Y:S05]  /*2db0*/  BRA `(.L_x_17938) ;  /* 0x0000000c00307947 */ /* 0x000fea0003800000 */
.L_x_17941:
        /* <DEDUP_REMOVED lines=8> */
.L_x_17945:
[----:B------:R0:W5:Y:S01]  /*2e40*/  LDG.E R25, desc[UR36][R4.64] ;  /* 0x0000002404197981 */ /* 0x000162000c1e1900 */
[----:B------:R-:W-:Y:S05]  /*2e50*/  BRA `(.L_x_17938) ;  /* 0x0000000c00087947 */ /* 0x000fea0003800000 */
.L_x_17944:
[----:B------:R0:W5:Y:S01]  /*2e60*/  LDG.E.S16 R25, desc[UR36][R4.64] ;  /* 0x0000002404197981 */ /* 0x000162000c1e1700 */
[----:B------:R-:W-:Y:S05]  /*2e70*/  BRA `(.L_x_17938) ;  /* 0x0000000c00007947 */ /* 0x000fea0003800000 */
.L_x_17940:
        /* <DEDUP_REMOVED lines=9> */
.L_x_17947:
[----:B------:R-:W2:Y:S02]  /*2f10*/  LDG.E.U16 R4, desc[UR36][R4.64] ;  /* 0x0000002404047981 */ /* 0x000ea4000c1e1500 */
[----:B--2---:R-:W-:-:S06]  /*2f20*/  HADD2.F32 R25, -RZ, R4.H0_H0 ;  /* 0x20000004ff197230 */ /* 0x004fcc0000004100 */
[----:B------:R-:W0:Y:S01]  /*2f30*/  F2I.FTZ.TRUNC.NTZ R25, R25 ;  /* 0x0000001900197305 */ /* 0x000e22000021f100 */
[----:B------:R-:W-:Y:S05]  /*2f40*/  BRA `(.L_x_17938) ;  /* 0x0000000800cc7947 */ /* 0x000fea0003800000 */
.L_x_17946:
        /* <DEDUP_REMOVED lines=9> */
.L_x_17949:
[----:B------:R-:W2:Y:S02]  /*2fe0*/  LDG.E.U16 R4, desc[UR36][R4.64] ;  /* 0x0000002404047981 */ /* 0x000ea4000c1e1500 */
[----:B--2---:R-:W-:-:S06]  /*2ff0*/  HADD2.F32 R25, -RZ, R4.H0_H0 ;  /* 0x20000004ff197230 */ /* 0x004fcc0000004100 */
[----:B------:R-:W0:Y:S01]  /*3000*/  F2I.FTZ.TRUNC.NTZ R25, R25 ;  /* 0x0000001900197305 */ /* 0x000e22000021f100 */
[----:B------:R-:W-:Y:S05]  /*3010*/  BRA `(.L_x_17938) ;  /* 0x0000000800987947 */ /* 0x000fea0003800000 */
.L_x_17948:
[----:B------:R-:W2:Y:S02]  /*3020*/  LDG.E.64 R4, desc[UR36][R4.64] ;  /* 0x0000002404047981 */ /* 0x000ea4000c1e1b00 */
[----:B--2---:R0:W1:Y:S01]  /*3030*/  F2I.F64.TRUNC R25, R4 ;  /* 0x0000000400197311 */ /* 0x004062000030d100 */
[----:B------:R-:W-:Y:S05]  /*3040*/  BRA `(.L_x_17938) ;  /* 0x00000008008c7947 */ /* 0x000fea0003800000 */
.L_x_17939:
        /* <DEDUP_REMOVED lines=12> */
.L_x_17952:
[----:B------:R-:W2:Y:S02]  /*3110*/  LDG.E.64 R4, desc[UR36][R4.64] ;  /* 0x0000002404047981 */ /* 0x000ea4000c1e1b00 */
[----:B--2---:R0:W1:Y:S01]  /*3120*/  F2I.F64.TRUNC R25, R4 ;  /* 0x0000000400197311 */ /* 0x004062000030d100 */
[----:B------:R-:W-:Y:S05]  /*3130*/  BRA `(.L_x_17938) ;  /* 0x0000000800507947 */ /* 0x000fea0003800000 */
.L_x_17951:
        /* <DEDUP_REMOVED lines=27> */
.L_x_17954:
        /* <DEDUP_REMOVED lines=14> */
.L_x_17953:
[----:B------:R-:W2:Y:S02]  /*33d0*/  LDG.E.U16 R25, desc[UR36][R4.64] ;  /* 0x0000002404197981 */ /* 0x000ea4000c1e1500 */
[----:B--2---:R-:W-:-:S06]  /*33e0*/  IMAD.U32 R25, R25, 0x10000, RZ ;  /* 0x0001000019197824 */ /* 0x004fcc00078e00ff */
[----:B------:R-:W0:Y:S01]  /*33f0*/  F2I.FTZ.TRUNC.NTZ R25, R25 ;  /* 0x0000001900197305 */ /* 0x000e22000021f100 */
[----:B------:R-:W-:Y:S05]  /*3400*/  BRA `(.L_x_17938) ;  /* 0x00000004009c7947 */ /* 0x000fea0003800000 */
.L_x_17950:
        /* <DEDUP_REMOVED lines=10> */
.L_x_17957:
        /* <DEDUP_REMOVED lines=21> */
.L_x_17961:
[----:B------:R-:W-:Y:S05]  /*3600*/  BSYNC B1 ;  /* 0x0000000000017941 */ /* 0x000fea0003800000 */
.L_x_17960:
[----:B------:R-:W-:Y:S01]  /*3610*/  IMAD.SHL.U32 R3, R3, 0x100000, RZ ;  /* 0x0010000003037824 */ /* 0x000fe200078e00ff */
[----:B------:R-:W-:-:S04]  /*3620*/  LEA R0, R0, 0x3b800000, 0x17 ;  /* 0x3b80000000007811 */ /* 0x000fc800078eb8ff */
[----:B------:R-:W-:-:S07]  /*3630*/  LOP3.LUT R25, R0, R3, R25, 0xfe, !PT ;  /* 0x0000000300197212 */ /* 0x000fce00078efe19 */
.L_x_17959:
[----:B------:R-:W-:Y:S05]  /*3640*/  BSYNC B0 ;  /* 0x0000000000007941 */ /* 0x000fea0003800000 */
.L_x_17958:
[----:B------:R-:W0:Y:S01]  /*3650*/  F2I.FTZ.TRUNC.NTZ R25, R25 ;  /* 0x0000001900197305 */ /* 0x000e22000021f100 */
[----:B------:R-:W-:Y:S05]  /*3660*/  BRA `(.L_x_17938) ;  /* 0x0000000400047947 */ /* 0x000fea0003800000 */
.L_x_17956:
        /* <DEDUP_REMOVED lines=21> */
.L_x_17965:
[----:B------:R-:W-:Y:S05]  /*37c0*/  BSYNC B1 ;  /* 0x0000000000017941 */ /* 0x000fea0003800000 */
.L_x_17964:
[----:B------:R-:W-:Y:S01]  /*37d0*/  IMAD.SHL.U32 R3, R3, 0x200000, RZ ;  /* 0x0020000003037824 */ /* 0x000fe200078e00ff */
[----:B------:R-:W-:-:S04]  /*37e0*/  LEA R0, R0, 0x37800000, 0x17 ;  /* 0x3780000000007811 */ /* 0x000fc800078eb8ff */
[----:B------:R-:W-:-:S07]  /*37f0*/  LOP3.LUT R25, R0, R3, R25, 0xfe, !PT ;  /* 0x0000000300197212 */ /* 0x000fce00078efe19 */
.L_x_17963:
[----:B------:R-:W-:Y:S05]  /*3800*/  BSYNC B0 ;  /* 0x0000000000007941 */ /* 0x000fea0003800000 */
.L_x_17962:
[----:B------:R-:W0:Y:S01]  /*3810*/  F2I.FTZ.TRUNC.NTZ R25, R25 ;  /* 0x0000001900197305 */ /* 0x000e22000021f100 */
[----:B------:R-:W-:Y:S05]  /*3820*/  BRA `(.L_x_17938) ;  /* 0x0000000000947947 */ /* 0x000fea0003800000 */
.L_x_17955:
        /* <DEDUP_REMOVED lines=14> */
.L_x_17969:
[----:B------:R-:W-:Y:S05]  /*3910*/  BSYNC B0 ;  /* 0x0000000000007941 */ /* 0x000fea0003800000 */
.L_x_17968:
[----:B------:R-:W0:Y:S01]  /*3920*/  F2I.FTZ.TRUNC.NTZ R25, R25 ;  /* 0x0000001900197305 */ /* 0x000e22000021f100 */
[----:B------:R-:W-:Y:S05]  /*3930*/  BRA `(.L_x_17938) ;  /* 0x0000000000507947 */ /* 0x000fea0003800000 */
.L_x_17943:
        /* <DEDUP_REMOVED lines=16> */
.L_x_17970:
[----:B------:R-:W-:Y:S05]  /*3a40*/  BRA `(.L_x_17938) ;  /* 0x00000000000c7947 */ /* 0x000fea0003800000 */
.L_x_17967:
[----:B------:R0:W5:Y:S01]  /*3a50*/  LDG.E R25, desc[UR36][R4.64] ;  /* 0x0000002404197981 */ /* 0x000162000c1e1900 */
[----:B------:R-:W-:Y:S05]  /*3a60*/  BRA `(.L_x_17938) ;  /* 0x0000000000047947 */ /* 0x000fea0003800000 */
.L_x_17966:
[----:B------:R0:W5:Y:S02]  /*3a70*/  LDG.E R25, desc[UR36][R4.64] ;  /* 0x0000002404197981 */ /* 0x000164000c1e1900 */
.L_x_17938:
[----:B------:R-:W-:Y:S05]  /*3a80*/  BSYNC B6 ;  /* 0x0000000000067941 */ /* 0x000fea0003800000 */
.L_x_17937:
        /* <DEDUP_REMOVED lines=11> */
[-C--:B-----5:R-:W-:Y:S01]  /*3b40*/  IABS R3, R24.reuse ;  /* 0x0000001800037213 */ /* 0x0a0fe20000000000 */
[----:B------:R-:W0:Y:S01]  /*3b50*/  LDC R9, c[0x0][0x218] ;  /* 0x00008600ff097b82 */ /* 0x000e220000000800 */
[----:B------:R-:W-:Y:S02]  /*3b60*/  IABS R8, R24 ;  /* 0x0000001800087213 */ /* 0x000fe40000000000 */
[----:B--2---:R-:W1:Y:S03]  /*3b70*/  I2F.RP R0, R3 ;  /* 0x0000000300007306 */ /* 0x004e660000209400 */
[----:B------:R-:W-:-:S05]  /*3b80*/  IMAD.MOV R8, RZ, RZ, -R8 ;  /* 0x000000ffff087224 */ /* 0x000fca00078e0a08 */
[----:B-1----:R-:W1:Y:S02]  /*3b90*/  MUFU.RCP R0, R0 ;  /* 0x0000000000007308 */ /* 0x002e640000001000 */
[----:B-1----:R-:W-:Y:S01]  /*3ba0*/  VIADD R4, R0, 0xffffffe ;  /* 0x0ffffffe00047836 */ /* 0x002fe20000000000 */
[----:B0-----:R-:W-:-:S05]  /*3bb0*/  IABS R0, R9 ;  /* 0x0000000900007213 */ /* 0x001fca0000000000 */
[----:B------:R0:W1:Y:S02]  /*3bc0*/  F2I.FTZ.U32.TRUNC.NTZ R5, R4 ;  /* 0x0000000400057305 */ /* 0x000064000021f000 */
        /* <DEDUP_REMOVED lines=17> */
.L_x_17972:
[----:B------:R-:W-:Y:S05]  /*3ce0*/  BSYNC B0 ;  /* 0x0000000000007941 */ /* 0x000fea0003800000 */
.L_x_17971:
[----:B------:R-:W-:Y:S04]  /*3cf0*/  BSSY B0, `(.L_x_17973) ;  /* 0x000001c000007945 */ /* 0x000fe80003800000 */
[----:B------:R-:W-:Y:S05]  /*3d00*/  @P3 BRA `(.L_x_17974) ;  /* 0x0000000000683947 */ /* 0x000fea0003800000 */
        /* <DEDUP_REMOVED lines=26> */
.L_x_17974:
[----:B------:R-:W-:Y:S05]  /*3eb0*/  BSYNC B0 ;  /* 0x0000000000007941 */ /* 0x000fea0003800000 */
.L_x_17973:
[----:B------:R-:W-:Y:S04]  /*3ec0*/  BSSY B0, `(.L_x_17975) ;  /* 0x000001c000007945 */ /* 0x000fe80003800000 */
[----:B------:R-:W-:Y:S05]  /*3ed0*/  @P0 BRA `(.L_x_17976) ;  /* 0x0000000000680947 */ /* 0x000fea0003800000 */
[-C--:B--2--5:R-:W-:Y:S01]  /*3ee0*/  IABS R3, R22.reuse ;  /* 0x0000001600037213 */ /* 0x0a4fe20000000000 */
[----:B------:R-:W0:Y:S01]  /*3ef0*/  LDC R11, c[0x0][0x218] ;  /* 0x00008600ff0b7b82 */ /* 0x000e220000000800 */
[----:B------:R-:W-:Y:S02]  /*3f00*/  IABS R8, R22 ;  /* 0x0000001600087213 */ /* 0x000fe40000000000 */
[----:B------:R-:W1:Y:S03]  /*3f10*/  I2F.RP R0, R3 ;  /* 0x0000000300007306 */ /* 0x000e660000209400 */
        /* <DEDUP_REMOVED lines=22> */
.L_x_17976:
[----:B------:R-:W-:Y:S05]  /*4080*/  BSYNC B0 ;  /* 0x0000000000007941 */ /* 0x000fea0003800000 */
.L_x_17975:
        /* <DEDUP_REMOVED lines=24> */
[----:B------:R-:W-:-:S07]  /*4210*/  ISETP.GE.AND P3, PT, R0, RZ, PT ;  /* 0x000000ff0000720c */ /* 0x000fce0003f66270 */
[----:B------:R-:W-:-:S06]  /*4220*/  @P0 VIADD R22, R22, 0x1 ;  /* 0x0000000116160836 */ /* 0x000fcc0000000000 */
[----:B------:R-:W-:Y:S01]  /*4230*/  @!P3 IMAD.MOV R22, RZ, RZ, -R22 ;  /* 0x000000ffff16b224 */ /* 0x000fe200078e0a16 */
[----:B------:R-:W-:-:S07]  /*4240*/  @!P1 LOP3.LUT R22, RZ, R25, RZ, 0x33, !PT ;  /* 0x00000019ff169212 */ /* 0x000fce00078e33ff */
.L_x_17978:
[----:B------:R-:W-:Y:S05]  /*4250*/  BSYNC B0 ;  /* 0x0000000000007941 */ /* 0x000fea0003800000 */
.L_x_17977:
        /* <DEDUP_REMOVED lines=22> */
.L_x_17984:
[----:B------:R0:W-:Y:S01]  /*43c0*/  STG.E.U8 desc[UR36][R8.64], R5 ;  /* 0x0000000508007986 */ /* 0x0001e2000c101124 */
[----:B------:R-:W-:Y:S01]  /*43d0*/  IMAD.MOV.U32 R23, RZ, RZ, R19 ;  /* 0x000000ffff177224 */ /* 0x000fe200078e0013 */
[----:B------:R-:W-:Y:S06]  /*43e0*/  BRA `(.L_x_17980) ;  /* 0x0000000c00a87947 */ /* 0x000fec0003800000 */
.L_x_17983:
        /* <DEDUP_REMOVED lines=11> */
.L_x_17987:
[----:B------:R3:W-:Y:S01]  /*44a0*/  STG.E desc[UR36][R8.64], R5 ;  /* 0x0000000508007986 */ /* 0x0007e2000c101924 */
[----:B------:R-:W-:Y:S01]  /*44b0*/  IMAD.MOV.U32 R23, RZ, RZ, R19 ;  /* 0x000000ffff177224 */ /* 0x000fe200078e0013 */
[----:B------:R-:W-:Y:S06]  /*44c0*/  BRA `(.L_x_17980) ;  /* 0x0000000c00707947 */ /* 0x000fec0003800000 */
.L_x_17986:
[----:B------:R0:W-:Y:S01]  /*44d0*/  STG.E.U16 desc[UR36][R8.64], R5 ;  /* 0x0000000508007986 */ /* 0x0001e2000c101524 */
[----:B------:R-:W-:Y:S01]  /*44e0*/  IMAD.MOV.U32 R23, RZ, RZ, R19 ;  /* 0x000000ffff177224 */ /* 0x000fe200078e0013 */
[----:B------:R-:W-:Y:S06]  /*44f0*/  BRA `(.L_x_17980) ;  /* 0x0000000c00647947 */ /* 0x000fec0003800000 */
.L_x_17982:
        /* <DEDUP_REMOVED lines=10> */
.L_x_17989:
[----:B------:R-:W-:Y:S01]  /*45a0*/  I2FP.F32.S32 R0, R5 ;  /* 0x0000000500007245 */ /* 0x000fe20000201400 */
[----:B------:R-:W-:-:S03]  /*45b0*/  IMAD.MOV.U32 R23, RZ, RZ, R19 ;  /* 0x000000ffff177224 */ /* 0x000fc600078e0013 */
[----:B------:R-:W-:-:S05]  /*45c0*/  F2FP.F16.F32.PACK_AB R0, RZ, R0 ;  /* 0x00000000ff00723e */ /* 0x000fca00000000ff */
[----:B------:R0:W-:Y:S01]  /*45d0*/  STG.E.U16 desc[UR36][R8.64], R0 ;  /* 0x0000000008007986 */ /* 0x0001e2000c101524 */
[----:B------:R-:W-:Y:S05]  /*45e0*/  BRA `(.L_x_17980) ;  /* 0x0000000c00287947 */ /* 0x000fea0003800000 */
.L_x_17988:
        /* <DEDUP_REMOVED lines=11> */
.L_x_17991:
[----:B------:R-:W-:Y:S01]  /*46a0*/  I2FP.F32.S32 R5, R5 ;  /* 0x0000000500057245 */ /* 0x000fe20000201400 */
[----:B------:R-:W-:-:S03]  /*46b0*/  IMAD.MOV.U32 R23, RZ, RZ, R19 ;  /* 0x000000ffff177224 */ /* 0x000fc600078e0013 */
[----:B------:R-:W-:-:S04]  /*46c0*/  F2FP.F16.F32.PACK_AB R3, RZ, R5 ;  /* 0x00000005ff03723e */ /* 0x000fc800000000ff */
[----:B------:R-:W-:-:S05]  /*46d0*/  PRMT R3, R3, 0x5410, RZ ;  /* 0x0000541003037816 */ /* 0x000fca00000000ff */
[----:B------:R0:W-:Y:S01]  /*46e0*/  STG.E desc[UR36][R8.64], R3 ;  /* 0x0000000308007986 */ /* 0x0001e2000c101924 */
[----:B------:R-:W-:Y:S05]  /*46f0*/  BRA `(.L_x_17980) ;  /* 0x0000000800e47947 */ /* 0x000fea0003800000 */
.L_x_17990:
[----:B------:R-:W0:Y:S01]  /*4700*/  I2F.F64 R4, R5 ;  /* 0x0000000500047312 */ /* 0x000e220000201c00 */
[----:B------:R-:W-:Y:S01]  /*4710*/  IMAD.MOV.U32 R23, RZ, RZ, R19 ;  /* 0x000000ffff177224 */ /* 0x000fe200078e0013 */
[----:B0-----:R0:W-:Y:S01]  /*4720*/  STG.E.64 desc[UR36][R8.64], R4 ;  /* 0x0000000408007986 */ /* 0x0011e2000c101b24 */
[----:B------:R-:W-:Y:S05]  /*4730*/  BRA `(.L_x_17980) ;  /* 0x0000000800d47947 */ /* 0x000fea0003800000 */
.L_x_17981:
        /* <DEDUP_REMOVED lines=13> */
.L_x_17994:
[----:B------:R-:W0:Y:S01]  /*4810*/  I2F.F64 R4, R5 ;  /* 0x0000000500047312 */ /* 0x000e220000201c00 */
[----:B------:R-:W-:Y:S01]  /*4820*/  CS2R R6, SRZ ;  /* 0x0000000000067805 */ /* 0x000fe2000001ff00 */
[----:B------:R-:W-:-:S04]  /*4830*/  IMAD.MOV.U32 R23, RZ, RZ, R19 ;  /* 0x000000ffff177224 */ /* 0x000fc800078e0013 */
[----:B0-----:R0:W-:Y:S01]  /*4840*/  STG.E.128 desc[UR36][R8.64], R4 ;  /* 0x0000000408007986 */ /* 0x0011e2000c101d24 */
[----:B------:R-:W-:Y:S05]  /*4850*/  BRA `(.L_x_17980) ;  /* 0x00000008008c7947 */ /* 0x000fea0003800000 */
.L_x_17993:
        /* <DEDUP_REMOVED lines=21> */
.L_x_17998:
[----:B------:R-:W-:Y:S05]  /*49b0*/  BSYNC B0 ;  /* 0x0000000000007941 */ /* 0x000fea0003800000 */
.L_x_17997:
[----:B------:R-:W-:Y:S01]  /*49c0*/  LOP3.LUT R5, R0, R5, RZ, 0xfc, !PT ;  /* 0x0000000500057212 */ /* 0x000fe200078efcff */
[----:B------:R-:W-:-:S04]  /*49d0*/  IMAD.MOV.U32 R23, RZ, RZ, R19 ;  /* 0x000000ffff177224 */ /* 0x000fc800078e0013 */
[----:B------:R0:W-:Y:S01]  /*49e0*/  STG.E.U8 desc[UR36][R8.64], R5 ;  /* 0x0000000508007986 */ /* 0x0001e2000c101124 */
[----:B------:R-:W-:Y:S05]  /*49f0*/  BRA `(.L_x_17980) ;  /* 0x0000000800247947 */ /* 0x000fea0003800000 */
.L_x_17996:
        /* <DEDUP_REMOVED lines=13> */
.L_x_18000:
[----:B------:R-:W-:Y:S01]  /*4ad0*/  IMAD.MOV.U32 R0, RZ, RZ, 0x7f ;  /* 0x0000007fff007424 */ /* 0x000fe200078e00ff */
[----:B------:R-:W-:-:S04]  /*4ae0*/  ISETP.GT.U32.AND P0, PT, R3, 0x7f800000, PT ;  /* 0x7f8000000300780c */ /* 0x000fc80003f04070 */
[----:B------:R-:W-:-:S09]  /*4af0*/  SEL R0, R0, 0x7c, P0 ;  /* 0x0000007c00007807 */ /* 0x000fd20000000000 */
.L_x_18001:
[----:B------:R-:W-:Y:S05]  /*4b00*/  BSYNC B0 ;  /* 0x0000000000007941 */ /* 0x000fea0003800000 */
.L_x_17999:
[----:B------:R-:W-:Y:S01]  /*4b10*/  LOP3.LUT R3, R5, 0x80000000, RZ, 0xc0, !PT ;  /* 0x8000000005037812 */ /* 0x000fe200078ec0ff */
[----:B------:R-:W-:-:S03]  /*4b20*/  IMAD.MOV.U32 R23, RZ, RZ, R19 ;  /* 0x000000ffff177224 */ /* 0x000fc600078e0013 */
[----:B------:R-:W-:-:S04]  /*4b30*/  SHF.R.U32.HI R3, RZ, 0x18, R3 ;  /* 0x00000018ff037819 */ /* 0x000fc80000011603 */
[----:B------:R-:W-:-:S05]  /*4b40*/  LOP3.LUT R3, R0, R3, RZ, 0xfc, !PT ;  /* 0x0000000300037212 */ /* 0x000fca00078efcff */
[----:B------:R0:W-:Y:S01]  /*4b50*/  STG.E.U8 desc[UR36][R8.64], R3 ;  /* 0x0000000308007986 */ /* 0x0001e2000c101124 */
[----:B------:R-:W-:Y:S05]  /*4b60*/  BRA `(.L_x_17980) ;  /* 0x0000000400c87947 */ /* 0x000fea0003800000 */
.L_x_17995:
[----:B------:R-:W-:Y:S01]  /*4b70*/  I2FP.F32.S32 R0, R5 ;  /* 0x0000000500007245 */ /* 0x000fe20000201400 */
[----:B------:R-:W-:-:S03]  /*4b80*/  IMAD.MOV.U32 R23, RZ, RZ, R19 ;  /* 0x000000ffff177224 */ /* 0x000fc600078e0013 */
[----:B------:R-:W-:-:S05]  /*4b90*/  F2FP.BF16.F32.PACK_AB R0, RZ, R0 ;  /* 0x00000000ff00723e */ /* 0x000fca00000010ff */
[----:B------:R0:W-:Y:S01]  /*4ba0*/  STG.E.U16 desc[UR36][R8.64], R0 ;  /* 0x0000000008007986 */ /* 0x0001e2000c101524 */
[----:B------:R-:W-:Y:S05]  /*4bb0*/  BRA `(.L_x_17980) ;  /* 0x0000000400b47947 */ /* 0x000fea0003800000 */
.L_x_17992:
        /* <DEDUP_REMOVED lines=11> */
.L_x_18004:
        /* <DEDUP_REMOVED lines=17> */
.L_x_18007:
[----:B------:R-:W-:-:S04]  /*4d80*/  LOP3.LUT R3, R5, 0x80000000, RZ, 0xc0, !PT ;  /* 0x8000000005037812 */ /* 0x000fc800078ec0ff */
[----:B------:R-:W-:-:S04]  /*4d90*/  SHF.R.U32.HI R3, RZ, 0x18, R3 ;  /* 0x00000018ff037819 */ /* 0x000fc80000011603 */
[----:B------:R-:W-:-:S04]  /*4da0*/  LOP3.LUT R0, R0, R3, RZ, 0xfc, !PT ;  /* 0x0000000300007212 */ /* 0x000fc800078efcff */
[----:B------:R-:W-:-:S07]  /*4db0*/  PRMT R4, R0, 0x7610, R4 ;  /* 0x0000761000047816 */ /* 0x000fce0000000004 */
.L_x_18006:
[----:B------:R-:W-:Y:S05]  /*4dc0*/  BSYNC B0 ;  /* 0x0000000000007941 */ /* 0x000fea0003800000 */
.L_x_18005:
[----:B------:R0:W-:Y:S01]  /*4dd0*/  STG.E.U8 desc[UR36][R8.64], R4 ;  /* 0x0000000408007986 */ /* 0x0001e2000c101124 */
[----:B------:R-:W-:Y:S01]  /*4de0*/  IMAD.MOV.U32 R23, RZ, RZ, R19 ;  /* 0x000000ffff177224 */ /* 0x000fe200078e0013 */
[----:B------:R-:W-:Y:S06]  /*4df0*/  BRA `(.L_x_17980) ;  /* 0x0000000400247947 */ /* 0x000fec0003800000 */
.L_x_18003:
        /* <DEDUP_REMOVED lines=17> */
.L_x_18010:
[----:B------:R-:W-:-:S04]  /*4f10*/  LOP3.LUT R3, R5, 0x80000000, RZ, 0xc0, !PT ;  /* 0x8000000005037812 */ /* 0x000fc800078ec0ff */
[----:B------:R-:W-:-:S04]  /*4f20*/  SHF.R.U32.HI R3, RZ, 0x18, R3 ;  /* 0x00000018ff037819 */ /* 0x000fc80000011603 */
[----:B------:R-:W-:-:S04]  /*4f30*/  LOP3.LUT R0, R0, R3, RZ, 0xfc, !PT ;  /* 0x0000000300007212 */ /* 0x000fc800078efcff */
[----:B------:R-:W-:-:S07]  /*4f40*/  PRMT R4, R0, 0x7610, R4 ;  /* 0x0000761000047816 */ /* 0x000fce0000000004 */
.L_x_18009:
[----:B------:R-:W-:Y:S05]  /*4f50*/  BSYNC B0 ;  /* 0x0000000000007941 */ /* 0x000fea0003800000 */
.L_x_18008:
[----:B------:R0:W-:Y:S01]  /*4f60*/  STG.E.U8 desc[UR36][R8.64], R4 ;  /* 0x0000000408007986 */ /* 0x0001e2000c101124 */
[----:B------:R-:W-:Y:S01]  /*4f70*/  IMAD.MOV.U32 R23, RZ, RZ, R19 ;  /* 0x000000ffff177224 */ /* 0x000fe200078e0013 */
[----:B------:R-:W-:Y:S06]  /*4f80*/  BRA `(.L_x_17980) ;  /* 0x0000000000c07947 */ /* 0x000fec0003800000 */
.L_x_18002:
        /* <DEDUP_REMOVED lines=23> */
.L_x_17985:
        /* <DEDUP_REMOVED lines=16> */
.L_x_18013:
[----:B------:R-:W-:Y:S01]  /*5200*/  IMAD.MOV.U32 R23, RZ, RZ, R19 ;  /* 0x000000ffff177224 */ /* 0x000fe200078e0013 */
[----:B------:R-:W-:Y:S06]  /*5210*/  BRA `(.L_x_17980) ;  /* 0x00000000001c7947 */ /* 0x000fec0003800000 */
.L_x_18012:
[--C-:B------:R-:W-:Y:S01]  /*5220*/  SHF.R.S32.HI R7, RZ, 0x1f, R5.reuse ;  /* 0x0000001fff077819 */ /* 0x100fe20000011405 */
[----:B------:R-:W-:Y:S02]  /*5230*/  IMAD.MOV.U32 R6, RZ, RZ, R5 ;  /* 0x000000ffff067224 */ /* 0x000fe400078e0005 */
[----:B------:R-:W-:-:S03]  /*5240*/  IMAD.MOV.U32 R23, RZ, RZ, R19 ;  /* 0x000000ffff177224 */ /* 0x000fc600078e0013 */
[----:B------:R0:W-:Y:S01]  /*5250*/  STG.E.64 desc[UR36][R8.64], R6 ;  /* 0x0000000608007986 */ /* 0x0001e2000c101b24 */
[----:B------:R-:W-:Y:S05]  /*5260*/  BRA `(.L_x_17980) ;  /* 0x0000000000087947 */ /* 0x000fea0003800000 */
.L_x_18011:
[----:B------:R0:W-:Y:S01]  /*5270*/  STG.E desc[UR36][R8.64], R5 ;  /* 0x0000000508007986 */ /* 0x0001e2000c101924 */
[----:B------:R-:W-:-:S07]  /*5280*/  IMAD.MOV.U32 R23, RZ, RZ, R19 ;  /* 0x000000ffff177224 */ /* 0x000fce00078e0013 */
.L_x_17980:
[----:B------:R-:W-:Y:S05]  /*5290*/  BSYNC B6 ;  /* 0x0000000000067941 */ /* 0x000fea0003800000 */
.L_x_17979:
[----:B------:R-:W-:Y:S01]  /*52a0*/  ISETP.GE.AND P0, PT, R23, R16, PT ;  /* 0x000000101700720c */ /* 0x000fe20003f06270 */
[----:B------:R-:W-:-:S12]  /*52b0*/  BSSY B6, `(.L_x_18014) ;  /* 0x00001d8000067945 */ /* 0x000fd80003800000 */
[----:B------:R-:W-:Y:S05]  /*52c0*/  @P0 BRA `(.L_x_18015) ;  /* 0x0000001c00580947 */ /* 0x000fea0003800000 */
[----:B0--34-:R-:W0:Y:S01]  /*52d0*/  LDC.64 R4, c[0x0][0x220] ;  /* 0x00008800ff047b82 */ /* 0x019e220000000a00 */
[----:B--2---:R-:W-:Y:S01]  /*52e0*/  IMAD R0, R2, 0x200, R23 ;  /* 0x0000020002007824 */ /* 0x004fe200078e0217 */
[----:B-1----:R-:W-:Y:S01]  /*52f0*/  PRMT R6, R17, 0x9910, RZ ;  /* 0x0000991011067816 */ /* 0x002fe200000000ff */
        /* <DEDUP_REMOVED lines=17> */
.L_x_18019:
[----:B-----5:R4:W-:Y:S01]  /*5410*/  STG.E.U8 desc[UR36][R4.64], R24 ;  /* 0x0000001804007986 */ /* 0x0209e2000c101124 */
[----:B------:R-:W-:Y:S05]  /*5420*/  BRA `(.L_x_18021) ;  /* 0x0000000c00487947 */ /* 0x000fea0003800000 */
.L_x_18018:
        /* <DEDUP_REMOVED lines=9> */
.L_x_18023:
[----:B-----5:R2:W-:Y:S01]  /*54c0*/  STG.E desc[UR36][R4.64], R24 ;  /* 0x0000001804007986 */ /* 0x0205e2000c101924 */
[----:B------:R-:W-:Y:S05]  /*54d0*/  BRA `(.L_x_18021) ;  /* 0x0000000c001c7947 */ /* 0x000fea0003800000 */
.L_x_18022:
[----:B-----5:R0:W-:Y:S01]  /*54e0*/  STG.E.U16 desc[UR36][R4.64], R24 ;  /* 0x0000001804007986 */ /* 0x0201e2000c101524 */
[----:B------:R-:W-:Y:S05]  /*54f0*/  BRA `(.L_x_18021) ;  /* 0x0000000c00147947 */ /* 0x000fea0003800000 */
.L_x_18017:
        /* <DEDUP_REMOVED lines=9> */
.L_x_18025:
[----:B-----5:R-:W-:-:S04]  /*5590*/  I2FP.F32.S32 R0, R24 ;  /* 0x0000001800007245 */ /* 0x020fc80000201400 */
[----:B------:R-:W-:-:S05]  /*55a0*/  F2FP.F16.F32.PACK_AB R0, RZ, R0 ;  /* 0x00000000ff00723e */ /* 0x000fca00000000ff */
[----:B------:R0:W-:Y:S01]  /*55b0*/  STG.E.U16 desc[UR36][R4.64], R0 ;  /* 0x0000000004007986 */ /* 0x0001e2000c101524 */
[----:B------:R-:W-:Y:S05]  /*55c0*/  BRA `(.L_x_18021) ;  /* 0x0000000800e07947 */ /* 0x000fea0003800000 */
.L_x_18024:
        /* <DEDUP_REMOVED lines=10> */
.L_x_18027:
[----:B-----5:R-:W-:-:S04]  /*5670*/  I2FP.F32.S32 R24, R24 ;  /* 0x0000001800187245 */ /* 0x020fc80000201400 */
[----:B------:R-:W-:-:S04]  /*5680*/  F2FP.F16.F32.PACK_AB R3, RZ, R24 ;  /* 0x00000018ff03723e */ /* 0x000fc800000000ff */
[----:B------:R-:W-:-:S05]  /*5690*/  PRMT R3, R3, 0x5410, RZ ;  /* 0x0000541003037816 */ /* 0x000fca00000000ff */
[----:B------:R0:W-:Y:S01]  /*56a0*/  STG.E desc[UR36][R4.64], R3 ;  /* 0x0000000304007986 */ /* 0x0001e2000c101924 */
[----:B------:R-:W-:Y:S05]  /*56b0*/  BRA `(.L_x_18021) ;  /* 0x0000000800a47947 */ /* 0x000fea0003800000 */
.L_x_18026:
[----:B-----5:R-:W0:Y:S02]  /*56c0*/  I2F.F64 R24, R24 ;  /* 0x0000001800187312 */ /* 0x020e240000201c00 */
[----:B0-----:R0:W-:Y:S01]  /*56d0*/  STG.E.64 desc[UR36][R4.64], R24 ;  /* 0x0000001804007986 */ /* 0x0011e2000c101b24 */
[----:B------:R-:W-:Y:S05]  /*56e0*/  BRA `(.L_x_18021) ;  /* 0x0000000800987947 */ /* 0x000fea0003800000 */
.L_x_18016:
        /* <DEDUP_REMOVED lines=12> */
.L_x_18030:
[----:B-----5:R-:W0:Y:S01]  /*57b0*/  I2F.F64 R24, R24 ;  /* 0x0000001800187312 */ /* 0x020e220000201c00 */
[----:B------:R-:W-:-:S05]  /*57c0*/  CS2R R26, SRZ ;  /* 0x00000000001a7805 */ /* 0x000fca000001ff00 */
[----:B0-----:R0:W-:Y:S01]  /*57d0*/  STG.E.128 desc[UR36][R4.64], R24 ;  /* 0x0000001804007986 */ /* 0x0011e2000c101d24 */
[----:B------:R-:W-:Y:S05]  /*57e0*/  BRA `(.L_x_18021) ;  /* 0x0000000800587947 */ /* 0x000fea0003800000 */
.L_x_18029:
        /* <DEDUP_REMOVED lines=21> */
.L_x_18034:
[----:B------:R-:W-:Y:S05]  /*5940*/  BSYNC B0 ;  /* 0x0000000000007941 */ /* 0x000fea0003800000 */
.L_x_18033:
[----:B------:R-:W-:-:S05]  /*5950*/  LOP3.LUT R7, R0, R7, RZ, 0xfc, !PT ;  /* 0x0000000700077212 */ /* 0x000fca00078efcff */
[----:B------:R0:W-:Y:S01]  /*5960*/  STG.E.U8 desc[UR36][R4.64], R7 ;  /* 0x0000000704007986 */ /* 0x0001e2000c101124 */
[----:B------:R-:W-:Y:S05]  /*5970*/  BRA `(.L_x_18021) ;  /* 0x0000000400f47947 */ /* 0x000fea0003800000 */
.L_x_18032:
        /* <DEDUP_REMOVED lines=13> */
.L_x_18036:
[----:B------:R-:W-:Y:S01]  /*5a50*/  IMAD.MOV.U32 R0, RZ, RZ, 0x7f ;  /* 0x0000007fff007424 */ /* 0x000fe200078e00ff */
[----:B------:R-:W-:-:S04]  /*5a60*/  ISETP.GT.U32.AND P0, PT, R3, 0x7f800000, PT ;  /* 0x7f8000000300780c */ /* 0x000fc80003f04070 */
[----:B------:R-:W-:-:S09]  /*5a70*/  SEL R0, R0, 0x7c, P0 ;  /* 0x0000007c00007807 */ /* 0x000fd20000000000 */
.L_x_18037:
[----:B------:R-:W-:Y:S05]  /*5a80*/  BSYNC B0 ;  /* 0x0000000000007941 */ /* 0x000fea0003800000 */
.L_x_18035:
[----:B------:R-:W-:-:S04]  /*5a90*/  LOP3.LUT R3, R7, 0x80000000, RZ, 0xc0, !PT ;  /* 0x8000000007037812 */ /* 0x000fc800078ec0ff */
[----:B------:R-:W-:-:S04]  /*5aa0*/  SHF.R.U32.HI R3, RZ, 0x18, R3 ;  /* 0x00000018ff037819 */ /* 0x000fc80000011603 */
[----:B------:R-:W-:-:S05]  /*5ab0*/  LOP3.LUT R3, R0, R3, RZ, 0xfc, !PT ;  /* 0x0000000300037212 */ /* 0x000fca00078efcff */
[----:B------:R0:W-:Y:S01]  /*5ac0*/  STG.E.U8 desc[UR36][R4.64], R3 ;  /* 0x0000000304007986 */ /* 0x0001e2000c101124 */
[----:B------:R-:W-:Y:S05]  /*5ad0*/  BRA `(.L_x_18021) ;  /* 0x00000004009c7947 */ /* 0x000fea0003800000 */
.L_x_18031:
[----:B-----5:R-:W-:-:S04]  /*5ae0*/  I2FP.F32.S32 R0, R24 ;  /* 0x0000001800007245 */ /* 0x020fc80000201400 */
[----:B------:R-:W-:-:S05]  /*5af0*/  F2FP.BF16.F32.PACK_AB R0, RZ, R0 ;  /* 0x00000000ff00723e */ /* 0x000fca00000010ff */
[----:B------:R0:W-:Y:S01]  /*5b00*/  STG.E.U16 desc[UR36][R4.64], R0 ;  /* 0x0000000004007986 */ /* 0x0001e2000c101524 */
[----:B------:R-:W-:Y:S05]  /*5b10*/  BRA `(.L_x_18021) ;  /* 0x00000004008c7947 */ /* 0x000fea0003800000 */
.L_x_18028:
        /* <DEDUP_REMOVED lines=10> */
.L_x_18040:
        /* <DEDUP_REMOVED lines=17> */
.L_x_18043:
[----:B------:R-:W-:-:S04]  /*5cd0*/  LOP3.LUT R0, R7, 0x80000000, RZ, 0xc0, !PT ;  /* 0x8000000007007812 */ /* 0x000fc800078ec0ff */
[----:B------:R-:W-:-:S04]  /*5ce0*/  SHF.R.U32.HI R0, RZ, 0x18, R0 ;  /* 0x00000018ff007819 */ /* 0x000fc80000011600 */
[----:B------:R-:W-:-:S07]  /*5cf0*/  LOP3.LUT R0, R3, R0, RZ, 0xfc, !PT ;  /* 0x0000000003007212 */ /* 0x000fce00078efcff */
.L_x_18042:
[----:B------:R-:W-:Y:S05]  /*5d00*/  BSYNC B0 ;  /* 0x0000000000007941 */ /* 0x000fea0003800000 */
.L_x_18041:
[----:B------:R0:W-:Y:S01]  /*5d10*/  STG.E.U8 desc[UR36][R4.64], R0 ;  /* 0x0000000004007986 */ /* 0x0001e2000c101124 */
[----:B------:R-:W-:Y:S05]  /*5d20*/  BRA `(.L_x_18021) ;  /* 0x0000000400087947 */ /* 0x000fea0003800000 */
.L_x_18039:
        /* <DEDUP_REMOVED lines=17> */
.L_x_18046:
[----:B------:R-:W-:-:S04]  /*5e40*/  LOP3.LUT R0, R7, 0x80000000, RZ, 0xc0, !PT ;  /* 0x8000000007007812 */ /* 0x000fc800078ec0ff */
[----:B------:R-:W-:-:S04]  /*5e50*/  SHF.R.U32.HI R0, RZ, 0x18, R0 ;  /* 0x00000018ff007819 */ /* 0x000fc80000011600 */
[----:B------:R-:W-:-:S07]  /*5e60*/  LOP3.LUT R0, R3, R0, RZ, 0xfc, !PT ;  /* 0x0000000003007212 */ /* 0x000fce00078efcff */
.L_x_18045:
[----:B------:R-:W-:Y:S05]  /*5e70*/  BSYNC B0 ;  /* 0x0000000000007941 */ /* 0x000fea0003800000 */
.L_x_18044:
[----:B------:R0:W-:Y:S01]  /*5e80*/  STG.E.U8 desc[UR36][R4.64], R0 ;  /* 0x0000000004007986 */ /* 0x0001e2000c101124 */
[----:B------:R-:W-:Y:S05]  /*5e90*/  BRA `(.L_x_18021) ;  /* 0x0000000000ac7947 */ /* 0x000fea0003800000 */
.L_x_18038:
        /* <DEDUP_REMOVED lines=22> */
.L_x_18020:
        /* <DEDUP_REMOVED lines=16> */
.L_x_18049:
[----:B------:R-:W-:Y:S05]  /*6100*/  BRA `(.L_x_18021) ;  /* 0x0000000000107947 */ /* 0x000fea0003800000 */
.L_x_18048:
[----:B-----5:R-:W-:-:S05]  /*6110*/  SHF.R.S32.HI R25, RZ, 0x1f, R24 ;  /* 0x0000001fff197819 */ /* 0x020fca0000011418 */
[----:B------:R0:W-:Y:S01]  /*6120*/  STG.E.64 desc[UR36][R4.64], R24 ;  /* 0x0000001804007986 */ /* 0x0001e2000c101b24 */
[----:B------:R-:W-:Y:S05]  /*6130*/  BRA `(.L_x_18021) ;  /* 0x0000000000047947 */ /* 0x000fea0003800000 */
.L_x_18047:
[----:B-----5:R0:W-:Y:S02]  /*6140*/  STG.E desc[UR36][R4.64], R24 ;  /* 0x0000001804007986 */ /* 0x0201e4000c101924 */
.L_x_18021:
        /* <DEDUP_REMOVED lines=23> */
.L_x_18053:
[----:B------:R0:W-:Y:S01]  /*62c0*/  STG.E.U8 desc[UR36][R8.64], R18 ;  /* 0x0000001208007986 */ /* 0x0001e2000c101124 */
[----:B------:R-:W-:Y:S05]  /*62d0*/  BRA `(.L_x_18055) ;  /* 0x0000000c00507947 */ /* 0x000fea0003800000 */
.L_x_18052:
        /* <DEDUP_REMOVED lines=9> */
.L_x_18057:
[----:B------:R0:W-:Y:S01]  /*6370*/  STG.E desc[UR36][R8.64], R18 ;  /* 0x0000001208007986 */ /* 0x0001e2000c101924 */
[----:B------:R-:W-:Y:S05]  /*6380*/  BRA `(.L_x_18055) ;  /* 0x0000000c00247947 */ /* 0x000fea0003800000 */
.L_x_18056:
[----:B------:R0:W-:Y:S01]  /*6390*/  STG.E.U16 desc[UR36][R8.64], R18 ;  /* 0x0000001208007986 */ /* 0x0001e2000c101524 */
[----:B------:R-:W-:Y:S05]  /*63a0*/  BRA `(.L_x_18055) ;  /* 0x0000000c001c7947 */ /* 0x000fea0003800000 */
.L_x_18051:
        /* <DEDUP_REMOVED lines=9> */
.L_x_18059:
[----:B------:R-:W-:-:S04]  /*6440*/  I2FP.F32.S32 R0, R18 ;  /* 0x0000001200007245 */ /* 0x000fc80000201400 */
[----:B------:R-:W-:-:S05]  /*6450*/  F2FP.F16.F32.PACK_AB R0, RZ, R0 ;  /* 0x00000000ff00723e */ /* 0x000fca00000000ff */
[----:B------:R0:W-:Y:S01]  /*6460*/  STG.E.U16 desc[UR36][R8.64], R0 ;  /* 0x0000000008007986 */ /* 0x0001e2000c101524 */
[----:B------:R-:W-:Y:S05]  /*6470*/  BRA `(.L_x_18055) ;  /* 0x0000000800e87947 */ /* 0x000fea0003800000 */
.L_x_18058:
        /* <DEDUP_REMOVED lines=10> */
.L_x_18061:
[----:B------:R-:W-:-:S04]  /*6520*/  I2FP.F32.S32 R18, R18 ;  /* 0x0000001200127245 */ /* 0x000fc80000201400 */
[----:B------:R-:W-:-:S04]  /*6530*/  F2FP.F16.F32.PACK_AB R3, RZ, R18 ;  /* 0x00000012ff03723e */ /* 0x000fc800000000ff */
[----:B------:R-:W-:-:S05]  /*6540*/  PRMT R3, R3, 0x5410, RZ ;  /* 0x0000541003037816 */ /* 0x000fca00000000ff */
[----:B------:R0:W-:Y:S01]  /*6550*/  STG.E desc[UR36][R8.64], R3 ;  /* 0x0000000308007986 */ /* 0x0001e2000c101924 */
[----:B------:R-:W-:Y:S05]  /*6560*/  BRA `(.L_x_18055) ;  /* 0x0000000800ac7947 */ /* 0x000fea0003800000 */
.L_x_18060:
[----:B------:R-:W0:Y:S02]  /*6570*/  I2F.F64 R18, R18 ;  /* 0x0000001200127312 */ /* 0x000e240000201c00 */
[----:B0-----:R0:W-:Y:S01]  /*6580*/  STG.E.64 desc[UR36][R8.64], R18 ;  /* 0x0000001208007986 */ /* 0x0011e2000c101b24 */
[----:B------:R-:W-:Y:S05]  /*6590*/  BRA `(.L_x_18055) ;  /* 0x0000000800a07947 */ /* 0x000fea0003800000 */
.L_x_18050:
        /* <DEDUP_REMOVED lines=12> */
.L_x_18064:
[----:B------:R-:W0:Y:S01]  /*6660*/  I2F.F64 R4, R18 ;  /* 0x0000001200047312 */ /* 0x000e220000201c00 */
[----:B------:R-:W-:-:S05]  /*6670*/  CS2R R6, SRZ ;  /* 0x0000000000067805 */ /* 0x000fca000001ff00 */
[----:B0-----:R0:W-:Y:S01]  /*6680*/  STG.E.128 desc[UR36][R8.64], R4 ;  /* 0x0000000408007986 */ /* 0x0011e2000c101d24 */
[----:B------:R-:W-:Y:S05]  /*6690*/  BRA `(.L_x_18055) ;  /* 0x0000000800607947 */ /* 0x000fea0003800000 */
.L_x_18063:
        /* <DEDUP_REMOVED lines=21> */
.L_x_18068:
[----:B------:R-:W-:Y:S05]  /*67f0*/  BSYNC B0 ;  /* 0x0000000000007941 */ /* 0x000fea0003800000 */
.L_x_18067:
[----:B------:R-:W-:-:S05]  /*6800*/  LOP3.LUT R5, R0, R5, RZ, 0xfc, !PT ;  /* 0x0000000500057212 */ /* 0x000fca00078efcff */
[----:B------:R0:W-:Y:S01]  /*6810*/  STG.E.U8 desc[UR36][R8.64], R5 ;  /* 0x0000000508007986 */ /* 0x0001e2000c101124 */
[----:B------:R-:W-:Y:S05]  /*6820*/  BRA `(.L_x_18055) ;  /* 0x0000000400fc7947 */ /* 0x000fea0003800000 */
.L_x_18066:
        /* <DEDUP_REMOVED lines=13> */
.L_x_18070:
[----:B------:R-:W-:Y:S01]  /*6900*/  IMAD.MOV.U32 R0, RZ, RZ, 0x7f ;  /* 0x0000007fff007424 */ /* 0x000fe200078e00ff */
[----:B------:R-:W-:-:S04]  /*6910*/  ISETP.GT.U32.AND P0, PT, R3, 0x7f800000, PT ;  /* 0x7f8000000300780c */ /* 0x000fc80003f04070 */
[----:B------:R-:W-:-:S09]  /*6920*/  SEL R0, R0, 0x7c, P0 ;  /* 0x0000007c00007807 */ /* 0x000fd20000000000 */
.L_x_18071:
[----:B------:R-:W-:Y:S05]  /*6930*/  BSYNC B0 ;  /* 0x0000000000007941 */ /* 0x000fea0003800000 */
.L_x_18069:
[----:B------:R-:W-:-:S04]  /*6940*/  LOP3.LUT R3, R5, 0x80000000, RZ, 0xc0, !PT ;  /* 0x8000000005037812 */ /* 0x000fc800078ec0ff */
[----:B------:R-:W-:-:S04]  /*6950*/  SHF.R.U32.HI R3, RZ, 0x18, R3 ;  /* 0x00000018ff037819 */ /* 0x000fc80000011603 */
[----:B------:R-:W-:-:S05]  /*6960*/  LOP3.LUT R3, R0, R3, RZ, 0xfc, !PT ;  /* 0x0000000300037212 */ /* 0x000fca00078efcff */
[----:B------:R0:W-:Y:S01]  /*6970*/  STG.E.U8 desc[UR36][R8.64], R3 ;  /* 0x0000000308007986 */ /* 0x0001e2000c101124 */
[----:B------:R-:W-:Y:S05]  /*6980*/  BRA `(.L_x_18055) ;  /* 0x0000000400a47947 */ /* 0x000fea0003800000 */
.L_x_18065:
[----:B------:R-:W-:-:S04]  /*6990*/  I2FP.F32.S32 R0, R18 ;  /* 0x0000001200007245 */ /* 0x000fc80000201400 */
[----:B------:R-:W-:-:S05]  /*69a0*/  F2FP.BF16.F32.PACK_AB R0, RZ, R0 ;  /* 0x00000000ff00723e */ /* 0x000fca00000010ff */
[----:B------:R0:W-:Y:S01]  /*69b0*/  STG.E.U16 desc[UR36][R8.64], R0 ;  /* 0x0000000008007986 */ /* 0x0001e2000c101524 */
[----:B------:R-:W-:Y:S05]  /*69c0*/  BRA `(.L_x_18055) ;  /* 0x0000000400947947 */ /* 0x000fea0003800000 */
.L_x_18062:
        /* <DEDUP_REMOVED lines=10> */
.L_x_18074:
        /* <DEDUP_REMOVED lines=17> */
.L_x_18077:
[----:B------:R-:W-:-:S04]  /*6b80*/  LOP3.LUT R3, R5, 0x80000000, RZ, 0xc0, !PT ;  /* 0x8000000005037812 */ /* 0x000fc800078ec0ff */
[----:B------:R-:W-:-:S04]  /*6b90*/  SHF.R.U32.HI R3, RZ, 0x18, R3 ;  /* 0x00000018ff037819 */ /* 0x000fc80000011603 */
[----:B------:R-:W-:-:S04]  /*6ba0*/  LOP3.LUT R0, R0, R3, RZ, 0xfc, !PT ;  /* 0x0000000300007212 */ /* 0x000fc800078efcff */
[----:B------:R-:W-:-:S07]  /*6bb0*/  PRMT R4, R0, 0x7610, R4 ;  /* 0x0000761000047816 */ /* 0x000fce0000000004 */
.L_x_18076:
[----:B------:R-:W-:Y:S05]  /*6bc0*/  BSYNC B0 ;  /* 0x0000000000007941 */ /* 0x000fea0003800000 */
.L_x_18075:
[----:B------:R3:W-:Y:S01]  /*6bd0*/  STG.E.U8 desc[UR36][R8.64], R4 ;  /* 0x0000000408007986 */ /* 0x0007e2000c101124 */
[----:B------:R-:W-:Y:S05]  /*6be0*/  BRA `(.L_x_18055) ;  /* 0x00000004000c7947 */ /* 0x000fea0003800000 */
.L_x_18073:
        /* <DEDUP_REMOVED lines=17> */
.L_x_18080:
[----:B------:R-:W-:-:S04]  /*6d00*/  LOP3.LUT R3, R5, 0x80000000, RZ, 0xc0, !PT ;  /* 0x8000000005037812 */ /* 0x000fc800078ec0ff */
[----:B------:R-:W-:-:S04]  /*6d10*/  SHF.R.U32.HI R3, RZ, 0x18, R3 ;  /* 0x00000018ff037819 */ /* 0x000fc80000011603 */
[----:B------:R-:W-:-:S04]  /*6d20*/  LOP3.LUT R0, R0, R3, RZ, 0xfc, !PT ;  /* 0x0000000300007212 */ /* 0x000fc800078efcff */
[----:B------:R-:W-:-:S07]  /*6d30*/  PRMT R4, R0, 0x7610, R4 ;  /* 0x0000761000047816 */ /* 0x000fce0000000004 */
.L_x_18079:
[----:B------:R-:W-:Y:S05]  /*6d40*/  BSYNC B0 ;  /* 0x0000000000007941 */ /* 0x000fea0003800000 */
.L_x_18078:
[----:B------:R0:W-:Y:S01]  /*6d50*/  STG.E.U8 desc[UR36][R8.64], R4 ;  /* 0x0000000408007986 */ /* 0x0001e2000c101124 */
[----:B------:R-:W-:Y:S05]  /*6d60*/  BRA `(.L_x_18055) ;  /* 0x0000000000ac7947 */ /* 0x000fea0003800000 */
.L_x_18072:
        /* <DEDUP_REMOVED lines=22> */
.L_x_18054:
        /* <DEDUP_REMOVED lines=16> */
.L_x_18083:
[----:B------:R-:W-:Y:S05]  /*6fd0*/  BRA `(.L_x_18055) ;  /* 0x0000000000107947 */ /* 0x000fea0003800000 */
.L_x_18082:
[----:B------:R-:W-:-:S05]  /*6fe0*/  SHF.R.S32.HI R19, RZ, 0x1f, R18 ;  /* 0x0000001fff137819 */ /* 0x000fca0000011412 */
[----:B------:R1:W-:Y:S01]  /*6ff0*/  STG.E.64 desc[UR36][R8.64], R18 ;  /* 0x0000001208007986 */ /* 0x0003e2000c101b24 */
[----:B------:R-:W-:Y:S05]  /*7000*/  BRA `(.L_x_18055) ;  /* 0x0000000000047947 */ /* 0x000fea0003800000 */
.L_x_18081:
[----:B------:R2:W-:Y:S02]  /*7010*/  STG.E desc[UR36][R8.64], R18 ;  /* 0x0000001208007986 */ /* 0x0005e4000c101924 */
.L_x_18055:
[----:B------:R-:W-:-:S07]  /*7020*/  VIADD R23, R23, 0x80 ;  /* 0x0000008017177836 */ /* 0x000fce0000000000 */
.L_x_18015:
[----:B------:R-:W-:Y:S05]  /*7030*/  BSYNC B6 ;  /* 0x0000000000067941 */ /* 0x000fea0003800000 */
.L_x_18014:
        /* <DEDUP_REMOVED lines=21> */
.L_x_18087:
[----:B-----5:R-:W-:Y:S01]  /*7190*/  STG.E.U8 desc[UR36][R2.64], R22 ;  /* 0x0000001602007986 */ /* 0x020fe2000c101124 */
[----:B------:R-:W-:Y:S05]  /*71a0*/  EXIT ;  /* 0x000000000000794d */ /* 0x000fea0003800000 */
.L_x_18086:
        /* <DEDUP_REMOVED lines=9> */
.L_x_18090:
[----:B-----5:R-:W-:Y:S01]  /*7240*/  STG.E desc[UR36][R2.64], R22 ;  /* 0x0000001602007986 */ /* 0x020fe2000c101924 */
[----:B------:R-:W-:Y:S05]  /*7250*/  EXIT ;  /* 0x000000000000794d */ /* 0x000fea0003800000 */
.L_x_18089:
[----:B-----5:R-:W-:Y:S01]  /*7260*/  STG.E.U16 desc[UR36][R2.64], R22 ;  /* 0x0000001602007986 */ /* 0x020fe2000c101524 */
[----:B------:R-:W-:Y:S05]  /*7270*/  EXIT ;  /* 0x000000000000794d */ /* 0x000fea0003800000 */
.L_x_18085:
        /* <DEDUP_REMOVED lines=9> */
.L_x_18092:
[----:B-----5:R-:W-:-:S04]  /*7310*/  I2FP.F32.S32 R0, R22 ;  /* 0x0000001600007245 */ /* 0x020fc80000201400 */
[----:B------:R-:W-:-:S05]  /*7320*/  F2FP.F16.F32.PACK_AB R0, RZ, R0 ;  /* 0x00000000ff00723e */ /* 0x000fca00000000ff */
[----:B------:R-:W-:Y:S01]  /*7330*/  STG.E.U16 desc[UR36][R2.64], R0 ;  /* 0x0000000002007986 */ /* 0x000fe2000c101524 */
[----:B------:R-:W-:Y:S05]  /*7340*/  EXIT ;  /* 0x000000000000794d */ /* 0x000fea0003800000 */
.L_x_18091:
        /* <DEDUP_REMOVED lines=10> */
.L_x_18094:
[----:B-----5:R-:W-:-:S04]  /*73f0*/  I2FP.F32.S32 R22, R22 ;  /* 0x0000001600167245 */ /* 0x020fc80000201400 */
[----:B------:R-:W-:-:S04]  /*7400*/  F2FP.F16.F32.PACK_AB R5, RZ, R22 ;  /* 0x00000016ff05723e */ /* 0x000fc800000000ff */
[----:B------:R-:W-:-:S05]  /*7410*/  PRMT R5, R5, 0x5410, RZ ;  /* 0x0000541005057816 */ /* 0x000fca00000000ff */
[----:B------:R-:W-:Y:S01]  /*7420*/  STG.E desc[UR36][R2.64], R5 ;  /* 0x0000000502007986 */ /* 0x000fe2000c101924 */
[----:B------:R-:W-:Y:S05]  /*7430*/  EXIT ;  /* 0x000000000000794d */ /* 0x000fea0003800000 */
.L_x_18093:
[----:B-----5:R-:W0:Y:S02]  /*7440*/  I2F.F64 R22, R22 ;  /* 0x0000001600167312 */ /* 0x020e240000201c00 */
[----:B0-----:R-:W-:Y:S01]  /*7450*/  STG.E.64 desc[UR36][R2.64], R22 ;  /* 0x0000001602007986 */ /* 0x001fe2000c101b24 */
[----:B------:R-:W-:Y:S05]  /*7460*/  EXIT ;  /* 0x000000000000794d */ /* 0x000fea0003800000 */
.L_x_18084:
        /* <DEDUP_REMOVED lines=12> */
.L_x_18097:
[----:B-----5:R-:W0:Y:S01]  /*7530*/  I2F.F64 R4, R22 ;  /* 0x0000001600047312 */ /* 0x020e220000201c00 */
[----:B------:R-:W-:-:S05]  /*7540*/  CS2R R6, SRZ ;  /* 0x0000000000067805 */ /* 0x000fca000001ff00 */
[----:B0-----:R-:W-:Y:S01]  /*7550*/  STG.E.128 desc[UR36][R2.64], R4 ;  /* 0x0000000402007986 */ /* 0x001fe2000c101d24 */
[----:B------:R-:W-:Y:S05]  /*7560*/  EXIT ;  /* 0x000000000000794d */ /* 0x000fea0003800000 */
.L_x_18096:
        /* <DEDUP_REMOVED lines=21> */
.L_x_18101:
[----:B------:R-:W-:Y:S05]  /*76c0*/  BSYNC B0 ;  /* 0x0000000000007941 */ /* 0x000fea0003800000 */
.L_x_18100:
[----:B------:R-:W-:-:S05]  /*76d0*/  LOP3.LUT R5, R0, R5, RZ, 0xfc, !PT ;  /* 0x0000000500057212 */ /* 0x000fca00078efcff */
[----:B------:R-:W-:Y:S01]  /*76e0*/  STG.E.U8 desc[UR36][R2.64], R5 ;  /* 0x0000000502007986 */ /* 0x000fe2000c101124 */
[----:B------:R-:W-:Y:S05]  /*76f0*/  EXIT ;  /* 0x000000000000794d */ /* 0x000fea0003800000 */
.L_x_18099:
        /* <DEDUP_REMOVED lines=13> */
.L_x_18103:
[----:B------:R-:W-:Y:S01]  /*77d0*/  IMAD.MOV.U32 R0, RZ, RZ, 0x7f ;  /* 0x0000007fff007424 */ /* 0x000fe200078e00ff */
[----:B------:R-:W-:-:S04]  /*77e0*/  ISETP.GT.U32.AND P0, PT, R4, 0x7f800000, PT ;  /* 0x7f8000000400780c */ /* 0x000fc80003f04070 */
[----:B------:R-:W-:-:S09]  /*77f0*/  SEL R0, R0, 0x7c, P0 ;  /* 0x0000007c00007807 */ /* 0x000fd20000000000 */
.L_x_18104:
[----:B------:R-:W-:Y:S05]  /*7800*/  BSYNC B0 ;  /* 0x0000000000007941 */ /* 0x000fea0003800000 */
.L_x_18102:
[----:B------:R-:W-:-:S04]  /*7810*/  LOP3.LUT R4, R5, 0x80000000, RZ, 0xc0, !PT ;  /* 0x8000000005047812 */ /* 0x000fc800078ec0ff */
[----:B------:R-:W-:-:S04]  /*7820*/  SHF.R.U32.HI R5, RZ, 0x18, R4 ;  /* 0x00000018ff057819 */ /* 0x000fc80000011604 */
[----:B------:R-:W-:-:S05]  /*7830*/  LOP3.LUT R5, R0, R5, RZ, 0xfc, !PT ;  /* 0x0000000500057212 */ /* 0x000fca00078efcff */
[----:B------:R-:W-:Y:S01]  /*7840*/  STG.E.U8 desc[UR36][R2.64], R5 ;  /* 0x0000000502007986 */ /* 0x000fe2000c101124 */
[----:B------:R-:W-:Y:S05]  /*7850*/  EXIT ;  /* 0x000000000000794d */ /* 0x000fea0003800000 */
.L_x_18098:
[----:B-----5:R-:W-:-:S04]  /*7860*/  I2FP.F32.S32 R0, R22 ;  /* 0x0000001600007245 */ /* 0x020fc80000201400 */
[----:B------:R-:W-:-:S05]  /*7870*/  F2FP.BF16.F32.PACK_AB R0, RZ, R0 ;  /* 0x00000000ff00723e */ /* 0x000fca00000010ff */
[----:B------:R-:W-:Y:S01]  /*7880*/  STG.E.U16 desc[UR36][R2.64], R0 ;  /* 0x0000000002007986 */ /* 0x000fe2000c101524 */
[----:B------:R-:W-:Y:S05]  /*7890*/  EXIT ;  /* 0x000000000000794d */ /* 0x000fea0003800000 */
.L_x_18095:
        /* <DEDUP_REMOVED lines=10> */
.L_x_18107:
        /* <DEDUP_REMOVED lines=17> */
.L_x_18110:
[----:B------:R-:W-:-:S04]  /*7a50*/  LOP3.LUT R0, R7, 0x80000000, RZ, 0xc0, !PT ;  /* 0x8000000007007812 */ /* 0x000fc800078ec0ff */
[----:B------:R-:W-:-:S04]  /*7a60*/  SHF.R.U32.HI R5, RZ, 0x18, R0 ;  /* 0x00000018ff057819 */ /* 0x000fc80000011600 */
[----:B------:R-:W-:-:S04]  /*7a70*/  LOP3.LUT R4, R4, R5, RZ, 0xfc, !PT ;  /* 0x0000000504047212 */ /* 0x000fc800078efcff */
[----:B------:R-:W-:-:S07]  /*7a80*/  PRMT R0, R4, 0x7610, R0 ;  /* 0x0000761004007816 */ /* 0x000fce0000000000 */
.L_x_18109:
[----:B------:R-:W-:Y:S05]  /*7a90*/  BSYNC B0 ;  /* 0x0000000000007941 */ /* 0x000fea0003800000 */
.L_x_18108:
[----:B------:R-:W-:Y:S01]  /*7aa0*/  STG.E.U8 desc[UR36][R2.64], R0 ;  /* 0x0000000002007986 */ /* 0x000fe2000c101124 */
[----:B------:R-:W-:Y:S05]  /*7ab0*/  EXIT ;  /* 0x000000000000794d */ /* 0x000fea0003800000 */
.L_x_18106:
        /* <DEDUP_REMOVED lines=17> */
.L_x_18113:
[----:B------:R-:W-:-:S04]  /*7bd0*/  LOP3.LUT R0, R7, 0x80000000, RZ, 0xc0, !PT ;  /* 0x8000000007007812 */ /* 0x000fc800078ec0ff */
[----:B------:R-:W-:-:S04]  /*7be0*/  SHF.R.U32.HI R5, RZ, 0x18, R0 ;  /* 0x00000018ff057819 */ /* 0x000fc80000011600 */
[----:B------:R-:W-:-:S04]  /*7bf0*/  LOP3.LUT R4, R4, R5, RZ, 0xfc, !PT ;  /* 0x0000000504047212 */ /* 0x000fc800078efcff */
[----:B------:R-:W-:-:S07]  /*7c00*/  PRMT R0, R4, 0x7610, R0 ;  /* 0x0000761004007816 */ /* 0x000fce0000000000 */
.L_x_18112:
[----:B------:R-:W-:Y:S05]  /*7c10*/  BSYNC B0 ;  /* 0x0000000000007941 */ /* 0x000fea0003800000 */
.L_x_18111:
[----:B------:R-:W-:Y:S01]  /*7c20*/  STG.E.U8 desc[UR36][R2.64], R0 ;  /* 0x0000000002007986 */ /* 0x000fe2000c101124 */
[----:B------:R-:W-:Y:S05]  /*7c30*/  EXIT ;  /* 0x000000000000794d */ /* 0x000fea0003800000 */
.L_x_18105:
        /* <DEDUP_REMOVED lines=22> */
.L_x_18088:
        /* <DEDUP_REMOVED lines=16> */
.L_x_18116:
[----:B------:R-:W-:Y:S05]  /*7ea0*/  EXIT ;  /* 0x000000000000794d */ /* 0x000fea0003800000 */
.L_x_18115:
[----:B-----5:R-:W-:-:S05]  /*7eb0*/  SHF.R.S32.HI R23, RZ, 0x1f, R22 ;  /* 0x0000001fff177819 */ /* 0x020fca0000011416 */
[----:B------:R-:W-:Y:S01]  /*7ec0*/  STG.E.64 desc[UR36][R2.64], R22 ;  /* 0x0000001602007986 */ /* 0x000fe2000c101b24 */
[----:B------:R-:W-:Y:S05]  /*7ed0*/  EXIT ;  /* 0x000000000000794d */ /* 0x000fea0003800000 */
.L_x_18114:
[----:B-----5:R-:W-:Y:S01]  /*7ee0*/  STG.E desc[UR36][R2.64], R22 ;  /* 0x0000001602007986 */ /* 0x020fe2000c101924 */
[----:B------:R-:W-:Y:S05]  /*7ef0*/  EXIT ;  /* 0x000000000000794d */ /* 0x000fea0003800000 */
.L_x_18117:
        /* <DEDUP_REMOVED lines=16> */
.L_x_22929:


//--------------------- .text._ZN2at6native18elementwise_kernelILi128ELi2EZNS0_22gpu_kernel_impl_nocastINS0_13AUnaryFunctorIiiiZZZNS0_15binary_internal21div_trunc_kernel_cudaERNS_18TensorIteratorBaseEENKUlvE_clEvENKUlvE1_clEvEUliiE_EEEEvS6_RKT_EUliE_EEviT1_ --------------------------
	.section	.text._ZN2at6native18elementwise_kernelILi128ELi2EZNS0_22gpu_kernel_impl_nocastINS0_13AUnaryFunctorIiiiZZZNS0_15binary_internal21div_trunc_kernel_cudaERNS_18TensorIteratorBaseEENKUlvE_clEvENKUlvE1_clEvEUliiE_EEEEvS6_RKT_EUliE_EEviT1_,"ax",@progbits
	.align	128
        .global         _ZN2at6native18elementwise_kernelILi128ELi2EZNS0_22gpu_kernel_impl_nocastINS0_13AUnaryFunctorIiiiZZZNS0_15binary_internal21div_trunc_kernel_cudaERNS_18TensorIteratorBaseEENKUlvE_clEvENKUlvE1_clEvEUliiE_EEEEvS6_RKT_EUliE_EEviT1_
        .type           _ZN2at6native18elementwise_kernelILi128ELi2EZNS0_22gpu_kernel_impl_nocastINS0_13AUnaryFunctorIiiiZZZNS0_15binary_internal21div_trunc_kernel_cudaERNS_18TensorIteratorBaseEENKUlvE_clEvENKUlvE1_clEvEUliiE_EEEEvS6_RKT_EUliE_EEviT1_,@function
        .size           _ZN2at6native18elementwise_kernelILi128ELi2EZNS0_22gpu_kernel_impl_nocastINS0_13AUnaryFunctorIiiiZZZNS0_15binary_internal21div_trunc_kernel_cudaERNS_18TensorIteratorBaseEENKUlvE_clEvENKUlvE1_clEvEUliiE_EEEEvS6_RKT_EUliE_EEviT1_,(.L_x_22930 - _ZN2at6native18elementwise_kernelILi128ELi2EZNS0_22gpu_kernel_impl_nocastINS0_13AUnaryFunctorIiiiZZZNS0_15binary_internal21div_trunc_kernel_cudaERNS_18TensorIteratorBaseEENKUlvE_clEvENKUlvE1_clEvEUliiE_EEEEvS6_RKT_EUliE_EEviT1_)
        .other          _ZN2at6native18elementwise_kernelILi128ELi2EZNS0_22gpu_kernel_impl_nocastINS0_13AUnaryFunctorIiiiZZZNS0_15binary_internal21div_trunc_kernel_cudaERNS_18TensorIteratorBaseEENKUlvE_clEvENKUlvE1_clEvEUliiE_EEEEvS6_RKT_EUliE_EEviT1_,@"STO_CUDA_ENTRY STV_DEFAULT"
_ZN2at6native18elementwise_kernelILi128ELi2EZNS0_22gpu_kernel_impl_nocastINS0_13AUnaryFunctorIiiiZZZNS0_15binary_internal21div_trunc_kernel_cudaERNS_18TensorIteratorBaseEENKUlvE_clEvENKUlvE1_clEvEUliiE_EEEEvS6_RKT_EUliE_EEviT1_:
.text._ZN2at6native18elementwise_kernelILi128ELi2EZNS0_22gpu_kernel_impl_nocastINS0_13AUnaryFunctorIiiiZZZNS0_15binary_internal21div_trunc_kernel_cudaERNS_18TensorIteratorBaseEENKUlvE_clEvENKUlvE1_clEvEUliiE_EEEEvS6_RKT_EUliE_EEviT1_:
        /* <DEDUP_REMOVED lines=312> */
.L_x_18120:
[----:B------:R-:W-:Y:S01]  /*1380*/  ULDC.64 UR8, c[0x0][0x418] ;  /* 0x0001060000087ab9 */ /* 0x000fe20000000a00 */
[----:B------:R-:W0:Y:S01]  /*1390*/  LDC R8, c[0x0][0x424] ;  /* 0x00010900ff087b82 */ /* 0x000e220000000800 */
[----:B------:R-:W-:-:S04]  /*13a0*/  IADD3 R4, P0, R2, UR8, RZ ;  /* 0x0000000802047c10 */ /* 0x000fc8000ff1e0ff */
[----:B------:R-:W-:Y:S01]  /*13b0*/  IADD3.X R5, RZ, UR9, RZ, P0, !PT ;  /* 0x00000009ff057c10 */ /* 0x000fe200087fe4ff */
[----:B------:R-:W-:-:S04]  /*13c0*/  ULDC.64 UR8, c[0x0][0x410] ;  /* 0x0001040000087ab9 */ /* 0x000fc80000000a00 */
[----:B------:R0:W2:Y:S02]  /*13d0*/  LDG.E R11, desc[UR4][R4.64] ;  /* 0x00000004040b7981 */ /* 0x0000a4000c1e1900 */
[----:B0-----:R-:W-:Y:S02]  /*13e0*/  IABS R4, R8 ;  /* 0x0000000800047213 */ /* 0x001fe40000000000 */
[----:B--2---:R-:W-:-:S04]  /*13f0*/  IABS R9, R11 ;  /* 0x0000000b00097213 */ /* 0x004fc80000000000 */
[----:B------:R-:W0:Y:S08]  /*1400*/  I2F.RP R2, R9 ;  /* 0x0000000900027306 */ /* 0x000e300000209400 */
[----:B0-----:R-:W0:Y:S02]  /*1410*/  MUFU.RCP R2, R2 ;  /* 0x0000000200027308 */ /* 0x001e240000001000 */
[----:B0-----:R-:W-:-:S06]  /*1420*/  VIADD R6, R2, 0xffffffe ;  /* 0x0ffffffe02067836 */ /* 0x001fcc0000000000 */
[----:B------:R0:W1:Y:S02]  /*1430*/  F2I.FTZ.U32.TRUNC.NTZ R7, R6 ;  /* 0x0000000600077305 */ /* 0x000064000021f000 */
[----:B0-----:R-:W-:Y:S02]  /*1440*/  MOV R6, RZ ;  /* 0x000000ff00067202 */ /* 0x001fe40000000f00 */
[----:B-1----:R-:W-:-:S05]  /*1450*/  IADD3 R10, RZ, -R7, RZ ;  /* 0x80000007ff0a7210 */ /* 0x002fca0007ffe0ff */
[----:B------:R-:W-:Y:S01]  /*1460*/  IMAD R5, R10, R9, RZ ;  /* 0x000000090a057224 */ /* 0x000fe200078e02ff */
[----:B------:R-:W-:-:S03]  /*1470*/  IABS R10, R11 ;  /* 0x0000000b000a7213 */ /* 0x000fc60000000000 */
[----:B------:R-:W-:Y:S01]  /*1480*/  IMAD.HI.U32 R7, R7, R5, R6 ;  /* 0x0000000507077227 */ /* 0x000fe200078e0006 */
[----:B------:R-:W-:-:S05]  /*1490*/  IADD3 R2, RZ, -R10, RZ ;  /* 0x8000000aff027210 */ /* 0x000fca0007ffe0ff */
[----:B------:R-:W-:-:S04]  /*14a0*/  IMAD.HI.U32 R7, R7, R4, RZ ;  /* 0x0000000407077227 */ /* 0x000fc800078e00ff */
[----:B------:R-:W-:-:S05]  /*14b0*/  IMAD R2, R7, R2, R4 ;  /* 0x0000000207027224 */ /* 0x000fca00078e0204 */
[----:B------:R-:W-:-:S13]  /*14c0*/  ISETP.GT.U32.AND P2, PT, R9, R2, PT ;  /* 0x000000020900720c */ /* 0x000fda0003f44070 */
[-C--:B------:R-:W-:Y:S01]  /*14d0*/  @!P2 IADD3 R2, R2, -R9.reuse, RZ ;  /* 0x800000090202a210 */ /* 0x080fe20007ffe0ff */
[----:B------:R-:W-:Y:S01]  /*14e0*/  @!P2 VIADD R7, R7, 0x1 ;  /* 0x000000010707a836 */ /* 0x000fe20000000000 */
[C---:B------:R-:W-:Y:S02]  /*14f0*/  ISETP.NE.AND P2, PT, R11.reuse, RZ, PT ;  /* 0x000000ff0b00720c */ /* 0x040fe40003f45270 */
[----:B------:R-:W-:Y:S02]  /*1500*/  ISETP.GE.U32.AND P0, PT, R2, R9, PT ;  /* 0x000000090200720c */ /* 0x000fe40003f06070 */
[----:B------:R-:W-:-:S04]  /*1510*/  LOP3.LUT R2, R11, R8, RZ, 0x3c, !PT ;  /* 0x000000080b027212 */ /* 0x000fc800078e3cff */
[----:B------:R-:W-:-:S07]  /*1520*/  ISETP.GE.AND P1, PT, R2, RZ, PT ;  /* 0x000000ff0200720c */ /* 0x000fce0003f26270 */
[----:B------:R-:W-:Y:S02]  /*1530*/  @P0 IADD3 R7, R7, 0x1, RZ ;  /* 0x0000000107070810 */ /* 0x000fe40007ffe0ff */
[----:B------:R-:W-:Y:S02]  /*1540*/  IADD3 R2, P0, R3, UR8, RZ ;  /* 0x0000000803027c10 */ /* 0x000fe4000ff1e0ff */
[----:B------:R-:W-:Y:S01]  /*1550*/  MOV R5, R7 ;  /* 0x0000000700057202 */ /* 0x000fe20000000f00 */
[----:B------:R-:W-:Y:S01]  /*1560*/  VIADD R7, R0, 0x80 ;  /* 0x0000008000077836 */ /* 0x000fe20000000000 */
[----:B------:R-:W-:Y:S02]  /*1570*/  IADD3.X R3, RZ, UR9, RZ, P0, !PT ;  /* 0x00000009ff037c10 */ /* 0x000fe400087fe4ff */
[----:B------:R-:W-:Y:S02]  /*1580*/  @!P1 IADD3 R5, -R5, RZ, RZ ;  /* 0x000000ff05059210 */ /* 0x000fe40007ffe1ff */
[----:B------:R-:W-:-:S05]  /*1590*/  @!P2 LOP3.LUT R5, RZ, R11, RZ, 0x33, !PT ;  /* 0x0000000bff05a212 */ /* 0x000fca00078e33ff */
[----:B------:R0:W-:Y:S02]  /*15a0*/  STG.E desc[UR4][R2.64], R5 ;  /* 0x0000000502007986 */ /* 0x0001e4000c101904 */
.L_x_18119:
[----:B------:R-:W-:Y:S05]  /*15b0*/  BSYNC B0 ;  /* 0x0000000000007941 */ /* 0x000fea0003800000 */
.L_x_18118:
        /* <DEDUP_REMOVED lines=300> */
[----:B------:R-:W-:-:S05]  /*2880*/  @P0 SHF.R.U32.HI R2, RZ, R9, R2 ;  /* 0x00000009ff020219 */ /* 0x000fca0000011602 */
[----:B------:R-:W-:-:S04]  /*2890*/  @P0 IMAD.MOV R6, RZ, RZ, -R2 ;  /* 0x000000ffff060224 */ /* 0x000fc800078e0a02 */
[----:B-1----:R-:W-:-:S04]  /*28a0*/  @P0 IMAD R6, R11, R6, R7 ;  /* 0x000000060b060224 */ /* 0x002fc800078e0207 */
[C---:B--2---:R-:W-:Y:S02]  /*28b0*/  @P0 IMAD R3, R6.reuse, R12, R3 ;  /* 0x0000000c06030224 */ /* 0x044fe400078e0203 */
[----:B------:R-:W-:-:S07]  /*28c0*/  @P0 IMAD R0, R6, R13, R0 ;  /* 0x0000000d06000224 */ /* 0x000fce00078e0200 */
.L_x_18121:
[----:B------:R-:W-:Y:S01]  /*28d0*/  ULDC.64 UR6, c[0x0][0x418] ;  /* 0x0001060000067ab9 */ /* 0x000fe20000000a00 */
[----:B------:R-:W0:Y:S01]  /*28e0*/  LDC R11, c[0x0][0x424] ;  /* 0x00010900ff0b7b82 */ /* 0x000e220000000800 */
[----:B------:R-:W-:-:S04]  /*28f0*/  IADD3 R4, P0, R0, UR6, RZ ;  /* 0x0000000600047c10 */ /* 0x000fc8000ff1e0ff */
[----:B------:R-:W-:Y:S01]  /*2900*/  IADD3.X R5, RZ, UR7, RZ, P0, !PT ;  /* 0x00000007ff057c10 */ /* 0x000fe200087fe4ff */
[----:B------:R-:W-:-:S04]  /*2910*/  ULDC.64 UR6, c[0x0][0x410] ;  /* 0x0001040000067ab9 */ /* 0x000fc80000000a00 */
[----:B------:R-:W2:Y:S01]  /*2920*/  LDG.E R4, desc[UR4][R4.64] ;  /* 0x0000000404047981 */ /* 0x000ea2000c1e1900 */
[----:B0-----:R-:W-:Y:S02]  /*2930*/  IABS R8, R11 ;  /* 0x0000000b00087213 */ /* 0x001fe40000000000 */
        /* <DEDUP_REMOVED lines=18> */
[C---:B------:R-:W-:Y:S02]  /*2a60*/  LOP3.LUT R0, R4.reuse, R11, RZ, 0x3c, !PT ;  /* 0x0000000b04007212 */ /* 0x040fe400078e3cff */
[----:B------:R-:W-:Y:S02]  /*2a70*/  ISETP.NE.AND P2, PT, R4, RZ, PT ;  /* 0x000000ff0400720c */ /* 0x000fe40003f45270 */
[----:B------:R-:W-:-:S07]  /*2a80*/  ISETP.GE.AND P1, PT, R0, RZ, PT ;  /* 0x000000ff0000720c */ /* 0x000fce0003f26270 */
[----:B------:R-:W-:Y:S02]  /*2a90*/  @P0 IADD3 R7, R7, 0x1, RZ ;  /* 0x0000000107070810 */ /* 0x000fe40007ffe0ff */
[----:B------:R-:W-:-:S04]  /*2aa0*/  IADD3 R2, P0, R3, UR6, RZ ;  /* 0x0000000603027c10 */ /* 0x000fc8000ff1e0ff */
[----:B------:R-:W-:Y:S02]  /*2ab0*/  @!P1 IADD3 R7, -R7, RZ, RZ ;  /* 0x000000ff07079210 */ /* 0x000fe40007ffe1ff */
[----:B------:R-:W-:Y:S02]  /*2ac0*/  IADD3.X R3, RZ, UR7, RZ, P0, !PT ;  /* 0x00000007ff037c10 */ /* 0x000fe400087fe4ff */
[----:B------:R-:W-:-:S05]  /*2ad0*/  @!P2 LOP3.LUT R7, RZ, R4, RZ, 0x33, !PT ;  /* 0x00000004ff07a212 */ /* 0x000fca00078e33ff */
[----:B------:R-:W-:Y:S01]  /*2ae0*/  STG.E desc[UR4][R2.64], R7 ;  /* 0x0000000702007986 */ /* 0x000fe2000c101904 */
[----:B------:R-:W-:Y:S05]  /*2af0*/  EXIT ;  /* 0x000000000000794d */ /* 0x000fea0003800000 */
.L_x_18122:
        /* <DEDUP_REMOVED lines=16> */
.L_x_22930:


//--------------------- .text._ZN2at6native27unrolled_elementwise_kernelINS0_13AUnaryFunctorIiiiZZZNS0_15binary_internal21div_trunc_kernel_cudaERNS_18TensorIteratorBaseEENKUlvE_clEvENKUlvE1_clEvEUliiE_EESt5arrayIPcLm2EELi4E23TrivialOffsetCalculatorILi1EjESE_NS0_6memory15LoadWithoutCastENSF_16StoreWithoutCastEEEviT_T0_T2_T3_T4_T5_ --------------------------
	.section	.text._ZN2at6native27unrolled_elementwise_kernelINS0_13AUnaryFunctorIiiiZZZNS0_15binary_internal21div_trunc_kernel_cudaERNS_18TensorIteratorBaseEENKUlvE_clEvENKUlvE1_clEvEUliiE_EESt5arrayIPcLm2EELi4E23TrivialOffsetCalculatorILi1EjESE_NS0_6memory15LoadWithoutCastENSF_16StoreWithoutCastEEEviT_T0_T2_T3_T4_T5_,"ax",@progbits
	.align	128
        .global         _ZN2at6native27unrolled_elementwise_kernelINS0_13AUnaryFunctorIiiiZZZNS0_15binary_internal21div_trunc_kernel_cudaERNS_18TensorIteratorBaseEENKUlvE_clEvENKUlvE1_clEvEUliiE_EESt5arrayIPcLm2EELi4E23TrivialOffsetCalculatorILi1EjESE_NS0_6memory15LoadWithoutCastENSF_16StoreWithoutCastEEEviT_T0_T2_T3_T4_T5_
        .type           _ZN2at6native27unrolled_elementwise_kernelINS0_13AUnaryFunctorIiiiZZZNS0_15binary_internal21div_trunc_kernel_cudaERNS_18TensorIteratorBaseEENKUlvE_clEvENKUlvE1_clEvEUliiE_EESt5arrayIPcLm2EELi4E23TrivialOffsetCalculatorILi1EjESE_NS0_6memory15LoadWithoutCastENSF_16StoreWithoutCastEEEviT_T0_T2_T3_T4_T5_,@function
        .size           _ZN2at6native27unrolled_elementwise_kernelINS0_13AUnaryFunctorIiiiZZZNS0_15binary_internal21div_trunc_kernel_cudaERNS_18TensorIteratorBaseEENKUlvE_clEvENKUlvE1_clEvEUliiE_EESt5arrayIPcLm2EELi4E23TrivialOffsetCalculatorILi1EjESE_NS0_6memory15LoadWithoutCastENSF_16StoreWithoutCastEEEviT_T0_T2_T3_T4_T5_,(.L_x_22931 - _ZN2at6native27unrolled_elementwise_kernelINS0_13AUnaryFunctorIiiiZZZNS0_15binary_internal21div_trunc_kernel_cudaERNS_18TensorIteratorBaseEENKUlvE_clEvENKUlvE1_clEvEUliiE_EESt5arrayIPcLm2EELi4E23TrivialOffsetCalculatorILi1EjESE_NS0_6memory15LoadWithoutCastENSF_16StoreWithoutCastEEEviT_T0_T2_T3_T4_T5_)
        .other          _ZN2at6native27unrolled_elementwise_kernelINS0_13AUnaryFunctorIiiiZZZNS0_15binary_internal21div_trunc_kernel_cudaERNS_18TensorIteratorBaseEENKUlvE_clEvENKUlvE1_clEvEUliiE_EESt5arrayIPcLm2EELi4E23TrivialOffsetCalculatorILi1EjESE_NS0_6memory15LoadWithoutCastENSF_16StoreWithoutCastEEEviT_T0_T2_T3_T4_T5_,@"STO_CUDA_ENTRY STV_DEFAULT"
_ZN2at6native27unrolled_elementwise_kernelINS0_13AUnaryFunctorIiiiZZZNS0_15binary_internal21div_trunc_kernel_cudaERNS_18TensorIteratorBaseEENKUlvE_clEvENKUlvE1_clEvEUliiE_EESt5arrayIPcLm2EELi4E23TrivialOffsetCalculatorILi1EjESE_NS0_6memory15LoadWithoutCastENSF_16StoreWithoutCastEEEviT_T0_T2_T3_T4_T5_:
.text._ZN2at6native27unrolled_elementwise_kernelINS0_13AUnaryFunctorIiiiZZZNS0_15binary_internal21div_trunc_kernel_cudaERNS_18TensorIteratorBaseEENKUlvE_clEvENKUlvE1_clEvEUliiE_EESt5arrayIPcLm2EELi4E23TrivialOffsetCalculatorILi1EjESE_NS0_6memory15LoadWithoutCastENSF_16StoreWithoutCastEEEviT_T0_T2_T3_T4_T5_:
        /* <DEDUP_REMOVED lines=13> */
[----:B------:R-:W1:-:S12]  /*00d0*/  @!P0 LDC.64 R16, c[0x0][0x220] ;  /* 0x00008800ff108b82 */ /* 0x000e580000000a00 */
[----:B------:R-:W-:Y:S01]  /*00e0*/  @!P1 IMAD R19, R0, 0x200, R5 ;  /* 0x0000020000139824 */ /* 0x000fe200078e0205 */
[----:B------:R-:W2:Y:S01]  /*00f0*/  @!P1 LDC.64 R6, c[0x0][0x228] ;  /* 0x00008a00ff069b82 */ /* 0x000ea20000000a00 */
[----:B------:R-:W-:Y:S02]  /*0100*/  @!P1 VIADD R5, R5, 0x80 ;  /* 0x0000008005059836 */ /* 0x000fe40000000000 */
[----:B0-----:R-:W-:-:S03]  /*0110*/  @!P0 IMAD.WIDE.U32 R12, R11, 0x4, R12 ;  /* 0x000000040b0c8825 */ /* 0x001fc600078e000c */
[C---:B------:R-:W-:Y:S02]  /*0120*/  ISETP.GE.AND P3, PT, R5.reuse, R4, PT ;  /* 0x000000040500720c */ /* 0x040fe40003f66270 */
[----:B------:R-:W5:Y:S11]  /*0130*/  @!P0 LDG.E R10, desc[UR4][R12.64] ;  /* 0x000000040c0a8981 */ /* 0x000f76000c1e1900 */
[----:B------:R-:W-:Y:S01]  /*0140*/  @!P3 LEA R21, R0, R5, 0x9 ;  /* 0x000000050015b211 */ /* 0x000fe200078e48ff */
[----:B------:R-:W-:Y:S01]  /*0150*/  @!P3 VIADD R5, R5, 0x80 ;  /* 0x000000800505b836 */ /* 0x000fe20000000000 */
[----:B------:R-:W0:Y:S01]  /*0160*/  @!P3 LDC.64 R8, c[0x0][0x228] ;  /* 0x00008a00ff08bb82 */ /* 0x000e220000000a00 */
[----:B--2---:R-:W-:-:S03]  /*0170*/  @!P1 IMAD.WIDE.U32 R18, R19, 0x4, R6 ;  /* 0x0000000413129825 */ /* 0x004fc600078e0006 */
[----:B------:R-:W-:Y:S01]  /*0180*/  ISETP.GE.AND P2, PT, R5, R4, PT ;  /* 0x000000040500720c */ /* 0x000fe20003f46270 */
[----:B------:R-:W-:Y:S02]  /*0190*/  IMAD.MOV.U32 R7, RZ, RZ, R3 ;  /* 0x000000ffff077224 */ /* 0x000fe400078e0003 */
[----:B------:R-:W-:-:S10]  /*01a0*/  IMAD.MOV.U32 R6, RZ, RZ, RZ ;  /* 0x000000ffff067224 */ /* 0x000fd400078e00ff */
[----:B------:R-:W2:Y:S01]  /*01b0*/  @!P2 LDC.64 R14, c[0x0][0x228] ;  /* 0x00008a00ff0eab82 */ /* 0x000ea20000000a00 */
[----:B------:R-:W-:Y:S02]  /*01c0*/  @!P2 IMAD R5, R0, 0x200, R5 ;  /* 0x000002000005a824 */ /* 0x000fe400078e0205 */
[----:B0-----:R-:W-:Y:S01]  /*01d0*/  @!P3 IMAD.WIDE.U32 R20, R21, 0x4, R8 ;  /* 0x000000041514b825 */ /* 0x001fe200078e0008 */
[----:B------:R-:W-:Y:S01]  /*01e0*/  HFMA2.MMA R8, -RZ, RZ, 0, 0 ;  /* 0x00000000ff087435 */ /* 0x000fe200000001ff */
[C---:B------:R-:W-:Y:S02]  /*01f0*/  IADD3 R11, R7.reuse, 0x100, RZ ;  /* 0x00000100070b7810 */ /* 0x040fe40007ffe0ff */
[----:B------:R-:W-:Y:S01]  /*0200*/  VIADD R9, R7, 0x80 ;  /* 0x0000008007097836 */ /* 0x000fe20000000000 */
[----:B------:R-:W-:Y:S01]  /*0210*/  BSSY B0, `(.L_x_18123) ;  /* 0x0000029000007945 */ /* 0x000fe20003800000 */
[----:B------:R-:W5:Y:S05]  /*0220*/  @!P3 LDG.E R6, desc[UR4][R20.64] ;  /* 0x000000041406b981 */ /* 0x000f6a000c1e1900 */
[----:B------:R0:W5:Y:S01]  /*0230*/  @!P1 LDG.E R8, desc[UR4][R18.64] ;  /* 0x0000000412089981 */ /* 0x000162000c1e1900 */
[----:B--2---:R-:W-:-:S04]  /*0240*/  @!P2 IMAD.WIDE.U32 R14, R5, 0x4, R14 ;  /* 0x00000004050ea825 */ /* 0x004fc800078e000e */
[----:B------:R-:W-:Y:S02]  /*0250*/  IMAD.MOV.U32 R5, RZ, RZ, RZ ;  /* 0x000000ffff057224 */ /* 0x000fe400078e00ff */
[----:B0-----:R-:W-:Y:S02]  /*0260*/  VIADD R19, R7, 0x180 ;  /* 0x0000018007137836 */ /* 0x001fe40000000000 */
[----:B------:R-:W-:Y:S01]  /*0270*/  @!P0 VIADD R7, R3, 0x80 ;  /* 0x0000008003078836 */ /* 0x000fe20000000000 */
[----:B------:R-:W-:Y:S01]  /*0280*/  @!P0 LEA R3, R0, R3, 0x9 ;  /* 0x0000000300038211 */ /* 0x000fe200078e48ff */
[----:B------:R0:W5:Y:S01]  /*0290*/  @!P2 LDG.E R5, desc[UR4][R14.64] ;  /* 0x000000040e05a981 */ /* 0x000162000c1e1900 */
[-C--:B------:R-:W-:Y:S02]  /*02a0*/  ISETP.GE.AND P4, PT, R9, R4.reuse, PT ;  /* 0x000000040900720c */ /* 0x080fe40003f86270 */
[-C--:B------:R-:W-:Y:S01]  /*02b0*/  ISETP.GE.AND P1, PT, R11, R4.reuse, PT ;  /* 0x000000040b00720c */ /* 0x080fe20003f26270 */
[----:B-1----:R-:W-:Y:S01]  /*02c0*/  @!P0 IMAD.WIDE.U32 R2, R3, 0x4, R16 ;  /* 0x0000000403028825 */ /* 0x002fe200078e0010 */
[----:B------:R-:W-:-:S02]  /*02d0*/  ISETP.GE.AND P2, PT, R19, R4, PT ;  /* 0x000000041300720c */ /* 0x000fc40003f46270 */
[----:B------:R-:W-:Y:S01]  /*02e0*/  ISETP.GE.AND P3, PT, R7, R4, PT ;  /* 0x000000040700720c */ /* 0x000fe20003f66270 */
[----:B------:R-:W-:-:S12]  /*02f0*/  @P0 BRA `(.L_x_18124) ;  /* 0x0000000000680947 */ /* 0x000fd80003800000 */
[-C--:B0----5:R-:W-:Y:S01]  /*0300*/  IABS R14, R10.reuse ;  /* 0x0000000a000e7213 */ /* 0x0a1fe20000000000 */
[----:B------:R-:W0:Y:S01]  /*0310*/  LDC R15, c[0x0][0x218] ;  /* 0x00008600ff0f7b82 */ /* 0x000e220000000800 */
[----:B------:R-:W-:Y:S02]  /*0320*/  IABS R17, R10 ;  /* 0x0000000a00117213 */ /* 0x000fe40000000000 */
[----:B------:R-:W1:Y:S02]  /*0330*/  I2F.RP R9, R14 ;  /* 0x0000000e00097306 */ /* 0x000e640000209400 */
[----:B------:R-:W-:-:S06]  /*0340*/  IADD3 R17, RZ, -R17, RZ ;  /* 0x80000011ff117210 */ /* 0x000fcc0007ffe0ff */
[----:B-1----:R-:W1:Y:S01]  /*0350*/  MUFU.RCP R9, R9 ;  /* 0x0000000900097308 */ /* 0x002e620000001000 */
[----:B0-----:R-:W-:Y:S01]  /*0360*/  IABS R16, R15 ;  /* 0x0000000f00107213 */ /* 0x001fe20000000000 */
[----:B-1----:R-:W-:-:S06]  /*0370*/  VIADD R12, R9, 0xffffffe ;  /* 0x0ffffffe090c7836 */ /* 0x002fcc0000000000 */
        /* <DEDUP_REMOVED lines=9> */
[----:B------:R-:W-:Y:S01]  /*0410*/  @!P5 IADD3 R11, R11, -R14, RZ ;  /* 0x8000000e0b0bd210 */ /* 0x000fe20007ffe0ff */
[----:B------:R-:W-:-:S03]  /*0420*/  @!P5 VIADD R9, R9, 0x1 ;  /* 0x000000010909d836 */ /* 0x000fc60000000000 */
[----:B------:R-:W-:Y:S02]  /*0430*/  ISETP.GE.U32.AND P6, PT, R11, R14, PT ;  /* 0x0000000e0b00720c */ /* 0x000fe40003fc6070 */
[----:B------:R-:W-:-:S04]  /*0440*/  LOP3.LUT R11, R10, R15, RZ, 0x3c, !PT ;  /* 0x0000000f0a0b7212 */ /* 0x000fc800078e3cff */
[----:B------:R-:W-:-:S07]  /*0450*/  ISETP.GE.AND P5, PT, R11, RZ, PT ;  /* 0x000000ff0b00720c */ /* 0x000fce0003fa6270 */
[----:B------:R-:W-:Y:S01]  /*0460*/  @P6 VIADD R9, R9, 0x1 ;  /* 0x0000000109096836 */ /* 0x000fe20000000000 */
[----:B------:R-:W-:-:S05]  /*0470*/  ISETP.NE.AND P6, PT, R10, RZ, PT ;  /* 0x000000ff0a00720c */ /* 0x000fca0003fc5270 */
[----:B------:R-:W-:-:S08]  /*0480*/  @!P5 IADD3 R9, -R9, RZ, RZ ;  /* 0x000000ff0909d210 */ /* 0x000fd00007ffe1ff */
[----:B------:R-:W-:-:S07]  /*0490*/  @!P6 LOP3.LUT R9, RZ, R10, RZ, 0x33, !PT ;  /* 0x0000000aff09e212 */ /* 0x000fce00078e33ff */
.L_x_18124:
[----:B------:R-:W-:Y:S05]  /*04a0*/  BSYNC B0 ;  /* 0x0000000000007941 */ /* 0x000fea0003800000 */
.L_x_18123:
[----:B------:R-:W-:Y:S04]  /*04b0*/  BSSY B0, `(.L_x_18125) ;  /* 0x000001c000007945 */ /* 0x000fe80003800000 */
[----:B------:R-:W-:Y:S05]  /*04c0*/  @P4 BRA `(.L_x_18126) ;  /* 0x0000000000684947 */ /* 0x000fea0003800000 */
[-C--:B0----5:R-:W-:Y:S01]  /*04d0*/  IABS R14, R8.reuse ;  /* 0x00000008000e7213 */ /* 0x0a1fe20000000000 */
[----:B------:R-:W0:Y:S01]  /*04e0*/  LDC R15, c[0x0][0x218] ;  /* 0x00008600ff0f7b82 */ /* 0x000e220000000800 */
[----:B------:R-:W-:Y:S02]  /*04f0*/  IABS R16, R8 ;  /* 0x0000000800107213 */ /* 0x000fe40000000000 */
[----:B------:R-:W1:Y:S02]  /*0500*/  I2F.RP R12, R14 ;  /* 0x0000000e000c7306 */ /* 0x000e640000209400 */
[----:B------:R-:W-:-:S06]  /*0510*/  IADD3 R16, RZ, -R16, RZ ;  /* 0x80000010ff107210 */ /* 0x000fcc0007ffe0ff */
        /* <DEDUP_REMOVED lines=18> */
[----:B------:R-:W-:-:S06]  /*0640*/  @P4 VIADD R10, R10, 0x1 ;  /* 0x000000010a0a4836 */ /* 0x000fcc0000000000 */
[----:B------:R-:W-:Y:S02]  /*0650*/  @!P5 IADD3 R10, -R10, RZ, RZ ;  /* 0x000000ff0a0ad210 */ /* 0x000fe40007ffe1ff */
[----:B------:R-:W-:-:S07]  /*0660*/  @!P6 LOP3.LUT R10, RZ, R8, RZ, 0x33, !PT ;  /* 0x00000008ff0ae212 */ /* 0x000fce00078e33ff */
.L_x_18126:
[----:B------:R-:W-:Y:S05]  /*0670*/  BSYNC B0 ;  /* 0x0000000000007941 */ /* 0x000fea0003800000 */
.L_x_18125:
[----:B------:R-:W-:Y:S04]  /*0680*/  BSSY B0, `(.L_x_18127) ;  /* 0x000001c000007945 */ /* 0x000fe80003800000 */
[----:B------:R-:W-:Y:S05]  /*0690*/  @P1 BRA `(.L_x_18128) ;  /* 0x0000000000681947 */ /* 0x000fea0003800000 */
        /* <DEDUP_REMOVED lines=26> */
.L_x_18128:
[----:B------:R-:W-:Y:S05]  /*0840*/  BSYNC B0 ;  /* 0x0000000000007941 */ /* 0x000fea0003800000 */
.L_x_18127:
[----:B------:R-:W-:Y:S04]  /*0850*/  BSSY B0, `(.L_x_18129) ;  /* 0x000001c000007945 */ /* 0x000fe80003800000 */
[----:B------:R-:W-:Y:S05]  /*0860*/  @P2 BRA `(.L_x_18130) ;  /* 0x0000000000682947 */ /* 0x000fea0003800000 */
[-C--:B-----5:R-:W-:Y:S01]  /*0870*/  IABS R11, R5.reuse ;  /* 0x00000005000b7213 */ /* 0x0a0fe20000000000 */
[----:B0-----:R-:W0:Y:S01]  /*0880*/  LDC R14, c[0x0][0x218] ;  /* 0x00008600ff0e7b82 */ /* 0x001e220000000800 */
[----:B------:R-:W-:Y:S02]  /*0890*/  IABS R17, R5 ;  /* 0x0000000500117213 */ /* 0x000fe40000000000 */
[----:B------:R-:W1:Y:S08]  /*08a0*/  I2F.RP R6, R11 ;  /* 0x0000000b00067306 */ /* 0x000e700000209400 */
[----:B-1----:R-:W1:Y:S02]  /*08b0*/  MUFU.RCP R6, R6 ;  /* 0x0000000600067308 */ /* 0x002e640000001000 */
[----:B-1----:R-:W-:Y:S01]  /*08c0*/  VIADD R12, R6, 0xffffffe ;  /* 0x0ffffffe060c7836 */ /* 0x002fe20000000000 */
[----:B------:R-:W-:-:S05]  /*08d0*/  IADD3 R6, RZ, -R17, RZ ;  /* 0x80000011ff067210 */ /* 0x000fca0007ffe0ff */
[----:B------:R1:W2:Y:S02]  /*08e0*/  F2I.FTZ.U32.TRUNC.NTZ R13, R12 ;  /* 0x0000000c000d7305 */ /* 0x0002a4000021f000 */
[----:B-1----:R-:W-:Y:S02]  /*08f0*/  IMAD.MOV.U32 R12, RZ, RZ, RZ ;  /* 0x000000ffff0c7224 */ /* 0x002fe400078e00ff */
[----:B--2---:R-:W-:-:S04]  /*0900*/  IMAD.MOV R16, RZ, RZ, -R13 ;  /* 0x000000ffff107224 */ /* 0x004fc800078e0a0d */
[----:B------:R-:W-:Y:S01]  /*0910*/  IMAD R15, R16, R11, RZ ;  /* 0x0000000b100f7224 */ /* 0x000fe200078e02ff */
[----:B0-----:R-:W-:-:S03]  /*0920*/  IABS R16, R14 ;  /* 0x0000000e00107213 */ /* 0x001fc60000000000 */
[----:B------:R-:W-:-:S06]  /*0930*/  IMAD.HI.U32 R13, R13, R15, R12 ;  /* 0x0000000f0d0d7227 */ /* 0x000fcc00078e000c */
[----:B------:R-:W-:-:S04]  /*0940*/  IMAD.HI.U32 R13, R13, R16, RZ ;  /* 0x000000100d0d7227 */ /* 0x000fc800078e00ff */
[----:B------:R-:W-:-:S05]  /*0950*/  IMAD R6, R13, R6, R16 ;  /* 0x000000060d067224 */ /* 0x000fca00078e0210 */
[----:B------:R-:W-:-:S13]  /*0960*/  ISETP.GT.U32.AND P2, PT, R11, R6, PT ;  /* 0x000000060b00720c */ /* 0x000fda0003f44070 */
[----:B------:R-:W-:Y:S01]  /*0970*/  @!P2 IMAD.IADD R6, R6, 0x1, -R11 ;  /* 0x000000010606a824 */ /* 0x000fe200078e0a0b */
[----:B------:R-:W-:Y:S02]  /*0980*/  @!P2 IADD3 R13, R13, 0x1, RZ ;  /* 0x000000010d0da810 */ /* 0x000fe40007ffe0ff */
[C---:B------:R-:W-:Y:S02]  /*0990*/  ISETP.NE.AND P2, PT, R5.reuse, RZ, PT ;  /* 0x000000ff0500720c */ /* 0x040fe40003f45270 */
[----:B------:R-:W-:Y:S02]  /*09a0*/  ISETP.GE.U32.AND P1, PT, R6, R11, PT ;  /* 0x0000000b0600720c */ /* 0x000fe40003f26070 */
[----:B------:R-:W-:-:S04]  /*09b0*/  LOP3.LUT R6, R5, R14, RZ, 0x3c, !PT ;  /* 0x0000000e05067212 */ /* 0x000fc800078e3cff */
[----:B------:R-:W-:-:S07]  /*09c0*/  ISETP.GE.AND P4, PT, R6, RZ, PT ;  /* 0x000000ff0600720c */ /* 0x000fce0003f86270 */
[----:B------:R-:W-:-:S04]  /*09d0*/  @P1 VIADD R13, R13, 0x1 ;  /* 0x000000010d0d1836 */ /* 0x000fc80000000000 */
[----:B------:R-:W-:-:S05]  /*09e0*/  IMAD.MOV.U32 R11, RZ, RZ, R13 ;  /* 0x000000ffff0b7224 */ /* 0x000fca00078e000d */
[----:B------:R-:W-:Y:S02]  /*09f0*/  @!P4 IADD3 R11, -R11, RZ, RZ ;  /* 0x000000ff0b0bc210 */ /* 0x000fe40007ffe1ff */
[----:B------:R-:W-:-:S07]  /*0a00*/  @!P2 LOP3.LUT R11, RZ, R5, RZ, 0x33, !PT ;  /* 0x00000005ff0ba212 */ /* 0x000fce00078e33ff */
.L_x_18130:
[----:B------:R-:W-:Y:S05]  /*0a10*/  BSYNC B0 ;  /* 0x0000000000007941 */ /* 0x000fea0003800000 */
.L_x_18129:
[----:B------:R1:W-:Y:S01]  /*0a20*/  @!P0 STG.E desc[UR4][R2.64], R9 ;  /* 0x0000000902008986 */ /* 0x0003e2000c101904 */
        /* <DEDUP_REMOVED lines=10> */
[----:B------:R2:W-:Y:S04]  /*0ad0*/  STG.E desc[UR4][R2.64], R10 ;  /* 0x0000000a02007986 */ /* 0x0005e8000c101904 */
[----:B------:R2:W-:Y:S02]  /*0ae0*/  @!P0 STG.E desc[UR4][R12.64], R8 ;  /* 0x000000080c008986 */ /* 0x0005e4000c101904 */
.L_x_18132:
[----:B------:R-:W-:Y:S05]  /*0af0*/  BSYNC B0 ;  /* 0x0000000000007941 */ /* 0x000fea0003800000 */
.L_x_18131:
[----:B------:R-:W-:-:S13]  /*0b00*/  ISETP.GE.AND P0, PT, R7, R4, PT ;  /* 0x000000040700720c */ /* 0x000fda0003f06270 */
[----:B------:R-:W-:Y:S05]  /*0b10*/  @P0 EXIT ;  /* 0x000000000000094d */ /* 0x000fea0003800000 */
[----:B-12---:R-:W1:Y:S01]  /*0b20*/  LDC.64 R2, c[0x0][0x220] ;  /* 0x00008800ff027b82 */ /* 0x006e620000000a00 */
[----:B------:R-:W-:-:S05]  /*0b30*/  LEA R7, R0, R7, 0x9 ;  /* 0x0000000700077211 */ /* 0x000fca00078e48ff */
[----:B-1----:R-:W-:-:S05]  /*0b40*/  IMAD.WIDE.U32 R2, R7, 0x4, R2 ;  /* 0x0000000407027825 */ /* 0x002fca00078e0002 */
[----:B------:R-:W-:Y:S01]  /*0b50*/  STG.E desc[UR4][R2.64], R11 ;  /* 0x0000000b02007986 */ /* 0x000fe2000c101904 */
[----:B------:R-:W-:Y:S05]  /*0b60*/  EXIT ;  /* 0x000000000000794d */ /* 0x000fea0003800000 */
.L_x_18133:
        /* <DEDUP_REMOVED lines=9> */
.L_x_22931:


//--------------------- .text._ZN2at6native29vectorized_elementwise_kernelILi2ENS0_13AUnaryFunctorIiiiZZZNS0_15binary_internal21div_trunc_kernel_cudaERNS_18TensorIteratorBaseEENKUlvE_clEvENKUlvE1_clEvEUliiE_EESt5arrayIPcLm2EEEEviT0_T1_ --------------------------
	.section	.text._ZN2at6native29vectorized_elementwise_kernelILi2ENS0_13AUnaryFunctorIiiiZZZNS0_15binary_internal21div_trunc_kernel_cudaERNS_18TensorIteratorBaseEENKUlvE_clEvENKUlvE1_clEvEUliiE_EESt5arrayIPcLm2EEEEviT0_T1_,"ax",@progbits
	.align	128
        .global         _ZN2at6native29vectorized_elementwise_kernelILi2ENS0_13AUnaryFunctorIiiiZZZNS0_15binary_internal21div_trunc_kernel_cudaERNS_18TensorIteratorBaseEENKUlvE_clEvENKUlvE1_clEvEUliiE_EESt5arrayIPcLm2EEEEviT0_T1_
        .type           _ZN2at6native29vectorized_elementwise_kernelILi2ENS0_13AUnaryFunctorIiiiZZZNS0_15binary_internal21div_trunc_kernel_cudaERNS_18TensorIteratorBaseEENKUlvE_clEvENKUlvE1_clEvEUliiE_EESt5arrayIPcLm2EEEEviT0_T1_,@function
        .size           _ZN2at6native29vectorized_elementwise_kernelILi2ENS0_13AUnaryFunctorIiiiZZZNS0_15binary_internal21div_trunc_kernel_cudaERNS_18TensorIteratorBaseEENKUlvE_clEvENKUlvE1_clEvEUliiE_EESt5arrayIPcLm2EEEEviT0_T1_,(.L_x_22932 - _ZN2at6native29vectorized_elementwise_kernelILi2ENS0_13AUnaryFunctorIiiiZZZNS0_15binary_internal21div_trunc_kernel_cudaERNS_18TensorIteratorBaseEENKUlvE_clEvENKUlvE1_clEvEUliiE_EESt5arrayIPcLm2EEEEviT0_T1_)
        .other          _ZN2at6native29vectorized_elementwise_kernelILi2ENS0_13AUnaryFunctorIiiiZZZNS0_15binary_internal21div_trunc_kernel_cudaERNS_18TensorIteratorBaseEENKUlvE_clEvENKUlvE1_clEvEUliiE_EESt5arrayIPcLm2EEEEviT0_T1_,@"STO_CUDA_ENTRY STV_DEFAULT"
_ZN2at6native29vectorized_elementwise_kernelILi2ENS0_13AUnaryFunctorIiiiZZZNS0_15binary_internal21div_trunc_kernel_cudaERNS_18TensorIteratorBaseEENKUlvE_clEvENKUlvE1_clEvEUliiE_EESt5arrayIPcLm2EEEEviT0_T1_:
.text._ZN2at6native29vectorized_elementwise_kernelILi2ENS0_13AUnaryFunctorIiiiZZZNS0_15binary_internal21div_trunc_kernel_cudaERNS_18TensorIteratorBaseEENKUlvE_clEvENKUlvE1_clEvEUliiE_EESt5arrayIPcLm2EEEEviT0_T1_:
        /* <DEDUP_REMOVED lines=13> */
[----:B------:R-:W3:Y:S04]  /*00d0*/  LDG.E.64 R8, desc[UR4][R12.64+0x400] ;  /* 0x000400040c087981 */ /* 0x000ee8000c1e1b00 */
[----:B------:R-:W4:Y:S04]  /*00e0*/  LDG.E.64 R4, desc[UR4][R12.64+0x800] ;  /* 0x000800040c047981 */ /* 0x000f28000c1e1b00 */
[----:B------:R0:W5:Y:S01]  /*00f0*/  LDG.E.64 R2, desc[UR4][R12.64+0xc00] ;  /* 0x000c00040c027981 */ /* 0x000162000c1e1b00 */
[----:B--2---:R-:W-:-:S02]  /*0100*/  IABS R24, R7 ;  /* 0x0000000700187213 */ /* 0x004fc40000000000 */
[----:B------:R-:W-:Y:S02]  /*0110*/  IABS R22, R6 ;  /* 0x0000000600167213 */ /* 0x000fe40000000000 */
[----:B------:R-:W1:Y:S01]  /*0120*/  I2F.RP R16, R24 ;  /* 0x0000001800107306 */ /* 0x000e620000209400 */
[----:B---3--:R-:W-:Y:S02]  /*0130*/  IABS R23, R9 ;  /* 0x0000000900177213 */ /* 0x008fe40000000000 */
[----:B------:R-:W-:-:S05]  /*0140*/  IABS R11, R8 ;  /* 0x00000008000b7213 */ /* 0x000fca0000000000 */
[----:B------:R-:W2:Y:S01]  /*0150*/  I2F.RP R18, R22 ;  /* 0x0000001600127306 */ /* 0x000ea20000209400 */
[----:B0-----:R-:W-:Y:S01]  /*0160*/  IMAD.MOV.U32 R13, RZ, RZ, R11 ;  /* 0x000000ffff0d7224 */ /* 0x001fe200078e000b */
[----:B----4-:R-:W-:-:S06]  /*0170*/  IABS R11, R5 ;  /* 0x00000005000b7213 */ /* 0x010fcc0000000000 */
[----:B-1----:R-:W0:Y:S08]  /*0180*/  MUFU.RCP R16, R16 ;  /* 0x0000001000107308 */ /* 0x002e300000001000 */
[----:B------:R-:W-:Y:S08]  /*0190*/  I2F.RP R19, R23 ;  /* 0x0000001700137306 */ /* 0x000ff00000209400 */
[----:B--2---:R-:W1:Y:S01]  /*01a0*/  MUFU.RCP R18, R18 ;  /* 0x0000001200127308 */ /* 0x004e620000001000 */
[----:B0-----:R-:W-:-:S07]  /*01b0*/  VIADD R20, R16, 0xffffffe ;  /* 0x0ffffffe10147836 */ /* 0x001fce0000000000 */
[----:B------:R-:W0:Y:S08]  /*01c0*/  I2F.RP R12, R11 ;  /* 0x0000000b000c7306 */ /* 0x000e300000209400 */
[----:B------:R-:W-:Y:S01]  /*01d0*/  I2F.RP R25, R13 ;  /* 0x0000000d00197306 */ /* 0x000fe20000209400 */
[----:B-1----:R-:W-:-:S07]  /*01e0*/  IADD3 R15, R18, 0xffffffe, RZ ;  /* 0x0ffffffe120f7810 */ /* 0x002fce0007ffe0ff */
[----:B------:R-:W1:Y:S08]  /*01f0*/  MUFU.RCP R19, R19 ;  /* 0x0000001300137308 */ /* 0x000e700000001000 */
[----:B------:R2:W3:Y:S08]  /*0200*/  F2I.FTZ.U32.TRUNC.NTZ R21, R20 ;  /* 0x0000001400157305 */ /* 0x0004f0000021f000 */
[----:B0-----:R-:W0:Y:S01]  /*0210*/  MUFU.RCP R12, R12 ;  /* 0x0000000c000c7308 */ /* 0x001e220000001000 */
[----:B-1----:R-:W-:-:S02]  /*0220*/  VIADD R16, R19, 0xffffffe ;  /* 0x0ffffffe13107836 */ /* 0x002fc40000000000 */
[----:B--2---:R-:W-:Y:S02]  /*0230*/  IMAD.MOV.U32 R20, RZ, RZ, RZ ;  /* 0x000000ffff147224 */ /* 0x004fe400078e00ff */
[----:B---3--:R-:W-:-:S03]  /*0240*/  IMAD.MOV R27, RZ, RZ, -R21 ;  /* 0x000000ffff1b7224 */ /* 0x008fc600078e0a15 */
[----:B------:R1:W2:Y:S08]  /*0250*/  MUFU.RCP R14, R25 ;  /* 0x00000019000e7308 */ /* 0x0002b00000001000 */
[----:B------:R-:W3:Y:S01]  /*0260*/  F2I.FTZ.U32.TRUNC.NTZ R15, R15 ;  /* 0x0000000f000f7305 */ /* 0x000ee2000021f000 */
[----:B-1----:R-:W-:Y:S01]  /*0270*/  IMAD R25, R27, R24, RZ ;  /* 0x000000181b197224 */ /* 0x002fe200078e02ff */
[----:B0-----:R-:W-:-:S03]  /*0280*/  IADD3 R18, R12, 0xffffffe, RZ ;  /* 0x0ffffffe0c127810 */ /* 0x001fc60007ffe0ff */
[----:B------:R-:W-:-:S03]  /*0290*/  IMAD.HI.U32 R28, R21, R25, R20 ;  /* 0x00000019151c7227 */ /* 0x000fc600078e0014 */
[----:B------:R-:W0:Y:S01]  /*02a0*/  F2I.FTZ.U32.TRUNC.NTZ R17, R16 ;  /* 0x0000001000117305 */ /* 0x000e22000021f000 */
[----:B--2---:R-:W-:Y:S02]  /*02b0*/  VIADD R14, R14, 0xffffffe ;  /* 0x0ffffffe0e0e7836 */ /* 0x004fe40000000000 */
[----:B---3--:R-:W-:-:S05]  /*02c0*/  IMAD.MOV R12, RZ, RZ, -R15 ;  /* 0x000000ffff0c7224 */ /* 0x008fca00078e0a0f */
[----:B------:R-:W1:Y:S01]  /*02d0*/  F2I.FTZ.U32.TRUNC.NTZ R21, R18 ;  /* 0x0000001200157305 */ /* 0x000e62000021f000 */
[----:B------:R-:W-:Y:S02]  /*02e0*/  MOV R25, R12 ;  /* 0x0000000c00197202 */ /* 0x000fe40000000f00 */
[----:B------:R-:W2:Y:S01]  /*02f0*/  LDC R12, c[0x0][0x218] ;  /* 0x00008600ff0c7b82 */ /* 0x000ea20000000800 */
[----:B0-----:R-:W-:-:S04]  /*0300*/  IMAD.MOV R16, RZ, RZ, -R17 ;  /* 0x000000ffff107224 */ /* 0x001fc800078e0a11 */
[----:B------:R0:W3:Y:S01]  /*0310*/  F2I.FTZ.U32.TRUNC.NTZ R19, R14 ;  /* 0x0000000e00137305 */ /* 0x0000e2000021f000 */
[----:B------:R-:W-:Y:S02]  /*0320*/  IMAD R25, R25, R22, RZ ;  /* 0x0000001619197224 */ /* 0x000fe400078e02ff */
[----:B------:R-:W-:Y:S02]  /*0330*/  IMAD R27, R16, R23, RZ ;  /* 0x00000017101b7224 */ /* 0x000fe400078e02ff */
[----:B------:R-:W-:Y:S01]  /*0340*/  IMAD.MOV.U32 R16, RZ, RZ, RZ ;  /* 0x000000ffff107224 */ /* 0x000fe200078e00ff */
[----:B-1----:R-:W-:Y:S01]  /*0350*/  IADD3 R18, RZ, -R21, RZ ;  /* 0x80000015ff127210 */ /* 0x002fe20007ffe0ff */
[----:B0-----:R-:W-:Y:S02]  /*0360*/  IMAD.MOV.U32 R14, RZ, RZ, RZ ;  /* 0x000000ffff0e7224 */ /* 0x001fe400078e00ff */
[----:B------:R-:W-:-:S04]  /*0370*/  IMAD.HI.U32 R17, R17, R27, R16 ;  /* 0x0000001b11117227 */ /* 0x000fc800078e0010 */
[----:B---3--:R-:W-:Y:S02]  /*0380*/  IMAD.MOV R16, RZ, RZ, -R19 ;  /* 0x000000ffff107224 */ /* 0x008fe400078e0a13 */
[----:B------:R-:W-:-:S04]  /*0390*/  IMAD.HI.U32 R14, R15, R25, R14 ;  /* 0x000000190f0e7227 */ /* 0x000fc800078e000e */
[----:B------:R-:W-:Y:S02]  /*03a0*/  IMAD R25, R18, R11, RZ ;  /* 0x0000000b12197224 */ /* 0x000fe400078e02ff */
[----:B------:R-:W-:Y:S02]  /*03b0*/  IMAD R15, R16, R13, RZ ;  /* 0x0000000d100f7224 */ /* 0x000fe400078e02ff */
[----:B------:R-:W-:Y:S02]  /*03c0*/  IMAD.MOV.U32 R18, RZ, RZ, RZ ;  /* 0x000000ffff127224 */ /* 0x000fe400078e00ff */
[----:B------:R-:W-:Y:S01]  /*03d0*/  IMAD.HI.U32 R16, R21, R25, R20 ;  /* 0x0000001915107227 */ /* 0x000fe200078e0014 */
[----:B--2---:R-:W-:Y:S02]  /*03e0*/  IABS R21, R12 ;  /* 0x0000000c00157213 */ /* 0x004fe40000000000 */
[----:B------:R-:W-:Y:S01]  /*03f0*/  IABS R20, R4 ;  /* 0x0000000400147213 */ /* 0x000fe20000000000 */
[----:B------:R-:W-:Y:S01]  /*0400*/  IMAD.HI.U32 R26, R19, R15, R18 ;  /* 0x0000000f131a7227 */ /* 0x000fe200078e0012 */
[----:B------:R-:W-:-:S02]  /*0410*/  IABS R15, R7 ;  /* 0x00000007000f7213 */ /* 0x000fc40000000000 */
[----:B------:R-:W0:Y:S01]  /*0420*/  I2F.RP R27, R20 ;  /* 0x00000014001b7306 */ /* 0x000e220000209400 */
[----:B------:R-:W-:Y:S01]  /*0430*/  IMAD.HI.U32 R28, R28, R21, RZ ;  /* 0x000000151c1c7227 */ /* 0x000fe200078e00ff */
[----:B------:R-:W-:Y:S02]  /*0440*/  IABS R18, R6 ;  /* 0x0000000600127213 */ /* 0x000fe40000000000 */
[----:B------:R-:W-:Y:S01]  /*0450*/  IABS R19, R9 ;  /* 0x0000000900137213 */ /* 0x000fe20000000000 */
[----:B------:R-:W-:Y:S01]  /*0460*/  IMAD.MOV R15, RZ, RZ, -R15 ;  /* 0x000000ffff0f7224 */ /* 0x000fe200078e0a0f */
[----:B------:R-:W-:Y:S01]  /*0470*/  IADD3 R25, RZ, -R18, RZ ;  /* 0x80000012ff197210 */ /* 0x000fe20007ffe0ff */
[----:B------:R-:W-:-:S04]  /*0480*/  IMAD.HI.U32 R18, R14, R21, RZ ;  /* 0x000000150e127227 */ /* 0x000fc800078e00ff */
[----:B------:R-:W-:Y:S02]  /*0490*/  IMAD R15, R28, R15, R21 ;  /* 0x0000000f1c0f7224 */ /* 0x000fe400078e0215 */
[----:B------:R-:W-:Y:S02]  /*04a0*/  IMAD.MOV R14, RZ, RZ, -R19 ;  /* 0x000000ffff0e7224 */ /* 0x000fe400078e0a13 */
[----:B------:R-:W-:Y:S01]  /*04b0*/  IMAD.HI.U32 R19, R17, R21, RZ ;  /* 0x0000001511137227 */ /* 0x000fe200078e00ff */
[----:B------:R-:W-:-:S03]  /*04c0*/  ISETP.GT.U32.AND P1, PT, R24, R15, PT ;  /* 0x0000000f1800720c */ /* 0x000fc60003f24070 */
[--C-:B------:R-:W-:Y:S02]  /*04d0*/  IMAD R14, R19, R14, R21.reuse ;  /* 0x0000000e130e7224 */ /* 0x100fe400078e0215 */
[----:B------:R-:W-:Y:S02]  /*04e0*/  IMAD R25, R18, R25, R21 ;  /* 0x0000001912197224 */ /* 0x000fe400078e0215 */
[----:B------:R-:W-:Y:S01]  /*04f0*/  IMAD.HI.U32 R26, R26, R21, RZ ;  /* 0x000000151a1a7227 */ /* 0x000fe200078e00ff */
[----:B------:R-:W-:Y:S02]  /*0500*/  ISETP.GT.U32.AND P5, PT, R23, R14, PT ;  /* 0x0000000e1700720c */ /* 0x000fe40003fa4070 */
[----:B------:R-:W-:-:S03]  /*0510*/  ISETP.GT.U32.AND P3, PT, R22, R25, PT ;  /* 0x000000191600720c */ /* 0x000fc60003f64070 */
[----:B------:R-:W-:Y:S02]  /*0520*/  @!P1 IMAD.IADD R15, R15, 0x1, -R24 ;  /* 0x000000010f0f9824 */ /* 0x000fe400078e0a18 */
[----:B------:R-:W-:-:S03]  /*0530*/  @!P1 VIADD R28, R28, 0x1 ;  /* 0x000000011c1c9836 */ /* 0x000fc60000000000 */
[----:B------:R-:W-:Y:S02]  /*0540*/  ISETP.GE.U32.AND P6, PT, R15, R24, PT ;  /* 0x000000180f00720c */ /* 0x000fe40003fc6070 */
[----:B0-----:R-:W0:Y:S01]  /*0550*/  MUFU.RCP R15, R27 ;  /* 0x0000001b000f7308 */ /* 0x001e220000001000 */
[----:B------:R-:W-:Y:S01]  /*0560*/  @!P5 IMAD.IADD R14, R14, 0x1, -R23 ;  /* 0x000000010e0ed824 */ /* 0x000fe200078e0a17 */
[----:B-----5:R-:W-:Y:S01]  /*0570*/  IABS R24, R2 ;  /* 0x0000000200187213 */ /* 0x020fe20000000000 */
[----:B------:R-:W-:Y:S01]  /*0580*/  @!P3 IMAD.IADD R25, R25, 0x1, -R22 ;  /* 0x000000011919b824 */ /* 0x000fe200078e0a16 */
[----:B------:R-:W-:Y:S01]  /*0590*/  @!P5 IADD3 R19, R19, 0x1, RZ ;  /* 0x000000011313d810 */ /* 0x000fe20007ffe0ff */
[----:B------:R-:W-:Y:S01]  /*05a0*/  @!P3 VIADD R18, R18, 0x1 ;  /* 0x000000011212b836 */ /* 0x000fe20000000000 */
[----:B------:R-:W-:Y:S02]  /*05b0*/  ISETP.GE.U32.AND P0, PT, R14, R23, PT ;  /* 0x000000170e00720c */ /* 0x000fe40003f06070 */
[----:B------:R-:W-:-:S02]  /*05c0*/  IABS R14, R8 ;  /* 0x00000008000e7213 */ /* 0x000fc40000000000 */
[----:B------:R-:W-:Y:S01]  /*05d0*/  ISETP.GE.U32.AND P4, PT, R25, R22, PT ;  /* 0x000000161900720c */ /* 0x000fe20003f86070 */
[----:B------:R-:W-:Y:S01]  /*05e0*/  @P6 VIADD R28, R28, 0x1 ;  /* 0x000000011c1c6836 */ /* 0x000fe20000000000 */
[----:B------:R-:W-:Y:S01]  /*05f0*/  I2F.RP R25, R24 ;  /* 0x0000001800197306 */ /* 0x000fe20000209400 */
[----:B------:R-:W-:Y:S01]  /*0600*/  IMAD.MOV R23, RZ, RZ, -R14 ;  /* 0x000000ffff177224 */ /* 0x000fe200078e0a0e */
[----:B------:R-:W-:Y:S01]  /*0610*/  ISETP.NE.AND P6, PT, R7, RZ, PT ;  /* 0x000000ff0700720c */ /* 0x000fe20003fc5270 */
[----:B------:R-:W-:Y:S01]  /*0620*/  IMAD.MOV.U32 R14, RZ, RZ, RZ ;  /* 0x000000ffff0e7224 */ /* 0x000fe200078e00ff */
[----:B------:R-:W-:Y:S01]  /*0630*/  ISETP.NE.AND P5, PT, R9, RZ, PT ;  /* 0x000000ff0900720c */ /* 0x000fe20003fa5270 */
[----:B0-----:R-:W-:Y:S02]  /*0640*/  VIADD R15, R15, 0xffffffe ;  /* 0x0ffffffe0f0f7836 */ /* 0x001fe40000000000 */
[----:B------:R-:W-:-:S04]  /*0650*/  @P0 VIADD R19, R19, 0x1 ;  /* 0x0000000113130836 */ /* 0x000fc80000000000 */
[----:B------:R-:W0:Y:S01]  /*0660*/  F2I.FTZ.U32.TRUNC.NTZ R15, R15 ;  /* 0x0000000f000f7305 */ /* 0x000e22000021f000 */
[----:B------:R-:W-:Y:S01]  /*0670*/  @P4 VIADD R18, R18, 0x1 ;  /* 0x0000000112124836 */ /* 0x000fe20000000000 */
[----:B------:R-:W-:Y:S02]  /*0680*/  ISETP.NE.AND P4, PT, R6, RZ, PT ;  /* 0x000000ff0600720c */ /* 0x000fe40003f85270 */
[----:B0-----:R-:W-:-:S05]  /*0690*/  IADD3 R17, RZ, -R15, RZ ;  /* 0x8000000fff117210 */ /* 0x001fca0007ffe0ff */
[----:B------:R-:W-:-:S04]  /*06a0*/  IMAD R17, R17, R20, RZ ;  /* 0x0000001411117224 */ /* 0x000fc800078e02ff */
[----:B------:R-:W-:Y:S01]  /*06b0*/  IMAD.HI.U32 R22, R15, R17, R14 ;  /* 0x000000110f167227 */ /* 0x000fe200078e000e */
[----:B------:R-:W-:Y:S02]  /*06c0*/  MOV R17, R23 ;  /* 0x0000001700117202 */ /* 0x000fe40000000f00 */
[----:B------:R-:W-:Y:S02]  /*06d0*/  IABS R14, R3 ;  /* 0x00000003000e7213 */ /* 0x000fe40000000000 */
[----:B------:R-:W-:Y:S01]  /*06e0*/  LOP3.LUT R15, R7, R12, RZ, 0x3c, !PT ;  /* 0x0000000c070f7212 */ /* 0x000fe200078e3cff */
[----:B------:R-:W-:Y:S02]  /*06f0*/  IMAD R17, R26, R17, R21 ;  /* 0x000000111a117224 */ /* 0x000fe400078e0215 */
[----:B------:R-:W-:Y:S01]  /*0700*/  IMAD.MOV.U32 R23, RZ, RZ, R14 ;  /* 0x000000ffff177224 */ /* 0x000fe200078e000e */
[----:B------:R-:W-:Y:S01]  /*0710*/  ISETP.GE.AND P2, PT, R15, RZ, PT ;  /* 0x000000ff0f00720c */ /* 0x000fe20003f46270 */
[----:B------:R-:W-:Y:S01]  /*0720*/  IMAD.HI.U32 R22, R22, R21, RZ ;  /* 0x0000001516167227 */ /* 0x000fe200078e00ff */
[----:B------:R-:W-:Y:S01]  /*0730*/  ISETP.GT.U32.AND P1, PT, R13, R17, PT ;  /* 0x000000110d00720c */ /* 0x000fe20003f24070 */
[----:B------:R-:W0:Y:S01]  /*0740*/  I2F.RP R14, R23 ;  /* 0x00000017000e7306 */ /* 0x000e220000209400 */
[----:B------:R-:W-:Y:S01]  /*0750*/  MOV R15, R28 ;  /* 0x0000001c000f7202 */ /* 0x000fe20000000f00 */
[----:B------:R-:W-:-:S08]  /*0760*/  IMAD.HI.U32 R28, R16, R21, RZ ;  /* 0x00000015101c7227 */ /* 0x000fd000078e00ff */
[----:B------:R-:W-:Y:S01]  /*0770*/  @!P2 IMAD.MOV R15, RZ, RZ, -R15 ;  /* 0x000000ffff0fa224 */ /* 0x000fe200078e0a0f */
[----:B------:R-:W-:Y:S01]  /*0780*/  @!P6 LOP3.LUT R15, RZ, R7, RZ, 0x33, !PT ;  /* 0x00000007ff0fe212 */ /* 0x000fe200078e33ff */
[----:B------:R-:W-:Y:S01]  /*0790*/  @!P1 IMAD.IADD R17, R17, 0x1, -R13 ;  /* 0x0000000111119824 */ /* 0x000fe200078e0a0d */
[----:B------:R-:W-:Y:S01]  /*07a0*/  LOP3.LUT R7, R6, R12, RZ, 0x3c, !PT ;  /* 0x0000000c06077212 */ /* 0x000fe200078e3cff */
[----:B------:R-:W-:Y:S01]  /*07b0*/  @!P1 VIADD R26, R26, 0x1 ;  /* 0x000000011a1a9836 */ /* 0x000fe20000000000 */
[----:B0-----:R-:W0:Y:S01]  /*07c0*/  MUFU.RCP R14, R14 ;  /* 0x0000000e000e7308 */ /* 0x001e220000001000 */
[----:B------:R-:W-:Y:S02]  /*07d0*/  ISETP.NE.AND P1, PT, R8, RZ, PT ;  /* 0x000000ff0800720c */ /* 0x000fe40003f25270 */
[----:B------:R-:W-:Y:S02]  /*07e0*/  ISETP.GE.U32.AND P2, PT, R17, R13, PT ;  /* 0x0000000d1100720c */ /* 0x000fe40003f46070 */
[----:B------:R-:W-:-:S02]  /*07f0*/  IABS R17, R5 ;  /* 0x0000000500117213 */ /* 0x000fc40000000000 */
[----:B------:R-:W-:Y:S01]  /*0800*/  ISETP.GE.AND P6, PT, R7, RZ, PT ;  /* 0x000000ff0700720c */ /* 0x000fe20003fc6270 */
[----:B------:R-:W1:Y:S01]  /*0810*/  MUFU.RCP R13, R25 ;  /* 0x00000019000d7308 */ /* 0x000e620000001000 */
[----:B------:R-:W-:Y:S02]  /*0820*/  LOP3.LUT R7, R9, R12, RZ, 0x3c, !PT ;  /* 0x0000000c09077212 */ /* 0x000fe400078e3cff */
[----:B------:R-:W-:Y:S02]  /*0830*/  IADD3 R17, RZ, -R17, RZ ;  /* 0x80000011ff117210 */ /* 0x000fe40007ffe0ff */
[----:B------:R-:W-:-:S03]  /*0840*/  ISETP.GE.AND P3, PT, R7, RZ, PT ;  /* 0x000000ff0700720c */ /* 0x000fc60003f66270 */
[----:B------:R-:W-:Y:S02]  /*0850*/  @P2 VIADD R26, R26, 0x1 ;  /* 0x000000011a1a2836 */ /* 0x000fe40000000000 */
[----:B0-----:R-:W-:Y:S02]  /*0860*/  VIADD R7, R14, 0xffffffe ;  /* 0x0ffffffe0e077836 */ /* 0x001fe40000000000 */
[----:B------:R-:W-:-:S04]  /*0870*/  IMAD.MOV.U32 R14, RZ, RZ, R17 ;  /* 0x000000ffff0e7224 */ /* 0x000fc800078e0011 */
[----:B------:R-:W0:Y:S01]  /*0880*/  F2I.FTZ.U32.TRUNC.NTZ R7, R7 ;  /* 0x0000000700077305 */ /* 0x000e22000021f000 */
[----:B-1----:R-:W-:Y:S01]  /*0890*/  VIADD R17, R13, 0xffffffe ;  /* 0x0ffffffe0d117836 */ /* 0x002fe20000000000 */
[----:B------:R-:W-:Y:S01]  /*08a0*/  LOP3.LUT R13, R8, R12, RZ, 0x3c, !PT ;  /* 0x0000000c080d7212 */ /* 0x000fe200078e3cff */
[----:B------:R-:W-:Y:S02]  /*08b0*/  IMAD R16, R28, R14, R21 ;  /* 0x0000000e1c107224 */ /* 0x000fe400078e0215 */
[----:B------:R-:W-:Y:S02]  /*08c0*/  IMAD.MOV.U32 R14, RZ, RZ, R18 ;  /* 0x000000ffff0e7224 */ /* 0x000fe400078e0012 */
[----:B------:R-:W-:Y:S01]  /*08d0*/  IMAD.MOV.U32 R18, RZ, RZ, R26 ;  /* 0x000000ffff127224 */ /* 0x000fe200078e001a */
[----:B------:R-:W1:Y:S01]  /*08e0*/  F2I.FTZ.U32.TRUNC.NTZ R17, R17 ;  /* 0x0000001100117305 */ /* 0x000e62000021f000 */
[----:B------:R-:W-:Y:S01]  /*08f0*/  ISETP.GT.U32.AND P0, PT, R11, R16, PT ;  /* 0x000000100b00720c */ /* 0x000fe20003f04070 */
[----:B------:R-:W-:Y:S01]  /*0900*/  @!P3 IMAD.MOV R19, RZ, RZ, -R19 ;  /* 0x000000ffff13b224 */ /* 0x000fe200078e0a13 */
[----:B------:R-:W-:-:S02]  /*0910*/  @!P6 IADD3 R14, -R14, RZ, RZ ;  /* 0x000000ff0e0ee210 */ /* 0x000fc40007ffe1ff */
[----:B------:R-:W-:Y:S02]  /*0920*/  ISETP.GE.AND P6, PT, R13, RZ, PT ;  /* 0x000000ff0d00720c */ /* 0x000fe40003fc6270 */
[----:B------:R-:W-:Y:S02]  /*0930*/  @!P4 LOP3.LUT R14, RZ, R6, RZ, 0x33, !PT ;  /* 0x00000006ff0ec212 */ /* 0x000fe400078e33ff */
[----:B0-----:R-:W-:Y:S02]  /*0940*/  IADD3 R6, RZ, -R7, RZ ;  /* 0x80000007ff067210 */ /* 0x001fe40007ffe0ff */
[----:B------:R-:W-:-:S03]  /*0950*/  @!P5 LOP3.LUT R19, RZ, R9, RZ, 0x33, !PT ;  /* 0x00000009ff13d212 */ /* 0x000fc600078e33ff */
[----:B------:R-:W-:Y:S01]  /*0960*/  @!P0 IADD3 R16, R16, -R11, RZ ;  /* 0x8000000b10108210 */ /* 0x000fe20007ffe0ff */
[----:B-1----:R-:W-:Y:S01]  /*0970*/  IMAD.MOV R13, RZ, RZ, -R17 ;  /* 0x000000ffff0d7224 */ /* 0x002fe200078e0a11 */
[----:B------:R-:W-:Y:S01]  /*0980*/  @!P0 IADD3 R28, R28, 0x1, RZ ;  /* 0x000000011c1c8810 */ /* 0x000fe20007ffe0ff */
[----:B------:R-:W-:Y:S02]  /*0990*/  IMAD R9, R6, R23, RZ ;  /* 0x0000001706097224 */ /* 0x000fe400078e02ff */
[----:B------:R-:W-:Y:S01]  /*09a0*/  @!P6 IMAD.MOV R18, RZ, RZ, -R18 ;  /* 0x000000ffff12e224 */ /* 0x000fe200078e0a12 */
[----:B------:R-:W-:Y:S01]  /*09b0*/  ISETP.GE.U32.AND P6, PT, R16, R11, PT ;  /* 0x0000000b1000720c */ /* 0x000fe20003fc6070 */
[----:B------:R-:W-:Y:S01]  /*09c0*/  IMAD.MOV.U32 R6, RZ, RZ, RZ ;  /* 0x000000ffff067224 */ /* 0x000fe200078e00ff */
[----:B------:R-:W-:Y:S01]  /*09d0*/  @!P1 LOP3.LUT R18, RZ, R8, RZ, 0x33, !PT ;  /* 0x00000008ff129212 */ /* 0x000fe200078e33ff */
[----:B------:R-:W-:Y:S01]  /*09e0*/  IMAD R11, R13, R24, RZ ;  /* 0x000000180d0b7224 */ /* 0x000fe200078e02ff */
[----:B------:R-:W-:Y:S01]  /*09f0*/  IABS R13, R2 ;  /* 0x00000002000d7213 */ /* 0x000fe20000000000 */
[----:B------:R-:W-:-:S02]  /*0a00*/  IMAD.MOV.U32 R16, RZ, RZ, RZ ;  /* 0x000000ffff107224 */ /* 0x000fc400078e00ff */
[----:B------:R-:W-:Y:S01]  /*0a10*/  IMAD.HI.U32 R8, R7, R9, R6 ;  /* 0x0000000907087227 */ /* 0x000fe200078e0006 */
[----:B------:R-:W-:-:S03]  /*0a20*/  IABS R6, R4 ;  /* 0x0000000400067213 */ /* 0x000fc60000000000 */
[----:B------:R-:W-:Y:S01]  /*0a30*/  IMAD.HI.U32 R16, R17, R11, R16 ;  /* 0x0000000b11107227 */ /* 0x000fe200078e0010 */
[----:B------:R-:W-:-:S03]  /*0a40*/  IABS R11, R3 ;  /* 0x00000003000b7213 */ /* 0x000fc60000000000 */
[----:B------:R-:W-:Y:S01]  /*0a50*/  IMAD.MOV R9, RZ, RZ, -R6 ;  /* 0x000000ffff097224 */ /* 0x000fe200078e0a06 */
[----:B------:R-:W-:Y:S01]  /*0a60*/  IADD3 R26, RZ, -R11, RZ ;  /* 0x8000000bff1a7210 */ /* 0x000fe20007ffe0ff */
[----:B------:R-:W0:Y:S01]  /*0a70*/  LDC.64 R6, c[0x0][0x220] ;  /* 0x00008800ff067b82 */ /* 0x000e220000000a00 */
[----:B------:R-:W-:-:S04]  /*0a80*/  IMAD.HI.U32 R8, R8, R21, RZ ;  /* 0x0000001508087227 */ /* 0x000fc800078e00ff */
[----:B------:R-:W-:Y:S02]  /*0a90*/  IMAD.MOV R11, RZ, RZ, -R13 ;  /* 0x000000ffff0b7224 */ /* 0x000fe400078e0a0d */
[----:B------:R-:W-:-:S04]  /*0aa0*/  IMAD.HI.U32 R16, R16, R21, RZ ;  /* 0x0000001510107227 */ /* 0x000fc800078e00ff */
[--C-:B------:R-:W-:Y:S02]  /*0ab0*/  IMAD R9, R22, R9, R21.reuse ;  /* 0x0000000916097224 */ /* 0x100fe400078e0215 */
[--C-:B------:R-:W-:Y:S02]  /*0ac0*/  IMAD R26, R8, R26, R21.reuse ;  /* 0x0000001a081a7224 */ /* 0x100fe400078e0215 */
[----:B------:R-:W-:Y:S01]  /*0ad0*/  IMAD R21, R16, R11, R21 ;  /* 0x0000000b10157224 */ /* 0x000fe200078e0215 */
[----:B------:R-:W-:Y:S01]  /*0ae0*/  ISETP.GT.U32.AND P1, PT, R20, R9, PT ;  /* 0x000000091400720c */ /* 0x000fe20003f24070 */
[----:B------:R-:W-:Y:S01]  /*0af0*/  @P6 VIADD R28, R28, 0x1 ;  /* 0x000000011c1c6836 */ /* 0x000fe20000000000 */
[----:B------:R-:W-:Y:S02]  /*0b00*/  ISETP.GT.U32.AND P2, PT, R23, R26, PT ;  /* 0x0000001a1700720c */ /* 0x000fe40003f44070 */
[----:B------:R-:W-:Y:S01]  /*0b10*/  ISETP.GT.U32.AND P4, PT, R24, R21, PT ;  /* 0x000000151800720c */ /* 0x000fe20003f84070 */
[----:B0-----:R-:W-:Y:S01]  /*0b20*/  IMAD.WIDE.U32 R6, R0, 0x4, R6 ;  /* 0x0000000400067825 */ /* 0x001fe200078e0006 */
[----:B------:R-:W-:-:S07]  /*0b30*/  LOP3.LUT R0, R5, R12, RZ, 0x3c, !PT ;  /* 0x0000000c05007212 */ /* 0x000fce00078e3cff */
[----:B------:R-:W-:Y:S01]  /*0b40*/  @!P1 IMAD.IADD R9, R9, 0x1, -R20 ;  /* 0x0000000109099824 */ /* 0x000fe200078e0a14 */
[----:B------:R-:W-:Y:S01]  /*0b50*/  ISETP.GE.AND P3, PT, R0, RZ, PT ;  /* 0x000000ff0000720c */ /* 0x000fe20003f66270 */
[----:B------:R-:W-:Y:S01]  /*0b60*/  @!P2 IMAD.IADD R26, R26, 0x1, -R23 ;  /* 0x000000011a1aa824 */ /* 0x000fe200078e0a17 */
[----:B------:R-:W-:Y:S01]  /*0b70*/  LOP3.LUT R0, R4, R12, RZ, 0x3c, !PT ;  /* 0x0000000c04007212 */ /* 0x000fe200078e3cff */
[----:B------:R-:W-:Y:S01]  /*0b80*/  @!P4 IMAD.IADD R21, R21, 0x1, -R24 ;  /* 0x000000011515c824 */ /* 0x000fe200078e0a18 */
[----:B------:R-:W-:Y:S01]  /*0b90*/  ISETP.GE.U32.AND P5, PT, R9, R20, PT ;  /* 0x000000140900720c */ /* 0x000fe20003fa6070 */
[----:B------:R-:W-:Y:S01]  /*0ba0*/  @!P1 VIADD R22, R22, 0x1 ;  /* 0x0000000116169836 */ /* 0x000fe20000000000 */
[----:B------:R-:W-:Y:S01]  /*0bb0*/  ISETP.GE.U32.AND P0, PT, R26, R23, PT ;  /* 0x000000171a00720c */ /* 0x000fe20003f06070 */
[----:B------:R-:W-:Y:S01]  /*0bc0*/  IMAD.MOV.U32 R23, RZ, RZ, R28 ;  /* 0x000000ffff177224 */ /* 0x000fe200078e001c */
[----:B------:R-:W-:Y:S01]  /*0bd0*/  ISETP.GE.U32.AND P1, PT, R21, R24, PT ;  /* 0x000000181500720c */ /* 0x000fe20003f26070 */
[----:B------:R-:W-:Y:S01]  /*0be0*/  IMAD.WIDE R6, R10, 0x8, R6 ;  /* 0x000000080a067825 */ /* 0x000fe200078e0206 */
[----:B------:R-:W-:-:S02]  /*0bf0*/  ISETP.GE.AND P6, PT, R0, RZ, PT ;  /* 0x000000ff0000720c */ /* 0x000fc40003fc6270 */
[-C--:B------:R-:W-:Y:S01]  /*0c00*/  LOP3.LUT R0, R3, R12.reuse, RZ, 0x3c, !PT ;  /* 0x0000000c03007212 */ /* 0x080fe200078e3cff */
[----:B------:R-:W-:Y:S01]  /*0c10*/  @!P3 IMAD.MOV R23, RZ, RZ, -R23 ;  /* 0x000000ffff17b224 */ /* 0x000fe200078e0a17 */
[----:B------:R-:W-:Y:S01]  /*0c20*/  @!P2 IADD3 R8, R8, 0x1, RZ ;  /* 0x000000010808a810 */ /* 0x000fe20007ffe0ff */
[----:B------:R-:W-:Y:S01]  /*0c30*/  STG.E.64 desc[UR4][R6.64], R14 ;  /* 0x0000000e06007986 */ /* 0x000fe2000c101b04 */
[----:B------:R-:W-:Y:S01]  /*0c40*/  @!P4 IADD3 R16, R16, 0x1, RZ ;  /* 0x000000011010c810 */ /* 0x000fe20007ffe0ff */
[----:B------:R-:W-:Y:S01]  /*0c50*/  @P5 VIADD R22, R22, 0x1 ;  /* 0x0000000116165836 */ /* 0x000fe20000000000 */
[----:B------:R-:W-:Y:S01]  /*0c60*/  LOP3.LUT R12, R2, R12, RZ, 0x3c, !PT ;  /* 0x0000000c020c7212 */ /* 0x000fe200078e3cff */
[----:B------:R-:W-:Y:S01]  /*0c70*/  @P0 VIADD R8, R8, 0x1 ;  /* 0x0000000108080836 */ /* 0x000fe20000000000 */
[----:B------:R-:W-:Y:S01]  /*0c80*/  ISETP.GE.AND P2, PT, R0, RZ, PT ;  /* 0x000000ff0000720c */ /* 0x000fe20003f46270 */
[----:B------:R-:W-:Y:S01]  /*0c90*/  @P1 VIADD R16, R16, 0x1 ;  /* 0x0000000110101836 */ /* 0x000fe20000000000 */
[----:B------:R-:W-:Y:S01]  /*0ca0*/  ISETP.GE.AND P5, PT, R12, RZ, PT ;  /* 0x000000ff0c00720c */ /* 0x000fe20003fa6270 */
[----:B------:R-:W-:Y:S01]  /*0cb0*/  IMAD.MOV.U32 R17, RZ, RZ, R8 ;  /* 0x000000ffff117224 */ /* 0x000fe200078e0008 */
[----:B------:R-:W-:Y:S01]  /*0cc0*/  ISETP.NE.AND P0, PT, R5, RZ, PT ;  /* 0x000000ff0500720c */ /* 0x000fe20003f05270 */
[----:B------:R-:W-:Y:S01]  /*0cd0*/  STG.E.64 desc[UR4][R6.64+0x400], R18 ;  /* 0x0004001206007986 */ /* 0x000fe2000c101b04 */
[----:B------:R-:W-:-:S02]  /*0ce0*/  ISETP.NE.AND P4, PT, R4, RZ, PT ;  /* 0x000000ff0400720c */ /* 0x000fc40003f85270 */
[----:B------:R-:W-:Y:S02]  /*0cf0*/  ISETP.NE.AND P3, PT, R3, RZ, PT ;  /* 0x000000ff0300720c */ /* 0x000fe40003f65270 */
[----:B------:R-:W-:Y:S02]  /*0d00*/  ISETP.NE.AND P1, PT, R2, RZ, PT ;  /* 0x000000ff0200720c */ /* 0x000fe40003f25270 */
[----:B------:R-:W-:Y:S01]  /*0d10*/  @!P6 IADD3 R22, -R22, RZ, RZ ;  /* 0x000000ff1616e210 */ /* 0x000fe20007ffe1ff */
[----:B------:R-:W-:Y:S02]  /*0d20*/  @!P2 IMAD.MOV R17, RZ, RZ, -R17 ;  /* 0x000000ffff11a224 */ /* 0x000fe400078e0a11 */
[----:B------:R-:W-:Y:S02]  /*0d30*/  @!P5 IMAD.MOV R16, RZ, RZ, -R16 ;  /* 0x000000ffff10d224 */ /* 0x000fe400078e0a10 */
[----:B------:R-:W-:Y:S02]  /*0d40*/  @!P0 LOP3.LUT R23, RZ, R5, RZ, 0x33, !PT ;  /* 0x00000005ff178212 */ /* 0x000fe400078e33ff */
[----:B------:R-:W-:-:S02]  /*0d50*/  @!P4 LOP3.LUT R22, RZ, R4, RZ, 0x33, !PT ;  /* 0x00000004ff16c212 */ /* 0x000fc400078e33ff */
[----:B------:R-:W-:Y:S02]  /*0d60*/  @!P3 LOP3.LUT R17, RZ, R3, RZ, 0x33, !PT ;  /* 0x00000003ff11b212 */ /* 0x000fe400078e33ff */
[----:B------:R-:W-:Y:S01]  /*0d70*/  @!P1 LOP3.LUT R16, RZ, R2, RZ, 0x33, !PT ;  /* 0x00000002ff109212 */ /* 0x000fe200078e33ff */
[----:B------:R-:W-:Y:S04]  /*0d80*/  STG.E.64 desc[UR4][R6.64+0x800], R22 ;  /* 0x0008001606007986 */ /* 0x000fe8000c101b04 */
[----:B------:R-:W-:Y:S01]  /*0d90*/  STG.E.64 desc[UR4][R6.64+0xc00], R16 ;  /* 0x000c001006007986 */ /* 0x000fe2000c101b04 */
[----:B------:R-:W-:Y:S05]  /*0da0*/  EXIT ;  /* 0x000000000000794d */ /* 0x000fea0003800000 */
.L_x_18134:
        /* <DEDUP_REMOVED lines=15> */
[CC--:B------:R-:W-:Y:S02]  /*0ea0*/  ISETP.GE.AND P4, PT, R9.reuse, R4.reuse, PT ;  /* 0x000000040900720c */ /* 0x0c0fe40003f86270 */
[----:B------:R0:W5:Y:S11]  /*0eb0*/  @!P6 LDG.E R14, desc[UR4][R10.64] ;  /* 0x000000040a0ee981 */ /* 0x000176000c1e1900 */
[----:B------:R-:W-:Y:S01]  /*0ec0*/  @!P4 IMAD.IADD R23, R0, 0x1, R9 ;  /* 0x000000010017c824 */ /* 0x000fe200078e0209 */
[----:B------:R-:W-:Y:S01]  /*0ed0*/  @!P4 IADD3 R9, R9, 0x80, RZ ;  /* 0x000000800909c810 */ /* 0x000fe20007ffe0ff */
[----:B------:R-:W-:Y:S01]  /*0ee0*/  IMAD.MOV.U32 R8, RZ, RZ, RZ ;  /* 0x000000ffff087224 */ /* 0x000fe200078e00ff */
[----:B------:R-:W2:Y:S02]  /*0ef0*/  @!P4 LDC.64 R20, c[0x0][0x228] ;  /* 0x00008a00ff14cb82 */ /* 0x000ea40000000a00 */
        /* <DEDUP_REMOVED lines=8> */
[----:B------:R-:W-:Y:S01]  /*0f80*/  @!P1 IADD3 R15, R0, R9, RZ ;  /* 0x00000009000f9210 */ /* 0x000fe20007ffe0ff */
[----:B------:R-:W-:-:S05]  /*0f90*/  @!P1 VIADD R9, R9, 0x80 ;  /* 0x0000008009099836 */ /* 0x000fca0000000000 */
[----:B------:R-:W-:Y:S01]  /*0fa0*/  ISETP.GE.AND P6, PT, R9, R4, PT ;  /* 0x000000040900720c */ /* 0x000fe20003fc6270 */
[----:B-1----:R-:W-:Y:S02]  /*0fb0*/  @!P5 IMAD.WIDE.U32 R18, R17, 0x4, R18 ;  /* 0x000000041112d825 */ /* 0x002fe400078e0012 */
[----:B------:R-:W1:Y:S03]  /*0fc0*/  @!P1 LDC.64 R16, c[0x0][0x228] ;  /* 0x00008a00ff109b82 */ /* 0x000e660000000a00 */
[----:B------:R4:W5:Y:S01]  /*0fd0*/  @!P5 LDG.E R8, desc[UR4][R18.64] ;  /* 0x000000041208d981 */ /* 0x000962000c1e1900 */
[----:B---3--:R-:W-:-:S04]  /*0fe0*/  @!P3 IMAD.WIDE.U32 R24, R25, 0x4, R2 ;  /* 0x000000041918b825 */ /* 0x008fc800078e0002 */
[----:B------:R-:W3:Y:S08]  /*0ff0*/  @!P2 LDC.64 R2, c[0x0][0x228] ;  /* 0x00008a00ff02ab82 */ /* 0x000ef00000000a00 */
[----:B0-----:R-:W0:Y:S08]  /*1000*/  @!P6 LDC.64 R10, c[0x0][0x228] ;  /* 0x00008a00ff0aeb82 */ /* 0x001e300000000a00 */
[----:B----4-:R-:W4:Y:S01]  /*1010*/  @!P0 LDC.64 R18, c[0x0][0x228] ;  /* 0x00008a00ff128b82 */ /* 0x010f220000000a00 */
[----:B--2---:R-:W-:Y:S01]  /*1020*/  @!P4 IMAD.WIDE.U32 R20, R23, 0x4, R20 ;  /* 0x000000041714c825 */ /* 0x004fe200078e0014 */
[----:B------:R-:W-:-:S02]  /*1030*/  @!P6 IADD3 R23, R0, R9, RZ ;  /* 0x000000090017e210 */ /* 0x000fc40007ffe0ff */
[----:B------:R-:W-:Y:S01]  /*1040*/  CS2R R6, SRZ ;  /* 0x0000000000067805 */ /* 0x000fe2000001ff00 */
[----:B------:R-:W-:Y:S02]  /*1050*/  IMAD.MOV.U32 R9, RZ, RZ, RZ ;  /* 0x000000ffff097224 */ /* 0x000fe400078e00ff */
[----:B-1----:R-:W-:-:S03]  /*1060*/  @!P1 IMAD.WIDE.U32 R16, R15, 0x4, R16 ;  /* 0x000000040f109825 */ /* 0x002fc600078e0010 */
[----:B------:R1:W5:Y:S01]  /*1070*/  @!P4 LDG.E R6, desc[UR4][R20.64] ;  /* 0x000000041406c981 */ /* 0x000362000c1e1900 */
[----:B---3--:R-:W-:-:S03]  /*1080*/  @!P2 IMAD.WIDE.U32 R2, R13, 0x4, R2 ;  /* 0x000000040d02a825 */ /* 0x008fc600078e0002 */
[----:B------:R1:W5:Y:S01]  /*1090*/  @!P3 LDG.E R7, desc[UR4][R24.64] ;  /* 0x000000041807b981 */ /* 0x000362000c1e1900 */
[----:B0-----:R-:W-:Y:S01]  /*10a0*/  @!P6 IMAD.WIDE.U32 R22, R23, 0x4, R10 ;  /* 0x000000041716e825 */ /* 0x001fe200078e000a */
[----:B------:R-:W-:Y:S02]  /*10b0*/  CS2R R10, SRZ ;  /* 0x00000000000a7805 */ /* 0x000fe4000001ff00 */
[----:B------:R1:W5:Y:S04]  /*10c0*/  @!P1 LDG.E R9, desc[UR4][R16.64] ;  /* 0x0000000410099981 */ /* 0x000368000c1e1900 */
[----:B------:R1:W5:Y:S01]  /*10d0*/  @!P2 LDG.E R11, desc[UR4][R2.64] ;  /* 0x00000004020ba981 */ /* 0x000362000c1e1900 */
[----:B----4-:R-:W-:-:S03]  /*10e0*/  @!P0 IMAD.WIDE.U32 R18, R12, 0x4, R18 ;  /* 0x000000040c128825 */ /* 0x010fc600078e0012 */
[----:B------:R1:W5:Y:S01]  /*10f0*/  @!P6 LDG.E R10, desc[UR4][R22.64] ;  /* 0x00000004160ae981 */ /* 0x000362000c1e1900 */
[----:B------:R-:W-:-:S06]  /*1100*/  IMAD.MOV.U32 R12, RZ, RZ, RZ ;  /* 0x000000ffff0c7224 */ /* 0x000fcc00078e00ff */
[----:B------:R1:W5:Y:S01]  /*1110*/  @!P0 LDG.E R12, desc[UR4][R18.64] ;  /* 0x00000004120c8981 */ /* 0x000362000c1e1900 */
[----:B------:R-:W-:Y:S04]  /*1120*/  BSSY B0, `(.L_x_18135) ;  /* 0x000001b000007945 */ /* 0x000fe80003800000 */
[----:B------:R-:W-:Y:S05]  /*1130*/  @P0 BRA `(.L_x_18136) ;  /* 0x0000000000640947 */ /* 0x000fea0003800000 */
[----:B-----5:R-:W-:Y:S01]  /*1140*/  IABS R15, R12 ;  /* 0x0000000c000f7213 */ /* 0x020fe20000000000 */
[----:B-1----:R-:W0:Y:S03]  /*1150*/  LDC R19, c[0x0][0x218] ;  /* 0x00008600ff137b82 */ /* 0x002e260000000800 */
[----:B------:R-:W1:Y:S08]  /*1160*/  I2F.RP R13, R15 ;  /* 0x0000000f000d7306 */ /* 0x000e700000209400 */
[----:B-1----:R-:W1:Y:S02]  /*1170*/  MUFU.RCP R13, R13 ;  /* 0x0000000d000d7308 */ /* 0x002e640000001000 */
[----:B-1----:R-:W-:-:S06]  /*1180*/  IADD3 R2, R13, 0xffffffe, RZ ;  /* 0x0ffffffe0d027810 */ /* 0x002fcc0007ffe0ff */
[----:B------:R1:W2:Y:S02]  /*1190*/  F2I.FTZ.U32.TRUNC.NTZ R3, R2 ;  /* 0x0000000200037305 */ /* 0x0002a4000021f000 */
[----:B-1----:R-:W-:Y:S02]  /*11a0*/  IMAD.MOV.U32 R2, RZ, RZ, RZ ;  /* 0x000000ffff027224 */ /* 0x002fe400078e00ff */
[----:B--2---:R-:W-:-:S04]  /*11b0*/  IMAD.MOV R16, RZ, RZ, -R3 ;  /* 0x000000ffff107224 */ /* 0x004fc800078e0a03 */
[----:B------:R-:W-:Y:S01]  /*11c0*/  IMAD R17, R16, R15, RZ ;  /* 0x0000000f10117224 */ /* 0x000fe200078e02ff */
[----:B0-----:R-:W-:-:S03]  /*11d0*/  IABS R16, R19 ;  /* 0x0000001300107213 */ /* 0x001fc60000000000 */
        /* <DEDUP_REMOVED lines=12> */
[----:B------:R-:W-:-:S06]  /*12a0*/  @P1 IADD3 R13, R13, 0x1, RZ ;  /* 0x000000010d0d1810 */ /* 0x000fcc0007ffe0ff */
[----:B------:R-:W-:Y:S01]  /*12b0*/  @!P3 IMAD.MOV R13, RZ, RZ, -R13 ;  /* 0x000000ffff0db224 */ /* 0x000fe200078e0a0d */
[----:B------:R-:W-:-:S07]  /*12c0*/  @!P2 LOP3.LUT R13, RZ, R12, RZ, 0x33, !PT ;  /* 0x0000000cff0da212 */ /* 0x000fce00078e33ff */
.L_x_18136:
[----:B------:R-:W-:Y:S05]  /*12d0*/  BSYNC B0 ;  /* 0x0000000000007941 */ /* 0x000fea0003800000 */
.L_x_18135:
[----:B-1----:R-:W0:Y:S01]  /*12e0*/  @!P0 LDC.64 R2, c[0x0][0x220] ;  /* 0x00008800ff028b82 */ /* 0x002e220000000a00 */
        /* <DEDUP_REMOVED lines=8> */
[-C--:B-----5:R-:W-:Y:S01]  /*1370*/  IABS R12, R14.reuse ;  /* 0x0000000e000c7213 */ /* 0x0a0fe20000000000 */
[----:B------:R-:W1:Y:S01]  /*1380*/  LDC R21, c[0x0][0x218] ;  /* 0x00008600ff157b82 */ /* 0x000e620000000800 */
[----:B------:R-:W-:Y:S02]  /*1390*/  IABS R20, R14 ;  /* 0x0000000e00147213 */ /* 0x000fe40000000000 */
[----:B------:R-:W2:Y:S03]  /*13a0*/  I2F.RP R15, R12 ;  /* 0x0000000c000f7306 */ /* 0x000ea60000209400 */
[----:B------:R-:W-:-:S05]  /*13b0*/  IMAD.MOV R20, RZ, RZ, -R20 ;  /* 0x000000ffff147224 */ /* 0x000fca00078e0a14 */
[----:B--2---:R-:W2:Y:S01]  /*13c0*/  MUFU.RCP R15, R15 ;  /* 0x0000000f000f7308 */ /* 0x004ea20000001000 */
[----:B-1----:R-:W-:Y:S01]  /*13d0*/  IABS R18, R21 ;  /* 0x0000001500127213 */ /* 0x002fe20000000000 */
[----:B--2---:R-:W-:-:S06]  /*13e0*/  VIADD R16, R15, 0xffffffe ;  /* 0x0ffffffe0f107836 */ /* 0x004fcc0000000000 */
[----:B------:R1:W2:Y:S02]  /*13f0*/  F2I.FTZ.U32.TRUNC.NTZ R17, R16 ;  /* 0x0000001000117305 */ /* 0x0002a4000021f000 */
[----:B-1----:R-:W-:Y:S01]  /*1400*/  IMAD.MOV.U32 R16, RZ, RZ, RZ ;  /* 0x000000ffff107224 */ /* 0x002fe200078e00ff */
[----:B--2---:R-:W-:-:S05]  /*1410*/  IADD3 R19, RZ, -R17, RZ ;  /* 0x80000011ff137210 */ /* 0x004fca0007ffe0ff */
[----:B------:R-:W-:-:S04]  /*1420*/  IMAD R19, R19, R12, RZ ;  /* 0x0000000c13137224 */ /* 0x000fc800078e02ff */
[----:B------:R-:W-:Y:S01]  /*1430*/  IMAD.HI.U32 R17, R17, R19, R16 ;  /* 0x0000001311117227 */ /* 0x000fe200078e0010 */
[----:B------:R-:W-:-:S05]  /*1440*/  MOV R16, R20 ;  /* 0x0000001400107202 */ /* 0x000fca0000000f00 */
        /* <DEDUP_REMOVED lines=9> */
[----:B------:R-:W-:-:S05]  /*14e0*/  @P1 IADD3 R17, R17, 0x1, RZ ;  /* 0x0000000111111810 */ /* 0x000fca0007ffe0ff */
[----:B------:R-:W-:-:S04]  /*14f0*/  IMAD.MOV.U32 R12, RZ, RZ, R17 ;  /* 0x000000ffff0c7224 */ /* 0x000fc800078e0011 */
[----:B------:R-:W-:Y:S01]  /*1500*/  @!P3 IMAD.MOV R12, RZ, RZ, -R12 ;  /* 0x000000ffff0cb224 */ /* 0x000fe200078e0a0c */
[----:B------:R-:W-:-:S07]  /*1510*/  @!P2 LOP3.LUT R12, RZ, R14, RZ, 0x33, !PT ;  /* 0x0000000eff0ca212 */ /* 0x000fce00078e33ff */
.L_x_18138:
[----:B------:R-:W-:Y:S05]  /*1520*/  BSYNC B0 ;  /* 0x0000000000007941 */ /* 0x000fea0003800000 */
.L_x_18137:
[C---:B------:R-:W-:Y:S01]  /*1530*/  IADD3 R15, R5.reuse, 0x200, RZ ;  /* 0x00000200050f7810 */ /* 0x040fe20007ffe0ff */
[C---:B------:R-:W-:Y:S01]  /*1540*/  VIADD R17, R5.reuse, 0x280 ;  /* 0x0000028005117836 */ /* 0x040fe20000000000 */
[C---:B------:R-:W-:Y:S01]  /*1550*/  IADD3 R21, R5.reuse, 0x380, RZ ;  /* 0x0000038005157810 */ /* 0x040fe20007ffe0ff */
[----:B------:R-:W-:Y:S01]  /*1560*/  VIADD R19, R5, 0x300 ;  /* 0x0000030005137836 */ /* 0x000fe20000000000 */
[-C--:B------:R-:W-:Y:S01]  /*1570*/  ISETP.GE.AND P1, PT, R15, R4.reuse, PT ;  /* 0x000000040f00720c */ /* 0x080fe20003f26270 */
[----:B------:R-:W-:Y:S01]  /*1580*/  @!P0 IMAD.IADD R15, R0, 0x1, R5 ;  /* 0x00000001000f8824 */ /* 0x000fe200078e0205 */
[----:B------:R-:W-:Y:S01]  /*1590*/  BSSY B0, `(.L_x_18139) ;  /* 0x000001f000007945 */ /* 0x000fe20003800000 */
[-C--:B------:R-:W-:Y:S02]  /*15a0*/  ISETP.GE.AND P2, PT, R17, R4.reuse, PT ;  /* 0x000000041100720c */ /* 0x080fe40003f46270 */
[-C--:B------:R-:W-:Y:S01]  /*15b0*/  ISETP.GE.AND P3, PT, R19, R4.reuse, PT ;  /* 0x000000041300720c */ /* 0x080fe20003f66270 */
[----:B0-----:R-:W-:Y:S01]  /*15c0*/  @!P0 IMAD.WIDE.U32 R2, R15, 0x4, R2 ;  /* 0x000000040f028825 */ /* 0x001fe200078e0002 */
[----:B------:R-:W-:Y:S01]  /*15d0*/  ISETP.GE.AND P4, PT, R21, R4, PT ;  /* 0x000000041500720c */ /* 0x000fe20003f86270 */
[----:B------:R-:W-:-:S12]  /*15e0*/  @P5 BRA `(.L_x_18140) ;  /* 0x0000000000645947 */ /* 0x000fd80003800000 */
[-C--:B-----5:R-:W-:Y:S01]  /*15f0*/  IABS R16, R8.reuse ;  /* 0x0000000800107213 */ /* 0x0a0fe20000000000 */
[----:B------:R-:W0:Y:S01]  /*1600*/  LDC R21, c[0x0][0x218] ;  /* 0x00008600ff157b82 */ /* 0x000e220000000800 */
[----:B------:R-:W-:Y:S02]  /*1610*/  IABS R20, R8 ;  /* 0x0000000800147213 */ /* 0x000fe40000000000 */
[----:B------:R-:W1:Y:S08]  /*1620*/  I2F.RP R17, R16 ;  /* 0x0000001000117306 */ /* 0x000e700000209400 */
[----:B-1----:R-:W1:Y:S01]  /*1630*/  MUFU.RCP R17, R17 ;  /* 0x0000001100117308 */ /* 0x002e620000001000 */
[----:B0-----:R-:W-:Y:S01]  /*1640*/  IABS R18, R21 ;  /* 0x0000001500127213 */ /* 0x001fe20000000000 */
[----:B-1----:R-:W-:-:S02]  /*1650*/  VIADD R14, R17, 0xffffffe ;  /* 0x0ffffffe110e7836 */ /* 0x002fc40000000000 */
        /* <DEDUP_REMOVED lines=10> */
[----:B------:R-:W-:-:S04]  /*1700*/  @!P5 IADD3 R14, R14, 0x1, RZ ;  /* 0x000000010e0ed810 */ /* 0x000fc80007ffe0ff */
[----:B------:R-:W-:Y:S02]  /*1710*/  ISETP.GE.U32.AND P5, PT, R15, R16, PT ;  /* 0x000000100f00720c */ /* 0x000fe40003fa6070 */
[----:B------:R-:W-:-:S11]  /*1720*/  LOP3.LUT R15, R8, R21, RZ, 0x3c, !PT ;  /* 0x00000015080f7212 */ /* 0x000fd600078e3cff */
[----:B------:R-:W-:Y:S01]  /*1730*/  @P5 VIADD R14, R14, 0x1 ;  /* 0x000000010e0e5836 */ /* 0x000fe20000000000 */
[----:B------:R-:W-:-:S13]  /*1740*/  ISETP.GE.AND P5, PT, R15, RZ, PT ;  /* 0x000000ff0f00720c */ /* 0x000fda0003fa6270 */
[----:B------:R-:W-:Y:S02]  /*1750*/  @!P5 IADD3 R14, -R14, RZ, RZ ;  /* 0x000000ff0e0ed210 */ /* 0x000fe40007ffe1ff */
[----:B------:R-:W-:-:S13]  /*1760*/  ISETP.NE.AND P5, PT, R8, RZ, PT ;  /* 0x000000ff0800720c */ /* 0x000fda0003fa5270 */
[----:B------:R-:W-:-:S07]  /*1770*/  @!P5 LOP3.LUT R14, RZ, R8, RZ, 0x33, !PT ;  /* 0x00000008ff0ed212 */ /* 0x000fce00078e33ff */
.L_x_18140:
[----:B------:R-:W-:Y:S05]  /*1780*/  BSYNC B0 ;  /* 0x0000000000007941 */ /* 0x000fea0003800000 */
.L_x_18139:
[----:B------:R-:W-:Y:S04]  /*1790*/  BSSY B0, `(.L_x_18141) ;  /* 0x000001d000007945 */ /* 0x000fe80003800000 */
[----:B------:R-:W-:Y:S05]  /*17a0*/  @P6 BRA `(.L_x_18142) ;  /* 0x00000000006c6947 */ /* 0x000fea0003800000 */
[-C--:B-----5:R-:W-:Y:S01]  /*17b0*/  IABS R8, R6.reuse ;  /* 0x0000000600087213 */ /* 0x0a0fe20000000000 */
        /* <DEDUP_REMOVED lines=26> */
.L_x_18142:
[----:B------:R-:W-:Y:S05]  /*1960*/  BSYNC B0 ;  /* 0x0000000000007941 */ /* 0x000fea0003800000 */
.L_x_18141:
[----:B------:R-:W-:Y:S04]  /*1970*/  BSSY B0, `(.L_x_18143) ;  /* 0x000001c000007945 */ /* 0x000fe80003800000 */
[----:B------:R-:W-:Y:S05]  /*1980*/  @P1 BRA `(.L_x_18144) ;  /* 0x0000000000681947 */ /* 0x000fea0003800000 */
[-C--:B-----5:R-:W-:Y:S01]  /*1990*/  IABS R6, R7.reuse ;  /* 0x0000000700067213 */ /* 0x0a0fe20000000000 */
[----:B------:R-:W0:Y:S01]  /*19a0*/  LDC R18, c[0x0][0x218] ;  /* 0x00008600ff127b82 */ /* 0x000e220000000800 */
[----:B------:R-:W-:Y:S02]  /*19b0*/  IABS R21, R7 ;  /* 0x0000000700157213 */ /* 0x000fe40000000000 */
[----:B------:R-:W1:Y:S03]  /*19c0*/  I2F.RP R15, R6 ;  /* 0x00000006000f7306 */ /* 0x000e660000209400 */
[----:B------:R-:W-:-:S05]  /*19d0*/  IMAD.MOV R21, RZ, RZ, -R21 ;  /* 0x000000ffff157224 */ /* 0x000fca00078e0a15 */
[----:B-1----:R-:W1:Y:S01]  /*19e0*/  MUFU.RCP R15, R15 ;  /* 0x0000000f000f7308 */ /* 0x002e620000001000 */
[----:B0-----:R-:W-:Y:S01]  /*19f0*/  IABS R20, R18 ;  /* 0x0000001200147213 */ /* 0x001fe20000000000 */
[----:B-1----:R-:W-:-:S06]  /*1a00*/  VIADD R16, R15, 0xffffffe ;  /* 0x0ffffffe0f107836 */ /* 0x002fcc0000000000 */
[----:B------:R0:W1:Y:S02]  /*1a10*/  F2I.FTZ.U32.TRUNC.NTZ R17, R16 ;  /* 0x0000001000117305 */ /* 0x000064000021f000 */
[----:B0-----:R-:W-:Y:S01]  /*1a20*/  IMAD.MOV.U32 R16, RZ, RZ, RZ ;  /* 0x000000ffff107224 */ /* 0x001fe200078e00ff */
[----:B-1----:R-:W-:-:S05]  /*1a30*/  IADD3 R19, RZ, -R17, RZ ;  /* 0x80000011ff137210 */ /* 0x002fca0007ffe0ff */
        /* <DEDUP_REMOVED lines=15> */
.L_x_18144:
[----:B------:R-:W-:Y:S05]  /*1b30*/  BSYNC B0 ;  /* 0x0000000000007941 */ /* 0x000fea0003800000 */
.L_x_18143:
        /* <DEDUP_REMOVED lines=17> */
[----:B------:R-:W-:Y:S01]  /*1c50*/  IMAD R17, R7, R6, R20 ;  /* 0x0000000607117224 */ /* 0x000fe200078e0214 */
[----:B------:R-:W-:-:S04]  /*1c60*/  LOP3.LUT R6, R11, R18, RZ, 0x3c, !PT ;  /* 0x000000120b067212 */ /* 0x000fc800078e3cff */
[----:B------:R-:W-:Y:S02]  /*1c70*/  ISETP.GT.U32.AND P2, PT, R16, R17, PT ;  /* 0x000000111000720c */ /* 0x000fe40003f44070 */
[----:B------:R-:W-:-:S11]  /*1c80*/  ISETP.GE.AND P5, PT, R6, RZ, PT ;  /* 0x000000ff0600720c */ /* 0x000fd60003fa6270 */
        /* <DEDUP_REMOVED lines=8> */
.L_x_18146:
[----:B------:R-:W-:Y:S05]  /*1d10*/  BSYNC B0 ;  /* 0x0000000000007941 */ /* 0x000fea0003800000 */
.L_x_18145:
[----:B------:R-:W-:Y:S04]  /*1d20*/  BSSY B0, `(.L_x_18147) ;  /* 0x000001d000007945 */ /* 0x000fe80003800000 */
[----:B------:R-:W-:Y:S05]  /*1d30*/  @P3 BRA `(.L_x_18148) ;  /* 0x00000000006c3947 */ /* 0x000fea0003800000 */
[-C--:B-----5:R-:W-:Y:S01]  /*1d40*/  IABS R11, R9.reuse ;  /* 0x00000009000b7213 */ /* 0x0a0fe20000000000 */
[----:B------:R-:W0:Y:S01]  /*1d50*/  LDC R18, c[0x0][0x218] ;  /* 0x00008600ff127b82 */ /* 0x000e220000000800 */
[----:B------:R-:W-:Y:S02]  /*1d60*/  IABS R21, R9 ;  /* 0x0000000900157213 */ /* 0x000fe40000000000 */
[----:B------:R-:W1:Y:S03]  /*1d70*/  I2F.RP R17, R11 ;  /* 0x0000000b00117306 */ /* 0x000e660000209400 */
[----:B------:R-:W-:-:S05]  /*1d80*/  IMAD.MOV R21, RZ, RZ, -R21 ;  /* 0x000000ffff157224 */ /* 0x000fca00078e0a15 */
[----:B-1----:R-:W1:Y:S02]  /*1d90*/  MUFU.RCP R17, R17 ;  /* 0x0000001100117308 */ /* 0x002e640000001000 */
[----:B-1----:R-:W-:-:S06]  /*1da0*/  IADD3 R6, R17, 0xffffffe, RZ ;  /* 0x0ffffffe11067810 */ /* 0x002fcc0007ffe0ff */
[----:B------:R1:W2:Y:S02]  /*1db0*/  F2I.FTZ.U32.TRUNC.NTZ R7, R6 ;  /* 0x0000000600077305 */ /* 0x0002a4000021f000 */
[----:B-1----:R-:W-:Y:S01]  /*1dc0*/  HFMA2.MMA R6, -RZ, RZ, 0, 0 ;  /* 0x00000000ff067435 */ /* 0x002fe200000001ff */
[----:B--2---:R-:W-:-:S04]  /*1dd0*/  IMAD.MOV R20, RZ, RZ, -R7 ;  /* 0x000000ffff147224 */ /* 0x004fc800078e0a07 */
[----:B------:R-:W-:Y:S01]  /*1de0*/  IMAD R19, R20, R11, RZ ;  /* 0x0000000b14137224 */ /* 0x000fe200078e02ff */
[----:B0-----:R-:W-:-:S04]  /*1df0*/  IABS R20, R18 ;  /* 0x0000001200147213 */ /* 0x001fc80000000000 */
[----:B------:R-:W-:-:S04]  /*1e00*/  IMAD.HI.U32 R7, R7, R19, R6 ;  /* 0x0000001307077227 */ /* 0x000fc800078e0006 */
[----:B------:R-:W-:Y:S02]  /*1e10*/  IMAD.MOV.U32 R6, RZ, RZ, R21 ;  /* 0x000000ffff067224 */ /* 0x000fe400078e0015 */
        /* <DEDUP_REMOVED lines=13> */
.L_x_18148:
[----:B------:R-:W-:Y:S05]  /*1ef0*/  BSYNC B0 ;  /* 0x0000000000007941 */ /* 0x000fea0003800000 */
.L_x_18147:
[----:B------:R-:W-:Y:S04]  /*1f00*/  BSSY B0, `(.L_x_18149) ;  /* 0x000001b000007945 */ /* 0x000fe80003800000 */
[----:B------:R-:W-:Y:S05]  /*1f10*/  @P4 BRA `(.L_x_18150) ;  /* 0x0000000000644947 */ /* 0x000fea0003800000 */
[-C--:B-----5:R-:W-:Y:S01]  /*1f20*/  IABS R9, R10.reuse ;  /* 0x0000000a00097213 */ /* 0x0a0fe20000000000 */
[----:B------:R-:W0:Y:S01]  /*1f30*/  LDC R21, c[0x0][0x218] ;  /* 0x00008600ff157b82 */ /* 0x000e220000000800 */
        /* <DEDUP_REMOVED lines=11> */
[----:B------:R-:W-:Y:S01]  /*1ff0*/  IMAD.HI.U32 R6, R7, R18, RZ ;  /* 0x0000001207067227 */ /* 0x000fe200078e00ff */
[----:B------:R-:W-:-:S03]  /*2000*/  LOP3.LUT R7, R10, R21, RZ, 0x3c, !PT ;  /* 0x000000150a077212 */ /* 0x000fc600078e3cff */
[----:B------:R-:W-:Y:S01]  /*2010*/  IMAD R18, R6, R17, R18 ;  /* 0x0000001106127224 */ /* 0x000fe200078e0212 */
[----:B------:R-:W-:-:S04]  /*2020*/  ISETP.GE.AND P3, PT, R7, RZ, PT ;  /* 0x000000ff0700720c */ /* 0x000fc80003f66270 */
        /* <DEDUP_REMOVED lines=8> */
.L_x_18150:
[----:B------:R-:W-:Y:S05]  /*20b0*/  BSYNC B0 ;  /* 0x0000000000007941 */ /* 0x000fea0003800000 */
.L_x_18149:
[----:B------:R-:W-:Y:S01]  /*20c0*/  @!P0 IADD3 R5, R5, 0x80, RZ ;  /* 0x0000008005058810 */ /* 0x000fe20007ffe0ff */
[----:B------:R0:W-:Y:S01]  /*20d0*/  @!P0 STG.E desc[UR4][R2.64], R13 ;  /* 0x0000000d02008986 */ /* 0x0001e2000c101904 */
[----:B------:R-:W-:Y:S04]  /*20e0*/  BSSY B0, `(.L_x_18151) ;  /* 0x000002d000007945 */ /* 0x000fe80003800000 */
[----:B------:R-:W-:Y:S01]  /*20f0*/  BSSY B1, `(.L_x_18152) ;  /* 0x0000025000017945 */ /* 0x000fe20003800000 */
[----:B------:R-:W-:-:S13]  /*2100*/  ISETP.GE.AND P0, PT, R5, R4, PT ;  /* 0x000000040500720c */ /* 0x000fda0003f06270 */
[----:B0-----:R-:W-:Y:S05]  /*2110*/  @P0 BRA `(.L_x_18153) ;  /* 0x0000000000300947 */ /* 0x001fea0003800000 */
[----:B------:R-:W0:Y:S01]  /*2120*/  LDC.64 R2, c[0x0][0x220] ;  /* 0x00008800ff027b82 */ /* 0x000e220000000a00 */
[----:B-----5:R-:W-:Y:S02]  /*2130*/  IMAD.IADD R7, R0, 0x1, R5 ;  /* 0x0000000100077824 */ /* 0x020fe400078e0205 */
        /* <DEDUP_REMOVED lines=10> */
.L_x_18153:
[----:B------:R-:W-:-:S13]  /*21e0*/  ISETP.GE.AND P0, PT, R5, R4, PT ;  /* 0x000000040500720c */ /* 0x000fda0003f06270 */
[----:B------:R-:W-:Y:S05]  /*21f0*/  @P0 BRA `(.L_x_18155) ;  /* 0x0000000000300947 */ /* 0x000fea0003800000 */
[----:B0-----:R-:W0:Y:S01]  /*2200*/  LDC.64 R2, c[0x0][0x220] ;  /* 0x00008800ff027b82 */ /* 0x001e220000000a00 */
[----:B-----5:R-:W-:Y:S01]  /*2210*/  IMAD.IADD R7, R0, 0x1, R5 ;  /* 0x0000000100077824 */ /* 0x020fe200078e0205 */
[----:B------:R-:W-:-:S03]  /*2220*/  IADD3 R5, R5, 0x80, RZ ;  /* 0x0000008005057810 */ /* 0x000fc60007ffe0ff */
[----:B0-----:R-:W-:-:S05]  /*2230*/  IMAD.WIDE.U32 R2, R7, 0x4, R2 ;  /* 0x0000000407027825 */ /* 0x001fca00078e0002 */
[----:B------:R1:W-:Y:S02]  /*2240*/  STG.E desc[UR4][R2.64], R8 ;  /* 0x0000000802007986 */ /* 0x0003e4000c101904 */
.L_x_18154:
[----:B------:R-:W-:-:S13]  /*2250*/  ISETP.GE.AND P0, PT, R5, R4, PT ;  /* 0x000000040500720c */ /* 0x000fda0003f06270 */
[----:B------:R-:W-:Y:S05]  /*2260*/  @P0 BRA `(.L_x_18156) ;  /* 0x0000000000340947 */ /* 0x000fea0003800000 */
[----:B01----:R-:W0:Y:S01]  /*2270*/  LDC.64 R2, c[0x0][0x220] ;  /* 0x00008800ff027b82 */ /* 0x003e220000000a00 */
[----:B------:R-:W-:Y:S02]  /*2280*/  IMAD.IADD R7, R0, 0x1, R5 ;  /* 0x0000000100077824 */ /* 0x000fe400078e0205 */
[----:B------:R-:W-:Y:S02]  /*2290*/  VIADD R5, R5, 0x80 ;  /* 0x0000008005057836 */ /* 0x000fe40000000000 */
[----:B0-----:R-:W-:-:S05]  /*22a0*/  IMAD.WIDE.U32 R2, R7, 0x4, R2 ;  /* 0x0000000407027825 */ /* 0x001fca00078e0002 */
[----:B------:R1:W-:Y:S02]  /*22b0*/  STG.E desc[UR4][R2.64], R15 ;  /* 0x0000000f02007986 */ /* 0x0003e4000c101904 */
.L_x_18155:
[----:B------:R-:W-:-:S13]  /*22c0*/  ISETP.GE.AND P0, PT, R5, R4, PT ;  /* 0x000000040500720c */ /* 0x000fda0003f06270 */
[----:B------:R-:W-:Y:S05]  /*22d0*/  @P0 BREAK B1 ;  /* 0x0000000000010942 */ /* 0x000fea0003800000 */
[----:B------:R-:W-:Y:S05]  /*22e0*/  @P0 BRA `(.L_x_18157) ;  /* 0x0000000000300947 */ /* 0x000fea0003800000 */
[----:B01----:R-:W0:Y:S01]  /*22f0*/  LDC.64 R2, c[0x0][0x220] ;  /* 0x00008800ff027b82 */ /* 0x003e220000000a00 */
[----:B-----5:R-:W-:Y:S01]  /*2300*/  IADD3 R7, R0, R5, RZ ;  /* 0x0000000500077210 */ /* 0x020fe20007ffe0ff */
[----:B------:R-:W-:-:S04]  /*2310*/  VIADD R5, R5, 0x80 ;  /* 0x0000008005057836 */ /* 0x000fc80000000000 */
[----:B0-----:R-:W-:-:S05]  /*2320*/  IMAD.WIDE.U32 R2, R7, 0x4, R2 ;  /* 0x0000000407027825 */ /* 0x001fca00078e0002 */
[----:B------:R2:W-:Y:S02]  /*2330*/  STG.E desc[UR4][R2.64], R16 ;  /* 0x0000001002007986 */ /* 0x0005e4000c101904 */
.L_x_18156:
[----:B------:R-:W-:Y:S05]  /*2340*/  BSYNC B1 ;  /* 0x0000000000017941 */ /* 0x000fea0003800000 */
.L_x_18152:
[----:B------:R-:W-:-:S13]  /*2350*/  ISETP.GE.AND P0, PT, R5, R4, PT ;  /* 0x000000040500720c */ /* 0x000fda0003f06270 */
[----:B012---:R-:W0:Y:S01]  /*2360*/  @!P0 LDC.64 R2, c[0x0][0x220] ;  /* 0x00008800ff028b82 */ /* 0x007e220000000a00 */
[----:B------:R-:W-:Y:S01]  /*2370*/  @!P0 IMAD.IADD R7, R0, 0x1, R5 ;  /* 0x0000000100078824 */ /* 0x000fe200078e0205 */
[----:B------:R-:W-:-:S03]  /*2380*/  @!P0 IADD3 R5, R5, 0x80, RZ ;  /* 0x0000008005058810 */ /* 0x000fc60007ffe0ff */
[----:B0-----:R-:W-:-:S05]  /*2390*/  @!P0 IMAD.WIDE.U32 R2, R7, 0x4, R2 ;  /* 0x0000000407028825 */ /* 0x001fca00078e0002 */
[----:B------:R2:W-:Y:S02]  /*23a0*/  @!P0 STG.E desc[UR4][R2.64], R11 ;  /* 0x0000000b02008986 */ /* 0x0005e4000c101904 */
.L_x_18157:
[----:B------:R-:W-:Y:S05]  /*23b0*/  BSYNC B0 ;  /* 0x0000000000007941 */ /* 0x000fea0003800000 */
.L_x_18151:
[----:B------:R-:W-:Y:S05]  /*23c0*/  WARPSYNC.ALL ;  /* 0x0000000000007948 */ /* 0x000fea0003800000 */
[----:B------:R-:W-:-:S13]  /*23d0*/  ISETP.GE.AND P0, PT, R5, R4, PT ;  /* 0x000000040500720c */ /* 0x000fda0003f06270 */
[----:B------:R-:W-:Y:S05]  /*23e0*/  @P0 EXIT ;  /* 0x000000000000094d */ /* 0x000fea0003800000 */
[----:B012---:R-:W0:Y:S01]  /*23f0*/  LDC.64 R2, c[0x0][0x220] ;  /* 0x00008800ff027b82 */ /* 0x007e220000000a00 */
[----:B------:R-:W-:-:S04]  /*2400*/  IMAD.IADD R5, R0, 0x1, R5 ;  /* 0x0000000100057824 */ /* 0x000fc800078e0205 */
[----:B0-----:R-:W-:-:S05]  /*2410*/  IMAD.WIDE.U32 R2, R5, 0x4, R2 ;  /* 0x0000000405027825 */ /* 0x001fca00078e0002 */
[----:B-----5:R-:W-:Y:S01]  /*2420*/  STG.E desc[UR4][R2.64], R6 ;  /* 0x0000000602007986 */ /* 0x020fe2000c101904 */
[----:B------:R-:W-:Y:S05]  /*2430*/  EXIT ;  /* 0x000000000000794d */ /* 0x000fea0003800000 */
.L_x_18158:
        /* <DEDUP_REMOVED lines=12> */
.L_x_22932:


//--------------------- .text._ZN2at6native29vectorized_elementwise_kernelILi4ENS0_13AUnaryFunctorIiiiZZZNS0_15binary_internal21div_trunc_kernel_cudaERNS_18TensorIteratorBaseEENKUlvE_clEvENKUlvE1_clEvEUliiE_EESt5arrayIPcLm2EEEEviT0_T1_ --------------------------
	.section	.text._ZN2at6native29vectorized_elementwise_kernelILi4ENS0_13AUnaryFunctorIiiiZZZNS0_15binary_internal21div_trunc_kernel_cudaERNS_18TensorIteratorBaseEENKUlvE_clEvENKUlvE1_clEvEUliiE_EESt5arrayIPcLm2EEEEviT0_T1_,"ax",@progbits
	.align	128
        .global         _ZN2at6native29vectorized_elementwise_kernelILi4ENS0_13AUnaryFunctorIiiiZZZNS0_15binary_internal21div_trunc_kernel_cudaERNS_18TensorIteratorBaseEENKUlvE_clEvENKUlvE1_clEvEUliiE_EESt5arrayIPcLm2EEEEviT0_T1_
        .type           _ZN2at6native29vectorized_elementwise_kernelILi4ENS0_13AUnaryFunctorIiiiZZZNS0_15binary_internal21div_trunc_kernel_cudaERNS_18TensorIteratorBaseEENKUlvE_clEvENKUlvE1_clEvEUliiE_EESt5arrayIPcLm2EEEEviT0_T1_,@function
        .size           _ZN2at6native29vectorized_elementwise_kernelILi4ENS0_13AUnaryFunctorIiiiZZZNS0_15binary_internal21div_trunc_kernel_cudaERNS_18TensorIteratorBaseEENKUlvE_clEvENKUlvE1_clEvEUliiE_EESt5arrayIPcLm2EEEEviT0_T1_,(.L_x_22933 - _ZN2at6native29vectorized_elementwise_kernelILi4ENS0_13AUnaryFunctorIiiiZZZNS0_15binary_internal21div_trunc_kernel_cudaERNS_18TensorIteratorBaseEENKUlvE_clEvENKUlvE1_clEvEUliiE_EESt5arrayIPcLm2EEEEviT0_T1_)
        .other          _ZN2at6native29vectorized_elementwise_kernelILi4ENS0_13AUnaryFunctorIiiiZZZNS0_15binary_internal21div_trunc_kernel_cudaERNS_18TensorIteratorBaseEENKUlvE_clEvENKUlvE1_clEvEUliiE_EESt5arrayIPcLm2EEEEviT0_T1_,@"STO_CUDA_ENTRY STV_DEFAULT"
_ZN2at6native29vectorized_elementwise_kernelILi4ENS0_13AUnaryFunctorIiiiZZZNS0_15binary_internal21div_trunc_kernel_cudaERNS_18TensorIteratorBaseEENKUlvE_clEvENKUlvE1_clEvEUliiE_EESt5arrayIPcLm2EEEEviT0_T1_:
.text._ZN2at6native29vectorized_elementwise_kernelILi4ENS0_13AUnaryFunctorIiiiZZZNS0_15binary_internal21div_trunc_kernel_cudaERNS_18TensorIteratorBaseEENKUlvE_clEvENKUlvE1_clEvEUliiE_EESt5arrayIPcLm2EEEEviT0_T1_:
        /* <DEDUP_REMOVED lines=12> */
[----:B------:R-:W2:Y:S04]  /*00c0*/  LDG.E.128 R12, desc[UR4][R6.64] ;  /* 0x00000004060c7981 */ /* 0x000ea8000c1e1d00 */
[----:B------:R-:W3:Y:S01]  /*00d0*/  LDG.E.128 R8, desc[UR4][R6.64+0x800] ;  /* 0x0008000406087981 */ /* 0x000ee2000c1e1d00 */
[----:B--2---:R-:W-:Y:S02]  /*00e0*/  IABS R25, R15 ;  /* 0x0000000f00197213 */ /* 0x004fe40000000000 */
[----:B------:R-:W-:Y:S02]  /*00f0*/  IABS R17, R14 ;  /* 0x0000000e00117213 */ /* 0x000fe40000000000 */
[----:B------:R-:W0:Y:S01]  /*0100*/  I2F.RP R18, R25 ;  /* 0x0000001900127306 */ /* 0x000e220000209400 */
[----:B------:R-:W-:-:S02]  /*0110*/  IABS R5, R13 ;  /* 0x0000000d00057213 */ /* 0x000fc40000000000 */
[----:B------:R-:W-:Y:S02]  /*0120*/  IABS R4, R12 ;  /* 0x0000000c00047213 */ /* 0x000fe40000000000 */
[----:B---3--:R-:W-:-:S03]  /*0130*/  IABS R2, R11 ;  /* 0x0000000b00027213 */ /* 0x008fc60000000000 */
[----:B------:R-:W-:Y:S08]  /*0140*/  I2F.RP R20, R17 ;  /* 0x0000001100147306 */ /* 0x000ff00000209400 */
[----:B------:R-:W-:Y:S08]  /*0150*/  I2F.RP R21, R5 ;  /* 0x0000000500157306 */ /* 0x000ff00000209400 */
[----:B0-----:R-:W0:Y:S08]  /*0160*/  MUFU.RCP R18, R18 ;  /* 0x0000001200127308 */ /* 0x001e300000001000 */
[----:B------:R-:W-:Y:S08]  /*0170*/  I2F.RP R16, R4 ;  /* 0x0000000400107306 */ /* 0x000ff00000209400 */
[----:B------:R-:W-:Y:S01]  /*0180*/  I2F.RP R24, R2 ;  /* 0x0000000200187306 */ /* 0x000fe20000209400 */
[----:B0-----:R-:W-:-:S07]  /*0190*/  VIADD R22, R18, 0xffffffe ;  /* 0x0ffffffe12167836 */ /* 0x001fce0000000000 */
[----:B------:R-:W0:Y:S08]  /*01a0*/  MUFU.RCP R20, R20 ;  /* 0x0000001400147308 */ /* 0x000e300000001000 */
[----:B------:R-:W1:Y:S08]  /*01b0*/  MUFU.RCP R21, R21 ;  /* 0x0000001500157308 */ /* 0x000e700000001000 */
[----:B------:R2:W3:Y:S01]  /*01c0*/  F2I.FTZ.U32.TRUNC.NTZ R23, R22 ;  /* 0x0000001600177305 */ /* 0x0004e2000021f000 */
[----:B0-----:R-:W-:-:S07]  /*01d0*/  VIADD R7, R20, 0xffffffe ;  /* 0x0ffffffe14077836 */ /* 0x001fce0000000000 */
[----:B------:R-:W0:Y:S01]  /*01e0*/  MUFU.RCP R16, R16 ;  /* 0x0000001000107308 */ /* 0x000e220000001000 */
[----:B-1----:R-:W-:Y:S01]  /*01f0*/  IADD3 R18, R21, 0xffffffe, RZ ;  /* 0x0ffffffe15127810 */ /* 0x002fe20007ffe0ff */
[----:B--2---:R-:W-:Y:S02]  /*0200*/  IMAD.MOV.U32 R22, RZ, RZ, RZ ;  /* 0x000000ffff167224 */ /* 0x004fe400078e00ff */
[----:B---3--:R-:W-:-:S04]  /*0210*/  IMAD.MOV R26, RZ, RZ, -R23 ;  /* 0x000000ffff1a7224 */ /* 0x008fc800078e0a17 */
[----:B------:R1:W2:Y:S01]  /*0220*/  MUFU.RCP R6, R24 ;  /* 0x0000001800067308 */ /* 0x0002a20000001000 */
[----:B------:R-:W-:-:S07]  /*0230*/  IMAD R29, R26, R25, RZ ;  /* 0x000000191a1d7224 */ /* 0x000fce00078e02ff */
[----:B------:R-:W3:Y:S01]  /*0240*/  F2I.FTZ.U32.TRUNC.NTZ R7, R7 ;  /* 0x0000000700077305 */ /* 0x000ee2000021f000 */
[----:B0-----:R-:W-:Y:S02]  /*0250*/  VIADD R20, R16, 0xffffffe ;  /* 0x0ffffffe10147836 */ /* 0x001fe40000000000 */
[----:B-1----:R-:W-:Y:S01]  /*0260*/  IMAD.HI.U32 R24, R23, R29, R22 ;  /* 0x0000001d17187227 */ /* 0x002fe200078e0016 */
[----:B------:R-:W0:Y:S04]  /*0270*/  LDC R16, c[0x0][0x218] ;  /* 0x00008600ff107b82 */ /* 0x000e280000000800 */
[----:B------:R1:W4:Y:S01]  /*0280*/  F2I.FTZ.U32.TRUNC.NTZ R19, R18 ;  /* 0x0000001200137305 */ /* 0x000322000021f000 */
[----:B--2---:R-:W-:Y:S01]  /*0290*/  VIADD R27, R6, 0xffffffe ;  /* 0x0ffffffe061b7836 */ /* 0x004fe20000000000 */
[----:B---3--:R-:W-:-:S06]  /*02a0*/  IADD3 R6, RZ, -R7, RZ ;  /* 0x80000007ff067210 */ /* 0x008fcc0007ffe0ff */
[----:B------:R-:W2:Y:S01]  /*02b0*/  F2I.FTZ.U32.TRUNC.NTZ R21, R20 ;  /* 0x0000001400157305 */ /* 0x000ea2000021f000 */
[----:B-1----:R-:W-:Y:S01]  /*02c0*/  HFMA2.MMA R18, -RZ, RZ, 0, 0 ;  /* 0x00000000ff127435 */ /* 0x002fe200000001ff */
[----:B------:R-:W-:Y:S02]  /*02d0*/  IMAD R29, R6, R17, RZ ;  /* 0x00000011061d7224 */ /* 0x000fe400078e02ff */
[----:B------:R-:W-:-:S04]  /*02e0*/  IMAD.MOV.U32 R6, RZ, RZ, RZ ;  /* 0x000000ffff067224 */ /* 0x000fc800078e00ff */
[----:B------:R-:W1:Y:S01]  /*02f0*/  F2I.FTZ.U32.TRUNC.NTZ R23, R27 ;  /* 0x0000001b00177305 */ /* 0x000e62000021f000 */
[----:B----4-:R-:W-:Y:S02]  /*0300*/  IMAD.MOV R26, RZ, RZ, -R19 ;  /* 0x000000ffff1a7224 */ /* 0x010fe400078e0a13 */
[----:B------:R-:W-:-:S04]  /*0310*/  IMAD.HI.U32 R6, R7, R29, R6 ;  /* 0x0000001d07067227 */ /* 0x000fc800078e0006 */
[----:B------:R-:W-:Y:S02]  /*0320*/  IMAD R26, R26, R5, RZ ;  /* 0x000000051a1a7224 */ /* 0x000fe400078e02ff */
[----:B--2---:R-:W-:Y:S02]  /*0330*/  IMAD.MOV R7, RZ, RZ, -R21 ;  /* 0x000000ffff077224 */ /* 0x004fe400078e0a15 */
[----:B------:R-:W-:Y:S01]  /*0340*/  IMAD.HI.U32 R26, R19, R26, R18 ;  /* 0x0000001a131a7227 */ /* 0x000fe200078e0012 */
[----:B------:R-:W-:-:S03]  /*0350*/  IABS R18, R10 ;  /* 0x0000000a00127213 */ /* 0x000fc60000000000 */
[--C-:B-1----:R-:W-:Y:S02]  /*0360*/  IMAD.MOV R19, RZ, RZ, -R23.reuse ;  /* 0x000000ffff137224 */ /* 0x102fe400078e0a17 */
[----:B------:R-:W-:Y:S02]  /*0370*/  IMAD R7, R7, R4, RZ ;  /* 0x0000000407077224 */ /* 0x000fe400078e02ff */
[----:B------:R-:W-:Y:S02]  /*0380*/  IMAD R19, R19, R2, RZ ;  /* 0x0000000213137224 */ /* 0x000fe400078e02ff */
[----:B------:R-:W-:Y:S02]  /*0390*/  IMAD.MOV.U32 R20, RZ, RZ, RZ ;  /* 0x000000ffff147224 */ /* 0x000fe400078e00ff */
[----:B------:R-:W-:Y:S01]  /*03a0*/  IMAD.HI.U32 R22, R23, R19, R22 ;  /* 0x0000001317167227 */ /* 0x000fe200078e0016 */
[----:B0-----:R-:W-:Y:S01]  /*03b0*/  IABS R19, R16 ;  /* 0x0000001000137213 */ /* 0x001fe20000000000 */
[----:B------:R-:W0:Y:S02]  /*03c0*/  I2F.RP R23, R18 ;  /* 0x0000001200177306 */ /* 0x000e240000209400 */
[----:B------:R-:W-:Y:S01]  /*03d0*/  IMAD.HI.U32 R20, R21, R7, R20 ;  /* 0x0000000715147227 */ /* 0x000fe200078e0014 */
[----:B------:R-:W-:-:S03]  /*03e0*/  IABS R7, R15 ;  /* 0x0000000f00077213 */ /* 0x000fc60000000000 */
[----:B------:R-:W-:Y:S01]  /*03f0*/  IMAD.HI.U32 R24, R24, R19, RZ ;  /* 0x0000001318187227 */ /* 0x000fe200078e00ff */
[----:B------:R-:W-:Y:S02]  /*0400*/  IADD3 R28, RZ, -R7, RZ ;  /* 0x80000007ff1c7210 */ /* 0x000fe40007ffe0ff */
[----:B------:R-:W-:Y:S01]  /*0410*/  IABS R7, R14 ;  /* 0x0000000e00077213 */ /* 0x000fe20000000000 */
[----:B------:R-:W-:-:S04]  /*0420*/  IMAD.HI.U32 R21, R6, R19, RZ ;  /* 0x0000001306157227 */ /* 0x000fc800078e00ff */
[----:B------:R-:W-:Y:S01]  /*0430*/  IMAD R28, R24, R28, R19 ;  /* 0x0000001c181c7224 */ /* 0x000fe200078e0213 */
[----:B0-----:R-:W0:Y:S01]  /*0440*/  MUFU.RCP R23, R23 ;  /* 0x0000001700177308 */ /* 0x001e220000001000 */
[----:B------:R-:W-:-:S03]  /*0450*/  IMAD.HI.U32 R26, R26, R19, RZ ;  /* 0x000000131a1a7227 */ /* 0x000fc600078e00ff */
[----:B------:R-:W-:Y:S01]  /*0460*/  ISETP.GT.U32.AND P1, PT, R25, R28, PT ;  /* 0x0000001c1900720c */ /* 0x000fe20003f24070 */
[----:B------:R-:W-:-:S04]  /*0470*/  IMAD.HI.U32 R20, R20, R19, RZ ;  /* 0x0000001314147227 */ /* 0x000fc800078e00ff */
[----:B------:R-:W-:-:S08]  /*0480*/  IMAD.HI.U32 R22, R22, R19, RZ ;  /* 0x0000001316167227 */ /* 0x000fd000078e00ff */
[----:B------:R-:W-:Y:S02]  /*0490*/  @!P1 IMAD.IADD R28, R28, 0x1, -R25 ;  /* 0x000000011c1c9824 */ /* 0x000fe400078e0a19 */
[----:B------:R-:W-:-:S03]  /*04a0*/  @!P1 VIADD R24, R24, 0x1 ;  /* 0x0000000118189836 */ /* 0x000fc60000000000 */
[----:B------:R-:W-:Y:S01]  /*04b0*/  ISETP.GE.U32.AND P4, PT, R28, R25, PT ;  /* 0x000000191c00720c */ /* 0x000fe20003f86070 */
[----:B------:R-:W-:Y:S01]  /*04c0*/  IMAD.MOV R28, RZ, RZ, -R7 ;  /* 0x000000ffff1c7224 */ /* 0x000fe200078e0a07 */
[----:B------:R-:W-:Y:S01]  /*04d0*/  IABS R25, R8 ;  /* 0x0000000800197213 */ /* 0x000fe20000000000 */
[----:B0-----:R-:W-:Y:S02]  /*04e0*/  VIADD R7, R23, 0xffffffe ;  /* 0x0ffffffe17077836 */ /* 0x001fe40000000000 */
[----:B------:R-:W-:-:S04]  /*04f0*/  IMAD R6, R21, R28, R19 ;  /* 0x0000001c15067224 */ /* 0x000fc800078e0213 */
[----:B------:R-:W0:Y:S01]  /*0500*/  F2I.FTZ.U32.TRUNC.NTZ R7, R7 ;  /* 0x0000000700077305 */ /* 0x000e22000021f000 */
[----:B------:R-:W-:-:S03]  /*0510*/  ISETP.GT.U32.AND P6, PT, R17, R6, PT ;  /* 0x000000061100720c */ /* 0x000fc60003fc4070 */
[----:B------:R-:W-:-:S10]  /*0520*/  @P4 VIADD R24, R24, 0x1 ;  /* 0x0000000118184836 */ /* 0x000fd40000000000 */
[----:B------:R-:W-:Y:S01]  /*0530*/  @!P6 IMAD.IADD R6, R6, 0x1, -R17 ;  /* 0x000000010606e824 */ /* 0x000fe200078e0a11 */
[----:B0-----:R-:W-:Y:S01]  /*0540*/  IADD3 R23, RZ, -R7, RZ ;  /* 0x80000007ff177210 */ /* 0x001fe20007ffe0ff */
[----:B------:R-:W-:Y:S01]  /*0550*/  @!P6 VIADD R21, R21, 0x1 ;  /* 0x000000011515e836 */ /* 0x000fe20000000000 */
[----:B------:R-:W-:Y:S02]  /*0560*/  ISETP.NE.AND P6, PT, R14, RZ, PT ;  /* 0x000000ff0e00720c */ /* 0x000fe40003fc5270 */
[----:B------:R-:W-:Y:S01]  /*0570*/  ISETP.GE.U32.AND P3, PT, R6, R17, PT ;  /* 0x000000110600720c */ /* 0x000fe20003f66070 */
[----:B------:R-:W-:Y:S01]  /*0580*/  IMAD R23, R23, R18, RZ ;  /* 0x0000001217177224 */ /* 0x000fe200078e02ff */
[----:B------:R-:W-:Y:S01]  /*0590*/  IABS R17, R9 ;  /* 0x0000000900117213 */ /* 0x000fe20000000000 */
[----:B------:R-:W-:-:S04]  /*05a0*/  IMAD.MOV.U32 R6, RZ, RZ, RZ ;  /* 0x000000ffff067224 */ /* 0x000fc800078e00ff */
[----:B------:R-:W-:Y:S01]  /*05b0*/  IMAD.HI.U32 R28, R7, R23, R6 ;  /* 0x00000017071c7227 */ /* 0x000fe200078e0006 */
[----:B------:R-:W-:Y:S01]  /*05c0*/  IABS R6, R13 ;  /* 0x0000000d00067213 */ /* 0x000fe20000000000 */
[----:B------:R-:W0:Y:S04]  /*05d0*/  I2F.RP R23, R17 ;  /* 0x0000001100177306 */ /* 0x000e280000209400 */
[----:B------:R-:W-:Y:S02]  /*05e0*/  IMAD.MOV R6, RZ, RZ, -R6 ;  /* 0x000000ffff067224 */ /* 0x000fe400078e0a06 */
[----:B------:R-:W-:Y:S02]  /*05f0*/  @P3 VIADD R21, R21, 0x1 ;  /* 0x0000000115153836 */ /* 0x000fe40000000000 */
[----:B------:R-:W-:-:S05]  /*0600*/  IMAD R6, R26, R6, R19 ;  /* 0x000000061a067224 */ /* 0x000fca00078e0213 */
[----:B------:R-:W-:Y:S01]  /*0610*/  ISETP.GT.U32.AND P5, PT, R5, R6, PT ;  /* 0x000000060500720c */ /* 0x000fe20003fa4070 */
[----:B0-----:R-:W0:-:S12]  /*0620*/  MUFU.RCP R23, R23 ;  /* 0x0000001700177308 */ /* 0x001e180000001000 */
[----:B------:R-:W-:Y:S01]  /*0630*/  @!P5 IADD3 R6, R6, -R5, RZ ;  /* 0x800000050606d210 */ /* 0x000fe20007ffe0ff */
[----:B------:R-:W-:-:S03]  /*0640*/  @!P5 VIADD R26, R26, 0x1 ;  /* 0x000000011a1ad836 */ /* 0x000fc60000000000 */
[----:B------:R-:W-:Y:S02]  /*0650*/  ISETP.GE.U32.AND P2, PT, R6, R5, PT ;  /* 0x000000050600720c */ /* 0x000fe40003f46070 */
[----:B------:R-:W-:-:S05]  /*0660*/  IABS R5, R12 ;  /* 0x0000000c00057213 */ /* 0x000fca0000000000 */
[----:B------:R-:W-:Y:S02]  /*0670*/  IMAD.MOV R7, RZ, RZ, -R5 ;  /* 0x000000ffff077224 */ /* 0x000fe400078e0a05 */
[----:B0-----:R-:W-:Y:S02]  /*0680*/  VIADD R5, R23, 0xffffffe ;  /* 0x0ffffffe17057836 */ /* 0x001fe40000000000 */
[----:B------:R-:W-:Y:S02]  /*0690*/  IMAD R7, R20, R7, R19 ;  /* 0x0000000714077224 */ /* 0x000fe400078e0213 */
[----:B------:R-:W-:Y:S02]  /*06a0*/  @P2 IADD3 R26, R26, 0x1, RZ ;  /* 0x000000011a1a2810 */ /* 0x000fe40007ffe0ff */
[----:B------:R-:W0:Y:S01]  /*06b0*/  F2I.FTZ.U32.TRUNC.NTZ R5, R5 ;  /* 0x0000000500057305 */ /* 0x000e22000021f000 */
[----:B------:R-:W-:Y:S02]  /*06c0*/  ISETP.GT.U32.AND P0, PT, R4, R7, PT ;  /* 0x000000070400720c */ /* 0x000fe40003f04070 */
[----:B------:R-:W-:-:S11]  /*06d0*/  ISETP.NE.AND P2, PT, R12, RZ, PT ;  /* 0x000000ff0c00720c */ /* 0x000fd60003f45270 */
[-C--:B------:R-:W-:Y:S01]  /*06e0*/  @!P0 IADD3 R7, R7, -R4.reuse, RZ ;  /* 0x8000000407078210 */ /* 0x080fe20007ffe0ff */
[--C-:B0-----:R-:W-:Y:S02]  /*06f0*/  IMAD.MOV R6, RZ, RZ, -R5.reuse ;  /* 0x000000ffff067224 */ /* 0x101fe400078e0a05 */
[----:B------:R-:W-:Y:S01]  /*0700*/  @!P0 VIADD R20, R20, 0x1 ;  /* 0x0000000114148836 */ /* 0x000fe20000000000 */
[----:B------:R-:W-:Y:S01]  /*0710*/  ISETP.GE.U32.AND P1, PT, R7, R4, PT ;  /* 0x000000040700720c */ /* 0x000fe20003f26070 */
[----:B------:R-:W-:Y:S01]  /*0720*/  IMAD R23, R6, R17, RZ ;  /* 0x0000001106177224 */ /* 0x000fe200078e02ff */
[----:B------:R-:W-:Y:S01]  /*0730*/  MOV R7, R24 ;  /* 0x0000001800077202 */ /* 0x000fe20000000f00 */
[----:B------:R-:W-:Y:S01]  /*0740*/  IMAD.MOV.U32 R4, RZ, RZ, RZ ;  /* 0x000000ffff047224 */ /* 0x000fe200078e00ff */
[----:B------:R-:W0:Y:S01]  /*0750*/  I2F.RP R6, R25 ;  /* 0x0000001900067306 */ /* 0x000e220000209400 */
[----:B------:R-:W-:Y:S02]  /*0760*/  ISETP.NE.AND P0, PT, R13, RZ, PT ;  /* 0x000000ff0d00720c */ /* 0x000fe40003f05270 */
[----:B------:R-:W-:Y:S01]  /*0770*/  IMAD.HI.U32 R23, R5, R23, R4 ;  /* 0x0000001705177227 */ /* 0x000fe200078e0004 */
[----:B------:R-:W-:-:S04]  /*0780*/  LOP3.LUT R4, R15, R16, RZ, 0x3c, !PT ;  /* 0x000000100f047212 */ /* 0x000fc800078e3cff */
[----:B------:R-:W-:Y:S01]  /*0790*/  ISETP.GE.AND P4, PT, R4, RZ, PT ;  /* 0x000000ff0400720c */ /* 0x000fe20003f86270 */
[----:B------:R-:W-:Y:S01]  /*07a0*/  @P1 VIADD R20, R20, 0x1 ;  /* 0x0000000114141836 */ /* 0x000fe20000000000 */
[----:B------:R-:W-:Y:S01]  /*07b0*/  LOP3.LUT R4, R14, R16, RZ, 0x3c, !PT ;  /* 0x000000100e047212 */ /* 0x000fe200078e3cff */
[----:B0-----:R-:W0:Y:S10]  /*07c0*/  MUFU.RCP R6, R6 ;  /* 0x0000000600067308 */ /* 0x001e340000001000 */
[----:B------:R-:W-:Y:S01]  /*07d0*/  @!P4 IMAD.MOV R7, RZ, RZ, -R7 ;  /* 0x000000ffff07c224 */ /* 0x000fe200078e0a07 */
[----:B------:R-:W-:Y:S01]  /*07e0*/  ISETP.NE.AND P4, PT, R15, RZ, PT ;  /* 0x000000ff0f00720c */ /* 0x000fe20003f85270 */
[----:B0-----:R-:W-:-:S02]  /*07f0*/  VIADD R5, R6, 0xffffffe ;  /* 0x0ffffffe06057836 */ /* 0x001fc40000000000 */
[----:B------:R-:W-:-:S10]  /*0800*/  IMAD.MOV.U32 R6, RZ, RZ, R21 ;  /* 0x000000ffff067224 */ /* 0x000fd400078e0015 */
[----:B------:R-:W-:Y:S02]  /*0810*/  @!P4 LOP3.LUT R7, RZ, R15, RZ, 0x33, !PT ;  /* 0x0000000fff07c212 */ /* 0x000fe400078e33ff */
[----:B------:R-:W-:Y:S01]  /*0820*/  ISETP.GE.AND P4, PT, R4, RZ, PT ;  /* 0x000000ff0400720c */ /* 0x000fe20003f86270 */
[----:B------:R-:W0:Y:S01]  /*0830*/  F2I.FTZ.U32.TRUNC.NTZ R5, R5 ;  /* 0x0000000500057305 */ /* 0x000e22000021f000 */
[----:B------:R-:W-:-:S04]  /*0840*/  LOP3.LUT R4, R13, R16, RZ, 0x3c, !PT ;  /* 0x000000100d047212 */ /* 0x000fc800078e3cff */
[----:B------:R-:W-:Y:S02]  /*0850*/  ISETP.GE.AND P3, PT, R4, RZ, PT ;  /* 0x000000ff0400720c */ /* 0x000fe40003f66270 */
[----:B------:R-:W-:-:S05]  /*0860*/  LOP3.LUT R4, R12, R16, RZ, 0x3c, !PT ;  /* 0x000000100c047212 */ /* 0x000fca00078e3cff */
[----:B------:R-:W-:Y:S01]  /*0870*/  @!P4 IMAD.MOV R6, RZ, RZ, -R6 ;  /* 0x000000ffff06c224 */ /* 0x000fe200078e0a06 */
[----:B------:R-:W-:Y:S01]  /*0880*/  ISETP.GE.AND P4, PT, R4, RZ, PT ;  /* 0x000000ff0400720c */ /* 0x000fe20003f86270 */
[----:B------:R-:W-:Y:S01]  /*0890*/  HFMA2.MMA R4, -RZ, RZ, 0, 0 ;  /* 0x00000000ff047435 */ /* 0x000fe200000001ff */
[----:B0-----:R-:W-:Y:S02]  /*08a0*/  IADD3 R24, RZ, -R5, RZ ;  /* 0x80000005ff187210 */ /* 0x001fe40007ffe0ff */
[----:B------:R-:W-:Y:S01]  /*08b0*/  @!P6 LOP3.LUT R6, RZ, R14, RZ, 0x33, !PT ;  /* 0x0000000eff06e212 */ /* 0x000fe200078e33ff */
[----:B------:R-:W-:-:S04]  /*08c0*/  IMAD.HI.U32 R14, R28, R19, RZ ;  /* 0x000000131c0e7227 */ /* 0x000fc800078e00ff */
[----:B------:R-:W-:-:S04]  /*08d0*/  IMAD R15, R24, R25, RZ ;  /* 0x00000019180f7224 */ /* 0x000fc800078e02ff */
[----:B------:R-:W-:Y:S01]  /*08e0*/  IMAD.HI.U32 R24, R5, R15, R4 ;  /* 0x0000000f05187227 */ /* 0x000fe200078e0004 */
[----:B------:R-:W-:-:S03]  /*08f0*/  IABS R4, R11 ;  /* 0x0000000b00047213 */ /* 0x000fc60000000000 */
[----:B------:R-:W-:Y:S02]  /*0900*/  IMAD.MOV.U32 R5, RZ, RZ, R26 ;  /* 0x000000ffff057224 */ /* 0x000fe400078e001a */
[----:B------:R-:W-:Y:S02]  /*0910*/  IMAD.MOV R15, RZ, RZ, -R4 ;  /* 0x000000ffff0f7224 */ /* 0x000fe400078e0a04 */
[----:B------:R-:W-:Y:S01]  /*0920*/  IMAD.MOV.U32 R4, RZ, RZ, R20 ;  /* 0x000000ffff047224 */ /* 0x000fe200078e0014 */
[----:B------:R-:W-:Y:S01]  /*0930*/  @!P3 IADD3 R5, -R5, RZ, RZ ;  /* 0x000000ff0505b210 */ /* 0x000fe20007ffe1ff */
[----:B------:R-:W-:Y:S01]  /*0940*/  IMAD R15, R22, R15, R19 ;  /* 0x0000000f160f7224 */ /* 0x000fe200078e0213 */
[----:B------:R-:W-:Y:S01]  /*0950*/  @!P0 LOP3.LUT R5, RZ, R13, RZ, 0x33, !PT ;  /* 0x0000000dff058212 */ /* 0x000fe200078e33ff */
[----:B------:R-:W-:Y:S01]  /*0960*/  @!P4 IMAD.MOV R4, RZ, RZ, -R4 ;  /* 0x000000ffff04c224 */ /* 0x000fe200078e0a04 */
[----:B------:R-:W-:Y:S01]  /*0970*/  IABS R13, R10 ;  /* 0x0000000a000d7213 */ /* 0x000fe20000000000 */
[----:B------:R-:W-:Y:S01]  /*0980*/  IMAD.HI.U32 R24, R24, R19, RZ ;  /* 0x0000001318187227 */ /* 0x000fe200078e00ff */
[----:B------:R-:W-:-:S02]  /*0990*/  ISETP.GT.U32.AND P6, PT, R2, R15, PT ;  /* 0x0000000f0200720c */ /* 0x000fc40003fc4070 */
[----:B------:R-:W-:Y:S02]  /*09a0*/  IABS R20, R8 ;  /* 0x0000000800147213 */ /* 0x000fe40000000000 */
[----:B------:R-:W-:-:S03]  /*09b0*/  @!P2 LOP3.LUT R4, RZ, R12, RZ, 0x33, !PT ;  /* 0x0000000cff04a212 */ /* 0x000fc600078e33ff */
[----:B------:R-:W-:-:S04]  /*09c0*/  IMAD.MOV R28, RZ, RZ, -R20 ;  /* 0x000000ffff1c7224 */ /* 0x000fc800078e0a14 */
[----:B------:R-:W-:Y:S02]  /*09d0*/  IMAD R28, R24, R28, R19 ;  /* 0x0000001c181c7224 */ /* 0x000fe400078e0213 */
[----:B------:R-:W-:Y:S01]  /*09e0*/  @!P6 IMAD.IADD R15, R15, 0x1, -R2 ;  /* 0x000000010f0fe824 */ /* 0x000fe200078e0a02 */
[----:B------:R-:W-:Y:S02]  /*09f0*/  @!P6 IADD3 R22, R22, 0x1, RZ ;  /* 0x000000011616e810 */ /* 0x000fe40007ffe0ff */
[----:B------:R-:W-:Y:S02]  /*0a00*/  ISETP.GT.U32.AND P3, PT, R25, R28, PT ;  /* 0x0000001c1900720c */ /* 0x000fe40003f64070 */
[----:B------:R-:W-:Y:S01]  /*0a10*/  ISETP.GE.U32.AND P5, PT, R15, R2, PT ;  /* 0x000000020f00720c */ /* 0x000fe20003fa6070 */
[----:B------:R-:W-:Y:S01]  /*0a20*/  IMAD.MOV R15, RZ, RZ, -R13 ;  /* 0x000000ffff0f7224 */ /* 0x000fe200078e0a0d */
[----:B------:R-:W-:Y:S01]  /*0a30*/  IABS R2, R9 ;  /* 0x0000000900027213 */ /* 0x000fe20000000000 */
[----:B------:R-:W0:Y:S02]  /*0a40*/  LDC.64 R12, c[0x0][0x220] ;  /* 0x00008800ff0c7b82 */ /* 0x000e240000000a00 */
[----:B------:R-:W-:Y:S01]  /*0a50*/  IMAD R15, R14, R15, R19 ;  /* 0x0000000f0e0f7224 */ /* 0x000fe200078e0213 */
[----:B------:R-:W-:Y:S01]  /*0a60*/  IADD3 R26, RZ, -R2, RZ ;  /* 0x80000002ff1a7210 */ /* 0x000fe20007ffe0ff */
[----:B------:R-:W-:-:S03]  /*0a70*/  IMAD.HI.U32 R2, R23, R19, RZ ;  /* 0x0000001317027227 */ /* 0x000fc600078e00ff */
[----:B------:R-:W-:Y:S01]  /*0a80*/  ISETP.GT.U32.AND P0, PT, R18, R15, PT ;  /* 0x0000000f1200720c */ /* 0x000fe20003f04070 */
[----:B------:R-:W-:Y:S01]  /*0a90*/  IMAD R26, R2, R26, R19 ;  /* 0x0000001a021a7224 */ /* 0x000fe200078e0213 */
[----:B------:R-:W-:Y:S01]  /*0aa0*/  @!P3 IADD3 R24, R24, 0x1, RZ ;  /* 0x000000011818b810 */ /* 0x000fe20007ffe0ff */
[----:B------:R-:W-:Y:S01]  /*0ab0*/  @!P3 IMAD.IADD R28, R28, 0x1, -R25 ;  /* 0x000000011c1cb824 */ /* 0x000fe200078e0a19 */
[----:B------:R-:W-:Y:S01]  /*0ac0*/  ISETP.NE.AND P3, PT, R10, RZ, PT ;  /* 0x000000ff0a00720c */ /* 0x000fe20003f65270 */
[----:B------:R-:W-:Y:S01]  /*0ad0*/  @P5 VIADD R22, R22, 0x1 ;  /* 0x0000000116165836 */ /* 0x000fe20000000000 */
[----:B------:R-:W-:-:S07]  /*0ae0*/  ISETP.GT.U32.AND P1, PT, R17, R26, PT ;  /* 0x0000001a1100720c */ /* 0x000fce0003f24070 */
[----:B------:R-:W-:Y:S02]  /*0af0*/  @!P0 IMAD.IADD R15, R15, 0x1, -R18 ;  /* 0x000000010f0f8824 */ /* 0x000fe400078e0a12 */
[----:B------:R-:W-:Y:S01]  /*0b00*/  @!P0 VIADD R14, R14, 0x1 ;  /* 0x000000010e0e8836 */ /* 0x000fe20000000000 */
[----:B------:R-:W-:Y:S01]  /*0b10*/  ISETP.GE.U32.AND P0, PT, R28, R25, PT ;  /* 0x000000191c00720c */ /* 0x000fe20003f06070 */
[----:B0-----:R-:W-:Y:S01]  /*0b20*/  IMAD.WIDE.U32 R20, R0, 0x4, R12 ;  /* 0x0000000400147825 */ /* 0x001fe200078e000c */
[----:B------:R-:W-:Y:S02]  /*0b30*/  LOP3.LUT R0, R11, R16, RZ, 0x3c, !PT ;  /* 0x000000100b007212 */ /* 0x000fe400078e3cff */
[----:B------:R-:W-:Y:S01]  /*0b40*/  ISETP.GE.U32.AND P4, PT, R15, R18, PT ;  /* 0x000000120f00720c */ /* 0x000fe20003f86070 */
[----:B------:R-:W-:Y:S01]  /*0b50*/  @!P1 IMAD.IADD R26, R26, 0x1, -R17 ;  /* 0x000000011a1a9824 */ /* 0x000fe200078e0a11 */
[----:B------:R-:W-:Y:S01]  /*0b60*/  ISETP.GE.AND P2, PT, R0, RZ, PT ;  /* 0x000000ff0000720c */ /* 0x000fe20003f46270 */
[----:B------:R-:W-:Y:S01]  /*0b70*/  IMAD.MOV.U32 R15, RZ, RZ, R22 ;  /* 0x000000ffff0f7224 */ /* 0x000fe200078e0016 */
[----:B------:R-:W-:Y:S01]  /*0b80*/  LOP3.LUT R0, R10, R16, RZ, 0x3c, !PT ;  /* 0x000000100a007212 */ /* 0x000fe200078e3cff */
[----:B------:R-:W-:Y:S01]  /*0b90*/  IMAD.WIDE R20, R3, 0x10, R20 ;  /* 0x0000001003147825 */ /* 0x000fe200078e0214 */
[----:B------:R-:W-:-:S02]  /*0ba0*/  ISETP.GE.U32.AND P6, PT, R26, R17, PT ;  /* 0x000000111a00720c */ /* 0x000fc40003fc6070 */
[----:B------:R-:W-:Y:S01]  /*0bb0*/  ISETP.GE.AND P5, PT, R0, RZ, PT ;  /* 0x000000ff0000720c */ /* 0x000fe20003fa6270 */
[----:B------:R-:W-:Y:S01]  /*0bc0*/  @P0 VIADD R24, R24, 0x1 ;  /* 0x0000000118180836 */ /* 0x000fe20000000000 */
[-C--:B------:R-:W-:Y:S01]  /*0bd0*/  LOP3.LUT R0, R9, R16.reuse, RZ, 0x3c, !PT ;  /* 0x0000001009007212 */ /* 0x080fe200078e3cff */
[----:B------:R-:W-:Y:S01]  /*0be0*/  STG.E.128 desc[UR4][R20.64], R4 ;  /* 0x0000000414007986 */ /* 0x000fe2000c101d04 */
[----:B------:R-:W-:Y:S01]  /*0bf0*/  @!P1 IADD3 R2, R2, 0x1, RZ ;  /* 0x0000000102029810 */ /* 0x000fe20007ffe0ff */
[----:B------:R-:W-:Y:S01]  /*0c00*/  @P4 VIADD R14, R14, 0x1 ;  /* 0x000000010e0e4836 */ /* 0x000fe20000000000 */
[----:B------:R-:W-:Y:S01]  /*0c10*/  LOP3.LUT R16, R8, R16, RZ, 0x3c, !PT ;  /* 0x0000001008107212 */ /* 0x000fe200078e3cff */
[----:B------:R-:W-:Y:S01]  /*0c20*/  @!P2 IMAD.MOV R15, RZ, RZ, -R15 ;  /* 0x000000ffff0fa224 */ /* 0x000fe200078e0a0f */
[----:B------:R-:W-:Y:S02]  /*0c30*/  ISETP.GE.AND P1, PT, R0, RZ, PT ;  /* 0x000000ff0000720c */ /* 0x000fe40003f26270 */
[----:B------:R-:W-:Y:S01]  /*0c40*/  ISETP.GE.AND P4, PT, R16, RZ, PT ;  /* 0x000000ff1000720c */ /* 0x000fe20003f86270 */
[----:B------:R-:W-:Y:S01]  /*0c50*/  @P6 VIADD R2, R2, 0x1 ;  /* 0x0000000102026836 */ /* 0x000fe20000000000 */
[----:B------:R-:W-:Y:S01]  /*0c60*/  ISETP.NE.AND P6, PT, R11, RZ, PT ;  /* 0x000000ff0b00720c */ /* 0x000fe20003fc5270 */
[----:B------:R-:W-:Y:S01]  /*0c70*/  @!P5 IMAD.MOV R14, RZ, RZ, -R14 ;  /* 0x000000ffff0ed224 */ /* 0x000fe200078e0a0e */
[----:B------:R-:W-:Y:S01]  /*0c80*/  ISETP.NE.AND P2, PT, R9, RZ, PT ;  /* 0x000000ff0900720c */ /* 0x000fe20003f45270 */
[----:B------:R-:W-:Y:S01]  /*0c90*/  IMAD.MOV.U32 R13, RZ, RZ, R2 ;  /* 0x000000ffff0d7224 */ /* 0x000fe200078e0002 */
[----:B------:R-:W-:-:S02]  /*0ca0*/  ISETP.NE.AND P0, PT, R8, RZ, PT ;  /* 0x000000ff0800720c */ /* 0x000fc40003f05270 */
[----:B------:R-:W-:Y:S02]  /*0cb0*/  MOV R12, R24 ;  /* 0x00000018000c7202 */ /* 0x000fe40000000f00 */
[----:B------:R-:W-:Y:S01]  /*0cc0*/  @!P3 LOP3.LUT R14, RZ, R10, RZ, 0x33, !PT ;  /* 0x0000000aff0eb212 */ /* 0x000fe200078e33ff */
[----:B------:R-:W-:Y:S02]  /*0cd0*/  @!P1 IMAD.MOV R13, RZ, RZ, -R13 ;  /* 0x000000ffff0d9224 */ /* 0x000fe400078e0a0d */
[----:B------:R-:W-:Y:S02]  /*0ce0*/  @!P4 IMAD.MOV R12, RZ, RZ, -R12 ;  /* 0x000000ffff0cc224 */ /* 0x000fe400078e0a0c */
[----:B------:R-:W-:Y:S02]  /*0cf0*/  @!P6 LOP3.LUT R15, RZ, R11, RZ, 0x33, !PT ;  /* 0x0000000bff0fe212 */ /* 0x000fe400078e33ff */
[----:B------:R-:W-:Y:S02]  /*0d00*/  @!P2 LOP3.LUT R13, RZ, R9, RZ, 0x33, !PT ;  /* 0x00000009ff0da212 */ /* 0x000fe400078e33ff */
[----:B------:R-:W-:-:S05]  /*0d10*/  @!P0 LOP3.LUT R12, RZ, R8, RZ, 0x33, !PT ;  /* 0x00000008ff0c8212 */ /* 0x000fca00078e33ff */
[----:B------:R-:W-:Y:S01]  /*0d20*/  STG.E.128 desc[UR4][R20.64+0x800], R12 ;  /* 0x0008000c14007986 */ /* 0x000fe2000c101d04 */
[----:B------:R-:W-:Y:S05]  /*0d30*/  EXIT ;  /* 0x000000000000794d */ /* 0x000fea0003800000 */
.L_x_18159:
        /* <DEDUP_REMOVED lines=16> */
[----:B------:R0:W5:Y:S07]  /*0e40*/  @!P6 LDG.E R14, desc[UR4][R10.64] ;  /* 0x000000040a0ee981 */ /* 0x00016e000c1e1900 */
        /* <DEDUP_REMOVED lines=65> */
.L_x_18161:
[----:B------:R-:W-:Y:S05]  /*1260*/  BSYNC B0 ;  /* 0x0000000000007941 */ /* 0x000fea0003800000 */
.L_x_18160:
        /* <DEDUP_REMOVED lines=36> */
.L_x_18163:
[----:B------:R-:W-:Y:S05]  /*14b0*/  BSYNC B0 ;  /* 0x0000000000007941 */ /* 0x000fea0003800000 */
.L_x_18162:
        /* <DEDUP_REMOVED lines=37> */
.L_x_18165:
[----:B------:R-:W-:Y:S05]  /*1710*/  BSYNC B0 ;  /* 0x0000000000007941 */ /* 0x000fea0003800000 */
.L_x_18164:
        /* <DEDUP_REMOVED lines=29> */
.L_x_18167:
[----:B------:R-:W-:Y:S05]  /*18f0*/  BSYNC B0 ;  /* 0x0000000000007941 */ /* 0x000fea0003800000 */
.L_x_18166:
        /* <DEDUP_REMOVED lines=28> */
.L_x_18169:
[----:B------:R-:W-:Y:S05]  /*1ac0*/  BSYNC B0 ;  /* 0x0000000000007941 */ /* 0x000fea0003800000 */
.L_x_18168:
        /* <DEDUP_REMOVED lines=29> */
.L_x_18171:
[----:B------:R-:W-:Y:S05]  /*1ca0*/  BSYNC B0 ;  /* 0x0000000000007941 */ /* 0x000fea0003800000 */
.L_x_18170:
        /* <DEDUP_REMOVED lines=29> */
.L_x_18173:
[----:B------:R-:W-:Y:S05]  /*1e80*/  BSYNC B0 ;  /* 0x0000000000007941 */ /* 0x000fea0003800000 */
.L_x_18172:
        /* <DEDUP_REMOVED lines=27> */
.L_x_18175:
[----:B------:R-:W-:Y:S05]  /*2040*/  BSYNC B0 ;  /* 0x0000000000007941 */ /* 0x000fea0003800000 */
.L_x_18174:
        /* <DEDUP_REMOVED lines=18> */
.L_x_18178:
[----:B------:R-:W-:-:S13]  /*2170*/  ISETP.GE.AND P0, PT, R5, R4, PT ;  /* 0x000000040500720c */ /* 0x000fda0003f06270 */
[----:B------:R-:W-:Y:S05]  /*2180*/  @P0 BRA `(.L_x_18180) ;  /* 0x0000000000300947 */ /* 0x000fea0003800000 */
[----:B0-----:R-:W0:Y:S01]  /*2190*/  LDC.64 R2, c[0x0][0x220] ;  /* 0x00008800ff027b82 */ /* 0x001e220000000a00 */
[----:B-----5:R-:W-:Y:S01]  /*21a0*/  IMAD.IADD R7, R0, 0x1, R5 ;  /* 0x0000000100077824 */ /* 0x020fe200078e0205 */
[----:B------:R-:W-:-:S03]  /*21b0*/  IADD3 R5, R5, 0x80, RZ ;  /* 0x0000008005057810 */ /* 0x000fc60007ffe0ff */
[----:B0-----:R-:W-:-:S05]  /*21c0*/  IMAD.WIDE.U32 R2, R7, 0x4, R2 ;  /* 0x0000000407027825 */ /* 0x001fca00078e0002 */
[----:B------:R1:W-:Y:S02]  /*21d0*/  STG.E desc[UR4][R2.64], R8 ;  /* 0x0000000802007986 */ /* 0x0003e4000c101904 */
.L_x_18179:
[----:B------:R-:W-:-:S13]  /*21e0*/  ISETP.GE.AND P0, PT, R5, R4, PT ;  /* 0x000000040500720c */ /* 0x000fda0003f06270 */
[----:B------:R-:W-:Y:S05]  /*21f0*/  @P0 BRA `(.L_x_18181) ;  /* 0x0000000000340947 */ /* 0x000fea0003800000 */
[----:B01----:R-:W0:Y:S01]  /*2200*/  LDC.64 R2, c[0x0][0x220] ;  /* 0x00008800ff027b82 */ /* 0x003e220000000a00 */
[----:B------:R-:W-:Y:S02]  /*2210*/  IMAD.IADD R7, R0, 0x1, R5 ;  /* 0x0000000100077824 */ /* 0x000fe400078e0205 */
[----:B------:R-:W-:Y:S02]  /*2220*/  VIADD R5, R5, 0x80 ;  /* 0x0000008005057836 */ /* 0x000fe40000000000 */
[----:B0-----:R-:W-:-:S05]  /*2230*/  IMAD.WIDE.U32 R2, R7, 0x4, R2 ;  /* 0x0000000407027825 */ /* 0x001fca00078e0002 */
[----:B------:R1:W-:Y:S02]  /*2240*/  STG.E desc[UR4][R2.64], R15 ;  /* 0x0000000f02007986 */ /* 0x0003e4000c101904 */
.L_x_18180:
        /* <DEDUP_REMOVED lines=8> */
.L_x_18181:
[----:B------:R-:W-:Y:S05]  /*22d0*/  BSYNC B1 ;  /* 0x0000000000017941 */ /* 0x000fea0003800000 */
.L_x_18177:
[----:B------:R-:W-:-:S13]  /*22e0*/  ISETP.GE.AND P0, PT, R5, R4, PT ;  /* 0x000000040500720c */ /* 0x000fda0003f06270 */
[----:B012---:R-:W0:Y:S01]  /*22f0*/  @!P0 LDC.64 R2, c[0x0][0x220] ;  /* 0x00008800ff028b82 */ /* 0x007e220000000a00 */
[----:B------:R-:W-:Y:S01]  /*2300*/  @!P0 IMAD.IADD R7, R0, 0x1, R5 ;  /* 0x0000000100078824 */ /* 0x000fe200078e0205 */
[----:B------:R-:W-:-:S03]  /*2310*/  @!P0 IADD3 R5, R5, 0x80, RZ ;  /* 0x0000008005058810 */ /* 0x000fc60007ffe0ff */
[----:B0-----:R-:W-:-:S05]  /*2320*/  @!P0 IMAD.WIDE.U32 R2, R7, 0x4, R2 ;  /* 0x0000000407028825 */ /* 0x001fca00078e0002 */
[----:B------:R2:W-:Y:S02]  /*2330*/  @!P0 STG.E desc[UR4][R2.64], R11 ;  /* 0x0000000b02008986 */ /* 0x0005e4000c101904 */
.L_x_18182:
[----:B------:R-:W-:Y:S05]  /*2340*/  BSYNC B0 ;  /* 0x0000000000007941 */ /* 0x000fea0003800000 */
.L_x_18176:
        /* <DEDUP_REMOVED lines=8> */
.L_x_18183:
        /* <DEDUP_REMOVED lines=11> */
.L_x_22933:


//--------------------- .text._ZN2at6native29vectorized_elementwise_kernelILi8ENS0_13AUnaryFunctorIiiiZZZNS0_15binary_internal21div_trunc_kernel_cudaERNS_18TensorIteratorBaseEENKUlvE_clEvENKUlvE1_clEvEUliiE_EESt5arrayIPcLm2EEEEviT0_T1_ --------------------------
	.section	.text._ZN2at6native29vectorized_elementwise_kernelILi8ENS0_13AUnaryFunctorIiiiZZZNS0_15binary_internal21div_trunc_kernel_cudaERNS_18TensorIteratorBaseEENKUlvE_clEvENKUlvE1_clEvEUliiE_EESt5arrayIPcLm2EEEEviT0_T1_,"ax",@progbits
	.align	128
        .global         _ZN2at6native29vectorized_elementwise_kernelILi8ENS0_13AUnaryFunctorIiiiZZZNS0_15binary_internal21div_trunc_kernel_cudaERNS_18TensorIteratorBaseEENKUlvE_clEvENKUlvE1_clEvEUliiE_EESt5arrayIPcLm2EEEEviT0_T1_
        .type           _ZN2at6native29vectorized_elementwise_kernelILi8ENS0_13AUnaryFunctorIiiiZZZNS0_15binary_internal21div_trunc_kernel_cudaERNS_18TensorIteratorBaseEENKUlvE_clEvENKUlvE1_clEvEUliiE_EESt5arrayIPcLm2EEEEviT0_T1_,@function
        .size           _ZN2at6native29vectorized_elementwise_kernelILi8ENS0_13AUnaryFunctorIiiiZZZNS0_15binary_internal21div_trunc_kernel_cudaERNS_18TensorIteratorBaseEENKUlvE_clEvENKUlvE1_clEvEUliiE_EESt5arrayIPcLm2EEEEviT0_T1_,(.L_x_22934 - _ZN2at6native29vectorized_elementwise_kernelILi8ENS0_13AUnaryFunctorIiiiZZZNS0_15binary_internal21div_trunc_kernel_cudaERNS_18TensorIteratorBaseEENKUlvE_clEvENKUlvE1_clEvEUliiE_EESt5arrayIPcLm2EEEEviT0_T1_)
        .other          _ZN2at6native29vectorized_elementwise_kernelILi8ENS0_13AUnaryFunctorIiiiZZZNS0_15binary_internal21div_trunc_kernel_cudaERNS_18TensorIteratorBaseEENKUlvE_clEvENKUlvE1_clEvEUliiE_EESt5arrayIPcLm2EEEEviT0_T1_,@"STO_CUDA_ENTRY STV_DEFAULT"
_ZN2at6native29vectorized_elementwise_kernelILi8ENS0_13AUnaryFunctorIiiiZZZNS0_15binary_internal21div_trunc_kernel_cudaERNS_18TensorIteratorBaseEENKUlvE_clEvENKUlvE1_clEvEUliiE_EESt5arrayIPcLm2EEEEviT0_T1_:
.text._ZN2at6native29vectorized_elementwise_kernelILi8ENS0_13AUnaryFunctorIiiiZZZNS0_15binary_internal21div_trunc_kernel_cudaERNS_18TensorIteratorBaseEENKUlvE_clEvENKUlvE1_clEvEUliiE_EESt5arrayIPcLm2EEEEviT0_T1_:
        /* <DEDUP_REMOVED lines=212> */
.L_x_18184:
        /* <DEDUP_REMOVED lines=82> */
.L_x_18186:
[----:B------:R-:W-:Y:S05]  /*1260*/  BSYNC B0 ;  /* 0x0000000000007941 */ /* 0x000fea0003800000 */
.L_x_18185:
        /* <DEDUP_REMOVED lines=36> */
.L_x_18188:
[----:B------:R-:W-:Y:S05]  /*14b0*/  BSYNC B0 ;  /* 0x0000000000007941 */ /* 0x000fea0003800000 */
.L_x_18187:
        /* <DEDUP_REMOVED lines=37> */
.L_x_18190:
[----:B------:R-:W-:Y:S05]  /*1710*/  BSYNC B0 ;  /* 0x0000000000007941 */ /* 0x000fea0003800000 */
.L_x_18189:
        /* <DEDUP_REMOVED lines=29> */
.L_x_18192:
[----:B------:R-:W-:Y:S05]  /*18f0*/  BSYNC B0 ;  /* 0x0000000000007941 */ /* 0x000fea0003800000 */
.L_x_18191:
        /* <DEDUP_REMOVED lines=28> */
.L_x_18194:
[----:B------:R-:W-:Y:S05]  /*1ac0*/  BSYNC B0 ;  /* 0x0000000000007941 */ /* 0x000fea0003800000 */
.L_x_18193:
        /* <DEDUP_REMOVED lines=29> */
.L_x_18196:
[----:B------:R-:W-:Y:S05]  /*1ca0*/  BSYNC B0 ;  /* 0x0000000000007941 */ /* 0x000fea0003800000 */
.L_x_18195:
        /* <DEDUP_REMOVED lines=29> */
.L_x_18198:
[----:B------:R-:W-:Y:S05]  /*1e80*/  BSYNC B0 ;  /* 0x0000000000007941 */ /* 0x000fea0003800000 */
.L_x_18197:
        /* <DEDUP_REMOVED lines=27> */
.L_x_18200:
[----:B------:R-:W-:Y:S05]  /*2040*/  BSYNC B0 ;  /* 0x0000000000007941 */ /* 0x000fea0003800000 */
.L_x_18199:
        /* <DEDUP_REMOVED lines=18> */
.L_x_18203:
[----:B------:R-:W-:-:S13]  /*2170*/  ISETP.GE.AND P0, PT, R5, R4, PT ;  /* 0x000000040500720c */ /* 0x000fda0003f06270 */
[----:B------:R-:W-:Y:S05]  /*2180*/  @P0 BRA `(.L_x_18205) ;  /* 0x0000000000300947 */ /* 0x000fea0003800000 */
[----:B0-----:R-:W0:Y:S01]  /*2190*/  LDC.64 R2, c[0x0][0x220] ;  /* 0x00008800ff027b82 */ /* 0x001e220000000a00 */
[----:B-----5:R-:W-:Y:S01]  /*21a0*/  IMAD.IADD R7, R0, 0x1, R5 ;  /* 0x0000000100077824 */ /* 0x020fe200078e0205 */
[----:B------:R-:W-:-:S03]  /*21b0*/  IADD3 R5, R5, 0x80, RZ ;  /* 0x0000008005057810 */ /* 0x000fc60007ffe0ff */
[----:B0-----:R-:W-:-:S05]  /*21c0*/  IMAD.WIDE.U32 R2, R7, 0x4, R2 ;  /* 0x0000000407027825 */ /* 0x001fca00078e0002 */
[----:B------:R1:W-:Y:S02]  /*21d0*/  STG.E desc[UR4][R2.64], R8 ;  /* 0x0000000802007986 */ /* 0x0003e4000c101904 */
.L_x_18204:
[----:B------:R-:W-:-:S13]  /*21e0*/  ISETP.GE.AND P0, PT, R5, R4, PT ;  /* 0x000000040500720c */ /* 0x000fda0003f06270 */
[----:B------:R-:W-:Y:S05]  /*21f0*/  @P0 BRA `(.L_x_18206) ;  /* 0x0000000000340947 */ /* 0x000fea0003800000 */
[----:B01----:R-:W0:Y:S01]  /*2200*/  LDC.64 R2, c[0x0][0x220] ;  /* 0x00008800ff027b82 */ /* 0x003e220000000a00 */
[----:B------:R-:W-:Y:S02]  /*2210*/  IMAD.IADD R7, R0, 0x1, R5 ;  /* 0x0000000100077824 */ /* 0x000fe400078e0205 */
[----:B------:R-:W-:Y:S02]  /*2220*/  VIADD R5, R5, 0x80 ;  /* 0x0000008005057836 */ /* 0x000fe40000000000 */
[----:B0-----:R-:W-:-:S05]  /*2230*/  IMAD.WIDE.U32 R2, R7, 0x4, R2 ;  /* 0x0000000407027825 */ /* 0x001fca00078e0002 */
[----:B------:R1:W-:Y:S02]  /*2240*/  STG.E desc[UR4][R2.64], R15 ;  /* 0x0000000f02007986 */ /* 0x0003e4000c101904 */
.L_x_18205:
        /* <DEDUP_REMOVED lines=8> */
.L_x_18206:
[----:B------:R-:W-:Y:S05]  /*22d0*/  BSYNC B1 ;  /* 0x0000000000017941 */ /* 0x000fea0003800000 */
.L_x_18202:
[----:B------:R-:W-:-:S13]  /*22e0*/  ISETP.GE.AND P0, PT, R5, R4, PT ;  /* 0x000000040500720c */ /* 0x000fda0003f06270 */
[----:B012---:R-:W0:Y:S01]  /*22f0*/  @!P0 LDC.64 R2, c[0x0][0x220] ;  /* 0x00008800ff028b82 */ /* 0x007e220000000a00 */
[----:B------:R-:W-:Y:S01]  /*2300*/  @!P0 IMAD.IADD R7, R0, 0x1, R5 ;  /* 0x0000000100078824 */ /* 0x000fe200078e0205 */
[----:B------:R-:W-:-:S03]  /*2310*/  @!P0 IADD3 R5, R5, 0x80, RZ ;  /* 0x0000008005058810 */ /* 0x000fc60007ffe0ff */
[----:B0-----:R-:W-:-:S05]  /*2320*/  @!P0 IMAD.WIDE.U32 R2, R7, 0x4, R2 ;  /* 0x0000000407028825 */ /* 0x001fca00078e0002 */
[----:B------:R2:W-:Y:S02]  /*2330*/  @!P0 STG.E desc[UR4][R2.64], R11 ;  /* 0x0000000b02008986 */ /* 0x0005e4000c101904 */
.L_x_18207:
[----:B------:R-:W-:Y:S05]  /*2340*/  BSYNC B0 ;  /* 0x0000000000007941 */ /* 0x000fea0003800000 */
.L_x_18201:
        /* <DEDUP_REMOVED lines=8> */
.L_x_18208:
        /* <DEDUP_REMOVED lines=11> */
.L_x_22934:


//--------------------- .text._ZN2at6native18elementwise_kernelILi128ELi4EZNS0_15gpu_kernel_implINS0_13BinaryFunctorIaaaZZZNS0_15binary_internal21div_trunc_kernel_cudaERNS_18TensorIteratorBaseEENKUlvE_clEvENKUlvE0_clEvEUlaaE_EEEEvS6_RKT_EUliE_EEviT1_ --------------------------
	.section	.text._ZN2at6native18elementwise_kernelILi128ELi4EZNS0_15gpu_kernel_implINS0_13BinaryFunctorIaaaZZZNS0_15binary_internal21div_trunc_kernel_cudaERNS_18TensorIteratorBaseEENKUlvE_clEvENKUlvE0_clEvEUlaaE_EEEEvS6_RKT_EUliE_EEviT1_,"ax",@progbits
	.align	128
        .global         _ZN2at6native18elementwise_kernelILi128ELi4EZNS0_15gpu_kernel_implINS0_13BinaryFunctorIaaaZZZNS0_15binary_internal21div_trunc_kernel_cudaERNS_18TensorIteratorBaseEENKUlvE_clEvENKUlvE0_clEvEUlaaE_EEEEvS6_RKT_EUliE_EEviT1_
        .type           _ZN2at6native18elementwise_kernelILi128ELi4EZNS0_15gpu_kernel_implINS0_13BinaryFunctorIaaaZZZNS0_15binary_internal21div_trunc_kernel_cudaERNS_18TensorIteratorBaseEENKUlvE_clEvENKUlvE0_clEvEUlaaE_EEEEvS6_RKT_EUliE_EEviT1_,@function
        .size           _ZN2at6native18elementwise_kernelILi128ELi4EZNS0_15gpu_kernel_implINS0_13BinaryFunctorIaaaZZZNS0_15binary_internal21div_trunc_kernel_cudaERNS_18TensorIteratorBaseEENKUlvE_clEvENKUlvE0_clEvEUlaaE_EEEEvS6_RKT_EUliE_EEviT1_,(.L_x_22935 - _ZN2at6native18elementwise_kernelILi128ELi4EZNS0_15gpu_kernel_implINS0_13BinaryFunctorIaaaZZZNS0_15binary_internal21div_trunc_kernel_cudaERNS_18TensorIteratorBaseEENKUlvE_clEvENKUlvE0_clEvEUlaaE_EEEEvS6_RKT_EUliE_EEviT1_)
        .other          _ZN2at6native18elementwise_kernelILi128ELi4EZNS0_15gpu_kernel_implINS0_13BinaryFunctorIaaaZZZNS0_15binary_internal21div_trunc_kernel_cudaERNS_18TensorIteratorBaseEENKUlvE_clEvENKUlvE0_clEvEUlaaE_EEEEvS6_RKT_EUliE_EEviT1_,@"STO_CUDA_ENTRY STV_DEFAULT"
_ZN2at6native18elementwise_kernelILi128ELi4EZNS0_15gpu_kernel_implINS0_13BinaryFunctorIaaaZZZNS0_15binary_internal21div_trunc_kernel_cudaERNS_18TensorIteratorBaseEENKUlvE_clEvENKUlvE0_clEvEUlaaE_EEEEvS6_RKT_EUliE_EEviT1_:
.text._ZN2at6native18elementwise_kernelILi128ELi4EZNS0_15gpu_kernel_implINS0_13BinaryFunctorIaaaZZZNS0_15binary_internal21div_trunc_kernel_cudaERNS_18TensorIteratorBaseEENKUlvE_clEvENKUlvE0_clEvEUlaaE_EEEEvS6_RKT_EUliE_EEviT1_:
        /* <DEDUP_REMOVED lines=365> */
.L_x_18211:
        /* <DEDUP_REMOVED lines=18> */
[----:B------:R0:W5:Y:S01]  /*17f0*/  LDG.E.U8 R19, desc[UR36][R2.64] ;  /* 0x0000002402137981 */ /* 0x000162000c1e1100 */
[----:B------:R-:W-:Y:S05]  /*1800*/  BRA `(.L_x_18217) ;  /* 0x0000000c005c7947 */ /* 0x000fea0003800000 */
.L_x_18215:
[----:B------:R0:W5:Y:S01]  /*1810*/  LDG.E.U8 R19, desc[UR36][R2.64] ;  /* 0x0000002402137981 */ /* 0x000162000c1e1100 */
[----:B------:R-:W-:Y:S05]  /*1820*/  BRA `(.L_x_18217) ;  /* 0x0000000c00547947 */ /* 0x000fea0003800000 */
.L_x_18214:
[----:B------:R-:W-:-:S13]  /*1830*/  ISETP.NE.AND P0, PT, R4, 0x2, PT ;  /* 0x000000020400780c */ /* 0x000fda0003f05270 */
[----:B------:R-:W-:Y:S05]  /*1840*/  @!P0 BRA `(.L_x_18218) ;  /* 0x0000000000208947 */ /* 0x000fea0003800000 */
[----:B------:R-:W-:-:S13]  /*1850*/  ISETP.NE.AND P0, PT, R4, 0x3, PT ;  /* 0x000000030400780c */ /* 0x000fda0003f05270 */
[----:B------:R-:W-:Y:S05]  /*1860*/  @!P0 BRA `(.L_x_18219) ;  /* 0x0000000000108947 */ /* 0x000fea0003800000 */
[----:B------:R-:W-:-:S13]  /*1870*/  ISETP.NE.AND P0, PT, R4, 0x4, PT ;  /* 0x000000040400780c */ /* 0x000fda0003f05270 */
[----:B------:R-:W-:Y:S05]  /*1880*/  @P0 BRA `(.L_x_18216) ;  /* 0x0000000800e80947 */ /* 0x000fea0003800000 */
[----:B------:R0:W5:Y:S01]  /*1890*/  LDG.E.U8 R19, desc[UR36][R2.64] ;  /* 0x0000002402137981 */ /* 0x000162000c1e1100 */
[----:B------:R-:W-:Y:S05]  /*18a0*/  BRA `(.L_x_18217) ;  /* 0x0000000c00347947 */ /* 0x000fea0003800000 */
.L_x_18219:
[----:B------:R0:W5:Y:S01]  /*18b0*/  LDG.E.U8 R19, desc[UR36][R2.64] ;  /* 0x0000002402137981 */ /* 0x000162000c1e1100 */
[----:B------:R-:W-:Y:S05]  /*18c0*/  BRA `(.L_x_18217) ;  /* 0x0000000c002c7947 */ /* 0x000fea0003800000 */
.L_x_18218:
[----:B------:R0:W5:Y:S01]  /*18d0*/  LDG.E.U16 R19, desc[UR36][R2.64] ;  /* 0x0000002402137981 */ /* 0x000162000c1e1500 */
[----:B------:R-:W-:Y:S05]  /*18e0*/  BRA `(.L_x_18217) ;  /* 0x0000000c00247947 */ /* 0x000fea0003800000 */
.L_x_18213:
        /* <DEDUP_REMOVED lines=9> */
.L_x_18221:
[----:B------:R-:W2:Y:S02]  /*1980*/  LDG.E.U16 R0, desc[UR36][R2.64] ;  /* 0x0000002402007981 */ /* 0x000ea4000c1e1500 */
[----:B--2---:R-:W-:-:S06]  /*1990*/  HADD2.F32 R0, -RZ, R0.H0_H0 ;  /* 0x20000000ff007230 */ /* 0x004fcc0000004100 */
[----:B------:R-:W0:Y:S02]  /*19a0*/  F2I.FTZ.TRUNC.NTZ R0, R0 ;  /* 0x0000000000007305 */ /* 0x000e24000021f100 */
[----:B0-----:R-:W-:Y:S01]  /*19b0*/  PRMT R19, R0, 0x7610, R19 ;  /* 0x0000761000137816 */ /* 0x001fe20000000013 */
[----:B------:R-:W-:Y:S06]  /*19c0*/  BRA `(.L_x_18217) ;  /* 0x0000000800ec7947 */ /* 0x000fec0003800000 */
.L_x_18220:
        /* <DEDUP_REMOVED lines=9> */
.L_x_18223:
[----:B------:R-:W2:Y:S02]  /*1a60*/  LDG.E.U16 R2, desc[UR36][R2.64] ;  /* 0x0000002402027981 */ /* 0x000ea4000c1e1500 */
[----:B--2---:R-:W-:-:S06]  /*1a70*/  HADD2.F32 R0, -RZ, R2.H0_H0 ;  /* 0x20000002ff007230 */ /* 0x004fcc0000004100 */
[----:B------:R-:W0:Y:S02]  /*1a80*/  F2I.FTZ.TRUNC.NTZ R0, R0 ;  /* 0x0000000000007305 */ /* 0x000e24000021f100 */
[----:B0-----:R-:W-:Y:S01]  /*1a90*/  PRMT R19, R0, 0x7610, R19 ;  /* 0x0000761000137816 */ /* 0x001fe20000000013 */
[----:B------:R-:W-:Y:S06]  /*1aa0*/  BRA `(.L_x_18217) ;  /* 0x0000000800b47947 */ /* 0x000fec0003800000 */
.L_x_18222:
[----:B------:R-:W2:Y:S02]  /*1ab0*/  LDG.E.64 R2, desc[UR36][R2.64] ;  /* 0x0000002402027981 */ /* 0x000ea4000c1e1b00 */
[----:B--2---:R0:W1:Y:S01]  /*1ac0*/  F2I.F64.TRUNC R19, R2 ;  /* 0x0000000200137311 */ /* 0x004062000030d100 */
[----:B------:R-:W-:Y:S05]  /*1ad0*/  BRA `(.L_x_18217) ;  /* 0x0000000800a87947 */ /* 0x000fea0003800000 */
.L_x_18212:
        /* <DEDUP_REMOVED lines=12> */
.L_x_18226:
[----:B------:R-:W2:Y:S02]  /*1ba0*/  LDG.E.64 R2, desc[UR36][R2.64] ;  /* 0x0000002402027981 */ /* 0x000ea4000c1e1b00 */
[----:B--2---:R3:W4:Y:S01]  /*1bb0*/  F2I.F64.TRUNC R19, R2 ;  /* 0x0000000200137311 */ /* 0x004722000030d100 */
[----:B------:R-:W-:Y:S05]  /*1bc0*/  BRA `(.L_x_18217) ;  /* 0x00000008006c7947 */ /* 0x000fea0003800000 */
.L_x_18225:
        /* <DEDUP_REMOVED lines=28> */
.L_x_18228:
        /* <DEDUP_REMOVED lines=15> */
.L_x_18227:
[----:B------:R-:W2:Y:S02]  /*1e80*/  LDG.E.U16 R0, desc[UR36][R2.64] ;  /* 0x0000002402007981 */ /* 0x000ea4000c1e1500 */
[----:B--2---:R-:W-:-:S06]  /*1e90*/  IMAD.U32 R0, R0, 0x10000, RZ ;  /* 0x0001000000007824 */ /* 0x004fcc00078e00ff */
[----:B------:R-:W0:Y:S02]  /*1ea0*/  F2I.FTZ.TRUNC.NTZ R0, R0 ;  /* 0x0000000000007305 */ /* 0x000e24000021f100 */
[----:B0-----:R-:W-:Y:S01]  /*1eb0*/  PRMT R19, R0, 0x7610, R19 ;  /* 0x0000761000137816 */ /* 0x001fe20000000013 */
[----:B------:R-:W-:Y:S06]  /*1ec0*/  BRA `(.L_x_18217) ;  /* 0x0000000400ac7947 */ /* 0x000fec0003800000 */
.L_x_18224:
        /* <DEDUP_REMOVED lines=10> */
.L_x_18231:
        /* <DEDUP_REMOVED lines=21> */
.L_x_18235:
[----:B------:R-:W-:Y:S05]  /*20c0*/  BSYNC B1 ;  /* 0x0000000000017941 */ /* 0x000fea0003800000 */
.L_x_18234:
[----:B------:R-:W-:Y:S01]  /*20d0*/  LEA R3, R0, 0x3b800000, 0x17 ;  /* 0x3b80000000037811 */ /* 0x000fe200078eb8ff */
[----:B------:R-:W-:-:S05]  /*20e0*/  IMAD.SHL.U32 R0, R2, 0x100000, RZ ;  /* 0x0010000002007824 */ /* 0x000fca00078e00ff */
[----:B------:R-:W-:-:S07]  /*20f0*/  LOP3.LUT R0, R3, R0, R4, 0xfe, !PT ;  /* 0x0000000003007212 */ /* 0x000fce00078efe04 */
.L_x_18233:
[----:B------:R-:W-:Y:S05]  /*2100*/  BSYNC B0 ;  /* 0x0000000000007941 */ /* 0x000fea0003800000 */
.L_x_18232:
[----:B------:R-:W0:Y:S02]  /*2110*/  F2I.FTZ.TRUNC.NTZ R0, R0 ;  /* 0x0000000000007305 */ /* 0x000e24000021f100 */
[----:B0-----:R-:W-:Y:S01]  /*2120*/  PRMT R19, R0, 0x7610, R19 ;  /* 0x0000761000137816 */ /* 0x001fe20000000013 */
[----:B------:R-:W-:Y:S06]  /*2130*/  BRA `(.L_x_18217) ;  /* 0x0000000400107947 */ /* 0x000fec0003800000 */
.L_x_18230:
        /* <DEDUP_REMOVED lines=21> */
.L_x_18239:
[----:B------:R-:W-:Y:S05]  /*2290*/  BSYNC B1 ;  /* 0x0000000000017941 */ /* 0x000fea0003800000 */
.L_x_18238:
[----:B------:R-:W-:Y:S01]  /*22a0*/  LEA R3, R0, 0x37800000, 0x17 ;  /* 0x3780000000037811 */ /* 0x000fe200078eb8ff */
[----:B------:R-:W-:-:S05]  /*22b0*/  IMAD.SHL.U32 R0, R2, 0x200000, RZ ;  /* 0x0020000002007824 */ /* 0x000fca00078e00ff */
[----:B------:R-:W-:-:S07]  /*22c0*/  LOP3.LUT R0, R3, R0, R4, 0xfe, !PT ;  /* 0x0000000003007212 */ /* 0x000fce00078efe04 */
.L_x_18237:
[----:B------:R-:W-:Y:S05]  /*22d0*/  BSYNC B0 ;  /* 0x0000000000007941 */ /* 0x000fea0003800000 */
.L_x_18236:
[----:B------:R-:W0:Y:S02]  /*22e0*/  F2I.FTZ.TRUNC.NTZ R0, R0 ;  /* 0x0000000000007305 */ /* 0x000e24000021f100 */
[----:B0-----:R-:W-:Y:S01]  /*22f0*/  PRMT R19, R0, 0x7610, R19 ;  /* 0x0000761000137816 */ /* 0x001fe20000000013 */
[----:B------:R-:W-:Y:S06]  /*2300*/  BRA `(.L_x_18217) ;  /* 0x00000000009c7947 */ /* 0x000fec0003800000 */
.L_x_18229:
        /* <DEDUP_REMOVED lines=14> */
.L_x_18243:
[----:B------:R-:W-:Y:S05]  /*23f0*/  BSYNC B0 ;  /* 0x0000000000007941 */ /* 0x000fea0003800000 */
.L_x_18242:
[----:B------:R-:W0:Y:S02]  /*2400*/  F2I.FTZ.TRUNC.NTZ R0, R0 ;  /* 0x0000000000007305 */ /* 0x000e24000021f100 */
[----:B0-----:R-:W-:Y:S01]  /*2410*/  PRMT R19, R0, 0x7610, R19 ;  /* 0x0000761000137816 */ /* 0x001fe20000000013 */
[----:B------:R-:W-:Y:S06]  /*2420*/  BRA `(.L_x_18217) ;  /* 0x0000000000547947 */ /* 0x000fec0003800000 */
.L_x_18216:
        /* <DEDUP_REMOVED lines=16> */
.L_x_18244:
[----:B------:R-:W-:Y:S01]  /*2530*/  PRMT R19, RZ, 0x7610, R19 ;  /* 0x00007610ff137816 */ /* 0x000fe20000000013 */
[----:B------:R-:W-:Y:S06]  /*2540*/  BRA `(.L_x_18217) ;  /* 0x00000000000c7947 */ /* 0x000fec0003800000 */
.L_x_18241:
[----:B------:R2:W5:Y:S01]  /*2550*/  LDG.E.U8 R19, desc[UR36][R2.64] ;  /* 0x0000002402137981 */ /* 0x000562000c1e1100 */
[----:B------:R-:W-:Y:S05]  /*2560*/  BRA `(.L_x_18217) ;  /* 0x0000000000047947 */ /* 0x000fea0003800000 */
.L_x_18240:
[----:B------:R1:W5:Y:S02]  /*2570*/  LDG.E.U8 R19, desc[UR36][R2.64] ;  /* 0x0000002402137981 */ /* 0x000364000c1e1100 */
.L_x_18217:
        /* <DEDUP_REMOVED lines=17> */
.L_x_18248:
[----:B------:R3:W5:Y:S01]  /*2690*/  LDG.E.U8 R0, desc[UR36][R2.64] ;  /* 0x0000002402007981 */ /* 0x000762000c1e1100 */
[----:B------:R-:W-:Y:S05]  /*26a0*/  BRA `(.L_x_18250) ;  /* 0x0000000c00547947 */ /* 0x000fea0003800000 */
.L_x_18247:
        /* <DEDUP_REMOVED lines=8> */
.L_x_18252:
[----:B------:R1:W5:Y:S01]  /*2730*/  LDG.E.U8 R0, desc[UR36][R2.64] ;  /* 0x0000002402007981 */ /* 0x000362000c1e1100 */
[----:B------:R-:W-:Y:S05]  /*2740*/  BRA `(.L_x_18250) ;  /* 0x0000000c002c7947 */ /* 0x000fea0003800000 */
.L_x_18251:
[----:B------:R2:W5:Y:S01]  /*2750*/  LDG.E.U16 R0, desc[UR36][R2.64] ;  /* 0x0000002402007981 */ /* 0x000562000c1e1500 */
[----:B------:R-:W-:Y:S05]  /*2760*/  BRA `(.L_x_18250) ;  /* 0x0000000c00247947 */ /* 0x000fea0003800000 */
.L_x_18246:
        /* <DEDUP_REMOVED lines=9> */
.L_x_18254:
[----:B------:R-:W2:Y:S02]  /*2800*/  LDG.E.U16 R4, desc[UR36][R2.64] ;  /* 0x0000002402047981 */ /* 0x000ea4000c1e1500 */
[----:B--2---:R-:W-:-:S06]  /*2810*/  HADD2.F32 R4, -RZ, R4.H0_H0 ;  /* 0x20000004ff047230 */ /* 0x004fcc0000004100 */
[----:B------:R-:W0:Y:S02]  /*2820*/  F2I.FTZ.TRUNC.NTZ R4, R4 ;  /* 0x0000000400047305 */ /* 0x000e24000021f100 */
[----:B0-----:R-:W-:Y:S01]  /*2830*/  PRMT R0, R4, 0x7610, R0 ;  /* 0x0000761004007816 */ /* 0x001fe20000000000 */
[----:B------:R-:W-:Y:S06]  /*2840*/  BRA `(.L_x_18250) ;  /* 0x0000000800ec7947 */ /* 0x000fec0003800000 */
.L_x_18253:
        /* <DEDUP_REMOVED lines=9> */
.L_x_18256:
[----:B------:R-:W2:Y:S02]  /*28e0*/  LDG.E.U16 R2, desc[UR36][R2.64] ;  /* 0x0000002402027981 */ /* 0x000ea4000c1e1500 */
[----:B--2---:R-:W-:-:S06]  /*28f0*/  HADD2.F32 R4, -RZ, R2.H0_H0 ;  /* 0x20000002ff047230 */ /* 0x004fcc0000004100 */
[----:B------:R-:W0:Y:S02]  /*2900*/  F2I.FTZ.TRUNC.NTZ R4, R4 ;  /* 0x0000000400047305 */ /* 0x000e24000021f100 */
[----:B0-----:R-:W-:Y:S01]  /*2910*/  PRMT R0, R4, 0x7610, R0 ;  /* 0x0000761004007816 */ /* 0x001fe20000000000 */
[----:B------:R-:W-:Y:S06]  /*2920*/  BRA `(.L_x_18250) ;  /* 0x0000000800b47947 */ /* 0x000fec0003800000 */
.L_x_18255:
[----:B------:R-:W2:Y:S02]  /*2930*/  LDG.E.64 R2, desc[UR36][R2.64] ;  /* 0x0000002402027981 */ /* 0x000ea4000c1e1b00 */
[----:B--2---:R0:W1:Y:S01]  /*2940*/  F2I.F64.TRUNC R0, R2 ;  /* 0x0000000200007311 */ /* 0x004062000030d100 */
[----:B------:R-:W-:Y:S05]  /*2950*/  BRA `(.L_x_18250) ;  /* 0x0000000800a87947 */ /* 0x000fea0003800000 */
.L_x_18245:
        /* <DEDUP_REMOVED lines=12> */
.L_x_18259:
[----:B------:R-:W2:Y:S02]  /*2a20*/  LDG.E.64 R2, desc[UR36][R2.64] ;  /* 0x0000002402027981 */ /* 0x000ea4000c1e1b00 */
[----:B--2---:R0:W1:Y:S01]  /*2a30*/  F2I.F64.TRUNC R0, R2 ;  /* 0x0000000200007311 */ /* 0x004062000030d100 */
[----:B------:R-:W-:Y:S05]  /*2a40*/  BRA `(.L_x_18250) ;  /* 0x00000008006c7947 */ /* 0x000fea0003800000 */
.L_x_18258:
        /* <DEDUP_REMOVED lines=28> */
.L_x_18261:
        /* <DEDUP_REMOVED lines=15> */
.L_x_18260:
[----:B------:R-:W2:Y:S02]  /*2d00*/  LDG.E.U16 R4, desc[UR36][R2.64] ;  /* 0x0000002402047981 */ /* 0x000ea4000c1e1500 */
[----:B--2---:R-:W-:-:S06]  /*2d10*/  IMAD.U32 R4, R4, 0x10000, RZ ;  /* 0x0001000004047824 */ /* 0x004fcc00078e00ff */
[----:B------:R-:W0:Y:S02]  /*2d20*/  F2I.FTZ.TRUNC.NTZ R4, R4 ;  /* 0x0000000400047305 */ /* 0x000e24000021f100 */
[----:B0-----:R-:W-:Y:S01]  /*2d30*/  PRMT R0, R4, 0x7610, R0 ;  /* 0x0000761004007816 */ /* 0x001fe20000000000 */
[----:B------:R-:W-:Y:S06]  /*2d40*/  BRA `(.L_x_18250) ;  /* 0x0000000400ac7947 */ /* 0x000fec0003800000 */
.L_x_18257:
        /* <DEDUP_REMOVED lines=10> */
.L_x_18264:
        /* <DEDUP_REMOVED lines=21> */
.L_x_18268:
[----:B------:R-:W-:Y:S05]  /*2f40*/  BSYNC B1 ;  /* 0x0000000000017941 */ /* 0x000fea0003800000 */
.L_x_18267:
[----:B------:R-:W-:Y:S01]  /*2f50*/  IMAD.SHL.U32 R2, R2, 0x100000, RZ ;  /* 0x0010000002027824 */ /* 0x000fe200078e00ff */
[----:B------:R-:W-:-:S04]  /*2f60*/  LEA R3, R0, 0x3b800000, 0x17 ;  /* 0x3b80000000037811 */ /* 0x000fc800078eb8ff */
[----:B------:R-:W-:-:S07]  /*2f70*/  LOP3.LUT R4, R3, R2, R4, 0xfe, !PT ;  /* 0x0000000203047212 */ /* 0x000fce00078efe04 */
.L_x_18266:
[----:B------:R-:W-:Y:S05]  /*2f80*/  BSYNC B0 ;  /* 0x0000000000007941 */ /* 0x000fea0003800000 */
.L_x_18265:
[----:B------:R-:W0:Y:S02]  /*2f90*/  F2I.FTZ.TRUNC.NTZ R4, R4 ;  /* 0x0000000400047305 */ /* 0x000e24000021f100 */
[----:B0-----:R-:W-:Y:S01]  /*2fa0*/  PRMT R0, R4, 0x7610, R0 ;  /* 0x0000761004007816 */ /* 0x001fe20000000000 */
[----:B------:R-:W-:Y:S06]  /*2fb0*/  BRA `(.L_x_18250) ;  /* 0x0000000400107947 */ /* 0x000fec0003800000 */
.L_x_18263:
        /* <DEDUP_REMOVED lines=21> */
.L_x_18272:
[----:B------:R-:W-:Y:S05]  /*3110*/  BSYNC B1 ;  /* 0x0000000000017941 */ /* 0x000fea0003800000 */
.L_x_18271:
[----:B------:R-:W-:Y:S01]  /*3120*/  IMAD.SHL.U32 R2, R2, 0x200000, RZ ;  /* 0x0020000002027824 */ /* 0x000fe200078e00ff */
[----:B------:R-:W-:-:S04]  /*3130*/  LEA R3, R0, 0x37800000, 0x17 ;  /* 0x3780000000037811 */ /* 0x000fc800078eb8ff */
[----:B------:R-:W-:-:S07]  /*3140*/  LOP3.LUT R4, R3, R2, R4, 0xfe, !PT ;  /* 0x0000000203047212 */ /* 0x000fce00078efe04 */
.L_x_18270:
[----:B------:R-:W-:Y:S05]  /*3150*/  BSYNC B0 ;  /* 0x0000000000007941 */ /* 0x000fea0003800000 */
.L_x_18269:
[----:B------:R-:W0:Y:S02]  /*3160*/  F2I.FTZ.TRUNC.NTZ R4, R4 ;  /* 0x0000000400047305 */ /* 0x000e24000021f100 */
[----:B0-----:R-:W-:Y:S01]  /*3170*/  PRMT R0, R4, 0x7610, R0 ;  /* 0x0000761004007816 */ /* 0x001fe20000000000 */
[----:B------:R-:W-:Y:S06]  /*3180*/  BRA `(.L_x_18250) ;  /* 0x00000000009c7947 */ /* 0x000fec0003800000 */
.L_x_18262:
        /* <DEDUP_REMOVED lines=14> */
.L_x_18276:
[----:B------:R-:W-:Y:S05]  /*3270*/  BSYNC B0 ;  /* 0x0000000000007941 */ /* 0x000fea0003800000 */
.L_x_18275:
[----:B------:R-:W0:Y:S02]  /*3280*/  F2I.FTZ.TRUNC.NTZ R4, R4 ;  /* 0x0000000400047305 */ /* 0x000e24000021f100 */
[----:B0-----:R-:W-:Y:S01]  /*3290*/  PRMT R0, R4, 0x7610, R0 ;  /* 0x0000761004007816 */ /* 0x001fe20000000000 */
[----:B------:R-:W-:Y:S06]  /*32a0*/  BRA `(.L_x_18250) ;  /* 0x0000000000547947 */ /* 0x000fec0003800000 */
.L_x_18249:
        /* <DEDUP_REMOVED lines=16> */
.L_x_18277:
[----:B------:R-:W-:Y:S01]  /*33b0*/  PRMT R0, RZ, 0x7610, R0 ;  /* 0x00007610ff007816 */ /* 0x000fe20000000000 */
[----:B------:R-:W-:Y:S06]  /*33c0*/  BRA `(.L_x_18250) ;  /* 0x00000000000c7947 */ /* 0x000fec0003800000 */
.L_x_18274:
[----:B------:R0:W5:Y:S01]  /*33d0*/  LDG.E.U8 R0, desc[UR36][R2.64] ;  /* 0x0000002402007981 */ /* 0x000162000c1e1100 */
[----:B------:R-:W-:Y:S05]  /*33e0*/  BRA `(.L_x_18250) ;  /* 0x0000000000047947 */ /* 0x000fea0003800000 */
.L_x_18273:
[----:B------:R0:W5:Y:S02]  /*33f0*/  LDG.E.U8 R0, desc[UR36][R2.64] ;  /* 0x0000002402007981 */ /* 0x000164000c1e1100 */
.L_x_18250:
[----:B-1---5:R-:W-:Y:S02]  /*3400*/  LOP3.LUT R0, R0, 0xffff, RZ, 0xc0, !PT ;  /* 0x0000ffff00007812 */ /* 0x022fe400078ec0ff */
[----:B------:R-:W-:Y:S02]  /*3410*/  LOP3.LUT R19, R19, 0xffff, RZ, 0xc0, !PT ;  /* 0x0000ffff13137812 */ /* 0x000fe400078ec0ff */
[----:B------:R-:W-:Y:S02]  /*3420*/  PRMT R0, R0, 0x8880, RZ ;  /* 0x0000888000007816 */ /* 0x000fe400000000ff */
[----:B------:R-:W-:Y:S02]  /*3430*/  PRMT R5, R19, 0x8880, RZ ;  /* 0x0000888013057816 */ /* 0x000fe400000000ff */
[----:B------:R-:W-:Y:S02]  /*3440*/  IABS R6, R0 ;  /* 0x0000000000067213 */ /* 0x000fe40000000000 */
[----:B------:R-:W-:-:S02]  /*3450*/  IABS R9, R5 ;  /* 0x0000000500097213 */ /* 0x000fc40000000000 */
        /* <DEDUP_REMOVED lines=36> */
.L_x_18281:
[----:B------:R1:W-:Y:S01]  /*36a0*/  STG.E.U8 desc[UR36][R16.64], R2 ;  /* 0x0000000210007986 */ /* 0x0003e2000c101124 */
[----:B------:R-:W-:Y:S05]  /*36b0*/  BRA `(.L_x_18283) ;  /* 0x0000000c008c7947 */ /* 0x000fea0003800000 */
.L_x_18280:
[----:B------:R-:W-:-:S13]  /*36c0*/  ISETP.NE.AND P0, PT, R3, 0x2, PT ;  /* 0x000000020300780c */ /* 0x000fda0003f05270 */
[----:B------:R-:W-:Y:S05]  /*36d0*/  @!P0 BRA `(.L_x_18284) ;  /* 0x0000000000348947 */ /* 0x000fea0003800000 */
[----:B------:R-:W-:-:S13]  /*36e0*/  ISETP.NE.AND P0, PT, R3, 0x3, PT ;  /* 0x000000030300780c */ /* 0x000fda0003f05270 */
[----:B------:R-:W-:Y:S05]  /*36f0*/  @!P0 BRA `(.L_x_18285) ;  /* 0x0000000000208947 */ /* 0x000fea0003800000 */
[----:B------:R-:W-:-:S13]  /*3700*/  ISETP.NE.AND P0, PT, R3, 0x4, PT ;  /* 0x000000040300780c */ /* 0x000fda0003f05270 */
[----:B------:R-:W-:Y:S05]  /*3710*/  @P0 BRA `(.L_x_18282) ;  /* 0x0000000c00140947 */ /* 0x000fea0003800000 */
[----:B------:R-:W-:-:S04]  /*3720*/  LOP3.LUT R0, R2, 0xffff, RZ, 0xc0, !PT ;  /* 0x0000ffff02007812 */ /* 0x000fc800078ec0ff */
[----:B------:R-:W-:-:S05]  /*3730*/  PRMT R0, R0, 0x8880, RZ ;  /* 0x0000888000007816 */ /* 0x000fca00000000ff */
[----:B------:R-:W-:-:S05]  /*3740*/  IMAD.MOV.U32 R2, RZ, RZ, R0 ;  /* 0x000000ffff027224 */ /* 0x000fca00078e0000 */
[----:B------:R-:W-:-:S05]  /*3750*/  SHF.R.S32.HI R3, RZ, 0x1f, R2 ;  /* 0x0000001fff037819 */ /* 0x000fca0000011402 */
[----:B------:R4:W-:Y:S01]  /*3760*/  STG.E.64 desc[UR36][R16.64], R2 ;  /* 0x0000000210007986 */ /* 0x0009e2000c101b24 */
[----:B------:R-:W-:Y:S05]  /*3770*/  BRA `(.L_x_18283) ;  /* 0x0000000c005c7947 */ /* 0x000fea0003800000 */
.L_x_18285:
[----:B------:R-:W-:-:S05]  /*3780*/  PRMT R3, R2, 0x8880, RZ ;  /* 0x0000888002037816 */ /* 0x000fca00000000ff */
[----:B------:R3:W-:Y:S01]  /*3790*/  STG.E desc[UR36][R16.64], R3 ;  /* 0x0000000310007986 */ /* 0x0007e2000c101924 */
[----:B------:R-:W-:Y:S05]  /*37a0*/  BRA `(.L_x_18283) ;  /* 0x0000000c00507947 */ /* 0x000fea0003800000 */
.L_x_18284:
[----:B------:R-:W-:-:S04]  /*37b0*/  PRMT R3, R2, 0x8880, RZ ;  /* 0x0000888002037816 */ /* 0x000fc800000000ff */
[----:B------:R-:W-:-:S05]  /*37c0*/  PRMT R3, R3, 0x7710, RZ ;  /* 0x0000771003037816 */ /* 0x000fca00000000ff */
[----:B------:R2:W-:Y:S01]  /*37d0*/  STG.E.U16 desc[UR36][R16.64], R3 ;  /* 0x0000000310007986 */ /* 0x0005e2000c101524 */
[----:B------:R-:W-:Y:S05]  /*37e0*/  BRA `(.L_x_18283) ;  /* 0x0000000c00407947 */ /* 0x000fea0003800000 */
.L_x_18279:
[----:B------:R-:W-:-:S13]  /*37f0*/  ISETP.GT.AND P0, PT, R3, 0x6, PT ;  /* 0x000000060300780c */ /* 0x000fda0003f04270 */
[----:B------:R-:W-:Y:S05]  /*3800*/  @P0 BRA `(.L_x_18286) ;  /* 0x00000000002c0947 */ /* 0x000fea0003800000 */
[----:B------:R-:W-:-:S13]  /*3810*/  ISETP.NE.AND P0, PT, R3, 0x5, PT ;  /* 0x000000050300780c */ /* 0x000fda0003f05270 */
[----:B------:R-:W-:Y:S05]  /*3820*/  @!P0 BRA `(.L_x_18287) ;  /* 0x0000000000148947 */ /* 0x000fea0003800000 */
[----:B------:R-:W-:-:S13]  /*3830*/  ISETP.NE.AND P0, PT, R3, 0x6, PT ;  /* 0x000000060300780c */ /* 0x000fda0003f05270 */
[----:B------:R-:W-:Y:S05]  /*3840*/  @P0 BRA `(.L_x_18282) ;  /* 0x0000000800c80947 */ /* 0x000fea0003800000 */
[----:B------:R-:W0:Y:S02]  /*3850*/  I2F.S8 R3, R2 ;  /* 0x0000000200037306 */ /* 0x000e240000001400 */
[----:B0-----:R0:W-:Y:S01]  /*3860*/  STG.E desc[UR36][R16.64], R3 ;  /* 0x0000000310007986 */ /* 0x0011e2000c101924 */
[----:B------:R-:W-:Y:S05]  /*3870*/  BRA `(.L_x_18283) ;  /* 0x0000000c001c7947 */ /* 0x000fea0003800000 */
.L_x_18287:
[----:B------:R-:W0:Y:S02]  /*3880*/  I2F.S8 R0, R2 ;  /* 0x0000000200007306 */ /* 0x000e240000001400 */
[----:B0-----:R-:W-:-:S05]  /*3890*/  F2FP.F16.F32.PACK_AB R0, RZ, R0 ;  /* 0x00000000ff00723e */ /* 0x001fca00000000ff */
[----:B------:R0:W-:Y:S01]  /*38a0*/  STG.E.U16 desc[UR36][R16.64], R0 ;  /* 0x0000000010007986 */ /* 0x0001e2000c101524 */
[----:B------:R-:W-:Y:S05]  /*38b0*/  BRA `(.L_x_18283) ;  /* 0x0000000c000c7947 */ /* 0x000fea0003800000 */
.L_x_18286:
[----:B------:R-:W-:-:S13]  /*38c0*/  ISETP.NE.AND P0, PT, R3, 0x7, PT ;  /* 0x000000070300780c */ /* 0x000fda0003f05270 */
[----:B------:R-:W-:Y:S05]  /*38d0*/  @!P0 BRA `(.L_x_18288) ;  /* 0x0000000000348947 */ /* 0x000fea0003800000 */
[----:B------:R-:W-:-:S13]  /*38e0*/  ISETP.NE.AND P0, PT, R3, 0x8, PT ;  /* 0x000000080300780c */ /* 0x000fda0003f05270 */
[----:B------:R-:W-:Y:S05]  /*38f0*/  @!P0 BRA `(.L_x_18289) ;  /* 0x0000000000188947 */ /* 0x000fea0003800000 */
[----:B------:R-:W-:-:S13]  /*3900*/  ISETP.NE.AND P0, PT, R3, 0x9, PT ;  /* 0x000000090300780c */ /* 0x000fda0003f05270 */
[----:B------:R-:W-:Y:S05]  /*3910*/  @P0 BRA `(.L_x_18282) ;  /* 0x0000000800940947 */ /* 0x000fea0003800000 */
[----:B------:R-:W0:Y:S01]  /*3920*/  I2F.S8 R2, R2 ;  /* 0x0000000200027306 */ /* 0x000e220000001400 */
[----:B------:R-:W-:-:S05]  /*3930*/  IMAD.MOV.U32 R3, RZ, RZ, RZ ;  /* 0x000000ffff037224 */ /* 0x000fca00078e00ff */
[----:B0-----:R0:W-:Y:S01]  /*3940*/  STG.E.64 desc[UR36][R16.64], R2 ;  /* 0x0000000210007986 */ /* 0x0011e2000c101b24 */
[----:B------:R-:W-:Y:S05]  /*3950*/  BRA `(.L_x_18283) ;  /* 0x0000000800e47947 */ /* 0x000fea0003800000 */
.L_x_18289:
[----:B------:R-:W0:Y:S02]  /*3960*/  I2F.S8 R2, R2 ;  /* 0x0000000200027306 */ /* 0x000e240000001400 */
[----:B0-----:R-:W-:-:S04]  /*3970*/  F2FP.F16.F32.PACK_AB R3, RZ, R2 ;  /* 0x00000002ff03723e */ /* 0x001fc800000000ff */
[----:B------:R-:W-:-:S05]  /*3980*/  PRMT R3, R3, 0x5410, RZ ;  /* 0x0000541003037816 */ /* 0x000fca00000000ff */
[----:B------:R0:W-:Y:S01]  /*3990*/  STG.E desc[UR36][R16.64], R3 ;  /* 0x0000000310007986 */ /* 0x0001e2000c101924 */
[----:B------:R-:W-:Y:S05]  /*39a0*/  BRA `(.L_x_18283) ;  /* 0x0000000800d07947 */ /* 0x000fea0003800000 */
.L_x_18288:
[----:B------:R-:W-:-:S04]  /*39b0*/  PRMT R2, R2, 0x8880, RZ ;  /* 0x0000888002027816 */ /* 0x000fc800000000ff */
[----:B------:R-:W-:-:S06]  /*39c0*/  PRMT R2, R2, 0x7710, RZ ;  /* 0x0000771002027816 */ /* 0x000fcc00000000ff */
[----:B------:R-:W0:Y:S02]  /*39d0*/  I2F.F64.S16 R2, R2 ;  /* 0x0000000200027312 */ /* 0x000e240000101c00 */
[----:B0-----:R0:W-:Y:S01]  /*39e0*/  STG.E.64 desc[UR36][R16.64], R2 ;  /* 0x0000000210007986 */ /* 0x0011e2000c101b24 */
[----:B------:R-:W-:Y:S05]  /*39f0*/  BRA `(.L_x_18283) ;  /* 0x0000000800bc7947 */ /* 0x000fea0003800000 */
.L_x_18278:
        /* <DEDUP_REMOVED lines=8> */
[----:B------:R-:W-:-:S04]  /*3a80*/  LOP3.LUT P0, RZ, R2, 0xff, RZ, 0xc0, !PT ;  /* 0x000000ff02ff7812 */ /* 0x000fc8000780c0ff */
[----:B------:R-:W-:-:S05]  /*3a90*/  SEL R3, RZ, 0x1, !P0 ;  /* 0x00000001ff037807 */ /* 0x000fca0004000000 */
[----:B------:R0:W-:Y:S01]  /*3aa0*/  STG.E.U8 desc[UR36][R16.64], R3 ;  /* 0x0000000310007986 */ /* 0x0001e2000c101124 */
[----:B------:R-:W-:Y:S05]  /*3ab0*/  BRA `(.L_x_18283) ;  /* 0x00000008008c7947 */ /* 0x000fea0003800000 */
.L_x_18292:
[----:B------:R-:W-:Y:S02]  /*3ac0*/  PRMT R4, R2, 0x8880, RZ ;  /* 0x0000888002047816 */ /* 0x000fe400000000ff */
[----:B------:R-:W-:Y:S02]  /*3ad0*/  CS2R R6, SRZ ;  /* 0x0000000000067805 */ /* 0x000fe4000001ff00 */
[----:B------:R-:W-:-:S06]  /*3ae0*/  PRMT R4, R4, 0x7710, RZ ;  /* 0x0000771004047816 */ /* 0x000fcc00000000ff */
[----:B------:R-:W0:Y:S02]  /*3af0*/  I2F.F64.S16 R4, R4 ;  /* 0x0000000400047312 */ /* 0x000e240000101c00 */
[----:B0-----:R0:W-:Y:S01]  /*3b00*/  STG.E.128 desc[UR36][R16.64], R4 ;  /* 0x0000000410007986 */ /* 0x0011e2000c101d24 */
[----:B------:R-:W-:Y:S05]  /*3b10*/  BRA `(.L_x_18283) ;  /* 0x0000000800747947 */ /* 0x000fea0003800000 */
.L_x_18291:
[----:B------:R-:W-:-:S13]  /*3b20*/  ISETP.NE.AND P0, PT, R3, 0xf, PT ;  /* 0x0000000f0300780c */ /* 0x000fda0003f05270 */
[----:B------:R-:W-:Y:S05]  /*3b30*/  @!P0 BRA `(.L_x_18293) ;  /* 0x0000000000b48947 */ /* 0x000fea0003800000 */
[----:B------:R-:W-:-:S13]  /*3b40*/  ISETP.NE.AND P0, PT, R3, 0x17, PT ;  /* 0x000000170300780c */ /* 0x000fda0003f05270 */
[----:B------:R-:W-:Y:S05]  /*3b50*/  @!P0 BRA `(.L_x_18294) ;  /* 0x0000000000548947 */ /* 0x000fea0003800000 */
[----:B------:R-:W-:-:S13]  /*3b60*/  ISETP.NE.AND P0, PT, R3, 0x18, PT ;  /* 0x000000180300780c */ /* 0x000fda0003f05270 */
[----:B------:R-:W-:Y:S05]  /*3b70*/  @P0 BRA `(.L_x_18282) ;  /* 0x0000000400fc0947 */ /* 0x000fea0003800000 */
[----:B------:R-:W0:Y:S01]  /*3b80*/  I2F.S8 R5, R2 ;  /* 0x0000000200057306 */ /* 0x000e220000001400 */
        /* <DEDUP_REMOVED lines=14> */
.L_x_18296:
[----:B------:R-:W-:Y:S05]  /*3c70*/  BSYNC B0 ;  /* 0x0000000000007941 */ /* 0x000fea0003800000 */
.L_x_18295:
[----:B------:R-:W-:-:S05]  /*3c80*/  LOP3.LUT R3, R0, R3, RZ, 0xfc, !PT ;  /* 0x0000000300037212 */ /* 0x000fca00078efcff */
[----:B------:R0:W-:Y:S01]  /*3c90*/  STG.E.U8 desc[UR36][R16.64], R3 ;  /* 0x0000000310007986 */ /* 0x0001e2000c101124 */
[----:B------:R-:W-:Y:S05]  /*3ca0*/  BRA `(.L_x_18283) ;  /* 0x0000000800107947 */ /* 0x000fea0003800000 */
.L_x_18294:
[----:B------:R-:W0:Y:S01]  /*3cb0*/  I2F.S8 R5, R2 ;  /* 0x0000000200057306 */ /* 0x000e220000001400 */
        /* <DEDUP_REMOVED lines=12> */
.L_x_18298:
[----:B------:R-:W-:Y:S01]  /*3d80*/  IMAD.MOV.U32 R0, RZ, RZ, 0x7f ;  /* 0x0000007fff007424 */ /* 0x000fe200078e00ff */
[----:B------:R-:W-:-:S04]  /*3d90*/  ISETP.GT.U32.AND P0, PT, R3, 0x7f800000, PT ;  /* 0x7f8000000300780c */ /* 0x000fc80003f04070 */
[----:B------:R-:W-:-:S09]  /*3da0*/  SEL R0, R0, 0x7c, P0 ;  /* 0x0000007c00007807 */ /* 0x000fd20000000000 */
.L_x_18299:
[----:B------:R-:W-:Y:S05]  /*3db0*/  BSYNC B0 ;  /* 0x0000000000007941 */ /* 0x000fea0003800000 */
.L_x_18297:
[----:B------:R-:W-:-:S04]  /*3dc0*/  LOP3.LUT R2, R5, 0x80000000, RZ, 0xc0, !PT ;  /* 0x8000000005027812 */ /* 0x000fc800078ec0ff */
[----:B------:R-:W-:-:S04]  /*3dd0*/  SHF.R.U32.HI R3, RZ, 0x18, R2 ;  /* 0x00000018ff037819 */ /* 0x000fc80000011602 */
[----:B------:R-:W-:-:S05]  /*3de0*/  LOP3.LUT R3, R0, R3, RZ, 0xfc, !PT ;  /* 0x0000000300037212 */ /* 0x000fca00078efcff */
[----:B------:R0:W-:Y:S01]  /*3df0*/  STG.E.U8 desc[UR36][R16.64], R3 ;  /* 0x0000000310007986 */ /* 0x0001e2000c101124 */
[----:B------:R-:W-:Y:S05]  /*3e00*/  BRA `(.L_x_18283) ;  /* 0x0000000400b87947 */ /* 0x000fea0003800000 */
.L_x_18293:
[----:B------:R-:W0:Y:S02]  /*3e10*/  I2F.S8 R0, R2 ;  /* 0x0000000200007306 */ /* 0x000e240000001400 */
[----:B0-----:R-:W-:-:S05]  /*3e20*/  F2FP.BF16.F32.PACK_AB R0, RZ, R0 ;  /* 0x00000000ff00723e */ /* 0x001fca00000010ff */
[----:B------:R0:W-:Y:S01]  /*3e30*/  STG.E.U16 desc[UR36][R16.64], R0 ;  /* 0x0000000010007986 */ /* 0x0001e2000c101524 */
[----:B------:R-:W-:Y:S05]  /*3e40*/  BRA `(.L_x_18283) ;  /* 0x0000000400a87947 */ /* 0x000fea0003800000 */
.L_x_18290:
        /* <DEDUP_REMOVED lines=8> */
[----:B------:R-:W-:-:S04]  /*3ed0*/  PRMT R3, R2, 0x8880, RZ ;  /* 0x0000888002037816 */ /* 0x000fc800000000ff */
[----:B------:R-:W-:-:S05]  /*3ee0*/  PRMT R3, R3, 0x7710, RZ ;  /* 0x0000771003037816 */ /* 0x000fca00000000ff */
[----:B------:R0:W-:Y:S01]  /*3ef0*/  STG.E.U16 desc[UR36][R16.64], R3 ;  /* 0x0000000310007986 */ /* 0x0001e2000c101524 */
[----:B------:R-:W-:Y:S05]  /*3f00*/  BRA `(.L_x_18283) ;  /* 0x0000000400787947 */ /* 0x000fea0003800000 */
.L_x_18302:
[----:B------:R-:W0:Y:S01]  /*3f10*/  I2F.S8 R5, R2 ;  /* 0x0000000200057306 */ /* 0x000e220000001400 */
        /* <DEDUP_REMOVED lines=16> */
.L_x_18305:
[----:B------:R-:W-:-:S04]  /*4020*/  LOP3.LUT R2, R5, 0x80000000, RZ, 0xc0, !PT ;  /* 0x8000000005027812 */ /* 0x000fc800078ec0ff */
[----:B------:R-:W-:-:S04]  /*4030*/  SHF.R.U32.HI R3, RZ, 0x18, R2 ;  /* 0x00000018ff037819 */ /* 0x000fc80000011602 */
[----:B------:R-:W-:-:S04]  /*4040*/  LOP3.LUT R0, R0, R3, RZ, 0xfc, !PT ;  /* 0x0000000300007212 */ /* 0x000fc800078efcff */
[----:B------:R-:W-:-:S07]  /*4050*/  PRMT R8, R0, 0x7610, R8 ;  /* 0x0000761000087816 */ /* 0x000fce0000000008 */
.L_x_18304:
[----:B------:R-:W-:Y:S05]  /*4060*/  BSYNC B0 ;  /* 0x0000000000007941 */ /* 0x000fea0003800000 */
.L_x_18303:
[----:B------:R0:W-:Y:S01]  /*4070*/  STG.E.U8 desc[UR36][R16.64], R8 ;  /* 0x0000000810007986 */ /* 0x0001e2000c101124 */
[----:B------:R-:W-:Y:S05]  /*4080*/  BRA `(.L_x_18283) ;  /* 0x0000000400187947 */ /* 0x000fea0003800000 */
.L_x_18301:
        /* <DEDUP_REMOVED lines=17> */
.L_x_18308:
[----:B------:R-:W-:-:S04]  /*41a0*/  LOP3.LUT R2, R5, 0x80000000, RZ, 0xc0, !PT ;  /* 0x8000000005027812 */ /* 0x000fc800078ec0ff */
[----:B------:R-:W-:-:S04]  /*41b0*/  SHF.R.U32.HI R3, RZ, 0x18, R2 ;  /* 0x00000018ff037819 */ /* 0x000fc80000011602 */
[----:B------:R-:W-:-:S04]  /*41c0*/  LOP3.LUT R0, R0, R3, RZ, 0xfc, !PT ;  /* 0x0000000300007212 */ /* 0x000fc800078efcff */
[----:B------:R-:W-:-:S07]  /*41d0*/  PRMT R8, R0, 0x7610, R8 ;  /* 0x0000761000087816 */ /* 0x000fce0000000008 */
.L_x_18307:
[----:B------:R-:W-:Y:S05]  /*41e0*/  BSYNC B0 ;  /* 0x0000000000007941 */ /* 0x000fea0003800000 */
.L_x_18306:
[----:B------:R0:W-:Y:S01]  /*41f0*/  STG.E.U8 desc[UR36][R16.64], R8 ;  /* 0x0000000810007986 */ /* 0x0001e2000c101124 */
[----:B------:R-:W-:Y:S05]  /*4200*/  BRA `(.L_x_18283) ;  /* 0x0000000000b87947 */ /* 0x000fea0003800000 */
.L_x_18300:
[----:B------:R-:W-:-:S13]  /*4210*/  ISETP.NE.AND P0, PT, R3, 0x1c, PT ;  /* 0x0000001c0300780c */ /* 0x000fda0003f05270 */
[----:B------:R-:W-:Y:S05]  /*4220*/  @!P0 BRA `(.L_x_18309) ;  /* 0x0000000000a88947 */ /* 0x000fea0003800000 */
[----:B------:R-:W-:-:S13]  /*4230*/  ISETP.NE.AND P0, PT, R3, 0x1d, PT ;  /* 0x0000001d0300780c */ /* 0x000fda0003f05270 */
[----:B------:R-:W-:Y:S05]  /*4240*/  @!P0 BRA `(.L_x_18310) ;  /* 0x00000000008c8947 */ /* 0x000fea0003800000 */
[----:B------:R-:W-:-:S13]  /*4250*/  ISETP.NE.AND P0, PT, R3, 0x2c, PT ;  /* 0x0000002c0300780c */ /* 0x000fda0003f05270 */
[----:B------:R-:W-:Y:S05]  /*4260*/  @P0 BRA `(.L_x_18282) ;  /* 0x0000000000400947 */ /* 0x000fea0003800000 */
[----:B------:R-:W0:Y:S02]  /*4270*/  I2F.S8 R2, R2 ;  /* 0x0000000200027306 */ /* 0x000e240000001400 */
        /* <DEDUP_REMOVED lines=15> */
.L_x_18282:
        /* <DEDUP_REMOVED lines=16> */
.L_x_18311:
[----:B------:R-:W-:Y:S05]  /*4470*/  BRA `(.L_x_18283) ;  /* 0x00000000001c7947 */ /* 0x000fea0003800000 */
.L_x_18310:
[----:B------:R-:W-:-:S04]  /*4480*/  LOP3.LUT R2, R2, 0xffff, RZ, 0xc0, !PT ;  /* 0x0000ffff02027812 */ /* 0x000fc800078ec0ff */
[----:B------:R-:W-:-:S04]  /*4490*/  PRMT R2, R2, 0x8880, RZ ;  /* 0x0000888002027816 */ /* 0x000fc800000000ff */
[----:B------:R-:W-:-:S05]  /*44a0*/  SHF.R.S32.HI R3, RZ, 0x1f, R2 ;  /* 0x0000001fff037819 */ /* 0x000fca0000011402 */
[----:B------:R0:W-:Y:S01]  /*44b0*/  STG.E.64 desc[UR36][R16.64], R2 ;  /* 0x0000000210007986 */ /* 0x0001e2000c101b24 */
[----:B------:R-:W-:Y:S05]  /*44c0*/  BRA `(.L_x_18283) ;  /* 0x0000000000087947 */ /* 0x000fea0003800000 */
.L_x_18309:
[----:B------:R-:W-:-:S05]  /*44d0*/  PRMT R3, R2, 0x8880, RZ ;  /* 0x0000888002037816 */ /* 0x000fca00000000ff */
[----:B------:R0:W-:Y:S02]  /*44e0*/  STG.E desc[UR36][R16.64], R3 ;  /* 0x0000000310007986 */ /* 0x0001e4000c101924 */
.L_x_18283:
[----:B------:R-:W-:-:S04]  /*44f0*/  IMAD R18, R18, 0x200, R23 ;  /* 0x0000020012127824 */ /* 0x000fc800078e0217 */
[----:B------:R-:W-:-:S07]  /*4500*/  VIADD R19, R18, 0x80 ;  /* 0x0000008012137836 */ /* 0x000fce0000000000 */
.L_x_18210:
[----:B------:R-:W-:Y:S05]  /*4510*/  BSYNC B6 ;  /* 0x0000000000067941 */ /* 0x000fea0003800000 */
.L_x_18209:
        /* <DEDUP_REMOVED lines=358> */
.L_x_18314:
        /* <DEDUP_REMOVED lines=20> */
.L_x_18318:
[----:B------:R0:W5:Y:S01]  /*5cc0*/  LDG.E.U8 R22, desc[UR36][R2.64] ;  /* 0x0000002402167981 */ /* 0x000162000c1e1100 */
[----:B------:R-:W-:Y:S05]  /*5cd0*/  BRA `(.L_x_18320) ;  /* 0x0000000c00547947 */ /* 0x000fea0003800000 */
.L_x_18317:
        /* <DEDUP_REMOVED lines=8> */
.L_x_18322:
[----:B------:R0:W5:Y:S01]  /*5d60*/  LDG.E.U8 R22, desc[UR36][R2.64] ;  /* 0x0000002402167981 */ /* 0x000162000c1e1100 */
[----:B------:R-:W-:Y:S05]  /*5d70*/  BRA `(.L_x_18320) ;  /* 0x0000000c002c7947 */ /* 0x000fea0003800000 */
.L_x_18321:
[----:B------:R0:W5:Y:S01]  /*5d80*/  LDG.E.U16 R22, desc[UR36][R2.64] ;  /* 0x0000002402167981 */ /* 0x000162000c1e1500 */
[----:B------:R-:W-:Y:S05]  /*5d90*/  BRA `(.L_x_18320) ;  /* 0x0000000c00247947 */ /* 0x000fea0003800000 */
.L_x_18316:
        /* <DEDUP_REMOVED lines=9> */
.L_x_18324:
[----:B------:R-:W2:Y:S02]  /*5e30*/  LDG.E.U16 R0, desc[UR36][R2.64] ;  /* 0x0000002402007981 */ /* 0x000ea4000c1e1500 */
[----:B--2---:R-:W-:-:S06]  /*5e40*/  HADD2.F32 R0, -RZ, R0.H0_H0 ;  /* 0x20000000ff007230 */ /* 0x004fcc0000004100 */
[----:B------:R-:W0:Y:S02]  /*5e50*/  F2I.FTZ.TRUNC.NTZ R0, R0 ;  /* 0x0000000000007305 */ /* 0x000e24000021f100 */
[----:B0-----:R-:W-:Y:S01]  /*5e60*/  PRMT R22, R0, 0x7610, R22 ;  /* 0x0000761000167816 */ /* 0x001fe20000000016 */
[----:B------:R-:W-:Y:S06]  /*5e70*/  BRA `(.L_x_18320) ;  /* 0x0000000800ec7947 */ /* 0x000fec0003800000 */
.L_x_18323:
        /* <DEDUP_REMOVED lines=9> */
.L_x_18326:
[----:B------:R-:W2:Y:S02]  /*5f10*/  LDG.E.U16 R2, desc[UR36][R2.64] ;  /* 0x0000002402027981 */ /* 0x000ea4000c1e1500 */
[----:B--2---:R-:W-:-:S06]  /*5f20*/  HADD2.F32 R0, -RZ, R2.H0_H0 ;  /* 0x20000002ff007230 */ /* 0x004fcc0000004100 */
[----:B------:R-:W0:Y:S02]  /*5f30*/  F2I.FTZ.TRUNC.NTZ R0, R0 ;  /* 0x0000000000007305 */ /* 0x000e24000021f100 */
[----:B0-----:R-:W-:Y:S01]  /*5f40*/  PRMT R22, R0, 0x7610, R22 ;  /* 0x0000761000167816 */ /* 0x001fe20000000016 */
[----:B------:R-:W-:Y:S06]  /*5f50*/  BRA `(.L_x_18320) ;  /* 0x0000000800b47947 */ /* 0x000fec0003800000 */
.L_x_18325:
[----:B------:R-:W2:Y:S02]  /*5f60*/  LDG.E.64 R2, desc[UR36][R2.64] ;  /* 0x0000002402027981 */ /* 0x000ea4000c1e1b00 */
[----:B--2---:R0:W1:Y:S01]  /*5f70*/  F2I.F64.TRUNC R22, R2 ;  /* 0x0000000200167311 */ /* 0x004062000030d100 */
[----:B------:R-:W-:Y:S05]  /*5f80*/  BRA `(.L_x_18320) ;  /* 0x0000000800a87947 */ /* 0x000fea0003800000 */
.L_x_18315:
        /* <DEDUP_REMOVED lines=12> */
.L_x_18329:
[----:B------:R-:W2:Y:S02]  /*6050*/  LDG.E.64 R2, desc[UR36][R2.64] ;  /* 0x0000002402027981 */ /* 0x000ea4000c1e1b00 */
[----:B--2---:R0:W1:Y:S01]  /*6060*/  F2I.F64.TRUNC R22, R2 ;  /* 0x0000000200167311 */ /* 0x004062000030d100 */
[----:B------:R-:W-:Y:S05]  /*6070*/  BRA `(.L_x_18320) ;  /* 0x00000008006c7947 */ /* 0x000fea0003800000 */
.L_x_18328:
        /* <DEDUP_REMOVED lines=28> */
.L_x_18331:
        /* <DEDUP_REMOVED lines=15> */
.L_x_18330:
[----:B------:R-:W2:Y:S02]  /*6330*/  LDG.E.U16 R0, desc[UR36][R2.64] ;  /* 0x0000002402007981 */ /* 0x000ea4000c1e1500 */
[----:B--2---:R-:W-:-:S06]  /*6340*/  IMAD.U32 R0, R0, 0x10000, RZ ;  /* 0x0001000000007824 */ /* 0x004fcc00078e00ff */
[----:B------:R-:W0:Y:S02]  /*6350*/  F2I.FTZ.TRUNC.NTZ R0, R0 ;  /* 0x0000000000007305 */ /* 0x000e24000021f100 */
[----:B0-----:R-:W-:Y:S01]  /*6360*/  PRMT R22, R0, 0x7610, R22 ;  /* 0x0000761000167816 */ /* 0x001fe20000000016 */
[----:B------:R-:W-:Y:S06]  /*6370*/  BRA `(.L_x_18320) ;  /* 0x0000000400ac7947 */ /* 0x000fec0003800000 */
.L_x_18327:
        /* <DEDUP_REMOVED lines=10> */
.L_x_18334:
        /* <DEDUP_REMOVED lines=21> */
.L_x_18338:
[----:B------:R-:W-:Y:S05]  /*6570*/  BSYNC B1 ;  /* 0x0000000000017941 */ /* 0x000fea0003800000 */
.L_x_18337:
[----:B------:R-:W-:Y:S01]  /*6580*/  LEA R3, R0, 0x3b800000, 0x17 ;  /* 0x3b80000000037811 */ /* 0x000fe200078eb8ff */
[----:B------:R-:W-:-:S05]  /*6590*/  IMAD.SHL.U32 R0, R2, 0x100000, RZ ;  /* 0x0010000002007824 */ /* 0x000fca00078e00ff */
[----:B------:R-:W-:-:S07]  /*65a0*/  LOP3.LUT R0, R3, R0, R4, 0xfe, !PT ;  /* 0x0000000003007212 */ /* 0x000fce00078efe04 */
.L_x_18336:
[----:B------:R-:W-:Y:S05]  /*65b0*/  BSYNC B0 ;  /* 0x0000000000007941 */ /* 0x000fea0003800000 */
.L_x_18335:
[----:B------:R-:W0:Y:S02]  /*65c0*/  F2I.FTZ.TRUNC.NTZ R0, R0 ;  /* 0x0000000000007305 */ /* 0x000e24000021f100 */
[----:B0-----:R-:W-:Y:S01]  /*65d0*/  PRMT R22, R0, 0x7610, R22 ;  /* 0x0000761000167816 */ /* 0x001fe20000000016 */
[----:B------:R-:W-:Y:S06]  /*65e0*/  BRA `(.L_x_18320) ;  /* 0x0000000400107947 */ /* 0x000fec0003800000 */
.L_x_18333:
        /* <DEDUP_REMOVED lines=21> */
.L_x_18342:
[----:B------:R-:W-:Y:S05]  /*6740*/  BSYNC B1 ;  /* 0x0000000000017941 */ /* 0x000fea0003800000 */
.L_x_18341:
[----:B------:R-:W-:Y:S01]  /*6750*/  LEA R3, R0, 0x37800000, 0x17 ;  /* 0x3780000000037811 */ /* 0x000fe200078eb8ff */
[----:B------:R-:W-:-:S05]  /*6760*/  IMAD.SHL.U32 R0, R2, 0x200000, RZ ;  /* 0x0020000002007824 */ /* 0x000fca00078e00ff */
[----:B------:R-:W-:-:S07]  /*6770*/  LOP3.LUT R0, R3, R0, R4, 0xfe, !PT ;  /* 0x0000000003007212 */ /* 0x000fce00078efe04 */
.L_x_18340:
[----:B------:R-:W-:Y:S05]  /*6780*/  BSYNC B0 ;  /* 0x0000000000007941 */ /* 0x000fea0003800000 */
.L_x_18339:
[----:B------:R-:W0:Y:S02]  /*6790*/  F2I.FTZ.TRUNC.NTZ R0, R0 ;  /* 0x0000000000007305 */ /* 0x000e24000021f100 */
[----:B0-----:R-:W-:Y:S01]  /*67a0*/  PRMT R22, R0, 0x7610, R22 ;  /* 0x0000761000167816 */ /* 0x001fe20000000016 */
[----:B------:R-:W-:Y:S06]  /*67b0*/  BRA `(.L_x_18320) ;  /* 0x00000000009c7947 */ /* 0x000fec0003800000 */
.L_x_18332:
        /* <DEDUP_REMOVED lines=14> */
.L_x_18346:
[----:B------:R-:W-:Y:S05]  /*68a0*/  BSYNC B0 ;  /* 0x0000000000007941 */ /* 0x000fea0003800000 */
.L_x_18345:
[----:B------:R-:W0:Y:S02]  /*68b0*/  F2I.FTZ.TRUNC.NTZ R0, R0 ;  /* 0x0000000000007305 */ /* 0x000e24000021f100 */
[----:B0-----:R-:W-:Y:S01]  /*68c0*/  PRMT R22, R0, 0x7610, R22 ;  /* 0x0000761000167816 */ /* 0x001fe20000000016 */
[----:B------:R-:W-:Y:S06]  /*68d0*/  BRA `(.L_x_18320) ;  /* 0x0000000000547947 */ /* 0x000fec0003800000 */
.L_x_18319:
        /* <DEDUP_REMOVED lines=16> */
.L_x_18347:
[----:B------:R-:W-:Y:S01]  /*69e0*/  PRMT R22, RZ, 0x7610, R22 ;  /* 0x00007610ff167816 */ /* 0x000fe20000000016 */
[----:B------:R-:W-:Y:S06]  /*69f0*/  BRA `(.L_x_18320) ;  /* 0x00000000000c7947 */ /* 0x000fec0003800000 */
.L_x_18344:
[----:B------:R3:W5:Y:S01]  /*6a00*/  LDG.E.U8 R22, desc[UR36][R2.64] ;  /* 0x0000002402167981 */ /* 0x000762000c1e1100 */
[----:B------:R-:W-:Y:S05]  /*6a10*/  BRA `(.L_x_18320) ;  /* 0x0000000000047947 */ /* 0x000fea0003800000 */
.L_x_18343:
[----:B------:R4:W5:Y:S02]  /*6a20*/  LDG.E.U8 R22, desc[UR36][R2.64] ;  /* 0x0000002402167981 */ /* 0x000964000c1e1100 */
.L_x_18320:
        /* <DEDUP_REMOVED lines=17> */
.L_x_18351:
[----:B------:R4:W5:Y:S01]  /*6b40*/  LDG.E.U8 R0, desc[UR36][R2.64] ;  /* 0x0000002402007981 */ /* 0x000962000c1e1100 */
[----:B------:R-:W-:Y:S05]  /*6b50*/  BRA `(.L_x_18353) ;  /* 0x0000000c00547947 */ /* 0x000fea0003800000 */
.L_x_18350:
        /* <DEDUP_REMOVED lines=8> */
.L_x_18355:
[----:B------:R2:W5:Y:S01]  /*6be0*/  LDG.E.U8 R0, desc[UR36][R2.64] ;  /* 0x0000002402007981 */ /* 0x000562000c1e1100 */
[----:B------:R-:W-:Y:S05]  /*6bf0*/  BRA `(.L_x_18353) ;  /* 0x0000000c002c7947 */ /* 0x000fea0003800000 */
.L_x_18354:
[----:B------:R0:W5:Y:S01]  /*6c00*/  LDG.E.U16 R0, desc[UR36][R2.64] ;  /* 0x0000002402007981 */ /* 0x000162000c1e1500 */
[----:B------:R-:W-:Y:S05]  /*6c10*/  BRA `(.L_x_18353) ;  /* 0x0000000c00247947 */ /* 0x000fea0003800000 */
.L_x_18349:
        /* <DEDUP_REMOVED lines=9> */
.L_x_18357:
[----:B------:R-:W2:Y:S02]  /*6cb0*/  LDG.E.U16 R4, desc[UR36][R2.64] ;  /* 0x0000002402047981 */ /* 0x000ea4000c1e1500 */
[----:B--2---:R-:W-:-:S06]  /*6cc0*/  HADD2.F32 R4, -RZ, R4.H0_H0 ;  /* 0x20000004ff047230 */ /* 0x004fcc0000004100 */
[----:B------:R-:W0:Y:S02]  /*6cd0*/  F2I.FTZ.TRUNC.NTZ R4, R4 ;  /* 0x0000000400047305 */ /* 0x000e24000021f100 */
[----:B0-----:R-:W-:Y:S01]  /*6ce0*/  PRMT R0, R4, 0x7610, R0 ;  /* 0x0000761004007816 */ /* 0x001fe20000000000 */
[----:B------:R-:W-:Y:S06]  /*6cf0*/  BRA `(.L_x_18353) ;  /* 0x0000000800ec7947 */ /* 0x000fec0003800000 */
.L_x_18356:
        /* <DEDUP_REMOVED lines=9> */
.L_x_18359:
[----:B------:R-:W2:Y:S02]  /*6d90*/  LDG.E.U16 R2, desc[UR36][R2.64] ;  /* 0x0000002402027981 */ /* 0x000ea4000c1e1500 */
[----:B--2---:R-:W-:-:S06]  /*6da0*/  HADD2.F32 R4, -RZ, R2.H0_H0 ;  /* 0x20000002ff047230 */ /* 0x004fcc0000004100 */
[----:B------:R-:W0:Y:S02]  /*6db0*/  F2I.FTZ.TRUNC.NTZ R4, R4 ;  /* 0x0000000400047305 */ /* 0x000e24000021f100 */
[----:B0-----:R-:W-:Y:S01]  /*6dc0*/  PRMT R0, R4, 0x7610, R0 ;  /* 0x0000761004007816 */ /* 0x001fe20000000000 */
[----:B------:R-:W-:Y:S06]  /*6dd0*/  BRA `(.L_x_18353) ;  /* 0x0000000800b47947 */ /* 0x000fec0003800000 */
.L_x_18358:
[----:B------:R-:W2:Y:S02]  /*6de0*/  LDG.E.64 R2, desc[UR36][R2.64] ;  /* 0x0000002402027981 */ /* 0x000ea4000c1e1b00 */
[----:B--2---:R0:W1:Y:S01]  /*6df0*/  F2I.F64.TRUNC R0, R2 ;  /* 0x0000000200007311 */ /* 0x004062000030d100 */
[----:B------:R-:W-:Y:S05]  /*6e00*/  BRA `(.L_x_18353) ;  /* 0x0000000800a87947 */ /* 0x000fea0003800000 */
.L_x_18348:
        /* <DEDUP_REMOVED lines=12> */
.L_x_18362:
[----:B------:R-:W2:Y:S02]  /*6ed0*/  LDG.E.64 R2, desc[UR36][R2.64] ;  /* 0x0000002402027981 */ /* 0x000ea4000c1e1b00 */
[----:B--2---:R0:W1:Y:S01]  /*6ee0*/  F2I.F64.TRUNC R0, R2 ;  /* 0x0000000200007311 */ /* 0x004062000030d100 */
[----:B------:R-:W-:Y:S05]  /*6ef0*/  BRA `(.L_x_18353) ;  /* 0x00000008006c7947 */ /* 0x000fea0003800000 */
.L_x_18361:
        /* <DEDUP_REMOVED lines=28> */
.L_x_18364:
        /* <DEDUP_REMOVED lines=15> */
.L_x_18363:
[----:B------:R-:W2:Y:S02]  /*71b0*/  LDG.E.U16 R4, desc[UR36][R2.64] ;  /* 0x0000002402047981 */ /* 0x000ea4000c1e1500 */
[----:B--2---:R-:W-:-:S06]  /*71c0*/  IMAD.U32 R4, R4, 0x10000, RZ ;  /* 0x0001000004047824 */ /* 0x004fcc00078e00ff */
[----:B------:R-:W0:Y:S02]  /*71d0*/  F2I.FTZ.TRUNC.NTZ R4, R4 ;  /* 0x0000000400047305 */ /* 0x000e24000021f100 */
[----:B0-----:R-:W-:Y:S01]  /*71e0*/  PRMT R0, R4, 0x7610, R0 ;  /* 0x0000761004007816 */ /* 0x001fe20000000000 */
[----:B------:R-:W-:Y:S06]  /*71f0*/  BRA `(.L_x_18353) ;  /* 0x0000000400ac7947 */ /* 0x000fec0003800000 */
.L_x_18360:
        /* <DEDUP_REMOVED lines=10> */
.L_x_18367:
        /* <DEDUP_REMOVED lines=21> */
.L_x_18371:
[----:B------:R-:W-:Y:S05]  /*73f0*/  BSYNC B1 ;  /* 0x0000000000017941 */ /* 0x000fea0003800000 */
.L_x_18370:
[----:B------:R-:W-:Y:S01]  /*7400*/  IMAD.SHL.U32 R2, R2, 0x100000, RZ ;  /* 0x0010000002027824 */ /* 0x000fe200078e00ff */
[----:B------:R-:W-:-:S04]  /*7410*/  LEA R3, R0, 0x3b800000, 0x17 ;  /* 0x3b80000000037811 */ /* 0x000fc800078eb8ff */
[----:B------:R-:W-:-:S07]  /*7420*/  LOP3.LUT R4, R3, R2, R4, 0xfe, !PT ;  /* 0x0000000203047212 */ /* 0x000fce00078efe04 */
.L_x_18369:
[----:B------:R-:W-:Y:S05]  /*7430*/  BSYNC B0 ;  /* 0x0000000000007941 */ /* 0x000fea0003800000 */
.L_x_18368:
[----:B------:R-:W0:Y:S02]  /*7440*/  F2I.FTZ.TRUNC.NTZ R4, R4 ;  /* 0x0000000400047305 */ /* 0x000e24000021f100 */
[----:B0-----:R-:W-:Y:S01]  /*7450*/  PRMT R0, R4, 0x7610, R0 ;  /* 0x0000761004007816 */ /* 0x001fe20000000000 */
[----:B------:R-:W-:Y:S06]  /*7460*/  BRA `(.L_x_18353) ;  /* 0x0000000400107947 */ /* 0x000fec0003800000 */
.L_x_18366:
        /* <DEDUP_REMOVED lines=21> */
.L_x_18375:
[----:B------:R-:W-:Y:S05]  /*75c0*/  BSYNC B1 ;  /* 0x0000000000017941 */ /* 0x000fea0003800000 */
.L_x_18374:
[----:B------:R-:W-:Y:S01]  /*75d0*/  IMAD.SHL.U32 R2, R2, 0x200000, RZ ;  /* 0x0020000002027824 */ /* 0x000fe200078e00ff */
[----:B------:R-:W-:-:S04]  /*75e0*/  LEA R3, R0, 0x37800000, 0x17 ;  /* 0x3780000000037811 */ /* 0x000fc800078eb8ff */
[----:B------:R-:W-:-:S07]  /*75f0*/  LOP3.LUT R4, R3, R2, R4, 0xfe, !PT ;  /* 0x0000000203047212 */ /* 0x000fce00078efe04 */
.L_x_18373:
[----:B------:R-:W-:Y:S05]  /*7600*/  BSYNC B0 ;  /* 0x0000000000007941 */ /* 0x000fea0003800000 */
.L_x_18372:
[----:B------:R-:W0:Y:S02]  /*7610*/  F2I.FTZ.TRUNC.NTZ R4, R4 ;  /* 0x0000000400047305 */ /* 0x000e24000021f100 */
[----:B0-----:R-:W-:Y:S01]  /*7620*/  PRMT R0, R4, 0x7610, R0 ;  /* 0x0000761004007816 */ /* 0x001fe20000000000 */
[----:B------:R-:W-:Y:S06]  /*7630*/  BRA `(.L_x_18353) ;  /* 0x00000000009c7947 */ /* 0x000fec0003800000 */
.L_x_18365:
        /* <DEDUP_REMOVED lines=14> */
.L_x_18379:
[----:B------:R-:W-:Y:S05]  /*7720*/  BSYNC B0 ;  /* 0x0000000000007941 */ /* 0x000fea0003800000 */
.L_x_18378:
[----:B------:R-:W0:Y:S02]  /*7730*/  F2I.FTZ.TRUNC.NTZ R4, R4 ;  /* 0x0000000400047305 */ /* 0x000e24000021f100 */
[----:B0-----:R-:W-:Y:S01]  /*7740*/  PRMT R0, R4, 0x7610, R0 ;  /* 0x0000761004007816 */ /* 0x001fe20000000000 */
[----:B------:R-:W-:Y:S06]  /*7750*/  BRA `(.L_x_18353) ;  /* 0x0000000000547947 */ /* 0x000fec0003800000 */
.L_x_18352:
        /* <DEDUP_REMOVED lines=16> */
.L_x_18380:
[----:B------:R-:W-:Y:S01]  /*7860*/  PRMT R0, RZ, 0x7610, R0 ;  /* 0x00007610ff007816 */ /* 0x000fe20000000000 */
[----:B------:R-:W-:Y:S06]  /*7870*/  BRA `(.L_x_18353) ;  /* 0x00000000000c7947 */ /* 0x000fec0003800000 */
.L_x_18377:
[----:B------:R0:W5:Y:S01]  /*7880*/  LDG.E.U8 R0, desc[UR36][R2.64] ;  /* 0x0000002402007981 */ /* 0x000162000c1e1100 */
[----:B------:R-:W-:Y:S05]  /*7890*/  BRA `(.L_x_18353) ;  /* 0x0000000000047947 */ /* 0x000fea0003800000 */
.L_x_18376:
[----:B------:R0:W5:Y:S02]  /*78a0*/  LDG.E.U8 R0, desc[UR36][R2.64] ;  /* 0x0000002402007981 */ /* 0x000164000c1e1100 */
.L_x_18353:
        /* <DEDUP_REMOVED lines=42> */
.L_x_18384:
[----:B------:R0:W-:Y:S01]  /*7b50*/  STG.E.U8 desc[UR36][R16.64], R2 ;  /* 0x0000000210007986 */ /* 0x0001e2000c101124 */
[----:B------:R-:W-:Y:S05]  /*7b60*/  BRA `(.L_x_18386) ;  /* 0x0000000c008c7947 */ /* 0x000fea0003800000 */
.L_x_18383:
        /* <DEDUP_REMOVED lines=12> */
.L_x_18388:
[----:B------:R-:W-:-:S05]  /*7c30*/  PRMT R3, R2, 0x8880, RZ ;  /* 0x0000888002037816 */ /* 0x000fca00000000ff */
[----:B------:R3:W-:Y:S01]  /*7c40*/  STG.E desc[UR36][R16.64], R3 ;  /* 0x0000000310007986 */ /* 0x0007e2000c101924 */
[----:B------:R-:W-:Y:S05]  /*7c50*/  BRA `(.L_x_18386) ;  /* 0x0000000c00507947 */ /* 0x000fea0003800000 */
.L_x_18387:
[----:B------:R-:W-:-:S04]  /*7c60*/  PRMT R3, R2, 0x8880, RZ ;  /* 0x0000888002037816 */ /* 0x000fc800000000ff */
[----:B------:R-:W-:-:S05]  /*7c70*/  PRMT R3, R3, 0x7710, RZ ;  /* 0x0000771003037816 */ /* 0x000fca00000000ff */
[----:B------:R2:W-:Y:S01]  /*7c80*/  STG.E.U16 desc[UR36][R16.64], R3 ;  /* 0x0000000310007986 */ /* 0x0005e2000c101524 */
[----:B------:R-:W-:Y:S05]  /*7c90*/  BRA `(.L_x_18386) ;  /* 0x0000000c00407947 */ /* 0x000fea0003800000 */
.L_x_18382:
        /* <DEDUP_REMOVED lines=9> */
.L_x_18390:
[----:B------:R-:W0:Y:S02]  /*7d30*/  I2F.S8 R0, R2 ;  /* 0x0000000200007306 */ /* 0x000e240000001400 */
[----:B0-----:R-:W-:-:S05]  /*7d40*/  F2FP.F16.F32.PACK_AB R0, RZ, R0 ;  /* 0x00000000ff00723e */ /* 0x001fca00000000ff */
[----:B------:R0:W-:Y:S01]  /*7d50*/  STG.E.U16 desc[UR36][R16.64], R0 ;  /* 0x0000000010007986 */ /* 0x0001e2000c101524 */
[----:B------:R-:W-:Y:S05]  /*7d60*/  BRA `(.L_x_18386) ;  /* 0x0000000c000c7947 */ /* 0x000fea0003800000 */
.L_x_18389:
        /* <DEDUP_REMOVED lines=10> */
.L_x_18392:
[----:B------:R-:W0:Y:S02]  /*7e10*/  I2F.S8 R2, R2 ;  /* 0x0000000200027306 */ /* 0x000e240000001400 */
[----:B0-----:R-:W-:-:S04]  /*7e20*/  F2FP.F16.F32.PACK_AB R3, RZ, R2 ;  /* 0x00000002ff03723e */ /* 0x001fc800000000ff */
[----:B------:R-:W-:-:S05]  /*7e30*/  PRMT R3, R3, 0x5410, RZ ;  /* 0x0000541003037816 */ /* 0x000fca00000000ff */
[----:B------:R0:W-:Y:S01]  /*7e40*/  STG.E desc[UR36][R16.64], R3 ;  /* 0x0000000310007986 */ /* 0x0001e2000c101924 */
[----:B------:R-:W-:Y:S05]  /*7e50*/  BRA `(.L_x_18386) ;  /* 0x0000000800d07947 */ /* 0x000fea0003800000 */
.L_x_18391:
[----:B------:R-:W-:-:S04]  /*7e60*/  PRMT R2, R2, 0x8880, RZ ;  /* 0x0000888002027816 */ /* 0x000fc800000000ff */
[----:B------:R-:W-:-:S06]  /*7e70*/  PRMT R2, R2, 0x7710, RZ ;  /* 0x0000771002027816 */ /* 0x000fcc00000000ff */
[----:B------:R-:W0:Y:S02]  /*7e80*/  I2F.F64.S16 R2, R2 ;  /* 0x0000000200027312 */ /* 0x000e240000101c00 */
[----:B0-----:R0:W-:Y:S01]  /*7e90*/  STG.E.64 desc[UR36][R16.64], R2 ;  /* 0x0000000210007986 */ /* 0x0011e2000c101b24 */
[----:B------:R-:W-:Y:S05]  /*7ea0*/  BRA `(.L_x_18386) ;  /* 0x0000000800bc7947 */ /* 0x000fea0003800000 */
.L_x_18381:
        /* <DEDUP_REMOVED lines=12> */
.L_x_18395:
[----:B------:R-:W-:Y:S02]  /*7f70*/  PRMT R4, R2, 0x8880, RZ ;  /* 0x0000888002047816 */ /* 0x000fe400000000ff */
[----:B------:R-:W-:Y:S02]  /*7f80*/  CS2R R6, SRZ ;  /* 0x0000000000067805 */ /* 0x000fe4000001ff00 */
[----:B------:R-:W-:-:S06]  /*7f90*/  PRMT R4, R4, 0x7710, RZ ;  /* 0x0000771004047816 */ /* 0x000fcc00000000ff */
[----:B------:R-:W0:Y:S02]  /*7fa0*/  I2F.F64.S16 R4, R4 ;  /* 0x0000000400047312 */ /* 0x000e240000101c00 */
[----:B0-----:R0:W-:Y:S01]  /*7fb0*/  STG.E.128 desc[UR36][R16.64], R4 ;  /* 0x0000000410007986 */ /* 0x0011e2000c101d24 */
[----:B------:R-:W-:Y:S05]  /*7fc0*/  BRA `(.L_x_18386) ;  /* 0x0000000800747947 */ /* 0x000fea0003800000 */
.L_x_18394:
        /* <DEDUP_REMOVED lines=21> */
.L_x_18399:
[----:B------:R-:W-:Y:S05]  /*8120*/  BSYNC B0 ;  /* 0x0000000000007941 */ /* 0x000fea0003800000 */
.L_x_18398:
[----:B------:R-:W-:-:S05]  /*8130*/  LOP3.LUT R3, R0, R3, RZ, 0xfc, !PT ;  /* 0x0000000300037212 */ /* 0x000fca00078efcff */
[----:B------:R0:W-:Y:S01]  /*8140*/  STG.E.U8 desc[UR36][R16.64], R3 ;  /* 0x0000000310007986 */ /* 0x0001e2000c101124 */
[----:B------:R-:W-:Y:S05]  /*8150*/  BRA `(.L_x_18386) ;  /* 0x0000000800107947 */ /* 0x000fea0003800000 */
.L_x_18397:
        /* <DEDUP_REMOVED lines=13> */
.L_x_18401:
[----:B------:R-:W-:Y:S01]  /*8230*/  IMAD.MOV.U32 R0, RZ, RZ, 0x7f ;  /* 0x0000007fff007424 */ /* 0x000fe200078e00ff */
[----:B------:R-:W-:-:S04]  /*8240*/  ISETP.GT.U32.AND P0, PT, R3, 0x7f800000, PT ;  /* 0x7f8000000300780c */ /* 0x000fc80003f04070 */
[----:B------:R-:W-:-:S09]  /*8250*/  SEL R0, R0, 0x7c, P0 ;  /* 0x0000007c00007807 */ /* 0x000fd20000000000 */
.L_x_18402:
[----:B------:R-:W-:Y:S05]  /*8260*/  BSYNC B0 ;  /* 0x0000000000007941 */ /* 0x000fea0003800000 */
.L_x_18400:
[----:B------:R-:W-:-:S04]  /*8270*/  LOP3.LUT R2, R5, 0x80000000, RZ, 0xc0, !PT ;  /* 0x8000000005027812 */ /* 0x000fc800078ec0ff */
[----:B------:R-:W-:-:S04]  /*8280*/  SHF.R.U32.HI R3, RZ, 0x18, R2 ;  /* 0x00000018ff037819 */ /* 0x000fc80000011602 */
[----:B------:R-:W-:-:S05]  /*8290*/  LOP3.LUT R3, R0, R3, RZ, 0xfc, !PT ;  /* 0x0000000300037212 */ /* 0x000fca00078efcff */
[----:B------:R0:W-:Y:S01]  /*82a0*/  STG.E.U8 desc[UR36][R16.64], R3 ;  /* 0x0000000310007986 */ /* 0x0001e2000c101124 */
[----:B------:R-:W-:Y:S05]  /*82b0*/  BRA `(.L_x_18386) ;  /* 0x0000000400b87947 */ /* 0x000fea0003800000 */
.L_x_18396:
[----:B------:R-:W0:Y:S02]  /*82c0*/  I2F.S8 R0, R2 ;  /* 0x0000000200007306 */ /* 0x000e240000001400 */
[----:B0-----:R-:W-:-:S05]  /*82d0*/  F2FP.BF16.F32.PACK_AB R0, RZ, R0 ;  /* 0x00000000ff00723e */ /* 0x001fca00000010ff */
[----:B------:R0:W-:Y:S01]  /*82e0*/  STG.E.U16 desc[UR36][R16.64], R0 ;  /* 0x0000000010007986 */ /* 0x0001e2000c101524 */
[----:B------:R-:W-:Y:S05]  /*82f0*/  BRA `(.L_x_18386) ;  /* 0x0000000400a87947 */ /* 0x000fea0003800000 */
.L_x_18393:
        /* <DEDUP_REMOVED lines=12> */
.L_x_18405:
        /* <DEDUP_REMOVED lines=17> */
.L_x_18408:
[----:B------:R-:W-:-:S04]  /*84d0*/  LOP3.LUT R2, R5, 0x80000000, RZ, 0xc0, !PT ;  /* 0x8000000005027812 */ /* 0x000fc800078ec0ff */
[----:B------:R-:W-:-:S04]  /*84e0*/  SHF.R.U32.HI R3, RZ, 0x18, R2 ;  /* 0x00000018ff037819 */ /* 0x000fc80000011602 */
[----:B------:R-:W-:-:S04]  /*84f0*/  LOP3.LUT R0, R0, R3, RZ, 0xfc, !PT ;  /* 0x0000000300007212 */ /* 0x000fc800078efcff */
[----:B------:R-:W-:-:S07]  /*8500*/  PRMT R8, R0, 0x7610, R8 ;  /* 0x0000761000087816 */ /* 0x000fce0000000008 */
.L_x_18407:
[----:B------:R-:W-:Y:S05]  /*8510*/  BSYNC B0 ;  /* 0x0000000000007941 */ /* 0x000fea0003800000 */
.L_x_18406:
[----:B------:R0:W-:Y:S01]  /*8520*/  STG.E.U8 desc[UR36][R16.64], R8 ;  /* 0x0000000810007986 */ /* 0x0001e2000c101124 */
[----:B------:R-:W-:Y:S05]  /*8530*/  BRA `(.L_x_18386) ;  /* 0x0000000400187947 */ /* 0x000fea0003800000 */
.L_x_18404:
        /* <DEDUP_REMOVED lines=17> */
.L_x_18411:
[----:B------:R-:W-:-:S04]  /*8650*/  LOP3.LUT R2, R5, 0x80000000, RZ, 0xc0, !PT ;  /* 0x8000000005027812 */ /* 0x000fc800078ec0ff */
[----:B------:R-:W-:-:S04]  /*8660*/  SHF.R.U32.HI R3, RZ, 0x18, R2 ;  /* 0x00000018ff037819 */ /* 0x000fc80000011602 */
[----:B------:R-:W-:-:S04]  /*8670*/  LOP3.LUT R0, R0, R3, RZ, 0xfc, !PT ;  /* 0x0000000300007212 */ /* 0x000fc800078efcff */
[----:B------:R-:W-:-:S07]  /*8680*/  PRMT R8, R0, 0x7610, R8 ;  /* 0x0000761000087816 */ /* 0x000fce0000000008 */
.L_x_18410:
[----:B------:R-:W-:Y:S05]  /*8690*/  BSYNC B0 ;  /* 0x0000000000007941 */ /* 0x000fea0003800000 */
.L_x_18409:
[----:B------:R0:W-:Y:S01]  /*86a0*/  STG.E.U8 desc[UR36][R16.64], R8 ;  /* 0x0000000810007986 */ /* 0x0001e2000c101124 */
[----:B------:R-:W-:Y:S05]  /*86b0*/  BRA `(.L_x_18386) ;  /* 0x0000000000b87947 */ /* 0x000fea0003800000 */
.L_x_18403:
        /* <DEDUP_REMOVED lines=22> */
.L_x_18385:
        /* <DEDUP_REMOVED lines=16> */
.L_x_18414:
[----:B------:R-:W-:Y:S05]  /*8920*/  BRA `(.L_x_18386) ;  /* 0x00000000001c7947 */ /* 0x000fea0003800000 */
.L_x_18413:
[----:B------:R-:W-:-:S04]  /*8930*/  LOP3.LUT R2, R2, 0xffff, RZ, 0xc0, !PT ;  /* 0x0000ffff02027812 */ /* 0x000fc800078ec0ff */
[----:B------:R-:W-:-:S04]  /*8940*/  PRMT R2, R2, 0x8880, RZ ;  /* 0x0000888002027816 */ /* 0x000fc800000000ff */
[----:B------:R-:W-:-:S05]  /*8950*/  SHF.R.S32.HI R3, RZ, 0x1f, R2 ;  /* 0x0000001fff037819 */ /* 0x000fca0000011402 */
[----:B------:R0:W-:Y:S01]  /*8960*/  STG.E.64 desc[UR36][R16.64], R2 ;  /* 0x0000000210007986 */ /* 0x0001e2000c101b24 */
[----:B------:R-:W-:Y:S05]  /*8970*/  BRA `(.L_x_18386) ;  /* 0x0000000000087947 */ /* 0x000fea0003800000 */
.L_x_18412:
[----:B------:R-:W-:-:S05]  /*8980*/  PRMT R3, R2, 0x8880, RZ ;  /* 0x0000888002037816 */ /* 0x000fca00000000ff */
[----:B------:R0:W-:Y:S02]  /*8990*/  STG.E desc[UR36][R16.64], R3 ;  /* 0x0000000310007986 */ /* 0x0001e4000c101924 */
.L_x_18386:
[----:B------:R-:W-:-:S07]  /*89a0*/  VIADD R19, R19, 0x80 ;  /* 0x0000008013137836 */ /* 0x000fce0000000000 */
.L_x_18313:
[----:B------:R-:W-:Y:S05]  /*89b0*/  BSYNC B6 ;  /* 0x0000000000067941 */ /* 0x000fea0003800000 */
.L_x_18312:
        /* <DEDUP_REMOVED lines=358> */
.L_x_18417:
        /* <DEDUP_REMOVED lines=20> */
.L_x_18421:
[----:B------:R0:W5:Y:S01]  /*a160*/  LDG.E.U8 R22, desc[UR36][R2.64] ;  /* 0x0000002402167981 */ /* 0x000162000c1e1100 */
[----:B------:R-:W-:Y:S05]  /*a170*/  BRA `(.L_x_18423) ;  /* 0x0000000c00547947 */ /* 0x000fea0003800000 */
.L_x_18420:
        /* <DEDUP_REMOVED lines=8> */
.L_x_18425:
[----:B------:R0:W5:Y:S01]  /*a200*/  LDG.E.U8 R22, desc[UR36][R2.64] ;  /* 0x0000002402167981 */ /* 0x000162000c1e1100 */
[----:B------:R-:W-:Y:S05]  /*a210*/  BRA `(.L_x_18423) ;  /* 0x0000000c002c7947 */ /* 0x000fea0003800000 */
.L_x_18424:
[----:B------:R0:W5:Y:S01]  /*a220*/  LDG.E.U16 R22, desc[UR36][R2.64] ;  /* 0x0000002402167981 */ /* 0x000162000c1e1500 */
[----:B------:R-:W-:Y:S05]  /*a230*/  BRA `(.L_x_18423) ;  /* 0x0000000c00247947 */ /* 0x000fea0003800000 */
.L_x_18419:
        /* <DEDUP_REMOVED lines=9> */
.L_x_18427:
[----:B------:R-:W2:Y:S02]  /*a2d0*/  LDG.E.U16 R0, desc[UR36][R2.64] ;  /* 0x0000002402007981 */ /* 0x000ea4000c1e1500 */
[----:B--2---:R-:W-:-:S06]  /*a2e0*/  HADD2.F32 R0, -RZ, R0.H0_H0 ;  /* 0x20000000ff007230 */ /* 0x004fcc0000004100 */
[----:B------:R-:W0:Y:S02]  /*a2f0*/  F2I.FTZ.TRUNC.NTZ R0, R0 ;  /* 0x0000000000007305 */ /* 0x000e24000021f100 */
[----:B0-----:R-:W-:Y:S01]  /*a300*/  PRMT R22, R0, 0x7610, R22 ;  /* 0x0000761000167816 */ /* 0x001fe20000000016 */
[----:B------:R-:W-:Y:S06]  /*a310*/  BRA `(.L_x_18423) ;  /* 0x0000000800ec7947 */ /* 0x000fec0003800000 */
.L_x_18426:
        /* <DEDUP_REMOVED lines=9> */
.L_x_18429:
[----:B------:R-:W2:Y:S02]  /*a3b0*/  LDG.E.U16 R2, desc[UR36][R2.64] ;  /* 0x0000002402027981 */ /* 0x000ea4000c1e1500 */
[----:B--2---:R-:W-:-:S06]  /*a3c0*/  HADD2.F32 R0, -RZ, R2.H0_H0 ;  /* 0x20000002ff007230 */ /* 0x004fcc0000004100 */
[----:B------:R-:W0:Y:S02]  /*a3d0*/  F2I.FTZ.TRUNC.NTZ R0, R0 ;  /* 0x0000000000007305 */ /* 0x000e24000021f100 */
[----:B0-----:R-:W-:Y:S01]  /*a3e0*/  PRMT R22, R0, 0x7610, R22 ;  /* 0x0000761000167816 */ /* 0x001fe20000000016 */
[----:B------:R-:W-:Y:S06]  /*a3f0*/  BRA `(.L_x_18423) ;  /* 0x0000000800b47947 */ /* 0x000fec0003800000 */
.L_x_18428:
[----:B------:R-:W2:Y:S02]  /*a400*/  LDG.E.64 R2, desc[UR36][R2.64] ;  /* 0x0000002402027981 */ /* 0x000ea4000c1e1b00 */
[----:B--2---:R2:W3:Y:S01]  /*a410*/  F2I.F64.TRUNC R22, R2 ;  /* 0x0000000200167311 */ /* 0x0044e2000030d100 */
[----:B------:R-:W-:Y:S05]  /*a420*/  BRA `(.L_x_18423) ;  /* 0x0000000800a87947 */ /* 0x000fea0003800000 */
.L_x_18418:
        /* <DEDUP_REMOVED lines=12> */
.L_x_18432:
[----:B------:R-:W2:Y:S02]  /*a4f0*/  LDG.E.64 R2, desc[UR36][R2.64] ;  /* 0x0000002402027981 */ /* 0x000ea4000c1e1b00 */
[----:B--2---:R0:W1:Y:S01]  /*a500*/  F2I.F64.TRUNC R22, R2 ;  /* 0x0000000200167311 */ /* 0x004062000030d100 */
[----:B------:R-:W-:Y:S05]  /*a510*/  BRA `(.L_x_18423) ;  /* 0x00000008006c7947 */ /* 0x000fea0003800000 */
.L_x_18431:
        /* <DEDUP_REMOVED lines=28> */
.L_x_18434:
        /* <DEDUP_REMOVED lines=15> */
.L_x_18433:
[----:B------:R-:W2:Y:S02]  /*a7d0*/  LDG.E.U16 R0, desc[UR36][R2.64] ;  /* 0x0000002402007981 */ /* 0x000ea4000c1e1500 */
[----:B--2---:R-:W-:-:S06]  /*a7e0*/  IMAD.U32 R0, R0, 0x10000, RZ ;  /* 0x0001000000007824 */ /* 0x004fcc00078e00ff */
[----:B------:R-:W0:Y:S02]  /*a7f0*/  F2I.FTZ.TRUNC.NTZ R0, R0 ;  /* 0x0000000000007305 */ /* 0x000e24000021f100 */
[----:B0-----:R-:W-:Y:S01]  /*a800*/  PRMT R22, R0, 0x7610, R22 ;  /* 0x0000761000167816 */ /* 0x001fe20000000016 */
[----:B------:R-:W-:Y:S06]  /*a810*/  BRA `(.L_x_18423) ;  /* 0x0000000400ac7947 */ /* 0x000fec0003800000 */
.L_x_18430:
        /* <DEDUP_REMOVED lines=10> */
.L_x_18437:
        /* <DEDUP_REMOVED lines=21> */
.L_x_18441:
[----:B------:R-:W-:Y:S05]  /*aa10*/  BSYNC B1 ;  /* 0x0000000000017941 */ /* 0x000fea0003800000 */
.L_x_18440:
[----:B------:R-:W-:Y:S01]  /*aa20*/  LEA R3, R0, 0x3b800000, 0x17 ;  /* 0x3b80000000037811 */ /* 0x000fe200078eb8ff */
[----:B------:R-:W-:-:S05]  /*aa30*/  IMAD.SHL.U32 R0, R2, 0x100000, RZ ;  /* 0x0010000002007824 */ /* 0x000fca00078e00ff */
[----:B------:R-:W-:-:S07]  /*aa40*/  LOP3.LUT R0, R3, R0, R4, 0xfe, !PT ;  /* 0x0000000003007212 */ /* 0x000fce00078efe04 */
.L_x_18439:
[----:B------:R-:W-:Y:S05]  /*aa50*/  BSYNC B0 ;  /* 0x0000000000007941 */ /* 0x000fea0003800000 */
.L_x_18438:
[----:B------:R-:W0:Y:S02]  /*aa60*/  F2I.FTZ.TRUNC.NTZ R0, R0 ;  /* 0x0000000000007305 */ /* 0x000e24000021f100 */
[----:B0-----:R-:W-:Y:S01]  /*aa70*/  PRMT R22, R0, 0x7610, R22 ;  /* 0x0000761000167816 */ /* 0x001fe20000000016 */
[----:B------:R-:W-:Y:S06]  /*aa80*/  BRA `(.L_x_18423) ;  /* 0x0000000400107947 */ /* 0x000fec0003800000 */
.L_x_18436:
        /* <DEDUP_REMOVED lines=21> */
.L_x_18445:
[----:B------:R-:W-:Y:S05]  /*abe0*/  BSYNC B1 ;  /* 0x0000000000017941 */ /* 0x000fea0003800000 */
.L_x_18444:
[----:B------:R-:W-:Y:S01]  /*abf0*/  LEA R3, R0, 0x37800000, 0x17 ;  /* 0x3780000000037811 */ /* 0x000fe200078eb8ff */
[----:B------:R-:W-:-:S05]  /*ac00*/  IMAD.SHL.U32 R0, R2, 0x200000, RZ ;  /* 0x0020000002007824 */ /* 0x000fca00078e00ff */
[----:B------:R-:W-:-:S07]  /*ac10*/  LOP3.LUT R0, R3, R0, R4, 0xfe, !PT ;  /* 0x0000000003007212 */ /* 0x000fce00078efe04 */
.L_x_18443:
[----:B------:R-:W-:Y:S05]  /*ac20*/  BSYNC B0 ;  /* 0x0000000000007941 */ /* 0x000fea0003800000 */
.L_x_18442:
[----:B------:R-:W0:Y:S02]  /*ac30*/  F2I.FTZ.TRUNC.NTZ R0, R0 ;  /* 0x0000000000007305 */ /* 0x000e24000021f100 */
[----:B0-----:R-:W-:Y:S01]  /*ac40*/  PRMT R22, R0, 0x7610, R22 ;  /* 0x0000761000167816 */ /* 0x001fe20000000016 */
[----:B------:R-:W-:Y:S06]  /*ac50*/  BRA `(.L_x_18423) ;  /* 0x00000000009c7947 */ /* 0x000fec0003800000 */
.L_x_18435:
        /* <DEDUP_REMOVED lines=14> */
.L_x_18449:
[----:B------:R-:W-:Y:S05]  /*ad40*/  BSYNC B0 ;  /* 0x0000000000007941 */ /* 0x000fea0003800000 */
.L_x_18448:
[----:B------:R-:W0:Y:S02]  /*ad50*/  F2I.FTZ.TRUNC.NTZ R0, R0 ;  /* 0x0000000000007305 */ /* 0x000e24000021f100 */
[----:B0-----:R-:W-:Y:S01]  /*ad60*/  PRMT R22, R0, 0x7610, R22 ;  /* 0x0000761000167816 */ /* 0x001fe20000000016 */
[----:B------:R-:W-:Y:S06]  /*ad70*/  BRA `(.L_x_18423) ;  /* 0x0000000000547947 */ /* 0x000fec0003800000 */
.L_x_18422:
        /* <DEDUP_REMOVED lines=16> */
.L_x_18450:
[----:B------:R-:W-:Y:S01]  /*ae80*/  PRMT R22, RZ, 0x7610, R22 ;  /* 0x00007610ff167816 */ /* 0x000fe20000000016 */
[----:B------:R-:W-:Y:S06]  /*ae90*/  BRA `(.L_x_18423) ;  /* 0x00000000000c7947 */ /* 0x000fec0003800000 */
.L_x_18447:
[----:B------:R0:W5:Y:S01]  /*aea0*/  LDG.E.U8 R22, desc[UR36][R2.64] ;  /* 0x0000002402167981 */ /* 0x000162000c1e1100 */
[----:B------:R-:W-:Y:S05]  /*aeb0*/  BRA `(.L_x_18423) ;  /* 0x0000000000047947 */ /* 0x000fea0003800000 */
.L_x_18446:
[----:B------:R0:W5:Y:S02]  /*aec0*/  LDG.E.U8 R22, desc[UR36][R2.64] ;  /* 0x0000002402167981 */ /* 0x000164000c1e1100 */
.L_x_18423:
        /* <DEDUP_REMOVED lines=17> */
.L_x_18454:
[----:B------:R0:W5:Y:S01]  /*afe0*/  LDG.E.U8 R0, desc[UR36][R2.64] ;  /* 0x0000002402007981 */ /* 0x000162000c1e1100 */
[----:B------:R-:W-:Y:S05]  /*aff0*/  BRA `(.L_x_18456) ;  /* 0x0000000c00547947 */ /* 0x000fea0003800000 */
.L_x_18453:
        /* <DEDUP_REMOVED lines=8> */
.L_x_18458:
[----:B------:R0:W5:Y:S01]  /*b080*/  LDG.E.U8 R0, desc[UR36][R2.64] ;  /* 0x0000002402007981 */ /* 0x000162000c1e1100 */
[----:B------:R-:W-:Y:S05]  /*b090*/  BRA `(.L_x_18456) ;  /* 0x0000000c002c7947 */ /* 0x000fea0003800000 */
.L_x_18457:
[----:B------:R0:W5:Y:S01]  /*b0a0*/  LDG.E.U16 R0, desc[UR36][R2.64] ;  /* 0x0000002402007981 */ /* 0x000162000c1e1500 */
[----:B------:R-:W-:Y:S05]  /*b0b0*/  BRA `(.L_x_18456) ;  /* 0x0000000c00247947 */ /* 0x000fea0003800000 */
.L_x_18452:
        /* <DEDUP_REMOVED lines=9> */
.L_x_18460:
[----:B------:R-:W2:Y:S02]  /*b150*/  LDG.E.U16 R4, desc[UR36][R2.64] ;  /* 0x0000002402047981 */ /* 0x000ea4000c1e1500 */
[----:B--2---:R-:W-:-:S06]  /*b160*/  HADD2.F32 R4, -RZ, R4.H0_H0 ;  /* 0x20000004ff047230 */ /* 0x004fcc0000004100 */
[----:B------:R-:W0:Y:S02]  /*b170*/  F2I.FTZ.TRUNC.NTZ R4, R4 ;  /* 0x0000000400047305 */ /* 0x000e24000021f100 */
[----:B0-----:R-:W-:Y:S01]  /*b180*/  PRMT R0, R4, 0x7610, R0 ;  /* 0x0000761004007816 */ /* 0x001fe20000000000 */
[----:B------:R-:W-:Y:S06]  /*b190*/  BRA `(.L_x_18456) ;  /* 0x0000000800ec7947 */ /* 0x000fec0003800000 */
.L_x_18459:
        /* <DEDUP_REMOVED lines=9> */
.L_x_18462:
[----:B------:R-:W2:Y:S02]  /*b230*/  LDG.E.U16 R2, desc[UR36][R2.64] ;  /* 0x0000002402027981 */ /* 0x000ea4000c1e1500 */
[----:B--2---:R-:W-:-:S06]  /*b240*/  HADD2.F32 R4, -RZ, R2.H0_H0 ;  /* 0x20000002ff047230 */ /* 0x004fcc0000004100 */
[----:B------:R-:W0:Y:S02]  /*b250*/  F2I.FTZ.TRUNC.NTZ R4, R4 ;  /* 0x0000000400047305 */ /* 0x000e24000021f100 */
[----:B0-----:R-:W-:Y:S01]  /*b260*/  PRMT R0, R4, 0x7610, R0 ;  /* 0x0000761004007816 */ /* 0x001fe20000000000 */
[----:B------:R-:W-:Y:S06]  /*b270*/  BRA `(.L_x_18456) ;  /* 0x0000000800b47947 */ /* 0x000fec0003800000 */
.L_x_18461:
[----:B------:R-:W2:Y:S02]  /*b280*/  LDG.E.64 R2, desc[UR36][R2.64] ;  /* 0x0000002402027981 */ /* 0x000ea4000c1e1b00 */
[----:B--2---:R0:W1:Y:S01]  /*b290*/  F2I.F64.TRUNC R0, R2 ;  /* 0x0000000200007311 */ /* 0x004062000030d100 */
[----:B------:R-:W-:Y:S05]  /*b2a0*/  BRA `(.L_x_18456) ;  /* 0x0000000800a87947 */ /* 0x000fea0003800000 */
.L_x_18451:
        /* <DEDUP_REMOVED lines=12> */
.L_x_18465:
[----:B------:R-:W2:Y:S02]  /*b370*/  LDG.E.64 R2, desc[UR36][R2.64] ;  /* 0x0000002402027981 */ /* 0x000ea4000c1e1b00 */
[----:B--2---:R0:W1:Y:S01]  /*b380*/  F2I.F64.TRUNC R0, R2 ;  /* 0x0000000200007311 */ /* 0x004062000030d100 */
[----:B------:R-:W-:Y:S05]  /*b390*/  BRA `(.L_x_18456) ;  /* 0x00000008006c7947 */ /* 0x000fea0003800000 */
.L_x_18464:
        /* <DEDUP_REMOVED lines=28> */
.L_x_18467:
        /* <DEDUP_REMOVED lines=15> */
.L_x_18466:
[----:B------:R-:W2:Y:S02]  /*b650*/  LDG.E.U16 R4, desc[UR36][R2.64] ;  /* 0x0000002402047981 */ /* 0x000ea4000c1e1500 */
[----:B--2---:R-:W-:-:S06]  /*b660*/  IMAD.U32 R4, R4, 0x10000, RZ ;  /* 0x0001000004047824 */ /* 0x004fcc00078e00ff */
[----:B------:R-:W0:Y:S02]  /*b670*/  F2I.FTZ.TRUNC.NTZ R4, R4 ;  /* 0x0000000400047305 */ /* 0x000e24000021f100 */
[----:B0-----:R-:W-:Y:S01]  /*b680*/  PRMT R0, R4, 0x7610, R0 ;  /* 0x0000761004007816 */ /* 0x001fe20000000000 */
[----:B------:R-:W-:Y:S06]  /*b690*/  BRA `(.L_x_18456) ;  /* 0x0000000400ac7947 */ /* 0x000fec0003800000 */
.L_x_18463:
        /* <DEDUP_REMOVED lines=10> */
.L_x_18470:
        /* <DEDUP_REMOVED lines=21> */
.L_x_18474:
[----:B------:R-:W-:Y:S05]  /*b890*/  BSYNC B1 ;  /* 0x0000000000017941 */ /* 0x000fea0003800000 */
.L_x_18473:
[----:B------:R-:W-:Y:S01]  /*b8a0*/  IMAD.SHL.U32 R2, R2, 0x100000, RZ ;  /* 0x0010000002027824 */ /* 0x000fe200078e00ff */
[----:B------:R-:W-:-:S04]  /*b8b0*/  LEA R3, R0, 0x3b800000, 0x17 ;  /* 0x3b80000000037811 */ /* 0x000fc800078eb8ff */
[----:B------:R-:W-:-:S07]  /*b8c0*/  LOP3.LUT R4, R3, R2, R4, 0xfe, !PT ;  /* 0x0000000203047212 */ /* 0x000fce00078efe04 */
.L_x_18472:
[----:B------:R-:W-:Y:S05]  /*b8d0*/  BSYNC B0 ;  /* 0x0000000000007941 */ /* 0x000fea0003800000 */
.L_x_18471:
[----:B------:R-:W0:Y:S02]  /*b8e0*/  F2I.FTZ.TRUNC.NTZ R4, R4 ;  /* 0x0000000400047305 */ /* 0x000e24000021f100 */
[----:B0-----:R-:W-:Y:S01]  /*b8f0*/  PRMT R0, R4, 0x7610, R0 ;  /* 0x0000761004007816 */ /* 0x001fe20000000000 */
[----:B------:R-:W-:Y:S06]  /*b900*/  BRA `(.L_x_18456) ;  /* 0x0000000400107947 */ /* 0x000fec0003800000 */
.L_x_18469:
        /* <DEDUP_REMOVED lines=21> */
.L_x_18478:
[----:B------:R-:W-:Y:S05]  /*ba60*/  BSYNC B1 ;  /* 0x0000000000017941 */ /* 0x000fea0003800000 */
.L_x_18477:
[----:B------:R-:W-:Y:S01]  /*ba70*/  IMAD.SHL.U32 R2, R2, 0x200000, RZ ;  /* 0x0020000002027824 */ /* 0x000fe200078e00ff */
[----:B------:R-:W-:-:S04]  /*ba80*/  LEA R3, R0, 0x37800000, 0x17 ;  /* 0x3780000000037811 */ /* 0x000fc800078eb8ff */
[----:B------:R-:W-:-:S07]  /*ba90*/  LOP3.LUT R4, R3, R2, R4, 0xfe, !PT ;  /* 0x0000000203047212 */ /* 0x000fce00078efe04 */
.L_x_18476:
[----:B------:R-:W-:Y:S05]  /*baa0*/  BSYNC B0 ;  /* 0x0000000000007941 */ /* 0x000fea0003800000 */
.L_x_18475:
[----:B------:R-:W0:Y:S02]  /*bab0*/  F2I.FTZ.TRUNC.NTZ R4, R4 ;  /* 0x0000000400047305 */ /* 0x000e24000021f100 */
[----:B0-----:R-:W-:Y:S01]  /*bac0*/  PRMT R0, R4, 0x7610, R0 ;  /* 0x0000761004007816 */ /* 0x001fe20000000000 */
[----:B------:R-:W-:Y:S06]  /*bad0*/  BRA `(.L_x_18456) ;  /* 0x00000000009c7947 */ /* 0x000fec0003800000 */
.L_x_18468:
        /* <DEDUP_REMOVED lines=14> */
.L_x_18482:
[----:B------:R-:W-:Y:S05]  /*bbc0*/  BSYNC B0 ;  /* 0x0000000000007941 */ /* 0x000fea0003800000 */
.L_x_18481:
[----:B------:R-:W0:Y:S02]  /*bbd0*/  F2I.FTZ.TRUNC.NTZ R4, R4 ;  /* 0x0000000400047305 */ /* 0x000e24000021f100 */
[----:B0-----:R-:W-:Y:S01]  /*bbe0*/  PRMT R0, R4, 0x7610, R0 ;  /* 0x0000761004007816 */ /* 0x001fe20000000000 */
[----:B------:R-:W-:Y:S06]  /*bbf0*/  BRA `(.L_x_18456) ;  /* 0x0000000000547947 */ /* 0x000fec0003800000 */
.L_x_18455:
        /* <DEDUP_REMOVED lines=16> */
.L_x_18483:
[----:B------:R-:W-:Y:S01]  /*bd00*/  PRMT R0, RZ, 0x7610, R0 ;  /* 0x00007610ff007816 */ /* 0x000fe20000000000 */
[----:B------:R-:W-:Y:S06]  /*bd10*/  BRA `(.L_x_18456) ;  /* 0x00000000000c7947 */ /* 0x000fec0003800000 */
.L_x_18480:
[----:B------:R0:W5:Y:S01]  /*bd20*/  LDG.E.U8 R0, desc[UR36][R2.64] ;  /* 0x0000002402007981 */ /* 0x000162000c1e1100 */
[----:B------:R-:W-:Y:S05]  /*bd30*/  BRA `(.L_x_18456) ;  /* 0x0000000000047947 */ /* 0x000fea0003800000 */
.L_x_18479:
[----:B------:R0:W5:Y:S02]  /*bd40*/  LDG.E.U8 R0, desc[UR36][R2.64] ;  /* 0x0000002402007981 */ /* 0x000164000c1e1100 */
.L_x_18456:
[----:B-1--45:R-:W-:Y:S02]  /*bd50*/  LOP3.LUT R0, R0, 0xffff, RZ, 0xc0, !PT ;  /* 0x0000ffff00007812 */ /* 0x032fe400078ec0ff */
[----:B---3--:R-:W-:Y:S02]  /*bd60*/  LOP3.LUT R22, R22, 0xffff, RZ, 0xc0, !PT ;  /* 0x0000ffff16167812 */ /* 0x008fe400078ec0ff */
        /* <DEDUP_REMOVED lines=40> */
.L_x_18487:
[----:B------:R0:W-:Y:S01]  /*bff0*/  STG.E.U8 desc[UR36][R16.64], R2 ;  /* 0x0000000210007986 */ /* 0x0001e2000c101124 */
[----:B------:R-:W-:Y:S05]  /*c000*/  BRA `(.L_x_18489) ;  /* 0x0000000c008c7947 */ /* 0x000fea0003800000 */
.L_x_18486:
        /* <DEDUP_REMOVED lines=12> */
.L_x_18491:
[----:B------:R-:W-:-:S05]  /*c0d0*/  PRMT R3, R2, 0x8880, RZ ;  /* 0x0000888002037816 */ /* 0x000fca00000000ff */
[----:B------:R0:W-:Y:S01]  /*c0e0*/  STG.E desc[UR36][R16.64], R3 ;  /* 0x0000000310007986 */ /* 0x0001e2000c101924 */
[----:B------:R-:W-:Y:S05]  /*c0f0*/  BRA `(.L_x_18489) ;  /* 0x0000000c00507947 */ /* 0x000fea0003800000 */
.L_x_18490:
[----:B------:R-:W-:-:S04]  /*c100*/  PRMT R3, R2, 0x8880, RZ ;  /* 0x0000888002037816 */ /* 0x000fc800000000ff */
[----:B------:R-:W-:-:S05]  /*c110*/  PRMT R3, R3, 0x7710, RZ ;  /* 0x0000771003037816 */ /* 0x000fca00000000ff */
[----:B------:R0:W-:Y:S01]  /*c120*/  STG.E.U16 desc[UR36][R16.64], R3 ;  /* 0x0000000310007986 */ /* 0x0001e2000c101524 */
[----:B------:R-:W-:Y:S05]  /*c130*/  BRA `(.L_x_18489) ;  /* 0x0000000c00407947 */ /* 0x000fea0003800000 */
.L_x_18485:
        /* <DEDUP_REMOVED lines=9> */
.L_x_18493:
[----:B------:R-:W0:Y:S02]  /*c1d0*/  I2F.S8 R0, R2 ;  /* 0x0000000200007306 */ /* 0x000e240000001400 */
[----:B0-----:R-:W-:-:S05]  /*c1e0*/  F2FP.F16.F32.PACK_AB R0, RZ, R0 ;  /* 0x00000000ff00723e */ /* 0x001fca00000000ff */
[----:B------:R0:W-:Y:S01]  /*c1f0*/  STG.E.U16 desc[UR36][R16.64], R0 ;  /* 0x0000000010007986 */ /* 0x0001e2000c101524 */
[----:B------:R-:W-:Y:S05]  /*c200*/  BRA `(.L_x_18489) ;  /* 0x0000000c000c7947 */ /* 0x000fea0003800000 */
.L_x_18492:
        /* <DEDUP_REMOVED lines=10> */
.L_x_18495:
[----:B------:R-:W0:Y:S02]  /*c2b0*/  I2F.S8 R2, R2 ;  /* 0x0000000200027306 */ /* 0x000e240000001400 */
[----:B0-----:R-:W-:-:S04]  /*c2c0*/  F2FP.F16.F32.PACK_AB R3, RZ, R2 ;  /* 0x00000002ff03723e */ /* 0x001fc800000000ff */
[----:B------:R-:W-:-:S05]  /*c2d0*/  PRMT R3, R3, 0x5410, RZ ;  /* 0x0000541003037816 */ /* 0x000fca00000000ff */
[----:B------:R0:W-:Y:S01]  /*c2e0*/  STG.E desc[UR36][R16.64], R3 ;  /* 0x0000000310007986 */ /* 0x0001e2000c101924 */
[----:B------:R-:W-:Y:S05]  /*c2f0*/  BRA `(.L_x_18489) ;  /* 0x0000000800d07947 */ /* 0x000fea0003800000 */
.L_x_18494:
[----:B------:R-:W-:-:S04]  /*c300*/  PRMT R2, R2, 0x8880, RZ ;  /* 0x0000888002027816 */ /* 0x000fc800000000ff */
[----:B------:R-:W-:-:S06]  /*c310*/  PRMT R2, R2, 0x7710, RZ ;  /* 0x0000771002027816 */ /* 0x000fcc00000000ff */
[----:B------:R-:W0:Y:S02]  /*c320*/  I2F.F64.S16 R2, R2 ;  /* 0x0000000200027312 */ /* 0x000e240000101c00 */
[----:B0-----:R0:W-:Y:S01]  /*c330*/  STG.E.64 desc[UR36][R16.64], R2 ;  /* 0x0000000210007986 */ /* 0x0011e2000c101b24 */
[----:B------:R-:W-:Y:S05]  /*c340*/  BRA `(.L_x_18489) ;  /* 0x0000000800bc7947 */ /* 0x000fea0003800000 */
.L_x_18484:
        /* <DEDUP_REMOVED lines=12> */
.L_x_18498:
[----:B------:R-:W-:Y:S02]  /*c410*/  PRMT R4, R2, 0x8880, RZ ;  /* 0x0000888002047816 */ /* 0x000fe400000000ff */
[----:B------:R-:W-:Y:S02]  /*c420*/  CS2R R6, SRZ ;  /* 0x0000000000067805 */ /* 0x000fe4000001ff00 */
[----:B------:R-:W-:-:S06]  /*c430*/  PRMT R4, R4, 0x7710, RZ ;  /* 0x0000771004047816 */ /* 0x000fcc00000000ff */
[----:B------:R-:W0:Y:S02]  /*c440*/  I2F.F64.S16 R4, R4 ;  /* 0x0000000400047312 */ /* 0x000e240000101c00 */
[----:B0-----:R0:W-:Y:S01]  /*c450*/  STG.E.128 desc[UR36][R16.64], R4 ;  /* 0x0000000410007986 */ /* 0x0011e2000c101d24 */
[----:B------:R-:W-:Y:S05]  /*c460*/  BRA `(.L_x_18489) ;  /* 0x0000000800747947 */ /* 0x000fea0003800000 */
.L_x_18497:
        /* <DEDUP_REMOVED lines=21> */
.L_x_18502:
[----:B------:R-:W-:Y:S05]  /*c5c0*/  BSYNC B0 ;  /* 0x0000000000007941 */ /* 0x000fea0003800000 */
.L_x_18501:
[----:B------:R-:W-:-:S05]  /*c5d0*/  LOP3.LUT R3, R0, R3, RZ, 0xfc, !PT ;  /* 0x0000000300037212 */ /* 0x000fca00078efcff */
[----:B------:R0:W-:Y:S01]  /*c5e0*/  STG.E.U8 desc[UR36][R16.64], R3 ;  /* 0x0000000310007986 */ /* 0x0001e2000c101124 */
[----:B------:R-:W-:Y:S05]  /*c5f0*/  BRA `(.L_x_18489) ;  /* 0x0000000800107947 */ /* 0x000fea0003800000 */
.L_x_18500:
        /* <DEDUP_REMOVED lines=13> */
.L_x_18504:
[----:B------:R-:W-:Y:S01]  /*c6d0*/  IMAD.MOV.U32 R0, RZ, RZ, 0x7f ;  /* 0x0000007fff007424 */ /* 0x000fe200078e00ff */
[----:B------:R-:W-:-:S04]  /*c6e0*/  ISETP.GT.U32.AND P0, PT, R3, 0x7f800000, PT ;  /* 0x7f8000000300780c */ /* 0x000fc80003f04070 */
[----:B------:R-:W-:-:S09]  /*c6f0*/  SEL R0, R0, 0x7c, P0 ;  /* 0x0000007c00007807 */ /* 0x000fd20000000000 */
.L_x_18505:
[----:B------:R-:W-:Y:S05]  /*c700*/  BSYNC B0 ;  /* 0x0000000000007941 */ /* 0x000fea0003800000 */
.L_x_18503:
[----:B------:R-:W-:-:S04]  /*c710*/  LOP3.LUT R2, R5, 0x80000000, RZ, 0xc0, !PT ;  /* 0x8000000005027812 */ /* 0x000fc800078ec0ff */
[----:B------:R-:W-:-:S04]  /*c720*/  SHF.R.U32.HI R3, RZ, 0x18, R2 ;  /* 0x00000018ff037819 */ /* 0x000fc80000011602 */
[----:B------:R-:W-:-:S05]  /*c730*/  LOP3.LUT R3, R0, R3, RZ, 0xfc, !PT ;  /* 0x0000000300037212 */ /* 0x000fca00078efcff */
[----:B------:R0:W-:Y:S01]  /*c740*/  STG.E.U8 desc[UR36][R16.64], R3 ;  /* 0x0000000310007986 */ /* 0x0001e2000c101124 */
[----:B------:R-:W-:Y:S05]  /*c750*/  BRA `(.L_x_18489) ;  /* 0x0000000400b87947 */ /* 0x000fea0003800000 */
.L_x_18499:
[----:B------:R-:W0:Y:S02]  /*c760*/  I2F.S8 R0, R2 ;  /* 0x0000000200007306 */ /* 0x000e240000001400 */
[----:B0-----:R-:W-:-:S05]  /*c770*/  F2FP.BF16.F32.PACK_AB R0, RZ, R0 ;  /* 0x00000000ff00723e */ /* 0x001fca00000010ff */
[----:B------:R0:W-:Y:S01]  /*c780*/  STG.E.U16 desc[UR36][R16.64], R0 ;  /* 0x0000000010007986 */ /* 0x0001e2000c101524 */
[----:B------:R-:W-:Y:S05]  /*c790*/  BRA `(.L_x_18489) ;  /* 0x0000000400a87947 */ /* 0x000fea0003800000 */
.L_x_18496:
        /* <DEDUP_REMOVED lines=12> */
.L_x_18508:
        /* <DEDUP_REMOVED lines=17> */
.L_x_18511:
[----:B------:R-:W-:-:S04]  /*c970*/  LOP3.LUT R2, R5, 0x80000000, RZ, 0xc0, !PT ;  /* 0x8000000005027812 */ /* 0x000fc800078ec0ff */
[----:B------:R-:W-:-:S04]  /*c980*/  SHF.R.U32.HI R3, RZ, 0x18, R2 ;  /* 0x00000018ff037819 */ /* 0x000fc80000011602 */
[----:B------:R-:W-:-:S04]  /*c990*/  LOP3.LUT R0, R0, R3, RZ, 0xfc, !PT ;  /* 0x0000000300007212 */ /* 0x000fc800078efcff */
[----:B------:R-:W-:-:S07]  /*c9a0*/  PRMT R8, R0, 0x7610, R8 ;  /* 0x0000761000087816 */ /* 0x000fce0000000008 */
.L_x_18510:
[----:B------:R-:W-:Y:S05]  /*c9b0*/  BSYNC B0 ;  /* 0x0000000000007941 */ /* 0x000fea0003800000 */
.L_x_18509:
[----:B------:R3:W-:Y:S01]  /*c9c0*/  STG.E.U8 desc[UR36][R16.64], R8 ;  /* 0x0000000810007986 */ /* 0x0007e2000c101124 */
[----:B------:R-:W-:Y:S05]  /*c9d0*/  BRA `(.L_x_18489) ;  /* 0x0000000400187947 */ /* 0x000fea0003800000 */
.L_x_18507:
        /* <DEDUP_REMOVED lines=17> */
.L_x_18514:
[----:B------:R-:W-:-:S04]  /*caf0*/  LOP3.LUT R2, R5, 0x80000000, RZ, 0xc0, !PT ;  /* 0x8000000005027812 */ /* 0x000fc800078ec0ff */
[----:B------:R-:W-:-:S04]  /*cb00*/  SHF.R.U32.HI R3, RZ, 0x18, R2 ;  /* 0x00000018ff037819 */ /* 0x000fc80000011602 */
[----:B------:R-:W-:-:S04]  /*cb10*/  LOP3.LUT R0, R0, R3, RZ, 0xfc, !PT ;  /* 0x0000000300007212 */ /* 0x000fc800078efcff */
[----:B------:R-:W-:-:S07]  /*cb20*/  PRMT R8, R0, 0x7610, R8 ;  /* 0x0000761000087816 */ /* 0x000fce0000000008 */
.L_x_18513:
[----:B------:R-:W-:Y:S05]  /*cb30*/  BSYNC B0 ;  /* 0x0000000000007941 */ /* 0x000fea0003800000 */
.L_x_18512:
[----:B------:R0:W-:Y:S01]  /*cb40*/  STG.E.U8 desc[UR36][R16.64], R8 ;  /* 0x0000000810007986 */ /* 0x0001e2000c101124 */
[----:B------:R-:W-:Y:S05]  /*cb50*/  BRA `(.L_x_18489) ;  /* 0x0000000000b87947 */ /* 0x000fea0003800000 */
.L_x_18506:
        /* <DEDUP_REMOVED lines=22> */
.L_x_18488:
        /* <DEDUP_REMOVED lines=16> */
.L_x_18517:
[----:B------:R-:W-:Y:S05]  /*cdc0*/  BRA `(.L_x_18489) ;  /* 0x00000000001c7947 */ /* 0x000fea0003800000 */
.L_x_18516:
[----:B------:R-:W-:-:S04]  /*cdd0*/  LOP3.LUT R2, R2, 0xffff, RZ, 0xc0, !PT ;  /* 0x0000ffff02027812 */ /* 0x000fc800078ec0ff */
[----:B------:R-:W-:-:S04]  /*cde0*/  PRMT R2, R2, 0x8880, RZ ;  /* 0x0000888002027816 */ /* 0x000fc800000000ff */
[----:B------:R-:W-:-:S05]  /*cdf0*/  SHF.R.S32.HI R3, RZ, 0x1f, R2 ;  /* 0x0000001fff037819 */ /* 0x000fca0000011402 */
[----:B------:R1:W-:Y:S01]  /*ce00*/  STG.E.64 desc[UR36][R16.64], R2 ;  /* 0x0000000210007986 */ /* 0x0003e2000c101b24 */
[----:B------:R-:W-:Y:S05]  /*ce10*/  BRA `(.L_x_18489) ;  /* 0x0000000000087947 */ /* 0x000fea0003800000 */
.L_x_18515:
[----:B------:R-:W-:-:S05]  /*ce20*/  PRMT R3, R2, 0x8880, RZ ;  /* 0x0000888002037816 */ /* 0x000fca00000000ff */
[----:B------:R0:W-:Y:S02]  /*ce30*/  STG.E desc[UR36][R16.64], R3 ;  /* 0x0000000310007986 */ /* 0x0001e4000c101924 */
.L_x_18489:
[----:B------:R-:W-:-:S07]  /*ce40*/  VIADD R19, R19, 0x80 ;  /* 0x0000008013137836 */ /* 0x000fce0000000000 */
.L_x_18416:
[----:B------:R-:W-:Y:S05]  /*ce50*/  BSYNC B6 ;  /* 0x0000000000067941 */ /* 0x000fea0003800000 */
.L_x_18415:
        /* <DEDUP_REMOVED lines=357> */
.L_x_18518:
        /* <DEDUP_REMOVED lines=20> */
.L_x_18522:
[----:B------:R0:W5:Y:S01]  /*e5f0*/  LDG.E.U8 R19, desc[UR36][R2.64] ;  /* 0x0000002402137981 */ /* 0x000162000c1e1100 */
[----:B------:R-:W-:Y:S05]  /*e600*/  BRA `(.L_x_18524) ;  /* 0x0000000c00547947 */ /* 0x000fea0003800000 */
.L_x_18521:
        /* <DEDUP_REMOVED lines=8> */
.L_x_18526:
[----:B------:R0:W5:Y:S01]  /*e690*/  LDG.E.U8 R19, desc[UR36][R2.64] ;  /* 0x0000002402137981 */ /* 0x000162000c1e1100 */
[----:B------:R-:W-:Y:S05]  /*e6a0*/  BRA `(.L_x_18524) ;  /* 0x0000000c002c7947 */ /* 0x000fea0003800000 */
.L_x_18525:
[----:B------:R0:W5:Y:S01]  /*e6b0*/  LDG.E.U16 R19, desc[UR36][R2.64] ;  /* 0x0000002402137981 */ /* 0x000162000c1e1500 */
[----:B------:R-:W-:Y:S05]  /*e6c0*/  BRA `(.L_x_18524) ;  /* 0x0000000c00247947 */ /* 0x000fea0003800000 */
.L_x_18520:
        /* <DEDUP_REMOVED lines=9> */
.L_x_18528:
[----:B------:R-:W2:Y:S02]  /*e760*/  LDG.E.U16 R0, desc[UR36][R2.64] ;  /* 0x0000002402007981 */ /* 0x000ea4000c1e1500 */
[----:B--2---:R-:W-:-:S06]  /*e770*/  HADD2.F32 R0, -RZ, R0.H0_H0 ;  /* 0x20000000ff007230 */ /* 0x004fcc0000004100 */
[----:B------:R-:W0:Y:S02]  /*e780*/  F2I.FTZ.TRUNC.NTZ R0, R0 ;  /* 0x0000000000007305 */ /* 0x000e24000021f100 */
[----:B0-----:R-:W-:Y:S01]  /*e790*/  PRMT R19, R0, 0x7610, R19 ;  /* 0x0000761000137816 */ /* 0x001fe20000000013 */
[----:B------:R-:W-:Y:S06]  /*e7a0*/  BRA `(.L_x_18524) ;  /* 0x0000000800ec7947 */ /* 0x000fec0003800000 */
.L_x_18527:
        /* <DEDUP_REMOVED lines=9> */
.L_x_18530:
[----:B------:R-:W2:Y:S02]  /*e840*/  LDG.E.U16 R2, desc[UR36][R2.64] ;  /* 0x0000002402027981 */ /* 0x000ea4000c1e1500 */
[----:B--2---:R-:W-:-:S06]  /*e850*/  HADD2.F32 R0, -RZ, R2.H0_H0 ;  /* 0x20000002ff007230 */ /* 0x004fcc0000004100 */
[----:B------:R-:W0:Y:S02]  /*e860*/  F2I.FTZ.TRUNC.NTZ R0, R0 ;  /* 0x0000000000007305 */ /* 0x000e24000021f100 */
[----:B0-----:R-:W-:Y:S01]  /*e870*/  PRMT R19, R0, 0x7610, R19 ;  /* 0x0000761000137816 */ /* 0x001fe20000000013 */
[----:B------:R-:W-:Y:S06]  /*e880*/  BRA `(.L_x_18524) ;  /* 0x0000000800b47947 */ /* 0x000fec0003800000 */
.L_x_18529:
[----:B------:R-:W2:Y:S02]  /*e890*/  LDG.E.64 R2, desc[UR36][R2.64] ;  /* 0x0000002402027981 */ /* 0x000ea4000c1e1b00 */
[----:B--2---:R0:W1:Y:S01]  /*e8a0*/  F2I.F64.TRUNC R19, R2 ;  /* 0x0000000200137311 */ /* 0x004062000030d100 */
[----:B------:R-:W-:Y:S05]  /*e8b0*/  BRA `(.L_x_18524) ;  /* 0x0000000800a87947 */ /* 0x000fea0003800000 */
.L_x_18519:
        /* <DEDUP_REMOVED lines=12> */
.L_x_18533:
[----:B------:R-:W2:Y:S02]  /*e980*/  LDG.E.64 R2, desc[UR36][R2.64] ;  /* 0x0000002402027981 */ /* 0x000ea4000c1e1b00 */
[----:B--2---:R0:W1:Y:S01]  /*e990*/  F2I.F64.TRUNC R19, R2 ;  /* 0x0000000200137311 */ /* 0x004062000030d100 */
[----:B------:R-:W-:Y:S05]  /*e9a0*/  BRA `(.L_x_18524) ;  /* 0x00000008006c7947 */ /* 0x000fea0003800000 */
.L_x_18532:
        /* <DEDUP_REMOVED lines=28> */
.L_x_18535:
        /* <DEDUP_REMOVED lines=15> */
.L_x_18534:
[----:B------:R-:W2:Y:S02]  /*ec60*/  LDG.E.U16 R0, desc[UR36][R2.64] ;  /* 0x0000002402007981 */ /* 0x000ea4000c1e1500 */
[----:B--2---:R-:W-:-:S06]  /*ec70*/  IMAD.U32 R0, R0, 0x10000, RZ ;  /* 0x0001000000007824 */ /* 0x004fcc00078e00ff */
[----:B------:R-:W0:Y:S02]  /*ec80*/  F2I.FTZ.TRUNC.NTZ R0, R0 ;  /* 0x0000000000007305 */ /* 0x000e24000021f100 */
[----:B0-----:R-:W-:Y:S01]  /*ec90*/  PRMT R19, R0, 0x7610, R19 ;  /* 0x0000761000137816 */ /* 0x001fe20000000013 */
[----:B------:R-:W-:Y:S06]  /*eca0*/  BRA `(.L_x_18524) ;  /* 0x0000000400ac7947 */ /* 0x000fec0003800000 */
.L_x_18531:
        /* <DEDUP_REMOVED lines=10> */
.L_x_18538:
        /* <DEDUP_REMOVED lines=21> */
.L_x_18542:
[----:B------:R-:W-:Y:S05]  /*eea0*/  BSYNC B1 ;  /* 0x0000000000017941 */ /* 0x000fea0003800000 */
.L_x_18541:
[----:B------:R-:W-:Y:S01]  /*eeb0*/  LEA R3, R0, 0x3b800000, 0x17 ;  /* 0x3b80000000037811 */ /* 0x000fe200078eb8ff */
[----:B------:R-:W-:-:S05]  /*eec0*/  IMAD.SHL.U32 R0, R2, 0x100000, RZ ;  /* 0x0010000002007824 */ /* 0x000fca00078e00ff */
[----:B------:R-:W-:-:S07]  /*eed0*/  LOP3.LUT R0, R3, R0, R4, 0xfe, !PT ;  /* 0x0000000003007212 */ /* 0x000fce00078efe04 */
.L_x_18540:
[----:B------:R-:W-:Y:S05]  /*eee0*/  BSYNC B0 ;  /* 0x0000000000007941 */ /* 0x000fea0003800000 */
.L_x_18539:
[----:B------:R-:W0:Y:S02]  /*eef0*/  F2I.FTZ.TRUNC.NTZ R0, R0 ;  /* 0x0000000000007305 */ /* 0x000e24000021f100 */
[----:B0-----:R-:W-:Y:S01]  /*ef00*/  PRMT R19, R0, 0x7610, R19 ;  /* 0x0000761000137816 */ /* 0x001fe20000000013 */
[----:B------:R-:W-:Y:S06]  /*ef10*/  BRA `(.L_x_18524) ;  /* 0x0000000400107947 */ /* 0x000fec0003800000 */
.L_x_18537:
        /* <DEDUP_REMOVED lines=21> */
.L_x_18546:
[----:B------:R-:W-:Y:S05]  /*f070*/  BSYNC B1 ;  /* 0x0000000000017941 */ /* 0x000fea0003800000 */
.L_x_18545:
[----:B------:R-:W-:Y:S01]  /*f080*/  LEA R3, R0, 0x37800000, 0x17 ;  /* 0x3780000000037811 */ /* 0x000fe200078eb8ff */
[----:B------:R-:W-:-:S05]  /*f090*/  IMAD.SHL.U32 R0, R2, 0x200000, RZ ;  /* 0x0020000002007824 */ /* 0x000fca00078e00ff */
[----:B------:R-:W-:-:S07]  /*f0a0*/  LOP3.LUT R0, R3, R0, R4, 0xfe, !PT ;  /* 0x0000000003007212 */ /* 0x000fce00078efe04 */
.L_x_18544:
[----:B------:R-:W-:Y:S05]  /*f0b0*/  BSYNC B0 ;  /* 0x0000000000007941 */ /* 0x000fea0003800000 */
.L_x_18543:
[----:B------:R-:W0:Y:S02]  /*f0c0*/  F2I.FTZ.TRUNC.NTZ R0, R0 ;  /* 0x0000000000007305 */ /* 0x000e24000021f100 */
[----:B0-----:R-:W-:Y:S01]  /*f0d0*/  PRMT R19, R0, 0x7610, R19 ;  /* 0x0000761000137816 */ /* 0x001fe20000000013 */
[----:B------:R-:W-:Y:S06]  /*f0e0*/  BRA `(.L_x_18524) ;  /* 0x00000000009c7947 */ /* 0x000fec0003800000 */
.L_x_18536:
        /* <DEDUP_REMOVED lines=14> */
.L_x_18550:
[----:B------:R-:W-:Y:S05]  /*f1d0*/  BSYNC B0 ;  /* 0x0000000000007941 */ /* 0x000fea0003800000 */
.L_x_18549:
[----:B------:R-:W0:Y:S02]  /*f1e0*/  F2I.FTZ.TRUNC.NTZ R0, R0 ;  /* 0x0000000000007305 */ /* 0x000e24000021f100 */
[----:B0-----:R-:W-:Y:S01]  /*f1f0*/  PRMT R19, R0, 0x7610, R19 ;  /* 0x0000761000137816 */ /* 0x001fe20000000013 */
[----:B------:R-:W-:Y:S06]  /*f200*/  BRA `(.L_x_18524) ;  /* 0x0000000000547947 */ /* 0x000fec0003800000 */
.L_x_18523:
        /* <DEDUP_REMOVED lines=16> */
.L_x_18551:
[----:B------:R-:W-:Y:S01]  /*f310*/  PRMT R19, RZ, 0x7610, R19 ;  /* 0x00007610ff137816 */ /* 0x000fe20000000013 */
[----:B------:R-:W-:Y:S06]  /*f320*/  BRA `(.L_x_18524) ;  /* 0x00000000000c7947 */ /* 0x000fec0003800000 */
.L_x_18548:
[----:B------:R2:W5:Y:S01]  /*f330*/  LDG.E.U8 R19, desc[UR36][R2.64] ;  /* 0x0000002402137981 */ /* 0x000562000c1e1100 */
[----:B------:R-:W-:Y:S05]  /*f340*/  BRA `(.L_x_18524) ;  /* 0x0000000000047947 */ /* 0x000fea0003800000 */
.L_x_18547:
[----:B------:R3:W5:Y:S02]  /*f350*/  LDG.E.U8 R19, desc[UR36][R2.64] ;  /* 0x0000002402137981 */ /* 0x000764000c1e1100 */
.L_x_18524:
        /* <DEDUP_REMOVED lines=17> */
.L_x_18555:
[----:B------:R1:W5:Y:S01]  /*f470*/  LDG.E.U8 R0, desc[UR36][R2.64] ;  /* 0x0000002402007981 */ /* 0x000362000c1e1100 */
[----:B------:R-:W-:Y:S05]  /*f480*/  BRA `(.L_x_18557) ;  /* 0x0000000c00547947 */ /* 0x000fea0003800000 */
.L_x_18554:
        /* <DEDUP_REMOVED lines=8> */
.L_x_18559:
[----:B------:R3:W5:Y:S01]  /*f510*/  LDG.E.U8 R0, desc[UR36][R2.64] ;  /* 0x0000002402007981 */ /* 0x000762000c1e1100 */
[----:B------:R-:W-:Y:S05]  /*f520*/  BRA `(.L_x_18557) ;  /* 0x0000000c002c7947 */ /* 0x000fea0003800000 */
.L_x_18558:
[----:B------:R4:W5:Y:S01]  /*f530*/  LDG.E.U16 R0, desc[UR36][R2.64] ;  /* 0x0000002402007981 */ /* 0x000962000c1e1500 */
[----:B------:R-:W-:Y:S05]  /*f540*/  BRA `(.L_x_18557) ;  /* 0x0000000c00247947 */ /* 0x000fea0003800000 */
.L_x_18553:
        /* <DEDUP_REMOVED lines=9> */
.L_x_18561:
[----:B------:R-:W2:Y:S02]  /*f5e0*/  LDG.E.U16 R4, desc[UR36][R2.64] ;  /* 0x0000002402047981 */ /* 0x000ea4000c1e1500 */
[----:B--2---:R-:W-:-:S06]  /*f5f0*/  HADD2.F32 R4, -RZ, R4.H0_H0 ;  /* 0x20000004ff047230 */ /* 0x004fcc0000004100 */
[----:B------:R-:W0:Y:S02]  /*f600*/  F2I.FTZ.TRUNC.NTZ R4, R4 ;  /* 0x0000000400047305 */ /* 0x000e24000021f100 */
[----:B0-----:R-:W-:Y:S01]  /*f610*/  PRMT R0, R4, 0x7610, R0 ;  /* 0x0000761004007816 */ /* 0x001fe20000000000 */
[----:B------:R-:W-:Y:S06]  /*f620*/  BRA `(.L_x_18557) ;  /* 0x0000000800ec7947 */ /* 0x000fec0003800000 */
.L_x_18560:
        /* <DEDUP_REMOVED lines=9> */
.L_x_18563:
[----:B------:R-:W2:Y:S02]  /*f6c0*/  LDG.E.U16 R2, desc[UR36][R2.64] ;  /* 0x0000002402027981 */ /* 0x000ea4000c1e1500 */
[----:B--2---:R-:W-:-:S06]  /*f6d0*/  HADD2.F32 R4, -RZ, R2.H0_H0 ;  /* 0x20000002ff047230 */ /* 0x004fcc0000004100 */
[----:B------:R-:W0:Y:S02]  /*f6e0*/  F2I.FTZ.TRUNC.NTZ R4, R4 ;  /* 0x0000000400047305 */ /* 0x000e24000021f100 */
[----:B0-----:R-:W-:Y:S01]  /*f6f0*/  PRMT R0, R4, 0x7610, R0 ;  /* 0x0000761004007816 */ /* 0x001fe20000000000 */
[----:B------:R-:W-:Y:S06]  /*f700*/  BRA `(.L_x_18557) ;  /* 0x0000000800b47947 */ /* 0x000fec0003800000 */
.L_x_18562:
[----:B------:R-:W2:Y:S02]  /*f710*/  LDG.E.64 R2, desc[UR36][R2.64] ;  /* 0x0000002402027981 */ /* 0x000ea4000c1e1b00 */
[----:B--2---:R0:W1:Y:S01]  /*f720*/  F2I.F64.TRUNC R0, R2 ;  /* 0x0000000200007311 */ /* 0x004062000030d100 */
[----:B------:R-:W-:Y:S05]  /*f730*/  BRA `(.L_x_18557) ;  /* 0x0000000800a87947 */ /* 0x000fea0003800000 */
.L_x_18552:
        /* <DEDUP_REMOVED lines=12> */
.L_x_18566:
[----:B------:R-:W2:Y:S02]  /*f800*/  LDG.E.64 R2, desc[UR36][R2.64] ;  /* 0x0000002402027981 */ /* 0x000ea4000c1e1b00 */
[----:B--2---:R0:W1:Y:S01]  /*f810*/  F2I.F64.TRUNC R0, R2 ;  /* 0x0000000200007311 */ /* 0x004062000030d100 */
[----:B------:R-:W-:Y:S05]  /*f820*/  BRA `(.L_x_18557) ;  /* 0x00000008006c7947 */ /* 0x000fea0003800000 */
.L_x_18565:
        /* <DEDUP_REMOVED lines=28> */
.L_x_18568:
        /* <DEDUP_REMOVED lines=15> */
.L_x_18567:
[----:B------:R-:W2:Y:S02]  /*fae0*/  LDG.E.U16 R4, desc[UR36][R2.64] ;  /* 0x0000002402047981 */ /* 0x000ea4000c1e1500 */
[----:B--2---:R-:W-:-:S06]  /*faf0*/  IMAD.U32 R4, R4, 0x10000, RZ ;  /* 0x0001000004047824 */ /* 0x004fcc00078e00ff */
[----:B------:R-:W0:Y:S02]  /*fb00*/  F2I.FTZ.TRUNC.NTZ R4, R4 ;  /* 0x0000000400047305 */ /* 0x000e24000021f100 */
[----:B0-----:R-:W-:Y:S01]  /*fb10*/  PRMT R0, R4, 0x7610, R0 ;  /* 0x0000761004007816 */ /* 0x001fe20000000000 */
[----:B------:R-:W-:Y:S06]  /*fb20*/  BRA `(.L_x_18557) ;  /* 0x0000000400ac7947 */ /* 0x000fec0003800000 */
.L_x_18564:
        /* <DEDUP_REMOVED lines=10> */
.L_x_18571:
        /* <DEDUP_REMOVED lines=21> */
.L_x_18575:
[----:B------:R-:W-:Y:S05]  /*fd20*/  BSYNC B1 ;  /* 0x0000000000017941 */ /* 0x000fea0003800000 */
.L_x_18574:
[----:B------:R-:W-:Y:S01]  /*fd30*/  IMAD.SHL.U32 R2, R2, 0x100000, RZ ;  /* 0x0010000002027824 */ /* 0x000fe200078e00ff */
[----:B------:R-:W-:-:S04]  /*fd40*/  LEA R3, R0, 0x3b800000, 0x17 ;  /* 0x3b80000000037811 */ /* 0x000fc800078eb8ff */
[----:B------:R-:W-:-:S07]  /*fd50*/  LOP3.LUT R4, R3, R2, R4, 0xfe, !PT ;  /* 0x0000000203047212 */ /* 0x000fce00078efe04 */
.L_x_18573:
[----:B------:R-:W-:Y:S05]  /*fd60*/  BSYNC B0 ;  /* 0x0000000000007941 */ /* 0x000fea0003800000 */
.L_x_18572:
[----:B------:R-:W0:Y:S02]  /*fd70*/  F2I.FTZ.TRUNC.NTZ R4, R4 ;  /* 0x0000000400047305 */ /* 0x000e24000021f100 */
[----:B0-----:R-:W-:Y:S01]  /*fd80*/  PRMT R0, R4, 0x7610, R0 ;  /* 0x0000761004007816 */ /* 0x001fe20000000000 */
[----:B------:R-:W-:Y:S06]  /*fd90*/  BRA `(.L_x_18557) ;  /* 0x0000000400107947 */ /* 0x000fec0003800000 */
.L_x_18570:
        /* <DEDUP_REMOVED lines=21> */
.L_x_18579:
[----:B------:R-:W-:Y:S05]  /*fef0*/  BSYNC B1 ;  /* 0x0000000000017941 */ /* 0x000fea0003800000 */
.L_x_18578:
[----:B------:R-:W-:Y:S01]  /*ff00*/  IMAD.SHL.U32 R2, R2, 0x200000, RZ ;  /* 0x0020000002027824 */ /* 0x000fe200078e00ff */
[----:B------:R-:W-:-:S04]  /*ff10*/  LEA R3, R0, 0x37800000, 0x17 ;  /* 0x3780000000037811 */ /* 0x000fc800078eb8ff */
[----:B------:R-:W-:-:S07]  /*ff20*/  LOP3.LUT R4, R3, R2, R4, 0xfe, !PT ;  /* 0x0000000203047212 */ /* 0x000fce00078efe04 */
.L_x_18577:
[----:B------:R-:W-:Y:S05]  /*ff30*/  BSYNC B0 ;  /* 0x0000000000007941 */ /* 0x000fea0003800000 */
.L_x_18576:
[----:B------:R-:W0:Y:S02]  /*ff40*/  F2I.FTZ.TRUNC.NTZ R4, R4 ;  /* 0x0000000400047305 */ /* 0x000e24000021f100 */
[----:B0-----:R-:W-:Y:S01]  /*ff50*/  PRMT R0, R4, 0x7610, R0 ;  /* 0x0000761004007816 */ /* 0x001fe20000000000 */
[----:B------:R-:W-:Y:S06]  /*ff60*/  BRA `(.L_x_18557) ;  /* 0x00000000009c7947 */ /* 0x000fec0003800000 */
.L_x_18569:
        /* <DEDUP_REMOVED lines=14> */
.L_x_18583:
[----:B------:R-:W-:Y:S05]  /*10050*/  BSYNC B0 ;  /* 0x0000000000007941 */ /* 0x000fea0003800000 */
.L_x_18582:
[----:B------:R-:W0:Y:S02]  /*10060*/  F2I.FTZ.TRUNC.NTZ R4, R4 ;  /* 0x0000000400047305 */ /* 0x000e24000021f100 */
[----:B0-----:R-:W-:Y:S01]  /*10070*/  PRMT R0, R4, 0x7610, R0 ;  /* 0x0000761004007816 */ /* 0x001fe20000000000 */
[----:B------:R-:W-:Y:S06]  /*10080*/  BRA `(.L_x_18557) ;  /* 0x0000000000547947 */ /* 0x000fec0003800000 */
.L_x_18556:
        /* <DEDUP_REMOVED lines=16> */
.L_x_18584:
[----:B------:R-:W-:Y:S01]  /*10190*/  PRMT R0, RZ, 0x7610, R0 ;  /* 0x00007610ff007816 */ /* 0x000fe20000000000 */
[----:B------:R-:W-:Y:S06]  /*101a0*/  BRA `(.L_x_18557) ;  /* 0x00000000000c7947 */ /* 0x000fec0003800000 */
.L_x_18581:
[----:B------:R0:W5:Y:S01]  /*101b0*/  LDG.E.U8 R0, desc[UR36][R2.64] ;  /* 0x0000002402007981 */ /* 0x000162000c1e1100 */
[----:B------:R-:W-:Y:S05]  /*101c0*/  BRA `(.L_x_18557) ;  /* 0x0000000000047947 */ /* 0x000fea0003800000 */
.L_x_18580:
[----:B------:R0:W5:Y:S02]  /*101d0*/  LDG.E.U8 R0, desc[UR36][R2.64] ;  /* 0x0000002402007981 */ /* 0x000164000c1e1100 */
.L_x_18557:
        /* <DEDUP_REMOVED lines=42> */
.L_x_18588:
[----:B------:R-:W-:Y:S01]  /*10480*/  STG.E.U8 desc[UR36][R16.64], R2 ;  /* 0x0000000210007986 */ /* 0x000fe2000c101124 */
[----:B------:R-:W-:Y:S05]  /*10490*/  EXIT ;  /* 0x000000000000794d */ /* 0x000fea0003800000 */
.L_x_18587:
        /* <DEDUP_REMOVED lines=10> */
[----:B------:R-:W-:Y:S01]  /*10540*/  STG.E.64 desc[UR36][R16.64], R2 ;  /* 0x0000000210007986 */ /* 0x000fe2000c101b24 */
[----:B------:R-:W-:Y:S05]  /*10550*/  EXIT ;  /* 0x000000000000794d */ /* 0x000fea0003800000 */
.L_x_18591:
[----:B------:R-:W-:-:S05]  /*10560*/  PRMT R3, R2, 0x8880, RZ ;  /* 0x0000888002037816 */ /* 0x000fca00000000ff */
[----:B------:R-:W-:Y:S01]  /*10570*/  STG.E desc[UR36][R16.64], R3 ;  /* 0x0000000310007986 */ /* 0x000fe2000c101924 */
[----:B------:R-:W-:Y:S05]  /*10580*/  EXIT ;  /* 0x000000000000794d */ /* 0x000fea0003800000 */
.L_x_18590:
[----:B------:R-:W-:-:S04]  /*10590*/  PRMT R3, R2, 0x8880, RZ ;  /* 0x0000888002037816 */ /* 0x000fc800000000ff */
[----:B------:R-:W-:-:S05]  /*105a0*/  PRMT R3, R3, 0x7710, RZ ;  /* 0x0000771003037816 */ /* 0x000fca00000000ff */
[----:B------:R-:W-:Y:S01]  /*105b0*/  STG.E.U16 desc[UR36][R16.64], R3 ;  /* 0x0000000310007986 */ /* 0x000fe2000c101524 */
[----:B------:R-:W-:Y:S05]  /*105c0*/  EXIT ;  /* 0x000000000000794d */ /* 0x000fea0003800000 */
.L_x_18586:
[----:B------:R-:W-:-:S13]  /*105d0*/  ISETP.GT.AND P0, PT, R3, 0x6, PT ;  /* 0x000000060300780c */ /* 0x000fda0003f04270 */
[----:B------:R-:W-:Y:S05]  /*105e0*/  @P0 BRA `(.L_x_18592) ;  /* 0x00000000002c0947 */ /* 0x000fea0003800000 */
[----:B------:R-:W-:-:S13]  /*105f0*/  ISETP.NE.AND P0, PT, R3, 0x5, PT ;  /* 0x000000050300780c */ /* 0x000fda0003f05270 */
[----:B------:R-:W-:Y:S05]  /*10600*/  @!P0 BRA `(.L_x_18593) ;  /* 0x0000000000148947 */ /* 0x000fea0003800000 */
[----:B------:R-:W-:-:S13]  /*10610*/  ISETP.NE.AND P0, PT, R3, 0x6, PT ;  /* 0x000000060300780c */ /* 0x000fda0003f05270 */
[----:B------:R-:W-:Y:S05]  /*10620*/  @P0 BRA `(.L_x_18589) ;  /* 0x0000000800c80947 */ /* 0x000fea0003800000 */
[----:B------:R-:W0:Y:S02]  /*10630*/  I2F.S8 R3, R2 ;  /* 0x0000000200037306 */ /* 0x000e240000001400 */
[----:B0-----:R-:W-:Y:S01]  /*10640*/  STG.E desc[UR36][R16.64], R3 ;  /* 0x0000000310007986 */ /* 0x001fe2000c101924 */
[----:B------:R-:W-:Y:S05]  /*10650*/  EXIT ;  /* 0x000000000000794d */ /* 0x000fea0003800000 */
.L_x_18593:
[----:B------:R-:W0:Y:S02]  /*10660*/  I2F.S8 R0, R2 ;  /* 0x0000000200007306 */ /* 0x000e240000001400 */
[----:B0-----:R-:W-:-:S05]  /*10670*/  F2FP.F16.F32.PACK_AB R0, RZ, R0 ;  /* 0x00000000ff00723e */ /* 0x001fca00000000ff */
[----:B------:R-:W-:Y:S01]  /*10680*/  STG.E.U16 desc[UR36][R16.64], R0 ;  /* 0x0000000010007986 */ /* 0x000fe2000c101524 */
[----:B------:R-:W-:Y:S05]  /*10690*/  EXIT ;  /* 0x000000000000794d */ /* 0x000fea0003800000 */
.L_x_18592:
        /* <DEDUP_REMOVED lines=8> */
[----:B0-----:R-:W-:Y:S01]  /*10720*/  STG.E.64 desc[UR36][R16.64], R2 ;  /* 0x0000000210007986 */ /* 0x001fe2000c101b24 */
[----:B------:R-:W-:Y:S05]  /*10730*/  EXIT ;  /* 0x000000000000794d */ /* 0x000fea0003800000 */
.L_x_18595:
[----:B------:R-:W0:Y:S02]  /*10740*/  I2F.S8 R2, R2 ;  /* 0x0000000200027306 */ /* 0x000e240000001400 */
[----:B0-----:R-:W-:-:S04]  /*10750*/  F2FP.F16.F32.PACK_AB R3, RZ, R2 ;  /* 0x00000002ff03723e */ /* 0x001fc800000000ff */
[----:B------:R-:W-:-:S05]  /*10760*/  PRMT R3, R3, 0x5410, RZ ;  /* 0x0000541003037816 */ /* 0x000fca00000000ff */
[----:B------:R-:W-:Y:S01]  /*10770*/  STG.E desc[UR36][R16.64], R3 ;  /* 0x0000000310007986 */ /* 0x000fe2000c101924 */
[----:B------:R-:W-:Y:S05]  /*10780*/  EXIT ;  /* 0x000000000000794d */ /* 0x000fea0003800000 */
.L_x_18594:
[----:B------:R-:W-:-:S04]  /*10790*/  PRMT R2, R2, 0x8880, RZ ;  /* 0x0000888002027816 */ /* 0x000fc800000000ff */
[----:B------:R-:W-:-:S06]  /*107a0*/  PRMT R2, R2, 0x7710, RZ ;  /* 0x0000771002027816 */ /* 0x000fcc00000000ff */
[----:B------:R-:W0:Y:S02]  /*107b0*/  I2F.F64.S16 R2, R2 ;  /* 0x0000000200027312 */ /* 0x000e240000101c00 */
[----:B0-----:R-:W-:Y:S01]  /*107c0*/  STG.E.64 desc[UR36][R16.64], R2 ;  /* 0x0000000210007986 */ /* 0x001fe2000c101b24 */
[----:B------:R-:W-:Y:S05]  /*107d0*/  EXIT ;  /* 0x000000000000794d */ /* 0x000fea0003800000 */
.L_x_18585:
        /* <DEDUP_REMOVED lines=10> */
[----:B------:R-:W-:Y:S01]  /*10880*/  STG.E.U8 desc[UR36][R16.64], R3 ;  /* 0x0000000310007986 */ /* 0x000fe2000c101124 */
[----:B------:R-:W-:Y:S05]  /*10890*/  EXIT ;  /* 0x000000000000794d */ /* 0x000fea0003800000 */
.L_x_18598:
[----:B------:R-:W-:Y:S02]  /*108a0*/  PRMT R4, R2, 0x8880, RZ ;  /* 0x0000888002047816 */ /* 0x000fe400000000ff */
[----:B------:R-:W-:Y:S02]  /*108b0*/  CS2R R6, SRZ ;  /* 0x0000000000067805 */ /* 0x000fe4000001ff00 */
[----:B------:R-:W-:-:S06]  /*108c0*/  PRMT R4, R4, 0x7710, RZ ;  /* 0x0000771004047816 */ /* 0x000fcc00000000ff */
[----:B------:R-:W0:Y:S02]  /*108d0*/  I2F.F64.S16 R4, R4 ;  /* 0x0000000400047312 */ /* 0x000e240000101c00 */
[----:B0-----:R-:W-:Y:S01]  /*108e0*/  STG.E.128 desc[UR36][R16.64], R4 ;  /* 0x0000000410007986 */ /* 0x001fe2000c101d24 */
[----:B------:R-:W-:Y:S05]  /*108f0*/  EXIT ;  /* 0x000000000000794d */ /* 0x000fea0003800000 */
.L_x_18597:
        /* <DEDUP_REMOVED lines=21> */
.L_x_18602:
[----:B------:R-:W-:Y:S05]  /*10a50*/  BSYNC B0 ;  /* 0x0000000000007941 */ /* 0x000fea0003800000 */
.L_x_18601:
[----:B------:R-:W-:-:S05]  /*10a60*/  LOP3.LUT R3, R0, R3, RZ, 0xfc, !PT ;  /* 0x0000000300037212 */ /* 0x000fca00078efcff */
[----:B------:R-:W-:Y:S01]  /*10a70*/  STG.E.U8 desc[UR36][R16.64], R3 ;  /* 0x0000000310007986 */ /* 0x000fe2000c101124 */
[----:B------:R-:W-:Y:S05]  /*10a80*/  EXIT ;  /* 0x000000000000794d */ /* 0x000fea0003800000 */
.L_x_18600:
        /* <DEDUP_REMOVED lines=13> */
.L_x_18604:
[----:B------:R-:W-:Y:S01]  /*10b60*/  IMAD.MOV.U32 R0, RZ, RZ, 0x7f ;  /* 0x0000007fff007424 */ /* 0x000fe200078e00ff */
[----:B------:R-:W-:-:S04]  /*10b70*/  ISETP.GT.U32.AND P0, PT, R3, 0x7f800000, PT ;  /* 0x7f8000000300780c */ /* 0x000fc80003f04070 */
[----:B------:R-:W-:-:S09]  /*10b80*/  SEL R0, R0, 0x7c, P0 ;  /* 0x0000007c00007807 */ /* 0x000fd20000000000 */
.L_x_18605:
[----:B------:R-:W-:Y:S05]  /*10b90*/  BSYNC B0 ;  /* 0x0000000000007941 */ /* 0x000fea0003800000 */
.L_x_18603:
[----:B------:R-:W-:-:S04]  /*10ba0*/  LOP3.LUT R2, R5, 0x80000000, RZ, 0xc0, !PT ;  /* 0x8000000005027812 */ /* 0x000fc800078ec0ff */
[----:B------:R-:W-:-:S04]  /*10bb0*/  SHF.R.U32.HI R3, RZ, 0x18, R2 ;  /* 0x00000018ff037819 */ /* 0x000fc80000011602 */
[----:B------:R-:W-:-:S05]  /*10bc0*/  LOP3.LUT R3, R0, R3, RZ, 0xfc, !PT ;  /* 0x0000000300037212 */ /* 0x000fca00078efcff */
[----:B------:R-:W-:Y:S01]  /*10bd0*/  STG.E.U8 desc[UR36][R16.64], R3 ;  /* 0x0000000310007986 */ /* 0x000fe2000c101124 */
[----:B------:R-:W-:Y:S05]  /*10be0*/  EXIT ;  /* 0x000000000000794d */ /* 0x000fea0003800000 */
.L_x_18599:
[----:B------:R-:W0:Y:S02]  /*10bf0*/  I2F.S8 R0, R2 ;  /* 0x0000000200007306 */ /* 0x000e240000001400 */
[----:B0-----:R-:W-:-:S05]  /*10c00*/  F2FP.BF16.F32.PACK_AB R0, RZ, R0 ;  /* 0x00000000ff00723e */ /* 0x001fca00000010ff */
[----:B------:R-:W-:Y:S01]  /*10c10*/  STG.E.U16 desc[UR36][R16.64], R0 ;  /* 0x0000000010007986 */ /* 0x000fe2000c101524 */
[----:B------:R-:W-:Y:S05]  /*10c20*/  EXIT ;  /* 0x000000000000794d */ /* 0x000fea0003800000 */
.L_x_18596:
        /* <DEDUP_REMOVED lines=10> */
[----:B------:R-:W-:Y:S01]  /*10cd0*/  STG.E.U16 desc[UR36][R16.64], R3 ;  /* 0x0000000310007986 */ /* 0x000fe2000c101524 */
[----:B------:R-:W-:Y:S05]  /*10ce0*/  EXIT ;  /* 0x000000000000794d */ /* 0x000fea0003800000 */
.L_x_18608:
        /* <DEDUP_REMOVED lines=17> */
.L_x_18611:
[----:B------:R-:W-:-:S04]  /*10e00*/  LOP3.LUT R2, R5, 0x80000000, RZ, 0xc0, !PT ;  /* 0x8000000005027812 */ /* 0x000fc800078ec0ff */
[----:B------:R-:W-:-:S04]  /*10e10*/  SHF.R.U32.HI R3, RZ, 0x18, R2 ;  /* 0x00000018ff037819 */ /* 0x000fc80000011602 */
[----:B------:R-:W-:-:S04]  /*10e20*/  LOP3.LUT R0, R0, R3, RZ, 0xfc, !PT ;  /* 0x0000000300007212 */ /* 0x000fc800078efcff */
[----:B------:R-:W-:-:S07]  /*10e30*/  PRMT R8, R0, 0x7610, R8 ;  /* 0x0000761000087816 */ /* 0x000fce0000000008 */
.L_x_18610:
[----:B------:R-:W-:Y:S05]  /*10e40*/  BSYNC B0 ;  /* 0x0000000000007941 */ /* 0x000fea0003800000 */
.L_x_18609:
[----:B------:R-:W-:Y:S01]  /*10e50*/  STG.E.U8 desc[UR36][R16.64], R8 ;  /* 0x0000000810007986 */ /* 0x000fe2000c101124 */
[----:B------:R-:W-:Y:S05]  /*10e60*/  EXIT ;  /* 0x000000000000794d */ /* 0x000fea0003800000 */
.L_x_18607:
        /* <DEDUP_REMOVED lines=17> */
.L_x_18614:
[----:B------:R-:W-:-:S04]  /*10f80*/  LOP3.LUT R2, R5, 0x80000000, RZ, 0xc0, !PT ;  /* 0x8000000005027812 */ /* 0x000fc800078ec0ff */
[----:B------:R-:W-:-:S04]  /*10f90*/  SHF.R.U32.HI R3, RZ, 0x18, R2 ;  /* 0x00000018ff037819 */ /* 0x000fc80000011602 */
[----:B------:R-:W-:-:S04]  /*10fa0*/  LOP3.LUT R0, R0, R3, RZ, 0xfc, !PT ;  /* 0x0000000300007212 */ /* 0x000fc800078efcff */
[----:B------:R-:W-:-:S07]  /*10fb0*/  PRMT R8, R0, 0x7610, R8 ;  /* 0x0000761000087816 */ /* 0x000fce0000000008 */
.L_x_18613:
[----:B------:R-:W-:Y:S05]  /*10fc0*/  BSYNC B0 ;  /* 0x0000000000007941 */ /* 0x000fea0003800000 */
.L_x_18612:
[----:B------:R-:W-:Y:S01]  /*10fd0*/  STG.E.U8 desc[UR36][R16.64], R8 ;  /* 0x0000000810007986 */ /* 0x000fe2000c101124 */
[----:B------:R-:W-:Y:S05]  /*10fe0*/  EXIT ;  /* 0x000000000000794d */ /* 0x000fea0003800000 */
.L_x_18606:
        /* <DEDUP_REMOVED lines=22> */
.L_x_18589:
        /* <DEDUP_REMOVED lines=16> */
.L_x_18617:
[----:B------:R-:W-:Y:S05]  /*11250*/  EXIT ;  /* 0x000000000000794d */ /* 0x000fea0003800000 */
.L_x_18616:
[----:B------:R-:W-:-:S04]  /*11260*/  LOP3.LUT R2, R2, 0xffff, RZ, 0xc0, !PT ;  /* 0x0000ffff02027812 */ /* 0x000fc800078ec0ff */
[----:B------:R-:W-:-:S04]  /*11270*/  PRMT R2, R2, 0x8880, RZ ;  /* 0x0000888002027816 */ /* 0x000fc800000000ff */
[----:B------:R-:W-:-:S05]  /*11280*/  SHF.R.S32.HI R3, RZ, 0x1f, R2 ;  /* 0x0000001fff037819 */ /* 0x000fca0000011402 */
[----:B------:R-:W-:Y:S01]  /*11290*/  STG.E.64 desc[UR36][R16.64], R2 ;  /* 0x0000000210007986 */ /* 0x000fe2000c101b24 */
[----:B------:R-:W-:Y:S05]  /*112a0*/  EXIT ;  /* 0x000000000000794d */ /* 0x000fea0003800000 */
.L_x_18615:
[----:B------:R-:W-:-:S05]  /*112b0*/  PRMT R3, R2, 0x8880, RZ ;  /* 0x0000888002037816 */ /* 0x000fca00000000ff */
[----:B------:R-:W-:Y:S01]  /*112c0*/  STG.E desc[UR36][R16.64], R3 ;  /* 0x0000000310007986 */ /* 0x000fe2000c101924 */
[----:B------:R-:W-:Y:S05]  /*112d0*/  EXIT ;  /* 0x000000000000794d */ /* 0x000fea0003800000 */
.L_x_18618:
        /* <DEDUP_REMOVED lines=10> */
.L_x_22935:


//--------------------- .text._ZN2at6native27unrolled_elementwise_kernelINS0_13BinaryFunctorIaaaZZZNS0_15binary_internal21div_trunc_kernel_cudaERNS_18TensorIteratorBaseEENKUlvE_clEvENKUlvE0_clEvEUlaaE_EESt5arrayIPcLm3EELi4E23TrivialOffsetCalculatorILi2EjESD_ILi1EjENS0_6memory12LoadWithCastILi2EEENSG_13StoreWithCastILi1EEEEEviT_T0_T2_T3_T4_T5_ --------------------------
	.section	.text._ZN2at6native27unrolled_elementwise_kernelINS0_13BinaryFunctorIaaaZZZNS0_15binary_internal21div_trunc_kernel_cudaERNS_18TensorIteratorBaseEENKUlvE_clEvENKUlvE0_clEvEUlaaE_EESt5arrayIPcLm3EELi4E23TrivialOffsetCalculatorILi2EjESD_ILi1EjENS0_6memory12LoadWithCastILi2EEENSG_13StoreWithCastILi1EEEEEviT_T0_T2_T3_T4_T5_,"ax",@progbits
	.align	128
        .global         _ZN2at6native27unrolled_elementwise_kernelINS0_13BinaryFunctorIaaaZZZNS0_15binary_internal21div_trunc_kernel_cudaERNS_18TensorIteratorBaseEENKUlvE_clEvENKUlvE0_clEvEUlaaE_EESt5arrayIPcLm3EELi4E23TrivialOffsetCalculatorILi2EjESD_ILi1EjENS0_6memory12LoadWithCastILi2EEENSG_13StoreWithCastILi1EEEEEviT_T0_T2_T3_T4_T5_
        .type           _ZN2at6native27unrolled_elementwise_kernelINS0_13BinaryFunctorIaaaZZZNS0_15binary_internal21div_trunc_kernel_cudaERNS_18TensorIteratorBaseEENKUlvE_clEvENKUlvE0_clEvEUlaaE_EESt5arrayIPcLm3EELi4E23TrivialOffsetCalculatorILi2EjESD_ILi1EjENS0_6memory12LoadWithCastILi2EEENSG_13StoreWithCastILi1EEEEEviT_T0_T2_T3_T4_T5_,@function
        .size           _ZN2at6native27unrolled_elementwise_kernelINS0_13BinaryFunctorIaaaZZZNS0_15binary_internal21div_trunc_kernel_cudaERNS_18TensorIteratorBaseEENKUlvE_clEvENKUlvE0_clEvEUlaaE_EESt5arrayIPcLm3EELi4E23TrivialOffsetCalculatorILi2EjESD_ILi1EjENS0_6memory12LoadWithCastILi2EEENSG_13StoreWithCastILi1EEEEEviT_T0_T2_T3_T4_T5_,(.L_x_22936 - _ZN2at6native27unrolled_elementwise_kernelINS0_13BinaryFunctorIaaaZZZNS0_15binary_internal21div_trunc_kernel_cudaERNS_18TensorIteratorBaseEENKUlvE_clEvENKUlvE0_clEvEUlaaE_EESt5arrayIPcLm3EELi4E23TrivialOffsetCalculatorILi2EjESD_ILi1EjENS0_6memory12LoadWithCastILi2EEENSG_13StoreWithCastILi1EEEEEviT_T0_T2_T3_T4_T5_)
        .other          _ZN2at6native27unrolled_elementwise_kernelINS0_13BinaryFunctorIaaaZZZNS0_15binary_internal21div_trunc_kernel_cudaERNS_18TensorIteratorBaseEENKUlvE_clEvENKUlvE0_clEvEUlaaE_EESt5arrayIPcLm3EELi4E23TrivialOffsetCalculatorILi2EjESD_ILi1EjENS0_6memory12LoadWithCastILi2EEENSG_13StoreWithCastILi1EEEEEviT_T0_T2_T3_T4_T5_,@"STO_CUDA_ENTRY STV_DEFAULT"
_ZN2at6native27unrolled_elementwise_kernelINS0_13BinaryFunctorIaaaZZZNS0_15binary_internal21div_trunc_kernel_cudaERNS_18TensorIteratorBaseEENKUlvE_clEvENKUlvE0_clEvEUlaaE_EESt5arrayIPcLm3EELi4E23TrivialOffsetCalculatorILi2EjESD_ILi1EjENS0_6memory12LoadWithCastILi2EEENSG_13StoreWithCastILi1EEEEEviT_T0_T2_T3_T4_T5_:
.text._ZN2at6native27unrolled_elementwise_kernelINS0_13BinaryFunctorIaaaZZZNS0_15binary_internal21div_trunc_kernel_cudaERNS_18TensorIteratorBaseEENKUlvE_clEvENKUlvE0_clEvEUlaaE_EESt5arrayIPcLm3EELi4E23TrivialOffsetCalculatorILi2EjESD_ILi1EjENS0_6memory12LoadWithCastILi2EEENSG_13StoreWithCastILi1EEEEEviT_T0_T2_T3_T4_T5_:
        /* <DEDUP_REMOVED lines=33> */
.L_x_18624:
[----:B------:R3:W5:Y:S01]  /*0210*/  LDG.E.U8 R28, desc[UR36][R4.64] ;  /* 0x00000024041c7981 */ /* 0x000762000c1e1100 */
[----:B------:R-:W-:Y:S05]  /*0220*/  BRA `(.L_x_18626) ;  /* 0x0000000c00587947 */ /* 0x000fea0003800000 */
.L_x_18623:
        /* <DEDUP_REMOVED lines=8> */
.L_x_18628:
[----:B------:R1:W5:Y:S01]  /*02b0*/  LDG.E.U8 R28, desc[UR36][R4.64] ;  /* 0x00000024041c7981 */ /* 0x000362000c1e1100 */
[----:B------:R-:W-:Y:S05]  /*02c0*/  BRA `(.L_x_18626) ;  /* 0x0000000c00307947 */ /* 0x000fea0003800000 */
.L_x_18627:
[----:B------:R2:W5:Y:S01]  /*02d0*/  LDG.E.U16 R28, desc[UR36][R4.64] ;  /* 0x00000024041c7981 */ /* 0x000562000c1e1500 */
[----:B------:R-:W-:Y:S05]  /*02e0*/  BRA `(.L_x_18626) ;  /* 0x0000000c00287947 */ /* 0x000fea0003800000 */
.L_x_18622:
        /* <DEDUP_REMOVED lines=9> */
.L_x_18630:
[----:B------:R-:W2:Y:S02]  /*0380*/  LDG.E.U16 R0, desc[UR36][R4.64] ;  /* 0x0000002404007981 */ /* 0x000ea4000c1e1500 */
[----:B--2---:R-:W-:-:S06]  /*0390*/  HADD2.F32 R0, -RZ, R0.H0_H0 ;  /* 0x20000000ff007230 */ /* 0x004fcc0000004100 */
[----:B------:R-:W0:Y:S02]  /*03a0*/  F2I.FTZ.TRUNC.NTZ R0, R0 ;  /* 0x0000000000007305 */ /* 0x000e24000021f100 */
[----:B0-----:R-:W-:Y:S01]  /*03b0*/  PRMT R28, R0, 0x7610, R28 ;  /* 0x00007610001c7816 */ /* 0x001fe2000000001c */
[----:B------:R-:W-:Y:S06]  /*03c0*/  BRA `(.L_x_18626) ;  /* 0x0000000800f07947 */ /* 0x000fec0003800000 */
.L_x_18629:
        /* <DEDUP_REMOVED lines=9> */
.L_x_18632:
[----:B------:R-:W2:Y:S02]  /*0460*/  LDG.E.U16 R4, desc[UR36][R4.64] ;  /* 0x0000002404047981 */ /* 0x000ea4000c1e1500 */
[----:B--2---:R-:W-:-:S06]  /*0470*/  HADD2.F32 R0, -RZ, R4.H0_H0 ;  /* 0x20000004ff007230 */ /* 0x004fcc0000004100 */
[----:B------:R-:W0:Y:S02]  /*0480*/  F2I.FTZ.TRUNC.NTZ R0, R0 ;  /* 0x0000000000007305 */ /* 0x000e24000021f100 */
[----:B0-----:R-:W-:Y:S01]  /*0490*/  PRMT R28, R0, 0x7610, R28 ;  /* 0x00007610001c7816 */ /* 0x001fe2000000001c */
[----:B------:R-:W-:Y:S06]  /*04a0*/  BRA `(.L_x_18626) ;  /* 0x0000000800b87947 */ /* 0x000fec0003800000 */
.L_x_18631:
[----:B------:R-:W2:Y:S02]  /*04b0*/  LDG.E.64 R4, desc[UR36][R4.64] ;  /* 0x0000002404047981 */ /* 0x000ea4000c1e1b00 */
[----:B--2---:R0:W1:Y:S01]  /*04c0*/  F2I.F64.TRUNC R28, R4 ;  /* 0x00000004001c7311 */ /* 0x004062000030d100 */
[----:B------:R-:W-:Y:S05]  /*04d0*/  BRA `(.L_x_18626) ;  /* 0x0000000800ac7947 */ /* 0x000fea0003800000 */
.L_x_18621:
        /* <DEDUP_REMOVED lines=12> */
.L_x_18635:
[----:B------:R-:W2:Y:S02]  /*05a0*/  LDG.E.64 R4, desc[UR36][R4.64] ;  /* 0x0000002404047981 */ /* 0x000ea4000c1e1b00 */
[----:B--2---:R0:W1:Y:S01]  /*05b0*/  F2I.F64.TRUNC R28, R4 ;  /* 0x00000004001c7311 */ /* 0x004062000030d100 */
[----:B------:R-:W-:Y:S05]  /*05c0*/  BRA `(.L_x_18626) ;  /* 0x0000000800707947 */ /* 0x000fea0003800000 */
.L_x_18634:
        /* <DEDUP_REMOVED lines=28> */
.L_x_18637:
        /* <DEDUP_REMOVED lines=16> */
.L_x_18636:
[----:B------:R-:W2:Y:S02]  /*0890*/  LDG.E.U16 R0, desc[UR36][R4.64] ;  /* 0x0000002404007981 */ /* 0x000ea4000c1e1500 */
[----:B--2---:R-:W-:-:S06]  /*08a0*/  IMAD.U32 R0, R0, 0x10000, RZ ;  /* 0x0001000000007824 */ /* 0x004fcc00078e00ff */
[----:B------:R-:W0:Y:S02]  /*08b0*/  F2I.FTZ.TRUNC.NTZ R0, R0 ;  /* 0x0000000000007305 */ /* 0x000e24000021f100 */
[----:B0-----:R-:W-:Y:S01]  /*08c0*/  PRMT R28, R0, 0x7610, R28 ;  /* 0x00007610001c7816 */ /* 0x001fe2000000001c */
[----:B------:R-:W-:Y:S06]  /*08d0*/  BRA `(.L_x_18626) ;  /* 0x0000000400ac7947 */ /* 0x000fec0003800000 */
.L_x_18633:
        /* <DEDUP_REMOVED lines=10> */
.L_x_18640:
        /* <DEDUP_REMOVED lines=21> */
.L_x_18644:
[----:B------:R-:W-:Y:S05]  /*0ad0*/  BSYNC B1 ;  /* 0x0000000000017941 */ /* 0x000fea0003800000 */
.L_x_18643:
[----:B------:R-:W-:Y:S01]  /*0ae0*/  LEA R5, R0, 0x3b800000, 0x17 ;  /* 0x3b80000000057811 */ /* 0x000fe200078eb8ff */
[----:B------:R-:W-:-:S05]  /*0af0*/  IMAD.SHL.U32 R0, R3, 0x100000, RZ ;  /* 0x0010000003007824 */ /* 0x000fca00078e00ff */
[----:B------:R-:W-:-:S07]  /*0b00*/  LOP3.LUT R0, R5, R0, R6, 0xfe, !PT ;  /* 0x0000000005007212 */ /* 0x000fce00078efe06 */
.L_x_18642:
[----:B------:R-:W-:Y:S05]  /*0b10*/  BSYNC B0 ;  /* 0x0000000000007941 */ /* 0x000fea0003800000 */
.L_x_18641:
[----:B------:R-:W0:Y:S02]  /*0b20*/  F2I.FTZ.TRUNC.NTZ R0, R0 ;  /* 0x0000000000007305 */ /* 0x000e24000021f100 */
[----:B0-----:R-:W-:Y:S01]  /*0b30*/  PRMT R28, R0, 0x7610, R28 ;  /* 0x00007610001c7816 */ /* 0x001fe2000000001c */
[----:B------:R-:W-:Y:S06]  /*0b40*/  BRA `(.L_x_18626) ;  /* 0x0000000400107947 */ /* 0x000fec0003800000 */
.L_x_18639:
        /* <DEDUP_REMOVED lines=21> */
.L_x_18648:
[----:B------:R-:W-:Y:S05]  /*0ca0*/  BSYNC B1 ;  /* 0x0000000000017941 */ /* 0x000fea0003800000 */
.L_x_18647:
[----:B------:R-:W-:Y:S01]  /*0cb0*/  LEA R5, R0, 0x37800000, 0x17 ;  /* 0x3780000000057811 */ /* 0x000fe200078eb8ff */
[----:B------:R-:W-:-:S05]  /*0cc0*/  IMAD.SHL.U32 R0, R3, 0x200000, RZ ;  /* 0x0020000003007824 */ /* 0x000fca00078e00ff */
[----:B------:R-:W-:-:S07]  /*0cd0*/  LOP3.LUT R0, R5, R0, R6, 0xfe, !PT ;  /* 0x0000000005007212 */ /* 0x000fce00078efe06 */
.L_x_18646:
[----:B------:R-:W-:Y:S05]  /*0ce0*/  BSYNC B0 ;  /* 0x0000000000007941 */ /* 0x000fea0003800000 */
.L_x_18645:
[----:B------:R-:W0:Y:S02]  /*0cf0*/  F2I.FTZ.TRUNC.NTZ R0, R0 ;  /* 0x0000000000007305 */ /* 0x000e24000021f100 */
[----:B0-----:R-:W-:Y:S01]  /*0d00*/  PRMT R28, R0, 0x7610, R28 ;  /* 0x00007610001c7816 */ /* 0x001fe2000000001c */
[----:B------:R-:W-:Y:S06]  /*0d10*/  BRA `(.L_x_18626) ;  /* 0x00000000009c7947 */ /* 0x000fec0003800000 */
.L_x_18638:
        /* <DEDUP_REMOVED lines=14> */
.L_x_18652:
[----:B------:R-:W-:Y:S05]  /*0e00*/  BSYNC B0 ;  /* 0x0000000000007941 */ /* 0x000fea0003800000 */
.L_x_18651:
[----:B------:R-:W0:Y:S02]  /*0e10*/  F2I.FTZ.TRUNC.NTZ R0, R0 ;  /* 0x0000000000007305 */ /* 0x000e24000021f100 */
[----:B0-----:R-:W-:Y:S01]  /*0e20*/  PRMT R28, R0, 0x7610, R28 ;  /* 0x00007610001c7816 */ /* 0x001fe2000000001c */
[----:B------:R-:W-:Y:S06]  /*0e30*/  BRA `(.L_x_18626) ;  /* 0x0000000000547947 */ /* 0x000fec0003800000 */
.L_x_18625:
        /* <DEDUP_REMOVED lines=16> */
.L_x_18653:
[----:B------:R-:W-:Y:S01]  /*0f40*/  PRMT R28, RZ, 0x7610, R28 ;  /* 0x00007610ff1c7816 */ /* 0x000fe2000000001c */
[----:B------:R-:W-:Y:S06]  /*0f50*/  BRA `(.L_x_18626) ;  /* 0x00000000000c7947 */ /* 0x000fec0003800000 */
.L_x_18650:
[----:B------:R0:W5:Y:S01]  /*0f60*/  LDG.E.U8 R28, desc[UR36][R4.64] ;  /* 0x00000024041c7981 */ /* 0x000162000c1e1100 */
[----:B------:R-:W-:Y:S05]  /*0f70*/  BRA `(.L_x_18626) ;  /* 0x0000000000047947 */ /* 0x000fea0003800000 */
.L_x_18649:
[----:B------:R0:W5:Y:S02]  /*0f80*/  LDG.E.U8 R28, desc[UR36][R4.64] ;  /* 0x00000024041c7981 */ /* 0x000164000c1e1100 */
.L_x_18626:
        /* <DEDUP_REMOVED lines=18> */
.L_x_18657:
[----:B------:R1:W5:Y:S01]  /*10b0*/  LDG.E.U8 R22, desc[UR36][R4.64] ;  /* 0x0000002404167981 */ /* 0x000362000c1e1100 */
[----:B------:R-:W-:Y:S05]  /*10c0*/  BRA `(.L_x_18659) ;  /* 0x0000000c00547947 */ /* 0x000fea0003800000 */
.L_x_18656:
        /* <DEDUP_REMOVED lines=8> */
.L_x_18661:
[----:B------:R3:W5:Y:S01]  /*1150*/  LDG.E.U8 R22, desc[UR36][R4.64] ;  /* 0x0000002404167981 */ /* 0x000762000c1e1100 */
[----:B------:R-:W-:Y:S05]  /*1160*/  BRA `(.L_x_18659) ;  /* 0x0000000c002c7947 */ /* 0x000fea0003800000 */
.L_x_18660:
[----:B------:R2:W5:Y:S01]  /*1170*/  LDG.E.U16 R22, desc[UR36][R4.64] ;  /* 0x0000002404167981 */ /* 0x000562000c1e1500 */
[----:B------:R-:W-:Y:S05]  /*1180*/  BRA `(.L_x_18659) ;  /* 0x0000000c00247947 */ /* 0x000fea0003800000 */
.L_x_18655:
        /* <DEDUP_REMOVED lines=9> */
.L_x_18663:
[----:B------:R-:W2:Y:S02]  /*1220*/  LDG.E.U16 R0, desc[UR36][R4.64] ;  /* 0x0000002404007981 */ /* 0x000ea4000c1e1500 */
[----:B--2---:R-:W-:-:S06]  /*1230*/  HADD2.F32 R0, -RZ, R0.H0_H0 ;  /* 0x20000000ff007230 */ /* 0x004fcc0000004100 */
[----:B------:R-:W0:Y:S02]  /*1240*/  F2I.FTZ.TRUNC.NTZ R0, R0 ;  /* 0x0000000000007305 */ /* 0x000e24000021f100 */
[----:B0-----:R-:W-:Y:S01]  /*1250*/  PRMT R22, R0, 0x7610, R22 ;  /* 0x0000761000167816 */ /* 0x001fe20000000016 */
[----:B------:R-:W-:Y:S06]  /*1260*/  BRA `(.L_x_18659) ;  /* 0x0000000800ec7947 */ /* 0x000fec0003800000 */
.L_x_18662:
        /* <DEDUP_REMOVED lines=9> */
.L_x_18665:
[----:B------:R-:W2:Y:S02]  /*1300*/  LDG.E.U16 R4, desc[UR36][R4.64] ;  /* 0x0000002404047981 */ /* 0x000ea4000c1e1500 */
[----:B--2---:R-:W-:-:S06]  /*1310*/  HADD2.F32 R0, -RZ, R4.H0_H0 ;  /* 0x20000004ff007230 */ /* 0x004fcc0000004100 */
[----:B------:R-:W0:Y:S02]  /*1320*/  F2I.FTZ.TRUNC.NTZ R0, R0 ;  /* 0x0000000000007305 */ /* 0x000e24000021f100 */
[----:B0-----:R-:W-:Y:S01]  /*1330*/  PRMT R22, R0, 0x7610, R22 ;  /* 0x0000761000167816 */ /* 0x001fe20000000016 */
[----:B------:R-:W-:Y:S06]  /*1340*/  BRA `(.L_x_18659) ;  /* 0x0000000800b47947 */ /* 0x000fec0003800000 */
.L_x_18664:
[----:B------:R-:W2:Y:S02]  /*1350*/  LDG.E.64 R4, desc[UR36][R4.64] ;  /* 0x0000002404047981 */ /* 0x000ea4000c1e1b00 */
[----:B--2---:R0:W1:Y:S01]  /*1360*/  F2I.F64.TRUNC R22, R4 ;  /* 0x0000000400167311 */ /* 0x004062000030d100 */
[----:B------:R-:W-:Y:S05]  /*1370*/  BRA `(.L_x_18659) ;  /* 0x0000000800a87947 */ /* 0x000fea0003800000 */
.L_x_18654:
        /* <DEDUP_REMOVED lines=12> */
.L_x_18668:
[----:B------:R-:W2:Y:S02]  /*1440*/  LDG.E.64 R4, desc[UR36][R4.64] ;  /* 0x0000002404047981 */ /* 0x000ea4000c1e1b00 */
[----:B--2---:R0:W1:Y:S01]  /*1450*/  F2I.F64.TRUNC R22, R4 ;  /* 0x0000000400167311 */ /* 0x004062000030d100 */
[----:B------:R-:W-:Y:S05]  /*1460*/  BRA `(.L_x_18659) ;  /* 0x00000008006c7947 */ /* 0x000fea0003800000 */
.L_x_18667:
        /* <DEDUP_REMOVED lines=28> */
.L_x_18670:
        /* <DEDUP_REMOVED lines=15> */
.L_x_18669:
[----:B------:R-:W2:Y:S02]  /*1720*/  LDG.E.U16 R0, desc[UR36][R4.64] ;  /* 0x0000002404007981 */ /* 0x000ea4000c1e1500 */
[----:B--2---:R-:W-:-:S06]  /*1730*/  IMAD.U32 R0, R0, 0x10000, RZ ;  /* 0x0001000000007824 */ /* 0x004fcc00078e00ff */
[----:B------:R-:W0:Y:S02]  /*1740*/  F2I.FTZ.TRUNC.NTZ R0, R0 ;  /* 0x0000000000007305 */ /* 0x000e24000021f100 */
[----:B0-----:R-:W-:Y:S01]  /*1750*/  PRMT R22, R0, 0x7610, R22 ;  /* 0x0000761000167816 */ /* 0x001fe20000000016 */
[----:B------:R-:W-:Y:S06]  /*1760*/  BRA `(.L_x_18659) ;  /* 0x0000000400ac7947 */ /* 0x000fec0003800000 */
.L_x_18666:
        /* <DEDUP_REMOVED lines=10> */
.L_x_18673:
        /* <DEDUP_REMOVED lines=21> */
.L_x_18677:
[----:B------:R-:W-:Y:S05]  /*1960*/  BSYNC B1 ;  /* 0x0000000000017941 */ /* 0x000fea0003800000 */
.L_x_18676:
[----:B------:R-:W-:Y:S01]  /*1970*/  LEA R5, R0, 0x3b800000, 0x17 ;  /* 0x3b80000000057811 */ /* 0x000fe200078eb8ff */
[----:B------:R-:W-:-:S05]  /*1980*/  IMAD.SHL.U32 R0, R3, 0x100000, RZ ;  /* 0x0010000003007824 */ /* 0x000fca00078e00ff */
[----:B------:R-:W-:-:S07]  /*1990*/  LOP3.LUT R0, R5, R0, R6, 0xfe, !PT ;  /* 0x0000000005007212 */ /* 0x000fce00078efe06 */
.L_x_18675:
[----:B------:R-:W-:Y:S05]  /*19a0*/  BSYNC B0 ;  /* 0x0000000000007941 */ /* 0x000fea0003800000 */
.L_x_18674:
[----:B------:R-:W0:Y:S02]  /*19b0*/  F2I.FTZ.TRUNC.NTZ R0, R0 ;  /* 0x0000000000007305 */ /* 0x000e24000021f100 */
[----:B0-----:R-:W-:Y:S01]  /*19c0*/  PRMT R22, R0, 0x7610, R22 ;  /* 0x0000761000167816 */ /* 0x001fe20000000016 */
[----:B------:R-:W-:Y:S06]  /*19d0*/  BRA `(.L_x_18659) ;  /* 0x0000000400107947 */ /* 0x000fec0003800000 */
.L_x_18672:
        /* <DEDUP_REMOVED lines=21> */
.L_x_18681:
[----:B------:R-:W-:Y:S05]  /*1b30*/  BSYNC B1 ;  /* 0x0000000000017941 */ /* 0x000fea0003800000 */
.L_x_18680:
[----:B------:R-:W-:Y:S01]  /*1b40*/  LEA R5, R0, 0x37800000, 0x17 ;  /* 0x3780000000057811 */ /* 0x000fe200078eb8ff */
[----:B------:R-:W-:-:S05]  /*1b50*/  IMAD.SHL.U32 R0, R3, 0x200000, RZ ;  /* 0x0020000003007824 */ /* 0x000fca00078e00ff */
[----:B------:R-:W-:-:S07]  /*1b60*/  LOP3.LUT R0, R5, R0, R6, 0xfe, !PT ;  /* 0x0000000005007212 */ /* 0x000fce00078efe06 */
.L_x_18679:
[----:B------:R-:W-:Y:S05]  /*1b70*/  BSYNC B0 ;  /* 0x0000000000007941 */ /* 0x000fea0003800000 */
.L_x_18678:
[----:B------:R-:W0:Y:S02]  /*1b80*/  F2I.FTZ.TRUNC.NTZ R0, R0 ;  /* 0x0000000000007305 */ /* 0x000e24000021f100 */
[----:B0-----:R-:W-:Y:S01]  /*1b90*/  PRMT R22, R0, 0x7610, R22 ;  /* 0x0000761000167816 */ /* 0x001fe20000000016 */
[----:B------:R-:W-:Y:S06]  /*1ba0*/  BRA `(.L_x_18659) ;  /* 0x00000000009c7947 */ /* 0x000fec0003800000 */
.L_x_18671:
        /* <DEDUP_REMOVED lines=14> */
.L_x_18685:
[----:B------:R-:W-:Y:S05]  /*1c90*/  BSYNC B0 ;  /* 0x0000000000007941 */ /* 0x000fea0003800000 */
.L_x_18684:
[----:B------:R-:W0:Y:S02]  /*1ca0*/  F2I.FTZ.TRUNC.NTZ R0, R0 ;  /* 0x0000000000007305 */ /* 0x000e24000021f100 */
[----:B0-----:R-:W-:Y:S01]  /*1cb0*/  PRMT R22, R0, 0x7610, R22 ;  /* 0x0000761000167816 */ /* 0x001fe20000000016 */
[----:B------:R-:W-:Y:S06]  /*1cc0*/  BRA `(.L_x_18659) ;  /* 0x0000000000547947 */ /* 0x000fec0003800000 */
.L_x_18658:
        /* <DEDUP_REMOVED lines=16> */
.L_x_18686:
[----:B------:R-:W-:Y:S01]  /*1dd0*/  PRMT R22, RZ, 0x7610, R22 ;  /* 0x00007610ff167816 */ /* 0x000fe20000000016 */
[----:B------:R-:W-:Y:S06]  /*1de0*/  BRA `(.L_x_18659) ;  /* 0x00000000000c7947 */ /* 0x000fec0003800000 */
.L_x_18683:
[----:B------:R0:W5:Y:S01]  /*1df0*/  LDG.E.U8 R22, desc[UR36][R4.64] ;  /* 0x0000002404167981 */ /* 0x000162000c1e1100 */
[----:B------:R-:W-:Y:S05]  /*1e00*/  BRA `(.L_x_18659) ;  /* 0x0000000000047947 */ /* 0x000fea0003800000 */
.L_x_18682:
[----:B------:R0:W5:Y:S02]  /*1e10*/  LDG.E.U8 R22, desc[UR36][R4.64] ;  /* 0x0000002404167981 */ /* 0x000164000c1e1100 */
.L_x_18659:
[----:B------:R-:W2:Y:S02]  /*1e20*/  S2R R17, SR_TID.X ;  /* 0x0000000000117919 */ /* 0x000ea40000002100 */
[----:B--2---:R-:W-:-:S07]  /*1e30*/  VIADD R17, R17, 0x80 ;  /* 0x0000008011117836 */ /* 0x004fce0000000000 */
.L_x_18620:
[----:B------:R-:W-:Y:S05]  /*1e40*/  BSYNC B6 ;  /* 0x0000000000067941 */ /* 0x000fea0003800000 */
.L_x_18619:
        /* <DEDUP_REMOVED lines=23> */
.L_x_18692:
[----:B------:R0:W5:Y:S01]  /*1fc0*/  LDG.E.U8 R29, desc[UR36][R4.64] ;  /* 0x00000024041d7981 */ /* 0x000162000c1e1100 */
[----:B------:R-:W-:Y:S05]  /*1fd0*/  BRA `(.L_x_18694) ;  /* 0x0000000c00547947 */ /* 0x000fea0003800000 */
.L_x_18691:
        /* <DEDUP_REMOVED lines=8> */
.L_x_18696:
[----:B------:R0:W5:Y:S01]  /*2060*/  LDG.E.U8 R29, desc[UR36][R4.64] ;  /* 0x00000024041d7981 */ /* 0x000162000c1e1100 */
[----:B------:R-:W-:Y:S05]  /*2070*/  BRA `(.L_x_18694) ;  /* 0x0000000c002c7947 */ /* 0x000fea0003800000 */
.L_x_18695:
[----:B------:R0:W5:Y:S01]  /*2080*/  LDG.E.U16 R29, desc[UR36][R4.64] ;  /* 0x00000024041d7981 */ /* 0x000162000c1e1500 */
[----:B------:R-:W-:Y:S05]  /*2090*/  BRA `(.L_x_18694) ;  /* 0x0000000c00247947 */ /* 0x000fea0003800000 */
.L_x_18690:
        /* <DEDUP_REMOVED lines=9> */
.L_x_18698:
[----:B------:R-:W2:Y:S02]  /*2130*/  LDG.E.U16 R0, desc[UR36][R4.64] ;  /* 0x0000002404007981 */ /* 0x000ea4000c1e1500 */
[----:B--2---:R-:W-:-:S06]  /*2140*/  HADD2.F32 R0, -RZ, R0.H0_H0 ;  /* 0x20000000ff007230 */ /* 0x004fcc0000004100 */
[----:B------:R-:W0:Y:S02]  /*2150*/  F2I.FTZ.TRUNC.NTZ R0, R0 ;  /* 0x0000000000007305 */ /* 0x000e24000021f100 */
[----:B0-----:R-:W-:Y:S01]  /*2160*/  PRMT R29, R0, 0x7610, R29 ;  /* 0x00007610001d7816 */ /* 0x001fe2000000001d */
[----:B------:R-:W-:Y:S06]  /*2170*/  BRA `(.L_x_18694) ;  /* 0x0000000800ec7947 */ /* 0x000fec0003800000 */
.L_x_18697:
        /* <DEDUP_REMOVED lines=9> */
.L_x_18700:
[----:B------:R-:W2:Y:S02]  /*2210*/  LDG.E.U16 R4, desc[UR36][R4.64] ;  /* 0x0000002404047981 */ /* 0x000ea4000c1e1500 */
[----:B--2---:R-:W-:-:S06]  /*2220*/  HADD2.F32 R0, -RZ, R4.H0_H0 ;  /* 0x20000004ff007230 */ /* 0x004fcc0000004100 */
[----:B------:R-:W0:Y:S02]  /*2230*/  F2I.FTZ.TRUNC.NTZ R0, R0 ;  /* 0x0000000000007305 */ /* 0x000e24000021f100 */
[----:B0-----:R-:W-:Y:S01]  /*2240*/  PRMT R29, R0, 0x7610, R29 ;  /* 0x00007610001d7816 */ /* 0x001fe2000000001d */
[----:B------:R-:W-:Y:S06]  /*2250*/  BRA `(.L_x_18694) ;  /* 0x0000000800b47947 */ /* 0x000fec0003800000 */
.L_x_18699:
[----:B------:R-:W2:Y:S02]  /*2260*/  LDG.E.64 R4, desc[UR36][R4.64] ;  /* 0x0000002404047981 */ /* 0x000ea4000c1e1b00 */
[----:B--2---:R0:W1:Y:S01]  /*2270*/  F2I.F64.TRUNC R29, R4 ;  /* 0x00000004001d7311 */ /* 0x004062000030d100 */
[----:B------:R-:W-:Y:S05]  /*2280*/  BRA `(.L_x_18694) ;  /* 0x0000000800a87947 */ /* 0x000fea0003800000 */
.L_x_18689:
        /* <DEDUP_REMOVED lines=12> */
.L_x_18703:
[----:B------:R-:W2:Y:S02]  /*2350*/  LDG.E.64 R4, desc[UR36][R4.64] ;  /* 0x0000002404047981 */ /* 0x000ea4000c1e1b00 */
[----:B--2---:R0:W1:Y:S01]  /*2360*/  F2I.F64.TRUNC R29, R4 ;  /* 0x00000004001d7311 */ /* 0x004062000030d100 */
[----:B------:R-:W-:Y:S05]  /*2370*/  BRA `(.L_x_18694) ;  /* 0x00000008006c7947 */ /* 0x000fea0003800000 */
.L_x_18702:
        /* <DEDUP_REMOVED lines=28> */
.L_x_18705:
        /* <DEDUP_REMOVED lines=15> */
.L_x_18704:
[----:B------:R-:W2:Y:S02]  /*2630*/  LDG.E.U16 R0, desc[UR36][R4.64] ;  /* 0x0000002404007981 */ /* 0x000ea4000c1e1500 */
[----:B--2---:R-:W-:-:S06]  /*2640*/  IMAD.U32 R0, R0, 0x10000, RZ ;  /* 0x0001000000007824 */ /* 0x004fcc00078e00ff */
[----:B------:R-:W0:Y:S02]  /*2650*/  F2I.FTZ.TRUNC.NTZ R0, R0 ;  /* 0x0000000000007305 */ /* 0x000e24000021f100 */
[----:B0-----:R-:W-:Y:S01]  /*2660*/  PRMT R29, R0, 0x7610, R29 ;  /* 0x00007610001d7816 */ /* 0x001fe2000000001d */
[----:B------:R-:W-:Y:S06]  /*2670*/  BRA `(.L_x_18694) ;  /* 0x0000000400ac7947 */ /* 0x000fec0003800000 */
.L_x_18701:
        /* <DEDUP_REMOVED lines=10> */
.L_x_18708:
        /* <DEDUP_REMOVED lines=21> */
.L_x_18712:
[----:B------:R-:W-:Y:S05]  /*2870*/  BSYNC B1 ;  /* 0x0000000000017941 */ /* 0x000fea0003800000 */
.L_x_18711:
[----:B------:R-:W-:Y:S01]  /*2880*/  LEA R5, R0, 0x3b800000, 0x17 ;  /* 0x3b80000000057811 */ /* 0x000fe200078eb8ff */
[----:B------:R-:W-:-:S05]  /*2890*/  IMAD.SHL.U32 R0, R3, 0x100000, RZ ;  /* 0x0010000003007824 */ /* 0x000fca00078e00ff */
[----:B------:R-:W-:-:S07]  /*28a0*/  LOP3.LUT R0, R5, R0, R6, 0xfe, !PT ;  /* 0x0000000005007212 */ /* 0x000fce00078efe06 */
.L_x_18710:
[----:B------:R-:W-:Y:S05]  /*28b0*/  BSYNC B0 ;  /* 0x0000000000007941 */ /* 0x000fea0003800000 */
.L_x_18709:
[----:B------:R-:W0:Y:S02]  /*28c0*/  F2I.FTZ.TRUNC.NTZ R0, R0 ;  /* 0x0000000000007305 */ /* 0x000e24000021f100 */
[----:B0-----:R-:W-:Y:S01]  /*28d0*/  PRMT R29, R0, 0x7610, R29 ;  /* 0x00007610001d7816 */ /* 0x001fe2000000001d */
[----:B------:R-:W-:Y:S06]  /*28e0*/  BRA `(.L_x_18694) ;  /* 0x0000000400107947 */ /* 0x000fec0003800000 */
.L_x_18707:
        /* <DEDUP_REMOVED lines=21> */
.L_x_18716:
[----:B------:R-:W-:Y:S05]  /*2a40*/  BSYNC B1 ;  /* 0x0000000000017941 */ /* 0x000fea0003800000 */
.L_x_18715:
[----:B------:R-:W-:Y:S01]  /*2a50*/  LEA R5, R0, 0x37800000, 0x17 ;  /* 0x3780000000057811 */ /* 0x000fe200078eb8ff */
[----:B------:R-:W-:-:S05]  /*2a60*/  IMAD.SHL.U32 R0, R3, 0x200000, RZ ;  /* 0x0020000003007824 */ /* 0x000fca00078e00ff */
[----:B------:R-:W-:-:S07]  /*2a70*/  LOP3.LUT R0, R5, R0, R6, 0xfe, !PT ;  /* 0x0000000005007212 */ /* 0x000fce00078efe06 */
.L_x_18714:
[----:B------:R-:W-:Y:S05]  /*2a80*/  BSYNC B0 ;  /* 0x0000000000007941 */ /* 0x000fea0003800000 */
.L_x_18713:
[----:B------:R-:W0:Y:S02]  /*2a90*/  F2I.FTZ.TRUNC.NTZ R0, R0 ;  /* 0x0000000000007305 */ /* 0x000e24000021f100 */
[----:B0-----:R-:W-:Y:S01]  /*2aa0*/  PRMT R29, R0, 0x7610, R29 ;  /* 0x00007610001d7816 */ /* 0x001fe2000000001d */
[----:B------:R-:W-:Y:S06]  /*2ab0*/  BRA `(.L_x_18694) ;  /* 0x00000000009c7947 */ /* 0x000fec0003800000 */
.L_x_18706:
        /* <DEDUP_REMOVED lines=14> */
.L_x_18720:
[----:B------:R-:W-:Y:S05]  /*2ba0*/  BSYNC B0 ;  /* 0x0000000000007941 */ /* 0x000fea0003800000 */
.L_x_18719:
[----:B------:R-:W0:Y:S02]  /*2bb0*/  F2I.FTZ.TRUNC.NTZ R0, R0 ;  /* 0x0000000000007305 */ /* 0x000e24000021f100 */
[----:B0-----:R-:W-:Y:S01]  /*2bc0*/  PRMT R29, R0, 0x7610, R29 ;  /* 0x00007610001d7816 */ /* 0x001fe2000000001d */
[----:B------:R-:W-:Y:S06]  /*2bd0*/  BRA `(.L_x_18694) ;  /* 0x0000000000547947 */ /* 0x000fec0003800000 */
.L_x_18693:
        /* <DEDUP_REMOVED lines=16> */
.L_x_18721:
[----:B------:R-:W-:Y:S01]  /*2ce0*/  PRMT R29, RZ, 0x7610, R29 ;  /* 0x00007610ff1d7816 */ /* 0x000fe2000000001d */
[----:B------:R-:W-:Y:S06]  /*2cf0*/  BRA `(.L_x_18694) ;  /* 0x00000000000c7947 */ /* 0x000fec0003800000 */
.L_x_18718:
[----:B------:R2:W5:Y:S01]  /*2d00*/  LDG.E.U8 R29, desc[UR36][R4.64] ;  /* 0x00000024041d7981 */ /* 0x000562000c1e1100 */
[----:B------:R-:W-:Y:S05]  /*2d10*/  BRA `(.L_x_18694) ;  /* 0x0000000000047947 */ /* 0x000fea0003800000 */
.L_x_18717:
[----:B------:R3:W5:Y:S02]  /*2d20*/  LDG.E.U8 R29, desc[UR36][R4.64] ;  /* 0x00000024041d7981 */ /* 0x000764000c1e1100 */
.L_x_18694:
        /* <DEDUP_REMOVED lines=18> */
.L_x_18725:
[----:B------:R0:W5:Y:S01]  /*2e50*/  LDG.E.U8 R27, desc[UR36][R4.64] ;  /* 0x00000024041b7981 */ /* 0x000162000c1e1100 */
[----:B------:R-:W-:Y:S05]  /*2e60*/  BRA `(.L_x_18727) ;  /* 0x0000000c00547947 */ /* 0x000fea0003800000 */
.L_x_18724:
        /* <DEDUP_REMOVED lines=8> */
.L_x_18729:
[----:B------:R0:W5:Y:S01]  /*2ef0*/  LDG.E.U8 R27, desc[UR36][R4.64] ;  /* 0x00000024041b7981 */ /* 0x000162000c1e1100 */
[----:B------:R-:W-:Y:S05]  /*2f00*/  BRA `(.L_x_18727) ;  /* 0x0000000c002c7947 */ /* 0x000fea0003800000 */
.L_x_18728:
[----:B------:R0:W5:Y:S01]  /*2f10*/  LDG.E.U16 R27, desc[UR36][R4.64] ;  /* 0x00000024041b7981 */ /* 0x000162000c1e1500 */
[----:B------:R-:W-:Y:S05]  /*2f20*/  BRA `(.L_x_18727) ;  /* 0x0000000c00247947 */ /* 0x000fea0003800000 */
.L_x_18723:
        /* <DEDUP_REMOVED lines=9> */
.L_x_18731:
[----:B------:R-:W2:Y:S02]  /*2fc0*/  LDG.E.U16 R0, desc[UR36][R4.64] ;  /* 0x0000002404007981 */ /* 0x000ea4000c1e1500 */
[----:B--2---:R-:W-:-:S06]  /*2fd0*/  HADD2.F32 R0, -RZ, R0.H0_H0 ;  /* 0x20000000ff007230 */ /* 0x004fcc0000004100 */
[----:B------:R-:W0:Y:S02]  /*2fe0*/  F2I.FTZ.TRUNC.NTZ R0, R0 ;  /* 0x0000000000007305 */ /* 0x000e24000021f100 */
[----:B0-----:R-:W-:Y:S01]  /*2ff0*/  PRMT R27, R0, 0x7610, R27 ;  /* 0x00007610001b7816 */ /* 0x001fe2000000001b */
[----:B------:R-:W-:Y:S06]  /*3000*/  BRA `(.L_x_18727) ;  /* 0x0000000800ec7947 */ /* 0x000fec0003800000 */
.L_x_18730:
        /* <DEDUP_REMOVED lines=9> */
.L_x_18733:
[----:B------:R-:W2:Y:S02]  /*30a0*/  LDG.E.U16 R4, desc[UR36][R4.64] ;  /* 0x0000002404047981 */ /* 0x000ea4000c1e1500 */
[----:B--2---:R-:W-:-:S06]  /*30b0*/  HADD2.F32 R0, -RZ, R4.H0_H0 ;  /* 0x20000004ff007230 */ /* 0x004fcc0000004100 */
[----:B------:R-:W0:Y:S02]  /*30c0*/  F2I.FTZ.TRUNC.NTZ R0, R0 ;  /* 0x0000000000007305 */ /* 0x000e24000021f100 */
[----:B0-----:R-:W-:Y:S01]  /*30d0*/  PRMT R27, R0, 0x7610, R27 ;  /* 0x00007610001b7816 */ /* 0x001fe2000000001b */
[----:B------:R-:W-:Y:S06]  /*30e0*/  BRA `(.L_x_18727) ;  /* 0x0000000800b47947 */ /* 0x000fec0003800000 */
.L_x_18732:
[----:B------:R-:W2:Y:S02]  /*30f0*/  LDG.E.64 R4, desc[UR36][R4.64] ;  /* 0x0000002404047981 */ /* 0x000ea4000c1e1b00 */
[----:B--2---:R0:W2:Y:S01]  /*3100*/  F2I.F64.TRUNC R27, R4 ;  /* 0x00000004001b7311 */ /* 0x0040a2000030d100 */
[----:B------:R-:W-:Y:S05]  /*3110*/  BRA `(.L_x_18727) ;  /* 0x0000000800a87947 */ /* 0x000fea0003800000 */
.L_x_18722:
        /* <DEDUP_REMOVED lines=12> */
.L_x_18736:
[----:B------:R-:W2:Y:S02]  /*31e0*/  LDG.E.64 R4, desc[UR36][R4.64] ;  /* 0x0000002404047981 */ /* 0x000ea4000c1e1b00 */
[----:B--2---:R4:W0:Y:S01]  /*31f0*/  F2I.F64.TRUNC R27, R4 ;  /* 0x00000004001b7311 */ /* 0x004822000030d100 */
[----:B------:R-:W-:Y:S05]  /*3200*/  BRA `(.L_x_18727) ;  /* 0x00000008006c7947 */ /* 0x000fea0003800000 */
.L_x_18735:
        /* <DEDUP_REMOVED lines=28> */
.L_x_18738:
        /* <DEDUP_REMOVED lines=15> */
.L_x_18737:
[----:B------:R-:W2:Y:S02]  /*34c0*/  LDG.E.U16 R0, desc[UR36][R4.64] ;  /* 0x0000002404007981 */ /* 0x000ea4000c1e1500 */
[----:B--2---:R-:W-:-:S06]  /*34d0*/  IMAD.U32 R0, R0, 0x10000, RZ ;  /* 0x0001000000007824 */ /* 0x004fcc00078e00ff */
[----:B------:R-:W0:Y:S02]  /*34e0*/  F2I.FTZ.TRUNC.NTZ R0, R0 ;  /* 0x0000000000007305 */ /* 0x000e24000021f100 */
[----:B0-----:R-:W-:Y:S01]  /*34f0*/  PRMT R27, R0, 0x7610, R27 ;  /* 0x00007610001b7816 */ /* 0x001fe2000000001b */
[----:B------:R-:W-:Y:S06]  /*3500*/  BRA `(.L_x_18727) ;  /* 0x0000000400ac7947 */ /* 0x000fec0003800000 */
.L_x_18734:
        /* <DEDUP_REMOVED lines=10> */
.L_x_18741:
        /* <DEDUP_REMOVED lines=21> */
.L_x_18745:
[----:B------:R-:W-:Y:S05]  /*3700*/  BSYNC B1 ;  /* 0x0000000000017941 */ /* 0x000fea0003800000 */
.L_x_18744:
[----:B------:R-:W-:Y:S01]  /*3710*/  LEA R5, R0, 0x3b800000, 0x17 ;  /* 0x3b80000000057811 */ /* 0x000fe200078eb8ff */
[----:B------:R-:W-:-:S05]  /*3720*/  IMAD.SHL.U32 R0, R3, 0x100000, RZ ;  /* 0x0010000003007824 */ /* 0x000fca00078e00ff */
[----:B------:R-:W-:-:S07]  /*3730*/  LOP3.LUT R0, R5, R0, R6, 0xfe, !PT ;  /* 0x0000000005007212 */ /* 0x000fce00078efe06 */
.L_x_18743:
[----:B------:R-:W-:Y:S05]  /*3740*/  BSYNC B0 ;  /* 0x0000000000007941 */ /* 0x000fea0003800000 */
.L_x_18742:
[----:B------:R-:W0:Y:S02]  /*3750*/  F2I.FTZ.TRUNC.NTZ R0, R0 ;  /* 0x0000000000007305 */ /* 0x000e24000021f100 */
[----:B0-----:R-:W-:Y:S01]  /*3760*/  PRMT R27, R0, 0x7610, R27 ;  /* 0x00007610001b7816 */ /* 0x001fe2000000001b */
[----:B------:R-:W-:Y:S06]  /*3770*/  BRA `(.L_x_18727) ;  /* 0x0000000400107947 */ /* 0x000fec0003800000 */
.L_x_18740:
        /* <DEDUP_REMOVED lines=21> */
.L_x_18749:
[----:B------:R-:W-:Y:S05]  /*38d0*/  BSYNC B1 ;  /* 0x0000000000017941 */ /* 0x000fea0003800000 */
.L_x_18748:
[----:B------:R-:W-:Y:S01]  /*38e0*/  LEA R5, R0, 0x37800000, 0x17 ;  /* 0x3780000000057811 */ /* 0x000fe200078eb8ff */
[----:B------:R-:W-:-:S05]  /*38f0*/  IMAD.SHL.U32 R0, R3, 0x200000, RZ ;  /* 0x0020000003007824 */ /* 0x000fca00078e00ff */
[----:B------:R-:W-:-:S07]  /*3900*/  LOP3.LUT R0, R5, R0, R6, 0xfe, !PT ;  /* 0x0000000005007212 */ /* 0x000fce00078efe06 */
.L_x_18747:
[----:B------:R-:W-:Y:S05]  /*3910*/  BSYNC B0 ;  /* 0x0000000000007941 */ /* 0x000fea0003800000 */
.L_x_18746:
[----:B------:R-:W0:Y:S02]  /*3920*/  F2I.FTZ.TRUNC.NTZ R0, R0 ;  /* 0x0000000000007305 */ /* 0x000e24000021f100 */
[----:B0-----:R-:W-:Y:S01]  /*3930*/  PRMT R27, R0, 0x7610, R27 ;  /* 0x00007610001b7816 */ /* 0x001fe2000000001b */
[----:B------:R-:W-:Y:S06]  /*3940*/  BRA `(.L_x_18727) ;  /* 0x00000000009c7947 */ /* 0x000fec0003800000 */
.L_x_18739:
        /* <DEDUP_REMOVED lines=14> */
.L_x_18753:
[----:B------:R-:W-:Y:S05]  /*3a30*/  BSYNC B0 ;  /* 0x0000000000007941 */ /* 0x000fea0003800000 */
.L_x_18752:
[----:B------:R-:W0:Y:S02]  /*3a40*/  F2I.FTZ.TRUNC.NTZ R0, R0 ;  /* 0x0000000000007305 */ /* 0x000e24000021f100 */
[----:B0-----:R-:W-:Y:S01]  /*3a50*/  PRMT R27, R0, 0x7610, R27 ;  /* 0x00007610001b7816 */ /* 0x001fe2000000001b */
[----:B------:R-:W-:Y:S06]  /*3a60*/  BRA `(.L_x_18727) ;  /* 0x0000000000547947 */ /* 0x000fec0003800000 */
.L_x_18726:
        /* <DEDUP_REMOVED lines=16> */
.L_x_18754:
[----:B------:R-:W-:Y:S01]  /*3b70*/  PRMT R27, RZ, 0x7610, R27 ;  /* 0x00007610ff1b7816 */ /* 0x000fe2000000001b */
[----:B------:R-:W-:Y:S06]  /*3b80*/  BRA `(.L_x_18727) ;  /* 0x00000000000c7947 */ /* 0x000fec0003800000 */
.L_x_18751:
[----:B------:R2:W5:Y:S01]  /*3b90*/  LDG.E.U8 R27, desc[UR36][R4.64] ;  /* 0x00000024041b7981 */ /* 0x000562000c1e1100 */
[----:B------:R-:W-:Y:S05]  /*3ba0*/  BRA `(.L_x_18727) ;  /* 0x0000000000047947 */ /* 0x000fea0003800000 */
.L_x_18750:
[----:B------:R3:W5:Y:S02]  /*3bb0*/  LDG.E.U8 R27, desc[UR36][R4.64] ;  /* 0x00000024041b7981 */ /* 0x000764000c1e1100 */
.L_x_18727:
[----:B------:R-:W-:-:S07]  /*3bc0*/  VIADD R17, R17, 0x80 ;  /* 0x0000008011117836 */ /* 0x000fce0000000000 */
.L_x_18688:
[----:B------:R-:W-:Y:S05]  /*3bd0*/  BSYNC B6 ;  /* 0x0000000000067941 */ /* 0x000fea0003800000 */
.L_x_18687:
        /* <DEDUP_REMOVED lines=25> */
.L_x_18760:
[----:B------:R0:W5:Y:S01]  /*3d70*/  LDG.E.U8 R18, desc[UR36][R4.64] ;  /* 0x0000002404127981 */ /* 0x000162000c1e1100 */
[----:B------:R-:W-:Y:S05]  /*3d80*/  BRA `(.L_x_18762) ;  /* 0x0000000c00547947 */ /* 0x000fea0003800000 */
.L_x_18759:
        /* <DEDUP_REMOVED lines=8> */
.L_x_18764:
[----:B------:R0:W5:Y:S01]  /*3e10*/  LDG.E.U8 R18, desc[UR36][R4.64] ;  /* 0x0000002404127981 */ /* 0x000162000c1e1100 */
[----:B------:R-:W-:Y:S05]  /*3e20*/  BRA `(.L_x_18762) ;  /* 0x0000000c002c7947 */ /* 0x000fea0003800000 */
.L_x_18763:
[----:B------:R0:W5:Y:S01]  /*3e30*/  LDG.E.U16 R18, desc[UR36][R4.64] ;  /* 0x0000002404127981 */ /* 0x000162000c1e1500 */
[----:B------:R-:W-:Y:S05]  /*3e40*/  BRA `(.L_x_18762) ;  /* 0x0000000c00247947 */ /* 0x000fea0003800000 */
.L_x_18758:
        /* <DEDUP_REMOVED lines=9> */
.L_x_18766:
[----:B------:R-:W2:Y:S02]  /*3ee0*/  LDG.E.U16 R0, desc[UR36][R4.64] ;  /* 0x0000002404007981 */ /* 0x000ea4000c1e1500 */
[----:B--2---:R-:W-:-:S06]  /*3ef0*/  HADD2.F32 R0, -RZ, R0.H0_H0 ;  /* 0x20000000ff007230 */ /* 0x004fcc0000004100 */
[----:B------:R-:W0:Y:S02]  /*3f00*/  F2I.FTZ.TRUNC.NTZ R0, R0 ;  /* 0x0000000000007305 */ /* 0x000e24000021f100 */
[----:B0-----:R-:W-:Y:S01]  /*3f10*/  PRMT R18, R0, 0x7610, R18 ;  /* 0x0000761000127816 */ /* 0x001fe20000000012 */
[----:B------:R-:W-:Y:S06]  /*3f20*/  BRA `(.L_x_18762) ;  /* 0x0000000800ec7947 */ /* 0x000fec0003800000 */
.L_x_18765:
        /* <DEDUP_REMOVED lines=9> */
.L_x_18768:
[----:B------:R-:W2:Y:S02]  /*3fc0*/  LDG.E.U16 R4, desc[UR36][R4.64] ;  /* 0x0000002404047981 */ /* 0x000ea4000c1e1500 */
[----:B--2---:R-:W-:-:S06]  /*3fd0*/  HADD2.F32 R0, -RZ, R4.H0_H0 ;  /* 0x20000004ff007230 */ /* 0x004fcc0000004100 */
[----:B------:R-:W0:Y:S02]  /*3fe0*/  F2I.FTZ.TRUNC.NTZ R0, R0 ;  /* 0x0000000000007305 */ /* 0x000e24000021f100 */
[----:B0-----:R-:W-:Y:S01]  /*3ff0*/  PRMT R18, R0, 0x7610, R18 ;  /* 0x0000761000127816 */ /* 0x001fe20000000012 */
[----:B------:R-:W-:Y:S06]  /*4000*/  BRA `(.L_x_18762) ;  /* 0x0000000800b47947 */ /* 0x000fec0003800000 */
.L_x_18767:
[----:B------:R-:W2:Y:S02]  /*4010*/  LDG.E.64 R4, desc[UR36][R4.64] ;  /* 0x0000002404047981 */ /* 0x000ea4000c1e1b00 */
[----:B--2---:R0:W1:Y:S01]  /*4020*/  F2I.F64.TRUNC R18, R4 ;  /* 0x0000000400127311 */ /* 0x004062000030d100 */
[----:B------:R-:W-:Y:S05]  /*4030*/  BRA `(.L_x_18762) ;  /* 0x0000000800a87947 */ /* 0x000fea0003800000 */
.L_x_18757:
        /* <DEDUP_REMOVED lines=12> */
.L_x_18771:
[----:B------:R-:W2:Y:S02]  /*4100*/  LDG.E.64 R4, desc[UR36][R4.64] ;  /* 0x0000002404047981 */ /* 0x000ea4000c1e1b00 */
[----:B--2---:R0:W1:Y:S01]  /*4110*/  F2I.F64.TRUNC R18, R4 ;  /* 0x0000000400127311 */ /* 0x004062000030d100 */
[----:B------:R-:W-:Y:S05]  /*4120*/  BRA `(.L_x_18762) ;  /* 0x00000008006c7947 */ /* 0x000fea0003800000 */
.L_x_18770:
        /* <DEDUP_REMOVED lines=28> */
.L_x_18773:
        /* <DEDUP_REMOVED lines=15> */
.L_x_18772:
[----:B------:R-:W2:Y:S02]  /*43e0*/  LDG.E.U16 R0, desc[UR36][R4.64] ;  /* 0x0000002404007981 */ /* 0x000ea4000c1e1500 */
[----:B--2---:R-:W-:-:S06]  /*43f0*/  IMAD.U32 R0, R0, 0x10000, RZ ;  /* 0x0001000000007824 */ /* 0x004fcc00078e00ff */
[----:B------:R-:W0:Y:S02]  /*4400*/  F2I.FTZ.TRUNC.NTZ R0, R0 ;  /* 0x0000000000007305 */ /* 0x000e24000021f100 */
[----:B0-----:R-:W-:Y:S01]  /*4410*/  PRMT R18, R0, 0x7610, R18 ;  /* 0x0000761000127816 */ /* 0x001fe20000000012 */
[----:B------:R-:W-:Y:S06]  /*4420*/  BRA `(.L_x_18762) ;  /* 0x0000000400ac7947 */ /* 0x000fec0003800000 */
.L_x_18769:
        /* <DEDUP_REMOVED lines=10> */
.L_x_18776:
        /* <DEDUP_REMOVED lines=21> */
.L_x_18780:
[----:B------:R-:W-:Y:S05]  /*4620*/  BSYNC B1 ;  /* 0x0000000000017941 */ /* 0x000fea0003800000 */
.L_x_18779:
[----:B------:R-:W-:Y:S01]  /*4630*/  LEA R5, R0, 0x3b800000, 0x17 ;  /* 0x3b80000000057811 */ /* 0x000fe200078eb8ff */
[----:B------:R-:W-:-:S05]  /*4640*/  IMAD.SHL.U32 R0, R3, 0x100000, RZ ;  /* 0x0010000003007824 */ /* 0x000fca00078e00ff */
[----:B------:R-:W-:-:S07]  /*4650*/  LOP3.LUT R0, R5, R0, R6, 0xfe, !PT ;  /* 0x0000000005007212 */ /* 0x000fce00078efe06 */
.L_x_18778:
[----:B------:R-:W-:Y:S05]  /*4660*/  BSYNC B0 ;  /* 0x0000000000007941 */ /* 0x000fea0003800000 */
.L_x_18777:
[----:B------:R-:W0:Y:S02]  /*4670*/  F2I.FTZ.TRUNC.NTZ R0, R0 ;  /* 0x0000000000007305 */ /* 0x000e24000021f100 */
[----:B0-----:R-:W-:Y:S01]  /*4680*/  PRMT R18, R0, 0x7610, R18 ;  /* 0x0000761000127816 */ /* 0x001fe20000000012 */
[----:B------:R-:W-:Y:S06]  /*4690*/  BRA `(.L_x_18762) ;  /* 0x0000000400107947 */ /* 0x000fec0003800000 */
.L_x_18775:
        /* <DEDUP_REMOVED lines=21> */
.L_x_18784:
[----:B------:R-:W-:Y:S05]  /*47f0*/  BSYNC B1 ;  /* 0x0000000000017941 */ /* 0x000fea0003800000 */
.L_x_18783:
[----:B------:R-:W-:Y:S01]  /*4800*/  LEA R5, R0, 0x37800000, 0x17 ;  /* 0x3780000000057811 */ /* 0x000fe200078eb8ff */
[----:B------:R-:W-:-:S05]  /*4810*/  IMAD.SHL.U32 R0, R3, 0x200000, RZ ;  /* 0x0020000003007824 */ /* 0x000fca00078e00ff */
[----:B------:R-:W-:-:S07]  /*4820*/  LOP3.LUT R0, R5, R0, R6, 0xfe, !PT ;  /* 0x0000000005007212 */ /* 0x000fce00078efe06 */
.L_x_18782:
[----:B------:R-:W-:Y:S05]  /*4830*/  BSYNC B0 ;  /* 0x0000000000007941 */ /* 0x000fea0003800000 */
.L_x_18781:
[----:B------:R-:W0:Y:S02]  /*4840*/  F2I.FTZ.TRUNC.NTZ R0, R0 ;  /* 0x0000000000007305 */ /* 0x000e24000021f100 */
[----:B0-----:R-:W-:Y:S01]  /*4850*/  PRMT R18, R0, 0x7610, R18 ;  /* 0x0000761000127816 */ /* 0x001fe20000000012 */
[----:B------:R-:W-:Y:S06]  /*4860*/  BRA `(.L_x_18762) ;  /* 0x00000000009c7947 */ /* 0x000fec0003800000 */
.L_x_18774:
        /* <DEDUP_REMOVED lines=14> */
.L_x_18788:
[----:B------:R-:W-:Y:S05]  /*4950*/  BSYNC B0 ;  /* 0x0000000000007941 */ /* 0x000fea0003800000 */
.L_x_18787:
[----:B------:R-:W0:Y:S02]  /*4960*/  F2I.FTZ.TRUNC.NTZ R0, R0 ;  /* 0x0000000000007305 */ /* 0x000e24000021f100 */
[----:B0-----:R-:W-:Y:S01]  /*4970*/  PRMT R18, R0, 0x7610, R18 ;  /* 0x0000761000127816 */ /* 0x001fe20000000012 */
[----:B------:R-:W-:Y:S06]  /*4980*/  BRA `(.L_x_18762) ;  /* 0x0000000000547947 */ /* 0x000fec0003800000 */
.L_x_18761:
        /* <DEDUP_REMOVED lines=16> */
.L_x_18789:
[----:B------:R-:W-:Y:S01]  /*4a90*/  PRMT R18, RZ, 0x7610, R18 ;  /* 0x00007610ff127816 */ /* 0x000fe20000000012 */
[----:B------:R-:W-:Y:S06]  /*4aa0*/  BRA `(.L_x_18762) ;  /* 0x00000000000c7947 */ /* 0x000fec0003800000 */
.L_x_18786:
[----:B------:R3:W5:Y:S01]  /*4ab0*/  LDG.E.U8 R18, desc[UR36][R4.64] ;  /* 0x0000002404127981 */ /* 0x000762000c1e1100 */
[----:B------:R-:W-:Y:S05]  /*4ac0*/  BRA `(.L_x_18762) ;  /* 0x0000000000047947 */ /* 0x000fea0003800000 */
.L_x_18785:
[----:B------:R4:W5:Y:S02]  /*4ad0*/  LDG.E.U8 R18, desc[UR36][R4.64] ;  /* 0x0000002404127981 */ /* 0x000964000c1e1100 */
.L_x_18762:
        /* <DEDUP_REMOVED lines=19> */
.L_x_18793:
[----:B------:R0:W5:Y:S01]  /*4c10*/  LDG.E.U8 R26, desc[UR36][R4.64] ;  /* 0x00000024041a7981 */ /* 0x000162000c1e1100 */
[----:B------:R-:W-:Y:S05]  /*4c20*/  BRA `(.L_x_18795) ;  /* 0x0000000c00547947 */ /* 0x000fea0003800000 */
.L_x_18792:
        /* <DEDUP_REMOVED lines=8> */
.L_x_18797:
[----:B------:R0:W5:Y:S01]  /*4cb0*/  LDG.E.U8 R26, desc[UR36][R4.64] ;  /* 0x00000024041a7981 */ /* 0x000162000c1e1100 */
[----:B------:R-:W-:Y:S05]  /*4cc0*/  BRA `(.L_x_18795) ;  /* 0x0000000c002c7947 */ /* 0x000fea0003800000 */
.L_x_18796:
[----:B------:R0:W5:Y:S01]  /*4cd0*/  LDG.E.U16 R26, desc[UR36][R4.64] ;  /* 0x00000024041a7981 */ /* 0x000162000c1e1500 */
[----:B------:R-:W-:Y:S05]  /*4ce0*/  BRA `(.L_x_18795) ;  /* 0x0000000c00247947 */ /* 0x000fea0003800000 */
.L_x_18791:
        /* <DEDUP_REMOVED lines=9> */
.L_x_18799:
[----:B------:R-:W2:Y:S02]  /*4d80*/  LDG.E.U16 R0, desc[UR36][R4.64] ;  /* 0x0000002404007981 */ /* 0x000ea4000c1e1500 */
[----:B--2---:R-:W-:-:S06]  /*4d90*/  HADD2.F32 R0, -RZ, R0.H0_H0 ;  /* 0x20000000ff007230 */ /* 0x004fcc0000004100 */
[----:B------:R-:W0:Y:S02]  /*4da0*/  F2I.FTZ.TRUNC.NTZ R0, R0 ;  /* 0x0000000000007305 */ /* 0x000e24000021f100 */
[----:B0-----:R-:W-:Y:S01]  /*4db0*/  PRMT R26, R0, 0x7610, R26 ;  /* 0x00007610001a7816 */ /* 0x001fe2000000001a */
[----:B------:R-:W-:Y:S06]  /*4dc0*/  BRA `(.L_x_18795) ;  /* 0x0000000800ec7947 */ /* 0x000fec0003800000 */
.L_x_18798:
        /* <DEDUP_REMOVED lines=9> */
.L_x_18801:
[----:B------:R-:W2:Y:S02]  /*4e60*/  LDG.E.U16 R4, desc[UR36][R4.64] ;  /* 0x0000002404047981 */ /* 0x000ea4000c1e1500 */
[----:B--2---:R-:W-:-:S06]  /*4e70*/  HADD2.F32 R0, -RZ, R4.H0_H0 ;  /* 0x20000004ff007230 */ /* 0x004fcc0000004100 */
[----:B------:R-:W0:Y:S02]  /*4e80*/  F2I.FTZ.TRUNC.NTZ R0, R0 ;  /* 0x0000000000007305 */ /* 0x000e24000021f100 */
[----:B0-----:R-:W-:Y:S01]  /*4e90*/  PRMT R26, R0, 0x7610, R26 ;  /* 0x00007610001a7816 */ /* 0x001fe2000000001a */
[----:B------:R-:W-:Y:S06]  /*4ea0*/  BRA `(.L_x_18795) ;  /* 0x0000000800b47947 */ /* 0x000fec0003800000 */
.L_x_18800:
[----:B------:R-:W2:Y:S02]  /*4eb0*/  LDG.E.64 R4, desc[UR36][R4.64] ;  /* 0x0000002404047981 */ /* 0x000ea4000c1e1b00 */
[----:B--2---:R0:W1:Y:S01]  /*4ec0*/  F2I.F64.TRUNC R26, R4 ;  /* 0x00000004001a7311 */ /* 0x004062000030d100 */
[----:B------:R-:W-:Y:S05]  /*4ed0*/  BRA `(.L_x_18795) ;  /* 0x0000000800a87947 */ /* 0x000fea0003800000 */
.L_x_18790:
        /* <DEDUP_REMOVED lines=12> */
.L_x_18804:
[----:B------:R-:W2:Y:S02]  /*4fa0*/  LDG.E.64 R4, desc[UR36][R4.64] ;  /* 0x0000002404047981 */ /* 0x000ea4000c1e1b00 */
[----:B--2---:R3:W4:Y:S01]  /*4fb0*/  F2I.F64.TRUNC R26, R4 ;  /* 0x00000004001a7311 */ /* 0x004722000030d100 */
[----:B------:R-:W-:Y:S05]  /*4fc0*/  BRA `(.L_x_18795) ;  /* 0x00000008006c7947 */ /* 0x000fea0003800000 */
.L_x_18803:
        /* <DEDUP_REMOVED lines=28> */
.L_x_18806:
        /* <DEDUP_REMOVED lines=15> */
.L_x_18805:
[----:B------:R-:W2:Y:S02]  /*5280*/  LDG.E.U16 R0, desc[UR36][R4.64] ;  /* 0x0000002404007981 */ /* 0x000ea4000c1e1500 */
[----:B--2---:R-:W-:-:S06]  /*5290*/  IMAD.U32 R0, R0, 0x10000, RZ ;  /* 0x0001000000007824 */ /* 0x004fcc00078e00ff */
[----:B------:R-:W0:Y:S02]  /*52a0*/  F2I.FTZ.TRUNC.NTZ R0, R0 ;  /* 0x0000000000007305 */ /* 0x000e24000021f100 */
[----:B0-----:R-:W-:Y:S01]  /*52b0*/  PRMT R26, R0, 0x7610, R26 ;  /* 0x00007610001a7816 */ /* 0x001fe2000000001a */
[----:B------:R-:W-:Y:S06]  /*52c0*/  BRA `(.L_x_18795) ;  /* 0x0000000400ac7947 */ /* 0x000fec0003800000 */
.L_x_18802:
        /* <DEDUP_REMOVED lines=10> */
.L_x_18809:
        /* <DEDUP_REMOVED lines=21> */
.L_x_18813:
[----:B------:R-:W-:Y:S05]  /*54c0*/  BSYNC B1 ;  /* 0x0000000000017941 */ /* 0x000fea0003800000 */
.L_x_18812:
[----:B------:R-:W-:Y:S01]  /*54d0*/  LEA R5, R0, 0x3b800000, 0x17 ;  /* 0x3b80000000057811 */ /* 0x000fe200078eb8ff */
[----:B------:R-:W-:-:S05]  /*54e0*/  IMAD.SHL.U32 R0, R3, 0x100000, RZ ;  /* 0x0010000003007824 */ /* 0x000fca00078e00ff */
[----:B------:R-:W-:-:S07]  /*54f0*/  LOP3.LUT R0, R5, R0, R6, 0xfe, !PT ;  /* 0x0000000005007212 */ /* 0x000fce00078efe06 */
.L_x_18811:
[----:B------:R-:W-:Y:S05]  /*5500*/  BSYNC B0 ;  /* 0x0000000000007941 */ /* 0x000fea0003800000 */
.L_x_18810:
[----:B------:R-:W0:Y:S02]  /*5510*/  F2I.FTZ.TRUNC.NTZ R0, R0 ;  /* 0x0000000000007305 */ /* 0x000e24000021f100 */
[----:B0-----:R-:W-:Y:S01]  /*5520*/  PRMT R26, R0, 0x7610, R26 ;  /* 0x00007610001a7816 */ /* 0x001fe2000000001a */
[----:B------:R-:W-:Y:S06]  /*5530*/  BRA `(.L_x_18795) ;  /* 0x0000000400107947 */ /* 0x000fec0003800000 */
.L_x_18808:
        /* <DEDUP_REMOVED lines=21> */
.L_x_18817:
[----:B------:R-:W-:Y:S05]  /*5690*/  BSYNC B1 ;  /* 0x0000000000017941 */ /* 0x000fea0003800000 */
.L_x_18816:
[----:B------:R-:W-:Y:S01]  /*56a0*/  LEA R5, R0, 0x37800000, 0x17 ;  /* 0x3780000000057811 */ /* 0x000fe200078eb8ff */
[----:B------:R-:W-:-:S05]  /*56b0*/  IMAD.SHL.U32 R0, R3, 0x200000, RZ ;  /* 0x0020000003007824 */ /* 0x000fca00078e00ff */
[----:B------:R-:W-:-:S07]  /*56c0*/  LOP3.LUT R0, R5, R0, R6, 0xfe, !PT ;  /* 0x0000000005007212 */ /* 0x000fce00078efe06 */
.L_x_18815:
[----:B------:R-:W-:Y:S05]  /*56d0*/  BSYNC B0 ;  /* 0x0000000000007941 */ /* 0x000fea0003800000 */
.L_x_18814:
[----:B------:R-:W0:Y:S02]  /*56e0*/  F2I.FTZ.TRUNC.NTZ R0, R0 ;  /* 0x0000000000007305 */ /* 0x000e24000021f100 */
[----:B0-----:R-:W-:Y:S01]  /*56f0*/  PRMT R26, R0, 0x7610, R26 ;  /* 0x00007610001a7816 */ /* 0x001fe2000000001a */
[----:B------:R-:W-:Y:S06]  /*5700*/  BRA `(.L_x_18795) ;  /* 0x00000000009c7947 */ /* 0x000fec0003800000 */
.L_x_18807:
        /* <DEDUP_REMOVED lines=14> */
.L_x_18821:
[----:B------:R-:W-:Y:S05]  /*57f0*/  BSYNC B0 ;  /* 0x0000000000007941 */ /* 0x000fea0003800000 */
.L_x_18820:
[----:B------:R-:W0:Y:S02]  /*5800*/  F2I.FTZ.TRUNC.NTZ R0, R0 ;  /* 0x0000000000007305 */ /* 0x000e24000021f100 */
[----:B0-----:R-:W-:Y:S01]  /*5810*/  PRMT R26, R0, 0x7610, R26 ;  /* 0x00007610001a7816 */ /* 0x001fe2000000001a */
[----:B------:R-:W-:Y:S06]  /*5820*/  BRA `(.L_x_18795) ;  /* 0x0000000000547947 */ /* 0x000fec0003800000 */
.L_x_18794:
        /* <DEDUP_REMOVED lines=16> */
.L_x_18822:
[----:B------:R-:W-:Y:S01]  /*5930*/  PRMT R26, RZ, 0x7610, R26 ;  /* 0x00007610ff1a7816 */ /* 0x000fe2000000001a */
[----:B------:R-:W-:Y:S06]  /*5940*/  BRA `(.L_x_18795) ;  /* 0x00000000000c7947 */ /* 0x000fec0003800000 */
.L_x_18819:
[----:B------:R1:W5:Y:S01]  /*5950*/  LDG.E.U8 R26, desc[UR36][R4.64] ;  /* 0x00000024041a7981 */ /* 0x000362000c1e1100 */
[----:B------:R-:W-:Y:S05]  /*5960*/  BRA `(.L_x_18795) ;  /* 0x0000000000047947 */ /* 0x000fea0003800000 */
.L_x_18818:
[----:B------:R2:W5:Y:S02]  /*5970*/  LDG.E.U8 R26, desc[UR36][R4.64] ;  /* 0x00000024041a7981 */ /* 0x000564000c1e1100 */
.L_x_18795:
[----:B------:R-:W-:-:S07]  /*5980*/  VIADD R17, R17, 0x80 ;  /* 0x0000008011117836 */ /* 0x000fce0000000000 */
.L_x_18756:
[----:B------:R-:W-:Y:S05]  /*5990*/  BSYNC B6 ;  /* 0x0000000000067941 */ /* 0x000fea0003800000 */
.L_x_18755:
        /* <DEDUP_REMOVED lines=23> */
.L_x_18828:
[----:B------:R0:W5:Y:S01]  /*5b10*/  LDG.E.U8 R24, desc[UR36][R4.64] ;  /* 0x0000002404187981 */ /* 0x000162000c1e1100 */
[----:B------:R-:W-:Y:S05]  /*5b20*/  BRA `(.L_x_18830) ;  /* 0x0000000c00547947 */ /* 0x000fea0003800000 */
.L_x_18827:
        /* <DEDUP_REMOVED lines=8> */
.L_x_18832:
[----:B------:R3:W5:Y:S01]  /*5bb0*/  LDG.E.U8 R24, desc[UR36][R4.64] ;  /* 0x0000002404187981 */ /* 0x000762000c1e1100 */
[----:B------:R-:W-:Y:S05]  /*5bc0*/  BRA `(.L_x_18830) ;  /* 0x0000000c002c7947 */ /* 0x000fea0003800000 */
.L_x_18831:
[----:B------:R2:W5:Y:S01]  /*5bd0*/  LDG.E.U16 R24, desc[UR36][R4.64] ;  /* 0x0000002404187981 */ /* 0x000562000c1e1500 */
[----:B------:R-:W-:Y:S05]  /*5be0*/  BRA `(.L_x_18830) ;  /* 0x0000000c00247947 */ /* 0x000fea0003800000 */
.L_x_18826:
        /* <DEDUP_REMOVED lines=9> */
.L_x_18834:
[----:B------:R-:W2:Y:S02]  /*5c80*/  LDG.E.U16 R0, desc[UR36][R4.64] ;  /* 0x0000002404007981 */ /* 0x000ea4000c1e1500 */
[----:B--2---:R-:W-:-:S06]  /*5c90*/  HADD2.F32 R0, -RZ, R0.H0_H0 ;  /* 0x20000000ff007230 */ /* 0x004fcc0000004100 */
[----:B------:R-:W0:Y:S02]  /*5ca0*/  F2I.FTZ.TRUNC.NTZ R0, R0 ;  /* 0x0000000000007305 */ /* 0x000e24000021f100 */
[----:B0-----:R-:W-:Y:S01]  /*5cb0*/  PRMT R24, R0, 0x7610, R24 ;  /* 0x0000761000187816 */ /* 0x001fe20000000018 */
[----:B------:R-:W-:Y:S06]  /*5cc0*/  BRA `(.L_x_18830) ;  /* 0x0000000800ec7947 */ /* 0x000fec0003800000 */
.L_x_18833:
        /* <DEDUP_REMOVED lines=9> */
.L_x_18836:
[----:B------:R-:W2:Y:S02]  /*5d60*/  LDG.E.U16 R4, desc[UR36][R4.64] ;  /* 0x0000002404047981 */ /* 0x000ea4000c1e1500 */
[----:B--2---:R-:W-:-:S06]  /*5d70*/  HADD2.F32 R0, -RZ, R4.H0_H0 ;  /* 0x20000004ff007230 */ /* 0x004fcc0000004100 */
[----:B------:R-:W0:Y:S02]  /*5d80*/  F2I.FTZ.TRUNC.NTZ R0, R0 ;  /* 0x0000000000007305 */ /* 0x000e24000021f100 */
[----:B0-----:R-:W-:Y:S01]  /*5d90*/  PRMT R24, R0, 0x7610, R24 ;  /* 0x0000761000187816 */ /* 0x001fe20000000018 */
[----:B------:R-:W-:Y:S06]  /*5da0*/  BRA `(.L_x_18830) ;  /* 0x0000000800b47947 */ /* 0x000fec0003800000 */
.L_x_18835:
[----:B------:R-:W2:Y:S02]  /*5db0*/  LDG.E.64 R4, desc[UR36][R4.64] ;  /* 0x0000002404047981 */ /* 0x000ea4000c1e1b00 */
[----:B--2---:R0:W1:Y:S01]  /*5dc0*/  F2I.F64.TRUNC R24, R4 ;  /* 0x0000000400187311 */ /* 0x004062000030d100 */
[----:B------:R-:W-:Y:S05]  /*5dd0*/  BRA `(.L_x_18830) ;  /* 0x0000000800a87947 */ /* 0x000fea0003800000 */
.L_x_18825:
        /* <DEDUP_REMOVED lines=12> */
.L_x_18839:
[----:B------:R-:W2:Y:S02]  /*5ea0*/  LDG.E.64 R4, desc[UR36][R4.64] ;  /* 0x0000002404047981 */ /* 0x000ea4000c1e1b00 */
[----:B--2---:R0:W1:Y:S01]  /*5eb0*/  F2I.F64.TRUNC R24, R4 ;  /* 0x0000000400187311 */ /* 0x004062000030d100 */
[----:B------:R-:W-:Y:S05]  /*5ec0*/  BRA `(.L_x_18830) ;  /* 0x00000008006c7947 */ /* 0x000fea0003800000 */
.L_x_18838:
        /* <DEDUP_REMOVED lines=28> */
.L_x_18841:
        /* <DEDUP_REMOVED lines=15> */
.L_x_18840:
[----:B------:R-:W2:Y:S02]  /*6180*/  LDG.E.U16 R0, desc[UR36][R4.64] ;  /* 0x0000002404007981 */ /* 0x000ea4000c1e1500 */
[----:B--2---:R-:W-:-:S06]  /*6190*/  IMAD.U32 R0, R0, 0x10000, RZ ;  /* 0x0001000000007824 */ /* 0x004fcc00078e00ff */
[----:B------:R-:W0:Y:S02]  /*61a0*/  F2I.FTZ.TRUNC.NTZ R0, R0 ;  /* 0x0000000000007305 */ /* 0x000e24000021f100 */
[----:B0-----:R-:W-:Y:S01]  /*61b0*/  PRMT R24, R0, 0x7610, R24 ;  /* 0x0000761000187816 */ /* 0x001fe20000000018 */
[----:B------:R-:W-:Y:S06]  /*61c0*/  BRA `(.L_x_18830) ;  /* 0x0000000400ac7947 */ /* 0x000fec0003800000 */
.L_x_18837:
        /* <DEDUP_REMOVED lines=10> */
.L_x_18844:
        /* <DEDUP_REMOVED lines=21> */
.L_x_18848:
[----:B------:R-:W-:Y:S05]  /*63c0*/  BSYNC B1 ;  /* 0x0000000000017941 */ /* 0x000fea0003800000 */
.L_x_18847:
[----:B------:R-:W-:Y:S01]  /*63d0*/  LEA R5, R0, 0x3b800000, 0x17 ;  /* 0x3b80000000057811 */ /* 0x000fe200078eb8ff */
[----:B------:R-:W-:-:S05]  /*63e0*/  IMAD.SHL.U32 R0, R3, 0x100000, RZ ;  /* 0x0010000003007824 */ /* 0x000fca00078e00ff */
[----:B------:R-:W-:-:S07]  /*63f0*/  LOP3.LUT R0, R5, R0, R6, 0xfe, !PT ;  /* 0x0000000005007212 */ /* 0x000fce00078efe06 */
.L_x_18846:
[----:B------:R-:W-:Y:S05]  /*6400*/  BSYNC B0 ;  /* 0x0000000000007941 */ /* 0x000fea0003800000 */
.L_x_18845:
[----:B------:R-:W0:Y:S02]  /*6410*/  F2I.FTZ.TRUNC.NTZ R0, R0 ;  /* 0x0000000000007305 */ /* 0x000e24000021f100 */
[----:B0-----:R-:W-:Y:S01]  /*6420*/  PRMT R24, R0, 0x7610, R24 ;  /* 0x0000761000187816 */ /* 0x001fe20000000018 */
[----:B------:R-:W-:Y:S06]  /*6430*/  BRA `(.L_x_18830) ;  /* 0x0000000400107947 */ /* 0x000fec0003800000 */
.L_x_18843:
        /* <DEDUP_REMOVED lines=21> */
.L_x_18852:
[----:B------:R-:W-:Y:S05]  /*6590*/  BSYNC B1 ;  /* 0x0000000000017941 */ /* 0x000fea0003800000 */
.L_x_18851:
[----:B------:R-:W-:Y:S01]  /*65a0*/  LEA R5, R0, 0x37800000, 0x17 ;  /* 0x3780000000057811 */ /* 0x000fe200078eb8ff */
[----:B------:R-:W-:-:S05]  /*65b0*/  IMAD.SHL.U32 R0, R3, 0x200000, RZ ;  /* 0x0020000003007824 */ /* 0x000fca00078e00ff */
[----:B------:R-:W-:-:S07]  /*65c0*/  LOP3.LUT R0, R5, R0, R6, 0xfe, !PT ;  /* 0x0000000005007212 */ /* 0x000fce00078efe06 */
.L_x_18850:
[----:B------:R-:W-:Y:S05]  /*65d0*/  BSYNC B0 ;  /* 0x0000000000007941 */ /* 0x000fea0003800000 */
.L_x_18849:
[----:B------:R-:W0:Y:S02]  /*65e0*/  F2I.FTZ.TRUNC.NTZ R0, R0 ;  /* 0x0000000000007305 */ /* 0x000e24000021f100 */
[----:B0-----:R-:W-:Y:S01]  /*65f0*/  PRMT R24, R0, 0x7610, R24 ;  /* 0x0000761000187816 */ /* 0x001fe20000000018 */
[----:B------:R-:W-:Y:S06]  /*6600*/  BRA `(.L_x_18830) ;  /* 0x00000000009c7947 */ /* 0x000fec0003800000 */
.L_x_18842:
        /* <DEDUP_REMOVED lines=14> */
.L_x_18856:
[----:B------:R-:W-:Y:S05]  /*66f0*/  BSYNC B0 ;  /* 0x0000000000007941 */ /* 0x000fea0003800000 */
.L_x_18855:
[----:B------:R-:W0:Y:S02]  /*6700*/  F2I.FTZ.TRUNC.NTZ R0, R0 ;  /* 0x0000000000007305 */ /* 0x000e24000021f100 */
[----:B0-----:R-:W-:Y:S01]  /*6710*/  PRMT R24, R0, 0x7610, R24 ;  /* 0x0000761000187816 */ /* 0x001fe20000000018 */
[----:B------:R-:W-:Y:S06]  /*6720*/  BRA `(.L_x_18830) ;  /* 0x0000000000547947 */ /* 0x000fec0003800000 */
.L_x_18829:
        /* <DEDUP_REMOVED lines=16> */
.L_x_18857:
[----:B------:R-:W-:Y:S01]  /*6830*/  PRMT R24, RZ, 0x7610, R24 ;  /* 0x00007610ff187816 */ /* 0x000fe20000000018 */
[----:B------:R-:W-:Y:S06]  /*6840*/  BRA `(.L_x_18830) ;  /* 0x00000000000c7947 */ /* 0x000fec0003800000 */
.L_x_18854:
[----:B------:R0:W5:Y:S01]  /*6850*/  LDG.E.U8 R24, desc[UR36][R4.64] ;  /* 0x0000002404187981 */ /* 0x000162000c1e1100 */
[----:B------:R-:W-:Y:S05]  /*6860*/  BRA `(.L_x_18830) ;  /* 0x0000000000047947 */ /* 0x000fea0003800000 */
.L_x_18853:
[----:B------:R0:W5:Y:S02]  /*6870*/  LDG.E.U8 R24, desc[UR36][R4.64] ;  /* 0x0000002404187981 */ /* 0x000164000c1e1100 */
.L_x_18830:
        /* <DEDUP_REMOVED lines=19> */
.L_x_18861:
[----:B------:R0:W5:Y:S01]  /*69b0*/  LDG.E.U8 R19, desc[UR36][R4.64] ;  /* 0x0000002404137981 */ /* 0x000162000c1e1100 */
[----:B------:R-:W-:Y:S05]  /*69c0*/  BRA `(.L_x_18824) ;  /* 0x0000000c00507947 */ /* 0x000fea0003800000 */
.L_x_18860:
        /* <DEDUP_REMOVED lines=8> */
.L_x_18864:
[----:B------:R0:W5:Y:S01]  /*6a50*/  LDG.E.U8 R19, desc[UR36][R4.64] ;  /* 0x0000002404137981 */ /* 0x000162000c1e1100 */
[----:B------:R-:W-:Y:S05]  /*6a60*/  BRA `(.L_x_18824) ;  /* 0x0000000c00287947 */ /* 0x000fea0003800000 */
.L_x_18863:
[----:B------:R0:W5:Y:S01]  /*6a70*/  LDG.E.U16 R19, desc[UR36][R4.64] ;  /* 0x0000002404137981 */ /* 0x000162000c1e1500 */
[----:B------:R-:W-:Y:S05]  /*6a80*/  BRA `(.L_x_18824) ;  /* 0x0000000c00207947 */ /* 0x000fea0003800000 */
.L_x_18859:
        /* <DEDUP_REMOVED lines=9> */
.L_x_18866:
[----:B------:R-:W2:Y:S02]  /*6b20*/  LDG.E.U16 R0, desc[UR36][R4.64] ;  /* 0x0000002404007981 */ /* 0x000ea4000c1e1500 */
[----:B--2---:R-:W-:-:S06]  /*6b30*/  HADD2.F32 R0, -RZ, R0.H0_H0 ;  /* 0x20000000ff007230 */ /* 0x004fcc0000004100 */
[----:B------:R-:W0:Y:S02]  /*6b40*/  F2I.FTZ.TRUNC.NTZ R0, R0 ;  /* 0x0000000000007305 */ /* 0x000e24000021f100 */
[----:B0-----:R-:W-:Y:S01]  /*6b50*/  PRMT R19, R0, 0x7610, R19 ;  /* 0x0000761000137816 */ /* 0x001fe20000000013 */
[----:B------:R-:W-:Y:S06]  /*6b60*/  BRA `(.L_x_18824) ;  /* 0x0000000800e87947 */ /* 0x000fec0003800000 */
.L_x_18865:
        /* <DEDUP_REMOVED lines=9> */
.L_x_18868:
[----:B------:R-:W2:Y:S02]  /*6c00*/  LDG.E.U16 R4, desc[UR36][R4.64] ;  /* 0x0000002404047981 */ /* 0x000ea4000c1e1500 */
[----:B--2---:R-:W-:-:S06]  /*6c10*/  HADD2.F32 R0, -RZ, R4.H0_H0 ;  /* 0x20000004ff007230 */ /* 0x004fcc0000004100 */
[----:B------:R-:W0:Y:S02]  /*6c20*/  F2I.FTZ.TRUNC.NTZ R0, R0 ;  /* 0x0000000000007305 */ /* 0x000e24000021f100 */
[----:B0-----:R-:W-:Y:S01]  /*6c30*/  PRMT R19, R0, 0x7610, R19 ;  /* 0x0000761000137816 */ /* 0x001fe20000000013 */
[----:B------:R-:W-:Y:S06]  /*6c40*/  BRA `(.L_x_18824) ;  /* 0x0000000800b07947 */ /* 0x000fec0003800000 */
.L_x_18867:
[----:B------:R-:W2:Y:S02]  /*6c50*/  LDG.E.64 R4, desc[UR36][R4.64] ;  /* 0x0000002404047981 */ /* 0x000ea4000c1e1b00 */
[----:B--2---:R0:W1:Y:S01]  /*6c60*/  F2I.F64.TRUNC R19, R4 ;  /* 0x0000000400137311 */ /* 0x004062000030d100 */
[----:B------:R-:W-:Y:S05]  /*6c70*/  BRA `(.L_x_18824) ;  /* 0x0000000800a47947 */ /* 0x000fea0003800000 */
.L_x_18858:
        /* <DEDUP_REMOVED lines=12> */
.L_x_18871:
[----:B------:R-:W2:Y:S02]  /*6d40*/  LDG.E.64 R4, desc[UR36][R4.64] ;  /* 0x0000002404047981 */ /* 0x000ea4000c1e1b00 */
[----:B--2---:R0:W1:Y:S01]  /*6d50*/  F2I.F64.TRUNC R19, R4 ;  /* 0x0000000400137311 */ /* 0x004062000030d100 */
[----:B------:R-:W-:Y:S05]  /*6d60*/  BRA `(.L_x_18824) ;  /* 0x0000000800687947 */ /* 0x000fea0003800000 */
.L_x_18870:
        /* <DEDUP_REMOVED lines=28> */
.L_x_18873:
        /* <DEDUP_REMOVED lines=15> */
.L_x_18872:
[----:B------:R-:W2:Y:S02]  /*7020*/  LDG.E.U16 R0, desc[UR36][R4.64] ;  /* 0x0000002404007981 */ /* 0x000ea4000c1e1500 */
[----:B--2---:R-:W-:-:S06]  /*7030*/  IMAD.U32 R0, R0, 0x10000, RZ ;  /* 0x0001000000007824 */ /* 0x004fcc00078e00ff */
[----:B------:R-:W0:Y:S02]  /*7040*/  F2I.FTZ.TRUNC.NTZ R0, R0 ;  /* 0x0000000000007305 */ /* 0x000e24000021f100 */
[----:B0-----:R-:W-:Y:S01]  /*7050*/  PRMT R19, R0, 0x7610, R19 ;  /* 0x0000761000137816 */ /* 0x001fe20000000013 */
[----:B------:R-:W-:Y:S06]  /*7060*/  BRA `(.L_x_18824) ;  /* 0x0000000400a87947 */ /* 0x000fec0003800000 */
.L_x_18869:
        /* <DEDUP_REMOVED lines=10> */
.L_x_18876:
        /* <DEDUP_REMOVED lines=21> */
.L_x_18880:
[----:B------:R-:W-:Y:S05]  /*7260*/  BSYNC B1 ;  /* 0x0000000000017941 */ /* 0x000fea0003800000 */
.L_x_18879:
[----:B------:R-:W-:Y:S01]  /*7270*/  LEA R5, R0, 0x3b800000, 0x17 ;  /* 0x3b80000000057811 */ /* 0x000fe200078eb8ff */
[----:B------:R-:W-:-:S05]  /*7280*/  IMAD.SHL.U32 R0, R3, 0x100000, RZ ;  /* 0x0010000003007824 */ /* 0x000fca00078e00ff */
[----:B------:R-:W-:-:S07]  /*7290*/  LOP3.LUT R0, R5, R0, R6, 0xfe, !PT ;  /* 0x0000000005007212 */ /* 0x000fce00078efe06 */
.L_x_18878:
[----:B------:R-:W-:Y:S05]  /*72a0*/  BSYNC B0 ;  /* 0x0000000000007941 */ /* 0x000fea0003800000 */
.L_x_18877:
[----:B------:R-:W0:Y:S02]  /*72b0*/  F2I.FTZ.TRUNC.NTZ R0, R0 ;  /* 0x0000000000007305 */ /* 0x000e24000021f100 */
[----:B0-----:R-:W-:Y:S01]  /*72c0*/  PRMT R19, R0, 0x7610, R19 ;  /* 0x0000761000137816 */ /* 0x001fe20000000013 */
[----:B------:R-:W-:Y:S06]  /*72d0*/  BRA `(.L_x_18824) ;  /* 0x00000004000c7947 */ /* 0x000fec0003800000 */
.L_x_18875:
        /* <DEDUP_REMOVED lines=21> */
.L_x_18884:
[----:B------:R-:W-:Y:S05]  /*7430*/  BSYNC B1 ;  /* 0x0000000000017941 */ /* 0x000fea0003800000 */
.L_x_18883:
[----:B------:R-:W-:Y:S01]  /*7440*/  LEA R5, R0, 0x37800000, 0x17 ;  /* 0x3780000000057811 */ /* 0x000fe200078eb8ff */
[----:B------:R-:W-:-:S05]  /*7450*/  IMAD.SHL.U32 R0, R3, 0x200000, RZ ;  /* 0x0020000003007824 */ /* 0x000fca00078e00ff */
[----:B------:R-:W-:-:S07]  /*7460*/  LOP3.LUT R0, R5, R0, R6, 0xfe, !PT ;  /* 0x0000000005007212 */ /* 0x000fce00078efe06 */
.L_x_18882:
[----:B------:R-:W-:Y:S05]  /*7470*/  BSYNC B0 ;  /* 0x0000000000007941 */ /* 0x000fea0003800000 */
.L_x_18881:
[----:B------:R-:W0:Y:S02]  /*7480*/  F2I.FTZ.TRUNC.NTZ R0, R0 ;  /* 0x0000000000007305 */ /* 0x000e24000021f100 */
[----:B0-----:R-:W-:Y:S01]  /*7490*/  PRMT R19, R0, 0x7610, R19 ;  /* 0x0000761000137816 */ /* 0x001fe20000000013 */
[----:B------:R-:W-:Y:S06]  /*74a0*/  BRA `(.L_x_18824) ;  /* 0x0000000000987947 */ /* 0x000fec0003800000 */
.L_x_18874:
        /* <DEDUP_REMOVED lines=14> */
.L_x_18888:
[----:B------:R-:W-:Y:S05]  /*7590*/  BSYNC B0 ;  /* 0x0000000000007941 */ /* 0x000fea0003800000 */
.L_x_18887:
[----:B------:R-:W0:Y:S02]  /*75a0*/  F2I.FTZ.TRUNC.NTZ R0, R0 ;  /* 0x0000000000007305 */ /* 0x000e24000021f100 */
[----:B0-----:R-:W-:Y:S01]  /*75b0*/  PRMT R19, R0, 0x7610, R19 ;  /* 0x0000761000137816 */ /* 0x001fe20000000013 */
[----:B------:R-:W-:Y:S06]  /*75c0*/  BRA `(.L_x_18824) ;  /* 0x0000000000507947 */ /* 0x000fec0003800000 */
.L_x_18862:
        /* <DEDUP_REMOVED lines=16> */
.L_x_18889:
[----:B------:R-:W-:Y:S05]  /*76d0*/  BRA `(.L_x_18824) ;  /* 0x00000000000c7947 */ /* 0x000fea0003800000 */
.L_x_18886:
[----:B------:R0:W5:Y:S01]  /*76e0*/  LDG.E.U8 R19, desc[UR36][R4.64] ;  /* 0x0000002404137981 */ /* 0x000162000c1e1100 */
[----:B------:R-:W-:Y:S05]  /*76f0*/  BRA `(.L_x_18824) ;  /* 0x0000000000047947 */ /* 0x000fea0003800000 */
.L_x_18885:
[----:B------:R0:W5:Y:S02]  /*7700*/  LDG.E.U8 R19, desc[UR36][R4.64] ;  /* 0x0000002404137981 */ /* 0x000164000c1e1100 */
.L_x_18824:
[----:B------:R-:W-:Y:S05]  /*7710*/  BSYNC B6 ;  /* 0x0000000000067941 */ /* 0x000fea0003800000 */
.L_x_18823:
        /* <DEDUP_REMOVED lines=11> */
[----:B-----5:R-:W-:Y:S02]  /*77d0*/  LOP3.LUT R22, R22, 0xffff, RZ, 0xc0, !PT ;  /* 0x0000ffff16167812 */ /* 0x020fe400078ec0ff */
[----:B------:R-:W-:Y:S02]  /*77e0*/  LOP3.LUT R28, R28, 0xffff, RZ, 0xc0, !PT ;  /* 0x0000ffff1c1c7812 */ /* 0x000fe400078ec0ff */
[----:B------:R-:W-:Y:S02]  /*77f0*/  PRMT R3, R22, 0x8880, RZ ;  /* 0x0000888016037816 */ /* 0x000fe400000000ff */
[----:B------:R-:W-:Y:S02]  /*7800*/  PRMT R6, R28, 0x8880, RZ ;  /* 0x000088801c067816 */ /* 0x000fe400000000ff */
[-C--:B------:R-:W-:Y:S02]  /*7810*/  IABS R0, R3.reuse ;  /* 0x0000000300007213 */ /* 0x080fe40000000000 */
[----:B------:R-:W-:-:S02]  /*7820*/  IABS R8, R3 ;  /* 0x0000000300087213 */ /* 0x000fc40000000000 */
[----:B------:R-:W0:Y:S08]  /*7830*/  I2F.RP R7, R0 ;  /* 0x0000000000077306 */ /* 0x000e300000209400 */
[----:B0-----:R-:W0:Y:S02]  /*7840*/  MUFU.RCP R7, R7 ;  /* 0x0000000700077308 */ /* 0x001e240000001000 */
[----:B0-----:R-:W-:Y:S01]  /*7850*/  VIADD R4, R7, 0xffffffe ;  /* 0x0ffffffe07047836 */ /* 0x001fe20000000000 */
[----:B------:R-:W-:-:S02]  /*7860*/  IABS R7, R6 ;  /* 0x0000000600077213 */ /* 0x000fc40000000000 */
[----:B------:R-:W-:-:S03]  /*7870*/  LOP3.LUT R6, R6, R3, RZ, 0x3c, !PT ;  /* 0x0000000306067212 */ /* 0x000fc600078e3cff */
[----:B------:R0:W1:Y:S01]  /*7880*/  F2I.FTZ.U32.TRUNC.NTZ R5, R4 ;  /* 0x0000000400057305 */ /* 0x000062000021f000 */
[----:B------:R-:W-:Y:S01]  /*7890*/  ISETP.GE.AND P5, PT, R6, RZ, PT ;  /* 0x000000ff0600720c */ /* 0x000fe20003fa6270 */
        /* <DEDUP_REMOVED lines=16> */
.L_x_18891:
[----:B------:R-:W-:Y:S05]  /*79a0*/  BSYNC B0 ;  /* 0x0000000000007941 */ /* 0x000fea0003800000 */
.L_x_18890:
[----:B------:R-:W-:Y:S04]  /*79b0*/  BSSY B0, `(.L_x_18892) ;  /* 0x000001e000007945 */ /* 0x000fe80003800000 */
[----:B------:R-:W-:Y:S05]  /*79c0*/  @P3 BRA `(.L_x_18893) ;  /* 0x0000000000703947 */ /* 0x000fea0003800000 */
        /* <DEDUP_REMOVED lines=28> */
.L_x_18893:
[----:B------:R-:W-:Y:S05]  /*7b90*/  BSYNC B0 ;  /* 0x0000000000007941 */ /* 0x000fea0003800000 */
.L_x_18892:
        /* <DEDUP_REMOVED lines=30> */
.L_x_18895:
[----:B------:R-:W-:Y:S05]  /*7d80*/  BSYNC B0 ;  /* 0x0000000000007941 */ /* 0x000fea0003800000 */
.L_x_18894:
        /* <DEDUP_REMOVED lines=8> */
[----:B------:R-:W0:Y:S03]  /*7e10*/  I2F.RP R7, R6 ;  /* 0x0000000600077306 */ /* 0x000e260000209400 */
[----:B------:R-:W-:-:S05]  /*7e20*/  IMAD.MOV R10, RZ, RZ, -R10 ;  /* 0x000000ffff0a7224 */ /* 0x000fca00078e0a0a */
        /* <DEDUP_REMOVED lines=20> */
.L_x_18897:
[----:B------:R-:W-:Y:S05]  /*7f70*/  BSYNC B0 ;  /* 0x0000000000007941 */ /* 0x000fea0003800000 */
.L_x_18896:
        /* <DEDUP_REMOVED lines=22> */
.L_x_18903:
[----:B------:R0:W-:Y:S01]  /*80e0*/  STG.E.U8 desc[UR36][R8.64], R0 ;  /* 0x0000000008007986 */ /* 0x0001e2000c101124 */
[----:B------:R-:W-:Y:S01]  /*80f0*/  IMAD.MOV.U32 R25, RZ, RZ, R23 ;  /* 0x000000ffff197224 */ /* 0x000fe200078e0017 */
[----:B------:R-:W-:Y:S06]  /*8100*/  BRA `(.L_x_18899) ;  /* 0x0000000c00e87947 */ /* 0x000fec0003800000 */
.L_x_18902:
[----:B------:R-:W-:-:S13]  /*8110*/  ISETP.NE.AND P0, PT, R3, 0x2, PT ;  /* 0x000000020300780c */ /* 0x000fda0003f05270 */
[----:B------:R-:W-:Y:S05]  /*8120*/  @!P0 BRA `(.L_x_18905) ;  /* 0x0000000000408947 */ /* 0x000fea0003800000 */
[----:B------:R-:W-:-:S13]  /*8130*/  ISETP.NE.AND P0, PT, R3, 0x3, PT ;  /* 0x000000030300780c */ /* 0x000fda0003f05270 */
[----:B------:R-:W-:Y:S05]  /*8140*/  @!P0 BRA `(.L_x_18906) ;  /* 0x0000000000248947 */ /* 0x000fea0003800000 */
[----:B------:R-:W-:-:S13]  /*8150*/  ISETP.NE.AND P0, PT, R3, 0x4, PT ;  /* 0x000000040300780c */ /* 0x000fda0003f05270 */
[----:B------:R-:W-:Y:S05]  /*8160*/  @P0 BRA `(.L_x_18904) ;  /* 0x0000000c005c0947 */ /* 0x000fea0003800000 */
[----:B------:R-:W-:Y:S01]  /*8170*/  LOP3.LUT R0, R0, 0xffff, RZ, 0xc0, !PT ;  /* 0x0000ffff00007812 */ /* 0x000fe200078ec0ff */
[----:B------:R-:W-:-:S03]  /*8180*/  IMAD.MOV.U32 R25, RZ, RZ, R23 ;  /* 0x000000ffff197224 */ /* 0x000fc600078e0017 */
[----:B------:R-:W-:-:S05]  /*8190*/  PRMT R0, R0, 0x8880, RZ ;  /* 0x0000888000007816 */ /* 0x000fca00000000ff */
[----:B------:R-:W-:-:S05]  /*81a0*/  IMAD.MOV.U32 R4, RZ, RZ, R0 ;  /* 0x000000ffff047224 */ /* 0x000fca00078e0000 */
[----:B------:R-:W-:-:S05]  /*81b0*/  SHF.R.S32.HI R5, RZ, 0x1f, R4 ;  /* 0x0000001fff057819 */ /* 0x000fca0000011404 */
[----:B------:R0:W-:Y:S01]  /*81c0*/  STG.E.64 desc[UR36][R8.64], R4 ;  /* 0x0000000408007986 */ /* 0x0001e2000c101b24 */
[----:B------:R-:W-:Y:S05]  /*81d0*/  BRA `(.L_x_18899) ;  /* 0x0000000c00b47947 */ /* 0x000fea0003800000 */
.L_x_18906:
[----:B------:R-:W-:Y:S01]  /*81e0*/  LOP3.LUT R0, R0, 0xffff, RZ, 0xc0, !PT ;  /* 0x0000ffff00007812 */ /* 0x000fe200078ec0ff */
[----:B------:R-:W-:-:S03]  /*81f0*/  IMAD.MOV.U32 R25, RZ, RZ, R23 ;  /* 0x000000ffff197224 */ /* 0x000fc600078e0017 */
[----:B------:R-:W-:-:S05]  /*8200*/  PRMT R3, R0, 0x8880, RZ ;  /* 0x0000888000037816 */ /* 0x000fca00000000ff */
[----:B------:R0:W-:Y:S01]  /*8210*/  STG.E desc[UR36][R8.64], R3 ;  /* 0x0000000308007986 */ /* 0x0001e2000c101924 */
[----:B------:R-:W-:Y:S05]  /*8220*/  BRA `(.L_x_18899) ;  /* 0x0000000c00a07947 */ /* 0x000fea0003800000 */
.L_x_18905:
[----:B------:R-:W-:Y:S01]  /*8230*/  PRMT R3, R0, 0x8880, RZ ;  /* 0x0000888000037816 */ /* 0x000fe200000000ff */
[----:B------:R-:W-:-:S03]  /*8240*/  IMAD.MOV.U32 R25, RZ, RZ, R23 ;  /* 0x000000ffff197224 */ /* 0x000fc600078e0017 */
[----:B------:R-:W-:-:S05]  /*8250*/  PRMT R3, R3, 0x7710, RZ ;  /* 0x0000771003037816 */ /* 0x000fca00000000ff */
[----:B------:R0:W-:Y:S01]  /*8260*/  STG.E.U16 desc[UR36][R8.64], R3 ;  /* 0x0000000308007986 */ /* 0x0001e2000c101524 */
[----:B------:R-:W-:Y:S05]  /*8270*/  BRA `(.L_x_18899) ;  /* 0x0000000c008c7947 */ /* 0x000fea0003800000 */
.L_x_18901:
[----:B------:R-:W-:-:S13]  /*8280*/  ISETP.GT.AND P0, PT, R3, 0x6, PT ;  /* 0x000000060300780c */ /* 0x000fda0003f04270 */
[----:B------:R-:W-:Y:S05]  /*8290*/  @P0 BRA `(.L_x_18907) ;  /* 0x0000000000340947 */ /* 0x000fea0003800000 */
[----:B------:R-:W-:-:S13]  /*82a0*/  ISETP.NE.AND P0, PT, R3, 0x5, PT ;  /* 0x000000050300780c */ /* 0x000fda0003f05270 */
[----:B------:R-:W-:Y:S05]  /*82b0*/  @!P0 BRA `(.L_x_18908) ;  /* 0x0000000000188947 */ /* 0x000fea0003800000 */
[----:B------:R-:W-:-:S13]  /*82c0*/  ISETP.NE.AND P0, PT, R3, 0x6, PT ;  /* 0x000000060300780c */ /* 0x000fda0003f05270 */
[----:B------:R-:W-:Y:S05]  /*82d0*/  @P0 BRA `(.L_x_18904) ;  /* 0x0000000c00000947 */ /* 0x000fea0003800000 */
[----:B------:R-:W0:Y:S01]  /*82e0*/  I2F.S8 R3, R0 ;  /* 0x0000000000037306 */ /* 0x000e220000001400 */
[----:B------:R-:W-:Y:S01]  /*82f0*/  IMAD.MOV.U32 R25, RZ, RZ, R23 ;  /* 0x000000ffff197224 */ /* 0x000fe200078e0017 */
[----:B0-----:R0:W-:Y:S01]  /*8300*/  STG.E desc[UR36][R8.64], R3 ;  /* 0x0000000308007986 */ /* 0x0011e2000c101924 */
[----:B------:R-:W-:Y:S05]  /*8310*/  BRA `(.L_x_18899) ;  /* 0x0000000c00647947 */ /* 0x000fea0003800000 */
.L_x_18908:
[----:B------:R-:W0:Y:S01]  /*8320*/  I2F.S8 R3, R0 ;  /* 0x0000000000037306 */ /* 0x000e220000001400 */
[----:B------:R-:W-:Y:S01]  /*8330*/  IMAD.MOV.U32 R25, RZ, RZ, R23 ;  /* 0x000000ffff197224 */ /* 0x000fe200078e0017 */
[----:B0-----:R-:W-:-:S05]  /*8340*/  F2FP.F16.F32.PACK_AB R3, RZ, R3 ;  /* 0x00000003ff03723e */ /* 0x001fca00000000ff */
[----:B------:R0:W-:Y:S01]  /*8350*/  STG.E.U16 desc[UR36][R8.64], R3 ;  /* 0x0000000308007986 */ /* 0x0001e2000c101524 */
[----:B------:R-:W-:Y:S05]  /*8360*/  BRA `(.L_x_18899) ;  /* 0x0000000c00507947 */ /* 0x000fea0003800000 */
.L_x_18907:
[----:B------:R-:W-:-:S13]  /*8370*/  ISETP.NE.AND P0, PT, R3, 0x7, PT ;  /* 0x000000070300780c */ /* 0x000fda0003f05270 */
[----:B------:R-:W-:Y:S05]  /*8380*/  @!P0 BRA `(.L_x_18909) ;  /* 0x00000000003c8947 */ /* 0x000fea0003800000 */
[----:B------:R-:W-:-:S13]  /*8390*/  ISETP.NE.AND P0, PT, R3, 0x8, PT ;  /* 0x000000080300780c */ /* 0x000fda0003f05270 */
[----:B------:R-:W-:Y:S05]  /*83a0*/  @!P0 BRA `(.L_x_18910) ;  /* 0x00000000001c8947 */ /* 0x000fea0003800000 */
[----:B------:R-:W-:-:S13]  /*83b0*/  ISETP.NE.AND P0, PT, R3, 0x9, PT ;  /* 0x000000090300780c */ /* 0x000fda0003f05270 */
[----:B------:R-:W-:Y:S05]  /*83c0*/  @P0 BRA `(.L_x_18904) ;  /* 0x0000000800c40947 */ /* 0x000fea0003800000 */
[----:B------:R-:W0:Y:S01]  /*83d0*/  I2F.S8 R4, R0 ;  /* 0x0000000000047306 */ /* 0x000e220000001400 */
[----:B------:R-:W-:Y:S02]  /*83e0*/  IMAD.MOV.U32 R5, RZ, RZ, RZ ;  /* 0x000000ffff057224 */ /* 0x000fe400078e00ff */
[----:B------:R-:W-:-:S03]  /*83f0*/  IMAD.MOV.U32 R25, RZ, RZ, R23 ;  /* 0x000000ffff197224 */ /* 0x000fc600078e0017 */
[----:B0-----:R0:W-:Y:S01]  /*8400*/  STG.E.64 desc[UR36][R8.64], R4 ;  /* 0x0000000408007986 */ /* 0x0011e2000c101b24 */
[----:B------:R-:W-:Y:S05]  /*8410*/  BRA `(.L_x_18899) ;  /* 0x0000000c00247947 */ /* 0x000fea0003800000 */
.L_x_18910:
[----:B------:R-:W0:Y:S01]  /*8420*/  I2F.S8 R0, R0 ;  /* 0x0000000000007306 */ /* 0x000e220000001400 */
[----:B------:R-:W-:Y:S01]  /*8430*/  IMAD.MOV.U32 R25, RZ, RZ, R23 ;  /* 0x000000ffff197224 */ /* 0x000fe200078e0017 */
[----:B0-----:R-:W-:-:S04]  /*8440*/  F2FP.F16.F32.PACK_AB R3, RZ, R0 ;  /* 0x00000000ff03723e */ /* 0x001fc800000000ff */
[----:B------:R-:W-:-:S05]  /*8450*/  PRMT R3, R3, 0x5410, RZ ;  /* 0x0000541003037816 */ /* 0x000fca00000000ff */
[----:B------:R0:W-:Y:S01]  /*8460*/  STG.E desc[UR36][R8.64], R3 ;  /* 0x0000000308007986 */ /* 0x0001e2000c101924 */
[----:B------:R-:W-:Y:S05]  /*8470*/  BRA `(.L_x_18899) ;  /* 0x0000000c000c7947 */ /* 0x000fea0003800000 */
.L_x_18909:
[----:B------:R-:W-:Y:S01]  /*8480*/  PRMT R4, R0, 0x8880, RZ ;  /* 0x0000888000047816 */ /* 0x000fe200000000ff */
[----:B------:R-:W-:-:S03]  /*8490*/  IMAD.MOV.U32 R25, RZ, RZ, R23 ;  /* 0x000000ffff197224 */ /* 0x000fc600078e0017 */
[----:B------:R-:W-:-:S06]  /*84a0*/  PRMT R4, R4, 0x7710, RZ ;  /* 0x0000771004047816 */ /* 0x000fcc00000000ff */
[----:B------:R-:W0:Y:S02]  /*84b0*/  I2F.F64.S16 R4, R4 ;  /* 0x0000000400047312 */ /* 0x000e240000101c00 */
[----:B0-----:R0:W-:Y:S01]  /*84c0*/  STG.E.64 desc[UR36][R8.64], R4 ;  /* 0x0000000408007986 */ /* 0x0011e2000c101b24 */
[----:B------:R-:W-:Y:S05]  /*84d0*/  BRA `(.L_x_18899) ;  /* 0x0000000800f47947 */ /* 0x000fea0003800000 */
.L_x_18900:
        /* <DEDUP_REMOVED lines=8> */
[----:B------:R-:W-:Y:S01]  /*8560*/  LOP3.LUT P0, RZ, R0, 0xff, RZ, 0xc0, !PT ;  /* 0x000000ff00ff7812 */ /* 0x000fe2000780c0ff */
[----:B------:R-:W-:-:S03]  /*8570*/  IMAD.MOV.U32 R25, RZ, RZ, R23 ;  /* 0x000000ffff197224 */ /* 0x000fc600078e0017 */
[----:B------:R-:W-:-:S05]  /*8580*/  SEL R3, RZ, 0x1, !P0 ;  /* 0x00000001ff037807 */ /* 0x000fca0004000000 */
[----:B------:R1:W-:Y:S01]  /*8590*/  STG.E.U8 desc[UR36][R8.64], R3 ;  /* 0x0000000308007986 */ /* 0x0003e2000c101124 */
[----:B------:R-:W-:Y:S05]  /*85a0*/  BRA `(.L_x_18899) ;  /* 0x0000000800c07947 */ /* 0x000fea0003800000 */
.L_x_18913:
[----:B------:R-:W-:Y:S02]  /*85b0*/  PRMT R4, R0, 0x8880, RZ ;  /* 0x0000888000047816 */ /* 0x000fe400000000ff */
[----:B------:R-:W-:Y:S01]  /*85c0*/  CS2R R6, SRZ ;  /* 0x0000000000067805 */ /* 0x000fe2000001ff00 */
[----:B------:R-:W-:Y:S01]  /*85d0*/  IMAD.MOV.U32 R25, RZ, RZ, R23 ;  /* 0x000000ffff197224 */ /* 0x000fe200078e0017 */
[----:B------:R-:W-:-:S06]  /*85e0*/  PRMT R4, R4, 0x7710, RZ ;  /* 0x0000771004047816 */ /* 0x000fcc00000000ff */
[----:B------:R-:W0:Y:S02]  /*85f0*/  I2F.F64.S16 R4, R4 ;  /* 0x0000000400047312 */ /* 0x000e240000101c00 */
[----:B0-----:R0:W-:Y:S01]  /*8600*/  STG.E.128 desc[UR36][R8.64], R4 ;  /* 0x0000000408007986 */ /* 0x0011e2000c101d24 */
[----:B------:R-:W-:Y:S05]  /*8610*/  BRA `(.L_x_18899) ;  /* 0x0000000800a47947 */ /* 0x000fea0003800000 */
.L_x_18912:
        /* <DEDUP_REMOVED lines=21> */
.L_x_18917:
[----:B------:R-:W-:Y:S05]  /*8770*/  BSYNC B0 ;  /* 0x0000000000007941 */ /* 0x000fea0003800000 */
.L_x_18916:
[----:B------:R-:W-:Y:S01]  /*8780*/  LOP3.LUT R3, R3, R4, RZ, 0xfc, !PT ;  /* 0x0000000403037212 */ /* 0x000fe200078efcff */
[----:B------:R-:W-:-:S04]  /*8790*/  IMAD.MOV.U32 R25, RZ, RZ, R23 ;  /* 0x000000ffff197224 */ /* 0x000fc800078e0017 */
[----:B------:R3:W-:Y:S01]  /*87a0*/  STG.E.U8 desc[UR36][R8.64], R3 ;  /* 0x0000000308007986 */ /* 0x0007e2000c101124 */
[----:B------:R-:W-:Y:S05]  /*87b0*/  BRA `(.L_x_18899) ;  /* 0x00000008003c7947 */ /* 0x000fea0003800000 */
.L_x_18915:
        /* <DEDUP_REMOVED lines=13> */
.L_x_18919:
[----:B------:R-:W-:Y:S01]  /*8890*/  IMAD.MOV.U32 R0, RZ, RZ, 0x7f ;  /* 0x0000007fff007424 */ /* 0x000fe200078e00ff */
[----:B------:R-:W-:-:S04]  /*88a0*/  ISETP.GT.U32.AND P0, PT, R3, 0x7f800000, PT ;  /* 0x7f8000000300780c */ /* 0x000fc80003f04070 */
[----:B------:R-:W-:-:S09]  /*88b0*/  SEL R0, R0, 0x7c, P0 ;  /* 0x0000007c00007807 */ /* 0x000fd20000000000 */
.L_x_18920:
[----:B------:R-:W-:Y:S05]  /*88c0*/  BSYNC B0 ;  /* 0x0000000000007941 */ /* 0x000fea0003800000 */
.L_x_18918:
[----:B------:R-:W-:Y:S01]  /*88d0*/  LOP3.LUT R3, R5, 0x80000000, RZ, 0xc0, !PT ;  /* 0x8000000005037812 */ /* 0x000fe200078ec0ff */
[----:B------:R-:W-:-:S03]  /*88e0*/  IMAD.MOV.U32 R25, RZ, RZ, R23 ;  /* 0x000000ffff197224 */ /* 0x000fc600078e0017 */
[----:B------:R-:W-:-:S04]  /*88f0*/  SHF.R.U32.HI R3, RZ, 0x18, R3 ;  /* 0x00000018ff037819 */ /* 0x000fc80000011603 */
[----:B------:R-:W-:-:S05]  /*8900*/  LOP3.LUT R3, R0, R3, RZ, 0xfc, !PT ;  /* 0x0000000300037212 */ /* 0x000fca00078efcff */
[----:B------:R4:W-:Y:S01]  /*8910*/  STG.E.U8 desc[UR36][R8.64], R3 ;  /* 0x0000000308007986 */ /* 0x0009e2000c101124 */
[----:B------:R-:W-:Y:S05]  /*8920*/  BRA `(.L_x_18899) ;  /* 0x0000000400e07947 */ /* 0x000fea0003800000 */
.L_x_18914:
[----:B------:R-:W0:Y:S01]  /*8930*/  I2F.S8 R3, R0 ;  /* 0x0000000000037306 */ /* 0x000e220000001400 */
[----:B------:R-:W-:Y:S01]  /*8940*/  IMAD.MOV.U32 R25, RZ, RZ, R23 ;  /* 0x000000ffff197224 */ /* 0x000fe200078e0017 */
[----:B0-----:R-:W-:-:S05]  /*8950*/  F2FP.BF16.F32.PACK_AB R3, RZ, R3 ;  /* 0x00000003ff03723e */ /* 0x001fca00000010ff */
[----:B------:R2:W-:Y:S01]  /*8960*/  STG.E.U16 desc[UR36][R8.64], R3 ;  /* 0x0000000308007986 */ /* 0x0005e2000c101524 */
[----:B------:R-:W-:Y:S05]  /*8970*/  BRA `(.L_x_18899) ;  /* 0x0000000400cc7947 */ /* 0x000fea0003800000 */
.L_x_18911:
        /* <DEDUP_REMOVED lines=8> */
[----:B------:R-:W-:Y:S01]  /*8a00*/  PRMT R3, R0, 0x8880, RZ ;  /* 0x0000888000037816 */ /* 0x000fe200000000ff */
[----:B------:R-:W-:-:S03]  /*8a10*/  IMAD.MOV.U32 R25, RZ, RZ, R23 ;  /* 0x000000ffff197224 */ /* 0x000fc600078e0017 */
[----:B------:R-:W-:-:S05]  /*8a20*/  PRMT R3, R3, 0x7710, RZ ;  /* 0x0000771003037816 */ /* 0x000fca00000000ff */
[----:B------:R0:W-:Y:S01]  /*8a30*/  STG.E.U16 desc[UR36][R8.64], R3 ;  /* 0x0000000308007986 */ /* 0x0001e2000c101524 */
[----:B------:R-:W-:Y:S05]  /*8a40*/  BRA `(.L_x_18899) ;  /* 0x0000000400987947 */ /* 0x000fea0003800000 */
.L_x_18923:
        /* <DEDUP_REMOVED lines=17> */
.L_x_18926:
[----:B------:R-:W-:-:S04]  /*8b60*/  LOP3.LUT R3, R5, 0x80000000, RZ, 0xc0, !PT ;  /* 0x8000000005037812 */ /* 0x000fc800078ec0ff */
[----:B------:R-:W-:-:S04]  /*8b70*/  SHF.R.U32.HI R3, RZ, 0x18, R3 ;  /* 0x00000018ff037819 */ /* 0x000fc80000011603 */
[----:B------:R-:W-:-:S04]  /*8b80*/  LOP3.LUT R0, R0, R3, RZ, 0xfc, !PT ;  /* 0x0000000300007212 */ /* 0x000fc800078efcff */
[----:B------:R-:W-:-:S07]  /*8b90*/  PRMT R4, R0, 0x7610, R4 ;  /* 0x0000761000047816 */ /* 0x000fce0000000004 */
.L_x_18925:
[----:B------:R-:W-:Y:S05]  /*8ba0*/  BSYNC B0 ;  /* 0x0000000000007941 */ /* 0x000fea0003800000 */
.L_x_18924:
[----:B------:R0:W-:Y:S01]  /*8bb0*/  STG.E.U8 desc[UR36][R8.64], R4 ;  /* 0x0000000408007986 */ /* 0x0001e2000c101124 */
[----:B------:R-:W-:Y:S01]  /*8bc0*/  IMAD.MOV.U32 R25, RZ, RZ, R23 ;  /* 0x000000ffff197224 */ /* 0x000fe200078e0017 */
[----:B------:R-:W-:Y:S06]  /*8bd0*/  BRA `(.L_x_18899) ;  /* 0x0000000400347947 */ /* 0x000fec0003800000 */
.L_x_18922:
        /* <DEDUP_REMOVED lines=17> */
.L_x_18929:
[----:B------:R-:W-:-:S04]  /*8cf0*/  LOP3.LUT R3, R5, 0x80000000, RZ, 0xc0, !PT ;  /* 0x8000000005037812 */ /* 0x000fc800078ec0ff */
[----:B------:R-:W-:-:S04]  /*8d00*/  SHF.R.U32.HI R3, RZ, 0x18, R3 ;  /* 0x00000018ff037819 */ /* 0x000fc80000011603 */
[----:B------:R-:W-:-:S04]  /*8d10*/  LOP3.LUT R0, R0, R3, RZ, 0xfc, !PT ;  /* 0x0000000300007212 */ /* 0x000fc800078efcff */
[----:B------:R-:W-:-:S07]  /*8d20*/  PRMT R4, R0, 0x7610, R4 ;  /* 0x0000761000047816 */ /* 0x000fce0000000004 */
.L_x_18928:
[----:B------:R-:W-:Y:S05]  /*8d30*/  BSYNC B0 ;  /* 0x0000000000007941 */ /* 0x000fea0003800000 */
.L_x_18927:
[----:B------:R0:W-:Y:S01]  /*8d40*/  STG.E.U8 desc[UR36][R8.64], R4 ;  /* 0x0000000408007986 */ /* 0x0001e2000c101124 */
[----:B------:R-:W-:Y:S01]  /*8d50*/  IMAD.MOV.U32 R25, RZ, RZ, R23 ;  /* 0x000000ffff197224 */ /* 0x000fe200078e0017 */
[----:B------:R-:W-:Y:S06]  /*8d60*/  BRA `(.L_x_18899) ;  /* 0x0000000000d07947 */ /* 0x000fec0003800000 */
.L_x_18921:
[----:B------:R-:W-:-:S13]  /*8d70*/  ISETP.NE.AND P0, PT, R3, 0x1c, PT ;  /* 0x0000001c0300780c */ /* 0x000fda0003f05270 */
[----:B------:R-:W-:Y:S05]  /*8d80*/  @!P0 BRA `(.L_x_18930) ;  /* 0x0000000000b88947 */ /* 0x000fea0003800000 */
[----:B------:R-:W-:-:S13]  /*8d90*/  ISETP.NE.AND P0, PT, R3, 0x1d, PT ;  /* 0x0000001d0300780c */ /* 0x000fda0003f05270 */
[----:B------:R-:W-:Y:S05]  /*8da0*/  @!P0 BRA `(.L_x_18931) ;  /* 0x0000000000948947 */ /* 0x000fea0003800000 */
[----:B------:R-:W-:-:S13]  /*8db0*/  ISETP.NE.AND P0, PT, R3, 0x2c, PT ;  /* 0x0000002c0300780c */ /* 0x000fda0003f05270 */
[----:B------:R-:W-:Y:S05]  /*8dc0*/  @P0 BRA `(.L_x_18904) ;  /* 0x0000000000440947 */ /* 0x000fea0003800000 */
[----:B------:R-:W0:Y:S01]  /*8dd0*/  I2F.S8 R0, R0 ;  /* 0x0000000000007306 */ /* 0x000e220000001400 */
        /* <DEDUP_REMOVED lines=16> */
.L_x_18904:
        /* <DEDUP_REMOVED lines=16> */
.L_x_18932:
[----:B------:R-:W-:Y:S01]  /*8fe0*/  IMAD.MOV.U32 R25, RZ, RZ, R23 ;  /* 0x000000ffff197224 */ /* 0x000fe200078e0017 */
[----:B------:R-:W-:Y:S06]  /*8ff0*/  BRA `(.L_x_18899) ;  /* 0x00000000002c7947 */ /* 0x000fec0003800000 */
.L_x_18931:
[----:B------:R-:W-:Y:S01]  /*9000*/  LOP3.LUT R0, R0, 0xffff, RZ, 0xc0, !PT ;  /* 0x0000ffff00007812 */ /* 0x000fe200078ec0ff */
[----:B------:R-:W-:-:S03]  /*9010*/  IMAD.MOV.U32 R25, RZ, RZ, R23 ;  /* 0x000000ffff197224 */ /* 0x000fc600078e0017 */
[----:B------:R-:W-:-:S05]  /*9020*/  PRMT R0, R0, 0x8880, RZ ;  /* 0x0000888000007816 */ /* 0x000fca00000000ff */
[----:B------:R-:W-:-:S05]  /*9030*/  IMAD.MOV.U32 R4, RZ, RZ, R0 ;  /* 0x000000ffff047224 */ /* 0x000fca00078e0000 */
[----:B------:R-:W-:-:S05]  /*9040*/  SHF.R.S32.HI R5, RZ, 0x1f, R4 ;  /* 0x0000001fff057819 */ /* 0x000fca0000011404 */
[----:B------:R0:W-:Y:S01]  /*9050*/  STG.E.64 desc[UR36][R8.64], R4 ;  /* 0x0000000408007986 */ /* 0x0001e2000c101b24 */
[----:B------:R-:W-:Y:S05]  /*9060*/  BRA `(.L_x_18899) ;  /* 0x0000000000107947 */ /* 0x000fea0003800000 */
.L_x_18930:
[----:B------:R-:W-:Y:S01]  /*9070*/  LOP3.LUT R0, R0, 0xffff, RZ, 0xc0, !PT ;  /* 0x0000ffff00007812 */ /* 0x000fe200078ec0ff */
[----:B------:R-:W-:-:S03]  /*9080*/  IMAD.MOV.U32 R25, RZ, RZ, R23 ;  /* 0x000000ffff197224 */ /* 0x000fc600078e0017 */
[----:B------:R-:W-:-:S05]  /*9090*/  PRMT R3, R0, 0x8880, RZ ;  /* 0x0000888000037816 */ /* 0x000fca00000000ff */
[----:B------:R0:W-:Y:S02]  /*90a0*/  STG.E desc[UR36][R8.64], R3 ;  /* 0x0000000308007986 */ /* 0x0001e4000c101924 */
.L_x_18899:
[----:B------:R-:W-:Y:S05]  /*90b0*/  BSYNC B6 ;  /* 0x0000000000067941 */ /* 0x000fea0003800000 */
.L_x_18898:
        /* <DEDUP_REMOVED lines=23> */
.L_x_18938:
[----:B-----5:R0:W-:Y:S01]  /*9230*/  STG.E.U8 desc[UR36][R8.64], R22 ;  /* 0x0000001608007986 */ /* 0x0201e2000c101124 */
[----:B------:R-:W-:Y:S05]  /*9240*/  BRA `(.L_x_18940) ;  /* 0x0000000c00987947 */ /* 0x000fea0003800000 */
.L_x_18937:
[----:B------:R-:W-:-:S13]  /*9250*/  ISETP.NE.AND P0, PT, R0, 0x2, PT ;  /* 0x000000020000780c */ /* 0x000fda0003f05270 */
[----:B------:R-:W-:Y:S05]  /*9260*/  @!P0 BRA `(.L_x_18941) ;  /* 0x0000000000388947 */ /* 0x000fea0003800000 */
[----:B------:R-:W-:-:S13]  /*9270*/  ISETP.NE.AND P0, PT, R0, 0x3, PT ;  /* 0x000000030000780c */ /* 0x000fda0003f05270 */
[----:B------:R-:W-:Y:S05]  /*9280*/  @!P0 BRA `(.L_x_18942) ;  /* 0x0000000000208947 */ /* 0x000fea0003800000 */
[----:B------:R-:W-:-:S13]  /*9290*/  ISETP.NE.AND P0, PT, R0, 0x4, PT ;  /* 0x000000040000780c */ /* 0x000fda0003f05270 */
[----:B------:R-:W-:Y:S05]  /*92a0*/  @P0 BRA `(.L_x_18939) ;  /* 0x0000000c00180947 */ /* 0x000fea0003800000 */
[----:B-----5:R-:W-:-:S04]  /*92b0*/  LOP3.LUT R22, R22, 0xffff, RZ, 0xc0, !PT ;  /* 0x0000ffff16167812 */ /* 0x020fc800078ec0ff */
[----:B------:R-:W-:-:S05]  /*92c0*/  PRMT R22, R22, 0x8880, RZ ;  /* 0x0000888016167816 */ /* 0x000fca00000000ff */
[----:B------:R-:W-:-:S05]  /*92d0*/  IMAD.MOV.U32 R4, RZ, RZ, R22 ;  /* 0x000000ffff047224 */ /* 0x000fca00078e0016 */
[----:B------:R-:W-:-:S05]  /*92e0*/  SHF.R.S32.HI R5, RZ, 0x1f, R4 ;  /* 0x0000001fff057819 */ /* 0x000fca0000011404 */
[----:B------:R0:W-:Y:S01]  /*92f0*/  STG.E.64 desc[UR36][R8.64], R4 ;  /* 0x0000000408007986 */ /* 0x0001e2000c101b24 */
[----:B------:R-:W-:Y:S05]  /*9300*/  BRA `(.L_x_18940) ;  /* 0x0000000c00687947 */ /* 0x000fea0003800000 */
.L_x_18942:
[----:B-----5:R-:W-:-:S04]  /*9310*/  LOP3.LUT R22, R22, 0xffff, RZ, 0xc0, !PT ;  /* 0x0000ffff16167812 */ /* 0x020fc800078ec0ff */
[----:B------:R-:W-:-:S05]  /*9320*/  PRMT R3, R22, 0x8880, RZ ;  /* 0x0000888016037816 */ /* 0x000fca00000000ff */
[----:B------:R0:W-:Y:S01]  /*9330*/  STG.E desc[UR36][R8.64], R3 ;  /* 0x0000000308007986 */ /* 0x0001e2000c101924 */
[----:B------:R-:W-:Y:S05]  /*9340*/  BRA `(.L_x_18940) ;  /* 0x0000000c00587947 */ /* 0x000fea0003800000 */
.L_x_18941:
[----:B-----5:R-:W-:-:S04]  /*9350*/  PRMT R3, R22, 0x8880, RZ ;  /* 0x0000888016037816 */ /* 0x020fc800000000ff */
[----:B------:R-:W-:-:S05]  /*9360*/  PRMT R3, R3, 0x7710, RZ ;  /* 0x0000771003037816 */ /* 0x000fca00000000ff */
[----:B------:R0:W-:Y:S01]  /*9370*/  STG.E.U16 desc[UR36][R8.64], R3 ;  /* 0x0000000308007986 */ /* 0x0001e2000c101524 */
[----:B------:R-:W-:Y:S05]  /*9380*/  BRA `(.L_x_18940) ;  /* 0x0000000c00487947 */ /* 0x000fea0003800000 */
.L_x_18936:
[----:B------:R-:W-:-:S13]  /*9390*/  ISETP.GT.AND P0, PT, R0, 0x6, PT ;  /* 0x000000060000780c */ /* 0x000fda0003f04270 */
[----:B------:R-:W-:Y:S05]  /*93a0*/  @P0 BRA `(.L_x_18943) ;  /* 0x00000000002c0947 */ /* 0x000fea0003800000 */
[----:B------:R-:W-:-:S13]  /*93b0*/  ISETP.NE.AND P0, PT, R0, 0x5, PT ;  /* 0x000000050000780c */ /* 0x000fda0003f05270 */
[----:B------:R-:W-:Y:S05]  /*93c0*/  @!P0 BRA `(.L_x_18944) ;  /* 0x0000000000148947 */ /* 0x000fea0003800000 */
[----:B------:R-:W-:-:S13]  /*93d0*/  ISETP.NE.AND P0, PT, R0, 0x6, PT ;  /* 0x000000060000780c */ /* 0x000fda0003f05270 */
[----:B------:R-:W-:Y:S05]  /*93e0*/  @P0 BRA `(.L_x_18939) ;  /* 0x0000000800c80947 */ /* 0x000fea0003800000 */
[----:B-----5:R-:W0:Y:S02]  /*93f0*/  I2F.S8 R3, R22 ;  /* 0x0000001600037306 */ /* 0x020e240000001400 */
[----:B0-----:R0:W-:Y:S01]  /*9400*/  STG.E desc[UR36][R8.64], R3 ;  /* 0x0000000308007986 */ /* 0x0011e2000c101924 */
[----:B------:R-:W-:Y:S05]  /*9410*/  BRA `(.L_x_18940) ;  /* 0x0000000c00247947 */ /* 0x000fea0003800000 */
.L_x_18944:
[----:B-----5:R-:W0:Y:S02]  /*9420*/  I2F.S8 R0, R22 ;  /* 0x0000001600007306 */ /* 0x020e240000001400 */
[----:B0-----:R-:W-:-:S05]  /*9430*/  F2FP.F16.F32.PACK_AB R0, RZ, R0 ;  /* 0x00000000ff00723e */ /* 0x001fca00000000ff */
[----:B------:R0:W-:Y:S01]  /*9440*/  STG.E.U16 desc[UR36][R8.64], R0 ;  /* 0x0000000008007986 */ /* 0x0001e2000c101524 */
[----:B------:R-:W-:Y:S05]  /*9450*/  BRA `(.L_x_18940) ;  /* 0x0000000c00147947 */ /* 0x000fea0003800000 */
.L_x_18943:
[----:B------:R-:W-:-:S13]  /*9460*/  ISETP.NE.AND P0, PT, R0, 0x7, PT ;  /* 0x000000070000780c */ /* 0x000fda0003f05270 */
[----:B------:R-:W-:Y:S05]  /*9470*/  @!P0 BRA `(.L_x_18945) ;  /* 0x0000000000348947 */ /* 0x000fea0003800000 */
[----:B------:R-:W-:-:S13]  /*9480*/  ISETP.NE.AND P0, PT, R0, 0x8, PT ;  /* 0x000000080000780c */ /* 0x000fda0003f05270 */
[----:B------:R-:W-:Y:S05]  /*9490*/  @!P0 BRA `(.L_x_18946) ;  /* 0x0000000000188947 */ /* 0x000fea0003800000 */
[----:B------:R-:W-:-:S13]  /*94a0*/  ISETP.NE.AND P0, PT, R0, 0x9, PT ;  /* 0x000000090000780c */ /* 0x000fda0003f05270 */
[----:B------:R-:W-:Y:S05]  /*94b0*/  @P0 BRA `(.L_x_18939) ;  /* 0x0000000800940947 */ /* 0x000fea0003800000 */
[----:B-----5:R-:W0:Y:S01]  /*94c0*/  I2F.S8 R22, R22 ;  /* 0x0000001600167306 */ /* 0x020e220000001400 */
[----:B------:R-:W-:-:S05]  /*94d0*/  IMAD.MOV.U32 R23, RZ, RZ, RZ ;  /* 0x000000ffff177224 */ /* 0x000fca00078e00ff */
[----:B0-----:R0:W-:Y:S01]  /*94e0*/  STG.E.64 desc[UR36][R8.64], R22 ;  /* 0x0000001608007986 */ /* 0x0011e2000c101b24 */
[----:B------:R-:W-:Y:S05]  /*94f0*/  BRA `(.L_x_18940) ;  /* 0x0000000800ec7947 */ /* 0x000fea0003800000 */
.L_x_18946:
[----:B-----5:R-:W0:Y:S02]  /*9500*/  I2F.S8 R22, R22 ;  /* 0x0000001600167306 */ /* 0x020e240000001400 */
[----:B0-----:R-:W-:-:S04]  /*9510*/  F2FP.F16.F32.PACK_AB R3, RZ, R22 ;  /* 0x00000016ff03723e */ /* 0x001fc800000000ff */
[----:B------:R-:W-:-:S05]  /*9520*/  PRMT R3, R3, 0x5410, RZ ;  /* 0x0000541003037816 */ /* 0x000fca00000000ff */
[----:B------:R0:W-:Y:S01]  /*9530*/  STG.E desc[UR36][R8.64], R3 ;  /* 0x0000000308007986 */ /* 0x0001e2000c101924 */
[----:B------:R-:W-:Y:S05]  /*9540*/  BRA `(.L_x_18940) ;  /* 0x0000000800d87947 */ /* 0x000fea0003800000 */
.L_x_18945:
[----:B-----5:R-:W-:-:S04]  /*9550*/  PRMT R4, R22, 0x8880, RZ ;  /* 0x0000888016047816 */ /* 0x020fc800000000ff */
[----:B------:R-:W-:-:S06]  /*9560*/  PRMT R4, R4, 0x7710, RZ ;  /* 0x0000771004047816 */ /* 0x000fcc00000000ff */
[----:B------:R-:W0:Y:S02]  /*9570*/  I2F.F64.S16 R4, R4 ;  /* 0x0000000400047312 */ /* 0x000e240000101c00 */
[----:B0-----:R0:W-:Y:S01]  /*9580*/  STG.E.64 desc[UR36][R8.64], R4 ;  /* 0x0000000408007986 */ /* 0x0011e2000c101b24 */
[----:B------:R-:W-:Y:S05]  /*9590*/  BRA `(.L_x_18940) ;  /* 0x0000000800c47947 */ /* 0x000fea0003800000 */
.L_x_18935:
        /* <DEDUP_REMOVED lines=8> */
[----:B-----5:R-:W-:-:S04]  /*9620*/  LOP3.LUT P0, RZ, R22, 0xff, RZ, 0xc0, !PT ;  /* 0x000000ff16ff7812 */ /* 0x020fc8000780c0ff */
[----:B------:R-:W-:-:S05]  /*9630*/  SEL R3, RZ, 0x1, !P0 ;  /* 0x00000001ff037807 */ /* 0x000fca0004000000 */
[----:B------:R1:W-:Y:S01]  /*9640*/  STG.E.U8 desc[UR36][R8.64], R3 ;  /* 0x0000000308007986 */ /* 0x0003e2000c101124 */
[----:B------:R-:W-:Y:S05]  /*9650*/  BRA `(.L_x_18940) ;  /* 0x0000000800947947 */ /* 0x000fea0003800000 */
.L_x_18949:
[----:B-----5:R-:W-:Y:S02]  /*9660*/  PRMT R4, R22, 0x8880, RZ ;  /* 0x0000888016047816 */ /* 0x020fe400000000ff */
[----:B------:R-:W-:Y:S02]  /*9670*/  CS2R R6, SRZ ;  /* 0x0000000000067805 */ /* 0x000fe4000001ff00 */
[----:B------:R-:W-:-:S06]  /*9680*/  PRMT R4, R4, 0x7710, RZ ;  /* 0x0000771004047816 */ /* 0x000fcc00000000ff */
[----:B------:R-:W0:Y:S02]  /*9690*/  I2F.F64.S16 R4, R4 ;  /* 0x0000000400047312 */ /* 0x000e240000101c00 */
[----:B0-----:R0:W-:Y:S01]  /*96a0*/  STG.E.128 desc[UR36][R8.64], R4 ;  /* 0x0000000408007986 */ /* 0x0011e2000c101d24 */
[----:B------:R-:W-:Y:S05]  /*96b0*/  BRA `(.L_x_18940) ;  /* 0x00000008007c7947 */ /* 0x000fea0003800000 */
.L_x_18948:
[----:B------:R-:W-:-:S13]  /*96c0*/  ISETP.NE.AND P0, PT, R0, 0xf, PT ;  /* 0x0000000f0000780c */ /* 0x000fda0003f05270 */
[----:B------:R-:W-:Y:S05]  /*96d0*/  @!P0 BRA `(.L_x_18950) ;  /* 0x0000000000b48947 */ /* 0x000fea0003800000 */
[----:B------:R-:W-:-:S13]  /*96e0*/  ISETP.NE.AND P0, PT, R0, 0x17, PT ;  /* 0x000000170000780c */ /* 0x000fda0003f05270 */
[----:B------:R-:W-:Y:S05]  /*96f0*/  @!P0 BRA `(.L_x_18951) ;  /* 0x0000000000548947 */ /* 0x000fea0003800000 */
[----:B------:R-:W-:-:S13]  /*9700*/  ISETP.NE.AND P0, PT, R0, 0x18, PT ;  /* 0x000000180000780c */ /* 0x000fda0003f05270 */
[----:B------:R-:W-:Y:S05]  /*9710*/  @P0 BRA `(.L_x_18939) ;  /* 0x0000000400fc0947 */ /* 0x000fea0003800000 */
[----:B-----5:R-:W0:Y:S01]  /*9720*/  I2F.S8 R7, R22 ;  /* 0x0000001600077306 */ /* 0x020e220000001400 */
        /* <DEDUP_REMOVED lines=14> */
.L_x_18953:
[----:B------:R-:W-:Y:S05]  /*9810*/  BSYNC B0 ;  /* 0x0000000000007941 */ /* 0x000fea0003800000 */
.L_x_18952:
[----:B------:R-:W-:-:S05]  /*9820*/  LOP3.LUT R5, R0, R5, RZ, 0xfc, !PT ;  /* 0x0000000500057212 */ /* 0x000fca00078efcff */
[----:B------:R3:W-:Y:S01]  /*9830*/  STG.E.U8 desc[UR36][R8.64], R5 ;  /* 0x0000000508007986 */ /* 0x0007e2000c101124 */
[----:B------:R-:W-:Y:S05]  /*9840*/  BRA `(.L_x_18940) ;  /* 0x0000000800187947 */ /* 0x000fea0003800000 */
.L_x_18951:
[----:B-----5:R-:W0:Y:S01]  /*9850*/  I2F.S8 R5, R22 ;  /* 0x0000001600057306 */ /* 0x020e220000001400 */
        /* <DEDUP_REMOVED lines=12> */
.L_x_18955:
[----:B------:R-:W-:Y:S01]  /*9920*/  IMAD.MOV.U32 R0, RZ, RZ, 0x7f ;  /* 0x0000007fff007424 */ /* 0x000fe200078e00ff */
[----:B------:R-:W-:-:S04]  /*9930*/  ISETP.GT.U32.AND P0, PT, R3, 0x7f800000, PT ;  /* 0x7f8000000300780c */ /* 0x000fc80003f04070 */
[----:B------:R-:W-:-:S09]  /*9940*/  SEL R0, R0, 0x7c, P0 ;  /* 0x0000007c00007807 */ /* 0x000fd20000000000 */
.L_x_18956:
[----:B------:R-:W-:Y:S05]  /*9950*/  BSYNC B0 ;  /* 0x0000000000007941 */ /* 0x000fea0003800000 */
.L_x_18954:
[----:B------:R-:W-:-:S04]  /*9960*/  LOP3.LUT R3, R5, 0x80000000, RZ, 0xc0, !PT ;  /* 0x8000000005037812 */ /* 0x000fc800078ec0ff */
[----:B------:R-:W-:-:S04]  /*9970*/  SHF.R.U32.HI R3, RZ, 0x18, R3 ;  /* 0x00000018ff037819 */ /* 0x000fc80000011603 */
[----:B------:R-:W-:-:S05]  /*9980*/  LOP3.LUT R3, R0, R3, RZ, 0xfc, !PT ;  /* 0x0000000300037212 */ /* 0x000fca00078efcff */
[----:B------:R4:W-:Y:S01]  /*9990*/  STG.E.U8 desc[UR36][R8.64], R3 ;  /* 0x0000000308007986 */ /* 0x0009e2000c101124 */
[----:B------:R-:W-:Y:S05]  /*99a0*/  BRA `(.L_x_18940) ;  /* 0x0000000400c07947 */ /* 0x000fea0003800000 */
.L_x_18950:
[----:B-----5:R-:W0:Y:S02]  /*99b0*/  I2F.S8 R0, R22 ;  /* 0x0000001600007306 */ /* 0x020e240000001400 */
[----:B0-----:R-:W-:-:S05]  /*99c0*/  F2FP.BF16.F32.PACK_AB R0, RZ, R0 ;  /* 0x00000000ff00723e */ /* 0x001fca00000010ff */
[----:B------:R2:W-:Y:S01]  /*99d0*/  STG.E.U16 desc[UR36][R8.64], R0 ;  /* 0x0000000008007986 */ /* 0x0005e2000c101524 */
[----:B------:R-:W-:Y:S05]  /*99e0*/  BRA `(.L_x_18940) ;  /* 0x0000000400b07947 */ /* 0x000fea0003800000 */
.L_x_18947:
        /* <DEDUP_REMOVED lines=8> */
[----:B-----5:R-:W-:-:S04]  /*9a70*/  PRMT R3, R22, 0x8880, RZ ;  /* 0x0000888016037816 */ /* 0x020fc800000000ff */
[----:B------:R-:W-:-:S05]  /*9a80*/  PRMT R3, R3, 0x7710, RZ ;  /* 0x0000771003037816 */ /* 0x000fca00000000ff */
[----:B------:R0:W-:Y:S01]  /*9a90*/  STG.E.U16 desc[UR36][R8.64], R3 ;  /* 0x0000000308007986 */ /* 0x0001e2000c101524 */
[----:B------:R-:W-:Y:S05]  /*9aa0*/  BRA `(.L_x_18940) ;  /* 0x0000000400807947 */ /* 0x000fea0003800000 */
.L_x_18959:
[----:B-----5:R-:W0:Y:S01]  /*9ab0*/  I2F.S8 R5, R22 ;  /* 0x0000001600057306 */ /* 0x020e220000001400 */
        /* <DEDUP_REMOVED lines=16> */
.L_x_18962:
[----:B------:R-:W-:-:S04]  /*9bc0*/  LOP3.LUT R3, R5, 0x80000000, RZ, 0xc0, !PT ;  /* 0x8000000005037812 */ /* 0x000fc800078ec0ff */
[----:B------:R-:W-:-:S04]  /*9bd0*/  SHF.R.U32.HI R3, RZ, 0x18, R3 ;  /* 0x00000018ff037819 */ /* 0x000fc80000011603 */
[----:B------:R-:W-:-:S04]  /*9be0*/  LOP3.LUT R0, R0, R3, RZ, 0xfc, !PT ;  /* 0x0000000300007212 */ /* 0x000fc800078efcff */
[----:B------:R-:W-:-:S07]  /*9bf0*/  PRMT R4, R0, 0x7610, R4 ;  /* 0x0000761000047816 */ /* 0x000fce0000000004 */
.L_x_18961:
[----:B------:R-:W-:Y:S05]  /*9c00*/  BSYNC B0 ;  /* 0x0000000000007941 */ /* 0x000fea0003800000 */
.L_x_18960:
[----:B------:R0:W-:Y:S01]  /*9c10*/  STG.E.U8 desc[UR36][R8.64], R4 ;  /* 0x0000000408007986 */ /* 0x0001e2000c101124 */
[----:B------:R-:W-:Y:S05]  /*9c20*/  BRA `(.L_x_18940) ;  /* 0x0000000400207947 */ /* 0x000fea0003800000 */
.L_x_18958:
        /* <DEDUP_REMOVED lines=17> */
.L_x_18965:
[----:B------:R-:W-:-:S04]  /*9d40*/  LOP3.LUT R3, R5, 0x80000000, RZ, 0xc0, !PT ;  /* 0x8000000005037812 */ /* 0x000fc800078ec0ff */
[----:B------:R-:W-:-:S04]  /*9d50*/  SHF.R.U32.HI R3, RZ, 0x18, R3 ;  /* 0x00000018ff037819 */ /* 0x000fc80000011603 */
[----:B------:R-:W-:-:S04]  /*9d60*/  LOP3.LUT R0, R0, R3, RZ, 0xfc, !PT ;  /* 0x0000000300007212 */ /* 0x000fc800078efcff */
[----:B------:R-:W-:-:S07]  /*9d70*/  PRMT R4, R0, 0x7610, R4 ;  /* 0x0000761000047816 */ /* 0x000fce0000000004 */
.L_x_18964:
[----:B------:R-:W-:Y:S05]  /*9d80*/  BSYNC B0 ;  /* 0x0000000000007941 */ /* 0x000fea0003800000 */
.L_x_18963:
[----:B------:R0:W-:Y:S01]  /*9d90*/  STG.E.U8 desc[UR36][R8.64], R4 ;  /* 0x0000000408007986 */ /* 0x0001e2000c101124 */
[----:B------:R-:W-:Y:S05]  /*9da0*/  BRA `(.L_x_18940) ;  /* 0x0000000000c07947 */ /* 0x000fea0003800000 */
.L_x_18957:
[----:B------:R-:W-:-:S13]  /*9db0*/  ISETP.NE.AND P0, PT, R0, 0x1c, PT ;  /* 0x0000001c0000780c */ /* 0x000fda0003f05270 */
[----:B------:R-:W-:Y:S05]  /*9dc0*/  @!P0 BRA `(.L_x_18966) ;  /* 0x0000000000ac8947 */ /* 0x000fea0003800000 */
[----:B------:R-:W-:-:S13]  /*9dd0*/  ISETP.NE.AND P0, PT, R0, 0x1d, PT ;  /* 0x0000001d0000780c */ /* 0x000fda0003f05270 */
[----:B------:R-:W-:Y:S05]  /*9de0*/  @!P0 BRA `(.L_x_18967) ;  /* 0x00000000008c8947 */ /* 0x000fea0003800000 */
[----:B------:R-:W-:-:S13]  /*9df0*/  ISETP.NE.AND P0, PT, R0, 0x2c, PT ;  /* 0x0000002c0000780c */ /* 0x000fda0003f05270 */
[----:B------:R-:W-:Y:S05]  /*9e00*/  @P0 BRA `(.L_x_18939) ;  /* 0x0000000000400947 */ /* 0x000fea0003800000 */
[----:B-----5:R-:W0:Y:S02]  /*9e10*/  I2F.S8 R22, R22 ;  /* 0x0000001600167306 */ /* 0x020e240000001400 */
        /* <DEDUP_REMOVED lines=15> */
.L_x_18939:
        /* <DEDUP_REMOVED lines=16> */
.L_x_18968:
[----:B------:R-:W-:Y:S05]  /*a010*/  BRA `(.L_x_18940) ;  /* 0x0000000000247947 */ /* 0x000fea0003800000 */
.L_x_18967:
[----:B-----5:R-:W-:-:S04]  /*a020*/  LOP3.LUT R22, R22, 0xffff, RZ, 0xc0, !PT ;  /* 0x0000ffff16167812 */ /* 0x020fc800078ec0ff */
[----:B------:R-:W-:-:S05]  /*a030*/  PRMT R22, R22, 0x8880, RZ ;  /* 0x0000888016167816 */ /* 0x000fca00000000ff */
[----:B------:R-:W-:-:S05]  /*a040*/  IMAD.MOV.U32 R4, RZ, RZ, R22 ;  /* 0x000000ffff047224 */ /* 0x000fca00078e0016 */
[----:B------:R-:W-:-:S05]  /*a050*/  SHF.R.S32.HI R5, RZ, 0x1f, R4 ;  /* 0x0000001fff057819 */ /* 0x000fca0000011404 */
[----:B------:R0:W-:Y:S01]  /*a060*/  STG.E.64 desc[UR36][R8.64], R4 ;  /* 0x0000000408007986 */ /* 0x0001e2000c101b24 */
[----:B------:R-:W-:Y:S05]  /*a070*/  BRA `(.L_x_18940) ;  /* 0x00000000000c7947 */ /* 0x000fea0003800000 */
.L_x_18966:
[----:B-----5:R-:W-:-:S04]  /*a080*/  LOP3.LUT R22, R22, 0xffff, RZ, 0xc0, !PT ;  /* 0x0000ffff16167812 */ /* 0x020fc800078ec0ff */
[----:B------:R-:W-:-:S05]  /*a090*/  PRMT R3, R22, 0x8880, RZ ;  /* 0x0000888016037816 */ /* 0x000fca00000000ff */
[----:B------:R0:W-:Y:S02]  /*a0a0*/  STG.E desc[UR36][R8.64], R3 ;  /* 0x0000000308007986 */ /* 0x0001e4000c101924 */
.L_x_18940:
        /* <DEDUP_REMOVED lines=23> */
.L_x_18972:
[----:B------:R0:W-:Y:S01]  /*a220*/  STG.E.U8 desc[UR36][R8.64], R18 ;  /* 0x0000001208007986 */ /* 0x0001e2000c101124 */
[----:B------:R-:W-:Y:S05]  /*a230*/  BRA `(.L_x_18974) ;  /* 0x0000000c00987947 */ /* 0x000fea0003800000 */
.L_x_18971:
        /* <DEDUP_REMOVED lines=12> */
.L_x_18976:
[----:B------:R-:W-:-:S04]  /*a300*/  LOP3.LUT R18, R18, 0xffff, RZ, 0xc0, !PT ;  /* 0x0000ffff12127812 */ /* 0x000fc800078ec0ff */
[----:B------:R-:W-:-:S05]  /*a310*/  PRMT R3, R18, 0x8880, RZ ;  /* 0x0000888012037816 */ /* 0x000fca00000000ff */
[----:B------:R0:W-:Y:S01]  /*a320*/  STG.E desc[UR36][R8.64], R3 ;  /* 0x0000000308007986 */ /* 0x0001e2000c101924 */
[----:B------:R-:W-:Y:S05]  /*a330*/  BRA `(.L_x_18974) ;  /* 0x0000000c00587947 */ /* 0x000fea0003800000 */
.L_x_18975:
[----:B------:R-:W-:-:S04]  /*a340*/  PRMT R3, R18, 0x8880, RZ ;  /* 0x0000888012037816 */ /* 0x000fc800000000ff */
[----:B------:R-:W-:-:S05]  /*a350*/  PRMT R3, R3, 0x7710, RZ ;  /* 0x0000771003037816 */ /* 0x000fca00000000ff */
[----:B------:R0:W-:Y:S01]  /*a360*/  STG.E.U16 desc[UR36][R8.64], R3 ;  /* 0x0000000308007986 */ /* 0x0001e2000c101524 */
[----:B------:R-:W-:Y:S05]  /*a370*/  BRA `(.L_x_18974) ;  /* 0x0000000c00487947 */ /* 0x000fea0003800000 */
.L_x_18970:
        /* <DEDUP_REMOVED lines=9> */
.L_x_18978:
[----:B------:R-:W0:Y:S02]  /*a410*/  I2F.S8 R0, R18 ;  /* 0x0000001200007306 */ /* 0x000e240000001400 */
[----:B0-----:R-:W-:-:S05]  /*a420*/  F2FP.F16.F32.PACK_AB R0, RZ, R0 ;  /* 0x00000000ff00723e */ /* 0x001fca00000000ff */
[----:B------:R0:W-:Y:S01]  /*a430*/  STG.E.U16 desc[UR36][R8.64], R0 ;  /* 0x0000000008007986 */ /* 0x0001e2000c101524 */
[----:B------:R-:W-:Y:S05]  /*a440*/  BRA `(.L_x_18974) ;  /* 0x0000000c00147947 */ /* 0x000fea0003800000 */
.L_x_18977:
        /* <DEDUP_REMOVED lines=10> */
.L_x_18980:
[----:B------:R-:W0:Y:S02]  /*a4f0*/  I2F.S8 R18, R18 ;  /* 0x0000001200127306 */ /* 0x000e240000001400 */
[----:B0-----:R-:W-:-:S04]  /*a500*/  F2FP.F16.F32.PACK_AB R3, RZ, R18 ;  /* 0x00000012ff03723e */ /* 0x001fc800000000ff */
[----:B------:R-:W-:-:S05]  /*a510*/  PRMT R3, R3, 0x5410, RZ ;  /* 0x0000541003037816 */ /* 0x000fca00000000ff */
[----:B------:R2:W-:Y:S01]  /*a520*/  STG.E desc[UR36][R8.64], R3 ;  /* 0x0000000308007986 */ /* 0x0005e2000c101924 */
[----:B------:R-:W-:Y:S05]  /*a530*/  BRA `(.L_x_18974) ;  /* 0x0000000800d87947 */ /* 0x000fea0003800000 */
.L_x_18979:
[----:B------:R-:W-:-:S04]  /*a540*/  PRMT R4, R18, 0x8880, RZ ;  /* 0x0000888012047816 */ /* 0x000fc800000000ff */
[----:B------:R-:W-:-:S06]  /*a550*/  PRMT R4, R4, 0x7710, RZ ;  /* 0x0000771004047816 */ /* 0x000fcc00000000ff */
[----:B------:R-:W0:Y:S02]  /*a560*/  I2F.F64.S16 R4, R4 ;  /* 0x0000000400047312 */ /* 0x000e240000101c00 */
[----:B0-----:R4:W-:Y:S01]  /*a570*/  STG.E.64 desc[UR36][R8.64], R4 ;  /* 0x0000000408007986 */ /* 0x0019e2000c101b24 */
[----:B------:R-:W-:Y:S05]  /*a580*/  BRA `(.L_x_18974) ;  /* 0x0000000800c47947 */ /* 0x000fea0003800000 */
.L_x_18969:
        /* <DEDUP_REMOVED lines=12> */
.L_x_18983:
[----:B------:R-:W-:Y:S02]  /*a650*/  PRMT R4, R18, 0x8880, RZ ;  /* 0x0000888012047816 */ /* 0x000fe400000000ff */
[----:B------:R-:W-:Y:S02]  /*a660*/  CS2R R6, SRZ ;  /* 0x0000000000067805 */ /* 0x000fe4000001ff00 */
[----:B------:R-:W-:-:S06]  /*a670*/  PRMT R4, R4, 0x7710, RZ ;  /* 0x0000771004047816 */ /* 0x000fcc00000000ff */
[----:B------:R-:W0:Y:S02]  /*a680*/  I2F.F64.S16 R4, R4 ;  /* 0x0000000400047312 */ /* 0x000e240000101c00 */
[----:B0-----:R0:W-:Y:S01]  /*a690*/  STG.E.128 desc[UR36][R8.64], R4 ;  /* 0x0000000408007986 */ /* 0x0011e2000c101d24 */
[----:B------:R-:W-:Y:S05]  /*a6a0*/  BRA `(.L_x_18974) ;  /* 0x00000008007c7947 */ /* 0x000fea0003800000 */
.L_x_18982:
        /* <DEDUP_REMOVED lines=21> */
.L_x_18987:
[----:B------:R-:W-:Y:S05]  /*a800*/  BSYNC B0 ;  /* 0x0000000000007941 */ /* 0x000fea0003800000 */
.L_x_18986:
[----:B------:R-:W-:-:S05]  /*a810*/  LOP3.LUT R5, R0, R5, RZ, 0xfc, !PT ;  /* 0x0000000500057212 */ /* 0x000fca00078efcff */
[----:B------:R0:W-:Y:S01]  /*a820*/  STG.E.U8 desc[UR36][R8.64], R5 ;  /* 0x0000000508007986 */ /* 0x0001e2000c101124 */
[----:B------:R-:W-:Y:S05]  /*a830*/  BRA `(.L_x_18974) ;  /* 0x0000000800187947 */ /* 0x000fea0003800000 */
.L_x_18985:
        /* <DEDUP_REMOVED lines=13> */
.L_x_18989:
[----:B------:R-:W-:Y:S01]  /*a910*/  IMAD.MOV.U32 R0, RZ, RZ, 0x7f ;  /* 0x0000007fff007424 */ /* 0x000fe200078e00ff */
[----:B------:R-:W-:-:S04]  /*a920*/  ISETP.GT.U32.AND P0, PT, R3, 0x7f800000, PT ;  /* 0x7f8000000300780c */ /* 0x000fc80003f04070 */
[----:B------:R-:W-:-:S09]  /*a930*/  SEL R0, R0, 0x7c, P0 ;  /* 0x0000007c00007807 */ /* 0x000fd20000000000 */
.L_x_18990:
[----:B------:R-:W-:Y:S05]  /*a940*/  BSYNC B0 ;  /* 0x0000000000007941 */ /* 0x000fea0003800000 */
.L_x_18988:
[----:B------:R-:W-:-:S04]  /*a950*/  LOP3.LUT R3, R5, 0x80000000, RZ, 0xc0, !PT ;  /* 0x8000000005037812 */ /* 0x000fc800078ec0ff */
[----:B------:R-:W-:-:S04]  /*a960*/  SHF.R.U32.HI R3, RZ, 0x18, R3 ;  /* 0x00000018ff037819 */ /* 0x000fc80000011603 */
[----:B------:R-:W-:-:S05]  /*a970*/  LOP3.LUT R3, R0, R3, RZ, 0xfc, !PT ;  /* 0x0000000300037212 */ /* 0x000fca00078efcff */
[----:B------:R0:W-:Y:S01]  /*a980*/  STG.E.U8 desc[UR36][R8.64], R3 ;  /* 0x0000000308007986 */ /* 0x0001e2000c101124 */
[----:B------:R-:W-:Y:S05]  /*a990*/  BRA `(.L_x_18974) ;  /* 0x0000000400c07947 */ /* 0x000fea0003800000 */
.L_x_18984:
[----:B------:R-:W0:Y:S02]  /*a9a0*/  I2F.S8 R0, R18 ;  /* 0x0000001200007306 */ /* 0x000e240000001400 */
[----:B0-----:R-:W-:-:S05]  /*a9b0*/  F2FP.BF16.F32.PACK_AB R0, RZ, R0 ;  /* 0x00000000ff00723e */ /* 0x001fca00000010ff */
[----:B------:R0:W-:Y:S01]  /*a9c0*/  STG.E.U16 desc[UR36][R8.64], R0 ;  /* 0x0000000008007986 */ /* 0x0001e2000c101524 */
[----:B------:R-:W-:Y:S05]  /*a9d0*/  BRA `(.L_x_18974) ;  /* 0x0000000400b07947 */ /* 0x000fea0003800000 */
.L_x_18981:
        /* <DEDUP_REMOVED lines=12> */
.L_x_18993:
        /* <DEDUP_REMOVED lines=17> */
.L_x_18996:
[----:B------:R-:W-:-:S04]  /*abb0*/  LOP3.LUT R3, R5, 0x80000000, RZ, 0xc0, !PT ;  /* 0x8000000005037812 */ /* 0x000fc800078ec0ff */
[----:B------:R-:W-:-:S04]  /*abc0*/  SHF.R.U32.HI R3, RZ, 0x18, R3 ;  /* 0x00000018ff037819 */ /* 0x000fc80000011603 */
[----:B------:R-:W-:-:S04]  /*abd0*/  LOP3.LUT R0, R0, R3, RZ, 0xfc, !PT ;  /* 0x0000000300007212 */ /* 0x000fc800078efcff */
[----:B------:R-:W-:-:S07]  /*abe0*/  PRMT R4, R0, 0x7610, R4 ;  /* 0x0000761000047816 */ /* 0x000fce0000000004 */
.L_x_18995:
[----:B------:R-:W-:Y:S05]  /*abf0*/  BSYNC B0 ;  /* 0x0000000000007941 */ /* 0x000fea0003800000 */
.L_x_18994:
[----:B------:R0:W-:Y:S01]  /*ac00*/  STG.E.U8 desc[UR36][R8.64], R4 ;  /* 0x0000000408007986 */ /* 0x0001e2000c101124 */
[----:B------:R-:W-:Y:S05]  /*ac10*/  BRA `(.L_x_18974) ;  /* 0x0000000400207947 */ /* 0x000fea0003800000 */
.L_x_18992:
        /* <DEDUP_REMOVED lines=17> */
.L_x_18999:
[----:B------:R-:W-:-:S04]  /*ad30*/  LOP3.LUT R3, R5, 0x80000000, RZ, 0xc0, !PT ;  /* 0x8000000005037812 */ /* 0x000fc800078ec0ff */
[----:B------:R-:W-:-:S04]  /*ad40*/  SHF.R.U32.HI R3, RZ, 0x18, R3 ;  /* 0x00000018ff037819 */ /* 0x000fc80000011603 */
[----:B------:R-:W-:-:S04]  /*ad50*/  LOP3.LUT R0, R0, R3, RZ, 0xfc, !PT ;  /* 0x0000000300007212 */ /* 0x000fc800078efcff */
[----:B------:R-:W-:-:S07]  /*ad60*/  PRMT R4, R0, 0x7610, R4 ;  /* 0x0000761000047816 */ /* 0x000fce0000000004 */
.L_x_18998:
[----:B------:R-:W-:Y:S05]  /*ad70*/  BSYNC B0 ;  /* 0x0000000000007941 */ /* 0x000fea0003800000 */
.L_x_18997:
[----:B------:R0:W-:Y:S01]  /*ad80*/  STG.E.U8 desc[UR36][R8.64], R4 ;  /* 0x0000000408007986 */ /* 0x0001e2000c101124 */
[----:B------:R-:W-:Y:S05]  /*ad90*/  BRA `(.L_x_18974) ;  /* 0x0000000000c07947 */ /* 0x000fea0003800000 */
.L_x_18991:
        /* <DEDUP_REMOVED lines=22> */
.L_x_18973:
        /* <DEDUP_REMOVED lines=16> */
.L_x_19002:
[----:B------:R-:W-:Y:S05]  /*b000*/  BRA `(.L_x_18974) ;  /* 0x0000000000247947 */ /* 0x000fea0003800000 */
.L_x_19001:
[----:B------:R-:W-:-:S04]  /*b010*/  LOP3.LUT R18, R18, 0xffff, RZ, 0xc0, !PT ;  /* 0x0000ffff12127812 */ /* 0x000fc800078ec0ff */
[----:B------:R-:W-:-:S05]  /*b020*/  PRMT R18, R18, 0x8880, RZ ;  /* 0x0000888012127816 */ /* 0x000fca00000000ff */
[----:B------:R-:W-:-:S05]  /*b030*/  IMAD.MOV.U32 R4, RZ, RZ, R18 ;  /* 0x000000ffff047224 */ /* 0x000fca00078e0012 */
[----:B------:R-:W-:-:S05]  /*b040*/  SHF.R.S32.HI R5, RZ, 0x1f, R4 ;  /* 0x0000001fff057819 */ /* 0x000fca0000011404 */
[----:B------:R0:W-:Y:S01]  /*b050*/  STG.E.64 desc[UR36][R8.64], R4 ;  /* 0x0000000408007986 */ /* 0x0001e2000c101b24 */
[----:B------:R-:W-:Y:S05]  /*b060*/  BRA `(.L_x_18974) ;  /* 0x00000000000c7947 */ /* 0x000fea0003800000 */
.L_x_19000:
[----:B------:R-:W-:-:S04]  /*b070*/  LOP3.LUT R18, R18, 0xffff, RZ, 0xc0, !PT ;  /* 0x0000ffff12127812 */ /* 0x000fc800078ec0ff */
[----:B------:R-:W-:-:S05]  /*b080*/  PRMT R3, R18, 0x8880, RZ ;  /* 0x0000888012037816 */ /* 0x000fca00000000ff */
[----:B------:R0:W-:Y:S02]  /*b090*/  STG.E desc[UR36][R8.64], R3 ;  /* 0x0000000308007986 */ /* 0x0001e4000c101924 */
.L_x_18974:
[----:B------:R-:W-:-:S07]  /*b0a0*/  VIADD R25, R25, 0x80 ;  /* 0x0000008019197836 */ /* 0x000fce0000000000 */
.L_x_18934:
[----:B------:R-:W-:Y:S05]  /*b0b0*/  BSYNC B6 ;  /* 0x0000000000067941 */ /* 0x000fea0003800000 */
.L_x_18933:
        /* <DEDUP_REMOVED lines=21> */
.L_x_19006:
[----:B-----5:R-:W-:Y:S01]  /*b210*/  STG.E.U8 desc[UR36][R2.64], R19 ;  /* 0x0000001302007986 */ /* 0x020fe2000c101124 */
[----:B------:R-:W-:Y:S05]  /*b220*/  EXIT ;  /* 0x000000000000794d */ /* 0x000fea0003800000 */
.L_x_19005:
        /* <DEDUP_REMOVED lines=10> */
[----:B------:R-:W-:Y:S01]  /*b2d0*/  STG.E.64 desc[UR36][R2.64], R4 ;  /* 0x0000000402007986 */ /* 0x000fe2000c101b24 */
[----:B------:R-:W-:Y:S05]  /*b2e0*/  EXIT ;  /* 0x000000000000794d */ /* 0x000fea0003800000 */
.L_x_19009:
[----:B-----5:R-:W-:-:S04]  /*b2f0*/  LOP3.LUT R19, R19, 0xffff, RZ, 0xc0, !PT ;  /* 0x0000ffff13137812 */ /* 0x020fc800078ec0ff */
[----:B------:R-:W-:-:S05]  /*b300*/  PRMT R5, R19, 0x8880, RZ ;  /* 0x0000888013057816 */ /* 0x000fca00000000ff */
[----:B------:R-:W-:Y:S01]  /*b310*/  STG.E desc[UR36][R2.64], R5 ;  /* 0x0000000502007986 */ /* 0x000fe2000c101924 */
[----:B------:R-:W-:Y:S05]  /*b320*/  EXIT ;  /* 0x000000000000794d */ /* 0x000fea0003800000 */
.L_x_19008:
[----:B-----5:R-:W-:-:S04]  /*b330*/  PRMT R5, R19, 0x8880, RZ ;  /* 0x0000888013057816 */ /* 0x020fc800000000ff */
[----:B------:R-:W-:-:S05]  /*b340*/  PRMT R5, R5, 0x7710, RZ ;  /* 0x0000771005057816 */ /* 0x000fca00000000ff */
[----:B------:R-:W-:Y:S01]  /*b350*/  STG.E.U16 desc[UR36][R2.64], R5 ;  /* 0x0000000502007986 */ /* 0x000fe2000c101524 */
[----:B------:R-:W-:Y:S05]  /*b360*/  EXIT ;  /* 0x000000000000794d */ /* 0x000fea0003800000 */
.L_x_19004:
[----:B------:R-:W-:-:S13]  /*b370*/  ISETP.GT.AND P0, PT, R0, 0x6, PT ;  /* 0x000000060000780c */ /* 0x000fda0003f04270 */
[----:B------:R-:W-:Y:S05]  /*b380*/  @P0 BRA `(.L_x_19010) ;  /* 0x00000000002c0947 */ /* 0x000fea0003800000 */
[----:B------:R-:W-:-:S13]  /*b390*/  ISETP.NE.AND P0, PT, R0, 0x5, PT ;  /* 0x000000050000780c */ /* 0x000fda0003f05270 */
[----:B------:R-:W-:Y:S05]  /*b3a0*/  @!P0 BRA `(.L_x_19011) ;  /* 0x0000000000148947 */ /* 0x000fea0003800000 */
[----:B------:R-:W-:-:S13]  /*b3b0*/  ISETP.NE.AND P0, PT, R0, 0x6, PT ;  /* 0x000000060000780c */ /* 0x000fda0003f05270 */
[----:B------:R-:W-:Y:S05]  /*b3c0*/  @P0 BRA `(.L_x_19007) ;  /* 0x0000000800c80947 */ /* 0x000fea0003800000 */
[----:B-----5:R-:W0:Y:S02]  /*b3d0*/  I2F.S8 R19, R19 ;  /* 0x0000001300137306 */ /* 0x020e240000001400 */
[----:B0-----:R-:W-:Y:S01]  /*b3e0*/  STG.E desc[UR36][R2.64], R19 ;  /* 0x0000001302007986 */ /* 0x001fe2000c101924 */
[----:B------:R-:W-:Y:S05]  /*b3f0*/  EXIT ;  /* 0x000000000000794d */ /* 0x000fea0003800000 */
.L_x_19011:
[----:B-----5:R-:W0:Y:S02]  /*b400*/  I2F.S8 R0, R19 ;  /* 0x0000001300007306 */ /* 0x020e240000001400 */
[----:B0-----:R-:W-:-:S05]  /*b410*/  F2FP.F16.F32.PACK_AB R0, RZ, R0 ;  /* 0x00000000ff00723e */ /* 0x001fca00000000ff */
[----:B------:R-:W-:Y:S01]  /*b420*/  STG.E.U16 desc[UR36][R2.64], R0 ;  /* 0x0000000002007986 */ /* 0x000fe2000c101524 */
[----:B------:R-:W-:Y:S05]  /*b430*/  EXIT ;  /* 0x000000000000794d */ /* 0x000fea0003800000 */
.L_x_19010:
        /* <DEDUP_REMOVED lines=8> */
[----:B0-----:R-:W-:Y:S01]  /*b4c0*/  STG.E.64 desc[UR36][R2.64], R4 ;  /* 0x0000000402007986 */ /* 0x001fe2000c101b24 */
[----:B------:R-:W-:Y:S05]  /*b4d0*/  EXIT ;  /* 0x000000000000794d */ /* 0x000fea0003800000 */
.L_x_19013:
[----:B-----5:R-:W0:Y:S02]  /*b4e0*/  I2F.S8 R19, R19 ;  /* 0x0000001300137306 */ /* 0x020e240000001400 */
[----:B0-----:R-:W-:-:S04]  /*b4f0*/  F2FP.F16.F32.PACK_AB R5, RZ, R19 ;  /* 0x00000013ff05723e */ /* 0x001fc800000000ff */
[----:B------:R-:W-:-:S05]  /*b500*/  PRMT R5, R5, 0x5410, RZ ;  /* 0x0000541005057816 */ /* 0x000fca00000000ff */
[----:B------:R-:W-:Y:S01]  /*b510*/  STG.E desc[UR36][R2.64], R5 ;  /* 0x0000000502007986 */ /* 0x000fe2000c101924 */
[----:B------:R-:W-:Y:S05]  /*b520*/  EXIT ;  /* 0x000000000000794d */ /* 0x000fea0003800000 */
.L_x_19012:
[----:B-----5:R-:W-:-:S04]  /*b530*/  PRMT R4, R19, 0x8880, RZ ;  /* 0x0000888013047816 */ /* 0x020fc800000000ff */
[----:B------:R-:W-:-:S06]  /*b540*/  PRMT R4, R4, 0x7710, RZ ;  /* 0x0000771004047816 */ /* 0x000fcc00000000ff */
[----:B------:R-:W0:Y:S02]  /*b550*/  I2F.F64.S16 R4, R4 ;  /* 0x0000000400047312 */ /* 0x000e240000101c00 */
[----:B0-----:R-:W-:Y:S01]  /*b560*/  STG.E.64 desc[UR36][R2.64], R4 ;  /* 0x0000000402007986 */ /* 0x001fe2000c101b24 */
[----:B------:R-:W-:Y:S05]  /*b570*/  EXIT ;  /* 0x000000000000794d */ /* 0x000fea0003800000 */
.L_x_19003:
        /* <DEDUP_REMOVED lines=10> */
[----:B------:R-:W-:Y:S01]  /*b620*/  STG.E.U8 desc[UR36][R2.64], R5 ;  /* 0x0000000502007986 */ /* 0x000fe2000c101124 */
[----:B------:R-:W-:Y:S05]  /*b630*/  EXIT ;  /* 0x000000000000794d */ /* 0x000fea0003800000 */
.L_x_19016:
[----:B-----5:R-:W-:Y:S02]  /*b640*/  PRMT R4, R19, 0x8880, RZ ;  /* 0x0000888013047816 */ /* 0x020fe400000000ff */
[----:B------:R-:W-:Y:S02]  /*b650*/  CS2R R6, SRZ ;  /* 0x0000000000067805 */ /* 0x000fe4000001ff00 */
[----:B------:R-:W-:-:S06]  /*b660*/  PRMT R4, R4, 0x7710, RZ ;  /* 0x0000771004047816 */ /* 0x000fcc00000000ff */
[----:B------:R-:W0:Y:S02]  /*b670*/  I2F.F64.S16 R4, R4 ;  /* 0x0000000400047312 */ /* 0x000e240000101c00 */
[----:B0-----:R-:W-:Y:S01]  /*b680*/  STG.E.128 desc[UR36][R2.64], R4 ;  /* 0x0000000402007986 */ /* 0x001fe2000c101d24 */
[----:B------:R-:W-:Y:S05]  /*b690*/  EXIT ;  /* 0x000000000000794d */ /* 0x000fea0003800000 */
.L_x_19015:
        /* <DEDUP_REMOVED lines=21> */
.L_x_19020:
[----:B------:R-:W-:Y:S05]  /*b7f0*/  BSYNC B0 ;  /* 0x0000000000007941 */ /* 0x000fea0003800000 */
.L_x_19019:
[----:B------:R-:W-:-:S05]  /*b800*/  LOP3.LUT R5, R0, R5, RZ, 0xfc, !PT ;  /* 0x0000000500057212 */ /* 0x000fca00078efcff */
[----:B------:R-:W-:Y:S01]  /*b810*/  STG.E.U8 desc[UR36][R2.64], R5 ;  /* 0x0000000502007986 */ /* 0x000fe2000c101124 */
[----:B------:R-:W-:Y:S05]  /*b820*/  EXIT ;  /* 0x000000000000794d */ /* 0x000fea0003800000 */
.L_x_19018:
        /* <DEDUP_REMOVED lines=13> */
.L_x_19022:
[----:B------:R-:W-:Y:S01]  /*b900*/  IMAD.MOV.U32 R0, RZ, RZ, 0x7f ;  /* 0x0000007fff007424 */ /* 0x000fe200078e00ff */
[----:B------:R-:W-:-:S04]  /*b910*/  ISETP.GT.U32.AND P0, PT, R4, 0x7f800000, PT ;  /* 0x7f8000000400780c */ /* 0x000fc80003f04070 */
[----:B------:R-:W-:-:S09]  /*b920*/  SEL R0, R0, 0x7c, P0 ;  /* 0x0000007c00007807 */ /* 0x000fd20000000000 */
.L_x_19023:
[----:B------:R-:W-:Y:S05]  /*b930*/  BSYNC B0 ;  /* 0x0000000000007941 */ /* 0x000fea0003800000 */
.L_x_19021:
[----:B------:R-:W-:-:S04]  /*b940*/  LOP3.LUT R4, R19, 0x80000000, RZ, 0xc0, !PT ;  /* 0x8000000013047812 */ /* 0x000fc800078ec0ff */
[----:B------:R-:W-:-:S04]  /*b950*/  SHF.R.U32.HI R5, RZ, 0x18, R4 ;  /* 0x00000018ff057819 */ /* 0x000fc80000011604 */
[----:B------:R-:W-:-:S05]  /*b960*/  LOP3.LUT R5, R0, R5, RZ, 0xfc, !PT ;  /* 0x0000000500057212 */ /* 0x000fca00078efcff */
[----:B------:R-:W-:Y:S01]  /*b970*/  STG.E.U8 desc[UR36][R2.64], R5 ;  /* 0x0000000502007986 */ /* 0x000fe2000c101124 */
[----:B------:R-:W-:Y:S05]  /*b980*/  EXIT ;  /* 0x000000000000794d */ /* 0x000fea0003800000 */
.L_x_19017:
[----:B-----5:R-:W0:Y:S02]  /*b990*/  I2F.S8 R0, R19 ;  /* 0x0000001300007306 */ /* 0x020e240000001400 */
[----:B0-----:R-:W-:-:S05]  /*b9a0*/  F2FP.BF16.F32.PACK_AB R0, RZ, R0 ;  /* 0x00000000ff00723e */ /* 0x001fca00000010ff */
[----:B------:R-:W-:Y:S01]  /*b9b0*/  STG.E.U16 desc[UR36][R2.64], R0 ;  /* 0x0000000002007986 */ /* 0x000fe2000c101524 */
[----:B------:R-:W-:Y:S05]  /*b9c0*/  EXIT ;  /* 0x000000000000794d */ /* 0x000fea0003800000 */
.L_x_19014:
        /* <DEDUP_REMOVED lines=10> */
[----:B------:R-:W-:Y:S01]  /*ba70*/  STG.E.U16 desc[UR36][R2.64], R5 ;  /* 0x0000000502007986 */ /* 0x000fe2000c101524 */
[----:B------:R-:W-:Y:S05]  /*ba80*/  EXIT ;  /* 0x000000000000794d */ /* 0x000fea0003800000 */
.L_x_19026:
        /* <DEDUP_REMOVED lines=17> */
.L_x_19029:
[----:B------:R-:W-:-:S04]  /*bba0*/  LOP3.LUT R0, R19, 0x80000000, RZ, 0xc0, !PT ;  /* 0x8000000013007812 */ /* 0x000fc800078ec0ff */
[----:B------:R-:W-:-:S04]  /*bbb0*/  SHF.R.U32.HI R5, RZ, 0x18, R0 ;  /* 0x00000018ff057819 */ /* 0x000fc80000011600 */
[----:B------:R-:W-:-:S04]  /*bbc0*/  LOP3.LUT R4, R4, R5, RZ, 0xfc, !PT ;  /* 0x0000000504047212 */ /* 0x000fc800078efcff */
[----:B------:R-:W-:-:S07]  /*bbd0*/  PRMT R0, R4, 0x7610, R0 ;  /* 0x0000761004007816 */ /* 0x000fce0000000000 */
.L_x_19028:
[----:B------:R-:W-:Y:S05]  /*bbe0*/  BSYNC B0 ;  /* 0x0000000000007941 */ /* 0x000fea0003800000 */
.L_x_19027:
[----:B------:R-:W-:Y:S01]  /*bbf0*/  STG.E.U8 desc[UR36][R2.64], R0 ;  /* 0x0000000002007986 */ /* 0x000fe2000c101124 */
[----:B------:R-:W-:Y:S05]  /*bc00*/  EXIT ;  /* 0x000000000000794d */ /* 0x000fea0003800000 */
.L_x_19025:
        /* <DEDUP_REMOVED lines=17> */
.L_x_19032:
[----:B------:R-:W-:-:S04]  /*bd20*/  LOP3.LUT R0, R19, 0x80000000, RZ, 0xc0, !PT ;  /* 0x8000000013007812 */ /* 0x000fc800078ec0ff */
[----:B------:R-:W-:-:S04]  /*bd30*/  SHF.R.U32.HI R5, RZ, 0x18, R0 ;  /* 0x00000018ff057819 */ /* 0x000fc80000011600 */
[----:B------:R-:W-:-:S04]  /*bd40*/  LOP3.LUT R4, R4, R5, RZ, 0xfc, !PT ;  /* 0x0000000504047212 */ /* 0x000fc800078efcff */
[----:B------:R-:W-:-:S07]  /*bd50*/  PRMT R0, R4, 0x7610, R0 ;  /* 0x0000761004007816 */ /* 0x000fce0000000000 */
.L_x_19031:
[----:B------:R-:W-:Y:S05]  /*bd60*/  BSYNC B0 ;  /* 0x0000000000007941 */ /* 0x000fea0003800000 */
.L_x_19030:
[----:B------:R-:W-:Y:S01]  /*bd70*/  STG.E.U8 desc[UR36][R2.64], R0 ;  /* 0x0000000002007986 */ /* 0x000fe2000c101124 */
[----:B------:R-:W-:Y:S05]  /*bd80*/  EXIT ;  /* 0x000000000000794d */ /* 0x000fea0003800000 */
.L_x_19024:
        /* <DEDUP_REMOVED lines=22> */
.L_x_19007:
        /* <DEDUP_REMOVED lines=16> */
.L_x_19035:
[----:B------:R-:W-:Y:S05]  /*bff0*/  EXIT ;  /* 0x000000000000794d */ /* 0x000fea0003800000 */
.L_x_19034:
[----:B-----5:R-:W-:-:S04]  /*c000*/  LOP3.LUT R19, R19, 0xffff, RZ, 0xc0, !PT ;  /* 0x0000ffff13137812 */ /* 0x020fc800078ec0ff */
[----:B------:R-:W-:-:S05]  /*c010*/  PRMT R19, R19, 0x8880, RZ ;  /* 0x0000888013137816 */ /* 0x000fca00000000ff */
[----:B------:R-:W-:-:S05]  /*c020*/  IMAD.MOV.U32 R4, RZ, RZ, R19 ;  /* 0x000000ffff047224 */ /* 0x000fca00078e0013 */
[----:B------:R-:W-:-:S05]  /*c030*/  SHF.R.S32.HI R5, RZ, 0x1f, R4 ;  /* 0x0000001fff057819 */ /* 0x000fca0000011404 */
[----:B------:R-:W-:Y:S01]  /*c040*/  STG.E.64 desc[UR36][R2.64], R4 ;  /* 0x0000000402007986 */ /* 0x000fe2000c101b24 */
[----:B------:R-:W-:Y:S05]  /*c050*/  EXIT ;  /* 0x000000000000794d */ /* 0x000fea0003800000 */
.L_x_19033:
[----:B-----5:R-:W-:-:S04]  /*c060*/  LOP3.LUT R19, R19, 0xffff, RZ, 0xc0, !PT ;  /* 0x0000ffff13137812 */ /* 0x020fc800078ec0ff */
[----:B------:R-:W-:-:S05]  /*c070*/  PRMT R5, R19, 0x8880, RZ ;  /* 0x0000888013057816 */ /* 0x000fca00000000ff */
[----:B------:R-:W-:Y:S01]  /*c080*/  STG.E desc[UR36][R2.64], R5 ;  /* 0x0000000502007986 */ /* 0x000fe2000c101924 */
[----:B------:R-:W-:Y:S05]  /*c090*/  EXIT ;  /* 0x000000000000794d */ /* 0x000fea0003800000 */
.L_x_19036:
        /* <DEDUP_REMOVED lines=14> */
.L_x_22936:


//--------------------- .text._ZN2at6native18elementwise_kernelILi128ELi4EZNS0_22gpu_kernel_impl_nocastINS0_13BinaryFunctorIaaaZZZNS0_15binary_internal21div_trunc_kernel_cudaERNS_18TensorIteratorBaseEENKUlvE_clEvENKUlvE0_clEvEUlaaE_EEEEvS6_RKT_EUliE_EEviT1_ --------------------------
	.section	.text._ZN2at6native18elementwise_kernelILi128ELi4EZNS0_22gpu_kernel_impl_nocastINS0_13BinaryFunctorIaaaZZZNS0_15binary_internal21div_trunc_kernel_cudaERNS_18TensorIteratorBaseEENKUlvE_clEvENKUlvE0_clEvEUlaaE_EEEEvS6_RKT_EUliE_EEviT1_,"ax",@progbits
	.align	128
        .global         _ZN2at6native18elementwise_kernelILi128ELi4EZNS0_22gpu_kernel_impl_nocastINS0_13BinaryFunctorIaaaZZZNS0_15binary_internal21div_trunc_kernel_cudaERNS_18TensorIteratorBaseEENKUlvE_clEvENKUlvE0_clEvEUlaaE_EEEEvS6_RKT_EUliE_EEviT1_
        .type           _ZN2at6native18elementwise_kernelILi128ELi4EZNS0_22gpu_kernel_impl_nocastINS0_13BinaryFunctorIaaaZZZNS0_15binary_internal21div_trunc_kernel_cudaERNS_18TensorIteratorBaseEENKUlvE_clEvENKUlvE0_clEvEUlaaE_EEEEvS6_RKT_EUliE_EEviT1_,@function
        .size           _ZN2at6native18elementwise_kernelILi128ELi4EZNS0_22gpu_kernel_impl_nocastINS0_13BinaryFunctorIaaaZZZNS0_15binary_internal21div_trunc_kernel_cudaERNS_18TensorIteratorBaseEENKUlvE_clEvENKUlvE0_clEvEUlaaE_EEEEvS6_RKT_EUliE_EEviT1_,(.L_x_22937 - _ZN2at6native18elementwise_kernelILi128ELi4EZNS0_22gpu_kernel_impl_nocastINS0_13BinaryFunctorIaaaZZZNS0_15binary_internal21div_trunc_kernel_cudaERNS_18TensorIteratorBaseEENKUlvE_clEvENKUlvE0_clEvEUlaaE_EEEEvS6_RKT_EUliE_EEviT1_)
        .other          _ZN2at6native18elementwise_kernelILi128ELi4EZNS0_22gpu_kernel_impl_nocastINS0_13BinaryFunctorIaaaZZZNS0_15binary_internal21div_trunc_kernel_cudaERNS_18TensorIteratorBaseEENKUlvE_clEvENKUlvE0_clEvEUlaaE_EEEEvS6_RKT_EUliE_EEviT1_,@"STO_CUDA_ENTRY STV_DEFAULT"
_ZN2at6native18elementwise_kernelILi128ELi4EZNS0_22gpu_kernel_impl_nocastINS0_13BinaryFunctorIaaaZZZNS0_15binary_internal21div_trunc_kernel_cudaERNS_18TensorIteratorBaseEENKUlvE_clEvENKUlvE0_clEvEUlaaE_EEEEvS6_RKT_EUliE_EEviT1_:
.text._ZN2at6native18elementwise_kernelILi128ELi4EZNS0_22gpu_kernel_impl_nocastINS0_13BinaryFunctorIaaaZZZNS0_15binary_internal21div_trunc_kernel_cudaERNS_18TensorIteratorBaseEENKUlvE_clEvENKUlvE0_clEvEUlaaE_EEEEvS6_RKT_EUliE_EEviT1_:
        /* <DEDUP_REMOVED lines=363> */
.L_x_19039:
[----:B------:R-:W-:Y:S02]  /*16b0*/  ULDC.64 UR8, c[0x0][0x488] ;  /* 0x0001220000087ab9 */ /* 0x000fe40000000a00 */
[----:B------:R-:W-:-:S04]  /*16c0*/  IADD3 R8, P0, R2, UR8, RZ ;  /* 0x0000000802087c10 */ /* 0x000fc8000ff1e0ff */
[----:B------:R-:W-:Y:S01]  /*16d0*/  IADD3.X R9, RZ, UR9, RZ, P0, !PT ;  /* 0x00000009ff097c10 */ /* 0x000fe200087fe4ff */
[----:B------:R-:W-:-:S04]  /*16e0*/  ULDC.64 UR8, c[0x0][0x480] ;  /* 0x0001200000087ab9 */ /* 0x000fc80000000a00 */
[----:B------:R-:W2:Y:S01]  /*16f0*/  LDG.E.S8 R15, desc[UR4][R8.64] ;  /* 0x00000004080f7981 */ /* 0x000ea2000c1e1300 */
[----:B------:R-:W-:-:S04]  /*1700*/  IADD3 R6, P0, R0, UR8, RZ ;  /* 0x0000000800067c10 */ /* 0x000fc8000ff1e0ff */
[----:B------:R-:W-:Y:S01]  /*1710*/  IADD3.X R7, RZ, UR9, RZ, P0, !PT ;  /* 0x00000009ff077c10 */ /* 0x000fe200087fe4ff */
[----:B------:R-:W-:-:S04]  /*1720*/  ULDC.64 UR8, c[0x0][0x478] ;  /* 0x00011e0000087ab9 */ /* 0x000fc80000000a00 */
[----:B------:R-:W3:Y:S01]  /*1730*/  LDG.E.S8 R6, desc[UR4][R6.64] ;  /* 0x0000000406067981 */ /* 0x000ee2000c1e1300 */
        /* <DEDUP_REMOVED lines=27> */
[----:B------:R0:W-:Y:S02]  /*18f0*/  STG.E.U8 desc[UR4][R4.64], R11 ;  /* 0x0000000b04007986 */ /* 0x0001e4000c101104 */
.L_x_19038:
[----:B------:R-:W-:Y:S05]  /*1900*/  BSYNC B0 ;  /* 0x0000000000007941 */ /* 0x000fea0003800000 */
.L_x_19037:
        /* <DEDUP_REMOVED lines=356> */
.L_x_19042:
        /* <DEDUP_REMOVED lines=37> */
[----:B------:R1:W-:Y:S10]  /*31a0*/  STG.E.U8 desc[UR4][R4.64], R11 ;  /* 0x0000000b04007986 */ /* 0x0003f4000c101104 */
        /* <DEDUP_REMOVED lines=354> */
.L_x_19043:
        /* <DEDUP_REMOVED lines=37> */
.L_x_19041:
[----:B------:R-:W-:Y:S05]  /*4a20*/  BSYNC B0 ;  /* 0x0000000000007941 */ /* 0x000fea0003800000 */
.L_x_19040:
        /* <DEDUP_REMOVED lines=355> */
.L_x_19044:
        /* <DEDUP_REMOVED lines=8> */
[----:B------:R0:W3:Y:S01]  /*60e0*/  LDG.E.S8 R2, desc[UR4][R2.64] ;  /* 0x0000000402027981 */ /* 0x0000e2000c1e1300 */
        /* <DEDUP_REMOVED lines=26> */
[----:B------:R-:W-:Y:S01]  /*6290*/  STG.E.U8 desc[UR4][R2.64], R9 ;  /* 0x0000000902007986 */ /* 0x000fe2000c101104 */
[----:B------:R-:W-:Y:S05]  /*62a0*/  EXIT ;  /* 0x000000000000794d */ /* 0x000fea0003800000 */
.L_x_19045:
        /* <DEDUP_REMOVED lines=13> */
.L_x_22937:


//--------------------- .text._ZN2at6native27unrolled_elementwise_kernelINS0_13BinaryFunctorIaaaZZZNS0_15binary_internal21div_trunc_kernel_cudaERNS_18TensorIteratorBaseEENKUlvE_clEvENKUlvE0_clEvEUlaaE_EESt5arrayIPcLm3EELi4E23TrivialOffsetCalculatorILi2EjESD_ILi1EjENS0_6memory15LoadWithoutCastENSG_16StoreWithoutCastEEEviT_T0_T2_T3_T4_T5_ --------------------------
	.section	.text._ZN2at6native27unrolled_elementwise_kernelINS0_13BinaryFunctorIaaaZZZNS0_15binary_internal21div_trunc_kernel_cudaERNS_18TensorIteratorBaseEENKUlvE_clEvENKUlvE0_clEvEUlaaE_EESt5arrayIPcLm3EELi4E23TrivialOffsetCalculatorILi2EjESD_ILi1EjENS0_6memory15LoadWithoutCastENSG_16StoreWithoutCastEEEviT_T0_T2_T3_T4_T5_,"ax",@progbits
	.align	128
        .global         _ZN2at6native27unrolled_elementwise_kernelINS0_13BinaryFunctorIaaaZZZNS0_15binary_internal21div_trunc_kernel_cudaERNS_18TensorIteratorBaseEENKUlvE_clEvENKUlvE0_clEvEUlaaE_EESt5arrayIPcLm3EELi4E23TrivialOffsetCalculatorILi2EjESD_ILi1EjENS0_6memory15LoadWithoutCastENSG_16StoreWithoutCastEEEviT_T0_T2_T3_T4_T5_
        .type           _ZN2at6native27unrolled_elementwise_kernelINS0_13BinaryFunctorIaaaZZZNS0_15binary_internal21div_trunc_kernel_cudaERNS_18TensorIteratorBaseEENKUlvE_clEvENKUlvE0_clEvEUlaaE_EESt5arrayIPcLm3EELi4E23TrivialOffsetCalculatorILi2EjESD_ILi1EjENS0_6memory15LoadWithoutCastENSG_16StoreWithoutCastEEEviT_T0_T2_T3_T4_T5_,@function
        .size           _ZN2at6native27unrolled_elementwise_kernelINS0_13BinaryFunctorIaaaZZZNS0_15binary_internal21div_trunc_kernel_cudaERNS_18TensorIteratorBaseEENKUlvE_clEvENKUlvE0_clEvEUlaaE_EESt5arrayIPcLm3EELi4E23TrivialOffsetCalculatorILi2EjESD_ILi1EjENS0_6memory15LoadWithoutCastENSG_16StoreWithoutCastEEEviT_T0_T2_T3_T4_T5_,(.L_x_22938 - _ZN2at6native27unrolled_elementwise_kernelINS0_13BinaryFunctorIaaaZZZNS0_15binary_internal21div_trunc_kernel_cudaERNS_18TensorIteratorBaseEENKUlvE_clEvENKUlvE0_clEvEUlaaE_EESt5arrayIPcLm3EELi4E23TrivialOffsetCalculatorILi2EjESD_ILi1EjENS0_6memory15LoadWithoutCastENSG_16StoreWithoutCastEEEviT_T0_T2_T3_T4_T5_)
        .other          _ZN2at6native27unrolled_elementwise_kernelINS0_13BinaryFunctorIaaaZZZNS0_15binary_internal21div_trunc_kernel_cudaERNS_18TensorIteratorBaseEENKUlvE_clEvENKUlvE0_clEvEUlaaE_EESt5arrayIPcLm3EELi4E23TrivialOffsetCalculatorILi2EjESD_ILi1EjENS0_6memory15LoadWithoutCastENSG_16StoreWithoutCastEEEviT_T0_T2_T3_T4_T5_,@"STO_CUDA_ENTRY STV_DEFAULT"
_ZN2at6native27unrolled_elementwise_kernelINS0_13BinaryFunctorIaaaZZZNS0_15binary_internal21div_trunc_kernel_cudaERNS_18TensorIteratorBaseEENKUlvE_clEvENKUlvE0_clEvEUlaaE_EESt5arrayIPcLm3EELi4E23TrivialOffsetCalculatorILi2EjESD_ILi1EjENS0_6memory15LoadWithoutCastENSG_16StoreWithoutCastEEEviT_T0_T2_T3_T4_T5_:
.text._ZN2at6native27unrolled_elementwise_kernelINS0_13BinaryFunctorIaaaZZZNS0_15binary_internal21div_trunc_kernel_cudaERNS_18TensorIteratorBaseEENKUlvE_clEvENKUlvE0_clEvEUlaaE_EESt5arrayIPcLm3EELi4E23TrivialOffsetCalculatorILi2EjESD_ILi1EjENS0_6memory15LoadWithoutCastENSG_16StoreWithoutCastEEEviT_T0_T2_T3_T4_T5_:
        /* <DEDUP_REMOVED lines=8> */
[----:B------:R-:W-:Y:S02]  /*0080*/  @!P0 IMAD R15, R10, 0x200, R19 ;  /* 0x000002000a0f8824 */ /* 0x000fe400078e0213 */
[----:B------:R-:W-:-:S05]  /*0090*/  @!P0 VIADD R19, R19, 0x80 ;  /* 0x0000008013138836 */ /* 0x000fca0000000000 */
[----:B------:R-:W-:-:S13]  /*00a0*/  ISETP.GE.AND P3, PT, R19, R11, PT ;  /* 0x0000000b1300720c */ /* 0x000fda0003f66270 */
[----:B------:R-:W-:Y:S01]  /*00b0*/  @!P3 IMAD R9, R10, 0x200, R19 ;  /* 0x000002000a09b824 */ /* 0x000fe200078e0213 */
[----:B------:R-:W-:Y:S01]  /*00c0*/  @!P3 IADD3 R19, R19, 0x80, RZ ;  /* 0x000000801313b810 */ /* 0x000fe20007ffe0ff */
[----:B------:R-:W0:Y:S03]  /*00d0*/  @!P3 LDC.64 R16, c[0x0][0x220] ;  /* 0x00008800ff10bb82 */ /* 0x000e260000000a00 */
[----:B------:R-:W-:-:S05]  /*00e0*/  ISETP.GE.AND P2, PT, R19, R11, PT ;  /* 0x0000000b1300720c */ /* 0x000fca0003f46270 */
[----:B------:R-:W1:Y:S08]  /*00f0*/  @!P3 LDC.64 R20, c[0x0][0x228] ;  /* 0x00008a00ff14bb82 */ /* 0x000e700000000a00 */
[----:B------:R-:W2:Y:S01]  /*0100*/  @!P2 LDC.64 R12, c[0x0][0x220] ;  /* 0x00008800ff0cab82 */ /* 0x000ea20000000a00 */
[----:B------:R-:W-:Y:S02]  /*0110*/  @!P2 IMAD R23, R10, 0x200, R19 ;  /* 0x000002000a17a824 */ /* 0x000fe400078e0213 */
[----:B------:R-:W-:-:S05]  /*0120*/  @!P2 VIADD R19, R19, 0x80 ;  /* 0x000000801313a836 */ /* 0x000fca0000000000 */
[----:B------:R-:W-:Y:S01]  /*0130*/  ISETP.GE.AND P1, PT, R19, R11, PT ;  /* 0x0000000b1300720c */ /* 0x000fe20003f26270 */
[----:B------:R-:W3:Y:S01]  /*0140*/  @!P2 LDC.64 R4, c[0x0][0x228] ;  /* 0x00008a00ff04ab82 */ /* 0x000ee20000000a00 */
[----:B0-----:R-:W-:Y:S01]  /*0150*/  @!P3 IADD3 R16, P4, R9, R16, RZ ;  /* 0x000000100910b210 */ /* 0x001fe20007f9e0ff */
[----:B------:R-:W-:-:S04]  /*0160*/  IMAD.MOV.U32 R0, RZ, RZ, RZ ;  /* 0x000000ffff007224 */ /* 0x000fc800078e00ff */
[----:B------:R-:W-:Y:S01]  /*0170*/  @!P3 IMAD.X R17, RZ, RZ, R17, P4 ;  /* 0x000000ffff11b224 */ /* 0x000fe200020e0611 */
[----:B-1----:R-:W-:Y:S02]  /*0180*/  @!P3 IADD3 R20, P5, R9, R20, RZ ;  /* 0x000000140914b210 */ /* 0x002fe40007fbe0ff */
[----:B------:R-:W-:-:S03]  /*0190*/  CS2R R8, SRZ ;  /* 0x0000000000087805 */ /* 0x000fc6000001ff00 */
[----:B------:R-:W0:Y:S01]  /*01a0*/  @!P1 LDC.64 R6, c[0x0][0x220] ;  /* 0x00008800ff069b82 */ /* 0x000e220000000a00 */
[----:B------:R-:W-:Y:S02]  /*01b0*/  @!P3 IMAD.X R21, RZ, RZ, R21, P5 ;  /* 0x000000ffff15b224 */ /* 0x000fe400028e0615 */
[----:B------:R-:W5:Y:S01]  /*01c0*/  @!P3 LDG.E.S8 R9, desc[UR4][R16.64] ;  /* 0x000000041009b981 */ /* 0x000f62000c1e1300 */
[----:B--2---:R-:W-:-:S03]  /*01d0*/  @!P2 IADD3 R12, P4, R23, R12, RZ ;  /* 0x0000000c170ca210 */ /* 0x004fc60007f9e0ff */
[----:B------:R1:W5:Y:S01]  /*01e0*/  @!P3 LDG.E.S8 R8, desc[UR4][R20.64] ;  /* 0x000000041408b981 */ /* 0x000362000c1e1300 */
[----:B------:R-:W2:Y:S01]  /*01f0*/  @!P1 LDC.64 R2, c[0x0][0x228] ;  /* 0x00008a00ff029b82 */ /* 0x000ea20000000a00 */
[----:B------:R-:W-:-:S05]  /*0200*/  @!P2 IADD3.X R13, RZ, R13, RZ, P4, !PT ;  /* 0x0000000dff0da210 */ /* 0x000fca00027fe4ff */
[----:B------:R4:W5:Y:S02]  /*0210*/  @!P2 LDG.E.S8 R0, desc[UR4][R12.64] ;  /* 0x000000040c00a981 */ /* 0x000964000c1e1300 */
[----:B-1----:R-:W1:Y:S08]  /*0220*/  @!P0 LDC.64 R20, c[0x0][0x228] ;  /* 0x00008a00ff148b82 */ /* 0x002e700000000a00 */
[----:B----4-:R-:W4:Y:S01]  /*0230*/  @!P0 LDC.64 R12, c[0x0][0x220] ;  /* 0x00008800ff0c8b82 */ /* 0x010f220000000a00 */
[----:B------:R-:W-:Y:S01]  /*0240*/  @!P1 IMAD R19, R10, 0x200, R19 ;  /* 0x000002000a139824 */ /* 0x000fe200078e0213 */
[----:B---3--:R-:W-:-:S04]  /*0250*/  @!P2 IADD3 R4, P5, R23, R4, RZ ;  /* 0x000000041704a210 */ /* 0x008fc80007fbe0ff */
[C---:B0-----:R-:W-:Y:S02]  /*0260*/  @!P1 IADD3 R6, P3, R19.reuse, R6, RZ ;  /* 0x0000000613069210 */ /* 0x041fe40007f7e0ff */
[----:B--2---:R-:W-:Y:S02]  /*0270*/  @!P1 IADD3 R2, P4, R19, R2, RZ ;  /* 0x0000000213029210 */ /* 0x004fe40007f9e0ff */
[----:B------:R-:W-:Y:S02]  /*0280*/  CS2R R16, SRZ ;  /* 0x0000000000107805 */ /* 0x000fe4000001ff00 */
[----:B------:R-:W-:Y:S01]  /*0290*/  CS2R R18, SRZ ;  /* 0x0000000000127805 */ /* 0x000fe2000001ff00 */
[----:B------:R-:W-:Y:S01]  /*02a0*/  @!P2 IMAD.X R5, RZ, RZ, R5, P5 ;  /* 0x000000ffff05a224 */ /* 0x000fe200028e0605 */
[----:B------:R-:W-:Y:S01]  /*02b0*/  @!P1 IADD3.X R3, RZ, R3, RZ, P4, !PT ;  /* 0x00000003ff039210 */ /* 0x000fe200027fe4ff */
[----:B------:R-:W-:-:S03]  /*02c0*/  @!P1 IMAD.X R7, RZ, RZ, R7, P3 ;  /* 0x000000ffff079224 */ /* 0x000fc600018e0607 */
[----:B------:R-:W5:Y:S01]  /*02d0*/  @!P2 LDG.E.S8 R17, desc[UR4][R4.64] ;  /* 0x000000040411a981 */ /* 0x000f62000c1e1300 */
[----:B-1----:R-:W-:-:S03]  /*02e0*/  @!P0 IADD3 R20, P2, R15, R20, RZ ;  /* 0x000000140f148210 */ /* 0x002fc60007f5e0ff */
[----:B------:R-:W5:Y:S04]  /*02f0*/  @!P1 LDG.E.S8 R16, desc[UR4][R6.64] ;  /* 0x0000000406109981 */ /* 0x000f68000c1e1300 */
[----:B------:R0:W5:Y:S01]  /*0300*/  @!P1 LDG.E.S8 R19, desc[UR4][R2.64] ;  /* 0x0000000402139981 */ /* 0x000162000c1e1300 */
[----:B----4-:R-:W-:Y:S01]  /*0310*/  @!P0 IADD3 R12, P1, R15, R12, RZ ;  /* 0x0000000c0f0c8210 */ /* 0x010fe20007f3e0ff */
[----:B------:R-:W-:Y:S02]  /*0320*/  IMAD.MOV.U32 R15, RZ, RZ, RZ ;  /* 0x000000ffff0f7224 */ /* 0x000fe400078e00ff */
[----:B------:R-:W-:Y:S02]  /*0330*/  @!P0 IMAD.X R21, RZ, RZ, R21, P2 ;  /* 0x000000ffff158224 */ /* 0x000fe400010e0615 */
[----:B------:R-:W-:-:S03]  /*0340*/  @!P0 IMAD.X R13, RZ, RZ, R13, P1 ;  /* 0x000000ffff0d8224 */ /* 0x000fc600008e060d */
[----:B------:R1:W5:Y:S01]  /*0350*/  @!P0 LDG.E.S8 R15, desc[UR4][R20.64] ;  /* 0x00000004140f8981 */ /* 0x000362000c1e1300 */
[----:B0-----:R-:W0:Y:S03]  /*0360*/  @!P0 LDC.64 R2, c[0x0][0x218] ;  /* 0x00008600ff028b82 */ /* 0x001e260000000a00 */
[----:B------:R1:W5:Y:S01]  /*0370*/  @!P0 LDG.E.S8 R18, desc[UR4][R12.64] ;  /* 0x000000040c128981 */ /* 0x000362000c1e1300 */
[--C-:B------:R-:W-:Y:S02]  /*0380*/  IMAD.MOV.U32 R4, RZ, RZ, R14.reuse ;  /* 0x000000ffff047224 */ /* 0x100fe400078e000e */
[----:B------:R-:W-:-:S03]  /*0390*/  @!P0 IMAD R5, R10, 0x200, R14 ;  /* 0x000002000a058824 */ /* 0x000fc600078e020e */
[C---:B------:R-:W-:Y:S01]  /*03a0*/  IADD3 R24, R4.reuse, 0x80, RZ ;  /* 0x0000008004187810 */ /* 0x040fe20007ffe0ff */
[C---:B------:R-:W-:Y:S02]  /*03b0*/  VIADD R6, R4.reuse, 0x100 ;  /* 0x0000010004067836 */ /* 0x040fe40000000000 */
[----:B------:R-:W-:Y:S02]  /*03c0*/  VIADD R22, R4, 0x180 ;  /* 0x0000018004167836 */ /* 0x000fe40000000000 */
[----:B------:R-:W-:Y:S01]  /*03d0*/  @!P0 IMAD.MOV.U32 R4, RZ, RZ, R24 ;  /* 0x000000ffff048224 */ /* 0x000fe200078e0018 */
[----:B------:R-:W-:Y:S01]  /*03e0*/  BSSY B0, `(.L_x_19046) ;  /* 0x0000022000007945 */ /* 0x000fe20003800000 */
[-C--:B------:R-:W-:Y:S02]  /*03f0*/  ISETP.GE.AND P4, PT, R24, R11.reuse, PT ;  /* 0x0000000b1800720c */ /* 0x080fe40003f86270 */
[-C--:B------:R-:W-:Y:S02]  /*0400*/  ISETP.GE.AND P1, PT, R6, R11.reuse, PT ;  /* 0x0000000b0600720c */ /* 0x080fe40003f26270 */
[----:B------:R-:W-:-:S02]  /*0410*/  ISETP.GE.AND P2, PT, R22, R11, PT ;  /* 0x0000000b1600720c */ /* 0x000fc40003f46270 */
[----:B0-----:R-:W-:Y:S02]  /*0420*/  @!P0 IADD3 R2, P5, R5, R2, RZ ;  /* 0x0000000205028210 */ /* 0x001fe40007fbe0ff */
[----:B------:R-:W-:Y:S02]  /*0430*/  ISETP.GE.AND P3, PT, R4, R11, PT ;  /* 0x0000000b0400720c */ /* 0x000fe40003f66270 */
[----:B------:R-:W-:Y:S01]  /*0440*/  @!P0 IADD3.X R3, RZ, R3, RZ, P5, !PT ;  /* 0x00000003ff038210 */ /* 0x000fe20002ffe4ff */
[----:B-1----:R-:W-:Y:S10]  /*0450*/  @P0 BRA `(.L_x_19047) ;  /* 0x0000000000680947 */ /* 0x002ff40003800000 */
[-C--:B-----5:R-:W-:Y:S02]  /*0460*/  IABS R5, R15.reuse ;  /* 0x0000000f00057213 */ /* 0x0a0fe40000000000 */
[----:B------:R-:W-:Y:S02]  /*0470*/  IABS R20, R18 ;  /* 0x0000001200147213 */ /* 0x000fe40000000000 */
[----:B------:R-:W0:Y:S01]  /*0480*/  I2F.RP R12, R5 ;  /* 0x00000005000c7306 */ /* 0x000e220000209400 */
[-C--:B------:R-:W-:Y:S02]  /*0490*/  IABS R21, R15.reuse ;  /* 0x0000000f00157213 */ /* 0x080fe40000000000 */
[----:B------:R-:W-:-:S05]  /*04a0*/  LOP3.LUT R18, R18, R15, RZ, 0x3c, !PT ;  /* 0x0000000f12127212 */ /* 0x000fca00078e3cff */
[----:B0-----:R-:W0:Y:S02]  /*04b0*/  MUFU.RCP R12, R12 ;  /* 0x0000000c000c7308 */ /* 0x001e240000001000 */
[----:B0-----:R-:W-:Y:S01]  /*04c0*/  VIADD R6, R12, 0xffffffe ;  /* 0x0ffffffe0c067836 */ /* 0x001fe20000000000 */
[----:B------:R-:W-:-:S05]  /*04d0*/  IADD3 R12, RZ, -R21, RZ ;  /* 0x80000015ff0c7210 */ /* 0x000fca0007ffe0ff */
        /* <DEDUP_REMOVED lines=18> */
.L_x_19047:
[----:B------:R-:W-:Y:S05]  /*0600*/  BSYNC B0 ;  /* 0x0000000000007941 */ /* 0x000fea0003800000 */
.L_x_19046:
        /* <DEDUP_REMOVED lines=26> */
.L_x_19049:
[----:B------:R-:W-:Y:S05]  /*07b0*/  BSYNC B0 ;  /* 0x0000000000007941 */ /* 0x000fea0003800000 */
.L_x_19048:
        /* <DEDUP_REMOVED lines=27> */
.L_x_19051:
[----:B------:R-:W-:Y:S05]  /*0970*/  BSYNC B0 ;  /* 0x0000000000007941 */ /* 0x000fea0003800000 */
.L_x_19050:
        /* <DEDUP_REMOVED lines=27> */
.L_x_19053:
[----:B------:R-:W-:Y:S05]  /*0b30*/  BSYNC B0 ;  /* 0x0000000000007941 */ /* 0x000fea0003800000 */
.L_x_19052:
[----:B------:R0:W-:Y:S01]  /*0b40*/  @!P0 STG.E.U8 desc[UR4][R2.64], R5 ;  /* 0x0000000502008986 */ /* 0x0001e2000c101104 */
[----:B------:R-:W-:Y:S04]  /*0b50*/  BSSY B0, `(.L_x_19054) ;  /* 0x000000e000007945 */ /* 0x000fe80003800000 */
[----:B------:R-:W-:Y:S05]  /*0b60*/  @P3 BRA `(.L_x_19055) ;  /* 0x0000000000303947 */ /* 0x000fea0003800000 */
[----:B0-----:R-:W-:Y:S01]  /*0b70*/  IMAD R2, R10, 0x200, R4 ;  /* 0x000002000a027824 */ /* 0x001fe200078e0204 */
[----:B------:R-:W-:Y:S01]  /*0b80*/  IADD3 R4, R4, 0x80, RZ ;  /* 0x0000008004047810 */ /* 0x000fe20007ffe0ff */
[----:B------:R-:W-:-:S03]  /*0b90*/  ULDC.64 UR6, c[0x0][0x218] ;  /* 0x0000860000067ab9 */ /* 0x000fc60000000a00 */
[----:B------:R-:W-:Y:S02]  /*0ba0*/  ISETP.GE.AND P1, PT, R4, R11, PT ;  /* 0x0000000b0400720c */ /* 0x000fe40003f26270 */
[----:B------:R-:W-:-:S05]  /*0bb0*/  IADD3 R2, P0, R2, UR6, RZ ;  /* 0x0000000602027c10 */ /* 0x000fca000ff1e0ff */
[----:B------:R-:W-:-:S05]  /*0bc0*/  IMAD.X R3, RZ, RZ, UR7, P0 ;  /* 0x00000007ff037e24 */ /* 0x000fca00080e06ff */
[----:B------:R1:W-:Y:S01]  /*0bd0*/  STG.E.U8 desc[UR4][R2.64], R6 ;  /* 0x0000000602007986 */ /* 0x0003e2000c101104 */
[----:B-----5:R-:W-:Y:S01]  /*0be0*/  @!P1 IMAD R8, R10, 0x200, R4 ;  /* 0x000002000a089824 */ /* 0x020fe200078e0204 */
[----:B------:R-:W-:-:S04]  /*0bf0*/  @!P1 IADD3 R4, R4, 0x80, RZ ;  /* 0x0000008004049810 */ /* 0x000fc80007ffe0ff */
[----:B------:R-:W-:-:S05]  /*0c00*/  @!P1 IADD3 R8, P2, R8, UR6, RZ ;  /* 0x0000000608089c10 */ /* 0x000fca000ff5e0ff */
[----:B------:R-:W-:-:S05]  /*0c10*/  @!P1 IMAD.X R9, RZ, RZ, UR7, P2 ;  /* 0x00000007ff099e24 */ /* 0x000fca00090e06ff */
[----:B------:R1:W-:Y:S03]  /*0c20*/  @!P1 STG.E.U8 desc[UR4][R8.64], R0 ;  /* 0x0000000008009986 */ /* 0x0003e6000c101104 */
.L_x_19055:
[----:B------:R-:W-:Y:S05]  /*0c30*/  BSYNC B0 ;  /* 0x0000000000007941 */ /* 0x000fea0003800000 */
.L_x_19054:
[----:B------:R-:W-:-:S13]  /*0c40*/  ISETP.GE.AND P0, PT, R4, R11, PT ;  /* 0x0000000b0400720c */ /* 0x000fda0003f06270 */
[----:B------:R-:W-:Y:S05]  /*0c50*/  @P0 EXIT ;  /* 0x000000000000094d */ /* 0x000fea0003800000 */
[----:B01----:R-:W-:Y:S01]  /*0c60*/  IMAD R2, R10, 0x200, R4 ;  /* 0x000002000a027824 */ /* 0x003fe200078e0204 */
[----:B------:R-:W-:-:S04]  /*0c70*/  ULDC.64 UR6, c[0x0][0x218] ;  /* 0x0000860000067ab9 */ /* 0x000fc80000000a00 */
[----:B------:R-:W-:-:S05]  /*0c80*/  IADD3 R2, P0, R2, UR6, RZ ;  /* 0x0000000602027c10 */ /* 0x000fca000ff1e0ff */
[----:B------:R-:W-:-:S05]  /*0c90*/  IMAD.X R3, RZ, RZ, UR7, P0 ;  /* 0x00000007ff037e24 */ /* 0x000fca00080e06ff */
[----:B------:R-:W-:Y:S01]  /*0ca0*/  STG.E.U8 desc[UR4][R2.64], R7 ;  /* 0x0000000702007986 */ /* 0x000fe2000c101104 */
[----:B------:R-:W-:Y:S05]  /*0cb0*/  EXIT ;  /* 0x000000000000794d */ /* 0x000fea0003800000 */
.L_x_19056:
        /* <DEDUP_REMOVED lines=12> */
.L_x_22938:


//--------------------- .text._ZN2at6native29vectorized_elementwise_kernelILi2ENS0_13BinaryFunctorIaaaZZZNS0_15binary_internal21div_trunc_kernel_cudaERNS_18TensorIteratorBaseEENKUlvE_clEvENKUlvE0_clEvEUlaaE_EESt5arrayIPcLm3EEEEviT0_T1_ --------------------------
	.section	.text._ZN2at6native29vectorized_elementwise_kernelILi2ENS0_13BinaryFunctorIaaaZZZNS0_15binary_internal21div_trunc_kernel_cudaERNS_18TensorIteratorBaseEENKUlvE_clEvENKUlvE0_clEvEUlaaE_EESt5arrayIPcLm3EEEEviT0_T1_,"ax",@progbits
	.align	128
        .global         _ZN2at6native29vectorized_elementwise_kernelILi2ENS0_13BinaryFunctorIaaaZZZNS0_15binary_internal21div_trunc_kernel_cudaERNS_18TensorIteratorBaseEENKUlvE_clEvENKUlvE0_clEvEUlaaE_EESt5arrayIPcLm3EEEEviT0_T1_
        .type           _ZN2at6native29vectorized_elementwise_kernelILi2ENS0_13BinaryFunctorIaaaZZZNS0_15binary_internal21div_trunc_kernel_cudaERNS_18TensorIteratorBaseEENKUlvE_clEvENKUlvE0_clEvEUlaaE_EESt5arrayIPcLm3EEEEviT0_T1_,@function
        .size           _ZN2at6native29vectorized_elementwise_kernelILi2ENS0_13BinaryFunctorIaaaZZZNS0_15binary_internal21div_trunc_kernel_cudaERNS_18TensorIteratorBaseEENKUlvE_clEvENKUlvE0_clEvEUlaaE_EESt5arrayIPcLm3EEEEviT0_T1_,(.L_x_22939 - _ZN2at6native29vectorized_elementwise_kernelILi2ENS0_13BinaryFunctorIaaaZZZNS0_15binary_internal21div_trunc_kernel_cudaERNS_18TensorIteratorBaseEENKUlvE_clEvENKUlvE0_clEvEUlaaE_EESt5arrayIPcLm3EEEEviT0_T1_)
        .other          _ZN2at6native29vectorized_elementwise_kernelILi2ENS0_13BinaryFunctorIaaaZZZNS0_15binary_internal21div_trunc_kernel_cudaERNS_18TensorIteratorBaseEENKUlvE_clEvENKUlvE0_clEvEUlaaE_EESt5arrayIPcLm3EEEEviT0_T1_,@"STO_CUDA_ENTRY STV_DEFAULT"
_ZN2at6native29vectorized_elementwise_kernelILi2ENS0_13BinaryFunctorIaaaZZZNS0_15binary_internal21div_trunc_kernel_cudaERNS_18TensorIteratorBaseEENKUlvE_clEvENKUlvE0_clEvEUlaaE_EESt5arrayIPcLm3EEEEviT0_T1_:
.text._ZN2at6native29vectorized_elementwise_kernelILi2ENS0_13BinaryFunctorIaaaZZZNS0_15binary_internal21div_trunc_kernel_cudaERNS_18TensorIteratorBaseEENKUlvE_clEvENKUlvE0_clEvEUlaaE_EESt5arrayIPcLm3EEEEviT0_T1_:
[----:B------:R-:W-:Y:S08]  /*0000*/  LDC R1, c[0x0][0x28] ;  /* 0x00000a00ff017b82 */ /* 0x000ff00000000800 */
[----:B------:R-:W0:Y:S01]  /*0010*/  S2UR UR4, SR_CTAID.X ;  /* 0x00000000000479c3 */ /* 0x000e220000002500 */
[----:B------:R-:W-:-:S07]  /*0020*/  ULDC.64 UR8, c[0x0][0x208] ;  /* 0x0000820000087ab9 */ /* 0x000fce0000000a00 */
[----:B------:R-:W1:Y:S01]  /*0030*/  LDC R0, c[0x0][0x210] ;  /* 0x00008400ff007b82 */ /* 0x000e620000000800 */
[----:B0-----:R-:W-:-:S06]  /*0040*/  USHF.L.U32 UR4, UR4, 0xa, URZ ;  /* 0x0000000a04047899 */ /* 0x001fcc000800063f */
[----:B-1----:R-:W-:-:S05]  /*0050*/  VIADD R0, R0, -UR4 ;  /* 0x8000000400007c36 */ /* 0x002fca0008000000 */
[----:B------:R-:W-:-:S13]  /*0060*/  ISETP.GE.U32.AND P0, PT, R0, 0x400, PT ;  /* 0x000004000000780c */ /* 0x000fda0003f06070 */
[----:B------:R-:W-:Y:S05]  /*0070*/  @!P0 BRA `(.L_x_19057) ;  /* 0x0000000c00f88947 */ /* 0x000fea0003800000 */
[----:B------:R-:W0:Y:S01]  /*0080*/  S2R R15, SR_TID.X ;  /* 0x00000000000f7919 */ /* 0x000e220000002100 */
[----:B------:R-:W-:Y:S01]  /*0090*/  ULDC.64 UR6, c[0x0][0x228] ;  /* 0x00008a0000067ab9 */ /* 0x000fe20000000a00 */
[----:B------:R-:W-:Y:S02]  /*00a0*/  USHF.R.S32.HI UR5, URZ, 0x1f, UR4 ;  /* 0x0000001f3f057899 */ /* 0x000fe40008011404 */
[----:B------:R-:W-:-:S04]  /*00b0*/  UIADD3 UR6, UP0, UR4, UR6, URZ ;  /* 0x0000000604067290 */ /* 0x000fc8000ff1e03f */
[----:B------:R-:W-:Y:S02]  /*00c0*/  UIADD3.X UR7, UR5, UR7, URZ, UP0, !UPT ;  /* 0x0000000705077290 */ /* 0x000fe400087fe43f */
[----:B------:R-:W-:-:S04]  /*00d0*/  IMAD.U32 R4, RZ, RZ, UR6 ;  /* 0x00000006ff047e24 */ /* 0x000fc8000f8e00ff */
[----:B------:R-:W-:Y:S01]  /*00e0*/  IMAD.U32 R5, RZ, RZ, UR7 ;  /* 0x00000007ff057e24 */ /* 0x000fe2000f8e00ff */
[----:B------:R-:W-:Y:S01]  /*00f0*/  ULDC.64 UR6, c[0x0][0x220] ;  /* 0x0000880000067ab9 */ /* 0x000fe20000000a00 */
[----:B0-----:R-:W-:-:S05]  /*0100*/  IMAD.WIDE.U32 R4, R15, 0x2, R4 ;  /* 0x000000020f047825 */ /* 0x001fca00078e0004 */
[----:B------:R-:W2:Y:S04]  /*0110*/  LDG.E.U16 R20, desc[UR8][R4.64] ;  /* 0x0000000804147981 */ /* 0x000ea8000c1e1500 */
[----:B------:R-:W3:Y:S01]  /*0120*/  LDG.E.U16 R16, desc[UR8][R4.64+0x100] ;  /* 0x0001000804107981 */ /* 0x000ee2000c1e1500 */
[----:B------:R-:W-:-:S03]  /*0130*/  UIADD3 UR6, UP0, UR4, UR6, URZ ;  /* 0x0000000604067290 */ /* 0x000fc6000ff1e03f */
[----:B------:R-:W4:Y:S01]  /*0140*/  LDG.E.U16 R17, desc[UR8][R4.64+0x200] ;  /* 0x0002000804117981 */ /* 0x000f22000c1e1500 */
[----:B------:R-:W-:Y:S02]  /*0150*/  UIADD3.X UR5, UR5, UR7, URZ, UP0, !UPT ;  /* 0x0000000705057290 */ /* 0x000fe400087fe43f */
[----:B------:R-:W-:Y:S01]  /*0160*/  IMAD.U32 R2, RZ, RZ, UR6 ;  /* 0x00000006ff027e24 */ /* 0x000fe2000f8e00ff */
[----:B------:R-:W-:-:S03]  /*0170*/  ULDC.64 UR6, c[0x0][0x218] ;  /* 0x0000860000067ab9 */ /* 0x000fc60000000a00 */
[----:B------:R-:W-:Y:S01]  /*0180*/  IMAD.U32 R3, RZ, RZ, UR5 ;  /* 0x00000005ff037e24 */ /* 0x000fe2000f8e00ff */
[----:B------:R4:W5:Y:S01]  /*0190*/  LDG.E.U16 R4, desc[UR8][R4.64+0x300] ;  /* 0x0003000804047981 */ /* 0x000962000c1e1500 */
[----:B------:R-:W-:-:S05]  /*01a0*/  IMAD.WIDE.U32 R2, R15, 0x2, R2 ;  /* 0x000000020f027825 */ /* 0x000fca00078e0002 */
[----:B------:R-:W4:Y:S04]  /*01b0*/  LDG.E.U16 R22, desc[UR8][R2.64] ;  /* 0x0000000802167981 */ /* 0x000f28000c1e1500 */
[----:B------:R-:W5:Y:S01]  /*01c0*/  LDG.E.U16 R14, desc[UR8][R2.64+0x100] ;  /* 0x00010008020e7981 */ /* 0x000f62000c1e1500 */
[----:B--2---:R-:W-:-:S04]  /*01d0*/  PRMT R13, R20, 0x8880, RZ ;  /* 0x00008880140d7816 */ /* 0x004fc800000000ff */
[----:B------:R-:W-:-:S04]  /*01e0*/  IABS R23, R13 ;  /* 0x0000000d00177213 */ /* 0x000fc80000000000 */
[----:B------:R-:W0:Y:S01]  /*01f0*/  I2F.RP R9, R23 ;  /* 0x0000001700097306 */ /* 0x000e220000209400 */
[----:B------:R-:W-:Y:S02]  /*0200*/  PRMT R19, R20, 0x9991, RZ ;  /* 0x0000999114137816 */ /* 0x000fe400000000ff */
[----:B---3--:R-:W-:Y:S02]  /*0210*/  PRMT R18, R16, 0x8880, RZ ;  /* 0x0000888010127816 */ /* 0x008fe400000000ff */
[----:B------:R-:W-:Y:S02]  /*0220*/  IABS R24, R19 ;  /* 0x0000001300187213 */ /* 0x000fe40000000000 */
[----:B------:R-:W-:Y:S02]  /*0230*/  IABS R21, R18 ;  /* 0x0000001200157213 */ /* 0x000fe40000000000 */
[----:B------:R-:W-:Y:S08]  /*0240*/  I2F.RP R10, R24 ;  /* 0x00000018000a7306 */ /* 0x000ff00000209400 */
[----:B0-----:R-:W0:Y:S08]  /*0250*/  MUFU.RCP R9, R9 ;  /* 0x0000000900097308 */ /* 0x001e300000001000 */
[----:B------:R-:W1:Y:S01]  /*0260*/  I2F.RP R11, R21 ;  /* 0x00000015000b7306 */ /* 0x000e620000209400 */
[----:B0-----:R-:W-:-:S07]  /*0270*/  VIADD R7, R9, 0xffffffe ;  /* 0x0ffffffe09077836 */ /* 0x001fce0000000000 */
[----:B------:R-:W0:Y:S01]  /*0280*/  MUFU.RCP R10, R10 ;  /* 0x0000000a000a7308 */ /* 0x000e220000001000 */
[----:B------:R-:W-:-:S07]  /*0290*/  PRMT R12, R16, 0x9991, RZ ;  /* 0x00009991100c7816 */ /* 0x000fce00000000ff */
[----:B-1----:R-:W1:Y:S01]  /*02a0*/  MUFU.RCP R6, R11 ;  /* 0x0000000b00067308 */ /* 0x002e620000001000 */
[----:B------:R-:W-:-:S07]  /*02b0*/  IABS R0, R12 ;  /* 0x0000000c00007213 */ /* 0x000fce0000000000 */
[----:B------:R-:W2:Y:S01]  /*02c0*/  F2I.FTZ.U32.TRUNC.NTZ R7, R7 ;  /* 0x0000000700077305 */ /* 0x000ea2000021f000 */
[----:B0-----:R-:W-:-:S07]  /*02d0*/  VIADD R25, R10, 0xffffffe ;  /* 0x0ffffffe0a197836 */ /* 0x001fce0000000000 */
[----:B------:R-:W0:Y:S01]  /*02e0*/  I2F.RP R8, R0 ;  /* 0x0000000000087306 */ /* 0x000e220000209400 */
[----:B-1----:R-:W-:Y:S01]  /*02f0*/  VIADD R10, R6, 0xffffffe ;  /* 0x0ffffffe060a7836 */ /* 0x002fe20000000000 */
[----:B--2---:R-:W-:-:S05]  /*0300*/  IADD3 R6, RZ, -R7, RZ ;  /* 0x80000007ff067210 */ /* 0x004fca0007ffe0ff */
[----:B------:R-:W-:Y:S02]  /*0310*/  IMAD R27, R6, R23, RZ ;  /* 0x00000017061b7224 */ /* 0x000fe400078e02ff */
[----:B------:R-:W-:Y:S01]  /*0320*/  IMAD.MOV.U32 R6, RZ, RZ, RZ ;  /* 0x000000ffff067224 */ /* 0x000fe200078e00ff */
[----:B------:R-:W1:Y:S03]  /*0330*/  F2I.FTZ.U32.TRUNC.NTZ R9, R25 ;  /* 0x0000001900097305 */ /* 0x000e66000021f000 */
[----:B------:R-:W-:-:S05]  /*0340*/  IMAD.HI.U32 R6, R7, R27, R6 ;  /* 0x0000001b07067227 */ /* 0x000fca00078e0006 */
[----:B0-----:R0:W2:Y:S08]  /*0350*/  MUFU.RCP R7, R8 ;  /* 0x0000000800077308 */ /* 0x0010b00000001000 */
[----:B------:R-:W3:Y:S01]  /*0360*/  F2I.FTZ.U32.TRUNC.NTZ R11, R10 ;  /* 0x0000000a000b7305 */ /* 0x000ee2000021f000 */
[----:B-1----:R-:W-:Y:S02]  /*0370*/  IMAD.MOV R25, RZ, RZ, -R9 ;  /* 0x000000ffff197224 */ /* 0x002fe400078e0a09 */
[----:B0-----:R-:W-:-:S02]  /*0380*/  IMAD.MOV.U32 R8, RZ, RZ, RZ ;  /* 0x000000ffff087224 */ /* 0x001fc400078e00ff */
[----:B------:R-:W-:Y:S02]  /*0390*/  IMAD R25, R25, R24, RZ ;  /* 0x0000001819197224 */ /* 0x000fe400078e02ff */
[----:B--2---:R-:W-:Y:S02]  /*03a0*/  VIADD R7, R7, 0xffffffe ;  /* 0x0ffffffe07077836 */ /* 0x004fe40000000000 */
[----:B------:R-:W-:-:S04]  /*03b0*/  IMAD.HI.U32 R9, R9, R25, R8 ;  /* 0x0000001909097227 */ /* 0x000fc800078e0008 */
[----:B---3--:R-:W-:Y:S01]  /*03c0*/  IMAD.MOV R26, RZ, RZ, -R11 ;  /* 0x000000ffff1a7224 */ /* 0x008fe200078e0a0b */
[----:B------:R-:W0:Y:S01]  /*03d0*/  F2I.FTZ.U32.TRUNC.NTZ R7, R7 ;  /* 0x0000000700077305 */ /* 0x000e22000021f000 */
[----:B------:R-:W-:Y:S02]  /*03e0*/  IMAD.MOV.U32 R10, RZ, RZ, RZ ;  /* 0x000000ffff0a7224 */ /* 0x000fe400078e00ff */
[----:B------:R-:W-:-:S04]  /*03f0*/  IMAD R25, R26, R21, RZ ;  /* 0x000000151a197224 */ /* 0x000fc800078e02ff */
[----:B------:R-:W-:Y:S01]  /*0400*/  IMAD.HI.U32 R11, R11, R25, R10 ;  /* 0x000000190b0b7227 */ /* 0x000fe200078e000a */
[----:B----4-:R-:W-:Y:S02]  /*0410*/  PRMT R10, R22, 0x8880, RZ ;  /* 0x00008880160a7816 */ /* 0x010fe400000000ff */
[----:B------:R-:W-:Y:S02]  /*0420*/  IABS R8, R13 ;  /* 0x0000000d00087213 */ /* 0x000fe40000000000 */
[----:B------:R-:W-:-:S03]  /*0430*/  IABS R25, R10 ;  /* 0x0000000a00197213 */ /* 0x000fc60000000000 */
[----:B------:R-:W-:Y:S01]  /*0440*/  IMAD.MOV R26, RZ, RZ, -R8 ;  /* 0x000000ffff1a7224 */ /* 0x000fe200078e0a08 */
[----:B0-----:R-:W-:Y:S01]  /*0450*/  IADD3 R27, RZ, -R7, RZ ;  /* 0x80000007ff1b7210 */ /* 0x001fe20007ffe0ff */
[----:B------:R-:W-:-:S04]  /*0460*/  IMAD.HI.U32 R8, R6, R25, RZ ;  /* 0x0000001906087227 */ /* 0x000fc800078e00ff */
[----:B------:R-:W-:Y:S02]  /*0470*/  IMAD R26, R8, R26, R25 ;  /* 0x0000001a081a7224 */ /* 0x000fe400078e0219 */
[----:B------:R-:W-:Y:S02]  /*0480*/  IMAD R25, R27, R0, RZ ;  /* 0x000000001b197224 */ /* 0x000fe400078e02ff */
[----:B------:R-:W-:-:S04]  /*0490*/  IMAD.MOV.U32 R6, RZ, RZ, RZ ;  /* 0x000000ffff067224 */ /* 0x000fc800078e00ff */
[----:B------:R-:W-:Y:S02]  /*04a0*/  IMAD.HI.U32 R6, R7, R25, R6 ;  /* 0x0000001907067227 */ /* 0x000fe400078e0006 */
[----:B------:R-:W2:Y:S01]  /*04b0*/  LDG.E.U16 R7, desc[UR8][R2.64+0x200] ;  /* 0x0002000802077981 */ /* 0x000ea2000c1e1500 */
[----:B------:R-:W-:-:S13]  /*04c0*/  ISETP.GT.U32.AND P2, PT, R23, R26, PT ;  /* 0x0000001a1700720c */ /* 0x000fda0003f44070 */
[----:B------:R-:W-:-:S05]  /*04d0*/  @!P2 IMAD.IADD R26, R26, 0x1, -R23 ;  /* 0x000000011a1aa824 */ /* 0x000fca00078e0a17 */
[----:B------:R-:W-:Y:S02]  /*04e0*/  ISETP.GE.U32.AND P6, PT, R26, R23, PT ;  /* 0x000000171a00720c */ /* 0x000fe40003fc6070 */
[----:B------:R-:W-:-:S05]  /*04f0*/  IABS R23, R19 ;  /* 0x0000001300177213 */ /* 0x000fca0000000000 */
[----:B------:R-:W-:Y:S02]  /*0500*/  IMAD.MOV R27, RZ, RZ, -R23 ;  /* 0x000000ffff1b7224 */ /* 0x000fe400078e0a17 */
[----:B------:R0:W3:Y:S01]  /*0510*/  LDG.E.U16 R23, desc[UR8][R2.64+0x300] ;  /* 0x0003000802177981 */ /* 0x0000e2000c1e1500 */
[----:B------:R-:W-:-:S04]  /*0520*/  PRMT R22, R22, 0x9991, RZ ;  /* 0x0000999116167816 */ /* 0x000fc800000000ff */
[----:B------:R-:W-:-:S05]  /*0530*/  IABS R26, R22 ;  /* 0x00000016001a7213 */ /* 0x000fca0000000000 */
[----:B------:R-:W-:Y:S01]  /*0540*/  IMAD.HI.U32 R9, R9, R26, RZ ;  /* 0x0000001a09097227 */ /* 0x000fe200078e00ff */
[----:B------:R-:W-:-:S03]  /*0550*/  PRMT R5, R17, 0x8880, RZ ;  /* 0x0000888011057816 */ /* 0x000fc600000000ff */
[----:B------:R-:W-:Y:S01]  /*0560*/  IMAD R27, R9, R27, R26 ;  /* 0x0000001b091b7224 */ /* 0x000fe200078e021a */
[----:B------:R-:W-:-:S04]  /*0570*/  IABS R25, R5 ;  /* 0x0000000500197213 */ /* 0x000fc80000000000 */
[----:B------:R-:W-:Y:S01]  /*0580*/  ISETP.GT.U32.AND P5, PT, R24, R27, PT ;  /* 0x0000001b1800720c */ /* 0x000fe20003fa4070 */
[----:B------:R-:W1:-:S12]  /*0590*/  I2F.RP R26, R25 ;  /* 0x00000019001a7306 */ /* 0x000e580000209400 */
[----:B------:R-:W-:-:S05]  /*05a0*/  @!P5 IMAD.IADD R27, R27, 0x1, -R24 ;  /* 0x000000011b1bd824 */ /* 0x000fca00078e0a18 */
[----:B------:R-:W-:Y:S02]  /*05b0*/  ISETP.GE.U32.AND P4, PT, R27, R24, PT ;  /* 0x000000181b00720c */ /* 0x000fe40003f86070 */
[----:B-1----:R-:W1:Y:S01]  /*05c0*/  MUFU.RCP R24, R26 ;  /* 0x0000001a00187308 */ /* 0x002e620000001000 */
[----:B-----5:R-:W-:Y:S02]  /*05d0*/  PRMT R27, R14, 0x8880, RZ ;  /* 0x000088800e1b7816 */ /* 0x020fe400000000ff */
[----:B------:R-:W-:Y:S02]  /*05e0*/  IABS R28, R18 ;  /* 0x00000012001c7213 */ /* 0x000fe40000000000 */
[----:B0-----:R-:W-:-:S03]  /*05f0*/  IABS R2, R27 ;  /* 0x0000001b00027213 */ /* 0x001fc60000000000 */
[----:B------:R-:W-:Y:S02]  /*0600*/  IMAD.MOV R3, RZ, RZ, -R28 ;  /* 0x000000ffff037224 */ /* 0x000fe400078e0a1c */
[----:B------:R-:W-:-:S04]  /*0610*/  IMAD.HI.U32 R11, R11, R2, RZ ;  /* 0x000000020b0b7227 */ /* 0x000fc800078e00ff */
[----:B------:R-:W-:Y:S02]  /*0620*/  IMAD R2, R11, R3, R2 ;  /* 0x000000030b027224 */ /* 0x000fe400078e0202 */
[----:B-1----:R-:W-:-:S03]  /*0630*/  VIADD R24, R24, 0xffffffe ;  /* 0x0ffffffe18187836 */ /* 0x002fc60000000000 */
[----:B------:R-:W-:Y:S01]  /*0640*/  ISETP.GT.U32.AND P0, PT, R21, R2, PT ;  /* 0x000000021500720c */ /* 0x000fe20003f04070 */
[----:B------:R0:W1:-:S12]  /*0650*/  F2I.FTZ.U32.TRUNC.NTZ R3, R24 ;  /* 0x0000001800037305 */ /* 0x000058000021f000 */
[----:B------:R-:W-:Y:S01]  /*0660*/  @!P0 IMAD.IADD R2, R2, 0x1, -R21 ;  /* 0x0000000102028824 */ /* 0x000fe200078e0a15 */
[----:B0-----:R-:W-:Y:S02]  /*0670*/  PRMT R24, R17, 0x9991, RZ ;  /* 0x0000999111187816 */ /* 0x001fe400000000ff */
[----:B-1----:R-:W-:Y:S02]  /*0680*/  IADD3 R26, RZ, -R3, RZ ;  /* 0x80000003ff1a7210 */ /* 0x002fe40007ffe0ff */
[----:B------:R-:W-:-:S03]  /*0690*/  ISETP.GE.U32.AND P1, PT, R2, R21, PT ;  /* 0x000000150200720c */ /* 0x000fc60003f26070 */
[----:B------:R-:W-:Y:S01]  /*06a0*/  IMAD R21, R26, R25, RZ ;  /* 0x000000191a157224 */ /* 0x000fe200078e02ff */
[----:B------:R-:W-:-:S04]  /*06b0*/  IABS R26, R24 ;  /* 0x00000018001a7213 */ /* 0x000fc80000000000 */
[----:B------:R-:W0:Y:S01]  /*06c0*/  I2F.RP R28, R26 ;  /* 0x0000001a001c7306 */ /* 0x000e220000209400 */
[----:B------:R-:W-:-:S07]  /*06d0*/  PRMT R2, R20, 0x7770, RZ ;  /* 0x0000777014027816 */ /* 0x000fce00000000ff */
[----:B0-----:R-:W0:Y:S01]  /*06e0*/  MUFU.RCP R28, R28 ;  /* 0x0000001c001c7308 */ /* 0x001e220000001000 */
[----:B------:R-:W-:Y:S01]  /*06f0*/  ISETP.NE.AND P3, PT, R2, RZ, PT ;  /* 0x000000ff0200720c */ /* 0x000fe20003f65270 */
[----:B------:R-:W-:-:S04]  /*0700*/  IMAD.MOV.U32 R2, RZ, RZ, RZ ;  /* 0x000000ffff027224 */ /* 0x000fc800078e00ff */
[----:B------:R-:W-:-:S04]  /*0710*/  IMAD.HI.U32 R21, R3, R21, R2 ;  /* 0x0000001503157227 */ /* 0x000fc800078e0002 */
[----:B0-----:R-:W-:-:S04]  /*0720*/  VIADD R2, R28, 0xffffffe ;  /* 0x0ffffffe1c027836 */ /* 0x001fc80000000000 */
[----:B------:R0:W1:Y:S01]  /*0730*/  F2I.FTZ.U32.TRUNC.NTZ R3, R2 ;  /* 0x0000000200037305 */ /* 0x000062000021f000 */
[----:B------:R-:W-:Y:S01]  /*0740*/  @!P2 VIADD R8, R8, 0x1 ;  /* 0x000000010808a836 */ /* 0x000fe20000000000 */
[----:B------:R-:W-:Y:S02]  /*0750*/  LOP3.LUT R10, R10, R13, RZ, 0x3c, !PT ;  /* 0x0000000d0a0a7212 */ /* 0x000fe400078e3cff */
[----:B------:R-:W-:Y:S01]  /*0760*/  PRMT R20, R20, 0x7771, RZ ;  /* 0x0000777114147816 */ /* 0x000fe200000000ff */
[----:B------:R-:W-:Y:S01]  /*0770*/  @P6 VIADD R8, R8, 0x1 ;  /* 0x0000000108086836 */ /* 0x000fe20000000000 */
[----:B------:R-:W-:Y:S02]  /*0780*/  ISETP.GE.AND P6, PT, R10, RZ, PT ;  /* 0x000000ff0a00720c */ /* 0x000fe40003fc6270 */
[----:B------:R-:W-:Y:S01]  /*0790*/  PRMT R10, R4, 0x8880, RZ ;  /* 0x00008880040a7816 */ /* 0x000fe200000000ff */
[----:B0-----:R-:W-:Y:S01]  /*07a0*/  IMAD.MOV.U32 R2, RZ, RZ, RZ ;  /* 0x000000ffff027224 */ /* 0x001fe200078e00ff */
[----:B------:R-:W-:Y:S01]  /*07b0*/  LOP3.LUT R22, R22, R19, RZ, 0x3c, !PT ;  /* 0x0000001316167212 */ /* 0x000fe200078e3cff */
[----:B-1----:R-:W-:Y:S01]  /*07c0*/  IMAD.MOV R29, RZ, RZ, -R3 ;  /* 0x000000ffff1d7224 */ /* 0x002fe200078e0a03 */
[----:B------:R-:W-:Y:S01]  /*07d0*/  ISETP.NE.AND P2, PT, R20, RZ, PT ;  /* 0x000000ff1400720c */ /* 0x000fe20003f45270 */
[----:B------:R-:W-:Y:S01]  /*07e0*/  @!P5 VIADD R9, R9, 0x1 ;  /* 0x000000010909d836 */ /* 0x000fe20000000000 */
[----:B------:R-:W-:Y:S01]  /*07f0*/  IABS R20, R10 ;  /* 0x0000000a00147213 */ /* 0x000fe20000000000 */
[----:B------:R-:W-:Y:S01]  /*0800*/  IMAD R29, R29, R26, RZ ;  /* 0x0000001a1d1d7224 */ /* 0x000fe200078e02ff */
[----:B------:R-:W-:-:S03]  /*0810*/  ISETP.GE.AND P5, PT, R22, RZ, PT ;  /* 0x000000ff1600720c */ /* 0x000fc60003fa6270 */
[----:B------:R-:W-:Y:S02]  /*0820*/  IMAD.HI.U32 R22, R3, R29, R2 ;  /* 0x0000001d03167227 */ /* 0x000fe400078e0002 */
[----:B------:R-:W0:Y:S01]  /*0830*/  I2F.RP R2, R20 ;  /* 0x0000001400027306 */ /* 0x000e220000209400 */
[----:B------:R-:W-:-:S07]  /*0840*/  @P4 IADD3 R9, R9, 0x1, RZ ;  /* 0x0000000109094810 */ /* 0x000fce0007ffe0ff */
[----:B0-----:R-:W0:Y:S01]  /*0850*/  MUFU.RCP R2, R2 ;  /* 0x0000000200027308 */ /* 0x001e220000001000 */
[----:B------:R-:W-:Y:S01]  /*0860*/  PRMT R3, R16, 0x7770, RZ ;  /* 0x0000777010037816 */ /* 0x000fe200000000ff */
[----:B------:R-:W-:-:S03]  /*0870*/  @!P5 IMAD.MOV R9, RZ, RZ, -R9 ;  /* 0x000000ffff09d224 */ /* 0x000fc600078e0a09 */
[----:B------:R-:W-:Y:S01]  /*0880*/  ISETP.NE.AND P5, PT, R3, RZ, PT ;  /* 0x000000ff0300720c */ /* 0x000fe20003fa5270 */
[----:B------:R-:W-:Y:S01]  /*0890*/  @!P6 IMAD.MOV R8, RZ, RZ, -R8 ;  /* 0x000000ffff08e224 */ /* 0x000fe200078e0a08 */
[----:B------:R-:W-:Y:S01]  /*08a0*/  @!P3 LOP3.LUT R8, RZ, R13, RZ, 0x33, !PT ;  /* 0x0000000dff08b212 */ /* 0x000fe200078e33ff */
[----:B0-----:R-:W-:-:S04]  /*08b0*/  VIADD R28, R2, 0xffffffe ;  /* 0x0ffffffe021c7836 */ /* 0x001fc80000000000 */
[----:B------:R-:W0:Y:S01]  /*08c0*/  F2I.FTZ.U32.TRUNC.NTZ R3, R28 ;  /* 0x0000001c00037305 */ /* 0x000e22000021f000 */
[----:B------:R-:W-:Y:S02]  /*08d0*/  PRMT R13, R14, 0x9991, RZ ;  /* 0x000099910e0d7816 */ /* 0x000fe400000000ff */
[----:B------:R-:W-:Y:S02]  /*08e0*/  @!P2 LOP3.LUT R9, RZ, R19, RZ, 0x33, !PT ;  /* 0x00000013ff09a212 */ /* 0x000fe400078e33ff */
[-C--:B------:R-:W-:Y:S02]  /*08f0*/  IABS R2, R12.reuse ;  /* 0x0000000c00027213 */ /* 0x080fe40000000000 */
[----:B------:R-:W-:Y:S02]  /*0900*/  IABS R19, R13 ;  /* 0x0000000d00137213 */ /* 0x000fe40000000000 */
[----:B------:R-:W-:Y:S01]  /*0910*/  LOP3.LUT R13, R13, R12, RZ, 0x3c, !PT ;  /* 0x0000000c0d0d7212 */ /* 0x000fe200078e3cff */
[----:B------:R-:W-:-:S02]  /*0920*/  IMAD.MOV R2, RZ, RZ, -R2 ;  /* 0x000000ffff027224 */ /* 0x000fc400078e0a02 */
[----:B------:R-:W-:Y:S01]  /*0930*/  IMAD.HI.U32 R14, R6, R19, RZ ;  /* 0x00000013060e7227 */ /* 0x000fe200078e00ff */
[----:B------:R-:W-:-:S03]  /*0940*/  PRMT R6, R4, 0x9991, RZ ;  /* 0x0000999104067816 */ /* 0x000fc600000000ff */
[----:B0-----:R-:W-:Y:S01]  /*0950*/  IMAD.MOV R29, RZ, RZ, -R3 ;  /* 0x000000ffff1d7224 */ /* 0x001fe200078e0a03 */
[----:B------:R-:W-:Y:S01]  /*0960*/  ISETP.GE.AND P6, PT, R13, RZ, PT ;  /* 0x000000ff0d00720c */ /* 0x000fe20003fc6270 */
[----:B------:R-:W-:Y:S01]  /*0970*/  IMAD R19, R14, R2, R19 ;  /* 0x000000020e137224 */ /* 0x000fe200078e0213 */
[----:B------:R-:W-:Y:S01]  /*0980*/  IABS R13, R6 ;  /* 0x00000006000d7213 */ /* 0x000fe20000000000 */
[----:B------:R-:W-:Y:S02]  /*0990*/  IMAD R29, R29, R20, RZ ;  /* 0x000000141d1d7224 */ /* 0x000fe400078e02ff */
[----:B------:R-:W-:Y:S01]  /*09a0*/  IMAD.MOV.U32 R2, RZ, RZ, RZ ;  /* 0x000000ffff027224 */ /* 0x000fe200078e00ff */
[----:B------:R-:W-:-:S03]  /*09b0*/  ISETP.GT.U32.AND P4, PT, R0, R19, PT ;  /* 0x000000130000720c */ /* 0x000fc60003f84070 */
[----:B------:R-:W-:Y:S02]  /*09c0*/  IMAD.HI.U32 R2, R3, R29, R2 ;  /* 0x0000001d03027227 */ /* 0x000fe400078e0002 */
[----:B------:R-:W0:Y:S01]  /*09d0*/  I2F.RP R3, R13 ;  /* 0x0000000d00037306 */ /* 0x000e220000209400 */
[----:B------:R-:W-:Y:S02]  /*09e0*/  PRMT R16, R16, 0x7771, RZ ;  /* 0x0000777110107816 */ /* 0x000fe400000000ff */
[----:B------:R-:W-:Y:S01]  /*09f0*/  LOP3.LUT R27, R27, R18, RZ, 0x3c, !PT ;  /* 0x000000121b1b7212 */ /* 0x000fe200078e3cff */
[----:B------:R-:W-:-:S04]  /*0a00*/  @!P0 VIADD R11, R11, 0x1 ;  /* 0x000000010b0b8836 */ /* 0x000fc80000000000 */
[----:B------:R-:W-:Y:S01]  /*0a10*/  @!P4 IMAD.IADD R19, R19, 0x1, -R0 ;  /* 0x000000011313c824 */ /* 0x000fe200078e0a00 */
[----:B------:R-:W-:Y:S02]  /*0a20*/  ISETP.NE.AND P2, PT, R16, RZ, PT ;  /* 0x000000ff1000720c */ /* 0x000fe40003f45270 */
[----:B------:R-:W-:Y:S02]  /*0a30*/  ISETP.GE.AND P3, PT, R27, RZ, PT ;  /* 0x000000ff1b00720c */ /* 0x000fe40003f66270 */
[----:B------:R-:W-:Y:S01]  /*0a40*/  ISETP.GE.U32.AND P0, PT, R19, R0, PT ;  /* 0x000000001300720c */ /* 0x000fe20003f06070 */
[----:B0-----:R-:W0:Y:S01]  /*0a50*/  MUFU.RCP R3, R3 ;  /* 0x0000000300037308 */ /* 0x001e220000001000 */
[----:B------:R-:W-:Y:S01]  /*0a60*/  IABS R0, R5 ;  /* 0x0000000500007213 */ /* 0x000fe20000000000 */
[----:B------:R-:W-:Y:S01]  /*0a70*/  @!P4 VIADD R14, R14, 0x1 ;  /* 0x000000010e0ec836 */ /* 0x000fe20000000000 */
[----:B------:R-:W-:-:S03]  /*0a80*/  @P1 IADD3 R11, R11, 0x1, RZ ;  /* 0x000000010b0b1810 */ /* 0x000fc60007ffe0ff */
[----:B------:R-:W-:-:S04]  /*0a90*/  IMAD.MOV R0, RZ, RZ, -R0 ;  /* 0x000000ffff007224 */ /* 0x000fc800078e0a00 */
[----:B------:R-:W-:Y:S01]  /*0aa0*/  @!P3 IMAD.MOV R11, RZ, RZ, -R11 ;  /* 0x000000ffff0bb224 */ /* 0x000fe200078e0a0b */
[----:B------:R-:W-:Y:S01]  /*0ab0*/  @!P5 LOP3.LUT R11, RZ, R18, RZ, 0x33, !PT ;  /* 0x00000012ff0bd212 */ /* 0x000fe200078e33ff */
[----:B------:R-:W-:Y:S01]  /*0ac0*/  @P0 VIADD R14, R14, 0x1 ;  /* 0x000000010e0e0836 */ /* 0x000fe20000000000 */
[----:B0-----:R-:W-:-:S06]  /*0ad0*/  IADD3 R3, R3, 0xffffffe, RZ ;  /* 0x0ffffffe03037810 */ /* 0x001fcc0007ffe0ff */
[----:B------:R-:W0:Y:S01]  /*0ae0*/  F2I.FTZ.U32.TRUNC.NTZ R3, R3 ;  /* 0x0000000300037305 */ /* 0x000e22000021f000 */
[----:B--2---:R-:W-:-:S04]  /*0af0*/  PRMT R28, R7, 0x8880, RZ ;  /* 0x00008880071c7816 */ /* 0x004fc800000000ff */
[----:B------:R-:W-:-:S05]  /*0b00*/  IABS R16, R28 ;  /* 0x0000001c00107213 */ /* 0x000fca0000000000 */
[----:B------:R-:W-:-:S04]  /*0b10*/  IMAD.HI.U32 R21, R21, R16, RZ ;  /* 0x0000001015157227 */ /* 0x000fc800078e00ff */
[----:B------:R-:W-:Y:S02]  /*0b20*/  IMAD R16, R21, R0, R16 ;  /* 0x0000000015107224 */ /* 0x000fe400078e0210 */
[----:B------:R-:W-:-:S03]  /*0b30*/  IMAD.MOV.U32 R0, RZ, RZ, R14 ;  /* 0x000000ffff007224 */ /* 0x000fc600078e000e */
[----:B------:R-:W-:Y:S02]  /*0b40*/  ISETP.GT.U32.AND P5, PT, R25, R16, PT ;  /* 0x000000101900720c */ /* 0x000fe40003fa4070 */
[----:B------:R-:W-:Y:S01]  /*0b50*/  PRMT R7, R7, 0x9991, RZ ;  /* 0x0000999107077816 */ /* 0x000fe200000000ff */
[----:B------:R-:W-:Y:S01]  /*0b60*/  @!P6 IMAD.MOV R0, RZ, RZ, -R0 ;  /* 0x000000ffff00e224 */ /* 0x000fe200078e0a00 */
[----:B------:R-:W-:Y:S02]  /*0b70*/  @!P2 LOP3.LUT R0, RZ, R12, RZ, 0x33, !PT ;  /* 0x0000000cff00a212 */ /* 0x000fe400078e33ff */
[----:B------:R-:W-:Y:S02]  /*0b80*/  IABS R27, R7 ;  /* 0x00000007001b7213 */ /* 0x000fe40000000000 */
[----:B------:R-:W-:-:S03]  /*0b90*/  IABS R12, R24 ;  /* 0x00000018000c7213 */ /* 0x000fc60000000000 */
[----:B------:R-:W-:Y:S01]  /*0ba0*/  IMAD.HI.U32 R22, R22, R27, RZ ;  /* 0x0000001b16167227 */ /* 0x000fe200078e00ff */
[----:B---3--:R-:W-:-:S03]  /*0bb0*/  PRMT R19, R23, 0x8880, RZ ;  /* 0x0000888017137816 */ /* 0x008fc600000000ff */
[----:B------:R-:W-:Y:S02]  /*0bc0*/  IMAD.MOV R12, RZ, RZ, -R12 ;  /* 0x000000ffff0c7224 */ /* 0x000fe400078e0a0c */
[----:B------:R-:W-:Y:S02]  /*0bd0*/  @!P5 IMAD.IADD R16, R16, 0x1, -R25 ;  /* 0x000000011010d824 */ /* 0x000fe400078e0a19 */
[----:B------:R-:W-:Y:S01]  /*0be0*/  IMAD R27, R22, R12, R27 ;  /* 0x0000000c161b7224 */ /* 0x000fe200078e021b */
[----:B------:R-:W-:Y:S02]  /*0bf0*/  IABS R12, R10 ;  /* 0x0000000a000c7213 */ /* 0x000fe40000000000 */
[----:B------:R-:W-:Y:S02]  /*0c00*/  ISETP.GE.U32.AND P3, PT, R16, R25, PT ;  /* 0x000000191000720c */ /* 0x000fe40003f66070 */
[----:B------:R-:W-:Y:S01]  /*0c10*/  IABS R25, R19 ;  /* 0x0000001300197213 */ /* 0x000fe20000000000 */
[----:B0-----:R-:W-:-:S02]  /*0c20*/  IMAD.MOV R16, RZ, RZ, -R3 ;  /* 0x000000ffff107224 */ /* 0x001fc400078e0a03 */
[----:B------:R-:W-:Y:S02]  /*0c30*/  IMAD.MOV R14, RZ, RZ, -R12 ;  /* 0x000000ffff0e7224 */ /* 0x000fe400078e0a0c */
[----:B------:R-:W-:-:S04]  /*0c40*/  IMAD.HI.U32 R12, R2, R25, RZ ;  /* 0x00000019020c7227 */ /* 0x000fc800078e00ff */
[----:B------:R-:W-:Y:S02]  /*0c50*/  IMAD R29, R16, R13, RZ ;  /* 0x0000000d101d7224 */ /* 0x000fe400078e02ff */
[----:B------:R-:W-:-:S04]  /*0c60*/  IMAD.MOV.U32 R2, RZ, RZ, RZ ;  /* 0x000000ffff027224 */ /* 0x000fc800078e00ff */
[----:B------:R-:W-:Y:S01]  /*0c70*/  IMAD.HI.U32 R2, R3, R29, R2 ;  /* 0x0000001d03027227 */ /* 0x000fe200078e0002 */
[----:B------:R-:W-:-:S03]  /*0c80*/  PRMT R3, R23, 0x9991, RZ ;  /* 0x0000999117037816 */ /* 0x000fc600000000ff */
[----:B------:R-:W-:Y:S01]  /*0c90*/  IMAD R25, R12, R14, R25 ;  /* 0x0000000e0c197224 */ /* 0x000fe200078e0219 */
[----:B------:R-:W-:Y:S02]  /*0ca0*/  IABS R14, R6 ;  /* 0x00000006000e7213 */ /* 0x000fe40000000000 */
[----:B------:R-:W-:Y:S02]  /*0cb0*/  IABS R23, R3 ;  /* 0x0000000300177213 */ /* 0x000fe40000000000 */
[----:B------:R-:W-:Y:S01]  /*0cc0*/  ISETP.GT.U32.AND P2, PT, R26, R27, PT ;  /* 0x0000001b1a00720c */ /* 0x000fe20003f44070 */
[----:B------:R-:W-:Y:S02]  /*0cd0*/  IMAD.MOV R16, RZ, RZ, -R14 ;  /* 0x000000ffff107224 */ /* 0x000fe400078e0a0e */
[----:B------:R-:W-:-:S04]  /*0ce0*/  IMAD.HI.U32 R14, R2, R23, RZ ;  /* 0x00000017020e7227 */ /* 0x000fc800078e00ff */
[----:B------:R-:W-:Y:S01]  /*0cf0*/  IMAD R2, R14, R16, R23 ;  /* 0x000000100e027224 */ /* 0x000fe200078e0217 */
[----:B------:R-:W-:-:S04]  /*0d00*/  ISETP.GT.U32.AND P6, PT, R20, R25, PT ;  /* 0x000000191400720c */ /* 0x000fc80003fc4070 */
[----:B------:R-:W-:Y:S01]  /*0d10*/  ISETP.GT.U32.AND P4, PT, R13, R2, PT ;  /* 0x000000020d00720c */ /* 0x000fe20003f84070 */
[----:B------:R-:W-:Y:S01]  /*0d20*/  @!P2 IMAD.IADD R27, R27, 0x1, -R26 ;  /* 0x000000011b1ba824 */ /* 0x000fe200078e0a1a */
[----:B------:R-:W-:-:S04]  /*0d30*/  LOP3.LUT R28, R28, R5, RZ, 0x3c, !PT ;  /* 0x000000051c1c7212 */ /* 0x000fc800078e3cff */
[----:B------:R-:W-:Y:S01]  /*0d40*/  ISETP.GE.U32.AND P1, PT, R27, R26, PT ;  /* 0x0000001a1b00720c */ /* 0x000fe20003f26070 */
[----:B------:R-:W-:Y:S01]  /*0d50*/  @!P2 VIADD R22, R22, 0x1 ;  /* 0x000000011616a836 */ /* 0x000fe20000000000 */
[----:B------:R-:W-:Y:S01]  /*0d60*/  ISETP.GE.AND P0, PT, R28, RZ, PT ;  /* 0x000000ff1c00720c */ /* 0x000fe20003f06270 */
[----:B------:R-:W-:Y:S01]  /*0d70*/  @!P6 IMAD.IADD R25, R25, 0x1, -R20 ;  /* 0x000000011919e824 */ /* 0x000fe200078e0a14 */
[----:B------:R-:W-:-:S03]  /*0d80*/  @!P5 IADD3 R21, R21, 0x1, RZ ;  /* 0x000000011515d810 */ /* 0x000fc60007ffe0ff */
[----:B------:R-:W-:Y:S01]  /*0d90*/  @!P4 IMAD.IADD R2, R2, 0x1, -R13 ;  /* 0x000000010202c824 */ /* 0x000fe200078e0a0d */
[----:B------:R-:W-:Y:S01]  /*0da0*/  ISETP.GE.U32.AND P5, PT, R25, R20, PT ;  /* 0x000000141900720c */ /* 0x000fe20003fa6070 */
[----:B------:R-:W-:-:S04]  /*0db0*/  @P3 VIADD R21, R21, 0x1 ;  /* 0x0000000115153836 */ /* 0x000fc80000000000 */
[----:B------:R-:W-:Y:S01]  /*0dc0*/  @P1 VIADD R22, R22, 0x1 ;  /* 0x0000000116161836 */ /* 0x000fe20000000000 */
[----:B------:R-:W-:Y:S02]  /*0dd0*/  ISETP.GE.U32.AND P1, PT, R2, R13, PT ;  /* 0x0000000d0200720c */ /* 0x000fe40003f26070 */
[----:B------:R-:W-:Y:S01]  /*0de0*/  LOP3.LUT R7, R7, R24, RZ, 0x3c, !PT ;  /* 0x0000001807077212 */ /* 0x000fe200078e3cff */
[----:B------:R-:W-:Y:S02]  /*0df0*/  @!P0 IMAD.MOV R21, RZ, RZ, -R21 ;  /* 0x000000ffff158224 */ /* 0x000fe400078e0a15 */
[----:B------:R-:W-:Y:S01]  /*0e00*/  @!P6 VIADD R12, R12, 0x1 ;  /* 0x000000010c0ce836 */ /* 0x000fe20000000000 */
[----:B------:R-:W-:Y:S01]  /*0e10*/  ISETP.GE.AND P0, PT, R7, RZ, PT ;  /* 0x000000ff0700720c */ /* 0x000fe20003f06270 */
[----:B------:R-:W-:Y:S01]  /*0e20*/  @!P4 VIADD R14, R14, 0x1 ;  /* 0x000000010e0ec836 */ /* 0x000fe20000000000 */
[----:B------:R-:W-:Y:S02]  /*0e30*/  PRMT R16, R17, 0x7770, RZ ;  /* 0x0000777011107816 */ /* 0x000fe400000000ff */
[----:B------:R-:W-:-:S02]  /*0e40*/  LOP3.LUT R19, R19, R10, RZ, 0x3c, !PT ;  /* 0x0000000a13137212 */ /* 0x000fc400078e3cff */
[----:B------:R-:W-:Y:S02]  /*0e50*/  LOP3.LUT R3, R3, R6, RZ, 0x3c, !PT ;  /* 0x0000000603037212 */ /* 0x000fe400078e3cff */
[C---:B------:R-:W-:Y:S02]  /*0e60*/  PRMT R7, R4.reuse, 0x7770, RZ ;  /* 0x0000777004077816 */ /* 0x040fe400000000ff */
[----:B------:R-:W-:Y:S02]  /*0e70*/  PRMT R17, R17, 0x7771, RZ ;  /* 0x0000777111117816 */ /* 0x000fe400000000ff */
[----:B------:R-:W-:Y:S01]  /*0e80*/  PRMT R4, R4, 0x7771, RZ ;  /* 0x0000777104047816 */ /* 0x000fe200000000ff */
[----:B------:R-:W-:Y:S01]  /*0e90*/  @P1 VIADD R14, R14, 0x1 ;  /* 0x000000010e0e1836 */ /* 0x000fe20000000000 */
[----:B------:R-:W-:Y:S02]  /*0ea0*/  @P5 IADD3 R12, R12, 0x1, RZ ;  /* 0x000000010c0c5810 */ /* 0x000fe40007ffe0ff */
[----:B------:R-:W-:-:S02]  /*0eb0*/  ISETP.GE.AND P6, PT, R19, RZ, PT ;  /* 0x000000ff1300720c */ /* 0x000fc40003fc6270 */
[----:B------:R-:W-:Y:S02]  /*0ec0*/  ISETP.GE.AND P5, PT, R3, RZ, PT ;  /* 0x000000ff0300720c */ /* 0x000fe40003fa6270 */
[----:B------:R-:W-:Y:S02]  /*0ed0*/  ISETP.NE.AND P3, PT, R16, RZ, PT ;  /* 0x000000ff1000720c */ /* 0x000fe40003f65270 */
[----:B------:R-:W-:Y:S02]  /*0ee0*/  ISETP.NE.AND P2, PT, R17, RZ, PT ;  /* 0x000000ff1100720c */ /* 0x000fe40003f45270 */
[----:B------:R-:W-:Y:S02]  /*0ef0*/  ISETP.NE.AND P4, PT, R7, RZ, PT ;  /* 0x000000ff0700720c */ /* 0x000fe40003f85270 */
[----:B------:R-:W-:Y:S01]  /*0f00*/  ISETP.NE.AND P1, PT, R4, RZ, PT ;  /* 0x000000ff0400720c */ /* 0x000fe20003f25270 */
[----:B------:R-:W-:-:S04]  /*0f10*/  UIADD3 UR5, UP0, UR4, UR6, URZ ;  /* 0x0000000604057290 */ /* 0x000fc8000ff1e03f */
[----:B------:R-:W-:Y:S01]  /*0f20*/  UIADD3.X UR6, URZ, UR7, URZ, UP0, !UPT ;  /* 0x000000073f067290 */ /* 0x000fe200087fe43f */
[----:B------:R-:W-:Y:S01]  /*0f30*/  @!P0 IMAD.MOV R22, RZ, RZ, -R22 ;  /* 0x000000ffff168224 */ /* 0x000fe200078e0a16 */
[----:B------:R-:W-:Y:S01]  /*0f40*/  @!P3 LOP3.LUT R21, RZ, R5, RZ, 0x33, !PT ;  /* 0x00000005ff15b212 */ /* 0x000fe200078e33ff */
[----:B------:R-:W-:Y:S01]  /*0f50*/  @!P6 IMAD.MOV R12, RZ, RZ, -R12 ;  /* 0x000000ffff0ce224 */ /* 0x000fe200078e0a0c */
[----:B------:R-:W-:Y:S01]  /*0f60*/  @!P2 LOP3.LUT R22, RZ, R24, RZ, 0x33, !PT ;  /* 0x00000018ff16a212 */ /* 0x000fe200078e33ff */
[----:B------:R-:W-:Y:S01]  /*0f70*/  @!P5 IMAD.MOV R14, RZ, RZ, -R14 ;  /* 0x000000ffff0ed224 */ /* 0x000fe200078e0a0e */
[----:B------:R-:W-:Y:S01]  /*0f80*/  @!P4 LOP3.LUT R12, RZ, R10, RZ, 0x33, !PT ;  /* 0x0000000aff0cc212 */ /* 0x000fe200078e33ff */
[----:B------:R-:W-:Y:S01]  /*0f90*/  IMAD.U32 R2, RZ, RZ, UR5 ;  /* 0x00000005ff027e24 */ /* 0x000fe2000f8e00ff */
[----:B------:R-:W-:Y:S01]  /*0fa0*/  @!P1 LOP3.LUT R14, RZ, R6, RZ, 0x33, !PT ;  /* 0x00000006ff0e9212 */ /* 0x000fe200078e33ff */
[----:B------:R-:W-:Y:S01]  /*0fb0*/  IMAD.U32 R3, RZ, RZ, UR6 ;  /* 0x00000006ff037e24 */ /* 0x000fe2000f8e00ff */
[----:B------:R-:W-:-:S02]  /*0fc0*/  PRMT R9, R9, 0x7604, R8 ;  /* 0x0000760409097816 */ /* 0x000fc40000000008 */
[----:B------:R-:W-:Y:S01]  /*0fd0*/  PRMT R11, R0, 0x7604, R11 ;  /* 0x00007604000b7816 */ /* 0x000fe2000000000b */
[----:B------:R-:W-:Y:S01]  /*0fe0*/  IMAD.WIDE R2, R15, 0x2, R2 ;  /* 0x000000020f027825 */ /* 0x000fe200078e0202 */
[----:B------:R-:W-:Y:S02]  /*0ff0*/  PRMT R21, R22, 0x7604, R21 ;  /* 0x0000760416157816 */ /* 0x000fe40000000015 */
[----:B------:R-:W-:Y:S02]  /*1000*/  PRMT R5, R14, 0x7604, R12 ;  /* 0x000076040e057816 */ /* 0x000fe4000000000c */
[----:B------:R-:W-:Y:S04]  /*1010*/  STG.E.U16 desc[UR8][R2.64], R9 ;  /* 0x0000000902007986 */ /* 0x000fe8000c101508 */
[----:B------:R-:W-:Y:S04]  /*1020*/  STG.E.U16 desc[UR8][R2.64+0x100], R11 ;  /* 0x0001000b02007986 */ /* 0x000fe8000c101508 */
[----:B------:R-:W-:Y:S04]  /*1030*/  STG.E.U16 desc[UR8][R2.64+0x200], R21 ;  /* 0x0002001502007986 */ /* 0x000fe8000c101508 */
[----:B------:R-:W-:Y:S01]  /*1040*/  STG.E.U16 desc[UR8][R2.64+0x300], R5 ;  /* 0x0003000502007986 */ /* 0x000fe2000c101508 */
[----:B------:R-:W-:Y:S05]  /*1050*/  EXIT ;  /* 0x000000000000794d */ /* 0x000fea0003800000 */
.L_x_19057:
[----:B------:R-:W0:Y:S01]  /*1060*/  S2R R3, SR_TID.X ;  /* 0x0000000000037919 */ /* 0x000e220000002100 */
[----:B------:R-:W-:Y:S02]  /*1070*/  PRMT R2, RZ, 0x7610, R2 ;  /* 0x00007610ff027816 */ /* 0x000fe40000000002 */
[----:B0-----:R-:W-:Y:S02]  /*1080*/  ISETP.GE.AND P0, PT, R3, R0, PT ;  /* 0x000000000300720c */ /* 0x001fe40003f06270 */
[----:B------:R-:W-:-:S11]  /*1090*/  MOV R11, R3 ;  /* 0x00000003000b7202 */ /* 0x000fd60000000f00 */
[C---:B------:R-:W-:Y:S01]  /*10a0*/  @!P0 VIADD R25, R11.reuse, UR4 ;  /* 0x000000040b198c36 */ /* 0x040fe20008000000 */
[----:B------:R-:W0:Y:S01]  /*10b0*/  @!P0 LDC.64 R18, c[0x0][0x220] ;  /* 0x00008800ff128b82 */ /* 0x000e220000000a00 */
[----:B------:R-:W-:-:S05]  /*10c0*/  @!P0 VIADD R11, R11, 0x80 ;  /* 0x000000800b0b8836 */ /* 0x000fca0000000000 */
[C---:B------:R-:W-:Y:S02]  /*10d0*/  ISETP.GE.AND P2, PT, R11.reuse, R0, PT ;  /* 0x000000000b00720c */ /* 0x040fe40003f46270 */
[----:B------:R-:W1:Y:S11]  /*10e0*/  @!P0 LDC.64 R4, c[0x0][0x228] ;  /* 0x00008a00ff048b82 */ /* 0x000e760000000a00 */
[C---:B------:R-:W-:Y:S01]  /*10f0*/  @!P2 VIADD R21, R11.reuse, UR4 ;  /* 0x000000040b15ac36 */ /* 0x040fe20008000000 */
[----:B------:R-:W2:Y:S01]  /*1100*/  @!P2 LDC.64 R14, c[0x0][0x220] ;  /* 0x00008800ff0eab82 */ /* 0x000ea20000000a00 */
[----:B------:R-:W-:Y:S01]  /*1110*/  @!P2 VIADD R11, R11, 0x80 ;  /* 0x000000800b0ba836 */ /* 0x000fe20000000000 */
[----:B0-----:R-:W-:-:S04]  /*1120*/  @!P0 IADD3 R18, P3, R25, R18, RZ ;  /* 0x0000001219128210 */ /* 0x001fc80007f7e0ff */
[----:B------:R-:W-:Y:S02]  /*1130*/  ISETP.GE.AND P1, PT, R11, R0, PT ;  /* 0x000000000b00720c */ /* 0x000fe40003f26270 */
[----:B------:R-:W0:Y:S01]  /*1140*/  @!P2 LDC.64 R12, c[0x0][0x228] ;  /* 0x00008a00ff0cab82 */ /* 0x000e220000000a00 */
[----:B------:R-:W-:Y:S01]  /*1150*/  @!P0 IMAD.X R19, RZ, RZ, R19, P3 ;  /* 0x000000ffff138224 */ /* 0x000fe200018e0613 */
[----:B-1----:R-:W-:Y:S01]  /*1160*/  @!P0 IADD3 R24, P3, R25, R4, RZ ;  /* 0x0000000419188210 */ /* 0x002fe20007f7e0ff */
[----:B------:R-:W-:-:S03]  /*1170*/  IMAD.MOV.U32 R6, RZ, RZ, RZ ;  /* 0x000000ffff067224 */ /* 0x000fc600078e00ff */
[----:B------:R-:W5:Y:S01]  /*1180*/  @!P0 LDG.E.U8 R2, desc[UR8][R18.64] ;  /* 0x0000000812028981 */ /* 0x000f62000c1e1100 */
[----:B------:R-:W-:Y:S02]  /*1190*/  PRMT R4, RZ, 0x7610, R4 ;  /* 0x00007610ff047816 */ /* 0x000fe40000000004 */
[----:B------:R-:W-:Y:S02]  /*11a0*/  @!P0 IADD3.X R25, RZ, R5, RZ, P3, !PT ;  /* 0x00000005ff198210 */ /* 0x000fe40001ffe4ff */
[----:B------:R-:W1:Y:S01]  /*11b0*/  @!P1 LDC.64 R8, c[0x0][0x220] ;  /* 0x00008800ff089b82 */ /* 0x000e620000000a00 */
[C---:B------:R-:W-:Y:S02]  /*11c0*/  @!P1 VIADD R7, R11.reuse, UR4 ;  /* 0x000000040b079c36 */ /* 0x040fe40008000000 */
[----:B------:R-:W-:Y:S01]  /*11d0*/  @!P1 VIADD R11, R11, 0x80 ;  /* 0x000000800b0b9836 */ /* 0x000fe20000000000 */
[----:B------:R3:W5:Y:S01]  /*11e0*/  @!P0 LDG.E.U8 R4, desc[UR8][R24.64] ;  /* 0x0000000818048981 */ /* 0x000762000c1e1100 */
[----:B--2---:R-:W-:-:S03]  /*11f0*/  @!P2 IADD3 R14, P4, R21, R14, RZ ;  /* 0x0000000e150ea210 */ /* 0x004fc60007f9e0ff */
[----:B------:R-:W-:Y:S01]  /*1200*/  ISETP.GE.AND P3, PT, R11, R0, PT ;  /* 0x000000000b00720c */ /* 0x000fe20003f66270 */
[----:B------:R-:W-:Y:S01]  /*1210*/  IMAD.MOV.U32 R5, RZ, RZ, RZ ;  /* 0x000000ffff057224 */ /* 0x000fe200078e00ff */
[----:B------:R-:W2:Y:S01]  /*1220*/  @!P1 LDC.64 R16, c[0x0][0x228] ;  /* 0x00008a00ff109b82 */ /* 0x000ea20000000a00 */
[----:B0-----:R-:W-:Y:S01]  /*1230*/  @!P2 IADD3 R12, P5, R21, R12, RZ ;  /* 0x0000000c150ca210 */ /* 0x001fe20007fbe0ff */
[----:B------:R-:W-:-:S04]  /*1240*/  @!P2 IMAD.X R15, RZ, RZ, R15, P4 ;  /* 0x000000ffff0fa224 */ /* 0x000fc800020e060f */
[----:B------:R-:W-:Y:S01]  /*1250*/  @!P2 IMAD.X R13, RZ, RZ, R13, P5 ;  /* 0x000000ffff0da224 */ /* 0x000fe200028e060d */
[----:B------:R-:W5:Y:S04]  /*1260*/  @!P2 LDG.E.S8 R5, desc[UR8][R14.64] ;  /* 0x000000080e05a981 */ /* 0x000f68000c1e1300 */
[----:B---3--:R-:W-:Y:S01]  /*1270*/  @!P3 VIADD R25, R11, UR4 ;  /* 0x000000040b19bc36 */ /* 0x008fe20008000000 */
[----:B------:R-:W0:Y:S01]  /*1280*/  @!P3 LDC.64 R18, c[0x0][0x228] ;  /* 0x00008a00ff12bb82 */ /* 0x000e220000000a00 */
[----:B------:R3:W5:Y:S01]  /*1290*/  @!P2 LDG.E.S8 R6, desc[UR8][R12.64] ;  /* 0x000000080c06a981 */ /* 0x000762000c1e1300 */
[----:B-1----:R-:W-:Y:S01]  /*12a0*/  @!P1 IADD3 R20, P2, R7, R8, RZ ;  /* 0x0000000807149210 */ /* 0x002fe20007f5e0ff */
[----:B------:R-:W-:-:S04]  /*12b0*/  @!P3 VIADD R11, R11, 0x80 ;  /* 0x000000800b0bb836 */ /* 0x000fc80000000000 */
[----:B------:R-:W-:Y:S01]  /*12c0*/  @!P1 IMAD.X R21, RZ, RZ, R9, P2 ;  /* 0x000000ffff159224 */ /* 0x000fe200010e0609 */
[----:B------:R-:W-:Y:S01]  /*12d0*/  ISETP.GE.AND P2, PT, R11, R0, PT ;  /* 0x000000000b00720c */ /* 0x000fe20003f46270 */
[----:B------:R-:W1:Y:S01]  /*12e0*/  @!P3 LDC.64 R22, c[0x0][0x220] ;  /* 0x00008800ff16bb82 */ /* 0x000e620000000a00 */
[----:B--2---:R-:W-:Y:S01]  /*12f0*/  @!P1 IADD3 R16, P4, R7, R16, RZ ;  /* 0x0000001007109210 */ /* 0x004fe20007f9e0ff */
[----:B------:R-:W-:Y:S01]  /*1300*/  HFMA2.MMA R7, -RZ, RZ, 0, 0 ;  /* 0x00000000ff077435 */ /* 0x000fe200000001ff */
[----:B------:R-:W-:-:S09]  /*1310*/  CS2R R8, SRZ ;  /* 0x0000000000087805 */ /* 0x000fd2000001ff00 */
[----:B---3--:R-:W2:Y:S01]  /*1320*/  @!P2 LDC.64 R12, c[0x0][0x220] ;  /* 0x00008800ff0cab82 */ /* 0x008ea20000000a00 */
[----:B------:R-:W-:Y:S01]  /*1330*/  @!P1 IMAD.X R17, RZ, RZ, R17, P4 ;  /* 0x000000ffff119224 */ /* 0x000fe200020e0611 */
[----:B------:R3:W5:Y:S04]  /*1340*/  @!P1 LDG.E.S8 R7, desc[UR8][R20.64] ;  /* 0x0000000814079981 */ /* 0x000768000c1e1300 */
[----:B------:R2:W5:Y:S02]  /*1350*/  @!P1 LDG.E.S8 R8, desc[UR8][R16.64] ;  /* 0x0000000810089981 */ /* 0x000564000c1e1300 */
[----:B------:R-:W4:Y:S01]  /*1360*/  @!P2 LDC.64 R14, c[0x0][0x228] ;  /* 0x00008a00ff0eab82 */ /* 0x000f220000000a00 */
[----:B0-----:R-:W-:Y:S01]  /*1370*/  @!P3 IADD3 R18, P1, R25, R18, RZ ;  /* 0x000000121912b210 */ /* 0x001fe20007f3e0ff */
[----:B---3--:R-:W-:Y:S01]  /*1380*/  @!P2 VIADD R21, R11, UR4 ;  /* 0x000000040b15ac36 */ /* 0x008fe20008000000 */
[----:B-1----:R-:W-:Y:S01]  /*1390*/  @!P3 IADD3 R22, P4, R25, R22, RZ ;  /* 0x000000161916b210 */ /* 0x002fe20007f9e0ff */
[----:B------:R-:W-:-:S02]  /*13a0*/  @!P2 VIADD R11, R11, 0x80 ;  /* 0x000000800b0ba836 */ /* 0x000fc40000000000 */
[----:B------:R-:W-:Y:S02]  /*13b0*/  @!P3 IMAD.X R19, RZ, RZ, R19, P1 ;  /* 0x000000ffff13b224 */ /* 0x000fe400008e0613 */
[----:B------:R-:W-:Y:S01]  /*13c0*/  IMAD.MOV.U32 R10, RZ, RZ, RZ ;  /* 0x000000ffff0a7224 */ /* 0x000fe200078e00ff */
[----:B------:R-:W-:Y:S01]  /*13d0*/  ISETP.GE.AND P1, PT, R11, R0, PT ;  /* 0x000000000b00720c */ /* 0x000fe20003f26270 */
[----:B------:R-:W-:-:S04]  /*13e0*/  @!P3 IMAD.X R23, RZ, RZ, R23, P4 ;  /* 0x000000ffff17b224 */ /* 0x000fc800020e0617 */
[----:B------:R0:W5:Y:S04]  /*13f0*/  @!P3 LDG.E.S8 R10, desc[UR8][R18.64] ;  /* 0x00000008120ab981 */ /* 0x000168000c1e1300 */
[----:B------:R1:W5:Y:S01]  /*1400*/  @!P3 LDG.E.S8 R9, desc[UR8][R22.64] ;  /* 0x000000081609b981 */ /* 0x000362000c1e1300 */
[C---:B--2---:R-:W-:Y:S02]  /*1410*/  @!P2 IADD3 R16, P3, R21.reuse, R12, RZ ;  /* 0x0000000c1510a210 */ /* 0x044fe40007f7e0ff */
[----:B----4-:R-:W-:-:S03]  /*1420*/  @!P2 IADD3 R12, P4, R21, R14, RZ ;  /* 0x0000000e150ca210 */ /* 0x010fc60007f9e0ff */
[----:B------:R-:W-:Y:S01]  /*1430*/  @!P2 IMAD.X R17, RZ, RZ, R13, P3 ;  /* 0x000000ffff11a224 */ /* 0x000fe200018e060d */
[----:B0-----:R-:W0:Y:S01]  /*1440*/  @!P1 LDC.64 R18, c[0x0][0x228] ;  /* 0x00008a00ff129b82 */ /* 0x001e220000000a00 */
[----:B------:R-:W-:-:S07]  /*1450*/  @!P2 IADD3.X R13, RZ, R15, RZ, P4, !PT ;  /* 0x0000000fff0da210 */ /* 0x000fce00027fe4ff */
[----:B------:R-:W2:Y:S01]  /*1460*/  @!P1 LDC.64 R14, c[0x0][0x220] ;  /* 0x00008800ff0e9b82 */ /* 0x000ea20000000a00 */
[----:B------:R-:W-:Y:S01]  /*1470*/  CS2R R20, SRZ ;  /* 0x0000000000147805 */ /* 0x000fe2000001ff00 */
[C---:B-1----:R-:W-:Y:S02]  /*1480*/  @!P1 VIADD R23, R11.reuse, UR4 ;  /* 0x000000040b179c36 */ /* 0x042fe40008000000 */
[----:B------:R-:W-:-:S03]  /*1490*/  @!P1 VIADD R11, R11, 0x80 ;  /* 0x000000800b0b9836 */ /* 0x000fc60000000000 */
[----:B------:R-:W5:Y:S04]  /*14a0*/  @!P2 LDG.E.S8 R20, desc[UR8][R16.64] ;  /* 0x000000081014a981 */ /* 0x000f68000c1e1300 */
[----:B------:R1:W5:Y:S01]  /*14b0*/  @!P2 LDG.E.S8 R21, desc[UR8][R12.64] ;  /* 0x000000080c15a981 */ /* 0x000362000c1e1300 */
[----:B--2---:R-:W-:-:S05]  /*14c0*/  @!P1 IADD3 R14, P2, R23, R14, RZ ;  /* 0x0000000e170e9210 */ /* 0x004fca0007f5e0ff */
[----:B------:R-:W-:Y:S01]  /*14d0*/  @!P1 IMAD.X R15, RZ, RZ, R15, P2 ;  /* 0x000000ffff0f9224 */ /* 0x000fe200010e060f */
[----:B------:R-:W-:-:S13]  /*14e0*/  ISETP.GE.AND P2, PT, R11, R0, PT ;  /* 0x000000000b00720c */ /* 0x000fda0003f46270 */
[----:B-1----:R-:W1:Y:S01]  /*14f0*/  @!P2 LDC.64 R12, c[0x0][0x220] ;  /* 0x00008800ff0cab82 */ /* 0x002e620000000a00 */
[----:B0-----:R-:W-:Y:S02]  /*1500*/  @!P1 IADD3 R18, P3, R23, R18, RZ ;  /* 0x0000001217129210 */ /* 0x001fe40007f7e0ff */
[----:B------:R-:W-:Y:S01]  /*1510*/  CS2R R22, SRZ ;  /* 0x0000000000167805 */ /* 0x000fe2000001ff00 */
[----:B------:R-:W-:Y:S02]  /*1520*/  @!P2 VIADD R25, R11, UR4 ;  /* 0x000000040b19ac36 */ /* 0x000fe40008000000 */
[----:B------:R-:W-:-:S03]  /*1530*/  @!P1 IMAD.X R19, RZ, RZ, R19, P3 ;  /* 0x000000ffff139224 */ /* 0x000fc600018e0613 */
[----:B------:R0:W5:Y:S04]  /*1540*/  @!P1 LDG.E.S8 R22, desc[UR8][R14.64] ;  /* 0x000000080e169981 */ /* 0x000168000c1e1300 */
[----:B------:R2:W5:Y:S01]  /*1550*/  @!P1 LDG.E.S8 R23, desc[UR8][R18.64] ;  /* 0x0000000812179981 */ /* 0x000562000c1e1300 */
[----:B-1----:R-:W-:-:S05]  /*1560*/  @!P2 IADD3 R16, P1, R25, R12, RZ ;  /* 0x0000000c1910a210 */ /* 0x002fca0007f3e0ff */
[----:B------:R-:W-:Y:S02]  /*1570*/  @!P2 IMAD.X R17, RZ, RZ, R13, P1 ;  /* 0x000000ffff11a224 */ /* 0x000fe400008e060d */
[----:B------:R-:W1:Y:S01]  /*1580*/  @!P2 LDC.64 R12, c[0x0][0x228] ;  /* 0x00008a00ff0cab82 */ /* 0x000e620000000a00 */
[----:B------:R-:W-:Y:S01]  /*1590*/  @!P2 VIADD R11, R11, 0x80 ;  /* 0x000000800b0ba836 */ /* 0x000fe20000000000 */
[----:B-1----:R-:W-:-:S04]  /*15a0*/  @!P2 IADD3 R12, P1, R25, R12, RZ ;  /* 0x0000000c190ca210 */ /* 0x002fc80007f3e0ff */
[----:B------:R-:W-:Y:S02]  /*15b0*/  @!P2 IADD3.X R13, RZ, R13, RZ, P1, !PT ;  /* 0x0000000dff0da210 */ /* 0x000fe40000ffe4ff */
[----:B------:R-:W-:-:S13]  /*15c0*/  ISETP.GE.AND P1, PT, R11, R0, PT ;  /* 0x000000000b00720c */ /* 0x000fda0003f26270 */
[----:B0-----:R-:W2:Y:S01]  /*15d0*/  @!P1 LDC.64 R14, c[0x0][0x220] ;  /* 0x00008800ff0e9b82 */ /* 0x001ea20000000a00 */
[----:B------:R-:W-:Y:S02]  /*15e0*/  IMAD.MOV.U32 R24, RZ, RZ, RZ ;  /* 0x000000ffff187224 */ /* 0x000fe400078e00ff */
[----:B------:R-:W-:Y:S02]  /*15f0*/  IMAD.MOV.U32 R25, RZ, RZ, RZ ;  /* 0x000000ffff197224 */ /* 0x000fe400078e00ff */
[----:B------:R-:W-:Y:S02]  /*1600*/  @!P1 VIADD R27, R11, UR4 ;  /* 0x000000040b1b9c36 */ /* 0x000fe40008000000 */
[----:B------:R0:W5:Y:S04]  /*1610*/  @!P2 LDG.E.S8 R24, desc[UR8][R16.64] ;  /* 0x000000081018a981 */ /* 0x000168000c1e1300 */
[----:B------:R1:W5:Y:S01]  /*1620*/  @!P2 LDG.E.S8 R25, desc[UR8][R12.64] ;  /* 0x000000080c19a981 */ /* 0x000362000c1e1300 */
[----:B--2---:R-:W-:-:S05]  /*1630*/  @!P1 IADD3 R18, P2, R27, R14, RZ ;  /* 0x0000000e1b129210 */ /* 0x004fca0007f5e0ff */
[----:B------:R-:W-:Y:S02]  /*1640*/  @!P1 IMAD.X R19, RZ, RZ, R15, P2 ;  /* 0x000000ffff139224 */ /* 0x000fe400010e060f */
[----:B------:R-:W2:Y:S01]  /*1650*/  @!P1 LDC.64 R14, c[0x0][0x228] ;  /* 0x00008a00ff0e9b82 */ /* 0x000ea20000000a00 */
[----:B------:R-:W-:Y:S02]  /*1660*/  IMAD.MOV.U32 R11, RZ, RZ, RZ ;  /* 0x000000ffff0b7224 */ /* 0x000fe400078e00ff */
[----:B0-----:R-:W-:-:S04]  /*1670*/  IMAD.MOV.U32 R16, RZ, RZ, RZ ;  /* 0x000000ffff107224 */ /* 0x001fc800078e00ff */
[----:B------:R1:W5:Y:S01]  /*1680*/  @!P1 LDG.E.S8 R11, desc[UR8][R18.64] ;  /* 0x00000008120b9981 */ /* 0x000362000c1e1300 */
[----:B--2---:R-:W-:-:S05]  /*1690*/  @!P1 IADD3 R14, P2, R27, R14, RZ ;  /* 0x0000000e1b0e9210 */ /* 0x004fca0007f5e0ff */
[----:B------:R-:W-:-:S05]  /*16a0*/  @!P1 IMAD.X R15, RZ, RZ, R15, P2 ;  /* 0x000000ffff0f9224 */ /* 0x000fca00010e060f */
[----:B------:R1:W5:Y:S01]  /*16b0*/  @!P1 LDG.E.S8 R16, desc[UR8][R14.64] ;  /* 0x000000080e109981 */ /* 0x000362000c1e1300 */
[----:B------:R-:W-:Y:S04]  /*16c0*/  BSSY B0, `(.L_x_19058) ;  /* 0x000001e000007945 */ /* 0x000fe80003800000 */
[----:B------:R-:W-:Y:S05]  /*16d0*/  @P0 BRA `(.L_x_19059) ;  /* 0x0000000000700947 */ /* 0x000fea0003800000 */
[----:B-----5:R-:W-:Y:S02]  /*16e0*/  LOP3.LUT R4, R4, 0xffff, RZ, 0xc0, !PT ;  /* 0x0000ffff04047812 */ /* 0x020fe400078ec0ff */
[----:B------:R-:W-:Y:S02]  /*16f0*/  LOP3.LUT R2, R2, 0xffff, RZ, 0xc0, !PT ;  /* 0x0000ffff02027812 */ /* 0x000fe400078ec0ff */
[----:B------:R-:W-:-:S04]  /*1700*/  PRMT R4, R4, 0x8880, RZ ;  /* 0x0000888004047816 */ /* 0x000fc800000000ff */
[----:B-1----:R-:W-:-:S04]  /*1710*/  IABS R14, R4 ;  /* 0x00000004000e7213 */ /* 0x002fc80000000000 */
        /* <DEDUP_REMOVED lines=8> */
[----:B------:R-:W-:Y:S02]  /*17a0*/  PRMT R13, R2, 0x8880, RZ ;  /* 0x00008880020d7816 */ /* 0x000fe400000000ff */
        /* <DEDUP_REMOVED lines=15> */
.L_x_19059:
[----:B------:R-:W-:Y:S05]  /*18a0*/  BSYNC B0 ;  /* 0x0000000000007941 */ /* 0x000fea0003800000 */
.L_x_19058:
[----:B-1----:R-:W-:Y:S01]  /*18b0*/  IADD3 R15, R3, 0x80, RZ ;  /* 0x00000080030f7810 */ /* 0x002fe20007ffe0ff */
[----:B------:R-:W-:Y:S03]  /*18c0*/  BSSY B0, `(.L_x_19060) ;  /* 0x000001b000007945 */ /* 0x000fe60003800000 */
[----:B------:R-:W-:-:S13]  /*18d0*/  ISETP.GE.AND P1, PT, R15, R0, PT ;  /* 0x000000000f00720c */ /* 0x000fda0003f26270 */
[----:B------:R-:W-:Y:S05]  /*18e0*/  @P1 BRA `(.L_x_19061) ;  /* 0x0000000000601947 */ /* 0x000fea0003800000 */
[-C--:B-----5:R-:W-:Y:S02]  /*18f0*/  IABS R4, R6.reuse ;  /* 0x0000000600047213 */ /* 0x0a0fe40000000000 */
        /* <DEDUP_REMOVED lines=8> */
[----:B------:R-:W-:-:S04]  /*1980*/  IMAD R17, R17, R4, RZ ;  /* 0x0000000411117224 */ /* 0x000fc800078e02ff */
[----:B------:R-:W-:Y:S01]  /*1990*/  IMAD.HI.U32 R13, R13, R17, R12 ;  /* 0x000000110d0d7227 */ /* 0x000fe200078e000c */
[----:B------:R-:W-:Y:S02]  /*19a0*/  IABS R17, R5 ;  /* 0x0000000500117213 */ /* 0x000fe40000000000 */
[----:B------:R-:W-:-:S03]  /*19b0*/  LOP3.LUT R5, R5, R6, RZ, 0x3c, !PT ;  /* 0x0000000605057212 */ /* 0x000fc600078e3cff */
        /* <DEDUP_REMOVED lines=11> */
.L_x_19061:
[----:B------:R-:W-:Y:S05]  /*1a70*/  BSYNC B0 ;  /* 0x0000000000007941 */ /* 0x000fea0003800000 */
.L_x_19060:
[----:B-----5:R-:W-:Y:S01]  /*1a80*/  VIADD R5, R3, 0x100 ;  /* 0x0000010003057836 */ /* 0x020fe20000000000 */
        /* <DEDUP_REMOVED lines=27> */
.L_x_19063:
[----:B------:R-:W-:Y:S05]  /*1c40*/  BSYNC B0 ;  /* 0x0000000000007941 */ /* 0x000fea0003800000 */
.L_x_19062:
[----:B------:R-:W-:Y:S01]  /*1c50*/  VIADD R5, R3, 0x180 ;  /* 0x0000018003057836 */ /* 0x000fe20000000000 */
[----:B------:R-:W-:Y:S04]  /*1c60*/  BSSY B0, `(.L_x_19064) ;  /* 0x000001b000007945 */ /* 0x000fe80003800000 */
[----:B------:R-:W-:-:S13]  /*1c70*/  ISETP.GE.AND P1, PT, R5, R0, PT ;  /* 0x000000000500720c */ /* 0x000fda0003f26270 */
[----:B------:R-:W-:Y:S05]  /*1c80*/  @P1 BRA `(.L_x_19065) ;  /* 0x0000000000601947 */ /* 0x000fea0003800000 */
[-C--:B------:R-:W-:Y:S02]  /*1c90*/  IABS R6, R10.reuse ;  /* 0x0000000a00067213 */ /* 0x080fe40000000000 */
[-C--:B------:R-:W-:Y:S02]  /*1ca0*/  IABS R8, R10.reuse ;  /* 0x0000000a00087213 */ /* 0x080fe40000000000 */
[----:B------:R-:W0:Y:S01]  /*1cb0*/  I2F.RP R7, R6 ;  /* 0x0000000600077306 */ /* 0x000e220000209400 */
[----:B------:R-:W-:Y:S02]  /*1cc0*/  IABS R14, R9 ;  /* 0x00000009000e7213 */ /* 0x000fe40000000000 */
        /* <DEDUP_REMOVED lines=20> */
.L_x_19065:
[----:B------:R-:W-:Y:S05]  /*1e10*/  BSYNC B0 ;  /* 0x0000000000007941 */ /* 0x000fea0003800000 */
.L_x_19064:
[----:B------:R-:W0:Y:S01]  /*1e20*/  @!P0 LDC.64 R4, c[0x0][0x218] ;  /* 0x00008600ff048b82 */ /* 0x000e220000000a00 */
[C---:B------:R-:W-:Y:S01]  /*1e30*/  VIADD R7, R3.reuse, 0x200 ;  /* 0x0000020003077836 */ /* 0x040fe20000000000 */
[----:B------:R-:W-:Y:S01]  /*1e40*/  BSSY B0, `(.L_x_19066) ;  /* 0x0000025000007945 */ /* 0x000fe20003800000 */
[C---:B------:R-:W-:Y:S02]  /*1e50*/  VIADD R9, R3.reuse, 0x280 ;  /* 0x0000028003097836 */ /* 0x040fe40000000000 */
[----:B------:R-:W-:Y:S01]  /*1e60*/  VIADD R17, R3, 0x380 ;  /* 0x0000038003117836 */ /* 0x000fe20000000000 */
[-C--:B------:R-:W-:Y:S01]  /*1e70*/  ISETP.GE.AND P4, PT, R7, R0.reuse, PT ;  /* 0x000000000700720c */ /* 0x080fe20003f86270 */
[----:B------:R-:W-:Y:S01]  /*1e80*/  VIADD R7, R3, 0x300 ;  /* 0x0000030003077836 */ /* 0x000fe20000000000 */
[-C--:B------:R-:W-:Y:S01]  /*1e90*/  ISETP.GE.AND P3, PT, R9, R0.reuse, PT ;  /* 0x000000000900720c */ /* 0x080fe20003f66270 */
[----:B------:R-:W-:Y:S01]  /*1ea0*/  @!P0 VIADD R9, R3, UR4 ;  /* 0x0000000403098c36 */ /* 0x000fe20008000000 */
[----:B------:R-:W-:-:S02]  /*1eb0*/  ISETP.GE.AND P2, PT, R17, R0, PT ;  /* 0x000000001100720c */ /* 0x000fc40003f46270 */
[----:B------:R-:W-:Y:S02]  /*1ec0*/  ISETP.GE.AND P1, PT, R7, R0, PT ;  /* 0x000000000700720c */ /* 0x000fe40003f26270 */
[----:B0-----:R-:W-:-:S04]  /*1ed0*/  @!P0 IADD3 R4, P5, R9, R4, RZ ;  /* 0x0000000409048210 */ /* 0x001fc80007fbe0ff */
[----:B------:R-:W-:Y:S01]  /*1ee0*/  @!P0 IADD3.X R5, RZ, R5, RZ, P5, !PT ;  /* 0x00000005ff058210 */ /* 0x000fe20002ffe4ff */
[----:B------:R-:W-:Y:S08]  /*1ef0*/  @P4 BRA `(.L_x_19067) ;  /* 0x0000000000644947 */ /* 0x000ff00003800000 */
        /* <DEDUP_REMOVED lines=12> */
[----:B------:R-:W-:-:S03]  /*1fc0*/  ISETP.GE.AND P5, PT, R20, RZ, PT ;  /* 0x000000ff1400720c */ /* 0x000fc60003fa6270 */
        /* <DEDUP_REMOVED lines=12> */
.L_x_19067:
[----:B------:R-:W-:Y:S05]  /*2090*/  BSYNC B0 ;  /* 0x0000000000007941 */ /* 0x000fea0003800000 */
.L_x_19066:
        /* <DEDUP_REMOVED lines=27> */
.L_x_19069:
[----:B------:R-:W-:Y:S05]  /*2250*/  BSYNC B0 ;  /* 0x0000000000007941 */ /* 0x000fea0003800000 */
.L_x_19068:
        /* <DEDUP_REMOVED lines=27> */
.L_x_19071:
[----:B------:R-:W-:Y:S05]  /*2410*/  BSYNC B0 ;  /* 0x0000000000007941 */ /* 0x000fea0003800000 */
.L_x_19070:
        /* <DEDUP_REMOVED lines=27> */
.L_x_19073:
[----:B------:R-:W-:Y:S05]  /*25d0*/  BSYNC B0 ;  /* 0x0000000000007941 */ /* 0x000fea0003800000 */
.L_x_19072:
[----:B------:R-:W-:Y:S01]  /*25e0*/  @!P0 IMAD.MOV.U32 R3, RZ, RZ, R15 ;  /* 0x000000ffff038224 */ /* 0x000fe200078e000f */
[----:B------:R0:W-:Y:S01]  /*25f0*/  @!P0 STG.E.U8 desc[UR8][R4.64], R2 ;  /* 0x0000000204008986 */ /* 0x0001e2000c101108 */
[----:B------:R-:W-:Y:S04]  /*2600*/  BSSY B0, `(.L_x_19074) ;  /* 0x0000033000007945 */ /* 0x000fe80003800000 */
[----:B------:R-:W-:Y:S01]  /*2610*/  BSSY B1, `(.L_x_19075) ;  /* 0x000002a000017945 */ /* 0x000fe20003800000 */
[----:B------:R-:W-:-:S13]  /*2620*/  ISETP.GE.AND P0, PT, R3, R0, PT ;  /* 0x000000000300720c */ /* 0x000fda0003f06270 */
[----:B0-----:R-:W-:Y:S05]  /*2630*/  @P0 BRA `(.L_x_19076) ;  /* 0x0000000000380947 */ /* 0x001fea0003800000 */
[C---:B------:R-:W-:Y:S01]  /*2640*/  IADD3 R4, R3.reuse, UR4, RZ ;  /* 0x0000000403047c10 */ /* 0x040fe2000fffe0ff */
[----:B------:R-:W-:Y:S01]  /*2650*/  ULDC.64 UR6, c[0x0][0x218] ;  /* 0x0000860000067ab9 */ /* 0x000fe20000000a00 */
[----:B------:R-:W-:Y:S02]  /*2660*/  VIADD R3, R3, 0x80 ;  /* 0x0000008003037836 */ /* 0x000fe40000000000 */
[----:B------:R-:W-:-:S05]  /*2670*/  IADD3 R4, P0, R4, UR6, RZ ;  /* 0x0000000604047c10 */ /* 0x000fca000ff1e0ff */
[----:B------:R-:W-:Y:S01]  /*2680*/  IMAD.X R5, RZ, RZ, UR7, P0 ;  /* 0x00000007ff057e24 */ /* 0x000fe200080e06ff */
[----:B------:R-:W-:-:S04]  /*2690*/  ISETP.GE.AND P0, PT, R3, R0, PT ;  /* 0x000000000300720c */ /* 0x000fc80003f06270 */
[----:B------:R0:W-:Y:S09]  /*26a0*/  STG.E.U8 desc[UR8][R4.64], R12 ;  /* 0x0000000c04007986 */ /* 0x0001f2000c101108 */
[----:B------:R-:W-:Y:S05]  /*26b0*/  @P0 BRA `(.L_x_19077) ;  /* 0x0000000000380947 */ /* 0x000fea0003800000 */
[C---:B0-----:R-:W-:Y:S01]  /*26c0*/  VIADD R4, R3.reuse, UR4 ;  /* 0x0000000403047c36 */ /* 0x041fe20008000000 */
[----:B------:R-:W-:Y:S01]  /*26d0*/  ULDC.64 UR6, c[0x0][0x218] ;  /* 0x0000860000067ab9 */ /* 0x000fe20000000a00 */
[----:B------:R-:W-:-:S03]  /*26e0*/  VIADD R3, R3, 0x80 ;  /* 0x0000008003037836 */ /* 0x000fc60000000000 */
[----:B------:R-:W-:-:S05]  /*26f0*/  IADD3 R4, P0, R4, UR6, RZ ;  /* 0x0000000604047c10 */ /* 0x000fca000ff1e0ff */
[----:B------:R-:W-:-:S05]  /*2700*/  IMAD.X R5, RZ, RZ, UR7, P0 ;  /* 0x00000007ff057e24 */ /* 0x000fca00080e06ff */
[----:B------:R0:W-:Y:S03]  /*2710*/  STG.E.U8 desc[UR8][R4.64], R13 ;  /* 0x0000000d04007986 */ /* 0x0001e6000c101108 */
.L_x_19076:
[----:B------:R-:W-:-:S13]  /*2720*/  ISETP.GE.AND P0, PT, R3, R0, PT ;  /* 0x000000000300720c */ /* 0x000fda0003f06270 */
[----:B------:R-:W-:Y:S05]  /*2730*/  @P0 BRA `(.L_x_19078) ;  /* 0x0000000000380947 */ /* 0x000fea0003800000 */
[C---:B0-----:R-:W-:Y:S01]  /*2740*/  VIADD R4, R3.reuse, UR4 ;  /* 0x0000000403047c36 */ /* 0x041fe20008000000 */
[----:B------:R-:W-:Y:S01]  /*2750*/  ULDC.64 UR6, c[0x0][0x218] ;  /* 0x0000860000067ab9 */ /* 0x000fe20000000a00 */
[----:B------:R-:W-:-:S03]  /*2760*/  VIADD R3, R3, 0x80 ;  /* 0x0000008003037836 */ /* 0x000fc60000000000 */
[----:B------:R-:W-:-:S04]  /*2770*/  IADD3 R4, P0, R4, UR6, RZ ;  /* 0x0000000604047c10 */ /* 0x000fc8000ff1e0ff */
[----:B------:R-:W-:-:S05]  /*2780*/  IADD3.X R5, RZ, UR7, RZ, P0, !PT ;  /* 0x00000007ff057c10 */ /* 0x000fca00087fe4ff */
[----:B------:R1:W-:Y:S04]  /*2790*/  STG.E.U8 desc[UR8][R4.64], R8 ;  /* 0x0000000804007986 */ /* 0x0003e8000c101108 */
.L_x_19077:
[----:B------:R-:W-:-:S13]  /*27a0*/  ISETP.GE.AND P0, PT, R3, R0, PT ;  /* 0x000000000300720c */ /* 0x000fda0003f06270 */
[----:B------:R-:W-:Y:S05]  /*27b0*/  @P0 BRA `(.L_x_19079) ;  /* 0x00000000003c0947 */ /* 0x000fea0003800000 */
[C---:B01----:R-:W-:Y:S01]  /*27c0*/  VIADD R4, R3.reuse, UR4 ;  /* 0x0000000403047c36 */ /* 0x043fe20008000000 */
[----:B------:R-:W-:Y:S01]  /*27d0*/  ULDC.64 UR6, c[0x0][0x218] ;  /* 0x0000860000067ab9 */ /* 0x000fe20000000a00 */
[----:B------:R-:W-:-:S03]  /*27e0*/  VIADD R3, R3, 0x80 ;  /* 0x0000008003037836 */ /* 0x000fc60000000000 */
[----:B------:R-:W-:-:S05]  /*27f0*/  IADD3 R4, P0, R4, UR6, RZ ;  /* 0x0000000604047c10 */ /* 0x000fca000ff1e0ff */
[----:B------:R-:W-:-:S05]  /*2800*/  IMAD.X R5, RZ, RZ, UR7, P0 ;  /* 0x00000007ff057e24 */ /* 0x000fca00080e06ff */
[----:B------:R1:W-:Y:S03]  /*2810*/  STG.E.U8 desc[UR8][R4.64], R9 ;  /* 0x0000000904007986 */ /* 0x0003e6000c101108 */
.L_x_19078:
[----:B------:R-:W-:-:S13]  /*2820*/  ISETP.GE.AND P0, PT, R3, R0, PT ;  /* 0x000000000300720c */ /* 0x000fda0003f06270 */
[----:B------:R-:W-:Y:S05]  /*2830*/  @P0 BREAK B1 ;  /* 0x0000000000010942 */ /* 0x000fea0003800000 */
[----:B------:R-:W-:Y:S05]  /*2840*/  @P0 BRA `(.L_x_19080) ;  /* 0x0000000000380947 */ /* 0x000fea0003800000 */
[C---:B01----:R-:W-:Y:S01]  /*2850*/  VIADD R4, R3.reuse, UR4 ;  /* 0x0000000403047c36 */ /* 0x043fe20008000000 */
[----:B------:R-:W-:Y:S01]  /*2860*/  ULDC.64 UR6, c[0x0][0x218] ;  /* 0x0000860000067ab9 */ /* 0x000fe20000000a00 */
[----:B------:R-:W-:-:S03]  /*2870*/  IADD3 R3, R3, 0x80, RZ ;  /* 0x0000008003037810 */ /* 0x000fc60007ffe0ff */
[----:B------:R-:W-:-:S05]  /*2880*/  IADD3 R4, P0, R4, UR6, RZ ;  /* 0x0000000604047c10 */ /* 0x000fca000ff1e0ff */
[----:B------:R-:W-:-:S05]  /*2890*/  IMAD.X R5, RZ, RZ, UR7, P0 ;  /* 0x00000007ff057e24 */ /* 0x000fca00080e06ff */
[----:B------:R2:W-:Y:S03]  /*28a0*/  STG.E.U8 desc[UR8][R4.64], R10 ;  /* 0x0000000a04007986 */ /* 0x0005e6000c101108 */
.L_x_19079:
[----:B------:R-:W-:Y:S05]  /*28b0*/  BSYNC B1 ;  /* 0x0000000000017941 */ /* 0x000fea0003800000 */
.L_x_19075:
[----:B------:R-:W-:-:S13]  /*28c0*/  ISETP.GE.AND P0, PT, R3, R0, PT ;  /* 0x000000000300720c */ /* 0x000fda0003f06270 */
[----:B-1----:R-:W1:Y:S01]  /*28d0*/  @!P0 LDC.64 R8, c[0x0][0x218] ;  /* 0x00008600ff088b82 */ /* 0x002e620000000a00 */
[C---:B0-2---:R-:W-:Y:S02]  /*28e0*/  @!P0 VIADD R5, R3.reuse, UR4 ;  /* 0x0000000403058c36 */ /* 0x045fe40008000000 */
[----:B------:R-:W-:-:S03]  /*28f0*/  @!P0 VIADD R3, R3, 0x80 ;  /* 0x0000008003038836 */ /* 0x000fc60000000000 */
[----:B-1----:R-:W-:-:S05]  /*2900*/  @!P0 IADD3 R4, P1, R5, R8, RZ ;  /* 0x0000000805048210 */ /* 0x002fca0007f3e0ff */
[----:B------:R-:W-:-:S05]  /*2910*/  @!P0 IMAD.X R5, RZ, RZ, R9, P1 ;  /* 0x000000ffff058224 */ /* 0x000fca00008e0609 */
[----:B------:R2:W-:Y:S03]  /*2920*/  @!P0 STG.E.U8 desc[UR8][R4.64], R14 ;  /* 0x0000000e04008986 */ /* 0x0005e6000c101108 */
.L_x_19080:
[----:B------:R-:W-:Y:S05]  /*2930*/  BSYNC B0 ;  /* 0x0000000000007941 */ /* 0x000fea0003800000 */
.L_x_19074:
[----:B------:R-:W-:Y:S05]  /*2940*/  WARPSYNC.ALL ;  /* 0x0000000000007948 */ /* 0x000fea0003800000 */
[----:B------:R-:W-:-:S13]  /*2950*/  ISETP.GE.AND P0, PT, R3, R0, PT ;  /* 0x000000000300720c */ /* 0x000fda0003f06270 */
[----:B------:R-:W-:Y:S05]  /*2960*/  @P0 EXIT ;  /* 0x000000000000094d */ /* 0x000fea0003800000 */
[----:B------:R-:W-:Y:S01]  /*2970*/  VIADD R3, R3, UR4 ;  /* 0x0000000403037c36 */ /* 0x000fe20008000000 */
[----:B------:R-:W-:-:S04]  /*2980*/  ULDC.64 UR6, c[0x0][0x218] ;  /* 0x0000860000067ab9 */ /* 0x000fc80000000a00 */
[----:B------:R-:W-:-:S05]  /*2990*/  IADD3 R2, P0, R3, UR6, RZ ;  /* 0x0000000603027c10 */ /* 0x000fca000ff1e0ff */
[----:B------:R-:W-:-:S05]  /*29a0*/  IMAD.X R3, RZ, RZ, UR7, P0 ;  /* 0x00000007ff037e24 */ /* 0x000fca00080e06ff */
[----:B------:R-:W-:Y:S01]  /*29b0*/  STG.E.U8 desc[UR8][R2.64], R6 ;  /* 0x0000000602007986 */ /* 0x000fe2000c101108 */
[----:B------:R-:W-:Y:S05]  /*29c0*/  EXIT ;  /* 0x000000000000794d */ /* 0x000fea0003800000 */
.L_x_19081:
        /* <DEDUP_REMOVED lines=11> */
.L_x_22939:


//--------------------- .text._ZN2at6native29vectorized_elementwise_kernelILi4ENS0_13BinaryFunctorIaaaZZZNS0_15binary_internal21div_trunc_kernel_cudaERNS_18TensorIteratorBaseEENKUlvE_clEvENKUlvE0_clEvEUlaaE_EESt5arrayIPcLm3EEEEviT0_T1_ --------------------------
	.section	.text._ZN2at6native29vectorized_elementwise_kernelILi4ENS0_13BinaryFunctorIaaaZZZNS0_15binary_internal21div_trunc_kernel_cudaERNS_18TensorIteratorBaseEENKUlvE_clEvENKUlvE0_clEvEUlaaE_EESt5arrayIPcLm3EEEEviT0_T1_,"ax",@progbits
	.align	128
        .global         _ZN2at6native29vectorized_elementwise_kernelILi4ENS0_13BinaryFunctorIaaaZZZNS0_15binary_internal21div_trunc_kernel_cudaERNS_18TensorIteratorBaseEENKUlvE_clEvENKUlvE0_clEvEUlaaE_EESt5arrayIPcLm3EEEEviT0_T1_
        .type           _ZN2at6native29vectorized_elementwise_kernelILi4ENS0_13BinaryFunctorIaaaZZZNS0_15binary_internal21div_trunc_kernel_cudaERNS_18TensorIteratorBaseEENKUlvE_clEvENKUlvE0_clEvEUlaaE_EESt5arrayIPcLm3EEEEviT0_T1_,@function
        .size           _ZN2at6native29vectorized_elementwise_kernelILi4ENS0_13BinaryFunctorIaaaZZZNS0_15binary_internal21div_trunc_kernel_cudaERNS_18TensorIteratorBaseEENKUlvE_clEvENKUlvE0_clEvEUlaaE_EESt5arrayIPcLm3EEEEviT0_T1_,(.L_x_22940 - _ZN2at6native29vectorized_elementwise_kernelILi4ENS0_13BinaryFunctorIaaaZZZNS0_15binary_internal21div_trunc_kernel_cudaERNS_18TensorIteratorBaseEENKUlvE_clEvENKUlvE0_clEvEUlaaE_EESt5arrayIPcLm3EEEEviT0_T1_)
        .other          _ZN2at6native29vectorized_elementwise_kernelILi4ENS0_13BinaryFunctorIaaaZZZNS0_15binary_internal21div_trunc_kernel_cudaERNS_18TensorIteratorBaseEENKUlvE_clEvENKUlvE0_clEvEUlaaE_EESt5arrayIPcLm3EEEEviT0_T1_,@"STO_CUDA_ENTRY STV_DEFAULT"
_ZN2at6native29vectorized_elementwise_kernelILi4ENS0_13BinaryFunctorIaaaZZZNS0_15binary_internal21div_trunc_kernel_cudaERNS_18TensorIteratorBaseEENKUlvE_clEvENKUlvE0_clEvEUlaaE_EESt5arrayIPcLm3EEEEviT0_T1_:
.text._ZN2at6native29vectorized_elementwise_kernelILi4ENS0_13BinaryFunctorIaaaZZZNS0_15binary_internal21div_trunc_kernel_cudaERNS_18TensorIteratorBaseEENKUlvE_clEvENKUlvE0_clEvEUlaaE_EESt5arrayIPcLm3EEEEviT0_T1_:
        /* <DEDUP_REMOVED lines=17> */
[----:B------:R-:W2:Y:S04]  /*0110*/  LDG.E R10, desc[UR8][R4.64] ;  /* 0x00000008040a7981 */ /* 0x000ea8000c1e1900 */
[----:B------:R-:W3:Y:S01]  /*0120*/  LDG.E R13, desc[UR8][R4.64+0x200] ;  /* 0x00020008040d7981 */ /* 0x000ee2000c1e1900 */
[----:B------:R-:W-:-:S04]  /*0130*/  UIADD3 UR6, UP0, UR4, UR6, URZ ;  /* 0x0000000604067290 */ /* 0x000fc8000ff1e03f */
[----:B------:R-:W-:Y:S02]  /*0140*/  UIADD3.X UR5, UR5, UR7, URZ, UP0, !UPT ;  /* 0x0000000705057290 */ /* 0x000fe400087fe43f */
[----:B------:R-:W-:Y:S01]  /*0150*/  IMAD.U32 R2, RZ, RZ, UR6 ;  /* 0x00000006ff027e24 */ /* 0x000fe2000f8e00ff */
[----:B------:R-:W-:-:S03]  /*0160*/  ULDC.64 UR6, c[0x0][0x218] ;  /* 0x0000860000067ab9 */ /* 0x000fc60000000a00 */
[----:B------:R-:W-:Y:S02]  /*0170*/  IMAD.U32 R3, RZ, RZ, UR5 ;  /* 0x00000005ff037e24 */ /* 0x000fe4000f8e00ff */
[----:B------:R-:W-:-:S05]  /*0180*/  IMAD.WIDE.U32 R2, R11, 0x4, R2 ;  /* 0x000000040b027825 */ /* 0x000fca00078e0002 */
[----:B------:R-:W4:Y:S04]  /*0190*/  LDG.E R22, desc[UR8][R2.64] ;  /* 0x0000000802167981 */ /* 0x000f28000c1e1900 */
[----:B------:R0:W5:Y:S01]  /*01a0*/  LDG.E R12, desc[UR8][R2.64+0x200] ;  /* 0x00020008020c7981 */ /* 0x000162000c1e1900 */
[----:B------:R-:W-:-:S04]  /*01b0*/  UIADD3 UR5, UP0, UR4, UR6, URZ ;  /* 0x0000000604057290 */ /* 0x000fc8000ff1e03f */
[----:B------:R-:W-:Y:S01]  /*01c0*/  UIADD3.X UR6, URZ, UR7, URZ, UP0, !UPT ;  /* 0x000000073f067290 */ /* 0x000fe200087fe43f */
[C---:B--2---:R-:W-:Y:S02]  /*01d0*/  PRMT R18, R10.reuse, 0x8880, RZ ;  /* 0x000088800a127816 */ /* 0x044fe400000000ff */
[C---:B------:R-:W-:Y:S02]  /*01e0*/  PRMT R15, R10.reuse, 0xaaa2, RZ ;  /* 0x0000aaa20a0f7816 */ /* 0x040fe400000000ff */
[----:B------:R-:W-:Y:S02]  /*01f0*/  IABS R23, R18 ;  /* 0x0000001200177213 */ /* 0x000fe40000000000 */
[----:B------:R-:W-:Y:S02]  /*0200*/  IABS R19, R15 ;  /* 0x0000000f00137213 */ /* 0x000fe40000000000 */
[----:B------:R-:W1:Y:S01]  /*0210*/  I2F.RP R8, R23 ;  /* 0x0000001700087306 */ /* 0x000e620000209400 */
[----:B------:R-:W-:-:S02]  /*0220*/  PRMT R17, R10, 0x9991, RZ ;  /* 0x000099910a117816 */ /* 0x000fc400000000ff */
[----:B------:R-:W-:Y:S02]  /*0230*/  PRMT R0, R10, 0xbbb3, RZ ;  /* 0x0000bbb30a007816 */ /* 0x000fe400000000ff */
[----:B------:R-:W-:Y:S02]  /*0240*/  IABS R21, R17 ;  /* 0x0000001100157213 */ /* 0x000fe40000000000 */
[----:B------:R-:W-:Y:S01]  /*0250*/  IABS R20, R0 ;  /* 0x0000000000147213 */ /* 0x000fe20000000000 */
[----:B------:R-:W-:Y:S01]  /*0260*/  I2F.RP R16, R19 ;  /* 0x0000001300107306 */ /* 0x000fe20000209400 */
[----:B---3--:R-:W-:-:S07]  /*0270*/  PRMT R14, R13, 0x8880, RZ ;  /* 0x000088800d0e7816 */ /* 0x008fce00000000ff */
[----:B-1----:R-:W0:Y:S08]  /*0280*/  MUFU.RCP R8, R8 ;  /* 0x0000000800087308 */ /* 0x002e300000001000 */
[----:B------:R-:W1:Y:S08]  /*0290*/  I2F.RP R9, R21 ;  /* 0x0000001500097306 */ /* 0x000e700000209400 */
[----:B------:R-:W2:Y:S01]  /*02a0*/  I2F.RP R24, R20 ;  /* 0x0000001400187306 */ /* 0x000ea20000209400 */
[----:B0-----:R-:W-:-:S07]  /*02b0*/  VIADD R2, R8, 0xffffffe ;  /* 0x0ffffffe08027836 */ /* 0x001fce0000000000 */
[----:B------:R-:W0:Y:S08]  /*02c0*/  MUFU.RCP R16, R16 ;  /* 0x0000001000107308 */ /* 0x000e300000001000 */
[----:B-1----:R-:W1:Y:S08]  /*02d0*/  MUFU.RCP R9, R9 ;  /* 0x0000000900097308 */ /* 0x002e700000001000 */
[----:B--2---:R-:W2:Y:S01]  /*02e0*/  MUFU.RCP R24, R24 ;  /* 0x0000001800187308 */ /* 0x004ea20000001000 */
[----:B0-----:R-:W-:-:S07]  /*02f0*/  VIADD R6, R16, 0xffffffe ;  /* 0x0ffffffe10067836 */ /* 0x001fce0000000000 */
[----:B------:R0:W3:Y:S01]  /*0300*/  F2I.FTZ.U32.TRUNC.NTZ R3, R2 ;  /* 0x0000000200037305 */ /* 0x0000e2000021f000 */
[----:B-1----:R-:W-:-:S07]  /*0310*/  VIADD R4, R9, 0xffffffe ;  /* 0x0ffffffe09047836 */ /* 0x002fce0000000000 */
[----:B------:R-:W1:Y:S01]  /*0320*/  F2I.FTZ.U32.TRUNC.NTZ R7, R6 ;  /* 0x0000000600077305 */ /* 0x000e62000021f000 */
[----:B--2---:R-:W-:Y:S01]  /*0330*/  VIADD R8, R24, 0xffffffe ;  /* 0x0ffffffe18087836 */ /* 0x004fe20000000000 */
[----:B------:R-:W-:Y:S01]  /*0340*/  IABS R24, R14 ;  /* 0x0000000e00187213 */ /* 0x000fe20000000000 */
[----:B0-----:R-:W-:Y:S01]  /*0350*/  IMAD.MOV.U32 R2, RZ, RZ, RZ ;  /* 0x000000ffff027224 */ /* 0x001fe200078e00ff */
[----:B---3--:R-:W-:-:S04]  /*0360*/  IADD3 R16, RZ, -R3, RZ ;  /* 0x80000003ff107210 */ /* 0x008fc80007ffe0ff */
[----:B------:R-:W0:Y:S01]  /*0370*/  F2I.FTZ.U32.TRUNC.NTZ R5, R4 ;  /* 0x0000000400057305 */ /* 0x000e22000021f000 */
[----:B------:R-:W-:Y:S02]  /*0380*/  IMAD R25, R16, R23, RZ ;  /* 0x0000001710197224 */ /* 0x000fe400078e02ff */
[----:B------:R-:W-:-:S05]  /*0390*/  IMAD.MOV.U32 R16, RZ, RZ, R24 ;  /* 0x000000ffff107224 */ /* 0x000fca00078e0018 */
[----:B------:R2:W-:Y:S01]  /*03a0*/  F2I.FTZ.U32.TRUNC.NTZ R9, R8 ;  /* 0x0000000800097305 */ /* 0x0005e2000021f000 */
[----:B-1----:R-:W-:Y:S02]  /*03b0*/  IMAD.MOV R6, RZ, RZ, -R7 ;  /* 0x000000ffff067224 */ /* 0x002fe400078e0a07 */
[----:B------:R-:W-:-:S04]  /*03c0*/  IMAD.HI.U32 R3, R3, R25, R2 ;  /* 0x0000001903037227 */ /* 0x000fc800078e0002 */
[----:B------:R-:W-:Y:S01]  /*03d0*/  IMAD R27, R6, R19, RZ ;  /* 0x00000013061b7224 */ /* 0x000fe200078e02ff */
[----:B------:R-:W1:Y:S01]  /*03e0*/  I2F.RP R24, R16 ;  /* 0x0000001000187306 */ /* 0x000e620000209400 */
[----:B0-----:R-:W-:Y:S01]  /*03f0*/  IMAD.MOV R4, RZ, RZ, -R5 ;  /* 0x000000ffff047224 */ /* 0x001fe200078e0a05 */
[----:B--2---:R-:W-:Y:S01]  /*0400*/  HFMA2.MMA R8, -RZ, RZ, 0, 0 ;  /* 0x00000000ff087435 */ /* 0x004fe200000001ff */
[----:B------:R-:W-:Y:S02]  /*0410*/  IMAD.MOV.U32 R6, RZ, RZ, RZ ;  /* 0x000000ffff067224 */ /* 0x000fe400078e00ff */
[----:B------:R-:W-:Y:S02]  /*0420*/  IMAD R25, R4, R21, RZ ;  /* 0x0000001504197224 */ /* 0x000fe400078e02ff */
[----:B------:R-:W-:Y:S02]  /*0430*/  IMAD.MOV.U32 R4, RZ, RZ, RZ ;  /* 0x000000ffff047224 */ /* 0x000fe400078e00ff */
[----:B------:R-:W-:-:S04]  /*0440*/  IMAD.HI.U32 R27, R7, R27, R6 ;  /* 0x0000001b071b7227 */ /* 0x000fc800078e0006 */
[----:B------:R-:W-:Y:S01]  /*0450*/  IMAD.HI.U32 R2, R5, R25, R4 ;  /* 0x0000001905027227 */ /* 0x000fe200078e0004 */
[C---:B----4-:R-:W-:Y:S01]  /*0460*/  PRMT R5, R22.reuse, 0x8880, RZ ;  /* 0x0000888016057816 */ /* 0x050fe200000000ff */
[----:B-1----:R0:W1:Y:S01]  /*0470*/  MUFU.RCP R6, R24 ;  /* 0x0000001800067308 */ /* 0x0020620000001000 */
[-C--:B------:R-:W-:Y:S01]  /*0480*/  IABS R4, R18.reuse ;  /* 0x0000001200047213 */ /* 0x080fe20000000000 */
[----:B------:R-:W-:Y:S01]  /*0490*/  IMAD.MOV R25, RZ, RZ, -R9 ;  /* 0x000000ffff197224 */ /* 0x000fe200078e0a09 */
[----:B------:R-:W-:Y:S02]  /*04a0*/  IABS R26, R5 ;  /* 0x00000005001a7213 */ /* 0x000fe40000000000 */
[----:B------:R-:W-:Y:S01]  /*04b0*/  LOP3.LUT R5, R5, R18, RZ, 0x3c, !PT ;  /* 0x0000001205057212 */ /* 0x000fe200078e3cff */
[----:B------:R-:W-:Y:S01]  /*04c0*/  IMAD R7, R25, R20, RZ ;  /* 0x0000001419077224 */ /* 0x000fe200078e02ff */
[----:B0-----:R-:W-:-:S03]  /*04d0*/  PRMT R24, R22, 0x9991, RZ ;  /* 0x0000999116187816 */ /* 0x001fc600000000ff */
[----:B------:R-:W-:Y:S01]  /*04e0*/  IMAD.HI.U32 R8, R9, R7, R8 ;  /* 0x0000000709087227 */ /* 0x000fe200078e0008 */
[----:B------:R-:W-:-:S03]  /*04f0*/  ISETP.GE.AND P0, PT, R5, RZ, PT ;  /* 0x000000ff0500720c */ /* 0x000fc60003f06270 */
[----:B------:R-:W-:Y:S02]  /*0500*/  IMAD.MOV R7, RZ, RZ, -R4 ;  /* 0x000000ffff077224 */ /* 0x000fe400078e0a04 */
[----:B------:R-:W-:-:S04]  /*0510*/  IMAD.HI.U32 R4, R3, R26, RZ ;  /* 0x0000001a03047227 */ /* 0x000fc800078e00ff */
[----:B-1----:R-:W-:Y:S01]  /*0520*/  VIADD R3, R6, 0xffffffe ;  /* 0x0ffffffe06037836 */ /* 0x002fe20000000000 */
[----:B------:R-:W-:Y:S01]  /*0530*/  IABS R6, R17 ;  /* 0x0000001100067213 */ /* 0x000fe20000000000 */
[----:B------:R-:W-:Y:S01]  /*0540*/  IMAD R26, R4, R7, R26 ;  /* 0x00000007041a7224 */ /* 0x000fe200078e021a */
[----:B------:R-:W-:Y:S02]  /*0550*/  IABS R7, R24 ;  /* 0x0000001800077213 */ /* 0x000fe40000000000 */
[----:B------:R-:W-:Y:S01]  /*0560*/  LOP3.LUT R24, R24, R17, RZ, 0x3c, !PT ;  /* 0x0000001118187212 */ /* 0x000fe200078e3cff */
[----:B------:R-:W-:Y:S01]  /*0570*/  IMAD.MOV R28, RZ, RZ, -R6 ;  /* 0x000000ffff1c7224 */ /* 0x000fe200078e0a06 */
[----:B------:R-:W0:Y:S01]  /*0580*/  F2I.FTZ.U32.TRUNC.NTZ R3, R3 ;  /* 0x0000000300037305 */ /* 0x000e22000021f000 */
[----:B------:R-:W-:Y:S01]  /*0590*/  IMAD.HI.U32 R6, R2, R7, RZ ;  /* 0x0000000702067227 */ /* 0x000fe200078e00ff */
[----:B------:R-:W-:-:S03]  /*05a0*/  ISETP.GT.U32.AND P2, PT, R23, R26, PT ;  /* 0x0000001a1700720c */ /* 0x000fc60003f44070 */
[----:B------:R-:W-:Y:S01]  /*05b0*/  IMAD R28, R6, R28, R7 ;  /* 0x0000001c061c7224 */ /* 0x000fe200078e0207 */
[----:B------:R-:W-:Y:S01]  /*05c0*/  PRMT R7, R13, 0x9991, RZ ;  /* 0x000099910d077816 */ /* 0x000fe200000000ff */
[----:B------:R-:W-:-:S03]  /*05d0*/  IMAD.MOV.U32 R2, RZ, RZ, RZ ;  /* 0x000000ffff027224 */ /* 0x000fc600078e00ff */
[----:B------:R-:W-:Y:S02]  /*05e0*/  ISETP.GT.U32.AND P3, PT, R21, R28, PT ;  /* 0x0000001c1500720c */ /* 0x000fe40003f64070 */
[----:B------:R-:W-:-:S03]  /*05f0*/  IABS R9, R7 ;  /* 0x0000000700097213 */ /* 0x000fc60000000000 */
[----:B------:R-:W-:Y:S02]  /*0600*/  @!P2 IMAD.IADD R26, R26, 0x1, -R23 ;  /* 0x000000011a1aa824 */ /* 0x000fe400078e0a17 */
[----:B0-----:R-:W-:Y:S02]  /*0610*/  IMAD.MOV R25, RZ, RZ, -R3 ;  /* 0x000000ffff197224 */ /* 0x001fe400078e0a03 */
[----:B------:R-:W-:Y:S01]  /*0620*/  @!P2 VIADD R4, R4, 0x1 ;  /* 0x000000010404a836 */ /* 0x000fe20000000000 */
[----:B------:R-:W-:Y:S01]  /*0630*/  ISETP.GE.U32.AND P4, PT, R26, R23, PT ;  /* 0x000000171a00720c */ /* 0x000fe20003f86070 */
[----:B------:R-:W-:Y:S01]  /*0640*/  IMAD R25, R25, R16, RZ ;  /* 0x0000001019197224 */ /* 0x000fe200078e02ff */
[----:B------:R-:W-:Y:S01]  /*0650*/  PRMT R26, R22, 0xaaa2, RZ ;  /* 0x0000aaa2161a7816 */ /* 0x000fe200000000ff */
[----:B------:R-:W-:Y:S01]  /*0660*/  @!P3 IMAD.IADD R28, R28, 0x1, -R21 ;  /* 0x000000011c1cb824 */ /* 0x000fe200078e0a15 */
[----:B------:R-:W-:Y:S01]  /*0670*/  PRMT R23, R22, 0xbbb3, RZ ;  /* 0x0000bbb316177816 */ /* 0x000fe200000000ff */
[----:B------:R-:W-:Y:S01]  /*0680*/  IMAD.HI.U32 R25, R3, R25, R2 ;  /* 0x0000001903197227 */ /* 0x000fe200078e0002 */
[----:B------:R-:W-:-:S02]  /*0690*/  IABS R3, R15 ;  /* 0x0000000f00037213 */ /* 0x000fc40000000000 */
[----:B------:R-:W-:Y:S01]  /*06a0*/  ISETP.GE.U32.AND P1, PT, R28, R21, PT ;  /* 0x000000151c00720c */ /* 0x000fe20003f26070 */
[----:B------:R-:W-:Y:S01]  /*06b0*/  @!P3 VIADD R6, R6, 0x1 ;  /* 0x000000010606b836 */ /* 0x000fe20000000000 */
[----:B------:R-:W0:Y:S01]  /*06c0*/  I2F.RP R28, R9 ;  /* 0x00000009001c7306 */ /* 0x000e220000209400 */
[----:B------:R-:W-:Y:S01]  /*06d0*/  IABS R2, R26 ;  /* 0x0000001a00027213 */ /* 0x000fe20000000000 */
[----:B------:R-:W-:Y:S01]  /*06e0*/  IMAD.MOV R3, RZ, RZ, -R3 ;  /* 0x000000ffff037224 */ /* 0x000fe200078e0a03 */
[----:B------:R-:W-:Y:S01]  /*06f0*/  LOP3.LUT R26, R26, R15, RZ, 0x3c, !PT ;  /* 0x0000000f1a1a7212 */ /* 0x000fe200078e3cff */
[----:B------:R-:W-:Y:S02]  /*0700*/  @P4 VIADD R4, R4, 0x1 ;  /* 0x0000000104044836 */ /* 0x000fe40000000000 */
[----:B------:R-:W-:Y:S01]  /*0710*/  IMAD.HI.U32 R21, R27, R2, RZ ;  /* 0x000000021b157227 */ /* 0x000fe200078e00ff */
[----:B------:R-:W-:Y:S02]  /*0720*/  IABS R27, R23 ;  /* 0x00000017001b7213 */ /* 0x000fe40000000000 */
[----:B------:R-:W-:Y:S01]  /*0730*/  LOP3.LUT R23, R23, R0, RZ, 0x3c, !PT ;  /* 0x0000000017177212 */ /* 0x000fe200078e3cff */
[----:B------:R-:W-:-:S02]  /*0740*/  IMAD R2, R21, R3, R2 ;  /* 0x0000000315027224 */ /* 0x000fc400078e0202 */
[----:B------:R-:W-:Y:S01]  /*0750*/  IMAD.HI.U32 R8, R8, R27, RZ ;  /* 0x0000001b08087227 */ /* 0x000fe200078e00ff */
[----:B0-----:R-:W0:Y:S02]  /*0760*/  MUFU.RCP R28, R28 ;  /* 0x0000001c001c7308 */ /* 0x001e240000001000 */
[----:B------:R-:W-:Y:S01]  /*0770*/  ISETP.GT.U32.AND P5, PT, R19, R2, PT ;  /* 0x000000021300720c */ /* 0x000fe20003fa4070 */
[----:B------:R-:W-:Y:S02]  /*0780*/  @!P0 IMAD.MOV R4, RZ, RZ, -R4 ;  /* 0x000000ffff048224 */ /* 0x000fe400078e0a04 */
[----:B------:R-:W-:-:S10]  /*0790*/  @P1 VIADD R6, R6, 0x1 ;  /* 0x0000000106061836 */ /* 0x000fd40000000000 */
[----:B------:R-:W-:Y:S01]  /*07a0*/  @!P5 IMAD.IADD R2, R2, 0x1, -R19 ;  /* 0x000000010202d824 */ /* 0x000fe200078e0a13 */
[----:B------:R-:W-:Y:S02]  /*07b0*/  @!P5 IADD3 R21, R21, 0x1, RZ ;  /* 0x000000011515d810 */ /* 0x000fe40007ffe0ff */
[----:B0-----:R-:W-:Y:S02]  /*07c0*/  IADD3 R3, R28, 0xffffffe, RZ ;  /* 0x0ffffffe1c037810 */ /* 0x001fe40007ffe0ff */
[----:B------:R-:W-:Y:S02]  /*07d0*/  ISETP.GE.U32.AND P6, PT, R2, R19, PT ;  /* 0x000000130200720c */ /* 0x000fe40003fc6070 */
[----:B------:R-:W-:Y:S02]  /*07e0*/  IABS R2, R0 ;  /* 0x0000000000027213 */ /* 0x000fe40000000000 */
[----:B------:R-:W0:Y:S01]  /*07f0*/  F2I.FTZ.U32.TRUNC.NTZ R3, R3 ;  /* 0x0000000300037305 */ /* 0x000e22000021f000 */
[----:B------:R-:W-:-:S02]  /*0800*/  ISETP.GE.AND P5, PT, R26, RZ, PT ;  /* 0x000000ff1a00720c */ /* 0x000fc40003fa6270 */
[----:B------:R-:W-:-:S04]  /*0810*/  IMAD.MOV R2, RZ, RZ, -R2 ;  /* 0x000000ffff027224 */ /* 0x000fc800078e0a02 */
[----:B------:R-:W-:Y:S01]  /*0820*/  IMAD R27, R8, R2, R27 ;  /* 0x00000002081b7224 */ /* 0x000fe200078e021b */
[----:B------:R-:W-:Y:S01]  /*0830*/  PRMT R2, R10, 0x7770, RZ ;  /* 0x000077700a027816 */ /* 0x000fe200000000ff */
[----:B------:R-:W-:-:S03]  /*0840*/  @P6 VIADD R21, R21, 0x1 ;  /* 0x0000000115156836 */ /* 0x000fc60000000000 */
[----:B------:R-:W-:Y:S01]  /*0850*/  ISETP.NE.AND P2, PT, R2, RZ, PT ;  /* 0x000000ff0200720c */ /* 0x000fe20003f45270 */
[----:B------:R-:W-:Y:S01]  /*0860*/  IMAD.MOV.U32 R2, RZ, RZ, RZ ;  /* 0x000000ffff027224 */ /* 0x000fe200078e00ff */
[----:B------:R-:W-:Y:S01]  /*0870*/  ISETP.GT.U32.AND P4, PT, R20, R27, PT ;  /* 0x0000001b1400720c */ /* 0x000fe20003f84070 */
[----:B0-----:R-:W-:Y:S02]  /*0880*/  IMAD.MOV R22, RZ, RZ, -R3 ;  /* 0x000000ffff167224 */ /* 0x001fe400078e0a03 */
[----:B------:R-:W-:Y:S02]  /*0890*/  @!P5 IMAD.MOV R21, RZ, RZ, -R21 ;  /* 0x000000ffff15d224 */ /* 0x000fe400078e0a15 */
[----:B------:R-:W-:-:S04]  /*08a0*/  IMAD R5, R22, R9, RZ ;  /* 0x0000000916057224 */ /* 0x000fc800078e02ff */
[----:B------:R-:W-:Y:S01]  /*08b0*/  IMAD.HI.U32 R2, R3, R5, R2 ;  /* 0x0000000503027227 */ /* 0x000fe200078e0002 */
[----:B------:R-:W-:Y:S02]  /*08c0*/  PRMT R5, R13, 0xaaa2, RZ ;  /* 0x0000aaa20d057816 */ /* 0x000fe400000000ff */
[----:B------:R-:W-:Y:S01]  /*08d0*/  @!P2 LOP3.LUT R4, RZ, R18, RZ, 0x33, !PT ;  /* 0x00000012ff04a212 */ /* 0x000fe200078e33ff */
[----:B------:R-:W-:Y:S01]  /*08e0*/  @!P4 IMAD.IADD R27, R27, 0x1, -R20 ;  /* 0x000000011b1bc824 */ /* 0x000fe200078e0a14 */
[----:B------:R-:W-:Y:S01]  /*08f0*/  IABS R19, R5 ;  /* 0x0000000500137213 */ /* 0x000fe20000000000 */
[----:B------:R-:W-:Y:S01]  /*0900*/  @!P4 VIADD R8, R8, 0x1 ;  /* 0x000000010808c836 */ /* 0x000fe20000000000 */
[----:B------:R-:W-:Y:S02]  /*0910*/  ISETP.GE.AND P2, PT, R24, RZ, PT ;  /* 0x000000ff1800720c */ /* 0x000fe40003f46270 */
[----:B------:R-:W0:Y:S01]  /*0920*/  I2F.RP R3, R19 ;  /* 0x0000001300037306 */ /* 0x000e220000209400 */
[----:B------:R-:W-:-:S02]  /*0930*/  ISETP.GE.U32.AND P0, PT, R27, R20, PT ;  /* 0x000000141b00720c */ /* 0x000fc40003f06070 */
[----:B-----5:R-:W-:Y:S02]  /*0940*/  PRMT R27, R12, 0x8880, RZ ;  /* 0x000088800c1b7816 */ /* 0x020fe400000000ff */
[----:B------:R-:W-:Y:S02]  /*0950*/  IABS R20, R14 ;  /* 0x0000000e00147213 */ /* 0x000fe40000000000 */
[----:B------:R-:W-:Y:S02]  /*0960*/  IABS R18, R27 ;  /* 0x0000001b00127213 */ /* 0x000fe40000000000 */
[----:B------:R-:W-:Y:S02]  /*0970*/  IADD3 R29, RZ, -R20, RZ ;  /* 0x80000014ff1d7210 */ /* 0x000fe40007ffe0ff */
[----:B------:R-:W-:Y:S01]  /*0980*/  @!P2 IMAD.MOV R6, RZ, RZ, -R6 ;  /* 0x000000ffff06a224 */ /* 0x000fe200078e0a06 */
[----:B------:R-:W-:Y:S01]  /*0990*/  LOP3.LUT R27, R27, R14, RZ, 0x3c, !PT ;  /* 0x0000000e1b1b7212 */ /* 0x000fe200078e3cff */
[----:B------:R-:W-:Y:S01]  /*09a0*/  IMAD.HI.U32 R25, R25, R18, RZ ;  /* 0x0000001219197227 */ /* 0x000fe200078e00ff */
[----:B0-----:R-:W0:Y:S03]  /*09b0*/  MUFU.RCP R3, R3 ;  /* 0x0000000300037308 */ /* 0x001e260000001000 */
[----:B------:R-:W-:Y:S01]  /*09c0*/  IMAD R29, R25, R29, R18 ;  /* 0x0000001d191d7224 */ /* 0x000fe200078e0212 */
[----:B------:R-:W-:Y:S01]  /*09d0*/  PRMT R18, R10, 0x7771, RZ ;  /* 0x000077710a127816 */ /* 0x000fe200000000ff */
[----:B------:R-:W-:-:S03]  /*09e0*/  @P0 VIADD R8, R8, 0x1 ;  /* 0x0000000108080836 */ /* 0x000fc60000000000 */
[----:B------:R-:W-:Y:S02]  /*09f0*/  ISETP.GT.U32.AND P1, PT, R16, R29, PT ;  /* 0x0000001d1000720c */ /* 0x000fe40003f24070 */
[----:B------:R-:W-:Y:S02]  /*0a00*/  ISETP.NE.AND P3, PT, R18, RZ, PT ;  /* 0x000000ff1200720c */ /* 0x000fe40003f65270 */
[----:B------:R-:W-:Y:S01]  /*0a10*/  PRMT R18, R12, 0x9991, RZ ;  /* 0x000099910c127816 */ /* 0x000fe200000000ff */
[----:B0-----:R-:W-:-:S08]  /*0a20*/  VIADD R3, R3, 0xffffffe ;  /* 0x0ffffffe03037836 */ /* 0x001fd00000000000 */
[----:B------:R-:W-:Y:S02]  /*0a30*/  @!P1 IMAD.IADD R29, R29, 0x1, -R16 ;  /* 0x000000011d1d9824 */ /* 0x000fe400078e0a10 */
[----:B------:R-:W-:Y:S01]  /*0a40*/  @!P3 LOP3.LUT R6, RZ, R17, RZ, 0x33, !PT ;  /* 0x00000011ff06b212 */ /* 0x000fe200078e33ff */
[----:B------:R-:W0:Y:S01]  /*0a50*/  F2I.FTZ.U32.TRUNC.NTZ R3, R3 ;  /* 0x0000000300037305 */ /* 0x000e22000021f000 */
[----:B------:R-:W-:Y:S01]  /*0a60*/  IABS R17, R18 ;  /* 0x0000001200117213 */ /* 0x000fe20000000000 */
[----:B------:R-:W-:Y:S01]  /*0a70*/  @!P1 VIADD R25, R25, 0x1 ;  /* 0x0000000119199836 */ /* 0x000fe20000000000 */
[----:B------:R-:W-:Y:S02]  /*0a80*/  ISETP.GE.U32.AND P3, PT, R29, R16, PT ;  /* 0x000000101d00720c */ /* 0x000fe40003f66070 */
[-C--:B------:R-:W-:Y:S02]  /*0a90*/  IABS R16, R7.reuse ;  /* 0x0000000700107213 */ /* 0x080fe40000000000 */
[----:B------:R-:W-:-:S02]  /*0aa0*/  LOP3.LUT R18, R18, R7, RZ, 0x3c, !PT ;  /* 0x0000000712127212 */ /* 0x000fc400078e3cff */
[----:B------:R-:W-:Y:S01]  /*0ab0*/  PRMT R6, R6, 0x7604, R4 ;  /* 0x0000760406067816 */ /* 0x000fe20000000004 */
[----:B------:R-:W-:Y:S02]  /*0ac0*/  IMAD.MOV R22, RZ, RZ, -R16 ;  /* 0x000000ffff167224 */ /* 0x000fe400078e0a10 */
[----:B------:R-:W-:-:S04]  /*0ad0*/  IMAD.HI.U32 R16, R2, R17, RZ ;  /* 0x0000001102107227 */ /* 0x000fc800078e00ff */
[----:B0-----:R-:W-:Y:S02]  /*0ae0*/  IMAD.MOV R20, RZ, RZ, -R3 ;  /* 0x000000ffff147224 */ /* 0x001fe400078e0a03 */
[----:B------:R-:W-:Y:S01]  /*0af0*/  IMAD R22, R16, R22, R17 ;  /* 0x0000001610167224 */ /* 0x000fe200078e0211 */
[----:B------:R-:W-:Y:S01]  /*0b00*/  PRMT R17, R13, 0xbbb3, RZ ;  /* 0x0000bbb30d117816 */ /* 0x000fe200000000ff */
[----:B------:R-:W-:Y:S02]  /*0b10*/  IMAD R29, R20, R19, RZ ;  /* 0x00000013141d7224 */ /* 0x000fe400078e02ff */
[----:B------:R-:W-:Y:S01]  /*0b20*/  IMAD.MOV.U32 R2, RZ, RZ, RZ ;  /* 0x000000ffff027224 */ /* 0x000fe200078e00ff */
[----:B------:R-:W-:Y:S01]  /*0b30*/  IABS R20, R17 ;  /* 0x0000001100147213 */ /* 0x000fe20000000000 */
[----:B------:R-:W-:Y:S01]  /*0b40*/  @P3 VIADD R25, R25, 0x1 ;  /* 0x0000000119193836 */ /* 0x000fe20000000000 */
[----:B------:R-:W-:Y:S01]  /*0b50*/  ISETP.GT.U32.AND P2, PT, R9, R22, PT ;  /* 0x000000160900720c */ /* 0x000fe20003f44070 */
[----:B------:R-:W-:Y:S01]  /*0b60*/  IMAD.HI.U32 R2, R3, R29, R2 ;  /* 0x0000001d03027227 */ /* 0x000fe200078e0002 */
[----:B------:R-:W0:Y:S01]  /*0b70*/  I2F.RP R24, R20 ;  /* 0x0000001400187306 */ /* 0x000e220000209400 */
[----:B------:R-:W-:-:S02]  /*0b80*/  PRMT R3, R10, 0x7772, RZ ;  /* 0x000077720a037816 */ /* 0x000fc400000000ff */
[----:B------:R-:W-:Y:S02]  /*0b90*/  PRMT R10, R10, 0x7773, RZ ;  /* 0x000077730a0a7816 */ /* 0x000fe400000000ff */
[----:B------:R-:W-:Y:S02]  /*0ba0*/  ISETP.NE.AND P6, PT, R3, RZ, PT ;  /* 0x000000ff0300720c */ /* 0x000fe40003fc5270 */
[----:B------:R-:W-:Y:S02]  /*0bb0*/  ISETP.NE.AND P3, PT, R10, RZ, PT ;  /* 0x000000ff0a00720c */ /* 0x000fe40003f65270 */
[----:B------:R-:W-:Y:S02]  /*0bc0*/  PRMT R10, R13, 0x7771, RZ ;  /* 0x000077710d0a7816 */ /* 0x000fe400000000ff */
[----:B------:R-:W-:Y:S02]  /*0bd0*/  @!P2 IMAD.IADD R22, R22, 0x1, -R9 ;  /* 0x000000011616a824 */ /* 0x000fe400078e0a09 */
[----:B------:R-:W-:Y:S01]  /*0be0*/  @!P2 VIADD R16, R16, 0x1 ;  /* 0x000000011010a836 */ /* 0x000fe20000000000 */
[----:B------:R-:W-:Y:S01]  /*0bf0*/  ISETP.NE.AND P2, PT, R10, RZ, PT ;  /* 0x000000ff0a00720c */ /* 0x000fe20003f45270 */
[----:B0-----:R-:W0:Y:S01]  /*0c00*/  MUFU.RCP R24, R24 ;  /* 0x0000001800187308 */ /* 0x001e220000001000 */
[----:B------:R-:W-:-:S02]  /*0c10*/  ISETP.GE.U32.AND P5, PT, R22, R9, PT ;  /* 0x000000091600720c */ /* 0x000fc40003fa6070 */
[----:B------:R-:W-:Y:S02]  /*0c20*/  PRMT R22, R12, 0xaaa2, RZ ;  /* 0x0000aaa20c167816 */ /* 0x000fe400000000ff */
[----:B------:R-:W-:Y:S02]  /*0c30*/  IABS R9, R5 ;  /* 0x0000000500097213 */ /* 0x000fe40000000000 */
[----:B------:R-:W-:Y:S02]  /*0c40*/  @!P6 LOP3.LUT R21, RZ, R15, RZ, 0x33, !PT ;  /* 0x0000000fff15e212 */ /* 0x000fe400078e33ff */
[----:B------:R-:W-:Y:S01]  /*0c50*/  ISETP.GE.AND P6, PT, R27, RZ, PT ;  /* 0x000000ff1b00720c */ /* 0x000fe20003fc6270 */
[----:B------:R-:W-:Y:S01]  /*0c60*/  IMAD.MOV R15, RZ, RZ, -R9 ;  /* 0x000000ffff0f7224 */ /* 0x000fe200078e0a09 */
[----:B------:R-:W-:-:S03]  /*0c70*/  PRMT R6, R21, 0x7054, R6 ;  /* 0x0000705415067816 */ /* 0x000fc60000000006 */
[----:B------:R-:W-:Y:S01]  /*0c80*/  @P5 IADD3 R16, R16, 0x1, RZ ;  /* 0x0000000110105810 */ /* 0x000fe20007ffe0ff */
[----:B0-----:R-:W-:Y:S01]  /*0c90*/  VIADD R3, R24, 0xffffffe ;  /* 0x0ffffffe18037836 */ /* 0x001fe20000000000 */
[----:B------:R-:W-:Y:S02]  /*0ca0*/  IABS R24, R22 ;  /* 0x0000001600187213 */ /* 0x000fe40000000000 */
[----:B------:R-:W-:-:S04]  /*0cb0*/  LOP3.LUT R22, R22, R5, RZ, 0x3c, !PT ;  /* 0x0000000516167212 */ /* 0x000fc800078e3cff */
[----:B------:R-:W-:Y:S01]  /*0cc0*/  @!P6 IMAD.MOV R25, RZ, RZ, -R25 ;  /* 0x000000ffff19e224 */ /* 0x000fe200078e0a19 */
[----:B------:R-:W0:Y:S01]  /*0cd0*/  F2I.FTZ.U32.TRUNC.NTZ R3, R3 ;  /* 0x0000000300037305 */ /* 0x000e22000021f000 */
[----:B------:R-:W-:Y:S01]  /*0ce0*/  IMAD.HI.U32 R9, R2, R24, RZ ;  /* 0x0000001802097227 */ /* 0x000fe200078e00ff */
[----:B------:R-:W-:-:S03]  /*0cf0*/  PRMT R2, R13, 0x7770, RZ ;  /* 0x000077700d027816 */ /* 0x000fc600000000ff */
[----:B------:R-:W-:Y:S01]  /*0d00*/  IMAD R24, R9, R15, R24 ;  /* 0x0000000f09187224 */ /* 0x000fe200078e0218 */
[----:B------:R-:W-:Y:S02]  /*0d10*/  ISETP.NE.AND P4, PT, R2, RZ, PT ;  /* 0x000000ff0200720c */ /* 0x000fe40003f85270 */
[----:B------:R-:W-:Y:S02]  /*0d20*/  MOV R2, RZ ;  /* 0x000000ff00027202 */ /* 0x000fe40000000f00 */
[----:B------:R-:W-:Y:S01]  /*0d30*/  ISETP.GT.U32.AND P1, PT, R19, R24, PT ;  /* 0x000000181300720c */ /* 0x000fe20003f24070 */
[----:B0-----:R-:W-:-:S04]  /*0d40*/  IMAD.MOV R27, RZ, RZ, -R3 ;  /* 0x000000ffff1b7224 */ /* 0x001fc800078e0a03 */
[----:B------:R-:W-:-:S04]  /*0d50*/  IMAD R15, R27, R20, RZ ;  /* 0x000000141b0f7224 */ /* 0x000fc800078e02ff */
[----:B------:R-:W-:Y:S02]  /*0d60*/  @!P4 LOP3.LUT R25, RZ, R14, RZ, 0x33, !PT ;  /* 0x0000000eff19c212 */ /* 0x000fe400078e33ff */
[----:B------:R-:W-:Y:S01]  /*0d70*/  ISETP.GE.AND P4, PT, R18, RZ, PT ;  /* 0x000000ff1200720c */ /* 0x000fe20003f86270 */
[----:B------:R-:W-:Y:S01]  /*0d80*/  IMAD.HI.U32 R3, R3, R15, R2 ;  /* 0x0000000f03037227 */ /* 0x000fe200078e0002 */
[----:B------:R-:W-:Y:S02]  /*0d90*/  PRMT R2, R12, 0xbbb3, RZ ;  /* 0x0000bbb30c027816 */ /* 0x000fe400000000ff */
[----:B------:R-:W-:Y:S01]  /*0da0*/  IABS R15, R17 ;  /* 0x00000011000f7213 */ /* 0x000fe20000000000 */
[----:B------:R-:W-:Y:S01]  /*0db0*/  @!P1 IMAD.IADD R24, R24, 0x1, -R19 ;  /* 0x0000000118189824 */ /* 0x000fe200078e0a13 */
[----:B------:R-:W-:Y:S01]  /*0dc0*/  IABS R12, R2 ;  /* 0x00000002000c7213 */ /* 0x000fe20000000000 */
[----:B------:R-:W-:Y:S01]  /*0dd0*/  @!P1 VIADD R9, R9, 0x1 ;  /* 0x0000000109099836 */ /* 0x000fe20000000000 */
[----:B------:R-:W-:Y:S01]  /*0de0*/  ISETP.GE.AND P1, PT, R22, RZ, PT ;  /* 0x000000ff1600720c */ /* 0x000fe20003f26270 */
[----:B------:R-:W-:Y:S01]  /*0df0*/  IMAD.MOV R15, RZ, RZ, -R15 ;  /* 0x000000ffff0f7224 */ /* 0x000fe200078e0a0f */
[----:B------:R-:W-:Y:S01]  /*0e00*/  ISETP.GE.U32.AND P6, PT, R24, R19, PT ;  /* 0x000000131800720c */ /* 0x000fe20003fc6070 */
[----:B------:R-:W-:Y:S01]  /*0e10*/  IMAD.HI.U32 R3, R3, R12, RZ ;  /* 0x0000000c03037227 */ /* 0x000fe200078e00ff */
[----:B------:R-:W-:-:S03]  /*0e20*/  LOP3.LUT R2, R2, R17, RZ, 0x3c, !PT ;  /* 0x0000001102027212 */ /* 0x000fc600078e3cff */
[----:B------:R-:W-:Y:S01]  /*0e30*/  IMAD R15, R3, R15, R12 ;  /* 0x0000000f030f7224 */ /* 0x000fe200078e020c */
[C---:B------:R-:W-:Y:S01]  /*0e40*/  PRMT R12, R13.reuse, 0x7772, RZ ;  /* 0x000077720d0c7816 */ /* 0x040fe200000000ff */
[----:B------:R-:W-:Y:S01]  /*0e50*/  @!P4 IMAD.MOV R16, RZ, RZ, -R16 ;  /* 0x000000ffff10c224 */ /* 0x000fe200078e0a10 */
[----:B------:R-:W-:Y:S02]  /*0e60*/  PRMT R13, R13, 0x7773, RZ ;  /* 0x000077730d0d7816 */ /* 0x000fe400000000ff */
[----:B------:R-:W-:Y:S02]  /*0e70*/  ISETP.GT.U32.AND P0, PT, R20, R15, PT ;  /* 0x0000000f1400720c */ /* 0x000fe40003f04070 */
[----:B------:R-:W-:Y:S01]  /*0e80*/  ISETP.NE.AND P5, PT, R12, RZ, PT ;  /* 0x000000ff0c00720c */ /* 0x000fe20003fa5270 */
[----:B------:R-:W-:Y:S01]  /*0e90*/  @P6 VIADD R9, R9, 0x1 ;  /* 0x0000000109096836 */ /* 0x000fe20000000000 */
[----:B------:R-:W-:Y:S02]  /*0ea0*/  @!P2 LOP3.LUT R16, RZ, R7, RZ, 0x33, !PT ;  /* 0x00000007ff10a212 */ /* 0x000fe400078e33ff */
[----:B------:R-:W-:Y:S01]  /*0eb0*/  ISETP.GE.AND P2, PT, R23, RZ, PT ;  /* 0x000000ff1700720c */ /* 0x000fe20003f46270 */
[----:B------:R-:W-:Y:S01]  /*0ec0*/  @!P1 IMAD.MOV R9, RZ, RZ, -R9 ;  /* 0x000000ffff099224 */ /* 0x000fe200078e0a09 */
[----:B------:R-:W-:Y:S01]  /*0ed0*/  ISETP.GE.AND P1, PT, R2, RZ, PT ;  /* 0x000000ff0200720c */ /* 0x000fe20003f26270 */
[----:B------:R-:W-:Y:S01]  /*0ee0*/  IMAD.U32 R2, RZ, RZ, UR5 ;  /* 0x00000005ff027e24 */ /* 0x000fe2000f8e00ff */
[----:B------:R-:W-:-:S02]  /*0ef0*/  ISETP.NE.AND P4, PT, R13, RZ, PT ;  /* 0x000000ff0d00720c */ /* 0x000fc40003f85270 */
[----:B------:R-:W-:Y:S01]  /*0f00*/  PRMT R25, R16, 0x7604, R25 ;  /* 0x0000760410197816 */ /* 0x000fe20000000019 */
[----:B------:R-:W-:Y:S02]  /*0f10*/  @!P0 IMAD.IADD R15, R15, 0x1, -R20 ;  /* 0x000000010f0f8824 */ /* 0x000fe400078e0a14 */
[----:B------:R-:W-:Y:S01]  /*0f20*/  @!P0 VIADD R3, R3, 0x1 ;  /* 0x0000000103038836 */ /* 0x000fe20000000000 */
[----:B------:R-:W-:Y:S02]  /*0f30*/  @!P5 LOP3.LUT R9, RZ, R5, RZ, 0x33, !PT ;  /* 0x00000005ff09d212 */ /* 0x000fe400078e33ff */
[----:B------:R-:W-:Y:S01]  /*0f40*/  ISETP.GE.U32.AND P6, PT, R15, R20, PT ;  /* 0x000000140f00720c */ /* 0x000fe20003fc6070 */
[----:B------:R-:W-:Y:S01]  /*0f50*/  @!P2 IMAD.MOV R8, RZ, RZ, -R8 ;  /* 0x000000ffff08a224 */ /* 0x000fe200078e0a08 */
[----:B------:R-:W-:Y:S02]  /*0f60*/  @!P3 LOP3.LUT R8, RZ, R0, RZ, 0x33, !PT ;  /* 0x00000000ff08b212 */ /* 0x000fe400078e33ff */
[----:B------:R-:W-:-:S02]  /*0f70*/  PRMT R25, R9, 0x7054, R25 ;  /* 0x0000705409197816 */ /* 0x000fc40000000019 */
[----:B------:R-:W-:-:S07]  /*0f80*/  PRMT R5, R8, 0x654, R6 ;  /* 0x0000065408057816 */ /* 0x000fce0000000006 */
[----:B------:R-:W-:-:S05]  /*0f90*/  @P6 VIADD R3, R3, 0x1 ;  /* 0x0000000103036836 */ /* 0x000fca0000000000 */
[----:B------:R-:W-:Y:S01]  /*0fa0*/  MOV R4, R3 ;  /* 0x0000000300047202 */ /* 0x000fe20000000f00 */
[----:B------:R-:W-:-:S04]  /*0fb0*/  IMAD.U32 R3, RZ, RZ, UR6 ;  /* 0x00000006ff037e24 */ /* 0x000fc8000f8e00ff */
[----:B------:R-:W-:Y:S01]  /*0fc0*/  @!P1 IMAD.MOV R4, RZ, RZ, -R4 ;  /* 0x000000ffff049224 */ /* 0x000fe200078e0a04 */
[----:B------:R-:W-:Y:S01]  /*0fd0*/  @!P4 LOP3.LUT R4, RZ, R17, RZ, 0x33, !PT ;  /* 0x00000011ff04c212 */ /* 0x000fe200078e33ff */
[----:B------:R-:W-:-:S03]  /*0fe0*/  IMAD.WIDE R2, R11, 0x4, R2 ;  /* 0x000000040b027825 */ /* 0x000fc600078e0202 */
[----:B------:R-:W-:Y:S02]  /*0ff0*/  PRMT R25, R4, 0x654, R25 ;  /* 0x0000065404197816 */ /* 0x000fe40000000019 */
[----:B------:R-:W-:Y:S04]  /*1000*/  STG.E desc[UR8][R2.64], R5 ;  /* 0x0000000502007986 */ /* 0x000fe8000c101908 */
[----:B------:R-:W-:Y:S01]  /*1010*/  STG.E desc[UR8][R2.64+0x200], R25 ;  /* 0x0002001902007986 */ /* 0x000fe2000c101908 */
[----:B------:R-:W-:Y:S05]  /*1020*/  EXIT ;  /* 0x000000000000794d */ /* 0x000fea0003800000 */
.L_x_19082:
[----:B------:R-:W0:Y:S01]  /*1030*/  S2R R3, SR_TID.X ;  /* 0x0000000000037919 */ /* 0x000e220000002100 */
[----:B------:R-:W-:Y:S02]  /*1040*/  PRMT R2, RZ, 0x7610, R2 ;  /* 0x00007610ff027816 */ /* 0x000fe40000000002 */
[----:B0-----:R-:W-:Y:S01]  /*1050*/  ISETP.GE.AND P0, PT, R3, R0, PT ;  /* 0x000000000300720c */ /* 0x001fe20003f06270 */
[----:B------:R-:W-:-:S12]  /*1060*/  IMAD.MOV.U32 R11, RZ, RZ, R3 ;  /* 0x000000ffff0b7224 */ /* 0x000fd800078e0003 */
[C---:B------:R-:W-:Y:S01]  /*1070*/  @!P0 VIADD R25, R11.reuse, UR4 ;  /* 0x000000040b198c36 */ /* 0x040fe20008000000 */
[----:B------:R-:W0:Y:S01]  /*1080*/  @!P0 LDC.64 R18, c[0x0][0x220] ;  /* 0x00008800ff128b82 */ /* 0x000e220000000a00 */
[----:B------:R-:W-:-:S05]  /*1090*/  @!P0 VIADD R11, R11, 0x80 ;  /* 0x000000800b0b8836 */ /* 0x000fca0000000000 */
[C---:B------:R-:W-:Y:S02]  /*10a0*/  ISETP.GE.AND P2, PT, R11.reuse, R0, PT ;  /* 0x000000000b00720c */ /* 0x040fe40003f46270 */
[----:B------:R-:W1:Y:S11]  /*10b0*/  @!P0 LDC.64 R4, c[0x0][0x228] ;  /* 0x00008a00ff048b82 */ /* 0x000e760000000a00 */
[C---:B------:R-:W-:Y:S01]  /*10c0*/  @!P2 IADD3 R21, R11.reuse, UR4, RZ ;  /* 0x000000040b15ac10 */ /* 0x040fe2000fffe0ff */
[----:B------:R-:W-:Y:S01]  /*10d0*/  @!P2 VIADD R11, R11, 0x80 ;  /* 0x000000800b0ba836 */ /* 0x000fe20000000000 */
[----:B------:R-:W2:Y:S01]  /*10e0*/  @!P2 LDC.64 R14, c[0x0][0x220] ;  /* 0x00008800ff0eab82 */ /* 0x000ea20000000a00 */
[----:B0-----:R-:W-:-:S03]  /*10f0*/  @!P0 IADD3 R18, P3, R25, R18, RZ ;  /* 0x0000001219128210 */ /* 0x001fc60007f7e0ff */
[----:B------:R-:W-:-:S04]  /*1100*/  ISETP.GE.AND P1, PT, R11, R0, PT ;  /* 0x000000000b00720c */ /* 0x000fc80003f26270 */
[----:B------:R-:W0:Y:S01]  /*1110*/  @!P2 LDC.64 R12, c[0x0][0x228] ;  /* 0x00008a00ff0cab82 */ /* 0x000e220000000a00 */
[----:B------:R-:W-:Y:S01]  /*1120*/  @!P0 IMAD.X R19, RZ, RZ, R19, P3 ;  /* 0x000000ffff138224 */ /* 0x000fe200018e0613 */
[----:B-1----:R-:W-:Y:S01]  /*1130*/  @!P0 IADD3 R24, P3, R25, R4, RZ ;  /* 0x0000000419188210 */ /* 0x002fe20007f7e0ff */
[----:B------:R-:W-:-:S03]  /*1140*/  IMAD.MOV.U32 R6, RZ, RZ, RZ ;  /* 0x000000ffff067224 */ /* 0x000fc600078e00ff */
[----:B------:R-:W5:Y:S01]  /*1150*/  @!P0 LDG.E.U8 R2, desc[UR8][R18.64] ;  /* 0x0000000812028981 */ /* 0x000f62000c1e1100 */
[----:B------:R-:W-:Y:S01]  /*1160*/  PRMT R4, RZ, 0x7610, R4 ;  /* 0x00007610ff047816 */ /* 0x000fe20000000004 */
[----:B------:R-:W-:Y:S01]  /*1170*/  @!P0 IMAD.X R25, RZ, RZ, R5, P3 ;  /* 0x000000ffff198224 */ /* 0x000fe200018e0605 */
        /* <DEDUP_REMOVED lines=9> */
[----:B------:R-:W-:-:S03]  /*1210*/  @!P2 IMAD.X R15, RZ, RZ, R15, P4 ;  /* 0x000000ffff0fa224 */ /* 0x000fc600020e060f */
[----:B------:R-:W-:Y:S02]  /*1220*/  @!P2 IADD3.X R13, RZ, R13, RZ, P5, !PT ;  /* 0x0000000dff0da210 */ /* 0x000fe40002ffe4ff */
        /* <DEDUP_REMOVED lines=10> */
[----:B------:R-:W-:Y:S01]  /*12d0*/  IMAD.MOV.U32 R7, RZ, RZ, RZ ;  /* 0x000000ffff077224 */ /* 0x000fe200078e00ff */
[----:B------:R-:W-:-:S09]  /*12e0*/  CS2R R8, SRZ ;  /* 0x0000000000087805 */ /* 0x000fd2000001ff00 */
[----:B---3--:R-:W2:Y:S01]  /*12f0*/  @!P2 LDC.64 R12, c[0x0][0x220] ;  /* 0x00008800ff0cab82 */ /* 0x008ea20000000a00 */
[----:B------:R-:W-:Y:S01]  /*1300*/  @!P1 IMAD.X R17, RZ, RZ, R17, P4 ;  /* 0x000000ffff119224 */ /* 0x000fe200020e0611 */
[----:B------:R3:W5:Y:S06]  /*1310*/  @!P1 LDG.E.S8 R7, desc[UR8][R20.64] ;  /* 0x0000000814079981 */ /* 0x00076c000c1e1300 */
[----:B------:R-:W4:Y:S01]  /*1320*/  @!P2 LDC.64 R14, c[0x0][0x228] ;  /* 0x00008a00ff0eab82 */ /* 0x000f220000000a00 */
[----:B------:R2:W5:Y:S01]  /*1330*/  @!P1 LDG.E.S8 R8, desc[UR8][R16.64] ;  /* 0x0000000810089981 */ /* 0x000562000c1e1300 */
[----:B0-----:R-:W-:Y:S01]  /*1340*/  @!P3 IADD3 R22, P4, R25, R22, RZ ;  /* 0x000000161916b210 */ /* 0x001fe20007f9e0ff */
[----:B---3--:R-:W-:Y:S01]  /*1350*/  @!P2 VIADD R21, R11, UR4 ;  /* 0x000000040b15ac36 */ /* 0x008fe20008000000 */
[----:B-1----:R-:W-:Y:S01]  /*1360*/  @!P3 IADD3 R18, P1, R25, R18, RZ ;  /* 0x000000121912b210 */ /* 0x002fe20007f3e0ff */
[----:B------:R-:W-:-:S02]  /*1370*/  @!P2 VIADD R11, R11, 0x80 ;  /* 0x000000800b0ba836 */ /* 0x000fc40000000000 */
[----:B------:R-:W-:Y:S01]  /*1380*/  IMAD.MOV.U32 R10, RZ, RZ, RZ ;  /* 0x000000ffff0a7224 */ /* 0x000fe200078e00ff */
[----:B------:R-:W-:Y:S01]  /*1390*/  @!P3 IADD3.X R19, RZ, R19, RZ, P1, !PT ;  /* 0x00000013ff13b210 */ /* 0x000fe20000ffe4ff */
[----:B------:R-:W-:Y:S01]  /*13a0*/  @!P3 IMAD.X R23, RZ, RZ, R23, P4 ;  /* 0x000000ffff17b224 */ /* 0x000fe200020e0617 */
[----:B------:R-:W-:-:S03]  /*13b0*/  ISETP.GE.AND P1, PT, R11, R0, PT ;  /* 0x000000000b00720c */ /* 0x000fc60003f26270 */
[----:B------:R0:W5:Y:S04]  /*13c0*/  @!P3 LDG.E.S8 R10, desc[UR8][R18.64] ;  /* 0x00000008120ab981 */ /* 0x000168000c1e1300 */
[----:B------:R1:W5:Y:S01]  /*13d0*/  @!P3 LDG.E.S8 R9, desc[UR8][R22.64] ;  /* 0x000000081609b981 */ /* 0x000362000c1e1300 */
[C---:B--2---:R-:W-:Y:S02]  /*13e0*/  @!P2 IADD3 R16, P3, R21.reuse, R12, RZ ;  /* 0x0000000c1510a210 */ /* 0x044fe40007f7e0ff */
[----:B----4-:R-:W-:-:S03]  /*13f0*/  @!P2 IADD3 R12, P4, R21, R14, RZ ;  /* 0x0000000e150ca210 */ /* 0x010fc60007f9e0ff */
[----:B------:R-:W-:Y:S01]  /*1400*/  @!P2 IMAD.X R17, RZ, RZ, R13, P3 ;  /* 0x000000ffff11a224 */ /* 0x000fe200018e060d */
[----:B0-----:R-:W0:Y:S01]  /*1410*/  @!P1 LDC.64 R18, c[0x0][0x228] ;  /* 0x00008a00ff129b82 */ /* 0x001e220000000a00 */
[----:B------:R-:W-:-:S07]  /*1420*/  @!P2 IMAD.X R13, RZ, RZ, R15, P4 ;  /* 0x000000ffff0da224 */ /* 0x000fce00020e060f */
[----:B------:R-:W2:Y:S01]  /*1430*/  @!P1 LDC.64 R14, c[0x0][0x220] ;  /* 0x00008800ff0e9b82 */ /* 0x000ea20000000a00 */
[----:B------:R-:W-:Y:S01]  /*1440*/  CS2R R20, SRZ ;  /* 0x0000000000147805 */ /* 0x000fe2000001ff00 */
[C---:B-1----:R-:W-:Y:S02]  /*1450*/  @!P1 VIADD R23, R11.reuse, UR4 ;  /* 0x000000040b179c36 */ /* 0x042fe40008000000 */
[----:B------:R-:W-:-:S03]  /*1460*/  @!P1 VIADD R11, R11, 0x80 ;  /* 0x000000800b0b9836 */ /* 0x000fc60000000000 */
[----:B------:R-:W5:Y:S04]  /*1470*/  @!P2 LDG.E.S8 R20, desc[UR8][R16.64] ;  /* 0x000000081014a981 */ /* 0x000f68000c1e1300 */
[----:B------:R1:W5:Y:S01]  /*1480*/  @!P2 LDG.E.S8 R21, desc[UR8][R12.64] ;  /* 0x000000080c15a981 */ /* 0x000362000c1e1300 */
[----:B--2---:R-:W-:-:S04]  /*1490*/  @!P1 IADD3 R14, P2, R23, R14, RZ ;  /* 0x0000000e170e9210 */ /* 0x004fc80007f5e0ff */
[----:B------:R-:W-:Y:S02]  /*14a0*/  @!P1 IADD3.X R15, RZ, R15, RZ, P2, !PT ;  /* 0x0000000fff0f9210 */ /* 0x000fe400017fe4ff */
        /* <DEDUP_REMOVED lines=12> */
[----:B-1----:R-:W-:-:S05]  /*1570*/  @!P2 IADD3 R12, P1, R25, R12, RZ ;  /* 0x0000000c190ca210 */ /* 0x002fca0007f3e0ff */
[----:B------:R-:W-:Y:S01]  /*1580*/  @!P2 IMAD.X R13, RZ, RZ, R13, P1 ;  /* 0x000000ffff0da224 */ /* 0x000fe200008e060d */
[----:B------:R-:W-:-:S13]  /*1590*/  ISETP.GE.AND P1, PT, R11, R0, PT ;  /* 0x000000000b00720c */ /* 0x000fda0003f26270 */
[----:B0-----:R-:W2:Y:S01]  /*15a0*/  @!P1 LDC.64 R14, c[0x0][0x220] ;  /* 0x00008800ff0e9b82 */ /* 0x001ea20000000a00 */
[----:B------:R-:W-:Y:S02]  /*15b0*/  IMAD.MOV.U32 R24, RZ, RZ, RZ ;  /* 0x000000ffff187224 */ /* 0x000fe400078e00ff */
[----:B------:R-:W-:Y:S01]  /*15c0*/  IMAD.MOV.U32 R25, RZ, RZ, RZ ;  /* 0x000000ffff197224 */ /* 0x000fe200078e00ff */
[----:B------:R-:W-:-:S03]  /*15d0*/  @!P1 IADD3 R27, R11, UR4, RZ ;  /* 0x000000040b1b9c10 */ /* 0x000fc6000fffe0ff */
        /* <DEDUP_REMOVED lines=25> */
[----:B------:R-:W-:Y:S02]  /*1770*/  PRMT R13, R2, 0x8880, RZ ;  /* 0x00008880020d7816 */ /* 0x000fe400000000ff */
[----:B------:R-:W-:Y:S02]  /*1780*/  IABS R2, R4 ;  /* 0x0000000400027213 */ /* 0x000fe40000000000 */
        /* <DEDUP_REMOVED lines=14> */
.L_x_19084:
[----:B------:R-:W-:Y:S05]  /*1870*/  BSYNC B0 ;  /* 0x0000000000007941 */ /* 0x000fea0003800000 */
.L_x_19083:
[----:B-1----:R-:W-:Y:S01]  /*1880*/  VIADD R15, R3, 0x80 ;  /* 0x00000080030f7836 */ /* 0x002fe20000000000 */
[----:B------:R-:W-:Y:S04]  /*1890*/  BSSY B0, `(.L_x_19085) ;  /* 0x000001b000007945 */ /* 0x000fe80003800000 */
        /* <DEDUP_REMOVED lines=9> */
[----:B0-----:R-:W-:Y:S01]  /*1930*/  HFMA2.MMA R12, -RZ, RZ, 0, 0 ;  /* 0x00000000ff0c7435 */ /* 0x001fe200000001ff */
[----:B-1----:R-:W-:-:S04]  /*1940*/  IMAD.MOV R17, RZ, RZ, -R13 ;  /* 0x000000ffff117224 */ /* 0x002fc800078e0a0d */
[----:B------:R-:W-:-:S05]  /*1950*/  IMAD R17, R17, R4, RZ ;  /* 0x0000000411117224 */ /* 0x000fca00078e02ff */
        /* <DEDUP_REMOVED lines=14> */
.L_x_19086:
[----:B------:R-:W-:Y:S05]  /*1a40*/  BSYNC B0 ;  /* 0x0000000000007941 */ /* 0x000fea0003800000 */
.L_x_19085:
        /* <DEDUP_REMOVED lines=13> */
[----:B0-----:R-:W-:Y:S01]  /*1b20*/  IMAD.MOV.U32 R4, RZ, RZ, RZ ;  /* 0x000000ffff047224 */ /* 0x001fe200078e00ff */
[----:B-1----:R-:W-:-:S05]  /*1b30*/  IADD3 R17, RZ, -R5, RZ ;  /* 0x80000005ff117210 */ /* 0x002fca0007ffe0ff */
        /* <DEDUP_REMOVED lines=13> */
.L_x_19088:
[----:B------:R-:W-:Y:S05]  /*1c10*/  BSYNC B0 ;  /* 0x0000000000007941 */ /* 0x000fea0003800000 */
.L_x_19087:
        /* <DEDUP_REMOVED lines=28> */
.L_x_19090:
[----:B------:R-:W-:Y:S05]  /*1de0*/  BSYNC B0 ;  /* 0x0000000000007941 */ /* 0x000fea0003800000 */
.L_x_19089:
[----:B------:R-:W0:Y:S01]  /*1df0*/  @!P0 LDC.64 R4, c[0x0][0x218] ;  /* 0x00008600ff048b82 */ /* 0x000e220000000a00 */
[C---:B------:R-:W-:Y:S01]  /*1e00*/  IADD3 R7, R3.reuse, 0x200, RZ ;  /* 0x0000020003077810 */ /* 0x040fe20007ffe0ff */
[C---:B------:R-:W-:Y:S01]  /*1e10*/  VIADD R9, R3.reuse, 0x280 ;  /* 0x0000028003097836 */ /* 0x040fe20000000000 */
[----:B------:R-:W-:Y:S01]  /*1e20*/  BSSY B0, `(.L_x_19091) ;  /* 0x0000024000007945 */ /* 0x000fe20003800000 */
[----:B------:R-:W-:Y:S01]  /*1e30*/  VIADD R17, R3, 0x380 ;  /* 0x0000038003117836 */ /* 0x000fe20000000000 */
[-C--:B------:R-:W-:Y:S01]  /*1e40*/  ISETP.GE.AND P4, PT, R7, R0.reuse, PT ;  /* 0x000000000700720c */ /* 0x080fe20003f86270 */
[----:B------:R-:W-:Y:S01]  /*1e50*/  VIADD R7, R3, 0x300 ;  /* 0x0000030003077836 */ /* 0x000fe20000000000 */
[-C--:B------:R-:W-:Y:S01]  /*1e60*/  ISETP.GE.AND P3, PT, R9, R0.reuse, PT ;  /* 0x000000000900720c */ /* 0x080fe20003f66270 */
[----:B------:R-:W-:Y:S01]  /*1e70*/  @!P0 VIADD R9, R3, UR4 ;  /* 0x0000000403098c36 */ /* 0x000fe20008000000 */
[-C--:B------:R-:W-:Y:S02]  /*1e80*/  ISETP.GE.AND P2, PT, R17, R0.reuse, PT ;  /* 0x000000001100720c */ /* 0x080fe40003f46270 */
[----:B------:R-:W-:-:S02]  /*1e90*/  ISETP.GE.AND P1, PT, R7, R0, PT ;  /* 0x000000000700720c */ /* 0x000fc40003f26270 */
[----:B0-----:R-:W-:-:S05]  /*1ea0*/  @!P0 IADD3 R4, P5, R9, R4, RZ ;  /* 0x0000000409048210 */ /* 0x001fca0007fbe0ff */
[----:B------:R-:W-:Y:S01]  /*1eb0*/  @!P0 IMAD.X R5, RZ, RZ, R5, P5 ;  /* 0x000000ffff058224 */ /* 0x000fe200028e0605 */
[----:B------:R-:W-:Y:S07]  /*1ec0*/  @P4 BRA `(.L_x_19092) ;  /* 0x0000000000644947 */ /* 0x000fee0003800000 */
[----:B------:R-:W-:-:S04]  /*1ed0*/  IABS R9, R21 ;  /* 0x0000001500097213 */ /* 0x000fc80000000000 */
[----:B------:R-:W0:Y:S08]  /*1ee0*/  I2F.RP R10, R9 ;  /* 0x00000009000a7306 */ /* 0x000e300000209400 */
[----:B0-----:R-:W0:Y:S02]  /*1ef0*/  MUFU.RCP R10, R10 ;  /* 0x0000000a000a7308 */ /* 0x001e240000001000 */
[----:B0-----:R-:W-:-:S06]  /*1f00*/  VIADD R6, R10, 0xffffffe ;  /* 0x0ffffffe0a067836 */ /* 0x001fcc0000000000 */
[----:B------:R0:W1:Y:S02]  /*1f10*/  F2I.FTZ.U32.TRUNC.NTZ R7, R6 ;  /* 0x0000000600077305 */ /* 0x000064000021f000 */
[----:B0-----:R-:W-:Y:S01]  /*1f20*/  MOV R6, RZ ;  /* 0x000000ff00067202 */ /* 0x001fe20000000f00 */
        /* <DEDUP_REMOVED lines=19> */
.L_x_19092:
[----:B------:R-:W-:Y:S05]  /*2060*/  BSYNC B0 ;  /* 0x0000000000007941 */ /* 0x000fea0003800000 */
.L_x_19091:
        /* <DEDUP_REMOVED lines=27> */
.L_x_19094:
[----:B------:R-:W-:Y:S05]  /*2220*/  BSYNC B0 ;  /* 0x0000000000007941 */ /* 0x000fea0003800000 */
.L_x_19093:
        /* <DEDUP_REMOVED lines=27> */
.L_x_19096:
[----:B------:R-:W-:Y:S05]  /*23e0*/  BSYNC B0 ;  /* 0x0000000000007941 */ /* 0x000fea0003800000 */
.L_x_19095:
        /* <DEDUP_REMOVED lines=27> */
.L_x_19098:
[----:B------:R-:W-:Y:S05]  /*25a0*/  BSYNC B0 ;  /* 0x0000000000007941 */ /* 0x000fea0003800000 */
.L_x_19097:
[----:B------:R-:W-:Y:S01]  /*25b0*/  @!P0 IMAD.MOV.U32 R3, RZ, RZ, R15 ;  /* 0x000000ffff038224 */ /* 0x000fe200078e000f */
[----:B------:R0:W-:Y:S01]  /*25c0*/  @!P0 STG.E.U8 desc[UR8][R4.64], R2 ;  /* 0x0000000204008986 */ /* 0x0001e2000c101108 */
[----:B------:R-:W-:Y:S04]  /*25d0*/  BSSY B0, `(.L_x_19099) ;  /* 0x0000033000007945 */ /* 0x000fe80003800000 */
[----:B------:R-:W-:Y:S01]  /*25e0*/  BSSY B1, `(.L_x_19100) ;  /* 0x000002a000017945 */ /* 0x000fe20003800000 */
[----:B------:R-:W-:-:S13]  /*25f0*/  ISETP.GE.AND P0, PT, R3, R0, PT ;  /* 0x000000000300720c */ /* 0x000fda0003f06270 */
[----:B0-----:R-:W-:Y:S05]  /*2600*/  @P0 BRA `(.L_x_19101) ;  /* 0x0000000000380947 */ /* 0x001fea0003800000 */
[C---:B------:R-:W-:Y:S01]  /*2610*/  VIADD R4, R3.reuse, UR4 ;  /* 0x0000000403047c36 */ /* 0x040fe20008000000 */
[----:B------:R-:W-:Y:S01]  /*2620*/  ULDC.64 UR6, c[0x0][0x218] ;  /* 0x0000860000067ab9 */ /* 0x000fe20000000a00 */
[----:B------:R-:W-:-:S03]  /*2630*/  VIADD R3, R3, 0x80 ;  /* 0x0000008003037836 */ /* 0x000fc60000000000 */
[----:B------:R-:W-:-:S05]  /*2640*/  IADD3 R4, P0, R4, UR6, RZ ;  /* 0x0000000604047c10 */ /* 0x000fca000ff1e0ff */
[----:B------:R-:W-:Y:S01]  /*2650*/  IMAD.X R5, RZ, RZ, UR7, P0 ;  /* 0x00000007ff057e24 */ /* 0x000fe200080e06ff */
[----:B------:R-:W-:-:S04]  /*2660*/  ISETP.GE.AND P0, PT, R3, R0, PT ;  /* 0x000000000300720c */ /* 0x000fc80003f06270 */
[----:B------:R0:W-:Y:S09]  /*2670*/  STG.E.U8 desc[UR8][R4.64], R12 ;  /* 0x0000000c04007986 */ /* 0x0001f2000c101108 */
[----:B------:R-:W-:Y:S05]  /*2680*/  @P0 BRA `(.L_x_19102) ;  /* 0x0000000000380947 */ /* 0x000fea0003800000 */
[C---:B0-----:R-:W-:Y:S01]  /*2690*/  VIADD R4, R3.reuse, UR4 ;  /* 0x0000000403047c36 */ /* 0x041fe20008000000 */
[----:B------:R-:W-:Y:S01]  /*26a0*/  ULDC.64 UR6, c[0x0][0x218] ;  /* 0x0000860000067ab9 */ /* 0x000fe20000000a00 */
[----:B------:R-:W-:-:S03]  /*26b0*/  IADD3 R3, R3, 0x80, RZ ;  /* 0x0000008003037810 */ /* 0x000fc60007ffe0ff */
[----:B------:R-:W-:-:S05]  /*26c0*/  IADD3 R4, P0, R4, UR6, RZ ;  /* 0x0000000604047c10 */ /* 0x000fca000ff1e0ff */
[----:B------:R-:W-:-:S05]  /*26d0*/  IMAD.X R5, RZ, RZ, UR7, P0 ;  /* 0x00000007ff057e24 */ /* 0x000fca00080e06ff */
[----:B------:R0:W-:Y:S03]  /*26e0*/  STG.E.U8 desc[UR8][R4.64], R13 ;  /* 0x0000000d04007986 */ /* 0x0001e6000c101108 */
.L_x_19101:
[----:B------:R-:W-:-:S13]  /*26f0*/  ISETP.GE.AND P0, PT, R3, R0, PT ;  /* 0x000000000300720c */ /* 0x000fda0003f06270 */
[----:B------:R-:W-:Y:S05]  /*2700*/  @P0 BRA `(.L_x_19103) ;  /* 0x0000000000380947 */ /* 0x000fea0003800000 */
[C---:B0-----:R-:W-:Y:S01]  /*2710*/  VIADD R4, R3.reuse, UR4 ;  /* 0x0000000403047c36 */ /* 0x041fe20008000000 */
[----:B------:R-:W-:Y:S01]  /*2720*/  ULDC.64 UR6, c[0x0][0x218] ;  /* 0x0000860000067ab9 */ /* 0x000fe20000000a00 */
[----:B------:R-:W-:-:S03]  /*2730*/  VIADD R3, R3, 0x80 ;  /* 0x0000008003037836 */ /* 0x000fc60000000000 */
[----:B------:R-:W-:-:S05]  /*2740*/  IADD3 R4, P0, R4, UR6, RZ ;  /* 0x0000000604047c10 */ /* 0x000fca000ff1e0ff */
[----:B------:R-:W-:-:S05]  /*2750*/  IMAD.X R5, RZ, RZ, UR7, P0 ;  /* 0x00000007ff057e24 */ /* 0x000fca00080e06ff */
[----:B------:R1:W-:Y:S03]  /*2760*/  STG.E.U8 desc[UR8][R4.64], R8 ;  /* 0x0000000804007986 */ /* 0x0003e6000c101108 */
.L_x_19102:
        /* <DEDUP_REMOVED lines=8> */
.L_x_19103:
[----:B------:R-:W-:-:S13]  /*27f0*/  ISETP.GE.AND P0, PT, R3, R0, PT ;  /* 0x000000000300720c */ /* 0x000fda0003f06270 */
[----:B------:R-:W-:Y:S05]  /*2800*/  @P0 BREAK B1 ;  /* 0x0000000000010942 */ /* 0x000fea0003800000 */
[----:B------:R-:W-:Y:S05]  /*2810*/  @P0 BRA `(.L_x_19105) ;  /* 0x0000000000380947 */ /* 0x000fea0003800000 */
[C---:B01----:R-:W-:Y:S01]  /*2820*/  VIADD R4, R3.reuse, UR4 ;  /* 0x0000000403047c36 */ /* 0x043fe20008000000 */
[----:B------:R-:W-:Y:S01]  /*2830*/  ULDC.64 UR6, c[0x0][0x218] ;  /* 0x0000860000067ab9 */ /* 0x000fe20000000a00 */
[----:B------:R-:W-:-:S03]  /*2840*/  VIADD R3, R3, 0x80 ;  /* 0x0000008003037836 */ /* 0x000fc60000000000 */
[----:B------:R-:W-:-:S04]  /*2850*/  IADD3 R4, P0, R4, UR6, RZ ;  /* 0x0000000604047c10 */ /* 0x000fc8000ff1e0ff */
[----:B------:R-:W-:-:S05]  /*2860*/  IADD3.X R5, RZ, UR7, RZ, P0, !PT ;  /* 0x00000007ff057c10 */ /* 0x000fca00087fe4ff */
[----:B------:R2:W-:Y:S04]  /*2870*/  STG.E.U8 desc[UR8][R4.64], R10 ;  /* 0x0000000a04007986 */ /* 0x0005e8000c101108 */
.L_x_19104:
[----:B------:R-:W-:Y:S05]  /*2880*/  BSYNC B1 ;  /* 0x0000000000017941 */ /* 0x000fea0003800000 */
.L_x_19100:
[----:B------:R-:W-:-:S13]  /*2890*/  ISETP.GE.AND P0, PT, R3, R0, PT ;  /* 0x000000000300720c */ /* 0x000fda0003f06270 */
[----:B-1----:R-:W1:Y:S01]  /*28a0*/  @!P0 LDC.64 R8, c[0x0][0x218] ;  /* 0x00008600ff088b82 */ /* 0x002e620000000a00 */
[C---:B0-2---:R-:W-:Y:S02]  /*28b0*/  @!P0 VIADD R5, R3.reuse, UR4 ;  /* 0x0000000403058c36 */ /* 0x045fe40008000000 */
[----:B------:R-:W-:-:S03]  /*28c0*/  @!P0 VIADD R3, R3, 0x80 ;  /* 0x0000008003038836 */ /* 0x000fc60000000000 */
[----:B-1----:R-:W-:-:S05]  /*28d0*/  @!P0 IADD3 R4, P1, R5, R8, RZ ;  /* 0x0000000805048210 */ /* 0x002fca0007f3e0ff */
[----:B------:R-:W-:-:S05]  /*28e0*/  @!P0 IMAD.X R5, RZ, RZ, R9, P1 ;  /* 0x000000ffff058224 */ /* 0x000fca00008e0609 */
[----:B------:R2:W-:Y:S03]  /*28f0*/  @!P0 STG.E.U8 desc[UR8][R4.64], R14 ;  /* 0x0000000e04008986 */ /* 0x0005e6000c101108 */
.L_x_19105:
[----:B------:R-:W-:Y:S05]  /*2900*/  BSYNC B0 ;  /* 0x0000000000007941 */ /* 0x000fea0003800000 */
.L_x_19099:
        /* <DEDUP_REMOVED lines=9> */
.L_x_19106:
        /* <DEDUP_REMOVED lines=14> */
.L_x_22940:


//--------------------- .text._ZN2at6native29vectorized_elementwise_kernelILi8ENS0_13BinaryFunctorIaaaZZZNS0_15binary_internal21div_trunc_kernel_cudaERNS_18TensorIteratorBaseEENKUlvE_clEvENKUlvE0_clEvEUlaaE_EESt5arrayIPcLm3EEEEviT0_T1_ --------------------------
	.section	.text._ZN2at6native29vectorized_elementwise_kernelILi8ENS0_13BinaryFunctorIaaaZZZNS0_15binary_internal21div_trunc_kernel_cudaERNS_18TensorIteratorBaseEENKUlvE_clEvENKUlvE0_clEvEUlaaE_EESt5arrayIPcLm3EEEEviT0_T1_,"ax",@progbits
	.align	128
        .global         _ZN2at6native29vectorized_elementwise_kernelILi8ENS0_13BinaryFunctorIaaaZZZNS0_15binary_internal21div_trunc_kernel_cudaERNS_18TensorIteratorBaseEENKUlvE_clEvENKUlvE0_clEvEUlaaE_EESt5arrayIPcLm3EEEEviT0_T1_
        .type           _ZN2at6native29vectorized_elementwise_kernelILi8ENS0_13BinaryFunctorIaaaZZZNS0_15binary_internal21div_trunc_kernel_cudaERNS_18TensorIteratorBaseEENKUlvE_clEvENKUlvE0_clEvEUlaaE_EESt5arrayIPcLm3EEEEviT0_T1_,@function
        .size           _ZN2at6native29vectorized_elementwise_kernelILi8ENS0_13BinaryFunctorIaaaZZZNS0_15binary_internal21div_trunc_kernel_cudaERNS_18TensorIteratorBaseEENKUlvE_clEvENKUlvE0_clEvEUlaaE_EESt5arrayIPcLm3EEEEviT0_T1_,(.L_x_22941 - _ZN2at6native29vectorized_elementwise_kernelILi8ENS0_13BinaryFunctorIaaaZZZNS0_15binary_internal21div_trunc_kernel_cudaERNS_18TensorIteratorBaseEENKUlvE_clEvENKUlvE0_clEvEUlaaE_EESt5arrayIPcLm3EEEEviT0_T1_)
        .other          _ZN2at6native29vectorized_elementwise_kernelILi8ENS0_13BinaryFunctorIaaaZZZNS0_15binary_internal21div_trunc_kernel_cudaERNS_18TensorIteratorBaseEENKUlvE_clEvENKUlvE0_clEvEUlaaE_EESt5arrayIPcLm3EEEEviT0_T1_,@"STO_CUDA_ENTRY STV_DEFAULT"
_ZN2at6native29vectorized_elementwise_kernelILi8ENS0_13BinaryFunctorIaaaZZZNS0_15binary_internal21div_trunc_kernel_cudaERNS_18TensorIteratorBaseEENKUlvE_clEvENKUlvE0_clEvEUlaaE_EESt5arrayIPcLm3EEEEviT0_T1_:
.text._ZN2at6native29vectorized_elementwise_kernelILi8ENS0_13BinaryFunctorIaaaZZZNS0_15binary_internal21div_trunc_kernel_cudaERNS_18TensorIteratorBaseEENKUlvE_clEvENKUlvE0_clEvEUlaaE_EESt5arrayIPcLm3EEEEviT0_T1_:
        /* <DEDUP_REMOVED lines=16> */
[----:B0-----:R-:W-:-:S06]  /*0100*/  IMAD.WIDE.U32 R4, R0, 0x8, R4 ;  /* 0x0000000800047825 */ /* 0x001fcc00078e0004 */
[----:B------:R-:W2:Y:S01]  /*0110*/  LDG.E.64 R4, desc[UR8][R4.64] ;  /* 0x0000000804047981 */ /* 0x000ea2000c1e1b00 */
[----:B------:R-:W-:-:S04]  /*0120*/  UIADD3 UR6, UP0, UR4, UR6, URZ ;  /* 0x0000000604067290 */ /* 0x000fc8000ff1e03f */
[----:B------:R-:W-:Y:S02]  /*0130*/  UIADD3.X UR5, UR5, UR7, URZ, UP0, !UPT ;  /* 0x0000000705057290 */ /* 0x000fe400087fe43f */
[----:B------:R-:W-:Y:S01]  /*0140*/  IMAD.U32 R2, RZ, RZ, UR6 ;  /* 0x00000006ff027e24 */ /* 0x000fe2000f8e00ff */
[----:B------:R-:W-:-:S03]  /*0150*/  ULDC.64 UR6, c[0x0][0x218] ;  /* 0x0000860000067ab9 */ /* 0x000fc60000000a00 */
[----:B------:R-:W-:Y:S02]  /*0160*/  IMAD.U32 R3, RZ, RZ, UR5 ;  /* 0x00000005ff037e24 */ /* 0x000fe4000f8e00ff */
[----:B------:R-:W-:-:S06]  /*0170*/  IMAD.WIDE.U32 R2, R0, 0x8, R2 ;  /* 0x0000000800027825 */ /* 0x000fcc00078e0002 */
[----:B------:R-:W3:Y:S01]  /*0180*/  LDG.E.64 R2, desc[UR8][R2.64] ;  /* 0x0000000802027981 */ /* 0x000ee2000c1e1b00 */
[----:B------:R-:W-:-:S04]  /*0190*/  UIADD3 UR5, UP0, UR4, UR6, URZ ;  /* 0x0000000604057290 */ /* 0x000fc8000ff1e03f */
[----:B------:R-:W-:Y:S01]  /*01a0*/  UIADD3.X UR6, URZ, UR7, URZ, UP0, !UPT ;  /* 0x000000073f067290 */ /* 0x000fe200087fe43f */
[C---:B--2---:R-:W-:Y:S02]  /*01b0*/  LOP3.LUT R7, R4.reuse, 0xffff, RZ, 0xc0, !PT ;  /* 0x0000ffff04077812 */ /* 0x044fe400078ec0ff */
[----:B------:R-:W-:Y:S02]  /*01c0*/  PRMT R8, R4, 0x7732, RZ ;  /* 0x0000773204087816 */ /* 0x000fe400000000ff */
[----:B------:R-:W-:Y:S02]  /*01d0*/  SHF.R.U32.HI R4, RZ, 0x8, R7 ;  /* 0x00000008ff047819 */ /* 0x000fe40000011607 */
[----:B------:R-:W-:Y:S02]  /*01e0*/  PRMT R9, R8, 0x8880, RZ ;  /* 0x0000888008097816 */ /* 0x000fe400000000ff */
[----:B------:R-:W-:Y:S02]  /*01f0*/  PRMT R12, R7, 0x8880, RZ ;  /* 0x00008880070c7816 */ /* 0x000fe400000000ff */
[----:B------:R-:W-:Y:S01]  /*0200*/  LOP3.LUT R7, R4, 0xffff, RZ, 0xc0, !PT ;  /* 0x0000ffff04077812 */ /* 0x000fe200078ec0ff */
[----:B------:R-:W-:Y:S01]  /*0210*/  IMAD.MOV.U32 R4, RZ, RZ, R9 ;  /* 0x000000ffff047224 */ /* 0x000fe200078e0009 */
[----:B------:R-:W-:-:S02]  /*0220*/  IABS R18, R12 ;  /* 0x0000000c00127213 */ /* 0x000fc40000000000 */
[----:B------:R-:W-:Y:S02]  /*0230*/  PRMT R13, R7, 0x8880, RZ ;  /* 0x00008880070d7816 */ /* 0x000fe400000000ff */
[----:B------:R-:W-:Y:S01]  /*0240*/  IABS R19, R4 ;  /* 0x0000000400137213 */ /* 0x000fe20000000000 */
[----:B------:R-:W0:Y:S01]  /*0250*/  I2F.RP R6, R18 ;  /* 0x0000001200067306 */ /* 0x000e220000209400 */
[----:B------:R-:W-:Y:S02]  /*0260*/  IABS R14, R13 ;  /* 0x0000000d000e7213 */ /* 0x000fe40000000000 */
[----:B------:R-:W-:Y:S02]  /*0270*/  SHF.R.U32.HI R7, RZ, 0x8, R8 ;  /* 0x00000008ff077819 */ /* 0x000fe40000011608 */
[----:B------:R-:W-:Y:S02]  /*0280*/  LOP3.LUT R20, R5, 0xffff, RZ, 0xc0, !PT ;  /* 0x0000ffff05147812 */ /* 0x000fe400078ec0ff */
[----:B------:R-:W-:Y:S01]  /*0290*/  LOP3.LUT R7, R7, 0xffff, RZ, 0xc0, !PT ;  /* 0x0000ffff07077812 */ /* 0x000fe200078ec0ff */
[----:B------:R-:W1:Y:S01]  /*02a0*/  I2F.RP R9, R19 ;  /* 0x0000001300097306 */ /* 0x000e620000209400 */
[----:B------:R-:W-:-:S02]  /*02b0*/  PRMT R17, R20, 0x8880, RZ ;  /* 0x0000888014117816 */ /* 0x000fc400000000ff */
[----:B------:R-:W-:Y:S02]  /*02c0*/  PRMT R15, R7, 0x8880, RZ ;  /* 0x00008880070f7816 */ /* 0x000fe400000000ff */
[----:B------:R-:W-:Y:S02]  /*02d0*/  IABS R22, R17 ;  /* 0x0000001100167213 */ /* 0x000fe40000000000 */
[----:B------:R-:W-:Y:S01]  /*02e0*/  IABS R16, R15 ;  /* 0x0000000f00107213 */ /* 0x000fe20000000000 */
[----:B------:R-:W2:Y:S08]  /*02f0*/  I2F.RP R8, R14 ;  /* 0x0000000e00087306 */ /* 0x000eb00000209400 */
[----:B0-----:R-:W0:Y:S08]  /*0300*/  MUFU.RCP R6, R6 ;  /* 0x0000000600067308 */ /* 0x001e300000001000 */
[----:B-1----:R-:W1:Y:S08]  /*0310*/  MUFU.RCP R9, R9 ;  /* 0x0000000900097308 */ /* 0x002e700000001000 */
[----:B--2---:R-:W2:Y:S01]  /*0320*/  MUFU.RCP R8, R8 ;  /* 0x0000000800087308 */ /* 0x004ea20000001000 */
[----:B0-----:R-:W-:-:S07]  /*0330*/  VIADD R10, R6, 0xffffffe ;  /* 0x0ffffffe060a7836 */ /* 0x001fce0000000000 */
[----:B------:R-:W-:Y:S01]  /*0340*/  I2F.RP R21, R16 ;  /* 0x0000001000157306 */ /* 0x000fe20000209400 */
[----:B-1----:R-:W-:-:S07]  /*0350*/  VIADD R6, R9, 0xffffffe ;  /* 0x0ffffffe09067836 */ /* 0x002fce0000000000 */
[----:B------:R0:W1:Y:S01]  /*0360*/  F2I.FTZ.U32.TRUNC.NTZ R11, R10 ;  /* 0x0000000a000b7305 */ /* 0x000062000021f000 */
[----:B--2---:R-:W-:Y:S02]  /*0370*/  VIADD R9, R8, 0xffffffe ;  /* 0x0ffffffe08097836 */ /* 0x004fe40000000000 */
[----:B------:R-:W-:-:S05]  /*0380*/  IMAD.MOV.U32 R8, RZ, RZ, RZ ;  /* 0x000000ffff087224 */ /* 0x000fca00078e00ff */
[----:B------:R-:W2:Y:S01]  /*0390*/  F2I.FTZ.U32.TRUNC.NTZ R7, R6 ;  /* 0x0000000600077305 */ /* 0x000ea2000021f000 */
[----:B0-----:R-:W-:Y:S02]  /*03a0*/  IMAD.MOV.U32 R10, RZ, RZ, RZ ;  /* 0x000000ffff0a7224 */ /* 0x001fe400078e00ff */
[----:B-1----:R-:W-:-:S05]  /*03b0*/  IMAD.MOV R23, RZ, RZ, -R11 ;  /* 0x000000ffff177224 */ /* 0x002fca00078e0a0b */
[----:B------:R-:W0:Y:S01]  /*03c0*/  MUFU.RCP R21, R21 ;  /* 0x0000001500157308 */ /* 0x000e220000001000 */
[----:B------:R-:W-:Y:S02]  /*03d0*/  IMAD R23, R23, R18, RZ ;  /* 0x0000001217177224 */ /* 0x000fe400078e02ff */
[----:B--2---:R-:W-:-:S05]  /*03e0*/  IMAD.MOV R6, RZ, RZ, -R7 ;  /* 0x000000ffff067224 */ /* 0x004fca00078e0a07 */
[----:B------:R-:W1:Y:S01]  /*03f0*/  F2I.FTZ.U32.TRUNC.NTZ R9, R9 ;  /* 0x0000000900097305 */ /* 0x000e62000021f000 */
[----:B------:R-:W-:Y:S01]  /*0400*/  IMAD.HI.U32 R10, R11, R23, R10 ;  /* 0x000000170b0a7227 */ /* 0x000fe200078e000a */
[----:B---3--:R-:W-:-:S03]  /*0410*/  LOP3.LUT R23, R2, 0xffff, RZ, 0xc0, !PT ;  /* 0x0000ffff02177812 */ /* 0x008fc600078ec0ff */
[----:B------:R-:W-:Y:S02]  /*0420*/  IMAD R25, R6, R19, RZ ;  /* 0x0000001306197224 */ /* 0x000fe400078e02ff */
[----:B------:R-:W-:Y:S01]  /*0430*/  IMAD.MOV.U32 R6, RZ, RZ, RZ ;  /* 0x000000ffff067224 */ /* 0x000fe200078e00ff */
[----:B0-----:R-:W-:-:S03]  /*0440*/  IADD3 R21, R21, 0xffffffe, RZ ;  /* 0x0ffffffe15157810 */ /* 0x001fc60007ffe0ff */
[----:B------:R-:W-:Y:S01]  /*0450*/  IMAD.HI.U32 R6, R7, R25, R6 ;  /* 0x0000001907067227 */ /* 0x000fe200078e0006 */
[----:B------:R0:W2:Y:S03]  /*0460*/  F2I.FTZ.U32.TRUNC.NTZ R11, R21 ;  /* 0x00000015000b7305 */ /* 0x0000a6000021f000 */
[----:B-1----:R-:W-:-:S04]  /*0470*/  IMAD.MOV R27, RZ, RZ, -R9 ;  /* 0x000000ffff1b7224 */ /* 0x002fc800078e0a09 */
[----:B------:R-:W-:Y:S01]  /*0480*/  IMAD R25, R27, R14, RZ ;  /* 0x0000000e1b197224 */ /* 0x000fe200078e02ff */
[----:B------:R-:W1:Y:S01]  /*0490*/  I2F.RP R7, R22 ;  /* 0x0000001600077306 */ /* 0x000e620000209400 */
[----:B0-----:R-:W-:Y:S02]  /*04a0*/  PRMT R21, R23, 0x8880, RZ ;  /* 0x0000888017157816 */ /* 0x001fe400000000ff */
[----:B------:R-:W-:Y:S01]  /*04b0*/  IMAD.HI.U32 R24, R9, R25, R8 ;  /* 0x0000001909187227 */ /* 0x000fe200078e0008 */
[-C--:B------:R-:W-:Y:S02]  /*04c0*/  IABS R8, R12.reuse ;  /* 0x0000000c00087213 */ /* 0x080fe40000000000 */
[----:B------:R-:W-:Y:S01]  /*04d0*/  IABS R25, R21 ;  /* 0x0000001500197213 */ /* 0x000fe20000000000 */
[----:B--2---:R-:W-:Y:S01]  /*04e0*/  IMAD.MOV R27, RZ, RZ, -R11 ;  /* 0x000000ffff1b7224 */ /* 0x004fe200078e0a0b */
[----:B------:R-:W-:Y:S01]  /*04f0*/  SHF.R.U32.HI R23, RZ, 0x8, R23 ;  /* 0x00000008ff177819 */ /* 0x000fe20000011617 */
[----:B------:R-:W-:Y:S01]  /*0500*/  IMAD.MOV R9, RZ, RZ, -R8 ;  /* 0x000000ffff097224 */ /* 0x000fe200078e0a08 */
[----:B------:R-:W-:Y:S01]  /*0510*/  LOP3.LUT R21, R21, R12, RZ, 0x3c, !PT ;  /* 0x0000000c15157212 */ /* 0x000fe200078e3cff */
[----:B------:R-:W-:Y:S01]  /*0520*/  IMAD.HI.U32 R8, R10, R25, RZ ;  /* 0x000000190a087227 */ /* 0x000fe200078e00ff */
[----:B------:R-:W-:-:S03]  /*0530*/  LOP3.LUT R23, R23, 0xffff, RZ, 0xc0, !PT ;  /* 0x0000ffff17177812 */ /* 0x000fc600078ec0ff */
[----:B------:R-:W-:Y:S01]  /*0540*/  IMAD R25, R8, R9, R25 ;  /* 0x0000000908197224 */ /* 0x000fe200078e0219 */
[----:B-1----:R-:W0:Y:S01]  /*0550*/  MUFU.RCP R7, R7 ;  /* 0x0000000700077308 */ /* 0x002e220000001000 */
[----:B------:R-:W-:Y:S02]  /*0560*/  IMAD R9, R27, R16, RZ ;  /* 0x000000101b097224 */ /* 0x000fe400078e02ff */
[----:B------:R-:W-:Y:S01]  /*0570*/  IMAD.MOV.U32 R10, RZ, RZ, RZ ;  /* 0x000000ffff0a7224 */ /* 0x000fe200078e00ff */
[----:B------:R-:W-:-:S03]  /*0580*/  ISETP.GT.U32.AND P4, PT, R18, R25, PT ;  /* 0x000000191200720c */ /* 0x000fc60003f84070 */
[----:B------:R-:W-:Y:S01]  /*0590*/  IMAD.HI.U32 R10, R11, R9, R10 ;  /* 0x000000090b0a7227 */ /* 0x000fe200078e000a */
[----:B------:R-:W-:-:S04]  /*05a0*/  PRMT R11, R2, 0x7732, RZ ;  /* 0x00007732020b7816 */ /* 0x000fc800000000ff */
[----:B------:R-:W-:-:S05]  /*05b0*/  PRMT R9, R11, 0x8880, RZ ;  /* 0x000088800b097816 */ /* 0x000fca00000000ff */
[----:B------:R-:W-:Y:S02]  /*05c0*/  @!P4 IMAD.IADD R25, R25, 0x1, -R18 ;  /* 0x000000011919c824 */ /* 0x000fe400078e0a12 */
[----:B0-----:R-:W-:Y:S02]  /*05d0*/  VIADD R2, R7, 0xffffffe ;  /* 0x0ffffffe07027836 */ /* 0x001fe40000000000 */
[----:B------:R-:W-:Y:S01]  /*05e0*/  @!P4 VIADD R8, R8, 0x1 ;  /* 0x000000010808c836 */ /* 0x000fe20000000000 */
[----:B------:R-:W-:Y:S01]  /*05f0*/  ISETP.GE.U32.AND P1, PT, R25, R18, PT ;  /* 0x000000121900720c */ /* 0x000fe20003f26070 */
[----:B------:R0:W1:Y:S01]  /*0600*/  F2I.FTZ.U32.TRUNC.NTZ R7, R2 ;  /* 0x0000000200077305 */ /* 0x000062000021f000 */
[-C--:B------:R-:W-:Y:S02]  /*0610*/  IABS R18, R4.reuse ;  /* 0x0000000400127213 */ /* 0x080fe40000000000 */
[----:B------:R-:W-:Y:S02]  /*0620*/  IABS R25, R9 ;  /* 0x0000000900197213 */ /* 0x000fe40000000000 */
[----:B------:R-:W-:Y:S01]  /*0630*/  LOP3.LUT R9, R9, R4, RZ, 0x3c, !PT ;  /* 0x0000000409097212 */ /* 0x000fe200078e3cff */
[----:B------:R-:W-:Y:S01]  /*0640*/  IMAD.MOV R26, RZ, RZ, -R18 ;  /* 0x000000ffff1a7224 */ /* 0x000fe200078e0a12 */
[----:B------:R-:W-:Y:S01]  /*0650*/  PRMT R18, R23, 0x8880, RZ ;  /* 0x0000888017127816 */ /* 0x000fe200000000ff */
[----:B0-----:R-:W-:Y:S01]  /*0660*/  IMAD.HI.U32 R2, R6, R25, RZ ;  /* 0x0000001906027227 */ /* 0x001fe200078e00ff */
[----:B------:R-:W-:-:S03]  /*0670*/  IABS R23, R17 ;  /* 0x0000001100177213 */ /* 0x000fc60000000000 */
[----:B------:R-:W-:Y:S02]  /*0680*/  IMAD R26, R2, R26, R25 ;  /* 0x0000001a021a7224 */ /* 0x000fe400078e0219 */
[--C-:B-1----:R-:W-:Y:S02]  /*0690*/  IMAD.MOV R27, RZ, RZ, -R7.reuse ;  /* 0x000000ffff1b7224 */ /* 0x102fe400078e0a07 */
[----:B------:R-:W-:Y:S01]  /*06a0*/  IMAD.MOV.U32 R6, RZ, RZ, RZ ;  /* 0x000000ffff067224 */ /* 0x000fe200078e00ff */
[----:B------:R-:W-:Y:S01]  /*06b0*/  ISETP.GT.U32.AND P0, PT, R19, R26, PT ;  /* 0x0000001a1300720c */ /* 0x000fe20003f04070 */
[----:B------:R-:W-:Y:S01]  /*06c0*/  IMAD R25, R27, R22, RZ ;  /* 0x000000161b197224 */ /* 0x000fe200078e02ff */
[----:B------:R-:W-:Y:S01]  /*06d0*/  IABS R27, R18 ;  /* 0x00000012001b7213 */ /* 0x000fe20000000000 */
[----:B------:R-:W-:Y:S01]  /*06e0*/  @P1 VIADD R8, R8, 0x1 ;  /* 0x0000000108081836 */ /* 0x000fe20000000000 */
[----:B------:R-:W-:Y:S01]  /*06f0*/  ISETP.GE.AND P1, PT, R21, RZ, PT ;  /* 0x000000ff1500720c */ /* 0x000fe20003f26270 */
[----:B------:R-:W-:Y:S01]  /*0700*/  IMAD.HI.U32 R6, R7, R25, R6 ;  /* 0x0000001907067227 */ /* 0x000fe200078e0006 */
[----:B------:R-:W-:-:S02]  /*0710*/  IABS R7, R13 ;  /* 0x0000000d00077213 */ /* 0x000fc40000000000 */
[----:B------:R-:W-:Y:S02]  /*0720*/  LOP3.LUT R25, R3, 0xffff, RZ, 0xc0, !PT ;  /* 0x0000ffff03197812 */ /* 0x000fe400078ec0ff */
[----:B------:R-:W-:-:S03]  /*0730*/  LOP3.LUT R18, R18, R13, RZ, 0x3c, !PT ;  /* 0x0000000d12127212 */ /* 0x000fc600078e3cff */
[----:B------:R-:W-:Y:S01]  /*0740*/  @!P0 IADD3 R26, R26, -R19, RZ ;  /* 0x800000131a1a8210 */ /* 0x000fe20007ffe0ff */
[----:B------:R-:W-:-:S03]  /*0750*/  @!P0 VIADD R2, R2, 0x1 ;  /* 0x0000000102028836 */ /* 0x000fc60000000000 */
[----:B------:R-:W-:Y:S01]  /*0760*/  ISETP.GE.U32.AND P2, PT, R26, R19, PT ;  /* 0x000000131a00720c */ /* 0x000fe20003f46070 */
[----:B------:R-:W-:Y:S01]  /*0770*/  IMAD.MOV R26, RZ, RZ, -R7 ;  /* 0x000000ffff1a7224 */ /* 0x000fe200078e0a07 */
[----:B------:R-:W-:Y:S01]  /*0780*/  PRMT R7, R25, 0x8880, RZ ;  /* 0x0000888019077816 */ /* 0x000fe200000000ff */
[----:B------:R-:W-:-:S04]  /*0790*/  IMAD.HI.U32 R19, R24, R27, RZ ;  /* 0x0000001b18137227 */ /* 0x000fc800078e00ff */
[----:B------:R-:W-:Y:S02]  /*07a0*/  IMAD.MOV.U32 R24, RZ, RZ, R7 ;  /* 0x000000ffff187224 */ /* 0x000fe400078e0007 */
[----:B------:R-:W-:Y:S02]  /*07b0*/  IMAD R27, R19, R26, R27 ;  /* 0x0000001a131b7224 */ /* 0x000fe400078e021b */
[----:B------:R-:W-:Y:S01]  /*07c0*/  IMAD.MOV R26, RZ, RZ, -R23 ;  /* 0x000000ffff1a7224 */ /* 0x000fe200078e0a17 */
[----:B------:R-:W-:Y:S01]  /*07d0*/  IABS R7, R24 ;  /* 0x0000001800077213 */ /* 0x000fe20000000000 */
[----:B------:R-:W-:Y:S01]  /*07e0*/  @!P1 IMAD.MOV R8, RZ, RZ, -R8 ;  /* 0x000000ffff089224 */ /* 0x000fe200078e0a08 */
[----:B------:R-:W-:Y:S01]  /*07f0*/  ISETP.GT.U32.AND P3, PT, R14, R27, PT ;  /* 0x0000001b0e00720c */ /* 0x000fe20003f64070 */
[----:B------:R-:W-:Y:S01]  /*0800*/  @P2 VIADD R2, R2, 0x1 ;  /* 0x0000000102022836 */ /* 0x000fe20000000000 */
[----:B------:R-:W-:Y:S01]  /*0810*/  ISETP.GE.AND P1, PT, R9, RZ, PT ;  /* 0x000000ff0900720c */ /* 0x000fe20003f26270 */
[----:B------:R-:W-:Y:S01]  /*0820*/  IMAD.HI.U32 R23, R6, R7, RZ ;  /* 0x0000000706177227 */ /* 0x000fe200078e00ff */
[----:B------:R-:W-:-:S02]  /*0830*/  SHF.R.U32.HI R6, RZ, 0x8, R20 ;  /* 0x00000008ff067819 */ /* 0x000fc40000011614 */
[----:B------:R-:W-:Y:S01]  /*0840*/  LOP3.LUT R24, R24, R17, RZ, 0x3c, !PT ;  /* 0x0000001118187212 */ /* 0x000fe200078e3cff */
[----:B------:R-:W-:Y:S01]  /*0850*/  IMAD R7, R23, R26, R7 ;  /* 0x0000001a17077224 */ /* 0x000fe200078e0207 */
[----:B------:R-:W-:-:S04]  /*0860*/  LOP3.LUT R6, R6, 0xffff, RZ, 0xc0, !PT ;  /* 0x0000ffff06067812 */ /* 0x000fc800078ec0ff */
[----:B------:R-:W-:Y:S01]  /*0870*/  ISETP.GT.U32.AND P5, PT, R22, R7, PT ;  /* 0x000000071600720c */ /* 0x000fe20003fa4070 */
[----:B------:R-:W-:Y:S01]  /*0880*/  @!P3 IMAD.IADD R27, R27, 0x1, -R14 ;  /* 0x000000011b1bb824 */ /* 0x000fe200078e0a0e */
[----:B------:R-:W-:Y:S01]  /*0890*/  PRMT R20, R6, 0x8880, RZ ;  /* 0x0000888006147816 */ /* 0x000fe200000000ff */
[----:B------:R-:W-:Y:S02]  /*08a0*/  IMAD.MOV.U32 R6, RZ, RZ, RZ ;  /* 0x000000ffff067224 */ /* 0x000fe400078e00ff */
[----:B------:R-:W-:Y:S01]  /*08b0*/  @!P3 VIADD R19, R19, 0x1 ;  /* 0x000000011313b836 */ /* 0x000fe20000000000 */
[----:B------:R-:W-:Y:S02]  /*08c0*/  ISETP.GE.U32.AND P4, PT, R27, R14, PT ;  /* 0x0000000e1b00720c */ /* 0x000fe40003f86070 */
[----:B------:R-:W-:Y:S02]  /*08d0*/  PRMT R14, R5, 0x7732, RZ ;  /* 0x00007732050e7816 */ /* 0x000fe400000000ff */
[----:B------:R-:W-:-:S02]  /*08e0*/  ISETP.NE.AND P3, PT, R12, RZ, PT ;  /* 0x000000ff0c00720c */ /* 0x000fc40003f65270 */
[----:B------:R-:W-:Y:S01]  /*08f0*/  PRMT R5, R14, 0x8880, RZ ;  /* 0x000088800e057816 */ /* 0x000fe200000000ff */
[----:B------:R-:W-:Y:S02]  /*0900*/  @!P5 IMAD.IADD R7, R7, 0x1, -R22 ;  /* 0x000000010707d824 */ /* 0x000fe400078e0a16 */
[----:B------:R-:W-:Y:S01]  /*0910*/  @!P5 VIADD R23, R23, 0x1 ;  /* 0x000000011717d836 */ /* 0x000fe20000000000 */
[----:B------:R-:W-:Y:S02]  /*0920*/  IABS R21, R5 ;  /* 0x0000000500157213 */ /* 0x000fe40000000000 */
[----:B------:R-:W-:Y:S01]  /*0930*/  ISETP.GE.U32.AND P6, PT, R7, R22, PT ;  /* 0x000000160700720c */ /* 0x000fe20003fc6070 */
[----:B------:R-:W-:Y:S01]  /*0940*/  @P4 VIADD R19, R19, 0x1 ;  /* 0x0000000113134836 */ /* 0x000fe20000000000 */
[----:B------:R-:W-:Y:S02]  /*0950*/  IABS R22, R20 ;  /* 0x0000001400167213 */ /* 0x000fe40000000000 */
[----:B------:R-:W-:-:S02]  /*0960*/  ISETP.NE.AND P5, PT, R4, RZ, PT ;  /* 0x000000ff0400720c */ /* 0x000fc40003fa5270 */
[----:B------:R-:W0:Y:S01]  /*0970*/  I2F.RP R26, R22 ;  /* 0x00000016001a7306 */ /* 0x000e220000209400 */
[----:B------:R-:W-:-:S04]  /*0980*/  @!P3 LOP3.LUT R8, RZ, R12, RZ, 0x33, !PT ;  /* 0x0000000cff08b212 */ /* 0x000fc800078e33ff */
[----:B------:R-:W-:Y:S02]  /*0990*/  LOP3.LUT R8, R8, 0xff, RZ, 0xc0, !PT ;  /* 0x000000ff08087812 */ /* 0x000fe400078ec0ff */
[----:B------:R-:W-:Y:S01]  /*09a0*/  @P6 VIADD R23, R23, 0x1 ;  /* 0x0000000117176836 */ /* 0x000fe20000000000 */
[----:B0-----:R-:W0:Y:S02]  /*09b0*/  MUFU.RCP R26, R26 ;  /* 0x0000001a001a7308 */ /* 0x001e240000001000 */
[----:B0-----:R-:W-:-:S06]  /*09c0*/  VIADD R7, R26, 0xffffffe ;  /* 0x0ffffffe1a077836 */ /* 0x001fcc0000000000 */
[----:B------:R-:W0:Y:S08]  /*09d0*/  I2F.RP R26, R21 ;  /* 0x00000015001a7306 */ /* 0x000e300000209400 */
[----:B------:R-:W1:Y:S08]  /*09e0*/  F2I.FTZ.U32.TRUNC.NTZ R7, R7 ;  /* 0x0000000700077305 */ /* 0x000e70000021f000 */
[----:B0-----:R-:W0:Y:S01]  /*09f0*/  MUFU.RCP R26, R26 ;  /* 0x0000001a001a7308 */ /* 0x001e220000001000 */
[----:B-1----:R-:W-:-:S04]  /*0a00*/  IMAD.MOV R29, RZ, RZ, -R7 ;  /* 0x000000ffff1d7224 */ /* 0x002fc800078e0a07 */
[----:B------:R-:W-:-:S04]  /*0a10*/  IMAD R27, R29, R22, RZ ;  /* 0x000000161d1b7224 */ /* 0x000fc800078e02ff */
[----:B------:R-:W-:Y:S01]  /*0a20*/  IMAD.HI.U32 R6, R7, R27, R6 ;  /* 0x0000001b07067227 */ /* 0x000fe200078e0006 */
[----:B------:R-:W-:-:S04]  /*0a30*/  SHF.R.U32.HI R7, RZ, 0x8, R25 ;  /* 0x00000008ff077819 */ /* 0x000fc80000011619 */
[----:B------:R-:W-:-:S04]  /*0a40*/  LOP3.LUT R7, R7, 0xffff, RZ, 0xc0, !PT ;  /* 0x0000ffff07077812 */ /* 0x000fc800078ec0ff */
[----:B------:R-:W-:Y:S02]  /*0a50*/  PRMT R25, R7, 0x8880, RZ ;  /* 0x0000888007197816 */ /* 0x000fe400000000ff */
[-C--:B------:R-:W-:Y:S02]  /*0a60*/  IABS R7, R20.reuse ;  /* 0x0000001400077213 */ /* 0x080fe40000000000 */
[----:B------:R-:W-:Y:S02]  /*0a70*/  IABS R27, R25 ;  /* 0x00000019001b7213 */ /* 0x000fe40000000000 */
[----:B------:R-:W-:Y:S01]  /*0a80*/  IADD3 R28, RZ, -R7, RZ ;  /* 0x80000007ff1c7210 */ /* 0x000fe20007ffe0ff */
[----:B0-----:R-:W-:Y:S01]  /*0a90*/  VIADD R7, R26, 0xffffffe ;  /* 0x0ffffffe1a077836 */ /* 0x001fe20000000000 */
[----:B------:R-:W-:Y:S01]  /*0aa0*/  LOP3.LUT R25, R25, R20, RZ, 0x3c, !PT ;  /* 0x0000001419197212 */ /* 0x000fe200078e3cff */
[----:B------:R-:W-:Y:S01]  /*0ab0*/  IMAD.HI.U32 R9, R6, R27, RZ ;  /* 0x0000001b06097227 */ /* 0x000fe200078e00ff */
[----:B------:R-:W-:-:S03]  /*0ac0*/  SHF.R.U32.HI R6, RZ, 0x8, R11 ;  /* 0x00000008ff067819 */ /* 0x000fc6000001160b */
[----:B------:R-:W-:Y:S01]  /*0ad0*/  IMAD R27, R9, R28, R27 ;  /* 0x0000001c091b7224 */ /* 0x000fe200078e021b */
[----:B------:R-:W0:Y:S01]  /*0ae0*/  F2I.FTZ.U32.TRUNC.NTZ R7, R7 ;  /* 0x0000000700077305 */ /* 0x000e22000021f000 */
[----:B------:R-:W-:-:S03]  /*0af0*/  LOP3.LUT R6, R6, 0xffff, RZ, 0xc0, !PT ;  /* 0x0000ffff06067812 */ /* 0x000fc600078ec0ff */
[----:B------:R-:W-:Y:S02]  /*0b00*/  ISETP.GT.U32.AND P4, PT, R22, R27, PT ;  /* 0x0000001b1600720c */ /* 0x000fe40003f84070 */
[----:B------:R-:W-:Y:S02]  /*0b10*/  PRMT R12, R6, 0x8880, RZ ;  /* 0x00008880060c7816 */ /* 0x000fe400000000ff */
[-C--:B------:R-:W-:Y:S02]  /*0b20*/  IABS R6, R15.reuse ;  /* 0x0000000f00067213 */ /* 0x080fe40000000000 */
[----:B------:R-:W-:Y:S02]  /*0b30*/  IABS R11, R12 ;  /* 0x0000000c000b7213 */ /* 0x000fe40000000000 */
[----:B------:R-:W-:Y:S01]  /*0b40*/  LOP3.LUT R12, R12, R15, RZ, 0x3c, !PT ;  /* 0x0000000f0c0c7212 */ /* 0x000fe200078e3cff */
[----:B------:R-:W-:Y:S02]  /*0b50*/  IMAD.MOV R6, RZ, RZ, -R6 ;  /* 0x000000ffff067224 */ /* 0x000fe400078e0a06 */
[----:B------:R-:W-:-:S04]  /*0b60*/  IMAD.HI.U32 R10, R10, R11, RZ ;  /* 0x0000000b0a0a7227 */ /* 0x000fc800078e00ff */
[----:B------:R-:W-:Y:S02]  /*0b70*/  @!P4 IMAD.IADD R27, R27, 0x1, -R22 ;  /* 0x000000011b1bc824 */ /* 0x000fe400078e0a16 */
[----:B------:R-:W-:Y:S02]  /*0b80*/  IMAD R11, R10, R6, R11 ;  /* 0x000000060a0b7224 */ /* 0x000fe400078e020b */
[----:B------:R-:W-:Y:S01]  /*0b90*/  IMAD.MOV.U32 R6, RZ, RZ, RZ ;  /* 0x000000ffff067224 */ /* 0x000fe200078e00ff */
[----:B------:R-:W-:Y:S01]  /*0ba0*/  ISETP.GE.U32.AND P3, PT, R27, R22, PT ;  /* 0x000000161b00720c */ /* 0x000fe20003f66070 */
[----:B0-----:R-:W-:Y:S01]  /*0bb0*/  IMAD.MOV R22, RZ, RZ, -R7 ;  /* 0x000000ffff167224 */ /* 0x001fe200078e0a07 */
[----:B------:R-:W-:Y:S01]  /*0bc0*/  ISETP.GT.U32.AND P0, PT, R16, R11, PT ;  /* 0x0000000b1000720c */ /* 0x000fe20003f04070 */
[----:B------:R-:W-:Y:S01]  /*0bd0*/  @!P4 VIADD R9, R9, 0x1 ;  /* 0x000000010909c836 */ /* 0x000fe20000000000 */
[----:B------:R-:W-:Y:S01]  /*0be0*/  ISETP.NE.AND P4, PT, R17, RZ, PT ;  /* 0x000000ff1100720c */ /* 0x000fe20003f85270 */
[----:B------:R-:W-:-:S04]  /*0bf0*/  IMAD R27, R22, R21, RZ ;  /* 0x00000015161b7224 */ /* 0x000fc800078e02ff */
[----:B------:R-:W-:Y:S01]  /*0c00*/  IMAD.HI.U32 R22, R7, R27, R6 ;  /* 0x0000001b07167227 */ /* 0x000fe200078e0006 */
[----:B------:R-:W-:Y:S02]  /*0c10*/  SHF.R.U32.HI R6, RZ, 0x8, R14 ;  /* 0x00000008ff067819 */ /* 0x000fe4000001160e */
[----:B------:R-:W-:Y:S01]  /*0c20*/  PRMT R14, R3, 0x7732, RZ ;  /* 0x00007732030e7816 */ /* 0x000fe200000000ff */
[----:B------:R-:W-:Y:S01]  /*0c30*/  @P3 VIADD R9, R9, 0x1 ;  /* 0x0000000109093836 */ /* 0x000fe20000000000 */
[----:B------:R-:W-:Y:S01]  /*0c40*/  LOP3.LUT R6, R6, 0xffff, RZ, 0xc0, !PT ;  /* 0x0000ffff06067812 */ /* 0x000fe200078ec0ff */
[----:B------:R-:W-:Y:S01]  /*0c50*/  @!P0 IMAD.IADD R11, R11, 0x1, -R16 ;  /* 0x000000010b0b8824 */ /* 0x000fe200078e0a10 */
[----:B------:R-:W-:Y:S01]  /*0c60*/  ISETP.GE.AND P3, PT, R25, RZ, PT ;  /* 0x000000ff1900720c */ /* 0x000fe20003f66270 */
[----:B------:R-:W-:Y:S01]  /*0c70*/  @!P0 VIADD R10, R10, 0x1 ;  /* 0x000000010a0a8836 */ /* 0x000fe20000000000 */
[----:B------:R-:W-:Y:S02]  /*0c80*/  PRMT R6, R6, 0x8880, RZ ;  /* 0x0000888006067816 */ /* 0x000fe400000000ff */
[----:B------:R-:W-:-:S02]  /*0c90*/  ISETP.GE.U32.AND P2, PT, R11, R16, PT ;  /* 0x000000100b00720c */ /* 0x000fc40003f46070 */
[----:B------:R-:W-:Y:S02]  /*0ca0*/  IABS R7, R6 ;  /* 0x0000000600077213 */ /* 0x000fe40000000000 */
[----:B------:R-:W-:Y:S02]  /*0cb0*/  PRMT R16, R14, 0x8880, RZ ;  /* 0x000088800e107816 */ /* 0x000fe400000000ff */
[----:B------:R-:W0:Y:S01]  /*0cc0*/  I2F.RP R26, R7 ;  /* 0x00000007001a7306 */ /* 0x000e220000209400 */
[----:B------:R-:W-:Y:S02]  /*0cd0*/  MOV R11, R2 ;  /* 0x00000002000b7202 */ /* 0x000fe40000000f00 */
[-C--:B------:R-:W-:Y:S01]  /*0ce0*/  LOP3.LUT R2, R16, R5.reuse, RZ, 0x3c, !PT ;  /* 0x0000000510027212 */ /* 0x080fe200078e3cff */
[----:B------:R-:W-:Y:S01]  /*0cf0*/  @!P3 IMAD.MOV R9, RZ, RZ, -R9 ;  /* 0x000000ffff09b224 */ /* 0x000fe200078e0a09 */
[----:B------:R-:W-:Y:S01]  /*0d00*/  IABS R27, R16 ;  /* 0x00000010001b7213 */ /* 0x000fe20000000000 */
[----:B------:R-:W-:Y:S01]  /*0d10*/  @!P1 IMAD.MOV R11, RZ, RZ, -R11 ;  /* 0x000000ffff0b9224 */ /* 0x000fe200078e0a0b */
[----:B------:R-:W-:Y:S01]  /*0d20*/  ISETP.GE.AND P0, PT, R2, RZ, PT ;  /* 0x000000ff0200720c */ /* 0x000fe20003f06270 */
[----:B------:R-:W-:Y:S01]  /*0d30*/  @P2 VIADD R10, R10, 0x1 ;  /* 0x000000010a0a2836 */ /* 0x000fe20000000000 */
[----:B------:R-:W-:Y:S01]  /*0d40*/  IABS R2, R5 ;  /* 0x0000000500027213 */ /* 0x000fe20000000000 */
[----:B------:R-:W-:Y:S01]  /*0d50*/  IMAD.HI.U32 R22, R22, R27, RZ ;  /* 0x0000001b16167227 */ /* 0x000fe200078e00ff */
[----:B------:R-:W-:-:S02]  /*0d60*/  ISETP.GE.AND P1, PT, R24, RZ, PT ;  /* 0x000000ff1800720c */ /* 0x000fc40003f26270 */
[----:B------:R-:W-:Y:S01]  /*0d70*/  @!P5 LOP3.LUT R11, RZ, R4, RZ, 0x33, !PT ;  /* 0x00000004ff0bd212 */ /* 0x000fe200078e33ff */
[----:B------:R-:W-:Y:S01]  /*0d80*/  IMAD.MOV R16, RZ, RZ, -R2 ;  /* 0x000000ffff107224 */ /* 0x000fe200078e0a02 */
[----:B0-----:R-:W0:Y:S01]  /*0d90*/  MUFU.RCP R26, R26 ;  /* 0x0000001a001a7308 */ /* 0x001e220000001000 */
[----:B------:R-:W-:Y:S02]  /*0da0*/  ISETP.NE.AND P3, PT, R15, RZ, PT ;  /* 0x000000ff0f00720c */ /* 0x000fe40003f65270 */
[----:B------:R-:W-:Y:S01]  /*0db0*/  IMAD R16, R22, R16, R27 ;  /* 0x0000001016107224 */ /* 0x000fe200078e021b */
[----:B------:R-:W-:-:S04]  /*0dc0*/  LOP3.LUT R11, R11, 0xff, RZ, 0xc0, !PT ;  /* 0x000000ff0b0b7812 */ /* 0x000fc800078ec0ff */
[----:B------:R-:W-:Y:S02]  /*0dd0*/  ISETP.GT.U32.AND P2, PT, R21, R16, PT ;  /* 0x000000101500720c */ /* 0x000fe40003f44070 */
[----:B------:R-:W-:Y:S02]  /*0de0*/  @!P1 IADD3 R23, -R23, RZ, RZ ;  /* 0x000000ff17179210 */ /* 0x000fe40007ffe1ff */
[----:B------:R-:W-:Y:S02]  /*0df0*/  ISETP.GE.AND P1, PT, R18, RZ, PT ;  /* 0x000000ff1200720c */ /* 0x000fe40003f26270 */
[----:B------:R-:W-:Y:S02]  /*0e00*/  @!P4 LOP3.LUT R23, RZ, R17, RZ, 0x33, !PT ;  /* 0x00000011ff17c212 */ /* 0x000fe400078e33ff */
[----:B------:R-:W-:Y:S01]  /*0e10*/  ISETP.NE.AND P4, PT, R5, RZ, PT ;  /* 0x000000ff0500720c */ /* 0x000fe20003f85270 */
[----:B0-----:R-:W-:Y:S01]  /*0e20*/  VIADD R3, R26, 0xffffffe ;  /* 0x0ffffffe1a037836 */ /* 0x001fe20000000000 */
[----:B------:R-:W-:-:S03]  /*0e30*/  LOP3.LUT R23, R23, 0xff, RZ, 0xc0, !PT ;  /* 0x000000ff17177812 */ /* 0x000fc600078ec0ff */
[----:B------:R-:W-:Y:S02]  /*0e40*/  @!P2 IMAD.IADD R16, R16, 0x1, -R21 ;  /* 0x000000011010a824 */ /* 0x000fe400078e0a15 */
[----:B------:R-:W0:Y:S01]  /*0e50*/  F2I.FTZ.U32.TRUNC.NTZ R3, R3 ;  /* 0x0000000300037305 */ /* 0x000e22000021f000 */
[----:B------:R-:W-:Y:S02]  /*0e60*/  @!P2 VIADD R22, R22, 0x1 ;  /* 0x000000011616a836 */ /* 0x000fe40000000000 */
[----:B------:R-:W-:Y:S01]  /*0e70*/  ISETP.GE.U32.AND P5, PT, R16, R21, PT ;  /* 0x000000151000720c */ /* 0x000fe20003fa6070 */
[----:B------:R-:W-:Y:S01]  /*0e80*/  @!P1 IMAD.MOV R19, RZ, RZ, -R19 ;  /* 0x000000ffff139224 */ /* 0x000fe200078e0a13 */
[----:B------:R-:W-:Y:S01]  /*0e90*/  ISETP.GE.AND P1, PT, R12, RZ, PT ;  /* 0x000000ff0c00720c */ /* 0x000fe20003f26270 */
[----:B0-----:R-:W-:-:S10]  /*0ea0*/  IMAD.MOV R24, RZ, RZ, -R3 ;  /* 0x000000ffff187224 */ /* 0x001fd400078e0a03 */
[----:B------:R-:W-:Y:S02]  /*0eb0*/  @P5 VIADD R22, R22, 0x1 ;  /* 0x0000000116165836 */ /* 0x000fe40000000000 */
[----:B------:R-:W-:Y:S01]  /*0ec0*/  @!P1 IADD3 R10, -R10, RZ, RZ ;  /* 0x000000ff0a0a9210 */ /* 0x000fe20007ffe1ff */
[----:B------:R-:W-:Y:S01]  /*0ed0*/  IMAD.MOV.U32 R2, RZ, RZ, R24 ;  /* 0x000000ffff027224 */ /* 0x000fe200078e0018 */
[----:B------:R-:W-:Y:S01]  /*0ee0*/  @!P3 LOP3.LUT R10, RZ, R15, RZ, 0x33, !PT ;  /* 0x0000000fff0ab212 */ /* 0x000fe200078e33ff */
[----:B------:R-:W-:Y:S01]  /*0ef0*/  @!P0 IMAD.MOV R22, RZ, RZ, -R22 ;  /* 0x000000ffff168224 */ /* 0x000fe200078e0a16 */
[----:B------:R-:W-:Y:S01]  /*0f00*/  ISETP.NE.AND P0, PT, R13, RZ, PT ;  /* 0x000000ff0d00720c */ /* 0x000fe20003f05270 */
[----:B------:R-:W-:Y:S01]  /*0f10*/  IMAD R29, R2, R7, RZ ;  /* 0x00000007021d7224 */ /* 0x000fe200078e02ff */
[----:B------:R-:W-:Y:S01]  /*0f20*/  @!P4 LOP3.LUT R22, RZ, R5, RZ, 0x33, !PT ;  /* 0x00000005ff16c212 */ /* 0x000fe200078e33ff */
[----:B------:R-:W-:Y:S01]  /*0f30*/  IMAD.MOV.U32 R2, RZ, RZ, RZ ;  /* 0x000000ffff027224 */ /* 0x000fe200078e00ff */
[----:B------:R-:W-:-:S02]  /*0f40*/  PRMT R11, R10, 0x7604, R11 ;  /* 0x000076040a0b7816 */ /* 0x000fc4000000000b */
[----:B------:R-:W-:Y:S01]  /*0f50*/  LOP3.LUT R5, R22, 0xff, RZ, 0xc0, !PT ;  /* 0x000000ff16057812 */ /* 0x000fe200078ec0ff */
[----:B------:R-:W-:Y:S01]  /*0f60*/  IMAD.HI.U32 R2, R3, R29, R2 ;  /* 0x0000001d03027227 */ /* 0x000fe200078e0002 */
[----:B------:R-:W-:Y:S02]  /*0f70*/  SHF.R.U32.HI R3, RZ, 0x8, R14 ;  /* 0x00000008ff037819 */ /* 0x000fe4000001160e */
[----:B------:R-:W-:Y:S02]  /*0f80*/  IABS R14, R6 ;  /* 0x00000006000e7213 */ /* 0x000fe40000000000 */
[----:B------:R-:W-:Y:S02]  /*0f90*/  LOP3.LUT R3, R3, 0xffff, RZ, 0xc0, !PT ;  /* 0x0000ffff03037812 */ /* 0x000fe400078ec0ff */
[----:B------:R-:W-:Y:S01]  /*0fa0*/  @!P0 LOP3.LUT R19, RZ, R13, RZ, 0x33, !PT ;  /* 0x0000000dff138212 */ /* 0x000fe200078e33ff */
[----:B------:R-:W-:Y:S01]  /*0fb0*/  IMAD.MOV R14, RZ, RZ, -R14 ;  /* 0x000000ffff0e7224 */ /* 0x000fe200078e0a0e */
[----:B------:R-:W-:-:S02]  /*0fc0*/  PRMT R3, R3, 0x8880, RZ ;  /* 0x0000888003037816 */ /* 0x000fc400000000ff */
[----:B------:R-:W-:Y:S02]  /*0fd0*/  PRMT R8, R19, 0x7604, R8 ;  /* 0x0000760413087816 */ /* 0x000fe40000000008 */
[----:B------:R-:W-:Y:S02]  /*0fe0*/  IABS R27, R3 ;  /* 0x00000003001b7213 */ /* 0x000fe40000000000 */
[----:B------:R-:W-:-:S03]  /*0ff0*/  LOP3.LUT R3, R3, R6, RZ, 0x3c, !PT ;  /* 0x0000000603037212 */ /* 0x000fc600078e3cff */
[----:B------:R-:W-:Y:S01]  /*1000*/  IMAD.HI.U32 R2, R2, R27, RZ ;  /* 0x0000001b02027227 */ /* 0x000fe200078e00ff */
[----:B------:R-:W-:-:S03]  /*1010*/  ISETP.GE.AND P5, PT, R3, RZ, PT ;  /* 0x000000ff0300720c */ /* 0x000fc60003fa6270 */
[----:B------:R-:W-:Y:S02]  /*1020*/  IMAD R14, R2, R14, R27 ;  /* 0x0000000e020e7224 */ /* 0x000fe400078e021b */
[----:B------:R-:W-:-:S03]  /*1030*/  IMAD.U32 R3, RZ, RZ, UR6 ;  /* 0x00000006ff037e24 */ /* 0x000fc6000f8e00ff */
[----:B------:R-:W-:-:S13]  /*1040*/  ISETP.GT.U32.AND P6, PT, R7, R14, PT ;  /* 0x0000000e0700720c */ /* 0x000fda0003fc4070 */
[----:B------:R-:W-:Y:S02]  /*1050*/  @!P6 IMAD.IADD R14, R14, 0x1, -R7 ;  /* 0x000000010e0ee824 */ /* 0x000fe400078e0a07 */
[----:B------:R-:W-:Y:S01]  /*1060*/  @!P6 VIADD R2, R2, 0x1 ;  /* 0x000000010202e836 */ /* 0x000fe20000000000 */
[----:B------:R-:W-:Y:S02]  /*1070*/  ISETP.NE.AND P6, PT, R20, RZ, PT ;  /* 0x000000ff1400720c */ /* 0x000fe40003fc5270 */
[----:B------:R-:W-:-:S11]  /*1080*/  ISETP.GE.U32.AND P2, PT, R14, R7, PT ;  /* 0x000000070e00720c */ /* 0x000fd60003f46070 */
[----:B------:R-:W-:Y:S02]  /*1090*/  @!P6 LOP3.LUT R9, RZ, R20, RZ, 0x33, !PT ;  /* 0x00000014ff09e212 */ /* 0x000fe400078e33ff */
[----:B------:R-:W-:Y:S01]  /*10a0*/  @P2 VIADD R2, R2, 0x1 ;  /* 0x0000000102022836 */ /* 0x000fe20000000000 */
[----:B------:R-:W-:-:S03]  /*10b0*/  ISETP.NE.AND P2, PT, R6, RZ, PT ;  /* 0x000000ff0600720c */ /* 0x000fc60003f45270 */
[----:B------:R-:W-:Y:S02]  /*10c0*/  IMAD.MOV.U32 R4, RZ, RZ, R2 ;  /* 0x000000ffff047224 */ /* 0x000fe400078e0002 */
[----:B------:R-:W-:Y:S02]  /*10d0*/  IMAD.U32 R2, RZ, RZ, UR5 ;  /* 0x00000005ff027e24 */ /* 0x000fe4000f8e00ff */
[----:B------:R-:W-:Y:S02]  /*10e0*/  @!P5 IMAD.MOV R4, RZ, RZ, -R4 ;  /* 0x000000ffff04d224 */ /* 0x000fe400078e0a04 */
[----:B------:R-:W-:-:S04]  /*10f0*/  IMAD.WIDE R2, R0, 0x8, R2 ;  /* 0x0000000800027825 */ /* 0x000fc800078e0202 */
[----:B------:R-:W-:Y:S02]  /*1100*/  @!P2 LOP3.LUT R4, RZ, R6, RZ, 0x33, !PT ;  /* 0x00000006ff04a212 */ /* 0x000fe400078e33ff */
[----:B------:R-:W-:Y:S02]  /*1110*/  PRMT R6, R9, 0x7604, R23 ;  /* 0x0000760409067816 */ /* 0x000fe40000000017 */
[----:B------:R-:W-:Y:S02]  /*1120*/  PRMT R5, R4, 0x7604, R5 ;  /* 0x0000760404057816 */ /* 0x000fe40000000005 */
[----:B------:R-:W-:Y:S02]  /*1130*/  PRMT R4, R8, 0x5410, R11 ;  /* 0x0000541008047816 */ /* 0x000fe4000000000b */
[----:B------:R-:W-:-:S05]  /*1140*/  PRMT R5, R6, 0x5410, R5 ;  /* 0x0000541006057816 */ /* 0x000fca0000000005 */
[----:B------:R-:W-:Y:S01]  /*1150*/  STG.E.64 desc[UR8][R2.64], R4 ;  /* 0x0000000402007986 */ /* 0x000fe2000c101b08 */
[----:B------:R-:W-:Y:S05]  /*1160*/  EXIT ;  /* 0x000000000000794d */ /* 0x000fea0003800000 */
.L_x_19107:
        /* <DEDUP_REMOVED lines=46> */
[----:B------:R3:W5:Y:S01]  /*1450*/  @!P1 LDG.E.S8 R7, desc[UR8][R20.64] ;  /* 0x0000000814079981 */ /* 0x000762000c1e1300 */
[----:B------:R-:W-:-:S03]  /*1460*/  HFMA2.MMA R10, -RZ, RZ, 0, 0 ;  /* 0x00000000ff0a7435 */ /* 0x000fc600000001ff */
[----:B------:R2:W5:Y:S02]  /*1470*/  @!P1 LDG.E.S8 R8, desc[UR8][R16.64] ;  /* 0x0000000810089981 */ /* 0x000564000c1e1300 */
[----:B------:R-:W4:Y:S01]  /*1480*/  @!P2 LDC.64 R14, c[0x0][0x228] ;  /* 0x00008a00ff0eab82 */ /* 0x000f220000000a00 */
[----:B0-----:R-:W-:Y:S01]  /*1490*/  @!P3 IADD3 R18, P1, R25, R18, RZ ;  /* 0x000000121912b210 */ /* 0x001fe20007f3e0ff */
[----:B---3--:R-:W-:Y:S01]  /*14a0*/  @!P2 VIADD R21, R11, UR4 ;  /* 0x000000040b15ac36 */ /* 0x008fe20008000000 */
[----:B-1----:R-:W-:Y:S01]  /*14b0*/  @!P3 IADD3 R22, P4, R25, R22, RZ ;  /* 0x000000161916b210 */ /* 0x002fe20007f9e0ff */
[----:B------:R-:W-:Y:S02]  /*14c0*/  @!P2 VIADD R11, R11, 0x80 ;  /* 0x000000800b0ba836 */ /* 0x000fe40000000000 */
[----:B------:R-:W-:Y:S02]  /*14d0*/  @!P3 IMAD.X R19, RZ, RZ, R19, P1 ;  /* 0x000000ffff13b224 */ /* 0x000fe400008e0613 */
[----:B------:R-:W-:Y:S01]  /*14e0*/  @!P3 IMAD.X R23, RZ, RZ, R23, P4 ;  /* 0x000000ffff17b224 */ /* 0x000fe200020e0617 */
[----:B------:R-:W-:-:S02]  /*14f0*/  ISETP.GE.AND P1, PT, R11, R0, PT ;  /* 0x000000000b00720c */ /* 0x000fc40003f26270 */
        /* <DEDUP_REMOVED lines=75> */
.L_x_19109:
[----:B------:R-:W-:Y:S05]  /*19b0*/  BSYNC B0 ;  /* 0x0000000000007941 */ /* 0x000fea0003800000 */
.L_x_19108:
        /* <DEDUP_REMOVED lines=28> */
.L_x_19111:
[----:B------:R-:W-:Y:S05]  /*1b80*/  BSYNC B0 ;  /* 0x0000000000007941 */ /* 0x000fea0003800000 */
.L_x_19110:
        /* <DEDUP_REMOVED lines=28> */
.L_x_19113:
[----:B------:R-:W-:Y:S05]  /*1d50*/  BSYNC B0 ;  /* 0x0000000000007941 */ /* 0x000fea0003800000 */
.L_x_19112:
        /* <DEDUP_REMOVED lines=28> */
.L_x_19115:
[----:B------:R-:W-:Y:S05]  /*1f20*/  BSYNC B0 ;  /* 0x0000000000007941 */ /* 0x000fea0003800000 */
.L_x_19114:
        /* <DEDUP_REMOVED lines=39> */
.L_x_19117:
[----:B------:R-:W-:Y:S05]  /*21a0*/  BSYNC B0 ;  /* 0x0000000000007941 */ /* 0x000fea0003800000 */
.L_x_19116:
        /* <DEDUP_REMOVED lines=27> */
.L_x_19119:
[----:B------:R-:W-:Y:S05]  /*2360*/  BSYNC B0 ;  /* 0x0000000000007941 */ /* 0x000fea0003800000 */
.L_x_19118:
        /* <DEDUP_REMOVED lines=27> */
.L_x_19121:
[----:B------:R-:W-:Y:S05]  /*2520*/  BSYNC B0 ;  /* 0x0000000000007941 */ /* 0x000fea0003800000 */
.L_x_19120:
        /* <DEDUP_REMOVED lines=27> */
.L_x_19123:
[----:B------:R-:W-:Y:S05]  /*26e0*/  BSYNC B0 ;  /* 0x0000000000007941 */ /* 0x000fea0003800000 */
.L_x_19122:
        /* <DEDUP_REMOVED lines=20> */
.L_x_19126:
        /* <DEDUP_REMOVED lines=8> */
.L_x_19127:
[----:B------:R-:W-:-:S13]  /*28b0*/  ISETP.GE.AND P0, PT, R3, R0, PT ;  /* 0x000000000300720c */ /* 0x000fda0003f06270 */
[----:B------:R-:W-:Y:S05]  /*28c0*/  @P0 BRA `(.L_x_19129) ;  /* 0x00000000003c0947 */ /* 0x000fea0003800000 */
[C---:B01----:R-:W-:Y:S01]  /*28d0*/  VIADD R4, R3.reuse, UR4 ;  /* 0x0000000403047c36 */ /* 0x043fe20008000000 */
[----:B------:R-:W-:Y:S01]  /*28e0*/  ULDC.64 UR6, c[0x0][0x218] ;  /* 0x0000860000067ab9 */ /* 0x000fe20000000a00 */
[----:B------:R-:W-:-:S03]  /*28f0*/  VIADD R3, R3, 0x80 ;  /* 0x0000008003037836 */ /* 0x000fc60000000000 */
[----:B------:R-:W-:-:S04]  /*2900*/  IADD3 R4, P0, R4, UR6, RZ ;  /* 0x0000000604047c10 */ /* 0x000fc8000ff1e0ff */
[----:B------:R-:W-:-:S05]  /*2910*/  IADD3.X R5, RZ, UR7, RZ, P0, !PT ;  /* 0x00000007ff057c10 */ /* 0x000fca00087fe4ff */
[----:B------:R1:W-:Y:S04]  /*2920*/  STG.E.U8 desc[UR8][R4.64], R9 ;  /* 0x0000000904007986 */ /* 0x0003e8000c101108 */
.L_x_19128:
[----:B------:R-:W-:-:S13]  /*2930*/  ISETP.GE.AND P0, PT, R3, R0, PT ;  /* 0x000000000300720c */ /* 0x000fda0003f06270 */
[----:B------:R-:W-:Y:S05]  /*2940*/  @P0 BREAK B1 ;  /* 0x0000000000010942 */ /* 0x000fea0003800000 */
[----:B------:R-:W-:Y:S05]  /*2950*/  @P0 BRA `(.L_x_19130) ;  /* 0x0000000000380947 */ /* 0x000fea0003800000 */
[C---:B01----:R-:W-:Y:S01]  /*2960*/  VIADD R4, R3.reuse, UR4 ;  /* 0x0000000403047c36 */ /* 0x043fe20008000000 */
[----:B------:R-:W-:Y:S01]  /*2970*/  ULDC.64 UR6, c[0x0][0x218] ;  /* 0x0000860000067ab9 */ /* 0x000fe20000000a00 */
[----:B------:R-:W-:-:S03]  /*2980*/  VIADD R3, R3, 0x80 ;  /* 0x0000008003037836 */ /* 0x000fc60000000000 */
[----:B------:R-:W-:-:S05]  /*2990*/  IADD3 R4, P0, R4, UR6, RZ ;  /* 0x0000000604047c10 */ /* 0x000fca000ff1e0ff */
[----:B------:R-:W-:-:S05]  /*29a0*/  IMAD.X R5, RZ, RZ, UR7, P0 ;  /* 0x00000007ff057e24 */ /* 0x000fca00080e06ff */
[----:B------:R2:W-:Y:S03]  /*29b0*/  STG.E.U8 desc[UR8][R4.64], R10 ;  /* 0x0000000a04007986 */ /* 0x0005e6000c101108 */
.L_x_19129:
[----:B------:R-:W-:Y:S05]  /*29c0*/  BSYNC B1 ;  /* 0x0000000000017941 */ /* 0x000fea0003800000 */
.L_x_19125:
[----:B------:R-:W-:-:S13]  /*29d0*/  ISETP.GE.AND P0, PT, R3, R0, PT ;  /* 0x000000000300720c */ /* 0x000fda0003f06270 */
[----:B-1----:R-:W1:Y:S01]  /*29e0*/  @!P0 LDC.64 R8, c[0x0][0x218] ;  /* 0x00008600ff088b82 */ /* 0x002e620000000a00 */
[C---:B0-2---:R-:W-:Y:S02]  /*29f0*/  @!P0 VIADD R5, R3.reuse, UR4 ;  /* 0x0000000403058c36 */ /* 0x045fe40008000000 */
[----:B------:R-:W-:-:S03]  /*2a00*/  @!P0 VIADD R3, R3, 0x80 ;  /* 0x0000008003038836 */ /* 0x000fc60000000000 */
[----:B-1----:R-:W-:-:S05]  /*2a10*/  @!P0 IADD3 R4, P1, R5, R8, RZ ;  /* 0x0000000805048210 */ /* 0x002fca0007f3e0ff */
[----:B------:R-:W-:-:S05]  /*2a20*/  @!P0 IMAD.X R5, RZ, RZ, R9, P1 ;  /* 0x000000ffff058224 */ /* 0x000fca00008e0609 */
[----:B------:R2:W-:Y:S03]  /*2a30*/  @!P0 STG.E.U8 desc[UR8][R4.64], R14 ;  /* 0x0000000e04008986 */ /* 0x0005e6000c101108 */
.L_x_19130:
[----:B------:R-:W-:Y:S05]  /*2a40*/  BSYNC B0 ;  /* 0x0000000000007941 */ /* 0x000fea0003800000 */
.L_x_19124:
        /* <DEDUP_REMOVED lines=9> */
.L_x_19131:
        /* <DEDUP_REMOVED lines=10> */
.L_x_22941:


//--------------------- .text._ZN2at6native18elementwise_kernelILi128ELi4EZNS0_15gpu_kernel_implINS0_13BUnaryFunctorIaaaZZZNS0_15binary_internal21div_trunc_kernel_cudaERNS_18TensorIteratorBaseEENKUlvE_clEvENKUlvE0_clEvEUlaaE_EEEEvS6_RKT_EUliE_EEviT1_ --------------------------
	.section	.text._ZN2at6native18elementwise_kernelILi128ELi4EZNS0_15gpu_kernel_implINS0_13BUnaryFunctorIaaaZZZNS0_15binary_internal21div_trunc_kernel_cudaERNS_18TensorIteratorBaseEENKUlvE_clEvENKUlvE0_clEvEUlaaE_EEEEvS6_RKT_EUliE_EEviT1_,"ax",@progbits
	.align	128
        .global         _ZN2at6native18elementwise_kernelILi128ELi4EZNS0_15gpu_kernel_implINS0_13BUnaryFunctorIaaaZZZNS0_15binary_internal21div_trunc_kernel_cudaERNS_18TensorIteratorBaseEENKUlvE_clEvENKUlvE0_clEvEUlaaE_EEEEvS6_RKT_EUliE_EEviT1_
        .type           _ZN2at6native18elementwise_kernelILi128ELi4EZNS0_15gpu_kernel_implINS0_13BUnaryFunctorIaaaZZZNS0_15binary_internal21div_trunc_kernel_cudaERNS_18TensorIteratorBaseEENKUlvE_clEvENKUlvE0_clEvEUlaaE_EEEEvS6_RKT_EUliE_EEviT1_,@function
        .size           _ZN2at6native18elementwise_kernelILi128ELi4EZNS0_15gpu_kernel_implINS0_13BUnaryFunctorIaaaZZZNS0_15binary_internal21div_trunc_kernel_cudaERNS_18TensorIteratorBaseEENKUlvE_clEvENKUlvE0_clEvEUlaaE_EEEEvS6_RKT_EUliE_EEviT1_,(.L_x_22942 - _ZN2at6native18elementwise_kernelILi128ELi4EZNS0_15gpu_kernel_implINS0_13BUnaryFunctorIaaaZZZNS0_15binary_internal21div_trunc_kernel_cudaERNS_18TensorIteratorBaseEENKUlvE_clEvENKUlvE0_clEvEUlaaE_EEEEvS6_RKT_EUliE_EEviT1_)
        .other          _ZN2at6native18elementwise_kernelILi128ELi4EZNS0_15gpu_kernel_implINS0_13BUnaryFunctorIaaaZZZNS0_15binary_internal21div_trunc_kernel_cudaERNS_18TensorIteratorBaseEENKUlvE_clEvENKUlvE0_clEvEUlaaE_EEEEvS6_RKT_EUliE_EEviT1_,@"STO_CUDA_ENTRY STV_DEFAULT"
_ZN2at6native18elementwise_kernelILi128ELi4EZNS0_15gpu_kernel_implINS0_13BUnaryFunctorIaaaZZZNS0_15binary_internal21div_trunc_kernel_cudaERNS_18TensorIteratorBaseEENKUlvE_clEvENKUlvE0_clEvEUlaaE_EEEEvS6_RKT_EUliE_EEviT1_:
.text._ZN2at6native18elementwise_kernelILi128ELi4EZNS0_15gpu_kernel_implINS0_13BUnaryFunctorIaaaZZZNS0_15binary_internal21div_trunc_kernel_cudaERNS_18TensorIteratorBaseEENKUlvE_clEvENKUlvE0_clEvEUlaaE_EEEEvS6_RKT_EUliE_EEviT1_:
        /* <DEDUP_REMOVED lines=314> */
.L_x_19134:
        /* <DEDUP_REMOVED lines=20> */
.L_x_19138:
[----:B------:R0:W5:Y:S01]  /*14e0*/  LDG.E.U8 R4, desc[UR36][R2.64] ;  /* 0x0000002402047981 */ /* 0x000162000c1e1100 */
[----:B------:R-:W-:Y:S05]  /*14f0*/  BRA `(.L_x_19140) ;  /* 0x0000000c00547947 */ /* 0x000fea0003800000 */
.L_x_19137:
        /* <DEDUP_REMOVED lines=8> */
.L_x_19142:
[----:B------:R0:W5:Y:S01]  /*1580*/  LDG.E.U8 R4, desc[UR36][R2.64] ;  /* 0x0000002402047981 */ /* 0x000162000c1e1100 */
[----:B------:R-:W-:Y:S05]  /*1590*/  BRA `(.L_x_19140) ;  /* 0x0000000c002c7947 */ /* 0x000fea0003800000 */
.L_x_19141:
[----:B------:R0:W5:Y:S01]  /*15a0*/  LDG.E.U16 R4, desc[UR36][R2.64] ;  /* 0x0000002402047981 */ /* 0x000162000c1e1500 */
[----:B------:R-:W-:Y:S05]  /*15b0*/  BRA `(.L_x_19140) ;  /* 0x0000000c00247947 */ /* 0x000fea0003800000 */
.L_x_19136:
        /* <DEDUP_REMOVED lines=9> */
.L_x_19144:
[----:B------:R-:W2:Y:S02]  /*1650*/  LDG.E.U16 R0, desc[UR36][R2.64] ;  /* 0x0000002402007981 */ /* 0x000ea4000c1e1500 */
[----:B--2---:R-:W-:-:S06]  /*1660*/  HADD2.F32 R0, -RZ, R0.H0_H0 ;  /* 0x20000000ff007230 */ /* 0x004fcc0000004100 */
[----:B------:R-:W0:Y:S02]  /*1670*/  F2I.FTZ.TRUNC.NTZ R0, R0 ;  /* 0x0000000000007305 */ /* 0x000e24000021f100 */
[----:B0-----:R-:W-:Y:S01]  /*1680*/  PRMT R4, R0, 0x7610, R4 ;  /* 0x0000761000047816 */ /* 0x001fe20000000004 */
[----:B------:R-:W-:Y:S06]  /*1690*/  BRA `(.L_x_19140) ;  /* 0x0000000800ec7947 */ /* 0x000fec0003800000 */
.L_x_19143:
        /* <DEDUP_REMOVED lines=9> */
.L_x_19146:
[----:B------:R-:W2:Y:S02]  /*1730*/  LDG.E.U16 R2, desc[UR36][R2.64] ;  /* 0x0000002402027981 */ /* 0x000ea4000c1e1500 */
[----:B--2---:R-:W-:-:S06]  /*1740*/  HADD2.F32 R0, -RZ, R2.H0_H0 ;  /* 0x20000002ff007230 */ /* 0x004fcc0000004100 */
[----:B------:R-:W0:Y:S02]  /*1750*/  F2I.FTZ.TRUNC.NTZ R0, R0 ;  /* 0x0000000000007305 */ /* 0x000e24000021f100 */
[----:B0-----:R-:W-:Y:S01]  /*1760*/  PRMT R4, R0, 0x7610, R4 ;  /* 0x0000761000047816 */ /* 0x001fe20000000004 */
[----:B------:R-:W-:Y:S06]  /*1770*/  BRA `(.L_x_19140) ;  /* 0x0000000800b47947 */ /* 0x000fec0003800000 */
.L_x_19145:
[----:B------:R-:W2:Y:S02]  /*1780*/  LDG.E.64 R2, desc[UR36][R2.64] ;  /* 0x0000002402027981 */ /* 0x000ea4000c1e1b00 */
[----:B--2---:R0:W1:Y:S01]  /*1790*/  F2I.F64.TRUNC R4, R2 ;  /* 0x0000000200047311 */ /* 0x004062000030d100 */
[----:B------:R-:W-:Y:S05]  /*17a0*/  BRA `(.L_x_19140) ;  /* 0x0000000800a87947 */ /* 0x000fea0003800000 */
.L_x_19135:
        /* <DEDUP_REMOVED lines=12> */
.L_x_19149:
[----:B------:R-:W2:Y:S02]  /*1870*/  LDG.E.64 R2, desc[UR36][R2.64] ;  /* 0x0000002402027981 */ /* 0x000ea4000c1e1b00 */
[----:B--2---:R3:W4:Y:S01]  /*1880*/  F2I.F64.TRUNC R4, R2 ;  /* 0x0000000200047311 */ /* 0x004722000030d100 */
[----:B------:R-:W-:Y:S05]  /*1890*/  BRA `(.L_x_19140) ;  /* 0x00000008006c7947 */ /* 0x000fea0003800000 */
.L_x_19148:
        /* <DEDUP_REMOVED lines=28> */
.L_x_19151:
        /* <DEDUP_REMOVED lines=15> */
.L_x_19150:
[----:B------:R-:W2:Y:S02]  /*1b50*/  LDG.E.U16 R0, desc[UR36][R2.64] ;  /* 0x0000002402007981 */ /* 0x000ea4000c1e1500 */
[----:B--2---:R-:W-:-:S06]  /*1b60*/  IMAD.U32 R0, R0, 0x10000, RZ ;  /* 0x0001000000007824 */ /* 0x004fcc00078e00ff */
[----:B------:R-:W0:Y:S02]  /*1b70*/  F2I.FTZ.TRUNC.NTZ R0, R0 ;  /* 0x0000000000007305 */ /* 0x000e24000021f100 */
[----:B0-----:R-:W-:Y:S01]  /*1b80*/  PRMT R4, R0, 0x7610, R4 ;  /* 0x0000761000047816 */ /* 0x001fe20000000004 */
[----:B------:R-:W-:Y:S06]  /*1b90*/  BRA `(.L_x_19140) ;  /* 0x0000000400ac7947 */ /* 0x000fec0003800000 */
.L_x_19147:
        /* <DEDUP_REMOVED lines=10> */
.L_x_19154:
        /* <DEDUP_REMOVED lines=21> */
.L_x_19158:
[----:B------:R-:W-:Y:S05]  /*1d90*/  BSYNC B1 ;  /* 0x0000000000017941 */ /* 0x000fea0003800000 */
.L_x_19157:
[----:B------:R-:W-:Y:S01]  /*1da0*/  LEA R3, R0, 0x3b800000, 0x17 ;  /* 0x3b80000000037811 */ /* 0x000fe200078eb8ff */
[----:B------:R-:W-:-:S05]  /*1db0*/  IMAD.SHL.U32 R0, R2, 0x100000, RZ ;  /* 0x0010000002007824 */ /* 0x000fca00078e00ff */
[----:B------:R-:W-:-:S07]  /*1dc0*/  LOP3.LUT R0, R3, R0, R4, 0xfe, !PT ;  /* 0x0000000003007212 */ /* 0x000fce00078efe04 */
.L_x_19156:
[----:B------:R-:W-:Y:S05]  /*1dd0*/  BSYNC B0 ;  /* 0x0000000000007941 */ /* 0x000fea0003800000 */
.L_x_19155:
[----:B------:R-:W0:Y:S02]  /*1de0*/  F2I.FTZ.TRUNC.NTZ R0, R0 ;  /* 0x0000000000007305 */ /* 0x000e24000021f100 */
[----:B0-----:R-:W-:Y:S01]  /*1df0*/  PRMT R4, R0, 0x7610, R4 ;  /* 0x0000761000047816 */ /* 0x001fe20000000004 */
[----:B------:R-:W-:Y:S06]  /*1e00*/  BRA `(.L_x_19140) ;  /* 0x0000000400107947 */ /* 0x000fec0003800000 */
.L_x_19153:
        /* <DEDUP_REMOVED lines=21> */
.L_x_19162:
[----:B------:R-:W-:Y:S05]  /*1f60*/  BSYNC B1 ;  /* 0x0000000000017941 */ /* 0x000fea0003800000 */
.L_x_19161:
[----:B------:R-:W-:Y:S01]  /*1f70*/  LEA R3, R0, 0x37800000, 0x17 ;  /* 0x3780000000037811 */ /* 0x000fe200078eb8ff */
[----:B------:R-:W-:-:S05]  /*1f80*/  IMAD.SHL.U32 R0, R2, 0x200000, RZ ;  /* 0x0020000002007824 */ /* 0x000fca00078e00ff */
[----:B------:R-:W-:-:S07]  /*1f90*/  LOP3.LUT R0, R3, R0, R4, 0xfe, !PT ;  /* 0x0000000003007212 */ /* 0x000fce00078efe04 */
.L_x_19160:
[----:B------:R-:W-:Y:S05]  /*1fa0*/  BSYNC B0 ;  /* 0x0000000000007941 */ /* 0x000fea0003800000 */
.L_x_19159:
[----:B------:R-:W0:Y:S02]  /*1fb0*/  F2I.FTZ.TRUNC.NTZ R0, R0 ;  /* 0x0000000000007305 */ /* 0x000e24000021f100 */
[----:B0-----:R-:W-:Y:S01]  /*1fc0*/  PRMT R4, R0, 0x7610, R4 ;  /* 0x0000761000047816 */ /* 0x001fe20000000004 */
[----:B------:R-:W-:Y:S06]  /*1fd0*/  BRA `(.L_x_19140) ;  /* 0x00000000009c7947 */ /* 0x000fec0003800000 */
.L_x_19152:
        /* <DEDUP_REMOVED lines=14> */
.L_x_19166:
[----:B------:R-:W-:Y:S05]  /*20c0*/  BSYNC B0 ;  /* 0x0000000000007941 */ /* 0x000fea0003800000 */
.L_x_19165:
[----:B------:R-:W0:Y:S02]  /*20d0*/  F2I.FTZ.TRUNC.NTZ R0, R0 ;  /* 0x0000000000007305 */ /* 0x000e24000021f100 */
[----:B0-----:R-:W-:Y:S01]  /*20e0*/  PRMT R4, R0, 0x7610, R4 ;  /* 0x0000761000047816 */ /* 0x001fe20000000004 */
[----:B------:R-:W-:Y:S06]  /*20f0*/  BRA `(.L_x_19140) ;  /* 0x0000000000547947 */ /* 0x000fec0003800000 */
.L_x_19139:
        /* <DEDUP_REMOVED lines=16> */
.L_x_19167:
[----:B------:R-:W-:Y:S01]  /*2200*/  PRMT R4, RZ, 0x7610, R4 ;  /* 0x00007610ff047816 */ /* 0x000fe20000000004 */
[----:B------:R-:W-:Y:S06]  /*2210*/  BRA `(.L_x_19140) ;  /* 0x00000000000c7947 */ /* 0x000fec0003800000 */
.L_x_19164:
[----:B------:R2:W5:Y:S01]  /*2220*/  LDG.E.U8 R4, desc[UR36][R2.64] ;  /* 0x0000002402047981 */ /* 0x000562000c1e1100 */
[----:B------:R-:W-:Y:S05]  /*2230*/  BRA `(.L_x_19140) ;  /* 0x0000000000047947 */ /* 0x000fea0003800000 */
.L_x_19163:
[----:B------:R1:W5:Y:S02]  /*2240*/  LDG.E.U8 R4, desc[UR36][R2.64] ;  /* 0x0000002402047981 */ /* 0x000364000c1e1100 */
.L_x_19140:
[----:B------:R-:W0:Y:S01]  /*2250*/  LDC.S8 R0, c[0x0][0x421] ;  /* 0x00010840ff007b82 */ /* 0x000e220000000200 */
[----:B-1--45:R-:W-:-:S04]  /*2260*/  LOP3.LUT R4, R4, 0xffff, RZ, 0xc0, !PT ;  /* 0x0000ffff04047812 */ /* 0x032fc800078ec0ff */
[----:B------:R-:W-:-:S04]  /*2270*/  PRMT R5, R4, 0x8880, RZ ;  /* 0x0000888004057816 */ /* 0x000fc800000000ff */
[----:B------:R-:W-:Y:S02]  /*2280*/  IABS R4, R5 ;  /* 0x0000000500047213 */ /* 0x000fe40000000000 */
[-C--:B0-----:R-:W-:Y:S02]  /*2290*/  IABS R8, R0.reuse ;  /* 0x0000000000087213 */ /* 0x081fe40000000000 */
[-C--:B------:R-:W-:Y:S02]  /*22a0*/  IABS R9, R0.reuse ;  /* 0x0000000000097213 */ /* 0x080fe40000000000 */
[----:B------:R-:W0:Y:S01]  /*22b0*/  I2F.RP R6, R8 ;  /* 0x0000000800067306 */ /* 0x000e220000209400 */
[----:B------:R-:W-:Y:S02]  /*22c0*/  LOP3.LUT R5, R5, R0, RZ, 0x3c, !PT ;  /* 0x0000000005057212 */ /* 0x000fe400078e3cff */
[----:B------:R-:W-:Y:S02]  /*22d0*/  IMAD.MOV R9, RZ, RZ, -R9 ;  /* 0x000000ffff097224 */ /* 0x000fe400078e0a09 */
        /* <DEDUP_REMOVED lines=8> */
[----:B------:R-:W-:Y:S02]  /*2360*/  IMAD.MOV.U32 R3, RZ, RZ, R4 ;  /* 0x000000ffff037224 */ /* 0x000fe400078e0004 */
        /* <DEDUP_REMOVED lines=25> */
.L_x_19171:
[----:B------:R3:W-:Y:S01]  /*2500*/  STG.E.U8 desc[UR36][R16.64], R2 ;  /* 0x0000000210007986 */ /* 0x0007e2000c101124 */
[----:B------:R-:W-:Y:S05]  /*2510*/  BRA `(.L_x_19173) ;  /* 0x0000000c008c7947 */ /* 0x000fea0003800000 */
.L_x_19170:
        /* <DEDUP_REMOVED lines=12> */
.L_x_19175:
[----:B------:R-:W-:-:S05]  /*25e0*/  PRMT R3, R2, 0x8880, RZ ;  /* 0x0000888002037816 */ /* 0x000fca00000000ff */
[----:B------:R1:W-:Y:S01]  /*25f0*/  STG.E desc[UR36][R16.64], R3 ;  /* 0x0000000310007986 */ /* 0x0003e2000c101924 */
[----:B------:R-:W-:Y:S05]  /*2600*/  BRA `(.L_x_19173) ;  /* 0x0000000c00507947 */ /* 0x000fea0003800000 */
.L_x_19174:
[----:B------:R-:W-:-:S04]  /*2610*/  PRMT R3, R2, 0x8880, RZ ;  /* 0x0000888002037816 */ /* 0x000fc800000000ff */
[----:B------:R-:W-:-:S05]  /*2620*/  PRMT R3, R3, 0x7710, RZ ;  /* 0x0000771003037816 */ /* 0x000fca00000000ff */
[----:B------:R2:W-:Y:S01]  /*2630*/  STG.E.U16 desc[UR36][R16.64], R3 ;  /* 0x0000000310007986 */ /* 0x0005e2000c101524 */
[----:B------:R-:W-:Y:S05]  /*2640*/  BRA `(.L_x_19173) ;  /* 0x0000000c00407947 */ /* 0x000fea0003800000 */
.L_x_19169:
        /* <DEDUP_REMOVED lines=9> */
.L_x_19177:
[----:B------:R-:W0:Y:S02]  /*26e0*/  I2F.S8 R0, R2 ;  /* 0x0000000200007306 */ /* 0x000e240000001400 */
[----:B0-----:R-:W-:-:S05]  /*26f0*/  F2FP.F16.F32.PACK_AB R0, RZ, R0 ;  /* 0x00000000ff00723e */ /* 0x001fca00000000ff */
[----:B------:R0:W-:Y:S01]  /*2700*/  STG.E.U16 desc[UR36][R16.64], R0 ;  /* 0x0000000010007986 */ /* 0x0001e2000c101524 */
[----:B------:R-:W-:Y:S05]  /*2710*/  BRA `(.L_x_19173) ;  /* 0x0000000c000c7947 */ /* 0x000fea0003800000 */
.L_x_19176:
        /* <DEDUP_REMOVED lines=10> */
.L_x_19179:
[----:B------:R-:W0:Y:S02]  /*27c0*/  I2F.S8 R2, R2 ;  /* 0x0000000200027306 */ /* 0x000e240000001400 */
[----:B0-----:R-:W-:-:S04]  /*27d0*/  F2FP.F16.F32.PACK_AB R3, RZ, R2 ;  /* 0x00000002ff03723e */ /* 0x001fc800000000ff */
[----:B------:R-:W-:-:S05]  /*27e0*/  PRMT R3, R3, 0x5410, RZ ;  /* 0x0000541003037816 */ /* 0x000fca00000000ff */
[----:B------:R0:W-:Y:S01]  /*27f0*/  STG.E desc[UR36][R16.64], R3 ;  /* 0x0000000310007986 */ /* 0x0001e2000c101924 */
[----:B------:R-:W-:Y:S05]  /*2800*/  BRA `(.L_x_19173) ;  /* 0x0000000800d07947 */ /* 0x000fea0003800000 */
.L_x_19178:
[----:B------:R-:W-:-:S04]  /*2810*/  PRMT R2, R2, 0x8880, RZ ;  /* 0x0000888002027816 */ /* 0x000fc800000000ff */
[----:B------:R-:W-:-:S06]  /*2820*/  PRMT R2, R2, 0x7710, RZ ;  /* 0x0000771002027816 */ /* 0x000fcc00000000ff */
[----:B------:R-:W0:Y:S02]  /*2830*/  I2F.F64.S16 R2, R2 ;  /* 0x0000000200027312 */ /* 0x000e240000101c00 */
[----:B0-----:R0:W-:Y:S01]  /*2840*/  STG.E.64 desc[UR36][R16.64], R2 ;  /* 0x0000000210007986 */ /* 0x0011e2000c101b24 */
[----:B------:R-:W-:Y:S05]  /*2850*/  BRA `(.L_x_19173) ;  /* 0x0000000800bc7947 */ /* 0x000fea0003800000 */
.L_x_19168:
        /* <DEDUP_REMOVED lines=12> */
.L_x_19182:
[----:B------:R-:W-:Y:S02]  /*2920*/  PRMT R4, R2, 0x8880, RZ ;  /* 0x0000888002047816 */ /* 0x000fe400000000ff */
[----:B------:R-:W-:Y:S02]  /*2930*/  CS2R R6, SRZ ;  /* 0x0000000000067805 */ /* 0x000fe4000001ff00 */
[----:B------:R-:W-:-:S06]  /*2940*/  PRMT R4, R4, 0x7710, RZ ;  /* 0x0000771004047816 */ /* 0x000fcc00000000ff */
[----:B------:R-:W0:Y:S02]  /*2950*/  I2F.F64.S16 R4, R4 ;  /* 0x0000000400047312 */ /* 0x000e240000101c00 */
[----:B0-----:R0:W-:Y:S01]  /*2960*/  STG.E.128 desc[UR36][R16.64], R4 ;  /* 0x0000000410007986 */ /* 0x0011e2000c101d24 */
[----:B------:R-:W-:Y:S05]  /*2970*/  BRA `(.L_x_19173) ;  /* 0x0000000800747947 */ /* 0x000fea0003800000 */
.L_x_19181:
        /* <DEDUP_REMOVED lines=21> */
.L_x_19186:
[----:B------:R-:W-:Y:S05]  /*2ad0*/  BSYNC B0 ;  /* 0x0000000000007941 */ /* 0x000fea0003800000 */
.L_x_19185:
[----:B------:R-:W-:-:S05]  /*2ae0*/  LOP3.LUT R3, R0, R3, RZ, 0xfc, !PT ;  /* 0x0000000300037212 */ /* 0x000fca00078efcff */
[----:B------:R0:W-:Y:S01]  /*2af0*/  STG.E.U8 desc[UR36][R16.64], R3 ;  /* 0x0000000310007986 */ /* 0x0001e2000c101124 */
[----:B------:R-:W-:Y:S05]  /*2b00*/  BRA `(.L_x_19173) ;  /* 0x0000000800107947 */ /* 0x000fea0003800000 */
.L_x_19184:
        /* <DEDUP_REMOVED lines=13> */
.L_x_19188:
[----:B------:R-:W-:Y:S01]  /*2be0*/  IMAD.MOV.U32 R0, RZ, RZ, 0x7f ;  /* 0x0000007fff007424 */ /* 0x000fe200078e00ff */
[----:B------:R-:W-:-:S04]  /*2bf0*/  ISETP.GT.U32.AND P0, PT, R3, 0x7f800000, PT ;  /* 0x7f8000000300780c */ /* 0x000fc80003f04070 */
[----:B------:R-:W-:-:S09]  /*2c00*/  SEL R0, R0, 0x7c, P0 ;  /* 0x0000007c00007807 */ /* 0x000fd20000000000 */
.L_x_19189:
[----:B------:R-:W-:Y:S05]  /*2c10*/  BSYNC B0 ;  /* 0x0000000000007941 */ /* 0x000fea0003800000 */
.L_x_19187:
[----:B------:R-:W-:-:S04]  /*2c20*/  LOP3.LUT R2, R5, 0x80000000, RZ, 0xc0, !PT ;  /* 0x8000000005027812 */ /* 0x000fc800078ec0ff */
[----:B------:R-:W-:-:S04]  /*2c30*/  SHF.R.U32.HI R3, RZ, 0x18, R2 ;  /* 0x00000018ff037819 */ /* 0x000fc80000011602 */
[----:B------:R-:W-:-:S05]  /*2c40*/  LOP3.LUT R3, R0, R3, RZ, 0xfc, !PT ;  /* 0x0000000300037212 */ /* 0x000fca00078efcff */
[----:B------:R0:W-:Y:S01]  /*2c50*/  STG.E.U8 desc[UR36][R16.64], R3 ;  /* 0x0000000310007986 */ /* 0x0001e2000c101124 */
[----:B------:R-:W-:Y:S05]  /*2c60*/  BRA `(.L_x_19173) ;  /* 0x0000000400b87947 */ /* 0x000fea0003800000 */
.L_x_19183:
[----:B------:R-:W0:Y:S02]  /*2c70*/  I2F.S8 R0, R2 ;  /* 0x0000000200007306 */ /* 0x000e240000001400 */
[----:B0-----:R-:W-:-:S05]  /*2c80*/  F2FP.BF16.F32.PACK_AB R0, RZ, R0 ;  /* 0x00000000ff00723e */ /* 0x001fca00000010ff */
[----:B------:R0:W-:Y:S01]  /*2c90*/  STG.E.U16 desc[UR36][R16.64], R0 ;  /* 0x0000000010007986 */ /* 0x0001e2000c101524 */
[----:B------:R-:W-:Y:S05]  /*2ca0*/  BRA `(.L_x_19173) ;  /* 0x0000000400a87947 */ /* 0x000fea0003800000 */
.L_x_19180:
        /* <DEDUP_REMOVED lines=12> */
.L_x_19192:
        /* <DEDUP_REMOVED lines=17> */
.L_x_19195:
[----:B------:R-:W-:-:S04]  /*2e80*/  LOP3.LUT R2, R5, 0x80000000, RZ, 0xc0, !PT ;  /* 0x8000000005027812 */ /* 0x000fc800078ec0ff */
[----:B------:R-:W-:-:S04]  /*2e90*/  SHF.R.U32.HI R3, RZ, 0x18, R2 ;  /* 0x00000018ff037819 */ /* 0x000fc80000011602 */
[----:B------:R-:W-:-:S04]  /*2ea0*/  LOP3.LUT R0, R0, R3, RZ, 0xfc, !PT ;  /* 0x0000000300007212 */ /* 0x000fc800078efcff */
[----:B------:R-:W-:-:S07]  /*2eb0*/  PRMT R8, R0, 0x7610, R8 ;  /* 0x0000761000087816 */ /* 0x000fce0000000008 */
.L_x_19194:
[----:B------:R-:W-:Y:S05]  /*2ec0*/  BSYNC B0 ;  /* 0x0000000000007941 */ /* 0x000fea0003800000 */
.L_x_19193:
[----:B------:R0:W-:Y:S01]  /*2ed0*/  STG.E.U8 desc[UR36][R16.64], R8 ;  /* 0x0000000810007986 */ /* 0x0001e2000c101124 */
[----:B------:R-:W-:Y:S05]  /*2ee0*/  BRA `(.L_x_19173) ;  /* 0x0000000400187947 */ /* 0x000fea0003800000 */
.L_x_19191:
        /* <DEDUP_REMOVED lines=17> */
.L_x_19198:
[----:B------:R-:W-:-:S04]  /*3000*/  LOP3.LUT R2, R5, 0x80000000, RZ, 0xc0, !PT ;  /* 0x8000000005027812 */ /* 0x000fc800078ec0ff */
[----:B------:R-:W-:-:S04]  /*3010*/  SHF.R.U32.HI R3, RZ, 0x18, R2 ;  /* 0x00000018ff037819 */ /* 0x000fc80000011602 */
[----:B------:R-:W-:-:S04]  /*3020*/  LOP3.LUT R0, R0, R3, RZ, 0xfc, !PT ;  /* 0x0000000300007212 */ /* 0x000fc800078efcff */
[----:B------:R-:W-:-:S07]  /*3030*/  PRMT R8, R0, 0x7610, R8 ;  /* 0x0000761000087816 */ /* 0x000fce0000000008 */
.L_x_19197:
[----:B------:R-:W-:Y:S05]  /*3040*/  BSYNC B0 ;  /* 0x0000000000007941 */ /* 0x000fea0003800000 */
.L_x_19196:
[----:B------:R0:W-:Y:S01]  /*3050*/  STG.E.U8 desc[UR36][R16.64], R8 ;  /* 0x0000000810007986 */ /* 0x0001e2000c101124 */
[----:B------:R-:W-:Y:S05]  /*3060*/  BRA `(.L_x_19173) ;  /* 0x0000000000b87947 */ /* 0x000fea0003800000 */
.L_x_19190:
        /* <DEDUP_REMOVED lines=22> */
.L_x_19172:
        /* <DEDUP_REMOVED lines=16> */
.L_x_19201:
[----:B------:R-:W-:Y:S05]  /*32d0*/  BRA `(.L_x_19173) ;  /* 0x00000000001c7947 */ /* 0x000fea0003800000 */
.L_x_19200:
[----:B------:R-:W-:-:S04]  /*32e0*/  LOP3.LUT R2, R2, 0xffff, RZ, 0xc0, !PT ;  /* 0x0000ffff02027812 */ /* 0x000fc800078ec0ff */
[----:B------:R-:W-:-:S04]  /*32f0*/  PRMT R2, R2, 0x8880, RZ ;  /* 0x0000888002027816 */ /* 0x000fc800000000ff */
[----:B------:R-:W-:-:S05]  /*3300*/  SHF.R.S32.HI R3, RZ, 0x1f, R2 ;  /* 0x0000001fff037819 */ /* 0x000fca0000011402 */
[----:B------:R0:W-:Y:S01]  /*3310*/  STG.E.64 desc[UR36][R16.64], R2 ;  /* 0x0000000210007986 */ /* 0x0001e2000c101b24 */
[----:B------:R-:W-:Y:S05]  /*3320*/  BRA `(.L_x_19173) ;  /* 0x0000000000087947 */ /* 0x000fea0003800000 */
.L_x_19199:
[----:B------:R-:W-:-:S05]  /*3330*/  PRMT R3, R2, 0x8880, RZ ;  /* 0x0000888002037816 */ /* 0x000fca00000000ff */
[----:B------:R0:W-:Y:S02]  /*3340*/  STG.E desc[UR36][R16.64], R3 ;  /* 0x0000000310007986 */ /* 0x0001e4000c101924 */
.L_x_19173:
[----:B------:R-:W-:-:S04]  /*3350*/  IMAD R18, R23, 0x200, R18 ;  /* 0x0000020017127824 */ /* 0x000fc800078e0212 */
[----:B------:R-:W-:-:S07]  /*3360*/  VIADD R19, R18, 0x80 ;  /* 0x0000008012137836 */ /* 0x000fce0000000000 */
.L_x_19133:
[----:B------:R-:W-:Y:S05]  /*3370*/  BSYNC B6 ;  /* 0x0000000000067941 */ /* 0x000fea0003800000 */
.L_x_19132:
        /* <DEDUP_REMOVED lines=307> */
.L_x_19204:
        /* <DEDUP_REMOVED lines=20> */
.L_x_19208:
[----:B------:R0:W5:Y:S01]  /*47f0*/  LDG.E.U8 R4, desc[UR36][R2.64] ;  /* 0x0000002402047981 */ /* 0x000162000c1e1100 */
[----:B------:R-:W-:Y:S05]  /*4800*/  BRA `(.L_x_19210) ;  /* 0x0000000c00547947 */ /* 0x000fea0003800000 */
.L_x_19207:
        /* <DEDUP_REMOVED lines=8> */
.L_x_19212:
[----:B------:R0:W5:Y:S01]  /*4890*/  LDG.E.U8 R4, desc[UR36][R2.64] ;  /* 0x0000002402047981 */ /* 0x000162000c1e1100 */
[----:B------:R-:W-:Y:S05]  /*48a0*/  BRA `(.L_x_19210) ;  /* 0x0000000c002c7947 */ /* 0x000fea0003800000 */
.L_x_19211:
[----:B------:R0:W5:Y:S01]  /*48b0*/  LDG.E.U16 R4, desc[UR36][R2.64] ;  /* 0x0000002402047981 */ /* 0x000162000c1e1500 */
[----:B------:R-:W-:Y:S05]  /*48c0*/  BRA `(.L_x_19210) ;  /* 0x0000000c00247947 */ /* 0x000fea0003800000 */
.L_x_19206:
        /* <DEDUP_REMOVED lines=9> */
.L_x_19214:
[----:B------:R-:W2:Y:S02]  /*4960*/  LDG.E.U16 R0, desc[UR36][R2.64] ;  /* 0x0000002402007981 */ /* 0x000ea4000c1e1500 */
[----:B--2---:R-:W-:-:S06]  /*4970*/  HADD2.F32 R0, -RZ, R0.H0_H0 ;  /* 0x20000000ff007230 */ /* 0x004fcc0000004100 */
[----:B------:R-:W0:Y:S02]  /*4980*/  F2I.FTZ.TRUNC.NTZ R0, R0 ;  /* 0x0000000000007305 */ /* 0x000e24000021f100 */
[----:B0-----:R-:W-:Y:S01]  /*4990*/  PRMT R4, R0, 0x7610, R4 ;  /* 0x0000761000047816 */ /* 0x001fe20000000004 */
[----:B------:R-:W-:Y:S06]  /*49a0*/  BRA `(.L_x_19210) ;  /* 0x0000000800ec7947 */ /* 0x000fec0003800000 */
.L_x_19213:
        /* <DEDUP_REMOVED lines=9> */
.L_x_19216:
[----:B------:R-:W2:Y:S02]  /*4a40*/  LDG.E.U16 R2, desc[UR36][R2.64] ;  /* 0x0000002402027981 */ /* 0x000ea4000c1e1500 */
[----:B--2---:R-:W-:-:S06]  /*4a50*/  HADD2.F32 R0, -RZ, R2.H0_H0 ;  /* 0x20000002ff007230 */ /* 0x004fcc0000004100 */
[----:B------:R-:W0:Y:S02]  /*4a60*/  F2I.FTZ.TRUNC.NTZ R0, R0 ;  /* 0x0000000000007305 */ /* 0x000e24000021f100 */
[----:B0-----:R-:W-:Y:S01]  /*4a70*/  PRMT R4, R0, 0x7610, R4 ;  /* 0x0000761000047816 */ /* 0x001fe20000000004 */
[----:B------:R-:W-:Y:S06]  /*4a80*/  BRA `(.L_x_19210) ;  /* 0x0000000800b47947 */ /* 0x000fec0003800000 */
.L_x_19215:
[----:B------:R-:W2:Y:S02]  /*4a90*/  LDG.E.64 R2, desc[UR36][R2.64] ;  /* 0x0000002402027981 */ /* 0x000ea4000c1e1b00 */
[----:B--2---:R0:W1:Y:S01]  /*4aa0*/  F2I.F64.TRUNC R4, R2 ;  /* 0x0000000200047311 */ /* 0x004062000030d100 */
[----:B------:R-:W-:Y:S05]  /*4ab0*/  BRA `(.L_x_19210) ;  /* 0x0000000800a87947 */ /* 0x000fea0003800000 */
.L_x_19205:
        /* <DEDUP_REMOVED lines=12> */
.L_x_19219:
[----:B------:R-:W2:Y:S02]  /*4b80*/  LDG.E.64 R2, desc[UR36][R2.64] ;  /* 0x0000002402027981 */ /* 0x000ea4000c1e1b00 */
[----:B--2---:R3:W4:Y:S01]  /*4b90*/  F2I.F64.TRUNC R4, R2 ;  /* 0x0000000200047311 */ /* 0x004722000030d100 */
[----:B------:R-:W-:Y:S05]  /*4ba0*/  BRA `(.L_x_19210) ;  /* 0x00000008006c7947 */ /* 0x000fea0003800000 */
.L_x_19218:
        /* <DEDUP_REMOVED lines=28> */
.L_x_19221:
        /* <DEDUP_REMOVED lines=15> */
.L_x_19220:
[----:B------:R-:W2:Y:S02]  /*4e60*/  LDG.E.U16 R0, desc[UR36][R2.64] ;  /* 0x0000002402007981 */ /* 0x000ea4000c1e1500 */
[----:B--2---:R-:W-:-:S06]  /*4e70*/  IMAD.U32 R0, R0, 0x10000, RZ ;  /* 0x0001000000007824 */ /* 0x004fcc00078e00ff */
[----:B------:R-:W0:Y:S02]  /*4e80*/  F2I.FTZ.TRUNC.NTZ R0, R0 ;  /* 0x0000000000007305 */ /* 0x000e24000021f100 */
[----:B0-----:R-:W-:Y:S01]  /*4e90*/  PRMT R4, R0, 0x7610, R4 ;  /* 0x0000761000047816 */ /* 0x001fe20000000004 */
[----:B------:R-:W-:Y:S06]  /*4ea0*/  BRA `(.L_x_19210) ;  /* 0x0000000400ac7947 */ /* 0x000fec0003800000 */
.L_x_19217:
        /* <DEDUP_REMOVED lines=10> */
.L_x_19224:
        /* <DEDUP_REMOVED lines=21> */
.L_x_19228:
[----:B------:R-:W-:Y:S05]  /*50a0*/  BSYNC B1 ;  /* 0x0000000000017941 */ /* 0x000fea0003800000 */
.L_x_19227:
[----:B------:R-:W-:Y:S01]  /*50b0*/  LEA R3, R0, 0x3b800000, 0x17 ;  /* 0x3b80000000037811 */ /* 0x000fe200078eb8ff */
[----:B------:R-:W-:-:S05]  /*50c0*/  IMAD.SHL.U32 R0, R2, 0x100000, RZ ;  /* 0x0010000002007824 */ /* 0x000fca00078e00ff */
[----:B------:R-:W-:-:S07]  /*50d0*/  LOP3.LUT R0, R3, R0, R4, 0xfe, !PT ;  /* 0x0000000003007212 */ /* 0x000fce00078efe04 */
.L_x_19226:
[----:B------:R-:W-:Y:S05]  /*50e0*/  BSYNC B0 ;  /* 0x0000000000007941 */ /* 0x000fea0003800000 */
.L_x_19225:
[----:B------:R-:W0:Y:S02]  /*50f0*/  F2I.FTZ.TRUNC.NTZ R0, R0 ;  /* 0x0000000000007305 */ /* 0x000e24000021f100 */
[----:B0-----:R-:W-:Y:S01]  /*5100*/  PRMT R4, R0, 0x7610, R4 ;  /* 0x0000761000047816 */ /* 0x001fe20000000004 */
[----:B------:R-:W-:Y:S06]  /*5110*/  BRA `(.L_x_19210) ;  /* 0x0000000400107947 */ /* 0x000fec0003800000 */
.L_x_19223:
        /* <DEDUP_REMOVED lines=21> */
.L_x_19232:
[----:B------:R-:W-:Y:S05]  /*5270*/  BSYNC B1 ;  /* 0x0000000000017941 */ /* 0x000fea0003800000 */
.L_x_19231:
[----:B------:R-:W-:Y:S01]  /*5280*/  LEA R3, R0, 0x37800000, 0x17 ;  /* 0x3780000000037811 */ /* 0x000fe200078eb8ff */
[----:B------:R-:W-:-:S05]  /*5290*/  IMAD.SHL.U32 R0, R2, 0x200000, RZ ;  /* 0x0020000002007824 */ /* 0x000fca00078e00ff */
[----:B------:R-:W-:-:S07]  /*52a0*/  LOP3.LUT R0, R3, R0, R4, 0xfe, !PT ;  /* 0x0000000003007212 */ /* 0x000fce00078efe04 */
.L_x_19230:
[----:B------:R-:W-:Y:S05]  /*52b0*/  BSYNC B0 ;  /* 0x0000000000007941 */ /* 0x000fea0003800000 */
.L_x_19229:
[----:B------:R-:W0:Y:S02]  /*52c0*/  F2I.FTZ.TRUNC.NTZ R0, R0 ;  /* 0x0000000000007305 */ /* 0x000e24000021f100 */
[----:B0-----:R-:W-:Y:S01]  /*52d0*/  PRMT R4, R0, 0x7610, R4 ;  /* 0x0000761000047816 */ /* 0x001fe20000000004 */
[----:B------:R-:W-:Y:S06]  /*52e0*/  BRA `(.L_x_19210) ;  /* 0x00000000009c7947 */ /* 0x000fec0003800000 */
.L_x_19222:
        /* <DEDUP_REMOVED lines=14> */
.L_x_19236:
[----:B------:R-:W-:Y:S05]  /*53d0*/  BSYNC B0 ;  /* 0x0000000000007941 */ /* 0x000fea0003800000 */
.L_x_19235:
[----:B------:R-:W0:Y:S02]  /*53e0*/  F2I.FTZ.TRUNC.NTZ R0, R0 ;  /* 0x0000000000007305 */ /* 0x000e24000021f100 */
[----:B0-----:R-:W-:Y:S01]  /*53f0*/  PRMT R4, R0, 0x7610, R4 ;  /* 0x0000761000047816 */ /* 0x001fe20000000004 */
[----:B------:R-:W-:Y:S06]  /*5400*/  BRA `(.L_x_19210) ;  /* 0x0000000000547947 */ /* 0x000fec0003800000 */
.L_x_19209:
        /* <DEDUP_REMOVED lines=16> */
.L_x_19237:
[----:B------:R-:W-:Y:S01]  /*5510*/  PRMT R4, RZ, 0x7610, R4 ;  /* 0x00007610ff047816 */ /* 0x000fe20000000004 */
[----:B------:R-:W-:Y:S06]  /*5520*/  BRA `(.L_x_19210) ;  /* 0x00000000000c7947 */ /* 0x000fec0003800000 */
.L_x_19234:
[----:B------:R2:W5:Y:S01]  /*5530*/  LDG.E.U8 R4, desc[UR36][R2.64] ;  /* 0x0000002402047981 */ /* 0x000562000c1e1100 */
[----:B------:R-:W-:Y:S05]  /*5540*/  BRA `(.L_x_19210) ;  /* 0x0000000000047947 */ /* 0x000fea0003800000 */
.L_x_19233:
[----:B------:R1:W5:Y:S02]  /*5550*/  LDG.E.U8 R4, desc[UR36][R2.64] ;  /* 0x0000002402047981 */ /* 0x000364000c1e1100 */
.L_x_19210:
        /* <DEDUP_REMOVED lines=43> */
.L_x_19241:
[----:B------:R0:W-:Y:S01]  /*5810*/  STG.E.U8 desc[UR36][R16.64], R2 ;  /* 0x0000000210007986 */ /* 0x0001e2000c101124 */
[----:B------:R-:W-:Y:S05]  /*5820*/  BRA `(.L_x_19243) ;  /* 0x0000000c008c7947 */ /* 0x000fea0003800000 */
.L_x_19240:
        /* <DEDUP_REMOVED lines=12> */
.L_x_19245:
[----:B------:R-:W-:-:S05]  /*58f0*/  PRMT R3, R2, 0x8880, RZ ;  /* 0x0000888002037816 */ /* 0x000fca00000000ff */
[----:B------:R0:W-:Y:S01]  /*5900*/  STG.E desc[UR36][R16.64], R3 ;  /* 0x0000000310007986 */ /* 0x0001e2000c101924 */
[----:B------:R-:W-:Y:S05]  /*5910*/  BRA `(.L_x_19243) ;  /* 0x0000000c00507947 */ /* 0x000fea0003800000 */
.L_x_19244:
[----:B------:R-:W-:-:S04]  /*5920*/  PRMT R3, R2, 0x8880, RZ ;  /* 0x0000888002037816 */ /* 0x000fc800000000ff */
[----:B------:R-:W-:-:S05]  /*5930*/  PRMT R3, R3, 0x7710, RZ ;  /* 0x0000771003037816 */ /* 0x000fca00000000ff */
[----:B------:R0:W-:Y:S01]  /*5940*/  STG.E.U16 desc[UR36][R16.64], R3 ;  /* 0x0000000310007986 */ /* 0x0001e2000c101524 */
[----:B------:R-:W-:Y:S05]  /*5950*/  BRA `(.L_x_19243) ;  /* 0x0000000c00407947 */ /* 0x000fea0003800000 */
.L_x_19239:
        /* <DEDUP_REMOVED lines=9> */
.L_x_19247:
[----:B------:R-:W0:Y:S02]  /*59f0*/  I2F.S8 R0, R2 ;  /* 0x0000000200007306 */ /* 0x000e240000001400 */
[----:B0-----:R-:W-:-:S05]  /*5a00*/  F2FP.F16.F32.PACK_AB R0, RZ, R0 ;  /* 0x00000000ff00723e */ /* 0x001fca00000000ff */
[----:B------:R0:W-:Y:S01]  /*5a10*/  STG.E.U16 desc[UR36][R16.64], R0 ;  /* 0x0000000010007986 */ /* 0x0001e2000c101524 */
[----:B------:R-:W-:Y:S05]  /*5a20*/  BRA `(.L_x_19243) ;  /* 0x0000000c000c7947 */ /* 0x000fea0003800000 */
.L_x_19246:
        /* <DEDUP_REMOVED lines=10> */
.L_x_19249:
[----:B------:R-:W0:Y:S02]  /*5ad0*/  I2F.S8 R2, R2 ;  /* 0x0000000200027306 */ /* 0x000e240000001400 */
[----:B0-----:R-:W-:-:S04]  /*5ae0*/  F2FP.F16.F32.PACK_AB R3, RZ, R2 ;  /* 0x00000002ff03723e */ /* 0x001fc800000000ff */
[----:B------:R-:W-:-:S05]  /*5af0*/  PRMT R3, R3, 0x5410, RZ ;  /* 0x0000541003037816 */ /* 0x000fca00000000ff */
[----:B------:R0:W-:Y:S01]  /*5b00*/  STG.E desc[UR36][R16.64], R3 ;  /* 0x0000000310007986 */ /* 0x0001e2000c101924 */
[----:B------:R-:W-:Y:S05]  /*5b10*/  BRA `(.L_x_19243) ;  /* 0x0000000800d07947 */ /* 0x000fea0003800000 */
.L_x_19248:
[----:B------:R-:W-:-:S04]  /*5b20*/  PRMT R2, R2, 0x8880, RZ ;  /* 0x0000888002027816 */ /* 0x000fc800000000ff */
[----:B------:R-:W-:-:S06]  /*5b30*/  PRMT R2, R2, 0x7710, RZ ;  /* 0x0000771002027816 */ /* 0x000fcc00000000ff */
[----:B------:R-:W0:Y:S02]  /*5b40*/  I2F.F64.S16 R2, R2 ;  /* 0x0000000200027312 */ /* 0x000e240000101c00 */
[----:B0-----:R0:W-:Y:S01]  /*5b50*/  STG.E.64 desc[UR36][R16.64], R2 ;  /* 0x0000000210007986 */ /* 0x0011e2000c101b24 */
[----:B------:R-:W-:Y:S05]  /*5b60*/  BRA `(.L_x_19243) ;  /* 0x0000000800bc7947 */ /* 0x000fea0003800000 */
.L_x_19238:
        /* <DEDUP_REMOVED lines=12> */
.L_x_19252:
[----:B------:R-:W-:Y:S02]  /*5c30*/  PRMT R4, R2, 0x8880, RZ ;  /* 0x0000888002047816 */ /* 0x000fe400000000ff */
[----:B------:R-:W-:Y:S02]  /*5c40*/  CS2R R6, SRZ ;  /* 0x0000000000067805 */ /* 0x000fe4000001ff00 */
[----:B------:R-:W-:-:S06]  /*5c50*/  PRMT R4, R4, 0x7710, RZ ;  /* 0x0000771004047816 */ /* 0x000fcc00000000ff */
[----:B------:R-:W0:Y:S02]  /*5c60*/  I2F.F64.S16 R4, R4 ;  /* 0x0000000400047312 */ /* 0x000e240000101c00 */
[----:B0-----:R0:W-:Y:S01]  /*5c70*/  STG.E.128 desc[UR36][R16.64], R4 ;  /* 0x0000000410007986 */ /* 0x0011e2000c101d24 */
[----:B------:R-:W-:Y:S05]  /*5c80*/  BRA `(.L_x_19243) ;  /* 0x0000000800747947 */ /* 0x000fea0003800000 */
.L_x_19251:
        /* <DEDUP_REMOVED lines=21> */
.L_x_19256:
[----:B------:R-:W-:Y:S05]  /*5de0*/  BSYNC B0 ;  /* 0x0000000000007941 */ /* 0x000fea0003800000 */
.L_x_19255:
[----:B------:R-:W-:-:S05]  /*5df0*/  LOP3.LUT R3, R0, R3, RZ, 0xfc, !PT ;  /* 0x0000000300037212 */ /* 0x000fca00078efcff */
[----:B------:R0:W-:Y:S01]  /*5e00*/  STG.E.U8 desc[UR36][R16.64], R3 ;  /* 0x0000000310007986 */ /* 0x0001e2000c101124 */
[----:B------:R-:W-:Y:S05]  /*5e10*/  BRA `(.L_x_19243) ;  /* 0x0000000800107947 */ /* 0x000fea0003800000 */
.L_x_19254:
        /* <DEDUP_REMOVED lines=13> */
.L_x_19258:
[----:B------:R-:W-:Y:S01]  /*5ef0*/  IMAD.MOV.U32 R0, RZ, RZ, 0x7f ;  /* 0x0000007fff007424 */ /* 0x000fe200078e00ff */
[----:B------:R-:W-:-:S04]  /*5f00*/  ISETP.GT.U32.AND P0, PT, R3, 0x7f800000, PT ;  /* 0x7f8000000300780c */ /* 0x000fc80003f04070 */
[----:B------:R-:W-:-:S09]  /*5f10*/  SEL R0, R0, 0x7c, P0 ;  /* 0x0000007c00007807 */ /* 0x000fd20000000000 */
.L_x_19259:
[----:B------:R-:W-:Y:S05]  /*5f20*/  BSYNC B0 ;  /* 0x0000000000007941 */ /* 0x000fea0003800000 */
.L_x_19257:
[----:B------:R-:W-:-:S04]  /*5f30*/  LOP3.LUT R2, R5, 0x80000000, RZ, 0xc0, !PT ;  /* 0x8000000005027812 */ /* 0x000fc800078ec0ff */
[----:B------:R-:W-:-:S04]  /*5f40*/  SHF.R.U32.HI R3, RZ, 0x18, R2 ;  /* 0x00000018ff037819 */ /* 0x000fc80000011602 */
[----:B------:R-:W-:-:S05]  /*5f50*/  LOP3.LUT R3, R0, R3, RZ, 0xfc, !PT ;  /* 0x0000000300037212 */ /* 0x000fca00078efcff */
[----:B------:R0:W-:Y:S01]  /*5f60*/  STG.E.U8 desc[UR36][R16.64], R3 ;  /* 0x0000000310007986 */ /* 0x0001e2000c101124 */
[----:B------:R-:W-:Y:S05]  /*5f70*/  BRA `(.L_x_19243) ;  /* 0x0000000400b87947 */ /* 0x000fea0003800000 */
.L_x_19253:
[----:B------:R-:W0:Y:S02]  /*5f80*/  I2F.S8 R0, R2 ;  /* 0x0000000200007306 */ /* 0x000e240000001400 */
[----:B0-----:R-:W-:-:S05]  /*5f90*/  F2FP.BF16.F32.PACK_AB R0, RZ, R0 ;  /* 0x00000000ff00723e */ /* 0x001fca00000010ff */
[----:B------:R0:W-:Y:S01]  /*5fa0*/  STG.E.U16 desc[UR36][R16.64], R0 ;  /* 0x0000000010007986 */ /* 0x0001e2000c101524 */
[----:B------:R-:W-:Y:S05]  /*5fb0*/  BRA `(.L_x_19243) ;  /* 0x0000000400a87947 */ /* 0x000fea0003800000 */
.L_x_19250:
        /* <DEDUP_REMOVED lines=12> */
.L_x_19262:
        /* <DEDUP_REMOVED lines=17> */
.L_x_19265:
[----:B------:R-:W-:-:S04]  /*6190*/  LOP3.LUT R2, R5, 0x80000000, RZ, 0xc0, !PT ;  /* 0x8000000005027812 */ /* 0x000fc800078ec0ff */
[----:B------:R-:W-:-:S04]  /*61a0*/  SHF.R.U32.HI R3, RZ, 0x18, R2 ;  /* 0x00000018ff037819 */ /* 0x000fc80000011602 */
[----:B------:R-:W-:-:S04]  /*61b0*/  LOP3.LUT R0, R0, R3, RZ, 0xfc, !PT ;  /* 0x0000000300007212 */ /* 0x000fc800078efcff */
[----:B------:R-:W-:-:S07]  /*61c0*/  PRMT R8, R0, 0x7610, R8 ;  /* 0x0000761000087816 */ /* 0x000fce0000000008 */
.L_x_19264:
[----:B------:R-:W-:Y:S05]  /*61d0*/  BSYNC B0 ;  /* 0x0000000000007941 */ /* 0x000fea0003800000 */
.L_x_19263:
[----:B------:R3:W-:Y:S01]  /*61e0*/  STG.E.U8 desc[UR36][R16.64], R8 ;  /* 0x0000000810007986 */ /* 0x0007e2000c101124 */
[----:B------:R-:W-:Y:S05]  /*61f0*/  BRA `(.L_x_19243) ;  /* 0x0000000400187947 */ /* 0x000fea0003800000 */
.L_x_19261:
        /* <DEDUP_REMOVED lines=17> */
.L_x_19268:
[----:B------:R-:W-:-:S04]  /*6310*/  LOP3.LUT R2, R5, 0x80000000, RZ, 0xc0, !PT ;  /* 0x8000000005027812 */ /* 0x000fc800078ec0ff */
[----:B------:R-:W-:-:S04]  /*6320*/  SHF.R.U32.HI R3, RZ, 0x18, R2 ;  /* 0x00000018ff037819 */ /* 0x000fc80000011602 */
[----:B------:R-:W-:-:S04]  /*6330*/  LOP3.LUT R0, R0, R3, RZ, 0xfc, !PT ;  /* 0x0000000300007212 */ /* 0x000fc800078efcff */
[----:B------:R-:W-:-:S07]  /*6340*/  PRMT R8, R0, 0x7610, R8 ;  /* 0x0000761000087816 */ /* 0x000fce0000000008 */
.L_x_19267:
[----:B------:R-:W-:Y:S05]  /*6350*/  BSYNC B0 ;  /* 0x0000000000007941 */ /* 0x000fea0003800000 */
.L_x_19266:
[----:B------:R0:W-:Y:S01]  /*6360*/  STG.E.U8 desc[UR36][R16.64], R8 ;  /* 0x0000000810007986 */ /* 0x0001e2000c101124 */
[----:B------:R-:W-:Y:S05]  /*6370*/  BRA `(.L_x_19243) ;  /* 0x0000000000b87947 */ /* 0x000fea0003800000 */
.L_x_19260:
        /* <DEDUP_REMOVED lines=22> */
.L_x_19242:
        /* <DEDUP_REMOVED lines=16> */
.L_x_19271:
[----:B------:R-:W-:Y:S05]  /*65e0*/  BRA `(.L_x_19243) ;  /* 0x00000000001c7947 */ /* 0x000fea0003800000 */
.L_x_19270:
[----:B------:R-:W-:-:S04]  /*65f0*/  LOP3.LUT R2, R2, 0xffff, RZ, 0xc0, !PT ;  /* 0x0000ffff02027812 */ /* 0x000fc800078ec0ff */
[----:B------:R-:W-:-:S04]  /*6600*/  PRMT R2, R2, 0x8880, RZ ;  /* 0x0000888002027816 */ /* 0x000fc800000000ff */
[----:B------:R-:W-:-:S05]  /*6610*/  SHF.R.S32.HI R3, RZ, 0x1f, R2 ;  /* 0x0000001fff037819 */ /* 0x000fca0000011402 */
[----:B------:R2:W-:Y:S01]  /*6620*/  STG.E.64 desc[UR36][R16.64], R2 ;  /* 0x0000000210007986 */ /* 0x0005e2000c101b24 */
[----:B------:R-:W-:Y:S05]  /*6630*/  BRA `(.L_x_19243) ;  /* 0x0000000000087947 */ /* 0x000fea0003800000 */
.L_x_19269:
[----:B------:R-:W-:-:S05]  /*6640*/  PRMT R3, R2, 0x8880, RZ ;  /* 0x0000888002037816 */ /* 0x000fca00000000ff */
[----:B------:R0:W-:Y:S02]  /*6650*/  STG.E desc[UR36][R16.64], R3 ;  /* 0x0000000310007986 */ /* 0x0001e4000c101924 */
.L_x_19243:
[----:B------:R-:W-:-:S07]  /*6660*/  VIADD R19, R19, 0x80 ;  /* 0x0000008013137836 */ /* 0x000fce0000000000 */
.L_x_19203:
[----:B------:R-:W-:Y:S05]  /*6670*/  BSYNC B6 ;  /* 0x0000000000067941 */ /* 0x000fea0003800000 */
.L_x_19202:
        /* <DEDUP_REMOVED lines=307> */
.L_x_19274:
        /* <DEDUP_REMOVED lines=20> */
.L_x_19278:
[----:B------:R0:W5:Y:S01]  /*7af0*/  LDG.E.U8 R4, desc[UR36][R2.64] ;  /* 0x0000002402047981 */ /* 0x000162000c1e1100 */
[----:B------:R-:W-:Y:S05]  /*7b00*/  BRA `(.L_x_19280) ;  /* 0x0000000c00547947 */ /* 0x000fea0003800000 */
.L_x_19277:
        /* <DEDUP_REMOVED lines=8> */
.L_x_19282:
[----:B------:R0:W5:Y:S01]  /*7b90*/  LDG.E.U8 R4, desc[UR36][R2.64] ;  /* 0x0000002402047981 */ /* 0x000162000c1e1100 */
[----:B------:R-:W-:Y:S05]  /*7ba0*/  BRA `(.L_x_19280) ;  /* 0x0000000c002c7947 */ /* 0x000fea0003800000 */
.L_x_19281:
[----:B------:R0:W5:Y:S01]  /*7bb0*/  LDG.E.U16 R4, desc[UR36][R2.64] ;  /* 0x0000002402047981 */ /* 0x000162000c1e1500 */
[----:B------:R-:W-:Y:S05]  /*7bc0*/  BRA `(.L_x_19280) ;  /* 0x0000000c00247947 */ /* 0x000fea0003800000 */
.L_x_19276:
        /* <DEDUP_REMOVED lines=9> */
.L_x_19284:
[----:B------:R-:W2:Y:S02]  /*7c60*/  LDG.E.U16 R0, desc[UR36][R2.64] ;  /* 0x0000002402007981 */ /* 0x000ea4000c1e1500 */
[----:B--2---:R-:W-:-:S06]  /*7c70*/  HADD2.F32 R0, -RZ, R0.H0_H0 ;  /* 0x20000000ff007230 */ /* 0x004fcc0000004100 */
[----:B------:R-:W0:Y:S02]  /*7c80*/  F2I.FTZ.TRUNC.NTZ R0, R0 ;  /* 0x0000000000007305 */ /* 0x000e24000021f100 */
[----:B0-----:R-:W-:Y:S01]  /*7c90*/  PRMT R4, R0, 0x7610, R4 ;  /* 0x0000761000047816 */ /* 0x001fe20000000004 */
[----:B------:R-:W-:Y:S06]  /*7ca0*/  BRA `(.L_x_19280) ;  /* 0x0000000800ec7947 */ /* 0x000fec0003800000 */
.L_x_19283:
        /* <DEDUP_REMOVED lines=9> */
.L_x_19286:
[----:B------:R-:W2:Y:S02]  /*7d40*/  LDG.E.U16 R2, desc[UR36][R2.64] ;  /* 0x0000002402027981 */ /* 0x000ea4000c1e1500 */
[----:B--2---:R-:W-:-:S06]  /*7d50*/  HADD2.F32 R0, -RZ, R2.H0_H0 ;  /* 0x20000002ff007230 */ /* 0x004fcc0000004100 */
[----:B------:R-:W0:Y:S02]  /*7d60*/  F2I.FTZ.TRUNC.NTZ R0, R0 ;  /* 0x0000000000007305 */ /* 0x000e24000021f100 */
[----:B0-----:R-:W-:Y:S01]  /*7d70*/  PRMT R4, R0, 0x7610, R4 ;  /* 0x0000761000047816 */ /* 0x001fe20000000004 */
[----:B------:R-:W-:Y:S06]  /*7d80*/  BRA `(.L_x_19280) ;  /* 0x0000000800b47947 */ /* 0x000fec0003800000 */
.L_x_19285:
[----:B------:R-:W2:Y:S02]  /*7d90*/  LDG.E.64 R2, desc[UR36][R2.64] ;  /* 0x0000002402027981 */ /* 0x000ea4000c1e1b00 */
[----:B--2---:R0:W1:Y:S01]  /*7da0*/  F2I.F64.TRUNC R4, R2 ;  /* 0x0000000200047311 */ /* 0x004062000030d100 */
[----:B------:R-:W-:Y:S05]  /*7db0*/  BRA `(.L_x_19280) ;  /* 0x0000000800a87947 */ /* 0x000fea0003800000 */
.L_x_19275:
        /* <DEDUP_REMOVED lines=12> */
.L_x_19289:
[----:B------:R-:W2:Y:S02]  /*7e80*/  LDG.E.64 R2, desc[UR36][R2.64] ;  /* 0x0000002402027981 */ /* 0x000ea4000c1e1b00 */
[----:B--2---:R3:W4:Y:S01]  /*7e90*/  F2I.F64.TRUNC R4, R2 ;  /* 0x0000000200047311 */ /* 0x004722000030d100 */
[----:B------:R-:W-:Y:S05]  /*7ea0*/  BRA `(.L_x_19280) ;  /* 0x00000008006c7947 */ /* 0x000fea0003800000 */
.L_x_19288:
        /* <DEDUP_REMOVED lines=28> */
.L_x_19291:
        /* <DEDUP_REMOVED lines=15> */
.L_x_19290:
[----:B------:R-:W2:Y:S02]  /*8160*/  LDG.E.U16 R0, desc[UR36][R2.64] ;  /* 0x0000002402007981 */ /* 0x000ea4000c1e1500 */
[----:B--2---:R-:W-:-:S06]  /*8170*/  IMAD.U32 R0, R0, 0x10000, RZ ;  /* 0x0001000000007824 */ /* 0x004fcc00078e00ff */
[----:B------:R-:W0:Y:S02]  /*8180*/  F2I.FTZ.TRUNC.NTZ R0, R0 ;  /* 0x0000000000007305 */ /* 0x000e24000021f100 */
[----:B0-----:R-:W-:Y:S01]  /*8190*/  PRMT R4, R0, 0x7610, R4 ;  /* 0x0000761000047816 */ /* 0x001fe20000000004 */
[----:B------:R-:W-:Y:S06]  /*81a0*/  BRA `(.L_x_19280) ;  /* 0x0000000400ac7947 */ /* 0x000fec0003800000 */
.L_x_19287:
        /* <DEDUP_REMOVED lines=10> */
.L_x_19294:
        /* <DEDUP_REMOVED lines=21> */
.L_x_19298:
[----:B------:R-:W-:Y:S05]  /*83a0*/  BSYNC B1 ;  /* 0x0000000000017941 */ /* 0x000fea0003800000 */
.L_x_19297:
[----:B------:R-:W-:Y:S01]  /*83b0*/  LEA R3, R0, 0x3b800000, 0x17 ;  /* 0x3b80000000037811 */ /* 0x000fe200078eb8ff */
[----:B------:R-:W-:-:S05]  /*83c0*/  IMAD.SHL.U32 R0, R2, 0x100000, RZ ;  /* 0x0010000002007824 */ /* 0x000fca00078e00ff */
[----:B------:R-:W-:-:S07]  /*83d0*/  LOP3.LUT R0, R3, R0, R4, 0xfe, !PT ;  /* 0x0000000003007212 */ /* 0x000fce00078efe04 */
.L_x_19296:
[----:B------:R-:W-:Y:S05]  /*83e0*/  BSYNC B0 ;  /* 0x0000000000007941 */ /* 0x000fea0003800000 */
.L_x_19295:
[----:B------:R-:W0:Y:S02]  /*83f0*/  F2I.FTZ.TRUNC.NTZ R0, R0 ;  /* 0x0000000000007305 */ /* 0x000e24000021f100 */
[----:B0-----:R-:W-:Y:S01]  /*8400*/  PRMT R4, R0, 0x7610, R4 ;  /* 0x0000761000047816 */ /* 0x001fe20000000004 */
[----:B------:R-:W-:Y:S06]  /*8410*/  BRA `(.L_x_19280) ;  /* 0x0000000400107947 */ /* 0x000fec0003800000 */
.L_x_19293:
        /* <DEDUP_REMOVED lines=21> */
.L_x_19302:
[----:B------:R-:W-:Y:S05]  /*8570*/  BSYNC B1 ;  /* 0x0000000000017941 */ /* 0x000fea0003800000 */
.L_x_19301:
[----:B------:R-:W-:Y:S01]  /*8580*/  LEA R3, R0, 0x37800000, 0x17 ;  /* 0x3780000000037811 */ /* 0x000fe200078eb8ff */
[----:B------:R-:W-:-:S05]  /*8590*/  IMAD.SHL.U32 R0, R2, 0x200000, RZ ;  /* 0x0020000002007824 */ /* 0x000fca00078e00ff */
[----:B------:R-:W-:-:S07]  /*85a0*/  LOP3.LUT R0, R3, R0, R4, 0xfe, !PT ;  /* 0x0000000003007212 */ /* 0x000fce00078efe04 */
.L_x_19300:
[----:B------:R-:W-:Y:S05]  /*85b0*/  BSYNC B0 ;  /* 0x0000000000007941 */ /* 0x000fea0003800000 */
.L_x_19299:
[----:B------:R-:W0:Y:S02]  /*85c0*/  F2I.FTZ.TRUNC.NTZ R0, R0 ;  /* 0x0000000000007305 */ /* 0x000e24000021f100 */
[----:B0-----:R-:W-:Y:S01]  /*85d0*/  PRMT R4, R0, 0x7610, R4 ;  /* 0x0000761000047816 */ /* 0x001fe20000000004 */
[----:B------:R-:W-:Y:S06]  /*85e0*/  BRA `(.L_x_19280) ;  /* 0x00000000009c7947 */ /* 0x000fec0003800000 */
.L_x_19292:
        /* <DEDUP_REMOVED lines=14> */
.L_x_19306:
[----:B------:R-:W-:Y:S05]  /*86d0*/  BSYNC B0 ;  /* 0x0000000000007941 */ /* 0x000fea0003800000 */
.L_x_19305:
[----:B------:R-:W0:Y:S02]  /*86e0*/  F2I.FTZ.TRUNC.NTZ R0, R0 ;  /* 0x0000000000007305 */ /* 0x000e24000021f100 */
[----:B0-----:R-:W-:Y:S01]  /*86f0*/  PRMT R4, R0, 0x7610, R4 ;  /* 0x0000761000047816 */ /* 0x001fe20000000004 */
[----:B------:R-:W-:Y:S06]  /*8700*/  BRA `(.L_x_19280) ;  /* 0x0000000000547947 */ /* 0x000fec0003800000 */
.L_x_19279:
        /* <DEDUP_REMOVED lines=16> */
.L_x_19307:
[----:B------:R-:W-:Y:S01]  /*8810*/  PRMT R4, RZ, 0x7610, R4 ;  /* 0x00007610ff047816 */ /* 0x000fe20000000004 */
[----:B------:R-:W-:Y:S06]  /*8820*/  BRA `(.L_x_19280) ;  /* 0x00000000000c7947 */ /* 0x000fec0003800000 */
.L_x_19304:
[----:B------:R1:W5:Y:S01]  /*8830*/  LDG.E.U8 R4, desc[UR36][R2.64] ;  /* 0x0000002402047981 */ /* 0x000362000c1e1100 */
[----:B------:R-:W-:Y:S05]  /*8840*/  BRA `(.L_x_19280) ;  /* 0x0000000000047947 */ /* 0x000fea0003800000 */
.L_x_19303:
[----:B------:R2:W5:Y:S02]  /*8850*/  LDG.E.U8 R4, desc[UR36][R2.64] ;  /* 0x0000002402047981 */ /* 0x000564000c1e1100 */
.L_x_19280:
        /* <DEDUP_REMOVED lines=43> */
.L_x_19311:
[----:B------:R3:W-:Y:S01]  /*8b10*/  STG.E.U8 desc[UR36][R16.64], R2 ;  /* 0x0000000210007986 */ /* 0x0007e2000c101124 */
[----:B------:R-:W-:Y:S05]  /*8b20*/  BRA `(.L_x_19313) ;  /* 0x0000000c008c7947 */ /* 0x000fea0003800000 */
.L_x_19310:
        /* <DEDUP_REMOVED lines=12> */
.L_x_19315:
[----:B------:R-:W-:-:S05]  /*8bf0*/  PRMT R3, R2, 0x8880, RZ ;  /* 0x0000888002037816 */ /* 0x000fca00000000ff */
[----:B------:R2:W-:Y:S01]  /*8c00*/  STG.E desc[UR36][R16.64], R3 ;  /* 0x0000000310007986 */ /* 0x0005e2000c101924 */
[----:B------:R-:W-:Y:S05]  /*8c10*/  BRA `(.L_x_19313) ;  /* 0x0000000c00507947 */ /* 0x000fea0003800000 */
.L_x_19314:
[----:B------:R-:W-:-:S04]  /*8c20*/  PRMT R3, R2, 0x8880, RZ ;  /* 0x0000888002037816 */ /* 0x000fc800000000ff */
[----:B------:R-:W-:-:S05]  /*8c30*/  PRMT R3, R3, 0x7710, RZ ;  /* 0x0000771003037816 */ /* 0x000fca00000000ff */
[----:B------:R0:W-:Y:S01]  /*8c40*/  STG.E.U16 desc[UR36][R16.64], R3 ;  /* 0x0000000310007986 */ /* 0x0001e2000c101524 */
[----:B------:R-:W-:Y:S05]  /*8c50*/  BRA `(.L_x_19313) ;  /* 0x0000000c00407947 */ /* 0x000fea0003800000 */
.L_x_19309:
        /* <DEDUP_REMOVED lines=9> */
.L_x_19317:
[----:B------:R-:W0:Y:S02]  /*8cf0*/  I2F.S8 R0, R2 ;  /* 0x0000000200007306 */ /* 0x000e240000001400 */
[----:B0-----:R-:W-:-:S05]  /*8d00*/  F2FP.F16.F32.PACK_AB R0, RZ, R0 ;  /* 0x00000000ff00723e */ /* 0x001fca00000000ff */
[----:B------:R0:W-:Y:S01]  /*8d10*/  STG.E.U16 desc[UR36][R16.64], R0 ;  /* 0x0000000010007986 */ /* 0x0001e2000c101524 */
[----:B------:R-:W-:Y:S05]  /*8d20*/  BRA `(.L_x_19313) ;  /* 0x0000000c000c7947 */ /* 0x000fea0003800000 */
.L_x_19316:
        /* <DEDUP_REMOVED lines=10> */
.L_x_19319:
[----:B------:R-:W0:Y:S02]  /*8dd0*/  I2F.S8 R2, R2 ;  /* 0x0000000200027306 */ /* 0x000e240000001400 */
[----:B0-----:R-:W-:-:S04]  /*8de0*/  F2FP.F16.F32.PACK_AB R3, RZ, R2 ;  /* 0x00000002ff03723e */ /* 0x001fc800000000ff */
[----:B------:R-:W-:-:S05]  /*8df0*/  PRMT R3, R3, 0x5410, RZ ;  /* 0x0000541003037816 */ /* 0x000fca00000000ff */
[----:B------:R0:W-:Y:S01]  /*8e00*/  STG.E desc[UR36][R16.64], R3 ;  /* 0x0000000310007986 */ /* 0x0001e2000c101924 */
[----:B------:R-:W-:Y:S05]  /*8e10*/  BRA `(.L_x_19313) ;  /* 0x0000000800d07947 */ /* 0x000fea0003800000 */
.L_x_19318:
[----:B------:R-:W-:-:S04]  /*8e20*/  PRMT R2, R2, 0x8880, RZ ;  /* 0x0000888002027816 */ /* 0x000fc800000000ff */
[----:B------:R-:W-:-:S06]  /*8e30*/  PRMT R2, R2, 0x7710, RZ ;  /* 0x0000771002027816 */ /* 0x000fcc00000000ff */
[----:B------:R-:W0:Y:S02]  /*8e40*/  I2F.F64.S16 R2, R2 ;  /* 0x0000000200027312 */ /* 0x000e240000101c00 */
[----:B0-----:R0:W-:Y:S01]  /*8e50*/  STG.E.64 desc[UR36][R16.64], R2 ;  /* 0x0000000210007986 */ /* 0x0011e2000c101b24 */
[----:B------:R-:W-:Y:S05]  /*8e60*/  BRA `(.L_x_19313) ;  /* 0x0000000800bc7947 */ /* 0x000fea0003800000 */
.L_x_19308:
        /* <DEDUP_REMOVED lines=12> */
.L_x_19322:
[----:B------:R-:W-:Y:S02]  /*8f30*/  PRMT R4, R2, 0x8880, RZ ;  /* 0x0000888002047816 */ /* 0x000fe400000000ff */
[----:B------:R-:W-:Y:S02]  /*8f40*/  CS2R R6, SRZ ;  /* 0x0000000000067805 */ /* 0x000fe4000001ff00 */
[----:B------:R-:W-:-:S06]  /*8f50*/  PRMT R4, R4, 0x7710, RZ ;  /* 0x0000771004047816 */ /* 0x000fcc00000000ff */
[----:B------:R-:W0:Y:S02]  /*8f60*/  I2F.F64.S16 R4, R4 ;  /* 0x0000000400047312 */ /* 0x000e240000101c00 */
[----:B0-----:R0:W-:Y:S01]  /*8f70*/  STG.E.128 desc[UR36][R16.64], R4 ;  /* 0x0000000410007986 */ /* 0x0011e2000c101d24 */
[----:B------:R-:W-:Y:S05]  /*8f80*/  BRA `(.L_x_19313) ;  /* 0x0000000800747947 */ /* 0x000fea0003800000 */
.L_x_19321:
        /* <DEDUP_REMOVED lines=21> */
.L_x_19326:
[----:B------:R-:W-:Y:S05]  /*90e0*/  BSYNC B0 ;  /* 0x0000000000007941 */ /* 0x000fea0003800000 */
.L_x_19325:
[----:B------:R-:W-:-:S05]  /*90f0*/  LOP3.LUT R3, R0, R3, RZ, 0xfc, !PT ;  /* 0x0000000300037212 */ /* 0x000fca00078efcff */
[----:B------:R0:W-:Y:S01]  /*9100*/  STG.E.U8 desc[UR36][R16.64], R3 ;  /* 0x0000000310007986 */ /* 0x0001e2000c101124 */
[----:B------:R-:W-:Y:S05]  /*9110*/  BRA `(.L_x_19313) ;  /* 0x0000000800107947 */ /* 0x000fea0003800000 */
.L_x_19324:
        /* <DEDUP_REMOVED lines=13> */
.L_x_19328:
[----:B------:R-:W-:Y:S01]  /*91f0*/  IMAD.MOV.U32 R0, RZ, RZ, 0x7f ;  /* 0x0000007fff007424 */ /* 0x000fe200078e00ff */
[----:B------:R-:W-:-:S04]  /*9200*/  ISETP.GT.U32.AND P0, PT, R3, 0x7f800000, PT ;  /* 0x7f8000000300780c */ /* 0x000fc80003f04070 */
[----:B------:R-:W-:-:S09]  /*9210*/  SEL R0, R0, 0x7c, P0 ;  /* 0x0000007c00007807 */ /* 0x000fd20000000000 */
.L_x_19329:
[----:B------:R-:W-:Y:S05]  /*9220*/  BSYNC B0 ;  /* 0x0000000000007941 */ /* 0x000fea0003800000 */
.L_x_19327:
[----:B------:R-:W-:-:S04]  /*9230*/  LOP3.LUT R2, R5, 0x80000000, RZ, 0xc0, !PT ;  /* 0x8000000005027812 */ /* 0x000fc800078ec0ff */
[----:B------:R-:W-:-:S04]  /*9240*/  SHF.R.U32.HI R3, RZ, 0x18, R2 ;  /* 0x00000018ff037819 */ /* 0x000fc80000011602 */
[----:B------:R-:W-:-:S05]  /*9250*/  LOP3.LUT R3, R0, R3, RZ, 0xfc, !PT ;  /* 0x0000000300037212 */ /* 0x000fca00078efcff */
[----:B------:R0:W-:Y:S01]  /*9260*/  STG.E.U8 desc[UR36][R16.64], R3 ;  /* 0x0000000310007986 */ /* 0x0001e2000c101124 */
[----:B------:R-:W-:Y:S05]  /*9270*/  BRA `(.L_x_19313) ;  /* 0x0000000400b87947 */ /* 0x000fea0003800000 */
.L_x_19323:
[----:B------:R-:W0:Y:S02]  /*9280*/  I2F.S8 R0, R2 ;  /* 0x0000000200007306 */ /* 0x000e240000001400 */
[----:B0-----:R-:W-:-:S05]  /*9290*/  F2FP.BF16.F32.PACK_AB R0, RZ, R0 ;  /* 0x00000000ff00723e */ /* 0x001fca00000010ff */
[----:B------:R0:W-:Y:S01]  /*92a0*/  STG.E.U16 desc[UR36][R16.64], R0 ;  /* 0x0000000010007986 */ /* 0x0001e2000c101524 */
[----:B------:R-:W-:Y:S05]  /*92b0*/  BRA `(.L_x_19313) ;  /* 0x0000000400a87947 */ /* 0x000fea0003800000 */
.L_x_19320:
        /* <DEDUP_REMOVED lines=12> */
.L_x_19332:
        /* <DEDUP_REMOVED lines=17> */
.L_x_19335:
[----:B------:R-:W-:-:S04]  /*9490*/  LOP3.LUT R2, R5, 0x80000000, RZ, 0xc0, !PT ;  /* 0x8000000005027812 */ /* 0x000fc800078ec0ff */
[----:B------:R-:W-:-:S04]  /*94a0*/  SHF.R.U32.HI R3, RZ, 0x18, R2 ;  /* 0x00000018ff037819 */ /* 0x000fc80000011602 */
[----:B------:R-:W-:-:S04]  /*94b0*/  LOP3.LUT R0, R0, R3, RZ, 0xfc, !PT ;  /* 0x0000000300007212 */ /* 0x000fc800078efcff */
[----:B------:R-:W-:-:S07]  /*94c0*/  PRMT R8, R0, 0x7610, R8 ;  /* 0x0000761000087816 */ /* 0x000fce0000000008 */
.L_x_19334:
[----:B------:R-:W-:Y:S05]  /*94d0*/  BSYNC B0 ;  /* 0x0000000000007941 */ /* 0x000fea0003800000 */
.L_x_19333:
[----:B------:R0:W-:Y:S01]  /*94e0*/  STG.E.U8 desc[UR36][R16.64], R8 ;  /* 0x0000000810007986 */ /* 0x0001e2000c101124 */
[----:B------:R-:W-:Y:S05]  /*94f0*/  BRA `(.L_x_19313) ;  /* 0x0000000400187947 */ /* 0x000fea0003800000 */
.L_x_19331:
        /* <DEDUP_REMOVED lines=17> */
.L_x_19338:
[----:B------:R-:W-:-:S04]  /*9610*/  LOP3.LUT R2, R5, 0x80000000, RZ, 0xc0, !PT ;  /* 0x8000000005027812 */ /* 0x000fc800078ec0ff */
[----:B------:R-:W-:-:S04]  /*9620*/  SHF.R.U32.HI R3, RZ, 0x18, R2 ;  /* 0x00000018ff037819 */ /* 0x000fc80000011602 */
[----:B------:R-:W-:-:S04]  /*9630*/  LOP3.LUT R0, R0, R3, RZ, 0xfc, !PT ;  /* 0x0000000300007212 */ /* 0x000fc800078efcff */
[----:B------:R-:W-:-:S07]  /*9640*/  PRMT R8, R0, 0x7610, R8 ;  /* 0x0000761000087816 */ /* 0x000fce0000000008 */
.L_x_19337:
[----:B------:R-:W-:Y:S05]  /*9650*/  BSYNC B0 ;  /* 0x0000000000007941 */ /* 0x000fea0003800000 */
.L_x_19336:
[----:B------:R0:W-:Y:S01]  /*9660*/  STG.E.U8 desc[UR36][R16.64], R8 ;  /* 0x0000000810007986 */ /* 0x0001e2000c101124 */
[----:B------:R-:W-:Y:S05]  /*9670*/  BRA `(.L_x_19313) ;  /* 0x0000000000b87947 */ /* 0x000fea0003800000 */
.L_x_19330:
        /* <DEDUP_REMOVED lines=22> */
.L_x_19312:
        /* <DEDUP_REMOVED lines=16> */
.L_x_19341:
[----:B------:R-:W-:Y:S05]  /*98e0*/  BRA `(.L_x_19313) ;  /* 0x00000000001c7947 */ /* 0x000fea0003800000 */
.L_x_19340:
[----:B------:R-:W-:-:S04]  /*98f0*/  LOP3.LUT R2, R2, 0xffff, RZ, 0xc0, !PT ;  /* 0x0000ffff02027812 */ /* 0x000fc800078ec0ff */
[----:B------:R-:W-:-:S04]  /*9900*/  PRMT R2, R2, 0x8880, RZ ;  /* 0x0000888002027816 */ /* 0x000fc800000000ff */
[----:B------:R-:W-:-:S05]  /*9910*/  SHF.R.S32.HI R3, RZ, 0x1f, R2 ;  /* 0x0000001fff037819 */ /* 0x000fca0000011402 */
[----:B------:R0:W-:Y:S01]  /*9920*/  STG.E.64 desc[UR36][R16.64], R2 ;  /* 0x0000000210007986 */ /* 0x0001e2000c101b24 */
[----:B------:R-:W-:Y:S05]  /*9930*/  BRA `(.L_x_19313) ;  /* 0x0000000000087947 */ /* 0x000fea0003800000 */
.L_x_19339:
[----:B------:R-:W-:-:S05]  /*9940*/  PRMT R3, R2, 0x8880, RZ ;  /* 0x0000888002037816 */ /* 0x000fca00000000ff */
[----:B------:R0:W-:Y:S02]  /*9950*/  STG.E desc[UR36][R16.64], R3 ;  /* 0x0000000310007986 */ /* 0x0001e4000c101924 */
.L_x_19313:
[----:B------:R-:W-:-:S07]  /*9960*/  VIADD R19, R19, 0x80 ;  /* 0x0000008013137836 */ /* 0x000fce0000000000 */
.L_x_19273:
[----:B------:R-:W-:Y:S05]  /*9970*/  BSYNC B6 ;  /* 0x0000000000067941 */ /* 0x000fea0003800000 */
.L_x_19272:
        /* <DEDUP_REMOVED lines=306> */
.L_x_19342:
        /* <DEDUP_REMOVED lines=20> */
.L_x_19346:
[----:B------:R4:W5:Y:S01]  /*ade0*/  LDG.E.U8 R4, desc[UR36][R2.64] ;  /* 0x0000002402047981 */ /* 0x000962000c1e1100 */
[----:B------:R-:W-:Y:S05]  /*adf0*/  BRA `(.L_x_19348) ;  /* 0x0000000c00547947 */ /* 0x000fea0003800000 */
.L_x_19345:
        /* <DEDUP_REMOVED lines=8> */
.L_x_19350:
[----:B------:R2:W5:Y:S01]  /*ae80*/  LDG.E.U8 R4, desc[UR36][R2.64] ;  /* 0x0000002402047981 */ /* 0x000562000c1e1100 */
[----:B------:R-:W-:Y:S05]  /*ae90*/  BRA `(.L_x_19348) ;  /* 0x0000000c002c7947 */ /* 0x000fea0003800000 */
.L_x_19349:
[----:B------:R0:W5:Y:S01]  /*aea0*/  LDG.E.U16 R4, desc[UR36][R2.64] ;  /* 0x0000002402047981 */ /* 0x000162000c1e1500 */
[----:B------:R-:W-:Y:S05]  /*aeb0*/  BRA `(.L_x_19348) ;  /* 0x0000000c00247947 */ /* 0x000fea0003800000 */
.L_x_19344:
        /* <DEDUP_REMOVED lines=9> */
.L_x_19352:
[----:B------:R-:W2:Y:S02]  /*af50*/  LDG.E.U16 R0, desc[UR36][R2.64] ;  /* 0x0000002402007981 */ /* 0x000ea4000c1e1500 */
[----:B--2---:R-:W-:-:S06]  /*af60*/  HADD2.F32 R0, -RZ, R0.H0_H0 ;  /* 0x20000000ff007230 */ /* 0x004fcc0000004100 */
[----:B------:R-:W0:Y:S02]  /*af70*/  F2I.FTZ.TRUNC.NTZ R0, R0 ;  /* 0x0000000000007305 */ /* 0x000e24000021f100 */
[----:B0-----:R-:W-:Y:S01]  /*af80*/  PRMT R4, R0, 0x7610, R4 ;  /* 0x0000761000047816 */ /* 0x001fe20000000004 */
[----:B------:R-:W-:Y:S06]  /*af90*/  BRA `(.L_x_19348) ;  /* 0x0000000800ec7947 */ /* 0x000fec0003800000 */
.L_x_19351:
        /* <DEDUP_REMOVED lines=9> */
.L_x_19354:
[----:B------:R-:W2:Y:S02]  /*b030*/  LDG.E.U16 R2, desc[UR36][R2.64] ;  /* 0x0000002402027981 */ /* 0x000ea4000c1e1500 */
[----:B--2---:R-:W-:-:S06]  /*b040*/  HADD2.F32 R0, -RZ, R2.H0_H0 ;  /* 0x20000002ff007230 */ /* 0x004fcc0000004100 */
[----:B------:R-:W0:Y:S02]  /*b050*/  F2I.FTZ.TRUNC.NTZ R0, R0 ;  /* 0x0000000000007305 */ /* 0x000e24000021f100 */
[----:B0-----:R-:W-:Y:S01]  /*b060*/  PRMT R4, R0, 0x7610, R4 ;  /* 0x0000761000047816 */ /* 0x001fe20000000004 */
[----:B------:R-:W-:Y:S06]  /*b070*/  BRA `(.L_x_19348) ;  /* 0x0000000800b47947 */ /* 0x000fec0003800000 */
.L_x_19353:
[----:B------:R-:W2:Y:S02]  /*b080*/  LDG.E.64 R2, desc[UR36][R2.64] ;  /* 0x0000002402027981 */ /* 0x000ea4000c1e1b00 */
[----:B--2---:R0:W1:Y:S01]  /*b090*/  F2I.F64.TRUNC R4, R2 ;  /* 0x0000000200047311 */ /* 0x004062000030d100 */
[----:B------:R-:W-:Y:S05]  /*b0a0*/  BRA `(.L_x_19348) ;  /* 0x0000000800a87947 */ /* 0x000fea0003800000 */
.L_x_19343:
        /* <DEDUP_REMOVED lines=12> */
.L_x_19357:
[----:B------:R-:W2:Y:S02]  /*b170*/  LDG.E.64 R2, desc[UR36][R2.64] ;  /* 0x0000002402027981 */ /* 0x000ea4000c1e1b00 */
[----:B--2---:R0:W1:Y:S01]  /*b180*/  F2I.F64.TRUNC R4, R2 ;  /* 0x0000000200047311 */ /* 0x004062000030d100 */
[----:B------:R-:W-:Y:S05]  /*b190*/  BRA `(.L_x_19348) ;  /* 0x00000008006c7947 */ /* 0x000fea0003800000 */
.L_x_19356:
        /* <DEDUP_REMOVED lines=28> */
.L_x_19359:
        /* <DEDUP_REMOVED lines=15> */
.L_x_19358:
[----:B------:R-:W2:Y:S02]  /*b450*/  LDG.E.U16 R0, desc[UR36][R2.64] ;  /* 0x0000002402007981 */ /* 0x000ea4000c1e1500 */
[----:B--2---:R-:W-:-:S06]  /*b460*/  IMAD.U32 R0, R0, 0x10000, RZ ;  /* 0x0001000000007824 */ /* 0x004fcc00078e00ff */
[----:B------:R-:W0:Y:S02]  /*b470*/  F2I.FTZ.TRUNC.NTZ R0, R0 ;  /* 0x0000000000007305 */ /* 0x000e24000021f100 */
[----:B0-----:R-:W-:Y:S01]  /*b480*/  PRMT R4, R0, 0x7610, R4 ;  /* 0x0000761000047816 */ /* 0x001fe20000000004 */
[----:B------:R-:W-:Y:S06]  /*b490*/  BRA `(.L_x_19348) ;  /* 0x0000000400ac7947 */ /* 0x000fec0003800000 */
.L_x_19355:
        /* <DEDUP_REMOVED lines=10> */
.L_x_19362:
        /* <DEDUP_REMOVED lines=21> */
.L_x_19366:
[----:B------:R-:W-:Y:S05]  /*b690*/  BSYNC B1 ;  /* 0x0000000000017941 */ /* 0x000fea0003800000 */
.L_x_19365:
[----:B------:R-:W-:Y:S01]  /*b6a0*/  LEA R3, R0, 0x3b800000, 0x17 ;  /* 0x3b80000000037811 */ /* 0x000fe200078eb8ff */
[----:B------:R-:W-:-:S05]  /*b6b0*/  IMAD.SHL.U32 R0, R2, 0x100000, RZ ;  /* 0x0010000002007824 */ /* 0x000fca00078e00ff */
[----:B------:R-:W-:-:S07]  /*b6c0*/  LOP3.LUT R0, R3, R0, R4, 0xfe, !PT ;  /* 0x0000000003007212 */ /* 0x000fce00078efe04 */
.L_x_19364:
[----:B------:R-:W-:Y:S05]  /*b6d0*/  BSYNC B0 ;  /* 0x0000000000007941 */ /* 0x000fea0003800000 */
.L_x_19363:
[----:B------:R-:W0:Y:S02]  /*b6e0*/  F2I.FTZ.TRUNC.NTZ R0, R0 ;  /* 0x0000000000007305 */ /* 0x000e24000021f100 */
[----:B0-----:R-:W-:Y:S01]  /*b6f0*/  PRMT R4, R0, 0x7610, R4 ;  /* 0x0000761000047816 */ /* 0x001fe20000000004 */
[----:B------:R-:W-:Y:S06]  /*b700*/  BRA `(.L_x_19348) ;  /* 0x0000000400107947 */ /* 0x000fec0003800000 */
.L_x_19361:
        /* <DEDUP_REMOVED lines=21> */
.L_x_19370:
[----:B------:R-:W-:Y:S05]  /*b860*/  BSYNC B1 ;  /* 0x0000000000017941 */ /* 0x000fea0003800000 */
.L_x_19369:
[----:B------:R-:W-:Y:S01]  /*b870*/  LEA R3, R0, 0x37800000, 0x17 ;  /* 0x3780000000037811 */ /* 0x000fe200078eb8ff */
[----:B------:R-:W-:-:S05]  /*b880*/  IMAD.SHL.U32 R0, R2, 0x200000, RZ ;  /* 0x0020000002007824 */ /* 0x000fca00078e00ff */
[----:B------:R-:W-:-:S07]  /*b890*/  LOP3.LUT R0, R3, R0, R4, 0xfe, !PT ;  /* 0x0000000003007212 */ /* 0x000fce00078efe04 */
.L_x_19368:
[----:B------:R-:W-:Y:S05]  /*b8a0*/  BSYNC B0 ;  /* 0x0000000000007941 */ /* 0x000fea0003800000 */
.L_x_19367:
[----:B------:R-:W0:Y:S02]  /*b8b0*/  F2I.FTZ.TRUNC.NTZ R0, R0 ;  /* 0x0000000000007305 */ /* 0x000e24000021f100 */
[----:B0-----:R-:W-:Y:S01]  /*b8c0*/  PRMT R4, R0, 0x7610, R4 ;  /* 0x0000761000047816 */ /* 0x001fe20000000004 */
[----:B------:R-:W-:Y:S06]  /*b8d0*/  BRA `(.L_x_19348) ;  /* 0x00000000009c7947 */ /* 0x000fec0003800000 */
.L_x_19360:
        /* <DEDUP_REMOVED lines=14> */
.L_x_19374:
[----:B------:R-:W-:Y:S05]  /*b9c0*/  BSYNC B0 ;  /* 0x0000000000007941 */ /* 0x000fea0003800000 */
.L_x_19373:
[----:B------:R-:W0:Y:S02]  /*b9d0*/  F2I.FTZ.TRUNC.NTZ R0, R0 ;  /* 0x0000000000007305 */ /* 0x000e24000021f100 */
[----:B0-----:R-:W-:Y:S01]  /*b9e0*/  PRMT R4, R0, 0x7610, R4 ;  /* 0x0000761000047816 */ /* 0x001fe20000000004 */
[----:B------:R-:W-:Y:S06]  /*b9f0*/  BRA `(.L_x_19348) ;  /* 0x0000000000547947 */ /* 0x000fec0003800000 */
.L_x_19347:
        /* <DEDUP_REMOVED lines=16> */
.L_x_19375:
[----:B------:R-:W-:Y:S01]  /*bb00*/  PRMT R4, RZ, 0x7610, R4 ;  /* 0x00007610ff047816 */ /* 0x000fe20000000004 */
[----:B------:R-:W-:Y:S06]  /*bb10*/  BRA `(.L_x_19348) ;  /* 0x00000000000c7947 */ /* 0x000fec0003800000 */
.L_x_19372:
[----:B------:R0:W5:Y:S01]  /*bb20*/  LDG.E.U8 R4, desc[UR36][R2.64] ;  /* 0x0000002402047981 */ /* 0x000162000c1e1100 */
[----:B------:R-:W-:Y:S05]  /*bb30*/  BRA `(.L_x_19348) ;  /* 0x0000000000047947 */ /* 0x000fea0003800000 */
.L_x_19371:
[----:B------:R0:W5:Y:S02]  /*bb40*/  LDG.E.U8 R4, desc[UR36][R2.64] ;  /* 0x0000002402047981 */ /* 0x000164000c1e1100 */
.L_x_19348:
[----:B------:R-:W2:Y:S01]  /*bb50*/  LDC.S8 R0, c[0x0][0x421] ;  /* 0x00010840ff007b82 */ /* 0x000ea20000000200 */
[----:B-1---5:R-:W-:-:S04]  /*bb60*/  LOP3.LUT R4, R4, 0xffff, RZ, 0xc0, !PT ;  /* 0x0000ffff04047812 */ /* 0x022fc800078ec0ff */
[----:B------:R-:W-:-:S04]  /*bb70*/  PRMT R5, R4, 0x8880, RZ ;  /* 0x0000888004057816 */ /* 0x000fc800000000ff */
[----:B------:R-:W-:Y:S02]  /*bb80*/  IABS R4, R5 ;  /* 0x0000000500047213 */ /* 0x000fe40000000000 */
[-C--:B--2---:R-:W-:Y:S02]  /*bb90*/  IABS R6, R0.reuse ;  /* 0x0000000000067213 */ /* 0x084fe40000000000 */
[-C--:B------:R-:W-:Y:S02]  /*bba0*/  IABS R8, R0.reuse ;  /* 0x0000000000087213 */ /* 0x080fe40000000000 */
[----:B------:R-:W1:Y:S01]  /*bbb0*/  I2F.RP R7, R6 ;  /* 0x0000000600077306 */ /* 0x000e620000209400 */
[----:B------:R-:W-:Y:S02]  /*bbc0*/  LOP3.LUT R5, R5, R0, RZ, 0x3c, !PT ;  /* 0x0000000005057212 */ /* 0x000fe400078e3cff */
[----:B------:R-:W-:Y:S02]  /*bbd0*/  IMAD.MOV R8, RZ, RZ, -R8 ;  /* 0x000000ffff087224 */ /* 0x000fe400078e0a08 */
[----:B------:R-:W-:-:S03]  /*bbe0*/  ISETP.GE.AND P1, PT, R5, RZ, PT ;  /* 0x000000ff0500720c */ /* 0x000fc60003f26270 */
[----:B-1----:R-:W0:Y:S02]  /*bbf0*/  MUFU.RCP R7, R7 ;  /* 0x0000000700077308 */ /* 0x002e240000001000 */
[----:B0--34-:R-:W-:-:S06]  /*bc00*/  VIADD R2, R7, 0xffffffe ;  /* 0x0ffffffe07027836 */ /* 0x019fcc0000000000 */
        /* <DEDUP_REMOVED lines=31> */
.L_x_19379:
[----:B------:R-:W-:Y:S01]  /*be00*/  STG.E.U8 desc[UR36][R16.64], R2 ;  /* 0x0000000210007986 */ /* 0x000fe2000c101124 */
[----:B------:R-:W-:Y:S05]  /*be10*/  EXIT ;  /* 0x000000000000794d */ /* 0x000fea0003800000 */
.L_x_19378:
        /* <DEDUP_REMOVED lines=12> */
.L_x_19382:
[----:B------:R-:W-:-:S05]  /*bee0*/  PRMT R3, R2, 0x8880, RZ ;  /* 0x0000888002037816 */ /* 0x000fca00000000ff */
[----:B------:R-:W-:Y:S01]  /*bef0*/  STG.E desc[UR36][R16.64], R3 ;  /* 0x0000000310007986 */ /* 0x000fe2000c101924 */
[----:B------:R-:W-:Y:S05]  /*bf00*/  EXIT ;  /* 0x000000000000794d */ /* 0x000fea0003800000 */
.L_x_19381:
[----:B------:R-:W-:-:S04]  /*bf10*/  PRMT R3, R2, 0x8880, RZ ;  /* 0x0000888002037816 */ /* 0x000fc800000000ff */
[----:B------:R-:W-:-:S05]  /*bf20*/  PRMT R3, R3, 0x7710, RZ ;  /* 0x0000771003037816 */ /* 0x000fca00000000ff */
[----:B------:R-:W-:Y:S01]  /*bf30*/  STG.E.U16 desc[UR36][R16.64], R3 ;  /* 0x0000000310007986 */ /* 0x000fe2000c101524 */
[----:B------:R-:W-:Y:S05]  /*bf40*/  EXIT ;  /* 0x000000000000794d */ /* 0x000fea0003800000 */
.L_x_19377:
        /* <DEDUP_REMOVED lines=9> */
.L_x_19384:
[----:B------:R-:W0:Y:S02]  /*bfe0*/  I2F.S8 R0, R2 ;  /* 0x0000000200007306 */ /* 0x000e240000001400 */
[----:B0-----:R-:W-:-:S05]  /*bff0*/  F2FP.F16.F32.PACK_AB R0, RZ, R0 ;  /* 0x00000000ff00723e */ /* 0x001fca00000000ff */
[----:B------:R-:W-:Y:S01]  /*c000*/  STG.E.U16 desc[UR36][R16.64], R0 ;  /* 0x0000000010007986 */ /* 0x000fe2000c101524 */
[----:B------:R-:W-:Y:S05]  /*c010*/  EXIT ;  /* 0x000000000000794d */ /* 0x000fea0003800000 */
.L_x_19383:
        /* <DEDUP_REMOVED lines=10> */
.L_x_19386:
[----:B------:R-:W0:Y:S02]  /*c0c0*/  I2F.S8 R2, R2 ;  /* 0x0000000200027306 */ /* 0x000e240000001400 */
[----:B0-----:R-:W-:-:S04]  /*c0d0*/  F2FP.F16.F32.PACK_AB R3, RZ, R2 ;  /* 0x00000002ff03723e */ /* 0x001fc800000000ff */
[----:B------:R-:W-:-:S05]  /*c0e0*/  PRMT R3, R3, 0x5410, RZ ;  /* 0x0000541003037816 */ /* 0x000fca00000000ff */
[----:B------:R-:W-:Y:S01]  /*c0f0*/  STG.E desc[UR36][R16.64], R3 ;  /* 0x0000000310007986 */ /* 0x000fe2000c101924 */
[----:B------:R-:W-:Y:S05]  /*c100*/  EXIT ;  /* 0x000000000000794d */ /* 0x000fea0003800000 */
.L_x_19385:
[----:B------:R-:W-:-:S04]  /*c110*/  PRMT R2, R2, 0x8880, RZ ;  /* 0x0000888002027816 */ /* 0x000fc800000000ff */
[----:B------:R-:W-:-:S06]  /*c120*/  PRMT R2, R2, 0x7710, RZ ;  /* 0x0000771002027816 */ /* 0x000fcc00000000ff */
[----:B------:R-:W0:Y:S02]  /*c130*/  I2F.F64.S16 R2, R2 ;  /* 0x0000000200027312 */ /* 0x000e240000101c00 */
[----:B0-----:R-:W-:Y:S01]  /*c140*/  STG.E.64 desc[UR36][R16.64], R2 ;  /* 0x0000000210007986 */ /* 0x001fe2000c101b24 */
[----:B------:R-:W-:Y:S05]  /*c150*/  EXIT ;  /* 0x000000000000794d */ /* 0x000fea0003800000 */
.L_x_19376:
        /* <DEDUP_REMOVED lines=12> */
.L_x_19389:
[----:B------:R-:W-:Y:S02]  /*c220*/  PRMT R4, R2, 0x8880, RZ ;  /* 0x0000888002047816 */ /* 0x000fe400000000ff */
[----:B------:R-:W-:Y:S02]  /*c230*/  CS2R R6, SRZ ;  /* 0x0000000000067805 */ /* 0x000fe4000001ff00 */
[----:B------:R-:W-:-:S06]  /*c240*/  PRMT R4, R4, 0x7710, RZ ;  /* 0x0000771004047816 */ /* 0x000fcc00000000ff */
[----:B------:R-:W0:Y:S02]  /*c250*/  I2F.F64.S16 R4, R4 ;  /* 0x0000000400047312 */ /* 0x000e240000101c00 */
[----:B0-----:R-:W-:Y:S01]  /*c260*/  STG.E.128 desc[UR36][R16.64], R4 ;  /* 0x0000000410007986 */ /* 0x001fe2000c101d24 */
[----:B------:R-:W-:Y:S05]  /*c270*/  EXIT ;  /* 0x000000000000794d */ /* 0x000fea0003800000 */
.L_x_19388:
        /* <DEDUP_REMOVED lines=21> */
.L_x_19393:
[----:B------:R-:W-:Y:S05]  /*c3d0*/  BSYNC B0 ;  /* 0x0000000000007941 */ /* 0x000fea0003800000 */
.L_x_19392:
[----:B------:R-:W-:-:S05]  /*c3e0*/  LOP3.LUT R3, R0, R3, RZ, 0xfc, !PT ;  /* 0x0000000300037212 */ /* 0x000fca00078efcff */
[----:B------:R-:W-:Y:S01]  /*c3f0*/  STG.E.U8 desc[UR36][R16.64], R3 ;  /* 0x0000000310007986 */ /* 0x000fe2000c101124 */
[----:B------:R-:W-:Y:S05]  /*c400*/  EXIT ;  /* 0x000000000000794d */ /* 0x000fea0003800000 */
.L_x_19391:
        /* <DEDUP_REMOVED lines=13> */
.L_x_19395:
[----:B------:R-:W-:Y:S01]  /*c4e0*/  IMAD.MOV.U32 R0, RZ, RZ, 0x7f ;  /* 0x0000007fff007424 */ /* 0x000fe200078e00ff */
[----:B------:R-:W-:-:S04]  /*c4f0*/  ISETP.GT.U32.AND P0, PT, R3, 0x7f800000, PT ;  /* 0x7f8000000300780c */ /* 0x000fc80003f04070 */
[----:B------:R-:W-:-:S09]  /*c500*/  SEL R0, R0, 0x7c, P0 ;  /* 0x0000007c00007807 */ /* 0x000fd20000000000 */
.L_x_19396:
[----:B------:R-:W-:Y:S05]  /*c510*/  BSYNC B0 ;  /* 0x0000000000007941 */ /* 0x000fea0003800000 */
.L_x_19394:
[----:B------:R-:W-:-:S04]  /*c520*/  LOP3.LUT R2, R5, 0x80000000, RZ, 0xc0, !PT ;  /* 0x8000000005027812 */ /* 0x000fc800078ec0ff */
[----:B------:R-:W-:-:S04]  /*c530*/  SHF.R.U32.HI R3, RZ, 0x18, R2 ;  /* 0x00000018ff037819 */ /* 0x000fc80000011602 */
[----:B------:R-:W-:-:S05]  /*c540*/  LOP3.LUT R3, R0, R3, RZ, 0xfc, !PT ;  /* 0x0000000300037212 */ /* 0x000fca00078efcff */
[----:B------:R-:W-:Y:S01]  /*c550*/  STG.E.U8 desc[UR36][R16.64], R3 ;  /* 0x0000000310007986 */ /* 0x000fe2000c101124 */
[----:B------:R-:W-:Y:S05]  /*c560*/  EXIT ;  /* 0x000000000000794d */ /* 0x000fea0003800000 */
.L_x_19390:
[----:B------:R-:W0:Y:S02]  /*c570*/  I2F.S8 R0, R2 ;  /* 0x0000000200007306 */ /* 0x000e240000001400 */
[----:B0-----:R-:W-:-:S05]  /*c580*/  F2FP.BF16.F32.PACK_AB R0, RZ, R0 ;  /* 0x00000000ff00723e */ /* 0x001fca00000010ff */
[----:B------:R-:W-:Y:S01]  /*c590*/  STG.E.U16 desc[UR36][R16.64], R0 ;  /* 0x0000000010007986 */ /* 0x000fe2000c101524 */
[----:B------:R-:W-:Y:S05]  /*c5a0*/  EXIT ;  /* 0x000000000000794d */ /* 0x000fea0003800000 */
.L_x_19387:
        /* <DEDUP_REMOVED lines=12> */
.L_x_19399:
        /* <DEDUP_REMOVED lines=17> */
.L_x_19402:
[----:B------:R-:W-:-:S04]  /*c780*/  LOP3.LUT R2, R5, 0x80000000, RZ, 0xc0, !PT ;  /* 0x8000000005027812 */ /* 0x000fc800078ec0ff */
[----:B------:R-:W-:-:S04]  /*c790*/  SHF.R.U32.HI R3, RZ, 0x18, R2 ;  /* 0x00000018ff037819 */ /* 0x000fc80000011602 */
[----:B------:R-:W-:-:S04]  /*c7a0*/  LOP3.LUT R0, R0, R3, RZ, 0xfc, !PT ;  /* 0x0000000300007212 */ /* 0x000fc800078efcff */
[----:B------:R-:W-:-:S07]  /*c7b0*/  PRMT R8, R0, 0x7610, R8 ;  /* 0x0000761000087816 */ /* 0x000fce0000000008 */
.L_x_19401:
[----:B------:R-:W-:Y:S05]  /*c7c0*/  BSYNC B0 ;  /* 0x0000000000007941 */ /* 0x000fea0003800000 */
.L_x_19400:
[----:B------:R-:W-:Y:S01]  /*c7d0*/  STG.E.U8 desc[UR36][R16.64], R8 ;  /* 0x0000000810007986 */ /* 0x000fe2000c101124 */
[----:B------:R-:W-:Y:S05]  /*c7e0*/  EXIT ;  /* 0x000000000000794d */ /* 0x000fea0003800000 */
.L_x_19398:
        /* <DEDUP_REMOVED lines=17> */
.L_x_19405:
[----:B------:R-:W-:-:S04]  /*c900*/  LOP3.LUT R2, R5, 0x80000000, RZ, 0xc0, !PT ;  /* 0x8000000005027812 */ /* 0x000fc800078ec0ff */
[----:B------:R-:W-:-:S04]  /*c910*/  SHF.R.U32.HI R3, RZ, 0x18, R2 ;  /* 0x00000018ff037819 */ /* 0x000fc80000011602 */
[----:B------:R-:W-:-:S04]  /*c920*/  LOP3.LUT R0, R0, R3, RZ, 0xfc, !PT ;  /* 0x0000000300007212 */ /* 0x000fc800078efcff */
[----:B------:R-:W-:-:S07]  /*c930*/  PRMT R8, R0, 0x7610, R8 ;  /* 0x0000761000087816 */ /* 0x000fce0000000008 */
.L_x_19404:
[----:B------:R-:W-:Y:S05]  /*c940*/  BSYNC B0 ;  /* 0x0000000000007941 */ /* 0x000fea0003800000 */
.L_x_19403:
[----:B------:R-:W-:Y:S01]  /*c950*/  STG.E.U8 desc[UR36][R16.64], R8 ;  /* 0x0000000810007986 */ /* 0x000fe2000c101124 */
[----:B------:R-:W-:Y:S05]  /*c960*/  EXIT ;  /* 0x000000000000794d */ /* 0x000fea0003800000 */
.L_x_19397:
        /* <DEDUP_REMOVED lines=22> */
.L_x_19380:
        /* <DEDUP_REMOVED lines=16> */
.L_x_19408:
[----:B------:R-:W-:Y:S05]  /*cbd0*/  EXIT ;  /* 0x000000000000794d */ /* 0x000fea0003800000 */
.L_x_19407:
[----:B------:R-:W-:-:S04]  /*cbe0*/  LOP3.LUT R2, R2, 0xffff, RZ, 0xc0, !PT ;  /* 0x0000ffff02027812 */ /* 0x000fc800078ec0ff */
[----:B------:R-:W-:-:S04]  /*cbf0*/  PRMT R2, R2, 0x8880, RZ ;  /* 0x0000888002027816 */ /* 0x000fc800000000ff */
[----:B------:R-:W-:-:S05]  /*cc00*/  SHF.R.S32.HI R3, RZ, 0x1f, R2 ;  /* 0x0000001fff037819 */ /* 0x000fca0000011402 */
[----:B------:R-:W-:Y:S01]  /*cc10*/  STG.E.64 desc[UR36][R16.64], R2 ;  /* 0x0000000210007986 */ /* 0x000fe2000c101b24 */
[----:B------:R-:W-:Y:S05]  /*cc20*/  EXIT ;  /* 0x000000000000794d */ /* 0x000fea0003800000 */
.L_x_19406:
[----:B------:R-:W-:-:S05]  /*cc30*/  PRMT R3, R2, 0x8880, RZ ;  /* 0x0000888002037816 */ /* 0x000fca00000000ff */
[----:B------:R-:W-:Y:S01]  /*cc40*/  STG.E desc[UR36][R16.64], R3 ;  /* 0x0000000310007986 */ /* 0x000fe2000c101924 */
[----:B------:R-:W-:Y:S05]  /*cc50*/  EXIT ;  /* 0x000000000000794d */ /* 0x000fea0003800000 */
.L_x_19409:
        /* <DEDUP_REMOVED lines=10> */
.L_x_22942:


//--------------------- .text._ZN2at6native27unrolled_elementwise_kernelINS0_13BUnaryFunctorIaaaZZZNS0_15binary_internal21div_trunc_kernel_cudaERNS_18TensorIteratorBaseEENKUlvE_clEvENKUlvE0_clEvEUlaaE_EESt5arrayIPcLm2EELi4E23TrivialOffsetCalculatorILi1EjESE_NS0_6memory12LoadWithCastILi1EEENSF_13StoreWithCastILi1EEEEEviT_T0_T2_T3_T4_T5_ --------------------------
	.section	.text._ZN2at6native27unrolled_elementwise_kernelINS0_13BUnaryFunctorIaaaZZZNS0_15binary_internal21div_trunc_kernel_cudaERNS_18TensorIteratorBaseEENKUlvE_clEvENKUlvE0_clEvEUlaaE_EESt5arrayIPcLm2EELi4E23TrivialOffsetCalculatorILi1EjESE_NS0_6memory12LoadWithCastILi1EEENSF_13StoreWithCastILi1EEEEEviT_T0_T2_T3_T4_T5_,"ax",@progbits
	.align	128
        .global         _ZN2at6native27unrolled_elementwise_kernelINS0_13BUnaryFunctorIaaaZZZNS0_15binary_internal21div_trunc_kernel_cudaERNS_18TensorIteratorBaseEENKUlvE_clEvENKUlvE0_clEvEUlaaE_EESt5arrayIPcLm2EELi4E23TrivialOffsetCalculatorILi1EjESE_NS0_6memory12LoadWithCastILi1EEENSF_13StoreWithCastILi1EEEEEviT_T0_T2_T3_T4_T5_
        .type           _ZN2at6native27unrolled_elementwise_kernelINS0_13BUnaryFunctorIaaaZZZNS0_15binary_internal21div_trunc_kernel_cudaERNS_18TensorIteratorBaseEENKUlvE_clEvENKUlvE0_clEvEUlaaE_EESt5arrayIPcLm2EELi4E23TrivialOffsetCalculatorILi1EjESE_NS0_6memory12LoadWithCastILi1EEENSF_13StoreWithCastILi1EEEEEviT_T0_T2_T3_T4_T5_,@function
        .size           _ZN2at6native27unrolled_elementwise_kernelINS0_13BUnaryFunctorIaaaZZZNS0_15binary_internal21div_trunc_kernel_cudaERNS_18TensorIteratorBaseEENKUlvE_clEvENKUlvE0_clEvEUlaaE_EESt5arrayIPcLm2EELi4E23TrivialOffsetCalculatorILi1EjESE_NS0_6memory12LoadWithCastILi1EEENSF_13StoreWithCastILi1EEEEEviT_T0_T2_T3_T4_T5_,(.L_x_22943 - _ZN2at6native27unrolled_elementwise_kernelINS0_13BUnaryFunctorIaaaZZZNS0_15binary_internal21div_trunc_kernel_cudaERNS_18TensorIteratorBaseEENKUlvE_clEvENKUlvE0_clEvEUlaaE_EESt5arrayIPcLm2EELi4E23TrivialOffsetCalculatorILi1EjESE_NS0_6memory12LoadWithCastILi1EEENSF_13StoreWithCastILi1EEEEEviT_T0_T2_T3_T4_T5_)
        .other          _ZN2at6native27unrolled_elementwise_kernelINS0_13BUnaryFunctorIaaaZZZNS0_15binary_internal21div_trunc_kernel_cudaERNS_18TensorIteratorBaseEENKUlvE_clEvENKUlvE0_clEvEUlaaE_EESt5arrayIPcLm2EELi4E23TrivialOffsetCalculatorILi1EjESE_NS0_6memory12LoadWithCastILi1EEENSF_13StoreWithCastILi1EEEEEviT_T0_T2_T3_T4_T5_,@"STO_CUDA_ENTRY STV_DEFAULT"
_ZN2at6native27unrolled_elementwise_kernelINS0_13BUnaryFunctorIaaaZZZNS0_15binary_internal21div_trunc_kernel_cudaERNS_18TensorIteratorBaseEENKUlvE_clEvENKUlvE0_clEvEUlaaE_EESt5arrayIPcLm2EELi4E23TrivialOffsetCalculatorILi1EjESE_NS0_6memory12LoadWithCastILi1EEENSF_13StoreWithCastILi1EEEEEviT_T0_T2_T3_T4_T5_:
.text._ZN2at6native27unrolled_elementwise_kernelINS0_13BUnaryFunctorIaaaZZZNS0_15binary_internal21div_trunc_kernel_cudaERNS_18TensorIteratorBaseEENKUlvE_clEvENKUlvE0_clEvEUlaaE_EESt5arrayIPcLm2EELi4E23TrivialOffsetCalculatorILi1EjESE_NS0_6memory12LoadWithCastILi1EEENSF_13StoreWithCastILi1EEEEEviT_T0_T2_T3_T4_T5_:
        /* <DEDUP_REMOVED lines=31> */
.L_x_19415:
[----:B------:R3:W5:Y:S01]  /*01f0*/  LDG.E.U8 R22, desc[UR36][R4.64] ;  /* 0x0000002404167981 */ /* 0x000762000c1e1100 */
[----:B------:R-:W-:Y:S05]  /*0200*/  BRA `(.L_x_19417) ;  /* 0x0000000c00587947 */ /* 0x000fea0003800000 */
.L_x_19414:
        /* <DEDUP_REMOVED lines=8> */
.L_x_19419:
[----:B------:R1:W5:Y:S01]  /*0290*/  LDG.E.U8 R22, desc[UR36][R4.64] ;  /* 0x0000002404167981 */ /* 0x000362000c1e1100 */
[----:B------:R-:W-:Y:S05]  /*02a0*/  BRA `(.L_x_19417) ;  /* 0x0000000c00307947 */ /* 0x000fea0003800000 */
.L_x_19418:
[----:B------:R2:W5:Y:S01]  /*02b0*/  LDG.E.U16 R22, desc[UR36][R4.64] ;  /* 0x0000002404167981 */ /* 0x000562000c1e1500 */
[----:B------:R-:W-:Y:S05]  /*02c0*/  BRA `(.L_x_19417) ;  /* 0x0000000c00287947 */ /* 0x000fea0003800000 */
.L_x_19413:
        /* <DEDUP_REMOVED lines=9> */
.L_x_19421:
[----:B------:R-:W2:Y:S02]  /*0360*/  LDG.E.U16 R0, desc[UR36][R4.64] ;  /* 0x0000002404007981 */ /* 0x000ea4000c1e1500 */
[----:B--2---:R-:W-:-:S06]  /*0370*/  HADD2.F32 R0, -RZ, R0.H0_H0 ;  /* 0x20000000ff007230 */ /* 0x004fcc0000004100 */
[----:B------:R-:W0:Y:S02]  /*0380*/  F2I.FTZ.TRUNC.NTZ R0, R0 ;  /* 0x0000000000007305 */ /* 0x000e24000021f100 */
[----:B0-----:R-:W-:Y:S01]  /*0390*/  PRMT R22, R0, 0x7610, R22 ;  /* 0x0000761000167816 */ /* 0x001fe20000000016 */
[----:B------:R-:W-:Y:S06]  /*03a0*/  BRA `(.L_x_19417) ;  /* 0x0000000800f07947 */ /* 0x000fec0003800000 */
.L_x_19420:
        /* <DEDUP_REMOVED lines=9> */
.L_x_19423:
[----:B------:R-:W2:Y:S02]  /*0440*/  LDG.E.U16 R4, desc[UR36][R4.64] ;  /* 0x0000002404047981 */ /* 0x000ea4000c1e1500 */
[----:B--2---:R-:W-:-:S06]  /*0450*/  HADD2.F32 R0, -RZ, R4.H0_H0 ;  /* 0x20000004ff007230 */ /* 0x004fcc0000004100 */
[----:B------:R-:W0:Y:S02]  /*0460*/  F2I.FTZ.TRUNC.NTZ R0, R0 ;  /* 0x0000000000007305 */ /* 0x000e24000021f100 */
[----:B0-----:R-:W-:Y:S01]  /*0470*/  PRMT R22, R0, 0x7610, R22 ;  /* 0x0000761000167816 */ /* 0x001fe20000000016 */
[----:B------:R-:W-:Y:S06]  /*0480*/  BRA `(.L_x_19417) ;  /* 0x0000000800b87947 */ /* 0x000fec0003800000 */
.L_x_19422:
[----:B------:R-:W2:Y:S02]  /*0490*/  LDG.E.64 R4, desc[UR36][R4.64] ;  /* 0x0000002404047981 */ /* 0x000ea4000c1e1b00 */
[----:B--2---:R0:W1:Y:S01]  /*04a0*/  F2I.F64.TRUNC R22, R4 ;  /* 0x0000000400167311 */ /* 0x004062000030d100 */
[----:B------:R-:W-:Y:S05]  /*04b0*/  BRA `(.L_x_19417) ;  /* 0x0000000800ac7947 */ /* 0x000fea0003800000 */
.L_x_19412:
        /* <DEDUP_REMOVED lines=12> */
.L_x_19426:
[----:B------:R-:W2:Y:S02]  /*0580*/  LDG.E.64 R4, desc[UR36][R4.64] ;  /* 0x0000002404047981 */ /* 0x000ea4000c1e1b00 */
[----:B--2---:R0:W1:Y:S01]  /*0590*/  F2I.F64.TRUNC R22, R4 ;  /* 0x0000000400167311 */ /* 0x004062000030d100 */
[----:B------:R-:W-:Y:S05]  /*05a0*/  BRA `(.L_x_19417) ;  /* 0x0000000800707947 */ /* 0x000fea0003800000 */
.L_x_19425:
        /* <DEDUP_REMOVED lines=28> */
.L_x_19428:
        /* <DEDUP_REMOVED lines=16> */
.L_x_19427:
[----:B------:R-:W2:Y:S02]  /*0870*/  LDG.E.U16 R0, desc[UR36][R4.64] ;  /* 0x0000002404007981 */ /* 0x000ea4000c1e1500 */
[----:B--2---:R-:W-:-:S06]  /*0880*/  IMAD.U32 R0, R0, 0x10000, RZ ;  /* 0x0001000000007824 */ /* 0x004fcc00078e00ff */
[----:B------:R-:W0:Y:S02]  /*0890*/  F2I.FTZ.TRUNC.NTZ R0, R0 ;  /* 0x0000000000007305 */ /* 0x000e24000021f100 */
[----:B0-----:R-:W-:Y:S01]  /*08a0*/  PRMT R22, R0, 0x7610, R22 ;  /* 0x0000761000167816 */ /* 0x001fe20000000016 */
[----:B------:R-:W-:Y:S06]  /*08b0*/  BRA `(.L_x_19417) ;  /* 0x0000000400ac7947 */ /* 0x000fec0003800000 */
.L_x_19424:
        /* <DEDUP_REMOVED lines=10> */
.L_x_19431:
        /* <DEDUP_REMOVED lines=21> */
.L_x_19435:
[----:B------:R-:W-:Y:S05]  /*0ab0*/  BSYNC B1 ;  /* 0x0000000000017941 */ /* 0x000fea0003800000 */
.L_x_19434:
[----:B------:R-:W-:Y:S01]  /*0ac0*/  LEA R5, R0, 0x3b800000, 0x17 ;  /* 0x3b80000000057811 */ /* 0x000fe200078eb8ff */
[----:B------:R-:W-:-:S05]  /*0ad0*/  IMAD.SHL.U32 R0, R3, 0x100000, RZ ;  /* 0x0010000003007824 */ /* 0x000fca00078e00ff */
[----:B------:R-:W-:-:S07]  /*0ae0*/  LOP3.LUT R0, R5, R0, R6, 0xfe, !PT ;  /* 0x0000000005007212 */ /* 0x000fce00078efe06 */
.L_x_19433:
[----:B------:R-:W-:Y:S05]  /*0af0*/  BSYNC B0 ;  /* 0x0000000000007941 */ /* 0x000fea0003800000 */
.L_x_19432:
[----:B------:R-:W0:Y:S02]  /*0b00*/  F2I.FTZ.TRUNC.NTZ R0, R0 ;  /* 0x0000000000007305 */ /* 0x000e24000021f100 */
[----:B0-----:R-:W-:Y:S01]  /*0b10*/  PRMT R22, R0, 0x7610, R22 ;  /* 0x0000761000167816 */ /* 0x001fe20000000016 */
[----:B------:R-:W-:Y:S06]  /*0b20*/  BRA `(.L_x_19417) ;  /* 0x0000000400107947 */ /* 0x000fec0003800000 */
.L_x_19430:
        /* <DEDUP_REMOVED lines=21> */
.L_x_19439:
[----:B------:R-:W-:Y:S05]  /*0c80*/  BSYNC B1 ;  /* 0x0000000000017941 */ /* 0x000fea0003800000 */
.L_x_19438:
[----:B------:R-:W-:Y:S01]  /*0c90*/  LEA R5, R0, 0x37800000, 0x17 ;  /* 0x3780000000057811 */ /* 0x000fe200078eb8ff */
[----:B------:R-:W-:-:S05]  /*0ca0*/  IMAD.SHL.U32 R0, R3, 0x200000, RZ ;  /* 0x0020000003007824 */ /* 0x000fca00078e00ff */
[----:B------:R-:W-:-:S07]  /*0cb0*/  LOP3.LUT R0, R5, R0, R6, 0xfe, !PT ;  /* 0x0000000005007212 */ /* 0x000fce00078efe06 */
.L_x_19437:
[----:B------:R-:W-:Y:S05]  /*0cc0*/  BSYNC B0 ;  /* 0x0000000000007941 */ /* 0x000fea0003800000 */
.L_x_19436:
[----:B------:R-:W0:Y:S02]  /*0cd0*/  F2I.FTZ.TRUNC.NTZ R0, R0 ;  /* 0x0000000000007305 */ /* 0x000e24000021f100 */
[----:B0-----:R-:W-:Y:S01]  /*0ce0*/  PRMT R22, R0, 0x7610, R22 ;  /* 0x0000761000167816 */ /* 0x001fe20000000016 */
[----:B------:R-:W-:Y:S06]  /*0cf0*/  BRA `(.L_x_19417) ;  /* 0x00000000009c7947 */ /* 0x000fec0003800000 */
.L_x_19429:
        /* <DEDUP_REMOVED lines=14> */
.L_x_19443:
[----:B------:R-:W-:Y:S05]  /*0de0*/  BSYNC B0 ;  /* 0x0000000000007941 */ /* 0x000fea0003800000 */
.L_x_19442:
[----:B------:R-:W0:Y:S02]  /*0df0*/  F2I.FTZ.TRUNC.NTZ R0, R0 ;  /* 0x0000000000007305 */ /* 0x000e24000021f100 */
[----:B0-----:R-:W-:Y:S01]  /*0e00*/  PRMT R22, R0, 0x7610, R22 ;  /* 0x0000761000167816 */ /* 0x001fe20000000016 */
[----:B------:R-:W-:Y:S06]  /*0e10*/  BRA `(.L_x_19417) ;  /* 0x0000000000547947 */ /* 0x000fec0003800000 */
.L_x_19416:
        /* <DEDUP_REMOVED lines=16> */
.L_x_19444:
[----:B------:R-:W-:Y:S01]  /*0f20*/  PRMT R22, RZ, 0x7610, R22 ;  /* 0x00007610ff167816 */ /* 0x000fe20000000016 */
[----:B------:R-:W-:Y:S06]  /*0f30*/  BRA `(.L_x_19417) ;  /* 0x00000000000c7947 */ /* 0x000fec0003800000 */
.L_x_19441:
[----:B------:R0:W5:Y:S01]  /*0f40*/  LDG.E.U8 R22, desc[UR36][R4.64] ;  /* 0x0000002404167981 */ /* 0x000162000c1e1100 */
[----:B------:R-:W-:Y:S05]  /*0f50*/  BRA `(.L_x_19417) ;  /* 0x0000000000047947 */ /* 0x000fea0003800000 */
.L_x_19440:
[----:B------:R0:W5:Y:S02]  /*0f60*/  LDG.E.U8 R22, desc[UR36][R4.64] ;  /* 0x0000002404167981 */ /* 0x000164000c1e1100 */
.L_x_19417:
[----:B------:R-:W2:Y:S02]  /*0f70*/  S2R R17, SR_TID.X ;  /* 0x0000000000117919 */ /* 0x000ea40000002100 */
[----:B--2---:R-:W-:-:S07]  /*0f80*/  VIADD R17, R17, 0x80 ;  /* 0x0000008011117836 */ /* 0x004fce0000000000 */
.L_x_19411:
[----:B------:R-:W-:Y:S05]  /*0f90*/  BSYNC B6 ;  /* 0x0000000000067941 */ /* 0x000fea0003800000 */
.L_x_19410:
        /* <DEDUP_REMOVED lines=23> */
.L_x_19450:
[----:B------:R0:W5:Y:S01]  /*1110*/  LDG.E.U8 R26, desc[UR36][R4.64] ;  /* 0x00000024041a7981 */ /* 0x000162000c1e1100 */
[----:B------:R-:W-:Y:S05]  /*1120*/  BRA `(.L_x_19452) ;  /* 0x0000000c00547947 */ /* 0x000fea0003800000 */
.L_x_19449:
        /* <DEDUP_REMOVED lines=8> */
.L_x_19454:
[----:B------:R0:W5:Y:S01]  /*11b0*/  LDG.E.U8 R26, desc[UR36][R4.64] ;  /* 0x00000024041a7981 */ /* 0x000162000c1e1100 */
[----:B------:R-:W-:Y:S05]  /*11c0*/  BRA `(.L_x_19452) ;  /* 0x0000000c002c7947 */ /* 0x000fea0003800000 */
.L_x_19453:
[----:B------:R0:W5:Y:S01]  /*11d0*/  LDG.E.U16 R26, desc[UR36][R4.64] ;  /* 0x00000024041a7981 */ /* 0x000162000c1e1500 */
[----:B------:R-:W-:Y:S05]  /*11e0*/  BRA `(.L_x_19452) ;  /* 0x0000000c00247947 */ /* 0x000fea0003800000 */
.L_x_19448:
        /* <DEDUP_REMOVED lines=9> */
.L_x_19456:
[----:B------:R-:W2:Y:S02]  /*1280*/  LDG.E.U16 R0, desc[UR36][R4.64] ;  /* 0x0000002404007981 */ /* 0x000ea4000c1e1500 */
[----:B--2---:R-:W-:-:S06]  /*1290*/  HADD2.F32 R0, -RZ, R0.H0_H0 ;  /* 0x20000000ff007230 */ /* 0x004fcc0000004100 */
[----:B------:R-:W0:Y:S02]  /*12a0*/  F2I.FTZ.TRUNC.NTZ R0, R0 ;  /* 0x0000000000007305 */ /* 0x000e24000021f100 */
[----:B0-----:R-:W-:Y:S01]  /*12b0*/  PRMT R26, R0, 0x7610, R26 ;  /* 0x00007610001a7816 */ /* 0x001fe2000000001a */
[----:B------:R-:W-:Y:S06]  /*12c0*/  BRA `(.L_x_19452) ;  /* 0x0000000800ec7947 */ /* 0x000fec0003800000 */
.L_x_19455:
        /* <DEDUP_REMOVED lines=9> */
.L_x_19458:
[----:B------:R-:W2:Y:S02]  /*1360*/  LDG.E.U16 R4, desc[UR36][R4.64] ;  /* 0x0000002404047981 */ /* 0x000ea4000c1e1500 */
[----:B--2---:R-:W-:-:S06]  /*1370*/  HADD2.F32 R0, -RZ, R4.H0_H0 ;  /* 0x20000004ff007230 */ /* 0x004fcc0000004100 */
[----:B------:R-:W0:Y:S02]  /*1380*/  F2I.FTZ.TRUNC.NTZ R0, R0 ;  /* 0x0000000000007305 */ /* 0x000e24000021f100 */
[----:B0-----:R-:W-:Y:S01]  /*1390*/  PRMT R26, R0, 0x7610, R26 ;  /* 0x00007610001a7816 */ /* 0x001fe2000000001a */
[----:B------:R-:W-:Y:S06]  /*13a0*/  BRA `(.L_x_19452) ;  /* 0x0000000800b47947 */ /* 0x000fec0003800000 */
.L_x_19457:
[----:B------:R-:W2:Y:S02]  /*13b0*/  LDG.E.64 R4, desc[UR36][R4.64] ;  /* 0x0000002404047981 */ /* 0x000ea4000c1e1b00 */
[----:B--2---:R0:W1:Y:S01]  /*13c0*/  F2I.F64.TRUNC R26, R4 ;  /* 0x00000004001a7311 */ /* 0x004062000030d100 */
[----:B------:R-:W-:Y:S05]  /*13d0*/  BRA `(.L_x_19452) ;  /* 0x0000000800a87947 */ /* 0x000fea0003800000 */
.L_x_19447:
        /* <DEDUP_REMOVED lines=12> */
.L_x_19461:
[----:B------:R-:W2:Y:S02]  /*14a0*/  LDG.E.64 R4, desc[UR36][R4.64] ;  /* 0x0000002404047981 */ /* 0x000ea4000c1e1b00 */
[----:B--2---:R0:W1:Y:S01]  /*14b0*/  F2I.F64.TRUNC R26, R4 ;  /* 0x00000004001a7311 */ /* 0x004062000030d100 */
[----:B------:R-:W-:Y:S05]  /*14c0*/  BRA `(.L_x_19452) ;  /* 0x00000008006c7947 */ /* 0x000fea0003800000 */
.L_x_19460:
        /* <DEDUP_REMOVED lines=28> */
.L_x_19463:
        /* <DEDUP_REMOVED lines=15> */
.L_x_19462:
[----:B------:R-:W2:Y:S02]  /*1780*/  LDG.E.U16 R0, desc[UR36][R4.64] ;  /* 0x0000002404007981 */ /* 0x000ea4000c1e1500 */
[----:B--2---:R-:W-:-:S06]  /*1790*/  IMAD.U32 R0, R0, 0x10000, RZ ;  /* 0x0001000000007824 */ /* 0x004fcc00078e00ff */
[----:B------:R-:W0:Y:S02]  /*17a0*/  F2I.FTZ.TRUNC.NTZ R0, R0 ;  /* 0x0000000000007305 */ /* 0x000e24000021f100 */
[----:B0-----:R-:W-:Y:S01]  /*17b0*/  PRMT R26, R0, 0x7610, R26 ;  /* 0x00007610001a7816 */ /* 0x001fe2000000001a */
[----:B------:R-:W-:Y:S06]  /*17c0*/  BRA `(.L_x_19452) ;  /* 0x0000000400ac7947 */ /* 0x000fec0003800000 */
.L_x_19459:
        /* <DEDUP_REMOVED lines=10> */
.L_x_19466:
        /* <DEDUP_REMOVED lines=21> */
.L_x_19470:
[----:B------:R-:W-:Y:S05]  /*19c0*/  BSYNC B1 ;  /* 0x0000000000017941 */ /* 0x000fea0003800000 */
.L_x_19469:
[----:B------:R-:W-:Y:S01]  /*19d0*/  LEA R5, R0, 0x3b800000, 0x17 ;  /* 0x3b80000000057811 */ /* 0x000fe200078eb8ff */
[----:B------:R-:W-:-:S05]  /*19e0*/  IMAD.SHL.U32 R0, R3, 0x100000, RZ ;  /* 0x0010000003007824 */ /* 0x000fca00078e00ff */
[----:B------:R-:W-:-:S07]  /*19f0*/  LOP3.LUT R0, R5, R0, R6, 0xfe, !PT ;  /* 0x0000000005007212 */ /* 0x000fce00078efe06 */
.L_x_19468:
[----:B------:R-:W-:Y:S05]  /*1a00*/  BSYNC B0 ;  /* 0x0000000000007941 */ /* 0x000fea0003800000 */
.L_x_19467:
[----:B------:R-:W0:Y:S02]  /*1a10*/  F2I.FTZ.TRUNC.NTZ R0, R0 ;  /* 0x0000000000007305 */ /* 0x000e24000021f100 */
[----:B0-----:R-:W-:Y:S01]  /*1a20*/  PRMT R26, R0, 0x7610, R26 ;  /* 0x00007610001a7816 */ /* 0x001fe2000000001a */
[----:B------:R-:W-:Y:S06]  /*1a30*/  BRA `(.L_x_19452) ;  /* 0x0000000400107947 */ /* 0x000fec0003800000 */
.L_x_19465:
        /* <DEDUP_REMOVED lines=21> */
.L_x_19474:
[----:B------:R-:W-:Y:S05]  /*1b90*/  BSYNC B1 ;  /* 0x0000000000017941 */ /* 0x000fea0003800000 */
.L_x_19473:
[----:B------:R-:W-:Y:S01]  /*1ba0*/  LEA R5, R0, 0x37800000, 0x17 ;  /* 0x3780000000057811 */ /* 0x000fe200078eb8ff */
[----:B------:R-:W-:-:S05]  /*1bb0*/  IMAD.SHL.U32 R0, R3, 0x200000, RZ ;  /* 0x0020000003007824 */ /* 0x000fca00078e00ff */
[----:B------:R-:W-:-:S07]  /*1bc0*/  LOP3.LUT R0, R5, R0, R6, 0xfe, !PT ;  /* 0x0000000005007212 */ /* 0x000fce00078efe06 */
.L_x_19472:
[----:B------:R-:W-:Y:S05]  /*1bd0*/  BSYNC B0 ;  /* 0x0000000000007941 */ /* 0x000fea0003800000 */
.L_x_19471:
[----:B------:R-:W0:Y:S02]  /*1be0*/  F2I.FTZ.TRUNC.NTZ R0, R0 ;  /* 0x0000000000007305 */ /* 0x000e24000021f100 */
[----:B0-----:R-:W-:Y:S01]  /*1bf0*/  PRMT R26, R0, 0x7610, R26 ;  /* 0x00007610001a7816 */ /* 0x001fe2000000001a */
[----:B------:R-:W-:Y:S06]  /*1c00*/  BRA `(.L_x_19452) ;  /* 0x00000000009c7947 */ /* 0x000fec0003800000 */
.L_x_19464:
        /* <DEDUP_REMOVED lines=14> */
.L_x_19478:
[----:B------:R-:W-:Y:S05]  /*1cf0*/  BSYNC B0 ;  /* 0x0000000000007941 */ /* 0x000fea0003800000 */
.L_x_19477:
[----:B------:R-:W0:Y:S02]  /*1d00*/  F2I.FTZ.TRUNC.NTZ R0, R0 ;  /* 0x0000000000007305 */ /* 0x000e24000021f100 */
[----:B0-----:R-:W-:Y:S01]  /*1d10*/  PRMT R26, R0, 0x7610, R26 ;  /* 0x00007610001a7816 */ /* 0x001fe2000000001a */
[----:B------:R-:W-:Y:S06]  /*1d20*/  BRA `(.L_x_19452) ;  /* 0x0000000000547947 */ /* 0x000fec0003800000 */
.L_x_19451:
        /* <DEDUP_REMOVED lines=16> */
.L_x_19479:
[----:B------:R-:W-:Y:S01]  /*1e30*/  PRMT R26, RZ, 0x7610, R26 ;  /* 0x00007610ff1a7816 */ /* 0x000fe2000000001a */
[----:B------:R-:W-:Y:S06]  /*1e40*/  BRA `(.L_x_19452) ;  /* 0x00000000000c7947 */ /* 0x000fec0003800000 */
.L_x_19476:
[----:B------:R3:W5:Y:S01]  /*1e50*/  LDG.E.U8 R26, desc[UR36][R4.64] ;  /* 0x00000024041a7981 */ /* 0x000762000c1e1100 */
[----:B------:R-:W-:Y:S05]  /*1e60*/  BRA `(.L_x_19452) ;  /* 0x0000000000047947 */ /* 0x000fea0003800000 */
.L_x_19475:
[----:B------:R2:W5:Y:S02]  /*1e70*/  LDG.E.U8 R26, desc[UR36][R4.64] ;  /* 0x00000024041a7981 */ /* 0x000564000c1e1100 */
.L_x_19452:
[----:B------:R-:W-:-:S07]  /*1e80*/  VIADD R17, R17, 0x80 ;  /* 0x0000008011117836 */ /* 0x000fce0000000000 */
.L_x_19446:
[----:B------:R-:W-:Y:S05]  /*1e90*/  BSYNC B6 ;  /* 0x0000000000067941 */ /* 0x000fea0003800000 */
.L_x_19445:
        /* <DEDUP_REMOVED lines=25> */
.L_x_19485:
[----:B------:R0:W5:Y:S01]  /*2030*/  LDG.E.U8 R18, desc[UR36][R4.64] ;  /* 0x0000002404127981 */ /* 0x000162000c1e1100 */
[----:B------:R-:W-:Y:S05]  /*2040*/  BRA `(.L_x_19487) ;  /* 0x0000000c00547947 */ /* 0x000fea0003800000 */
.L_x_19484:
        /* <DEDUP_REMOVED lines=8> */
.L_x_19489:
[----:B------:R0:W5:Y:S01]  /*20d0*/  LDG.E.U8 R18, desc[UR36][R4.64] ;  /* 0x0000002404127981 */ /* 0x000162000c1e1100 */
[----:B------:R-:W-:Y:S05]  /*20e0*/  BRA `(.L_x_19487) ;  /* 0x0000000c002c7947 */ /* 0x000fea0003800000 */
.L_x_19488:
[----:B------:R0:W5:Y:S01]  /*20f0*/  LDG.E.U16 R18, desc[UR36][R4.64] ;  /* 0x0000002404127981 */ /* 0x000162000c1e1500 */
[----:B------:R-:W-:Y:S05]  /*2100*/  BRA `(.L_x_19487) ;  /* 0x0000000c00247947 */ /* 0x000fea0003800000 */
.L_x_19483:
        /* <DEDUP_REMOVED lines=9> */
.L_x_19491:
[----:B------:R-:W2:Y:S02]  /*21a0*/  LDG.E.U16 R0, desc[UR36][R4.64] ;  /* 0x0000002404007981 */ /* 0x000ea4000c1e1500 */
[----:B--2---:R-:W-:-:S06]  /*21b0*/  HADD2.F32 R0, -RZ, R0.H0_H0 ;  /* 0x20000000ff007230 */ /* 0x004fcc0000004100 */
[----:B------:R-:W0:Y:S02]  /*21c0*/  F2I.FTZ.TRUNC.NTZ R0, R0 ;  /* 0x0000000000007305 */ /* 0x000e24000021f100 */
[----:B0-----:R-:W-:Y:S01]  /*21d0*/  PRMT R18, R0, 0x7610, R18 ;  /* 0x0000761000127816 */ /* 0x001fe20000000012 */
[----:B------:R-:W-:Y:S06]  /*21e0*/  BRA `(.L_x_19487) ;  /* 0x0000000800ec7947 */ /* 0x000fec0003800000 */
.L_x_19490:
        /* <DEDUP_REMOVED lines=9> */
.L_x_19493:
[----:B------:R-:W2:Y:S02]  /*2280*/  LDG.E.U16 R4, desc[UR36][R4.64] ;  /* 0x0000002404047981 */ /* 0x000ea4000c1e1500 */
[----:B--2---:R-:W-:-:S06]  /*2290*/  HADD2.F32 R0, -RZ, R4.H0_H0 ;  /* 0x20000004ff007230 */ /* 0x004fcc0000004100 */
[----:B------:R-:W0:Y:S02]  /*22a0*/  F2I.FTZ.TRUNC.NTZ R0, R0 ;  /* 0x0000000000007305 */ /* 0x000e24000021f100 */
[----:B0-----:R-:W-:Y:S01]  /*22b0*/  PRMT R18, R0, 0x7610, R18 ;  /* 0x0000761000127816 */ /* 0x001fe20000000012 */
[----:B------:R-:W-:Y:S06]  /*22c0*/  BRA `(.L_x_19487) ;  /* 0x0000000800b47947 */ /* 0x000fec0003800000 */
.L_x_19492:
[----:B------:R-:W2:Y:S02]  /*22d0*/  LDG.E.64 R4, desc[UR36][R4.64] ;  /* 0x0000002404047981 */ /* 0x000ea4000c1e1b00 */
[----:B--2---:R0:W1:Y:S01]  /*22e0*/  F2I.F64.TRUNC R18, R4 ;  /* 0x0000000400127311 */ /* 0x004062000030d100 */
[----:B------:R-:W-:Y:S05]  /*22f0*/  BRA `(.L_x_19487) ;  /* 0x0000000800a87947 */ /* 0x000fea0003800000 */
.L_x_19482:
        /* <DEDUP_REMOVED lines=12> */
.L_x_19496:
[----:B------:R-:W2:Y:S02]  /*23c0*/  LDG.E.64 R4, desc[UR36][R4.64] ;  /* 0x0000002404047981 */ /* 0x000ea4000c1e1b00 */
[----:B--2---:R3:W4:Y:S01]  /*23d0*/  F2I.F64.TRUNC R18, R4 ;  /* 0x0000000400127311 */ /* 0x004722000030d100 */
[----:B------:R-:W-:Y:S05]  /*23e0*/  BRA `(.L_x_19487) ;  /* 0x00000008006c7947 */ /* 0x000fea0003800000 */
.L_x_19495:
        /* <DEDUP_REMOVED lines=28> */
.L_x_19498:
        /* <DEDUP_REMOVED lines=15> */
.L_x_19497:
[----:B------:R-:W2:Y:S02]  /*26a0*/  LDG.E.U16 R0, desc[UR36][R4.64] ;  /* 0x0000002404007981 */ /* 0x000ea4000c1e1500 */
[----:B--2---:R-:W-:-:S06]  /*26b0*/  IMAD.U32 R0, R0, 0x10000, RZ ;  /* 0x0001000000007824 */ /* 0x004fcc00078e00ff */
[----:B------:R-:W0:Y:S02]  /*26c0*/  F2I.FTZ.TRUNC.NTZ R0, R0 ;  /* 0x0000000000007305 */ /* 0x000e24000021f100 */
[----:B0-----:R-:W-:Y:S01]  /*26d0*/  PRMT R18, R0, 0x7610, R18 ;  /* 0x0000761000127816 */ /* 0x001fe20000000012 */
[----:B------:R-:W-:Y:S06]  /*26e0*/  BRA `(.L_x_19487) ;  /* 0x0000000400ac7947 */ /* 0x000fec0003800000 */
.L_x_19494:
        /* <DEDUP_REMOVED lines=10> */
.L_x_19501:
        /* <DEDUP_REMOVED lines=21> */
.L_x_19505:
[----:B------:R-:W-:Y:S05]  /*28e0*/  BSYNC B1 ;  /* 0x0000000000017941 */ /* 0x000fea0003800000 */
.L_x_19504:
[----:B------:R-:W-:Y:S01]  /*28f0*/  LEA R5, R0, 0x3b800000, 0x17 ;  /* 0x3b80000000057811 */ /* 0x000fe200078eb8ff */
[----:B------:R-:W-:-:S05]  /*2900*/  IMAD.SHL.U32 R0, R3, 0x100000, RZ ;  /* 0x0010000003007824 */ /* 0x000fca00078e00ff */
[----:B------:R-:W-:-:S07]  /*2910*/  LOP3.LUT R0, R5, R0, R6, 0xfe, !PT ;  /* 0x0000000005007212 */ /* 0x000fce00078efe06 */
.L_x_19503:
[----:B------:R-:W-:Y:S05]  /*2920*/  BSYNC B0 ;  /* 0x0000000000007941 */ /* 0x000fea0003800000 */
.L_x_19502:
[----:B------:R-:W0:Y:S02]  /*2930*/  F2I.FTZ.TRUNC.NTZ R0, R0 ;  /* 0x0000000000007305 */ /* 0x000e24000021f100 */
[----:B0-----:R-:W-:Y:S01]  /*2940*/  PRMT R18, R0, 0x7610, R18 ;  /* 0x0000761000127816 */ /* 0x001fe20000000012 */
[----:B------:R-:W-:Y:S06]  /*2950*/  BRA `(.L_x_19487) ;  /* 0x0000000400107947 */ /* 0x000fec0003800000 */
.L_x_19500:
        /* <DEDUP_REMOVED lines=21> */
.L_x_19509:
[----:B------:R-:W-:Y:S05]  /*2ab0*/  BSYNC B1 ;  /* 0x0000000000017941 */ /* 0x000fea0003800000 */
.L_x_19508:
[----:B------:R-:W-:Y:S01]  /*2ac0*/  LEA R5, R0, 0x37800000, 0x17 ;  /* 0x3780000000057811 */ /* 0x000fe200078eb8ff */
[----:B------:R-:W-:-:S05]  /*2ad0*/  IMAD.SHL.U32 R0, R3, 0x200000, RZ ;  /* 0x0020000003007824 */ /* 0x000fca00078e00ff */
[----:B------:R-:W-:-:S07]  /*2ae0*/  LOP3.LUT R0, R5, R0, R6, 0xfe, !PT ;  /* 0x0000000005007212 */ /* 0x000fce00078efe06 */
.L_x_19507:
[----:B------:R-:W-:Y:S05]  /*2af0*/  BSYNC B0 ;  /* 0x0000000000007941 */ /* 0x000fea0003800000 */
.L_x_19506:
[----:B------:R-:W0:Y:S02]  /*2b00*/  F2I.FTZ.TRUNC.NTZ R0, R0 ;  /* 0x0000000000007305 */ /* 0x000e24000021f100 */
[----:B0-----:R-:W-:Y:S01]  /*2b10*/  PRMT R18, R0, 0x7610, R18 ;  /* 0x0000761000127816 */ /* 0x001fe20000000012 */
[----:B------:R-:W-:Y:S06]  /*2b20*/  BRA `(.L_x_19487) ;  /* 0x00000000009c7947 */ /* 0x000fec0003800000 */
.L_x_19499:
        /* <DEDUP_REMOVED lines=14> */
.L_x_19513:
[----:B------:R-:W-:Y:S05]  /*2c10*/  BSYNC B0 ;  /* 0x0000000000007941 */ /* 0x000fea0003800000 */
.L_x_19512:
[----:B------:R-:W0:Y:S02]  /*2c20*/  F2I.FTZ.TRUNC.NTZ R0, R0 ;  /* 0x0000000000007305 */ /* 0x000e24000021f100 */
[----:B0-----:R-:W-:Y:S01]  /*2c30*/  PRMT R18, R0, 0x7610, R18 ;  /* 0x0000761000127816 */ /* 0x001fe20000000012 */
[----:B------:R-:W-:Y:S06]  /*2c40*/  BRA `(.L_x_19487) ;  /* 0x0000000000547947 */ /* 0x000fec0003800000 */
.L_x_19486:
        /* <DEDUP_REMOVED lines=16> */
.L_x_19514:
[----:B------:R-:W-:Y:S01]  /*2d50*/  PRMT R18, RZ, 0x7610, R18 ;  /* 0x00007610ff127816 */ /* 0x000fe20000000012 */
[----:B------:R-:W-:Y:S06]  /*2d60*/  BRA `(.L_x_19487) ;  /* 0x00000000000c7947 */ /* 0x000fec0003800000 */
.L_x_19511:
[----:B------:R2:W5:Y:S01]  /*2d70*/  LDG.E.U8 R18, desc[UR36][R4.64] ;  /* 0x0000002404127981 */ /* 0x000562000c1e1100 */
[----:B------:R-:W-:Y:S05]  /*2d80*/  BRA `(.L_x_19487) ;  /* 0x0000000000047947 */ /* 0x000fea0003800000 */
.L_x_19510:
[----:B------:R1:W5:Y:S02]  /*2d90*/  LDG.E.U8 R18, desc[UR36][R4.64] ;  /* 0x0000002404127981 */ /* 0x000364000c1e1100 */
.L_x_19487:
[----:B------:R-:W-:-:S07]  /*2da0*/  VIADD R17, R17, 0x80 ;  /* 0x0000008011117836 */ /* 0x000fce0000000000 */
.L_x_19481:
[----:B------:R-:W-:Y:S05]  /*2db0*/  BSYNC B6 ;  /* 0x0000000000067941 */ /* 0x000fea0003800000 */
.L_x_19480:
[----:B------:R-:W0:Y:S01]  /*2dc0*/  LDC.U8 R24, c[0x0][0x215] ;  /* 0x00008540ff187b82 */ /* 0x000e220000000000 */
        /* <DEDUP_REMOVED lines=22> */
.L_x_19520:
[----:B------:R0:W5:Y:S01]  /*2f30*/  LDG.E.U8 R19, desc[UR36][R4.64] ;  /* 0x0000002404137981 */ /* 0x000162000c1e1100 */
[----:B------:R-:W-:Y:S05]  /*2f40*/  BRA `(.L_x_19516) ;  /* 0x0000000c00507947 */ /* 0x000fea0003800000 */
.L_x_19519:
        /* <DEDUP_REMOVED lines=8> */
.L_x_19523:
[----:B------:R0:W5:Y:S01]  /*2fd0*/  LDG.E.U8 R19, desc[UR36][R4.64] ;  /* 0x0000002404137981 */ /* 0x000162000c1e1100 */
[----:B------:R-:W-:Y:S05]  /*2fe0*/  BRA `(.L_x_19516) ;  /* 0x0000000c00287947 */ /* 0x000fea0003800000 */
.L_x_19522:
[----:B------:R0:W5:Y:S01]  /*2ff0*/  LDG.E.U16 R19, desc[UR36][R4.64] ;  /* 0x0000002404137981 */ /* 0x000162000c1e1500 */
[----:B------:R-:W-:Y:S05]  /*3000*/  BRA `(.L_x_19516) ;  /* 0x0000000c00207947 */ /* 0x000fea0003800000 */
.L_x_19518:
        /* <DEDUP_REMOVED lines=9> */
.L_x_19525:
[----:B------:R-:W2:Y:S02]  /*30a0*/  LDG.E.U16 R0, desc[UR36][R4.64] ;  /* 0x0000002404007981 */ /* 0x000ea4000c1e1500 */
[----:B--2---:R-:W-:-:S06]  /*30b0*/  HADD2.F32 R0, -RZ, R0.H0_H0 ;  /* 0x20000000ff007230 */ /* 0x004fcc0000004100 */
[----:B------:R-:W0:Y:S02]  /*30c0*/  F2I.FTZ.TRUNC.NTZ R0, R0 ;  /* 0x0000000000007305 */ /* 0x000e24000021f100 */
[----:B0-----:R-:W-:Y:S01]  /*30d0*/  PRMT R19, R0, 0x7610, R19 ;  /* 0x0000761000137816 */ /* 0x001fe20000000013 */
[----:B------:R-:W-:Y:S06]  /*30e0*/  BRA `(.L_x_19516) ;  /* 0x0000000800e87947 */ /* 0x000fec0003800000 */
.L_x_19524:
        /* <DEDUP_REMOVED lines=9> */
.L_x_19527:
[----:B------:R-:W2:Y:S02]  /*3180*/  LDG.E.U16 R4, desc[UR36][R4.64] ;  /* 0x0000002404047981 */ /* 0x000ea4000c1e1500 */
[----:B--2---:R-:W-:-:S06]  /*3190*/  HADD2.F32 R0, -RZ, R4.H0_H0 ;  /* 0x20000004ff007230 */ /* 0x004fcc0000004100 */
[----:B------:R-:W0:Y:S02]  /*31a0*/  F2I.FTZ.TRUNC.NTZ R0, R0 ;  /* 0x0000000000007305 */ /* 0x000e24000021f100 */
[----:B0-----:R-:W-:Y:S01]  /*31b0*/  PRMT R19, R0, 0x7610, R19 ;  /* 0x0000761000137816 */ /* 0x001fe20000000013 */
[----:B------:R-:W-:Y:S06]  /*31c0*/  BRA `(.L_x_19516) ;  /* 0x0000000800b07947 */ /* 0x000fec0003800000 */
.L_x_19526:
[----:B------:R-:W2:Y:S02]  /*31d0*/  LDG.E.64 R4, desc[UR36][R4.64] ;  /* 0x0000002404047981 */ /* 0x000ea4000c1e1b00 */
[----:B--2---:R0:W1:Y:S01]  /*31e0*/  F2I.F64.TRUNC R19, R4 ;  /* 0x0000000400137311 */ /* 0x004062000030d100 */
[----:B------:R-:W-:Y:S05]  /*31f0*/  BRA `(.L_x_19516) ;  /* 0x0000000800a47947 */ /* 0x000fea0003800000 */
.L_x_19517:
        /* <DEDUP_REMOVED lines=12> */
.L_x_19530:
[----:B------:R-:W2:Y:S02]  /*32c0*/  LDG.E.64 R4, desc[UR36][R4.64] ;  /* 0x0000002404047981 */ /* 0x000ea4000c1e1b00 */
[----:B--2---:R0:W1:Y:S01]  /*32d0*/  F2I.F64.TRUNC R19, R4 ;  /* 0x0000000400137311 */ /* 0x004062000030d100 */
[----:B------:R-:W-:Y:S05]  /*32e0*/  BRA `(.L_x_19516) ;  /* 0x0000000800687947 */ /* 0x000fea0003800000 */
.L_x_19529:
        /* <DEDUP_REMOVED lines=28> */
.L_x_19532:
        /* <DEDUP_REMOVED lines=15> */
.L_x_19531:
[----:B------:R-:W2:Y:S02]  /*35a0*/  LDG.E.U16 R0, desc[UR36][R4.64] ;  /* 0x0000002404007981 */ /* 0x000ea4000c1e1500 */
[----:B--2---:R-:W-:-:S06]  /*35b0*/  IMAD.U32 R0, R0, 0x10000, RZ ;  /* 0x0001000000007824 */ /* 0x004fcc00078e00ff */
[----:B------:R-:W0:Y:S02]  /*35c0*/  F2I.FTZ.TRUNC.NTZ R0, R0 ;  /* 0x0000000000007305 */ /* 0x000e24000021f100 */
[----:B0-----:R-:W-:Y:S01]  /*35d0*/  PRMT R19, R0, 0x7610, R19 ;  /* 0x0000761000137816 */ /* 0x001fe20000000013 */
[----:B------:R-:W-:Y:S06]  /*35e0*/  BRA `(.L_x_19516) ;  /* 0x0000000400a87947 */ /* 0x000fec0003800000 */
.L_x_19528:
        /* <DEDUP_REMOVED lines=10> */
.L_x_19535:
        /* <DEDUP_REMOVED lines=21> */
.L_x_19539:
[----:B------:R-:W-:Y:S05]  /*37e0*/  BSYNC B1 ;  /* 0x0000000000017941 */ /* 0x000fea0003800000 */
.L_x_19538:
[----:B------:R-:W-:Y:S01]  /*37f0*/  LEA R5, R0, 0x3b800000, 0x17 ;  /* 0x3b80000000057811 */ /* 0x000fe200078eb8ff */
[----:B------:R-:W-:-:S05]  /*3800*/  IMAD.SHL.U32 R0, R3, 0x100000, RZ ;  /* 0x0010000003007824 */ /* 0x000fca00078e00ff */
[----:B------:R-:W-:-:S07]  /*3810*/  LOP3.LUT R0, R5, R0, R6, 0xfe, !PT ;  /* 0x0000000005007212 */ /* 0x000fce00078efe06 */
.L_x_19537:
[----:B------:R-:W-:Y:S05]  /*3820*/  BSYNC B0 ;  /* 0x0000000000007941 */ /* 0x000fea0003800000 */
.L_x_19536:
[----:B------:R-:W0:Y:S02]  /*3830*/  F2I.FTZ.TRUNC.NTZ R0, R0 ;  /* 0x0000000000007305 */ /* 0x000e24000021f100 */
[----:B0-----:R-:W-:Y:S01]  /*3840*/  PRMT R19, R0, 0x7610, R19 ;  /* 0x0000761000137816 */ /* 0x001fe20000000013 */
[----:B------:R-:W-:Y:S06]  /*3850*/  BRA `(.L_x_19516) ;  /* 0x00000004000c7947 */ /* 0x000fec0003800000 */
.L_x_19534:
        /* <DEDUP_REMOVED lines=21> */
.L_x_19543:
[----:B------:R-:W-:Y:S05]  /*39b0*/  BSYNC B1 ;  /* 0x0000000000017941 */ /* 0x000fea0003800000 */
.L_x_19542:
[----:B------:R-:W-:Y:S01]  /*39c0*/  LEA R5, R0, 0x37800000, 0x17 ;  /* 0x3780000000057811 */ /* 0x000fe200078eb8ff */
[----:B------:R-:W-:-:S05]  /*39d0*/  IMAD.SHL.U32 R0, R3, 0x200000, RZ ;  /* 0x0020000003007824 */ /* 0x000fca00078e00ff */
[----:B------:R-:W-:-:S07]  /*39e0*/  LOP3.LUT R0, R5, R0, R6, 0xfe, !PT ;  /* 0x0000000005007212 */ /* 0x000fce00078efe06 */
.L_x_19541:
[----:B------:R-:W-:Y:S05]  /*39f0*/  BSYNC B0 ;  /* 0x0000000000007941 */ /* 0x000fea0003800000 */
.L_x_19540:
[----:B------:R-:W0:Y:S02]  /*3a00*/  F2I.FTZ.TRUNC.NTZ R0, R0 ;  /* 0x0000000000007305 */ /* 0x000e24000021f100 */
[----:B0-----:R-:W-:Y:S01]  /*3a10*/  PRMT R19, R0, 0x7610, R19 ;  /* 0x0000761000137816 */ /* 0x001fe20000000013 */
[----:B------:R-:W-:Y:S06]  /*3a20*/  BRA `(.L_x_19516) ;  /* 0x0000000000987947 */ /* 0x000fec0003800000 */
.L_x_19533:
        /* <DEDUP_REMOVED lines=14> */
.L_x_19547:
[----:B------:R-:W-:Y:S05]  /*3b10*/  BSYNC B0 ;  /* 0x0000000000007941 */ /* 0x000fea0003800000 */
.L_x_19546:
[----:B------:R-:W0:Y:S02]  /*3b20*/  F2I.FTZ.TRUNC.NTZ R0, R0 ;  /* 0x0000000000007305 */ /* 0x000e24000021f100 */
[----:B0-----:R-:W-:Y:S01]  /*3b30*/  PRMT R19, R0, 0x7610, R19 ;  /* 0x0000761000137816 */ /* 0x001fe20000000013 */
[----:B------:R-:W-:Y:S06]  /*3b40*/  BRA `(.L_x_19516) ;  /* 0x0000000000507947 */ /* 0x000fec0003800000 */
.L_x_19521:
        /* <DEDUP_REMOVED lines=16> */
.L_x_19548:
[----:B------:R-:W-:Y:S05]  /*3c50*/  BRA `(.L_x_19516) ;  /* 0x00000000000c7947 */ /* 0x000fea0003800000 */
.L_x_19545:
[----:B------:R0:W5:Y:S01]  /*3c60*/  LDG.E.U8 R19, desc[UR36][R4.64] ;  /* 0x0000002404137981 */ /* 0x000162000c1e1100 */
[----:B------:R-:W-:Y:S05]  /*3c70*/  BRA `(.L_x_19516) ;  /* 0x0000000000047947 */ /* 0x000fea0003800000 */
.L_x_19544:
[----:B------:R0:W5:Y:S02]  /*3c80*/  LDG.E.U8 R19, desc[UR36][R4.64] ;  /* 0x0000002404137981 */ /* 0x000164000c1e1100 */
.L_x_19516:
[----:B------:R-:W-:Y:S05]  /*3c90*/  BSYNC B6 ;  /* 0x0000000000067941 */ /* 0x000fea0003800000 */
.L_x_19515:
[----:B------:R-:W2:Y:S01]  /*3ca0*/  S2R R25, SR_TID.X ;  /* 0x0000000000197919 */ /* 0x000ea20000002100 */
[----:B------:R-:W1:Y:S01]  /*3cb0*/  LDC.U8 R17, c[0x0][0x234] ;  /* 0x00008d00ff117b82 */ /* 0x000e620000000000 */
[----:B------:R-:W-:Y:S01]  /*3cc0*/  BSSY B0, `(.L_x_19549) ;  /* 0x0000026000007945 */ /* 0x000fe20003800000 */
[----:B0-----:R-:W-:Y:S02]  /*3cd0*/  PRMT R0, R24, 0x8880, RZ ;  /* 0x0000888018007816 */ /* 0x001fe400000000ff */
[CC--:B--2---:R-:W-:Y:S01]  /*3ce0*/  ISETP.GE.AND P2, PT, R25.reuse, R16.reuse, PT ;  /* 0x000000101900720c */ /* 0x0c4fe20003f46270 */
[C---:B------:R-:W-:Y:S02]  /*3cf0*/  VIADD R3, R25.reuse, 0x100 ;  /* 0x0000010019037836 */ /* 0x040fe40000000000 */
[C---:B-1-34-:R-:W-:Y:S02]  /*3d00*/  VIADD R5, R25.reuse, 0x180 ;  /* 0x0000018019057836 */ /* 0x05afe40000000000 */
[----:B------:R-:W-:Y:S01]  /*3d10*/  VIADD R23, R25, 0x80 ;  /* 0x0000008019177836 */ /* 0x000fe20000000000 */
[----:B------:R-:W-:-:S02]  /*3d20*/  ISETP.GE.AND P0, PT, R3, R16, PT ;  /* 0x000000100300720c */ /* 0x000fc40003f06270 */
[-C--:B------:R-:W-:Y:S02]  /*3d30*/  ISETP.GE.AND P1, PT, R5, R16.reuse, PT ;  /* 0x000000100500720c */ /* 0x080fe40003f26270 */
[----:B------:R-:W-:-:S03]  /*3d40*/  ISETP.GE.AND P3, PT, R23, R16, PT ;  /* 0x000000101700720c */ /* 0x000fc60003f66270 */
[----:B------:R-:W-:Y:S10]  /*3d50*/  @P2 BRA `(.L_x_19550) ;  /* 0x0000000000702947 */ /* 0x000ff40003800000 */
[-C--:B------:R-:W-:Y:S02]  /*3d60*/  IABS R3, R0.reuse ;  /* 0x0000000000037213 */ /* 0x080fe40000000000 */
[----:B-----5:R-:W-:Y:S02]  /*3d70*/  LOP3.LUT R22, R22, 0xffff, RZ, 0xc0, !PT ;  /* 0x0000ffff16167812 */ /* 0x020fe400078ec0ff */
[----:B------:R-:W0:Y:S01]  /*3d80*/  I2F.RP R6, R3 ;  /* 0x0000000300067306 */ /* 0x000e220000209400 */
[----:B------:R-:W-:Y:S02]  /*3d90*/  IABS R10, R0 ;  /* 0x00000000000a7213 */ /* 0x000fe40000000000 */
[----:B------:R-:W-:-:S05]  /*3da0*/  PRMT R7, R22, 0x8880, RZ ;  /* 0x0000888016077816 */ /* 0x000fca00000000ff */
        /* <DEDUP_REMOVED lines=23> */
.L_x_19550:
[----:B------:R-:W-:Y:S05]  /*3f20*/  BSYNC B0 ;  /* 0x0000000000007941 */ /* 0x000fea0003800000 */
.L_x_19549:
[----:B------:R-:W-:Y:S04]  /*3f30*/  BSSY B0, `(.L_x_19551) ;  /* 0x000001d000007945 */ /* 0x000fe80003800000 */
[----:B------:R-:W-:Y:S05]  /*3f40*/  @P3 BRA `(.L_x_19552) ;  /* 0x00000000006c3947 */ /* 0x000fea0003800000 */
[-C--:B------:R-:W-:Y:S02]  /*3f50*/  IABS R6, R0.reuse ;  /* 0x0000000000067213 */ /* 0x080fe40000000000 */
[----:B-----5:R-:W-:Y:S02]  /*3f60*/  LOP3.LUT R26, R26, 0xffff, RZ, 0xc0, !PT ;  /* 0x0000ffff1a1a7812 */ /* 0x020fe400078ec0ff */
[----:B------:R-:W0:Y:S01]  /*3f70*/  I2F.RP R8, R6 ;  /* 0x0000000600087306 */ /* 0x000e220000209400 */
[----:B------:R-:W-:Y:S02]  /*3f80*/  IABS R11, R0 ;  /* 0x00000000000b7213 */ /* 0x000fe40000000000 */
[----:B------:R-:W-:-:S04]  /*3f90*/  PRMT R7, R26, 0x8880, RZ ;  /* 0x000088801a077816 */ /* 0x000fc800000000ff */
        /* <DEDUP_REMOVED lines=10> */
[----:B------:R-:W-:-:S04]  /*4040*/  IMAD.HI.U32 R4, R5, R9, R4 ;  /* 0x0000000905047227 */ /* 0x000fc800078e0004 */
        /* <DEDUP_REMOVED lines=11> */
.L_x_19552:
[----:B------:R-:W-:Y:S05]  /*4100*/  BSYNC B0 ;  /* 0x0000000000007941 */ /* 0x000fea0003800000 */
.L_x_19551:
        /* <DEDUP_REMOVED lines=29> */
.L_x_19554:
[----:B------:R-:W-:Y:S05]  /*42e0*/  BSYNC B0 ;  /* 0x0000000000007941 */ /* 0x000fea0003800000 */
.L_x_19553:
[----:B------:R-:W-:Y:S04]  /*42f0*/  BSSY B0, `(.L_x_19555) ;  /* 0x000001e000007945 */ /* 0x000fe80003800000 */
[----:B------:R-:W-:Y:S05]  /*4300*/  @P1 BRA `(.L_x_19556) ;  /* 0x0000000000701947 */ /* 0x000fea0003800000 */
[-C--:B------:R-:W-:Y:S02]  /*4310*/  IABS R6, R0.reuse ;  /* 0x0000000000067213 */ /* 0x080fe40000000000 */
[----:B-----5:R-:W-:Y:S02]  /*4320*/  LOP3.LUT R19, R19, 0xffff, RZ, 0xc0, !PT ;  /* 0x0000ffff13137812 */ /* 0x020fe400078ec0ff */
[----:B------:R-:W0:Y:S01]  /*4330*/  I2F.RP R8, R6 ;  /* 0x0000000600087306 */ /* 0x000e220000209400 */
[----:B------:R-:W-:Y:S02]  /*4340*/  IABS R11, R0 ;  /* 0x00000000000b7213 */ /* 0x000fe40000000000 */
[----:B------:R-:W-:-:S03]  /*4350*/  PRMT R7, R19, 0x8880, RZ ;  /* 0x0000888013077816 */ /* 0x000fc600000000ff */
[----:B------:R-:W-:Y:S01]  /*4360*/  IMAD.MOV R11, RZ, RZ, -R11 ;  /* 0x000000ffff0b7224 */ /* 0x000fe200078e0a0b */
[----:B------:R-:W-:Y:S02]  /*4370*/  IABS R10, R7 ;  /* 0x00000007000a7213 */ /* 0x000fe40000000000 */
        /* <DEDUP_REMOVED lines=21> */
.L_x_19556:
[----:B------:R-:W-:Y:S05]  /*44d0*/  BSYNC B0 ;  /* 0x0000000000007941 */ /* 0x000fea0003800000 */
.L_x_19555:
        /* <DEDUP_REMOVED lines=22> */
.L_x_19562:
[----:B------:R4:W-:Y:S01]  /*4640*/  STG.E.U8 desc[UR36][R8.64], R3 ;  /* 0x0000000308007986 */ /* 0x0009e2000c101124 */
[----:B------:R-:W-:Y:S01]  /*4650*/  IMAD.MOV.U32 R25, RZ, RZ, R23 ;  /* 0x000000ffff197224 */ /* 0x000fe200078e0017 */
[----:B------:R-:W-:Y:S06]  /*4660*/  BRA `(.L_x_19558) ;  /* 0x0000000c00ec7947 */ /* 0x000fec0003800000 */
.L_x_19561:
        /* <DEDUP_REMOVED lines=13> */
.L_x_19565:
[----:B------:R-:W-:Y:S01]  /*4740*/  LOP3.LUT R3, R3, 0xffff, RZ, 0xc0, !PT ;  /* 0x0000ffff03037812 */ /* 0x000fe200078ec0ff */
[----:B------:R-:W-:-:S03]  /*4750*/  IMAD.MOV.U32 R25, RZ, RZ, R23 ;  /* 0x000000ffff197224 */ /* 0x000fc600078e0017 */
[----:B------:R-:W-:-:S05]  /*4760*/  PRMT R3, R3, 0x8880, RZ ;  /* 0x0000888003037816 */ /* 0x000fca00000000ff */
[----:B------:R2:W-:Y:S01]  /*4770*/  STG.E desc[UR36][R8.64], R3 ;  /* 0x0000000308007986 */ /* 0x0005e2000c101924 */
[----:B------:R-:W-:Y:S05]  /*4780*/  BRA `(.L_x_19558) ;  /* 0x0000000c00a47947 */ /* 0x000fea0003800000 */
.L_x_19564:
[----:B------:R-:W-:Y:S01]  /*4790*/  PRMT R3, R3, 0x8880, RZ ;  /* 0x0000888003037816 */ /* 0x000fe200000000ff */
[----:B------:R-:W-:-:S03]  /*47a0*/  IMAD.MOV.U32 R25, RZ, RZ, R23 ;  /* 0x000000ffff197224 */ /* 0x000fc600078e0017 */
[----:B------:R-:W-:-:S05]  /*47b0*/  PRMT R3, R3, 0x7710, RZ ;  /* 0x0000771003037816 */ /* 0x000fca00000000ff */
[----:B------:R0:W-:Y:S01]  /*47c0*/  STG.E.U16 desc[UR36][R8.64], R3 ;  /* 0x0000000308007986 */ /* 0x0001e2000c101524 */
[----:B------:R-:W-:Y:S05]  /*47d0*/  BRA `(.L_x_19558) ;  /* 0x0000000c00907947 */ /* 0x000fea0003800000 */
.L_x_19560:
        /* <DEDUP_REMOVED lines=10> */
.L_x_19567:
[----:B------:R-:W0:Y:S01]  /*4880*/  I2F.S8 R0, R3 ;  /* 0x0000000300007306 */ /* 0x000e220000001400 */
[----:B------:R-:W-:Y:S01]  /*4890*/  IMAD.MOV.U32 R25, RZ, RZ, R23 ;  /* 0x000000ffff197224 */ /* 0x000fe200078e0017 */
[----:B0-----:R-:W-:-:S05]  /*48a0*/  F2FP.F16.F32.PACK_AB R0, RZ, R0 ;  /* 0x00000000ff00723e */ /* 0x001fca00000000ff */
[----:B------:R0:W-:Y:S01]  /*48b0*/  STG.E.U16 desc[UR36][R8.64], R0 ;  /* 0x0000000008007986 */ /* 0x0001e2000c101524 */
[----:B------:R-:W-:Y:S05]  /*48c0*/  BRA `(.L_x_19558) ;  /* 0x0000000c00547947 */ /* 0x000fea0003800000 */
.L_x_19566:
        /* <DEDUP_REMOVED lines=11> */
.L_x_19569:
[----:B------:R-:W0:Y:S01]  /*4980*/  I2F.S8 R3, R3 ;  /* 0x0000000300037306 */ /* 0x000e220000001400 */
[----:B------:R-:W-:Y:S01]  /*4990*/  IMAD.MOV.U32 R25, RZ, RZ, R23 ;  /* 0x000000ffff197224 */ /* 0x000fe200078e0017 */
[----:B0-----:R-:W-:-:S04]  /*49a0*/  F2FP.F16.F32.PACK_AB R3, RZ, R3 ;  /* 0x00000003ff03723e */ /* 0x001fc800000000ff */
[----:B------:R-:W-:-:S05]  /*49b0*/  PRMT R3, R3, 0x5410, RZ ;  /* 0x0000541003037816 */ /* 0x000fca00000000ff */
[----:B------:R0:W-:Y:S01]  /*49c0*/  STG.E desc[UR36][R8.64], R3 ;  /* 0x0000000308007986 */ /* 0x0001e2000c101924 */
[----:B------:R-:W-:Y:S05]  /*49d0*/  BRA `(.L_x_19558) ;  /* 0x0000000c00107947 */ /* 0x000fea0003800000 */
.L_x_19568:
[----:B------:R-:W-:Y:S01]  /*49e0*/  PRMT R4, R3, 0x8880, RZ ;  /* 0x0000888003047816 */ /* 0x000fe200000000ff */
[----:B------:R-:W-:-:S03]  /*49f0*/  IMAD.MOV.U32 R25, RZ, RZ, R23 ;  /* 0x000000ffff197224 */ /* 0x000fc600078e0017 */
[----:B------:R-:W-:-:S06]  /*4a00*/  PRMT R4, R4, 0x7710, RZ ;  /* 0x0000771004047816 */ /* 0x000fcc00000000ff */
[----:B------:R-:W0:Y:S02]  /*4a10*/  I2F.F64.S16 R4, R4 ;  /* 0x0000000400047312 */ /* 0x000e240000101c00 */
[----:B0-----:R0:W-:Y:S01]  /*4a20*/  STG.E.64 desc[UR36][R8.64], R4 ;  /* 0x0000000408007986 */ /* 0x0011e2000c101b24 */
[----:B------:R-:W-:Y:S05]  /*4a30*/  BRA `(.L_x_19558) ;  /* 0x0000000800f87947 */ /* 0x000fea0003800000 */
.L_x_19559:
        /* <DEDUP_REMOVED lines=13> */
.L_x_19572:
[----:B------:R-:W-:Y:S02]  /*4b10*/  PRMT R4, R3, 0x8880, RZ ;  /* 0x0000888003047816 */ /* 0x000fe400000000ff */
[----:B------:R-:W-:Y:S01]  /*4b20*/  CS2R R6, SRZ ;  /* 0x0000000000067805 */ /* 0x000fe2000001ff00 */
[----:B------:R-:W-:Y:S01]  /*4b30*/  IMAD.MOV.U32 R25, RZ, RZ, R23 ;  /* 0x000000ffff197224 */ /* 0x000fe200078e0017 */
[----:B------:R-:W-:-:S06]  /*4b40*/  PRMT R4, R4, 0x7710, RZ ;  /* 0x0000771004047816 */ /* 0x000fcc00000000ff */
[----:B------:R-:W0:Y:S02]  /*4b50*/  I2F.F64.S16 R4, R4 ;  /* 0x0000000400047312 */ /* 0x000e240000101c00 */
[----:B0-----:R0:W-:Y:S01]  /*4b60*/  STG.E.128 desc[UR36][R8.64], R4 ;  /* 0x0000000408007986 */ /* 0x0011e2000c101d24 */
[----:B------:R-:W-:Y:S05]  /*4b70*/  BRA `(.L_x_19558) ;  /* 0x0000000800a87947 */ /* 0x000fea0003800000 */
.L_x_19571:
        /* <DEDUP_REMOVED lines=21> */
.L_x_19576:
[----:B------:R-:W-:Y:S05]  /*4cd0*/  BSYNC B0 ;  /* 0x0000000000007941 */ /* 0x000fea0003800000 */
.L_x_19575:
[----:B------:R-:W-:Y:S01]  /*4ce0*/  LOP3.LUT R5, R0, R5, RZ, 0xfc, !PT ;  /* 0x0000000500057212 */ /* 0x000fe200078efcff */
[----:B------:R-:W-:-:S04]  /*4cf0*/  IMAD.MOV.U32 R25, RZ, RZ, R23 ;  /* 0x000000ffff197224 */ /* 0x000fc800078e0017 */
[----:B------:R0:W-:Y:S01]  /*4d00*/  STG.E.U8 desc[UR36][R8.64], R5 ;  /* 0x0000000508007986 */ /* 0x0001e2000c101124 */
[----:B------:R-:W-:Y:S05]  /*4d10*/  BRA `(.L_x_19558) ;  /* 0x0000000800407947 */ /* 0x000fea0003800000 */
.L_x_19574:
        /* <DEDUP_REMOVED lines=13> */
.L_x_19578:
[----:B------:R-:W-:Y:S01]  /*4df0*/  IMAD.MOV.U32 R0, RZ, RZ, 0x7f ;  /* 0x0000007fff007424 */ /* 0x000fe200078e00ff */
[----:B------:R-:W-:-:S04]  /*4e00*/  ISETP.GT.U32.AND P0, PT, R4, 0x7f800000, PT ;  /* 0x7f8000000400780c */ /* 0x000fc80003f04070 */
[----:B------:R-:W-:-:S09]  /*4e10*/  SEL R0, R0, 0x7c, P0 ;  /* 0x0000007c00007807 */ /* 0x000fd20000000000 */
.L_x_19579:
[----:B------:R-:W-:Y:S05]  /*4e20*/  BSYNC B0 ;  /* 0x0000000000007941 */ /* 0x000fea0003800000 */
.L_x_19577:
[----:B------:R-:W-:Y:S01]  /*4e30*/  LOP3.LUT R3, R5, 0x80000000, RZ, 0xc0, !PT ;  /* 0x8000000005037812 */ /* 0x000fe200078ec0ff */
[----:B------:R-:W-:-:S03]  /*4e40*/  IMAD.MOV.U32 R25, RZ, RZ, R23 ;  /* 0x000000ffff197224 */ /* 0x000fc600078e0017 */
[----:B------:R-:W-:-:S04]  /*4e50*/  SHF.R.U32.HI R3, RZ, 0x18, R3 ;  /* 0x00000018ff037819 */ /* 0x000fc80000011603 */
[----:B------:R-:W-:-:S05]  /*4e60*/  LOP3.LUT R3, R0, R3, RZ, 0xfc, !PT ;  /* 0x0000000300037212 */ /* 0x000fca00078efcff */
[----:B------:R0:W-:Y:S01]  /*4e70*/  STG.E.U8 desc[UR36][R8.64], R3 ;  /* 0x0000000308007986 */ /* 0x0001e2000c101124 */
[----:B------:R-:W-:Y:S05]  /*4e80*/  BRA `(.L_x_19558) ;  /* 0x0000000400e47947 */ /* 0x000fea0003800000 */
.L_x_19573:
[----:B------:R-:W0:Y:S01]  /*4e90*/  I2F.S8 R0, R3 ;  /* 0x0000000300007306 */ /* 0x000e220000001400 */
[----:B------:R-:W-:Y:S01]  /*4ea0*/  IMAD.MOV.U32 R25, RZ, RZ, R23 ;  /* 0x000000ffff197224 */ /* 0x000fe200078e0017 */
[----:B0-----:R-:W-:-:S05]  /*4eb0*/  F2FP.BF16.F32.PACK_AB R0, RZ, R0 ;  /* 0x00000000ff00723e */ /* 0x001fca00000010ff */
[----:B------:R0:W-:Y:S01]  /*4ec0*/  STG.E.U16 desc[UR36][R8.64], R0 ;  /* 0x0000000008007986 */ /* 0x0001e2000c101524 */
[----:B------:R-:W-:Y:S05]  /*4ed0*/  BRA `(.L_x_19558) ;  /* 0x0000000400d07947 */ /* 0x000fea0003800000 */
.L_x_19570:
        /* <DEDUP_REMOVED lines=13> */
.L_x_19582:
        /* <DEDUP_REMOVED lines=17> */
.L_x_19585:
[----:B------:R-:W-:-:S04]  /*50c0*/  LOP3.LUT R3, R3, 0x80000000, RZ, 0xc0, !PT ;  /* 0x8000000003037812 */ /* 0x000fc800078ec0ff */
[----:B------:R-:W-:-:S04]  /*50d0*/  SHF.R.U32.HI R3, RZ, 0x18, R3 ;  /* 0x00000018ff037819 */ /* 0x000fc80000011603 */
[----:B------:R-:W-:-:S04]  /*50e0*/  LOP3.LUT R0, R0, R3, RZ, 0xfc, !PT ;  /* 0x0000000300007212 */ /* 0x000fc800078efcff */
[----:B------:R-:W-:-:S07]  /*50f0*/  PRMT R4, R0, 0x7610, R4 ;  /* 0x0000761000047816 */ /* 0x000fce0000000004 */
.L_x_19584:
[----:B------:R-:W-:Y:S05]  /*5100*/  BSYNC B0 ;  /* 0x0000000000007941 */ /* 0x000fea0003800000 */
.L_x_19583:
[----:B------:R0:W-:Y:S01]  /*5110*/  STG.E.U8 desc[UR36][R8.64], R4 ;  /* 0x0000000408007986 */ /* 0x0001e2000c101124 */
[----:B------:R-:W-:Y:S01]  /*5120*/  IMAD.MOV.U32 R25, RZ, RZ, R23 ;  /* 0x000000ffff197224 */ /* 0x000fe200078e0017 */
[----:B------:R-:W-:Y:S06]  /*5130*/  BRA `(.L_x_19558) ;  /* 0x0000000400387947 */ /* 0x000fec0003800000 */
.L_x_19581:
        /* <DEDUP_REMOVED lines=17> */
.L_x_19588:
[----:B------:R-:W-:-:S04]  /*5250*/  LOP3.LUT R3, R3, 0x80000000, RZ, 0xc0, !PT ;  /* 0x8000000003037812 */ /* 0x000fc800078ec0ff */
[----:B------:R-:W-:-:S04]  /*5260*/  SHF.R.U32.HI R3, RZ, 0x18, R3 ;  /* 0x00000018ff037819 */ /* 0x000fc80000011603 */
[----:B------:R-:W-:-:S04]  /*5270*/  LOP3.LUT R0, R0, R3, RZ, 0xfc, !PT ;  /* 0x0000000300007212 */ /* 0x000fc800078efcff */
[----:B------:R-:W-:-:S07]  /*5280*/  PRMT R4, R0, 0x7610, R4 ;  /* 0x0000761000047816 */ /* 0x000fce0000000004 */
.L_x_19587:
[----:B------:R-:W-:Y:S05]  /*5290*/  BSYNC B0 ;  /* 0x0000000000007941 */ /* 0x000fea0003800000 */
.L_x_19586:
[----:B------:R0:W-:Y:S01]  /*52a0*/  STG.E.U8 desc[UR36][R8.64], R4 ;  /* 0x0000000408007986 */ /* 0x0001e2000c101124 */
[----:B------:R-:W-:Y:S01]  /*52b0*/  IMAD.MOV.U32 R25, RZ, RZ, R23 ;  /* 0x000000ffff197224 */ /* 0x000fe200078e0017 */
[----:B------:R-:W-:Y:S06]  /*52c0*/  BRA `(.L_x_19558) ;  /* 0x0000000000d47947 */ /* 0x000fec0003800000 */
.L_x_19580:
        /* <DEDUP_REMOVED lines=24> */
.L_x_19563:
        /* <DEDUP_REMOVED lines=16> */
.L_x_19591:
[----:B------:R-:W-:Y:S01]  /*5550*/  IMAD.MOV.U32 R25, RZ, RZ, R23 ;  /* 0x000000ffff197224 */ /* 0x000fe200078e0017 */
[----:B------:R-:W-:Y:S06]  /*5560*/  BRA `(.L_x_19558) ;  /* 0x00000000002c7947 */ /* 0x000fec0003800000 */
.L_x_19590:
[----:B------:R-:W-:Y:S01]  /*5570*/  LOP3.LUT R3, R3, 0xffff, RZ, 0xc0, !PT ;  /* 0x0000ffff03037812 */ /* 0x000fe200078ec0ff */
[----:B------:R-:W-:-:S03]  /*5580*/  IMAD.MOV.U32 R25, RZ, RZ, R23 ;  /* 0x000000ffff197224 */ /* 0x000fc600078e0017 */
[----:B------:R-:W-:-:S05]  /*5590*/  PRMT R3, R3, 0x8880, RZ ;  /* 0x0000888003037816 */ /* 0x000fca00000000ff */
[----:B------:R-:W-:-:S05]  /*55a0*/  IMAD.MOV.U32 R4, RZ, RZ, R3 ;  /* 0x000000ffff047224 */ /* 0x000fca00078e0003 */
[----:B------:R-:W-:-:S05]  /*55b0*/  SHF.R.S32.HI R5, RZ, 0x1f, R4 ;  /* 0x0000001fff057819 */ /* 0x000fca0000011404 */
[----:B------:R0:W-:Y:S01]  /*55c0*/  STG.E.64 desc[UR36][R8.64], R4 ;  /* 0x0000000408007986 */ /* 0x0001e2000c101b24 */
[----:B------:R-:W-:Y:S05]  /*55d0*/  BRA `(.L_x_19558) ;  /* 0x0000000000107947 */ /* 0x000fea0003800000 */
.L_x_19589:
[----:B------:R-:W-:Y:S01]  /*55e0*/  LOP3.LUT R3, R3, 0xffff, RZ, 0xc0, !PT ;  /* 0x0000ffff03037812 */ /* 0x000fe200078ec0ff */
[----:B------:R-:W-:-:S03]  /*55f0*/  IMAD.MOV.U32 R25, RZ, RZ, R23 ;  /* 0x000000ffff197224 */ /* 0x000fc600078e0017 */
[----:B------:R-:W-:-:S05]  /*5600*/  PRMT R3, R3, 0x8880, RZ ;  /* 0x0000888003037816 */ /* 0x000fca00000000ff */
[----:B------:R0:W-:Y:S02]  /*5610*/  STG.E desc[UR36][R8.64], R3 ;  /* 0x0000000308007986 */ /* 0x0001e4000c101924 */
.L_x_19558:
[----:B------:R-:W-:Y:S05]  /*5620*/  BSYNC B6 ;  /* 0x0000000000067941 */ /* 0x000fea0003800000 */
.L_x_19557:
        /* <DEDUP_REMOVED lines=23> */
.L_x_19597:
[----:B-----5:R4:W-:Y:S01]  /*57a0*/  STG.E.U8 desc[UR36][R8.64], R22 ;  /* 0x0000001608007986 */ /* 0x0209e2000c101124 */
[----:B------:R-:W-:Y:S05]  /*57b0*/  BRA `(.L_x_19599) ;  /* 0x0000000c00987947 */ /* 0x000fea0003800000 */
.L_x_19596:
        /* <DEDUP_REMOVED lines=12> */
.L_x_19601:
[----:B-----5:R-:W-:-:S04]  /*5880*/  LOP3.LUT R22, R22, 0xffff, RZ, 0xc0, !PT ;  /* 0x0000ffff16167812 */ /* 0x020fc800078ec0ff */
[----:B------:R-:W-:-:S05]  /*5890*/  PRMT R3, R22, 0x8880, RZ ;  /* 0x0000888016037816 */ /* 0x000fca00000000ff */
[----:B------:R2:W-:Y:S01]  /*58a0*/  STG.E desc[UR36][R8.64], R3 ;  /* 0x0000000308007986 */ /* 0x0005e2000c101924 */
[----:B------:R-:W-:Y:S05]  /*58b0*/  BRA `(.L_x_19599) ;  /* 0x0000000c00587947 */ /* 0x000fea0003800000 */
.L_x_19600:
[----:B-----5:R-:W-:-:S04]  /*58c0*/  PRMT R3, R22, 0x8880, RZ ;  /* 0x0000888016037816 */ /* 0x020fc800000000ff */
[----:B------:R-:W-:-:S05]  /*58d0*/  PRMT R3, R3, 0x7710, RZ ;  /* 0x0000771003037816 */ /* 0x000fca00000000ff */
[----:B------:R0:W-:Y:S01]  /*58e0*/  STG.E.U16 desc[UR36][R8.64], R3 ;  /* 0x0000000308007986 */ /* 0x0001e2000c101524 */
[----:B------:R-:W-:Y:S05]  /*58f0*/  BRA `(.L_x_19599) ;  /* 0x0000000c00487947 */ /* 0x000fea0003800000 */
.L_x_19595:
        /* <DEDUP_REMOVED lines=9> */
.L_x_19603:
[----:B-----5:R-:W0:Y:S02]  /*5990*/  I2F.S8 R0, R22 ;  /* 0x0000001600007306 */ /* 0x020e240000001400 */
[----:B0-----:R-:W-:-:S05]  /*59a0*/  F2FP.F16.F32.PACK_AB R0, RZ, R0 ;  /* 0x00000000ff00723e */ /* 0x001fca00000000ff */
[----:B------:R0:W-:Y:S01]  /*59b0*/  STG.E.U16 desc[UR36][R8.64], R0 ;  /* 0x0000000008007986 */ /* 0x0001e2000c101524 */
[----:B------:R-:W-:Y:S05]  /*59c0*/  BRA `(.L_x_19599) ;  /* 0x0000000c00147947 */ /* 0x000fea0003800000 */
.L_x_19602:
        /* <DEDUP_REMOVED lines=10> */
.L_x_19605:
[----:B-----5:R-:W0:Y:S02]  /*5a70*/  I2F.S8 R22, R22 ;  /* 0x0000001600167306 */ /* 0x020e240000001400 */
[----:B0-----:R-:W-:-:S04]  /*5a80*/  F2FP.F16.F32.PACK_AB R3, RZ, R22 ;  /* 0x00000016ff03723e */ /* 0x001fc800000000ff */
[----:B------:R-:W-:-:S05]  /*5a90*/  PRMT R3, R3, 0x5410, RZ ;  /* 0x0000541003037816 */ /* 0x000fca00000000ff */
[----:B------:R0:W-:Y:S01]  /*5aa0*/  STG.E desc[UR36][R8.64], R3 ;  /* 0x0000000308007986 */ /* 0x0001e2000c101924 */
[----:B------:R-:W-:Y:S05]  /*5ab0*/  BRA `(.L_x_19599) ;  /* 0x0000000800d87947 */ /* 0x000fea0003800000 */
.L_x_19604:
[----:B-----5:R-:W-:-:S04]  /*5ac0*/  PRMT R4, R22, 0x8880, RZ ;  /* 0x0000888016047816 */ /* 0x020fc800000000ff */
[----:B------:R-:W-:-:S06]  /*5ad0*/  PRMT R4, R4, 0x7710, RZ ;  /* 0x0000771004047816 */ /* 0x000fcc00000000ff */
[----:B------:R-:W0:Y:S02]  /*5ae0*/  I2F.F64.S16 R4, R4 ;  /* 0x0000000400047312 */ /* 0x000e240000101c00 */
[----:B0-----:R0:W-:Y:S01]  /*5af0*/  STG.E.64 desc[UR36][R8.64], R4 ;  /* 0x0000000408007986 */ /* 0x0011e2000c101b24 */
[----:B------:R-:W-:Y:S05]  /*5b00*/  BRA `(.L_x_19599) ;  /* 0x0000000800c47947 */ /* 0x000fea0003800000 */
.L_x_19594:
        /* <DEDUP_REMOVED lines=12> */
.L_x_19608:
[----:B-----5:R-:W-:Y:S02]  /*5bd0*/  PRMT R4, R22, 0x8880, RZ ;  /* 0x0000888016047816 */ /* 0x020fe400000000ff */
[----:B------:R-:W-:Y:S02]  /*5be0*/  CS2R R6, SRZ ;  /* 0x0000000000067805 */ /* 0x000fe4000001ff00 */
[----:B------:R-:W-:-:S06]  /*5bf0*/  PRMT R4, R4, 0x7710, RZ ;  /* 0x0000771004047816 */ /* 0x000fcc00000000ff */
[----:B------:R-:W0:Y:S02]  /*5c00*/  I2F.F64.S16 R4, R4 ;  /* 0x0000000400047312 */ /* 0x000e240000101c00 */
[----:B0-----:R0:W-:Y:S01]  /*5c10*/  STG.E.128 desc[UR36][R8.64], R4 ;  /* 0x0000000408007986 */ /* 0x0011e2000c101d24 */
[----:B------:R-:W-:Y:S05]  /*5c20*/  BRA `(.L_x_19599) ;  /* 0x00000008007c7947 */ /* 0x000fea0003800000 */
.L_x_19607:
        /* <DEDUP_REMOVED lines=21> */
.L_x_19612:
[----:B------:R-:W-:Y:S05]  /*5d80*/  BSYNC B0 ;  /* 0x0000000000007941 */ /* 0x000fea0003800000 */
.L_x_19611:
[----:B------:R-:W-:-:S05]  /*5d90*/  LOP3.LUT R5, R0, R5, RZ, 0xfc, !PT ;  /* 0x0000000500057212 */ /* 0x000fca00078efcff */
[----:B------:R0:W-:Y:S01]  /*5da0*/  STG.E.U8 desc[UR36][R8.64], R5 ;  /* 0x0000000508007986 */ /* 0x0001e2000c101124 */
[----:B------:R-:W-:Y:S05]  /*5db0*/  BRA `(.L_x_19599) ;  /* 0x0000000800187947 */ /* 0x000fea0003800000 */
.L_x_19610:
        /* <DEDUP_REMOVED lines=13> */
.L_x_19614:
[----:B------:R-:W-:Y:S01]  /*5e90*/  IMAD.MOV.U32 R0, RZ, RZ, 0x7f ;  /* 0x0000007fff007424 */ /* 0x000fe200078e00ff */
[----:B------:R-:W-:-:S04]  /*5ea0*/  ISETP.GT.U32.AND P0, PT, R3, 0x7f800000, PT ;  /* 0x7f8000000300780c */ /* 0x000fc80003f04070 */
[----:B------:R-:W-:-:S09]  /*5eb0*/  SEL R0, R0, 0x7c, P0 ;  /* 0x0000007c00007807 */ /* 0x000fd20000000000 */
.L_x_19615:
[----:B------:R-:W-:Y:S05]  /*5ec0*/  BSYNC B0 ;  /* 0x0000000000007941 */ /* 0x000fea0003800000 */
.L_x_19613:
[----:B------:R-:W-:-:S04]  /*5ed0*/  LOP3.LUT R3, R5, 0x80000000, RZ, 0xc0, !PT ;  /* 0x8000000005037812 */ /* 0x000fc800078ec0ff */
[----:B------:R-:W-:-:S04]  /*5ee0*/  SHF.R.U32.HI R3, RZ, 0x18, R3 ;  /* 0x00000018ff037819 */ /* 0x000fc80000011603 */
[----:B------:R-:W-:-:S05]  /*5ef0*/  LOP3.LUT R3, R0, R3, RZ, 0xfc, !PT ;  /* 0x0000000300037212 */ /* 0x000fca00078efcff */
[----:B------:R0:W-:Y:S01]  /*5f00*/  STG.E.U8 desc[UR36][R8.64], R3 ;  /* 0x0000000308007986 */ /* 0x0001e2000c101124 */
[----:B------:R-:W-:Y:S05]  /*5f10*/  BRA `(.L_x_19599) ;  /* 0x0000000400c07947 */ /* 0x000fea0003800000 */
.L_x_19609:
[----:B-----5:R-:W0:Y:S02]  /*5f20*/  I2F.S8 R0, R22 ;  /* 0x0000001600007306 */ /* 0x020e240000001400 */
[----:B0-----:R-:W-:-:S05]  /*5f30*/  F2FP.BF16.F32.PACK_AB R0, RZ, R0 ;  /* 0x00000000ff00723e */ /* 0x001fca00000010ff */
[----:B------:R0:W-:Y:S01]  /*5f40*/  STG.E.U16 desc[UR36][R8.64], R0 ;  /* 0x0000000008007986 */ /* 0x0001e2000c101524 */
[----:B------:R-:W-:Y:S05]  /*5f50*/  BRA `(.L_x_19599) ;  /* 0x0000000400b07947 */ /* 0x000fea0003800000 */
.L_x_19606:
        /* <DEDUP_REMOVED lines=12> */
.L_x_19618:
        /* <DEDUP_REMOVED lines=17> */
.L_x_19621:
[----:B------:R-:W-:-:S04]  /*6130*/  LOP3.LUT R3, R5, 0x80000000, RZ, 0xc0, !PT ;  /* 0x8000000005037812 */ /* 0x000fc800078ec0ff */
[----:B------:R-:W-:-:S04]  /*6140*/  SHF.R.U32.HI R3, RZ, 0x18, R3 ;  /* 0x00000018ff037819 */ /* 0x000fc80000011603 */
[----:B------:R-:W-:-:S04]  /*6150*/  LOP3.LUT R0, R0, R3, RZ, 0xfc, !PT ;  /* 0x0000000300007212 */ /* 0x000fc800078efcff */
[----:B------:R-:W-:-:S07]  /*6160*/  PRMT R4, R0, 0x7610, R4 ;  /* 0x0000761000047816 */ /* 0x000fce0000000004 */
.L_x_19620:
[----:B------:R-:W-:Y:S05]  /*6170*/  BSYNC B0 ;  /* 0x0000000000007941 */ /* 0x000fea0003800000 */
.L_x_19619:
[----:B------:R0:W-:Y:S01]  /*6180*/  STG.E.U8 desc[UR36][R8.64], R4 ;  /* 0x0000000408007986 */ /* 0x0001e2000c101124 */
[----:B------:R-:W-:Y:S05]  /*6190*/  BRA `(.L_x_19599) ;  /* 0x0000000400207947 */ /* 0x000fea0003800000 */
.L_x_19617:
        /* <DEDUP_REMOVED lines=17> */
.L_x_19624:
[----:B------:R-:W-:-:S04]  /*62b0*/  LOP3.LUT R3, R5, 0x80000000, RZ, 0xc0, !PT ;  /* 0x8000000005037812 */ /* 0x000fc800078ec0ff */
[----:B------:R-:W-:-:S04]  /*62c0*/  SHF.R.U32.HI R3, RZ, 0x18, R3 ;  /* 0x00000018ff037819 */ /* 0x000fc80000011603 */
[----:B------:R-:W-:-:S04]  /*62d0*/  LOP3.LUT R0, R0, R3, RZ, 0xfc, !PT ;  /* 0x0000000300007212 */ /* 0x000fc800078efcff */
[----:B------:R-:W-:-:S07]  /*62e0*/  PRMT R4, R0, 0x7610, R4 ;  /* 0x0000761000047816 */ /* 0x000fce0000000004 */
.L_x_19623:
[----:B------:R-:W-:Y:S05]  /*62f0*/  BSYNC B0 ;  /* 0x0000000000007941 */ /* 0x000fea0003800000 */
.L_x_19622:
[----:B------:R0:W-:Y:S01]  /*6300*/  STG.E.U8 desc[UR36][R8.64], R4 ;  /* 0x0000000408007986 */ /* 0x0001e2000c101124 */
[----:B------:R-:W-:Y:S05]  /*6310*/  BRA `(.L_x_19599) ;  /* 0x0000000000c07947 */ /* 0x000fea0003800000 */
.L_x_19616:
        /* <DEDUP_REMOVED lines=22> */
.L_x_19598:
        /* <DEDUP_REMOVED lines=16> */
.L_x_19627:
[----:B------:R-:W-:Y:S05]  /*6580*/  BRA `(.L_x_19599) ;  /* 0x0000000000247947 */ /* 0x000fea0003800000 */
.L_x_19626:
[----:B-----5:R-:W-:-:S04]  /*6590*/  LOP3.LUT R22, R22, 0xffff, RZ, 0xc0, !PT ;  /* 0x0000ffff16167812 */ /* 0x020fc800078ec0ff */
[----:B------:R-:W-:-:S05]  /*65a0*/  PRMT R22, R22, 0x8880, RZ ;  /* 0x0000888016167816 */ /* 0x000fca00000000ff */
[----:B------:R-:W-:-:S05]  /*65b0*/  IMAD.MOV.U32 R4, RZ, RZ, R22 ;  /* 0x000000ffff047224 */ /* 0x000fca00078e0016 */
[----:B------:R-:W-:-:S05]  /*65c0*/  SHF.R.S32.HI R5, RZ, 0x1f, R4 ;  /* 0x0000001fff057819 */ /* 0x000fca0000011404 */
[----:B------:R0:W-:Y:S01]  /*65d0*/  STG.E.64 desc[UR36][R8.64], R4 ;  /* 0x0000000408007986 */ /* 0x0001e2000c101b24 */
[----:B------:R-:W-:Y:S05]  /*65e0*/  BRA `(.L_x_19599) ;  /* 0x00000000000c7947 */ /* 0x000fea0003800000 */
.L_x_19625:
[----:B-----5:R-:W-:-:S04]  /*65f0*/  LOP3.LUT R22, R22, 0xffff, RZ, 0xc0, !PT ;  /* 0x0000ffff16167812 */ /* 0x020fc800078ec0ff */
[----:B------:R-:W-:-:S05]  /*6600*/  PRMT R3, R22, 0x8880, RZ ;  /* 0x0000888016037816 */ /* 0x000fca00000000ff */
[----:B------:R0:W-:Y:S02]  /*6610*/  STG.E desc[UR36][R8.64], R3 ;  /* 0x0000000308007986 */ /* 0x0001e4000c101924 */
.L_x_19599:
        /* <DEDUP_REMOVED lines=23> */
.L_x_19631:
[----:B------:R0:W-:Y:S01]  /*6790*/  STG.E.U8 desc[UR36][R8.64], R18 ;  /* 0x0000001208007986 */ /* 0x0001e2000c101124 */
[----:B------:R-:W-:Y:S05]  /*67a0*/  BRA `(.L_x_19633) ;  /* 0x0000000c00987947 */ /* 0x000fea0003800000 */
.L_x_19630:
        /* <DEDUP_REMOVED lines=12> */
.L_x_19635:
[----:B------:R-:W-:-:S04]  /*6870*/  LOP3.LUT R18, R18, 0xffff, RZ, 0xc0, !PT ;  /* 0x0000ffff12127812 */ /* 0x000fc800078ec0ff */
[----:B------:R-:W-:-:S05]  /*6880*/  PRMT R3, R18, 0x8880, RZ ;  /* 0x0000888012037816 */ /* 0x000fca00000000ff */
[----:B------:R0:W-:Y:S01]  /*6890*/  STG.E desc[UR36][R8.64], R3 ;  /* 0x0000000308007986 */ /* 0x0001e2000c101924 */
[----:B------:R-:W-:Y:S05]  /*68a0*/  BRA `(.L_x_19633) ;  /* 0x0000000c00587947 */ /* 0x000fea0003800000 */
.L_x_19634:
[----:B------:R-:W-:-:S04]  /*68b0*/  PRMT R3, R18, 0x8880, RZ ;  /* 0x0000888012037816 */ /* 0x000fc800000000ff */
[----:B------:R-:W-:-:S05]  /*68c0*/  PRMT R3, R3, 0x7710, RZ ;  /* 0x0000771003037816 */ /* 0x000fca00000000ff */
[----:B------:R0:W-:Y:S01]  /*68d0*/  STG.E.U16 desc[UR36][R8.64], R3 ;  /* 0x0000000308007986 */ /* 0x0001e2000c101524 */
[----:B------:R-:W-:Y:S05]  /*68e0*/  BRA `(.L_x_19633) ;  /* 0x0000000c00487947 */ /* 0x000fea0003800000 */
.L_x_19629:
        /* <DEDUP_REMOVED lines=9> */
.L_x_19637:
[----:B------:R-:W0:Y:S02]  /*6980*/  I2F.S8 R0, R18 ;  /* 0x0000001200007306 */ /* 0x000e240000001400 */
[----:B0-----:R-:W-:-:S05]  /*6990*/  F2FP.F16.F32.PACK_AB R0, RZ, R0 ;  /* 0x00000000ff00723e */ /* 0x001fca00000000ff */
[----:B------:R0:W-:Y:S01]  /*69a0*/  STG.E.U16 desc[UR36][R8.64], R0 ;  /* 0x0000000008007986 */ /* 0x0001e2000c101524 */
[----:B------:R-:W-:Y:S05]  /*69b0*/  BRA `(.L_x_19633) ;  /* 0x0000000c00147947 */ /* 0x000fea0003800000 */
.L_x_19636:
        /* <DEDUP_REMOVED lines=10> */
.L_x_19639:
[----:B------:R-:W0:Y:S02]  /*6a60*/  I2F.S8 R18, R18 ;  /* 0x0000001200127306 */ /* 0x000e240000001400 */
[----:B0-----:R-:W-:-:S04]  /*6a70*/  F2FP.F16.F32.PACK_AB R3, RZ, R18 ;  /* 0x00000012ff03723e */ /* 0x001fc800000000ff */
[----:B------:R-:W-:-:S05]  /*6a80*/  PRMT R3, R3, 0x5410, RZ ;  /* 0x0000541003037816 */ /* 0x000fca00000000ff */
[----:B------:R0:W-:Y:S01]  /*6a90*/  STG.E desc[UR36][R8.64], R3 ;  /* 0x0000000308007986 */ /* 0x0001e2000c101924 */
[----:B------:R-:W-:Y:S05]  /*6aa0*/  BRA `(.L_x_19633) ;  /* 0x0000000800d87947 */ /* 0x000fea0003800000 */
.L_x_19638:
[----:B------:R-:W-:-:S04]  /*6ab0*/  PRMT R4, R18, 0x8880, RZ ;  /* 0x0000888012047816 */ /* 0x000fc800000000ff */
[----:B------:R-:W-:-:S06]  /*6ac0*/  PRMT R4, R4, 0x7710, RZ ;  /* 0x0000771004047816 */ /* 0x000fcc00000000ff */
[----:B------:R-:W0:Y:S02]  /*6ad0*/  I2F.F64.S16 R4, R4 ;  /* 0x0000000400047312 */ /* 0x000e240000101c00 */
[----:B0-----:R0:W-:Y:S01]  /*6ae0*/  STG.E.64 desc[UR36][R8.64], R4 ;  /* 0x0000000408007986 */ /* 0x0011e2000c101b24 */
[----:B------:R-:W-:Y:S05]  /*6af0*/  BRA `(.L_x_19633) ;  /* 0x0000000800c47947 */ /* 0x000fea0003800000 */
.L_x_19628:
        /* <DEDUP_REMOVED lines=12> */
.L_x_19642:
[----:B------:R-:W-:Y:S02]  /*6bc0*/  PRMT R4, R18, 0x8880, RZ ;  /* 0x0000888012047816 */ /* 0x000fe400000000ff */
[----:B------:R-:W-:Y:S02]  /*6bd0*/  CS2R R6, SRZ ;  /* 0x0000000000067805 */ /* 0x000fe4000001ff00 */
[----:B------:R-:W-:-:S06]  /*6be0*/  PRMT R4, R4, 0x7710, RZ ;  /* 0x0000771004047816 */ /* 0x000fcc00000000ff */
[----:B------:R-:W0:Y:S02]  /*6bf0*/  I2F.F64.S16 R4, R4 ;  /* 0x0000000400047312 */ /* 0x000e240000101c00 */
[----:B0-----:R0:W-:Y:S01]  /*6c00*/  STG.E.128 desc[UR36][R8.64], R4 ;  /* 0x0000000408007986 */ /* 0x0011e2000c101d24 */
[----:B------:R-:W-:Y:S05]  /*6c10*/  BRA `(.L_x_19633) ;  /* 0x00000008007c7947 */ /* 0x000fea0003800000 */
.L_x_19641:
        /* <DEDUP_REMOVED lines=21> */
.L_x_19646:
[----:B------:R-:W-:Y:S05]  /*6d70*/  BSYNC B0 ;  /* 0x0000000000007941 */ /* 0x000fea0003800000 */
.L_x_19645:
[----:B------:R-:W-:-:S05]  /*6d80*/  LOP3.LUT R5, R0, R5, RZ, 0xfc, !PT ;  /* 0x0000000500057212 */ /* 0x000fca00078efcff */
[----:B------:R0:W-:Y:S01]  /*6d90*/  STG.E.U8 desc[UR36][R8.64], R5 ;  /* 0x0000000508007986 */ /* 0x0001e2000c101124 */
[----:B------:R-:W-:Y:S05]  /*6da0*/  BRA `(.L_x_19633) ;  /* 0x0000000800187947 */ /* 0x000fea0003800000 */
.L_x_19644:
        /* <DEDUP_REMOVED lines=13> */
.L_x_19648:
[----:B------:R-:W-:Y:S01]  /*6e80*/  IMAD.MOV.U32 R0, RZ, RZ, 0x7f ;  /* 0x0000007fff007424 */ /* 0x000fe200078e00ff */
[----:B------:R-:W-:-:S04]  /*6e90*/  ISETP.GT.U32.AND P0, PT, R3, 0x7f800000, PT ;  /* 0x7f8000000300780c */ /* 0x000fc80003f04070 */
[----:B------:R-:W-:-:S09]  /*6ea0*/  SEL R0, R0, 0x7c, P0 ;  /* 0x0000007c00007807 */ /* 0x000fd20000000000 */
.L_x_19649:
[----:B------:R-:W-:Y:S05]  /*6eb0*/  BSYNC B0 ;  /* 0x0000000000007941 */ /* 0x000fea0003800000 */
.L_x_19647:
[----:B------:R-:W-:-:S04]  /*6ec0*/  LOP3.LUT R3, R5, 0x80000000, RZ, 0xc0, !PT ;  /* 0x8000000005037812 */ /* 0x000fc800078ec0ff */
[----:B------:R-:W-:-:S04]  /*6ed0*/  SHF.R.U32.HI R3, RZ, 0x18, R3 ;  /* 0x00000018ff037819 */ /* 0x000fc80000011603 */
[----:B------:R-:W-:-:S05]  /*6ee0*/  LOP3.LUT R3, R0, R3, RZ, 0xfc, !PT ;  /* 0x0000000300037212 */ /* 0x000fca00078efcff */
[----:B------:R0:W-:Y:S01]  /*6ef0*/  STG.E.U8 desc[UR36][R8.64], R3 ;  /* 0x0000000308007986 */ /* 0x0001e2000c101124 */
[----:B------:R-:W-:Y:S05]  /*6f00*/  BRA `(.L_x_19633) ;  /* 0x0000000400c07947 */ /* 0x000fea0003800000 */
.L_x_19643:
[----:B------:R-:W0:Y:S02]  /*6f10*/  I2F.S8 R0, R18 ;  /* 0x0000001200007306 */ /* 0x000e240000001400 */
[----:B0-----:R-:W-:-:S05]  /*6f20*/  F2FP.BF16.F32.PACK_AB R0, RZ, R0 ;  /* 0x00000000ff00723e */ /* 0x001fca00000010ff */
[----:B------:R0:W-:Y:S01]  /*6f30*/  STG.E.U16 desc[UR36][R8.64], R0 ;  /* 0x0000000008007986 */ /* 0x0001e2000c101524 */
[----:B------:R-:W-:Y:S05]  /*6f40*/  BRA `(.L_x_19633) ;  /* 0x0000000400b07947 */ /* 0x000fea0003800000 */
.L_x_19640:
        /* <DEDUP_REMOVED lines=12> */
.L_x_19652:
        /* <DEDUP_REMOVED lines=17> */
.L_x_19655:
[----:B------:R-:W-:-:S04]  /*7120*/  LOP3.LUT R3, R5, 0x80000000, RZ, 0xc0, !PT ;  /* 0x8000000005037812 */ /* 0x000fc800078ec0ff */
[----:B------:R-:W-:-:S04]  /*7130*/  SHF.R.U32.HI R3, RZ, 0x18, R3 ;  /* 0x00000018ff037819 */ /* 0x000fc80000011603 */
[----:B------:R-:W-:-:S04]  /*7140*/  LOP3.LUT R0, R0, R3, RZ, 0xfc, !PT ;  /* 0x0000000300007212 */ /* 0x000fc800078efcff */
[----:B------:R-:W-:-:S07]  /*7150*/  PRMT R4, R0, 0x7610, R4 ;  /* 0x0000761000047816 */ /* 0x000fce0000000004 */
.L_x_19654:
[----:B------:R-:W-:Y:S05]  /*7160*/  BSYNC B0 ;  /* 0x0000000000007941 */ /* 0x000fea0003800000 */
.L_x_19653:
[----:B------:R3:W-:Y:S01]  /*7170*/  STG.E.U8 desc[UR36][R8.64], R4 ;  /* 0x0000000408007986 */ /* 0x0007e2000c101124 */
[----:B------:R-:W-:Y:S05]  /*7180*/  BRA `(.L_x_19633) ;  /* 0x0000000400207947 */ /* 0x000fea0003800000 */
.L_x_19651:
        /* <DEDUP_REMOVED lines=17> */
.L_x_19658:
[----:B------:R-:W-:-:S04]  /*72a0*/  LOP3.LUT R3, R5, 0x80000000, RZ, 0xc0, !PT ;  /* 0x8000000005037812 */ /* 0x000fc800078ec0ff */
[----:B------:R-:W-:-:S04]  /*72b0*/  SHF.R.U32.HI R3, RZ, 0x18, R3 ;  /* 0x00000018ff037819 */ /* 0x000fc80000011603 */
[----:B------:R-:W-:-:S04]  /*72c0*/  LOP3.LUT R0, R0, R3, RZ, 0xfc, !PT ;  /* 0x0000000300007212 */ /* 0x000fc800078efcff */
[----:B------:R-:W-:-:S07]  /*72d0*/  PRMT R4, R0, 0x7610, R4 ;  /* 0x0000761000047816 */ /* 0x000fce0000000004 */
.L_x_19657:
[----:B------:R-:W-:Y:S05]  /*72e0*/  BSYNC B0 ;  /* 0x0000000000007941 */ /* 0x000fea0003800000 */
.L_x_19656:
[----:B------:R0:W-:Y:S01]  /*72f0*/  STG.E.U8 desc[UR36][R8.64], R4 ;  /* 0x0000000408007986 */ /* 0x0001e2000c101124 */
[----:B------:R-:W-:Y:S05]  /*7300*/  BRA `(.L_x_19633) ;  /* 0x0000000000c07947 */ /* 0x000fea0003800000 */
.L_x_19650:
        /* <DEDUP_REMOVED lines=22> */
.L_x_19632:
        /* <DEDUP_REMOVED lines=16> */
.L_x_19661:
[----:B------:R-:W-:Y:S05]  /*7570*/  BRA `(.L_x_19633) ;  /* 0x0000000000247947 */ /* 0x000fea0003800000 */
.L_x_19660:
[----:B------:R-:W-:-:S04]  /*7580*/  LOP3.LUT R18, R18, 0xffff, RZ, 0xc0, !PT ;  /* 0x0000ffff12127812 */ /* 0x000fc800078ec0ff */
[----:B------:R-:W-:-:S05]  /*7590*/  PRMT R18, R18, 0x8880, RZ ;  /* 0x0000888012127816 */ /* 0x000fca00000000ff */
[----:B------:R-:W-:-:S05]  /*75a0*/  IMAD.MOV.U32 R4, RZ, RZ, R18 ;  /* 0x000000ffff047224 */ /* 0x000fca00078e0012 */
[----:B------:R-:W-:-:S05]  /*75b0*/  SHF.R.S32.HI R5, RZ, 0x1f, R4 ;  /* 0x0000001fff057819 */ /* 0x000fca0000011404 */
[----:B------:R1:W-:Y:S01]  /*75c0*/  STG.E.64 desc[UR36][R8.64], R4 ;  /* 0x0000000408007986 */ /* 0x0003e2000c101b24 */
[----:B------:R-:W-:Y:S05]  /*75d0*/  BRA `(.L_x_19633) ;  /* 0x00000000000c7947 */ /* 0x000fea0003800000 */
.L_x_19659:
[----:B------:R-:W-:-:S04]  /*75e0*/  LOP3.LUT R18, R18, 0xffff, RZ, 0xc0, !PT ;  /* 0x0000ffff12127812 */ /* 0x000fc800078ec0ff */
[----:B------:R-:W-:-:S05]  /*75f0*/  PRMT R3, R18, 0x8880, RZ ;  /* 0x0000888012037816 */ /* 0x000fca00000000ff */
[----:B------:R2:W-:Y:S02]  /*7600*/  STG.E desc[UR36][R8.64], R3 ;  /* 0x0000000308007986 */ /* 0x0005e4000c101924 */
.L_x_19633:
[----:B------:R-:W-:-:S07]  /*7610*/  VIADD R25, R25, 0x80 ;  /* 0x0000008019197836 */ /* 0x000fce0000000000 */
.L_x_19593:
[----:B------:R-:W-:Y:S05]  /*7620*/  BSYNC B6 ;  /* 0x0000000000067941 */ /* 0x000fea0003800000 */
.L_x_19592:
[----:B------:R-:W-:-:S13]  /*7630*/  ISETP.GE.AND P0, PT, R25, R16, PT ;  /* 0x000000101900720c */ /* 0x000fda0003f06270 */
[----:B------:R-:W-:Y:S05]  /*7640*/  @P0 EXIT ;  /* 0x000000000000094d */ /* 0x000fea0003800000 */
[----:B01-3--:R-:W0:Y:S01]  /*7650*/  LDC.64 R4, c[0x0][0x218] ;  /* 0x00008600ff047b82 */ /* 0x00be220000000a00 */
[----:B------:R-:W-:Y:S01]  /*7660*/  PRMT R0, R17, 0x9910, RZ ;  /* 0x0000991011007816 */ /* 0x000fe200000000ff */
[----:B------:R-:W-:Y:S01]  /*7670*/  IMAD R2, R2, 0x200, R25 ;  /* 0x0000020002027824 */ /* 0x000fe200078e0219 */
[----:B------:R-:W-:Y:S02]  /*7680*/  ULDC UR4, c[0x0][0x238] ;  /* 0x00008e0000047ab9 */ /* 0x000fe40000000800 */
[----:B------:R-:W-:Y:S01]  /*7690*/  ISETP.GT.AND P1, PT, R0, 0x9, PT ;  /* 0x000000090000780c */ /* 0x000fe20003f24270 */
[----:B--2-4-:R-:W-:-:S05]  /*76a0*/  IMAD R3, R2, UR4, RZ ;  /* 0x0000000402037c24 */ /* 0x014fca000f8e02ff */
        /* <DEDUP_REMOVED lines=13> */
.L_x_19665:
[----:B-----5:R-:W-:Y:S01]  /*7780*/  STG.E.U8 desc[UR36][R2.64], R19 ;  /* 0x0000001302007986 */ /* 0x020fe2000c101124 */
[----:B------:R-:W-:Y:S05]  /*7790*/  EXIT ;  /* 0x000000000000794d */ /* 0x000fea0003800000 */
.L_x_19664:
        /* <DEDUP_REMOVED lines=12> */
.L_x_19668:
[----:B-----5:R-:W-:-:S04]  /*7860*/  LOP3.LUT R19, R19, 0xffff, RZ, 0xc0, !PT ;  /* 0x0000ffff13137812 */ /* 0x020fc800078ec0ff */
[----:B------:R-:W-:-:S05]  /*7870*/  PRMT R5, R19, 0x8880, RZ ;  /* 0x0000888013057816 */ /* 0x000fca00000000ff */
[----:B------:R-:W-:Y:S01]  /*7880*/  STG.E desc[UR36][R2.64], R5 ;  /* 0x0000000502007986 */ /* 0x000fe2000c101924 */
[----:B------:R-:W-:Y:S05]  /*7890*/  EXIT ;  /* 0x000000000000794d */ /* 0x000fea0003800000 */
.L_x_19667:
[----:B-----5:R-:W-:-:S04]  /*78a0*/  PRMT R5, R19, 0x8880, RZ ;  /* 0x0000888013057816 */ /* 0x020fc800000000ff */
[----:B------:R-:W-:-:S05]  /*78b0*/  PRMT R5, R5, 0x7710, RZ ;  /* 0x0000771005057816 */ /* 0x000fca00000000ff */
[----:B------:R-:W-:Y:S01]  /*78c0*/  STG.E.U16 desc[UR36][R2.64], R5 ;  /* 0x0000000502007986 */ /* 0x000fe2000c101524 */
[----:B------:R-:W-:Y:S05]  /*78d0*/  EXIT ;  /* 0x000000000000794d */ /* 0x000fea0003800000 */
.L_x_19663:
        /* <DEDUP_REMOVED lines=9> */
.L_x_19670:
[----:B-----5:R-:W0:Y:S02]  /*7970*/  I2F.S8 R0, R19 ;  /* 0x0000001300007306 */ /* 0x020e240000001400 */
[----:B0-----:R-:W-:-:S05]  /*7980*/  F2FP.F16.F32.PACK_AB R0, RZ, R0 ;  /* 0x00000000ff00723e */ /* 0x001fca00000000ff */
[----:B------:R-:W-:Y:S01]  /*7990*/  STG.E.U16 desc[UR36][R2.64], R0 ;  /* 0x0000000002007986 */ /* 0x000fe2000c101524 */
[----:B------:R-:W-:Y:S05]  /*79a0*/  EXIT ;  /* 0x000000000000794d */ /* 0x000fea0003800000 */
.L_x_19669:
        /* <DEDUP_REMOVED lines=10> */
.L_x_19672:
[----:B-----5:R-:W0:Y:S02]  /*7a50*/  I2F.S8 R19, R19 ;  /* 0x0000001300137306 */ /* 0x020e240000001400 */
[----:B0-----:R-:W-:-:S04]  /*7a60*/  F2FP.F16.F32.PACK_AB R5, RZ, R19 ;  /* 0x00000013ff05723e */ /* 0x001fc800000000ff */
[----:B------:R-:W-:-:S05]  /*7a70*/  PRMT R5, R5, 0x5410, RZ ;  /* 0x0000541005057816 */ /* 0x000fca00000000ff */
[----:B------:R-:W-:Y:S01]  /*7a80*/  STG.E desc[UR36][R2.64], R5 ;  /* 0x0000000502007986 */ /* 0x000fe2000c101924 */
[----:B------:R-:W-:Y:S05]  /*7a90*/  EXIT ;  /* 0x000000000000794d */ /* 0x000fea0003800000 */
.L_x_19671:
[----:B-----5:R-:W-:-:S04]  /*7aa0*/  PRMT R4, R19, 0x8880, RZ ;  /* 0x0000888013047816 */ /* 0x020fc800000000ff */
[----:B------:R-:W-:-:S06]  /*7ab0*/  PRMT R4, R4, 0x7710, RZ ;  /* 0x0000771004047816 */ /* 0x000fcc00000000ff */
[----:B------:R-:W0:Y:S02]  /*7ac0*/  I2F.F64.S16 R4, R4 ;  /* 0x0000000400047312 */ /* 0x000e240000101c00 */
[----:B0-----:R-:W-:Y:S01]  /*7ad0*/  STG.E.64 desc[UR36][R2.64], R4 ;  /* 0x0000000402007986 */ /* 0x001fe2000c101b24 */
[----:B------:R-:W-:Y:S05]  /*7ae0*/  EXIT ;  /* 0x000000000000794d */ /* 0x000fea0003800000 */
.L_x_19662:
        /* <DEDUP_REMOVED lines=12> */
.L_x_19675:
[----:B-----5:R-:W-:Y:S02]  /*7bb0*/  PRMT R4, R19, 0x8880, RZ ;  /* 0x0000888013047816 */ /* 0x020fe400000000ff */
[----:B------:R-:W-:Y:S02]  /*7bc0*/  CS2R R6, SRZ ;  /* 0x0000000000067805 */ /* 0x000fe4000001ff00 */
[----:B------:R-:W-:-:S06]  /*7bd0*/  PRMT R4, R4, 0x7710, RZ ;  /* 0x0000771004047816 */ /* 0x000fcc00000000ff */
[----:B------:R-:W0:Y:S02]  /*7be0*/  I2F.F64.S16 R4, R4 ;  /* 0x0000000400047312 */ /* 0x000e240000101c00 */
[----:B0-----:R-:W-:Y:S01]  /*7bf0*/  STG.E.128 desc[UR36][R2.64], R4 ;  /* 0x0000000402007986 */ /* 0x001fe2000c101d24 */
[----:B------:R-:W-:Y:S05]  /*7c00*/  EXIT ;  /* 0x000000000000794d */ /* 0x000fea0003800000 */
.L_x_19674:
        /* <DEDUP_REMOVED lines=21> */
.L_x_19679:
[----:B------:R-:W-:Y:S05]  /*7d60*/  BSYNC B0 ;  /* 0x0000000000007941 */ /* 0x000fea0003800000 */
.L_x_19678:
[----:B------:R-:W-:-:S05]  /*7d70*/  LOP3.LUT R5, R0, R5, RZ, 0xfc, !PT ;  /* 0x0000000500057212 */ /* 0x000fca00078efcff */
[----:B------:R-:W-:Y:S01]  /*7d80*/  STG.E.U8 desc[UR36][R2.64], R5 ;  /* 0x0000000502007986 */ /* 0x000fe2000c101124 */
[----:B------:R-:W-:Y:S05]  /*7d90*/  EXIT ;  /* 0x000000000000794d */ /* 0x000fea0003800000 */
.L_x_19677:
        /* <DEDUP_REMOVED lines=13> */
.L_x_19681:
[----:B------:R-:W-:Y:S01]  /*7e70*/  IMAD.MOV.U32 R0, RZ, RZ, 0x7f ;  /* 0x0000007fff007424 */ /* 0x000fe200078e00ff */
[----:B------:R-:W-:-:S04]  /*7e80*/  ISETP.GT.U32.AND P0, PT, R4, 0x7f800000, PT ;  /* 0x7f8000000400780c */ /* 0x000fc80003f04070 */
[----:B------:R-:W-:-:S09]  /*7e90*/  SEL R0, R0, 0x7c, P0 ;  /* 0x0000007c00007807 */ /* 0x000fd20000000000 */
.L_x_19682:
[----:B------:R-:W-:Y:S05]  /*7ea0*/  BSYNC B0 ;  /* 0x0000000000007941 */ /* 0x000fea0003800000 */
.L_x_19680:
[----:B------:R-:W-:-:S04]  /*7eb0*/  LOP3.LUT R4, R19, 0x80000000, RZ, 0xc0, !PT ;  /* 0x8000000013047812 */ /* 0x000fc800078ec0ff */
[----:B------:R-:W-:-:S04]  /*7ec0*/  SHF.R.U32.HI R5, RZ, 0x18, R4 ;  /* 0x00000018ff057819 */ /* 0x000fc80000011604 */
[----:B------:R-:W-:-:S05]  /*7ed0*/  LOP3.LUT R5, R0, R5, RZ, 0xfc, !PT ;  /* 0x0000000500057212 */ /* 0x000fca00078efcff */
[----:B------:R-:W-:Y:S01]  /*7ee0*/  STG.E.U8 desc[UR36][R2.64], R5 ;  /* 0x0000000502007986 */ /* 0x000fe2000c101124 */
[----:B------:R-:W-:Y:S05]  /*7ef0*/  EXIT ;  /* 0x000000000000794d */ /* 0x000fea0003800000 */
.L_x_19676:
[----:B-----5:R-:W0:Y:S02]  /*7f00*/  I2F.S8 R0, R19 ;  /* 0x0000001300007306 */ /* 0x020e240000001400 */
[----:B0-----:R-:W-:-:S05]  /*7f10*/  F2FP.BF16.F32.PACK_AB R0, RZ, R0 ;  /* 0x00000000ff00723e */ /* 0x001fca00000010ff */
[----:B------:R-:W-:Y:S01]  /*7f20*/  STG.E.U16 desc[UR36][R2.64], R0 ;  /* 0x0000000002007986 */ /* 0x000fe2000c101524 */
[----:B------:R-:W-:Y:S05]  /*7f30*/  EXIT ;  /* 0x000000000000794d */ /* 0x000fea0003800000 */
.L_x_19673:
        /* <DEDUP_REMOVED lines=12> */
.L_x_19685:
        /* <DEDUP_REMOVED lines=17> */
.L_x_19688:
[----:B------:R-:W-:-:S04]  /*8110*/  LOP3.LUT R0, R19, 0x80000000, RZ, 0xc0, !PT ;  /* 0x8000000013007812 */ /* 0x000fc800078ec0ff */
[----:B------:R-:W-:-:S04]  /*8120*/  SHF.R.U32.HI R5, RZ, 0x18, R0 ;  /* 0x00000018ff057819 */ /* 0x000fc80000011600 */
[----:B------:R-:W-:-:S04]  /*8130*/  LOP3.LUT R4, R4, R5, RZ, 0xfc, !PT ;  /* 0x0000000504047212 */ /* 0x000fc800078efcff */
[----:B------:R-:W-:-:S07]  /*8140*/  PRMT R0, R4, 0x7610, R0 ;  /* 0x0000761004007816 */ /* 0x000fce0000000000 */
.L_x_19687:
[----:B------:R-:W-:Y:S05]  /*8150*/  BSYNC B0 ;  /* 0x0000000000007941 */ /* 0x000fea0003800000 */
.L_x_19686:
[----:B------:R-:W-:Y:S01]  /*8160*/  STG.E.U8 desc[UR36][R2.64], R0 ;  /* 0x0000000002007986 */ /* 0x000fe2000c101124 */
[----:B------:R-:W-:Y:S05]  /*8170*/  EXIT ;  /* 0x000000000000794d */ /* 0x000fea0003800000 */
.L_x_19684:
        /* <DEDUP_REMOVED lines=17> */
.L_x_19691:
[----:B------:R-:W-:-:S04]  /*8290*/  LOP3.LUT R0, R19, 0x80000000, RZ, 0xc0, !PT ;  /* 0x8000000013007812 */ /* 0x000fc800078ec0ff */
[----:B------:R-:W-:-:S04]  /*82a0*/  SHF.R.U32.HI R5, RZ, 0x18, R0 ;  /* 0x00000018ff057819 */ /* 0x000fc80000011600 */
[----:B------:R-:W-:-:S04]  /*82b0*/  LOP3.LUT R4, R4, R5, RZ, 0xfc, !PT ;  /* 0x0000000504047212 */ /* 0x000fc800078efcff */
[----:B------:R-:W-:-:S07]  /*82c0*/  PRMT R0, R4, 0x7610, R0 ;  /* 0x0000761004007816 */ /* 0x000fce0000000000 */
.L_x_19690:
[----:B------:R-:W-:Y:S05]  /*82d0*/  BSYNC B0 ;  /* 0x0000000000007941 */ /* 0x000fea0003800000 */
.L_x_19689:
[----:B------:R-:W-:Y:S01]  /*82e0*/  STG.E.U8 desc[UR36][R2.64], R0 ;  /* 0x0000000002007986 */ /* 0x000fe2000c101124 */
[----:B------:R-:W-:Y:S05]  /*82f0*/  EXIT ;  /* 0x000000000000794d */ /* 0x000fea0003800000 */
.L_x_19683:
        /* <DEDUP_REMOVED lines=22> */
.L_x_19666:
        /* <DEDUP_REMOVED lines=16> */
.L_x_19694:
[----:B------:R-:W-:Y:S05]  /*8560*/  EXIT ;  /* 0x000000000000794d */ /* 0x000fea0003800000 */
.L_x_19693:
[----:B-----5:R-:W-:-:S04]  /*8570*/  LOP3.LUT R19, R19, 0xffff, RZ, 0xc0, !PT ;  /* 0x0000ffff13137812 */ /* 0x020fc800078ec0ff */
[----:B------:R-:W-:-:S05]  /*8580*/  PRMT R19, R19, 0x8880, RZ ;  /* 0x0000888013137816 */ /* 0x000fca00000000ff */
[----:B------:R-:W-:-:S05]  /*8590*/  IMAD.MOV.U32 R4, RZ, RZ, R19 ;  /* 0x000000ffff047224 */ /* 0x000fca00078e0013 */
[----:B------:R-:W-:-:S05]  /*85a0*/  SHF.R.S32.HI R5, RZ, 0x1f, R4 ;  /* 0x0000001fff057819 */ /* 0x000fca0000011404 */
[----:B------:R-:W-:Y:S01]  /*85b0*/  STG.E.64 desc[UR36][R2.64], R4 ;  /* 0x0000000402007986 */ /* 0x000fe2000c101b24 */
[----:B------:R-:W-:Y:S05]  /*85c0*/  EXIT ;  /* 0x000000000000794d */ /* 0x000fea0003800000 */
.L_x_19692:
[----:B-----5:R-:W-:-:S04]  /*85d0*/  LOP3.LUT R19, R19, 0xffff, RZ, 0xc0, !PT ;  /* 0x0000ffff13137812 */ /* 0x020fc800078ec0ff */
[----:B------:R-:W-:-:S05]  /*85e0*/  PRMT R5, R19, 0x8880, RZ ;  /* 0x0000888013057816 */ /* 0x000fca00000000ff */
[----:B------:R-:W-:Y:S01]  /*85f0*/  STG.E desc[UR36][R2.64], R5 ;  /* 0x0000000502007986 */ /* 0x000fe2000c101924 */
[----:B------:R-:W-:Y:S05]  /*8600*/  EXIT ;  /* 0x000000000000794d */ /* 0x000fea0003800000 */
.L_x_19695:
        /* <DEDUP_REMOVED lines=15> */
.L_x_22943:


//--------------------- .text._ZN2at6native18elementwise_kernelILi128ELi4EZNS0_22gpu_kernel_impl_nocastINS0_13BUnaryFunctorIaaaZZZNS0_15binary_internal21div_trunc_kernel_cudaERNS_18TensorIteratorBaseEENKUlvE_clEvENKUlvE0_clEvEUlaaE_EEEEvS6_RKT_EUliE_EEviT1_ --------------------------
	.section	.text._ZN2at6native18elementwise_kernelILi128ELi4EZNS0_22gpu_kernel_impl_nocastINS0_13BUnaryFunctorIaaaZZZNS0_15binary_internal21div_trunc_kernel_cudaERNS_18TensorIteratorBaseEENKUlvE_clEvENKUlvE0_clEvEUlaaE_EEEEvS6_RKT_EUliE_EEviT1_,"ax",@progbits
	.align	128
        .global         _ZN2at6native18elementwise_kernelILi128ELi4EZNS0_22gpu_kernel_impl_nocastINS0_13BUnaryFunctorIaaaZZZNS0_15binary_internal21div_trunc_kernel_cudaERNS_18TensorIteratorBaseEENKUlvE_clEvENKUlvE0_clEvEUlaaE_EEEEvS6_RKT_EUliE_EEviT1_
        .type           _ZN2at6native18elementwise_kernelILi128ELi4EZNS0_22gpu_kernel_impl_nocastINS0_13BUnaryFunctorIaaaZZZNS0_15binary_internal21div_trunc_kernel_cudaERNS_18TensorIteratorBaseEENKUlvE_clEvENKUlvE0_clEvEUlaaE_EEEEvS6_RKT_EUliE_EEviT1_,@function
        .size           _ZN2at6native18elementwise_kernelILi128ELi4EZNS0_22gpu_kernel_impl_nocastINS0_13BUnaryFunctorIaaaZZZNS0_15binary_internal21div_trunc_kernel_cudaERNS_18TensorIteratorBaseEENKUlvE_clEvENKUlvE0_clEvEUlaaE_EEEEvS6_RKT_EUliE_EEviT1_,(.L_x_22944 - _ZN2at6native18elementwise_kernelILi128ELi4EZNS0_22gpu_kernel_impl_nocastINS0_13BUnaryFunctorIaaaZZZNS0_15binary_internal21div_trunc_kernel_cudaERNS_18TensorIteratorBaseEENKUlvE_clEvENKUlvE0_clEvEUlaaE_EEEEvS6_RKT_EUliE_EEviT1_)
        .other          _ZN2at6native18elementwise_kernelILi128ELi4EZNS0_22gpu_kernel_impl_nocastINS0_13BUnaryFunctorIaaaZZZNS0_15binary_internal21div_trunc_kernel_cudaERNS_18TensorIteratorBaseEENKUlvE_clEvENKUlvE0_clEvEUlaaE_EEEEvS6_RKT_EUliE_EEviT1_,@"STO_CUDA_ENTRY STV_DEFAULT"
_ZN2at6native18elementwise_kernelILi128ELi4EZNS0_22gpu_kernel_impl_nocastINS0_13BUnaryFunctorIaaaZZZNS0_15binary_internal21div_trunc_kernel_cudaERNS_18TensorIteratorBaseEENKUlvE_clEvENKUlvE0_clEvEUlaaE_EEEEvS6_RKT_EUliE_EEviT1_:
.text._ZN2at6native18elementwise_kernelILi128ELi4EZNS0_22gpu_kernel_impl_nocastINS0_13BUnaryFunctorIaaaZZZNS0_15binary_internal21div_trunc_kernel_cudaERNS_18TensorIteratorBaseEENKUlvE_clEvENKUlvE0_clEvEUlaaE_EEEEvS6_RKT_EUliE_EEviT1_:
[----:B------:R-:W-:Y:S01]  /*0000*/  LDC R1, c[0x0][0x28] ;  /* 0x00000a00ff017b82 */ /* 0x000fe20000000800 */
[----:B------:R-:W0:Y:S07]  /*0010*/  S2R R3, SR_CTAID.X ;  /* 0x0000000000037919 */ /* 0x000e2e0000002500 */
[----:B------:R-:W1:Y:S01]  /*0020*/  LDC.U8 R4, c[0x0][0x421] ;  /* 0x00010840ff047b82 */ /* 0x000e620000000000 */
[----:B------:R-:W-:Y:S01]  /*0030*/  ULDC UR6, c[0x0][0x210] ;  /* 0x0000840000067ab9 */ /* 0x000fe20000000800 */
[----:B------:R-:W-:Y:S01]  /*0040*/  ULDC.64 UR4, c[0x0][0x208] ;  /* 0x0000820000047ab9 */ /* 0x000fe20000000a00 */
[----:B------:R-:W0:Y:S01]  /*0050*/  S2R R0, SR_TID.X ;  /* 0x0000000000007919 */ /* 0x000e220000002100 */
[----:B------:R-:W-:Y:S01]  /*0060*/  BSSY B0, `(.L_x_19696) ;  /* 0x0000155000007945 */ /* 0x000fe20003800000 */
[----:B0-----:R-:W-:-:S04]  /*0070*/  LEA R3, R3, R0, 0x9 ;  /* 0x0000000003037211 */ /* 0x001fc800078e48ff */
[----:B------:R-:W-:-:S13]  /*0080*/  ISETP.GE.AND P0, PT, R3, UR6, PT ;  /* 0x0000000603007c0c */ /* 0x000fda000bf06270 */
[----:B-1----:R-:W-:Y:S05]  /*0090*/  @P0 BRA `(.L_x_19697) ;  /* 0x0000001400440947 */ /* 0x002fea0003800000 */
[----:B------:R-:W0:Y:S01]  /*00a0*/  LDC R2, c[0x0][0x218] ;  /* 0x00008600ff027b82 */ /* 0x000e220000000800 */
[----:B------:R-:W-:Y:S01]  /*00b0*/  HFMA2.MMA R0, -RZ, RZ, 0, 0 ;  /* 0x00000000ff007435 */ /* 0x000fe200000001ff */
        /* <DEDUP_REMOVED lines=289> */
[----:B------:R-:W1:Y:S01]  /*12d0*/  @P0 LDC R15, c[0x0][0x33c] ;  /* 0x0000cf00ff0f0b82 */ /* 0x000e620000000800 */
[----:B------:R-:W-:Y:S01]  /*12e0*/  IMAD R6, R6, UR8, R7 ;  /* 0x0000000806067c24 */ /* 0x000fe2000f8e0207 */
[----:B------:R-:W-:-:S03]  /*12f0*/  ULDC.64 UR8, c[0x0][0x400] ;  /* 0x0001000000087ab9 */ /* 0x000fc60000000a00 */
        /* <DEDUP_REMOVED lines=9> */
.L_x_19698:
[----:B------:R-:W-:Y:S02]  /*1390*/  ULDC.64 UR8, c[0x0][0x418] ;  /* 0x0001060000087ab9 */ /* 0x000fe40000000a00 */
[----:B------:R-:W-:-:S05]  /*13a0*/  IADD3 R6, P0, R0, UR8, RZ ;  /* 0x0000000800067c10 */ /* 0x000fca000ff1e0ff */
[----:B------:R-:W-:Y:S01]  /*13b0*/  IMAD.X R7, RZ, RZ, UR9, P0 ;  /* 0x00000009ff077e24 */ /* 0x000fe200080e06ff */
[----:B------:R-:W-:Y:S01]  /*13c0*/  PRMT R11, R4, 0x8880, RZ ;  /* 0x00008880040b7816 */ /* 0x000fe200000000ff */
[----:B------:R-:W-:-:S03]  /*13d0*/  ULDC.64 UR8, c[0x0][0x410] ;  /* 0x0001040000087ab9 */ /* 0x000fc60000000a00 */
[----:B------:R0:W2:Y:S01]  /*13e0*/  LDG.E.S8 R6, desc[UR4][R6.64] ;  /* 0x0000000406067981 */ /* 0x0000a2000c1e1300 */
[-C--:B------:R-:W-:Y:S01]  /*13f0*/  IABS R13, R11.reuse ;  /* 0x0000000b000d7213 */ /* 0x080fe20000000000 */
[----:B------:R-:W-:Y:S01]  /*1400*/  VIADD R3, R3, 0x80 ;  /* 0x0000008003037836 */ /* 0x000fe20000000000 */
[----:B------:R-:W-:Y:S02]  /*1410*/  IABS R10, R11 ;  /* 0x0000000b000a7213 */ /* 0x000fe40000000000 */
[----:B------:R-:W1:Y:S08]  /*1420*/  I2F.RP R0, R13 ;  /* 0x0000000d00007306 */ /* 0x000e700000209400 */
[----:B-1----:R-:W1:Y:S02]  /*1430*/  MUFU.RCP R0, R0 ;  /* 0x0000000000007308 */ /* 0x002e640000001000 */
[----:B-1----:R-:W-:-:S06]  /*1440*/  IADD3 R8, R0, 0xffffffe, RZ ;  /* 0x0ffffffe00087810 */ /* 0x002fcc0007ffe0ff */
[----:B------:R1:W3:Y:S02]  /*1450*/  F2I.FTZ.U32.TRUNC.NTZ R9, R8 ;  /* 0x0000000800097305 */ /* 0x0002e4000021f000 */
[----:B-1----:R-:W-:Y:S02]  /*1460*/  MOV R8, RZ ;  /* 0x000000ff00087202 */ /* 0x002fe40000000f00 */
[----:B---3--:R-:W-:-:S05]  /*1470*/  IADD3 R2, RZ, -R9, RZ ;  /* 0x80000009ff027210 */ /* 0x008fca0007ffe0ff */
[----:B0-----:R-:W-:Y:S01]  /*1480*/  IMAD R7, R2, R13, RZ ;  /* 0x0000000d02077224 */ /* 0x001fe200078e02ff */
[----:B------:R-:W-:-:S03]  /*1490*/  IADD3 R2, RZ, -R10, RZ ;  /* 0x8000000aff027210 */ /* 0x000fc60007ffe0ff */
[----:B------:R-:W-:Y:S01]  /*14a0*/  IMAD.HI.U32 R9, R9, R7, R8 ;  /* 0x0000000709097227 */ /* 0x000fe200078e0008 */
[----:B--2---:R-:W-:Y:S02]  /*14b0*/  IABS R0, R6 ;  /* 0x0000000600007213 */ /* 0x004fe40000000000 */
[----:B------:R-:W-:-:S03]  /*14c0*/  LOP3.LUT R6, R6, R11, RZ, 0x3c, !PT ;  /* 0x0000000b06067212 */ /* 0x000fc600078e3cff */
        /* <DEDUP_REMOVED lines=8> */
[----:B------:R-:W-:Y:S02]  /*1550*/  @P0 IADD3 R9, R9, 0x1, RZ ;  /* 0x0000000109090810 */ /* 0x000fe40007ffe0ff */
[----:B------:R-:W-:Y:S02]  /*1560*/  IADD3 R6, P0, R5, UR8, RZ ;  /* 0x0000000805067c10 */ /* 0x000fe4000ff1e0ff */
[----:B------:R-:W-:Y:S02]  /*1570*/  @!P1 IADD3 R9, -R9, RZ, RZ ;  /* 0x000000ff09099210 */ /* 0x000fe40007ffe1ff */
[----:B------:R-:W-:Y:S02]  /*1580*/  IADD3.X R7, RZ, UR9, RZ, P0, !PT ;  /* 0x00000009ff077c10 */ /* 0x000fe400087fe4ff */
[----:B------:R-:W-:-:S05]  /*1590*/  @!P2 LOP3.LUT R9, RZ, R11, RZ, 0x33, !PT ;  /* 0x0000000bff09a212 */ /* 0x000fca00078e33ff */
[----:B------:R0:W-:Y:S02]  /*15a0*/  STG.E.U8 desc[UR4][R6.64], R9 ;  /* 0x0000000906007986 */ /* 0x0001e4000c101104 */
.L_x_19697:
[----:B------:R-:W-:Y:S05]  /*15b0*/  BSYNC B0 ;  /* 0x0000000000007941 */ /* 0x000fea0003800000 */
.L_x_19696:
[----:B------:R-:W-:Y:S01]  /*15c0*/  ISETP.GE.AND P0, PT, R3, UR6, PT ;  /* 0x0000000603007c0c */ /* 0x000fe2000bf06270 */
[----:B------:R-:W-:-:S12]  /*15d0*/  BSSY B0, `(.L_x_19699) ;  /* 0x00002a8000007945 */ /* 0x000fd80003800000 */
[----:B------:R-:W-:Y:S05]  /*15e0*/  @P0 BRA `(.L_x_19700) ;  /* 0x0000002800980947 */ /* 0x000fea0003800000 */
[----:B------:R-:W1:Y:S01]  /*15f0*/  LDC R10, c[0x0][0x218] ;  /* 0x00008600ff0a7b82 */ /* 0x000e620000000800 */
[----:B------:R-:W-:Y:S01]  /*1600*/  HFMA2.MMA R0, -RZ, RZ, 0, 0 ;  /* 0x00000000ff007435 */ /* 0x000fe200000001ff */
[----:B------:R-:W-:Y:S02]  /*1610*/  MOV R5, RZ ;  /* 0x000000ff00057202 */ /* 0x000fe40000000f00 */
[----:B-1----:R-:W-:-:S13]  /*1620*/  ISETP.NE.AND P0, PT, R10, RZ, PT ;  /* 0x000000ff0a00720c */ /* 0x002fda0003f05270 */
[----:B------:R-:W-:Y:S05]  /*1630*/  @!P0 BRA `(.L_x_19701) ;  /* 0x0000001000a48947 */ /* 0x000fea0003800000 */
[----:B------:R-:W-:Y:S01]  /*1640*/  MOV R2, RZ ;  /* 0x000000ff00027202 */ /* 0x000fe20000000f00 */
[----:B------:R-:W-:Y:S01]  /*1650*/  ULDC.64 UR8, c[0x0][0x220] ;  /* 0x0000880000087ab9 */ /* 0x000fe20000000a00 */
[----:B------:R-:W-:Y:S01]  /*1660*/  ISETP.NE.AND P0, PT, R10, 0x1, PT ;  /* 0x000000010a00780c */ /* 0x000fe20003f05270 */
[----:B------:R-:W-:Y:S02]  /*1670*/  ULDC UR7, c[0x0][0x21c] ;  /* 0x0000870000077ab9 */ /* 0x000fe40000000800 */
[----:B0-----:R-:W-:-:S05]  /*1680*/  IMAD.HI.U32 R6, R3, UR8, R2 ;  /* 0x0000000803067c27 */ /* 0x001fca000f8e0002 */
        /* <DEDUP_REMOVED lines=292> */
.L_x_19701:
[----:B------:R-:W-:Y:S02]  /*28d0*/  ULDC.64 UR8, c[0x0][0x418] ;  /* 0x0001060000087ab9 */ /* 0x000fe40000000a00 */
[----:B0-----:R-:W-:-:S04]  /*28e0*/  IADD3 R6, P0, R0, UR8, RZ ;  /* 0x0000000800067c10 */ /* 0x001fc8000ff1e0ff */
[----:B------:R-:W-:Y:S01]  /*28f0*/  IADD3.X R7, RZ, UR9, RZ, P0, !PT ;  /* 0x00000009ff077c10 */ /* 0x000fe200087fe4ff */
[----:B------:R-:W-:-:S04]  /*2900*/  ULDC.64 UR8, c[0x0][0x410] ;  /* 0x0001040000087ab9 */ /* 0x000fc80000000a00 */
[----:B------:R0:W2:Y:S01]  /*2910*/  LDG.E.S8 R6, desc[UR4][R6.64] ;  /* 0x0000000406067981 */ /* 0x0000a2000c1e1300 */
[----:B------:R-:W-:Y:S01]  /*2920*/  PRMT R11, R4, 0x8880, RZ ;  /* 0x00008880040b7816 */ /* 0x000fe200000000ff */
[----:B------:R-:W-:-:S03]  /*2930*/  VIADD R3, R3, 0x80 ;  /* 0x0000008003037836 */ /* 0x000fc60000000000 */
[-C--:B------:R-:W-:Y:S02]  /*2940*/  IABS R13, R11.reuse ;  /* 0x0000000b000d7213 */ /* 0x080fe40000000000 */
[----:B------:R-:W-:Y:S02]  /*2950*/  IABS R12, R11 ;  /* 0x0000000b000c7213 */ /* 0x000fe40000000000 */
[----:B------:R-:W1:Y:S02]  /*2960*/  I2F.RP R0, R13 ;  /* 0x0000000d00007306 */ /* 0x000e640000209400 */
[----:B------:R-:W-:-:S06]  /*2970*/  IADD3 R12, RZ, -R12, RZ ;  /* 0x8000000cff0c7210 */ /* 0x000fcc0007ffe0ff */
[----:B-1----:R-:W1:Y:S02]  /*2980*/  MUFU.RCP R0, R0 ;  /* 0x0000000000007308 */ /* 0x002e640000001000 */
[----:B-1----:R-:W-:-:S06]  /*2990*/  IADD3 R8, R0, 0xffffffe, RZ ;  /* 0x0ffffffe00087810 */ /* 0x002fcc0007ffe0ff */
[----:B------:R1:W3:Y:S02]  /*29a0*/  F2I.FTZ.U32.TRUNC.NTZ R9, R8 ;  /* 0x0000000800097305 */ /* 0x0002e4000021f000 */
[----:B-1----:R-:W-:Y:S01]  /*29b0*/  MOV R8, RZ ;  /* 0x000000ff00087202 */ /* 0x002fe20000000f00 */
[----:B---3--:R-:W-:-:S04]  /*29c0*/  IMAD.MOV R2, RZ, RZ, -R9 ;  /* 0x000000ffff027224 */ /* 0x008fc800078e0a09 */
[----:B0-----:R-:W-:-:S04]  /*29d0*/  IMAD R7, R2, R13, RZ ;  /* 0x0000000d02077224 */ /* 0x001fc800078e02ff */
        /* <DEDUP_REMOVED lines=21> */
[----:B------:R-:W0:Y:S01]  /*2b30*/  LDC R10, c[0x0][0x218] ;  /* 0x00008600ff0a7b82 */ /* 0x000e220000000800 */
[----:B------:R-:W-:Y:S01]  /*2b40*/  HFMA2.MMA R5, -RZ, RZ, 0, 0 ;  /* 0x00000000ff057435 */ /* 0x000fe200000001ff */
[----:B-1----:R-:W-:Y:S02]  /*2b50*/  MOV R0, RZ ;  /* 0x000000ff00007202 */ /* 0x002fe40000000f00 */
        /* <DEDUP_REMOVED lines=299> */
.L_x_19702:
[----:B------:R-:W-:Y:S02]  /*3e10*/  ULDC.64 UR8, c[0x0][0x418] ;  /* 0x0001060000087ab9 */ /* 0x000fe40000000a00 */
[----:B------:R-:W-:-:S04]  /*3e20*/  IADD3 R6, P0, R0, UR8, RZ ;  /* 0x0000000800067c10 */ /* 0x000fc8000ff1e0ff */
[----:B------:R-:W-:Y:S01]  /*3e30*/  IADD3.X R7, RZ, UR9, RZ, P0, !PT ;  /* 0x00000009ff077c10 */ /* 0x000fe200087fe4ff */
[----:B------:R-:W-:-:S04]  /*3e40*/  ULDC.64 UR8, c[0x0][0x410] ;  /* 0x0001040000087ab9 */ /* 0x000fc80000000a00 */
[----:B------:R0:W2:Y:S01]  /*3e50*/  LDG.E.S8 R6, desc[UR4][R6.64] ;  /* 0x0000000406067981 */ /* 0x0000a2000c1e1300 */
[----:B------:R-:W-:Y:S02]  /*3e60*/  PRMT R11, R4, 0x8880, RZ ;  /* 0x00008880040b7816 */ /* 0x000fe400000000ff */
[----:B------:R-:W-:Y:S02]  /*3e70*/  IADD3 R3, R3, 0x80, RZ ;  /* 0x0000008003037810 */ /* 0x000fe40007ffe0ff */
[-C--:B------:R-:W-:Y:S02]  /*3e80*/  IABS R13, R11.reuse ;  /* 0x0000000b000d7213 */ /* 0x080fe40000000000 */
[----:B------:R-:W-:Y:S02]  /*3e90*/  IABS R12, R11 ;  /* 0x0000000b000c7213 */ /* 0x000fe40000000000 */
[----:B------:R-:W1:Y:S02]  /*3ea0*/  I2F.RP R0, R13 ;  /* 0x0000000d00007306 */ /* 0x000e640000209400 */
[----:B------:R-:W-:-:S06]  /*3eb0*/  IADD3 R12, RZ, -R12, RZ ;  /* 0x8000000cff0c7210 */ /* 0x000fcc0007ffe0ff */
[----:B-1----:R-:W1:Y:S02]  /*3ec0*/  MUFU.RCP R0, R0 ;  /* 0x0000000000007308 */ /* 0x002e640000001000 */
[----:B-1----:R-:W-:-:S06]  /*3ed0*/  IADD3 R8, R0, 0xffffffe, RZ ;  /* 0x0ffffffe00087810 */ /* 0x002fcc0007ffe0ff */
[----:B------:R1:W3:Y:S02]  /*3ee0*/  F2I.FTZ.U32.TRUNC.NTZ R9, R8 ;  /* 0x0000000800097305 */ /* 0x0002e4000021f000 */
[----:B-1----:R-:W-:Y:S02]  /*3ef0*/  MOV R8, RZ ;  /* 0x000000ff00087202 */ /* 0x002fe40000000f00 */
[----:B---3--:R-:W-:-:S05]  /*3f00*/  IADD3 R2, RZ, -R9, RZ ;  /* 0x80000009ff027210 */ /* 0x008fca0007ffe0ff */
[----:B0-----:R-:W-:-:S04]  /*3f10*/  IMAD R7, R2, R13, RZ ;  /* 0x0000000d02077224 */ /* 0x001fc800078e02ff */
        /* <DEDUP_REMOVED lines=16> */
[----:B------:R-:W-:Y:S01]  /*4020*/  @!P2 LOP3.LUT R0, RZ, R11, RZ, 0x33, !PT ;  /* 0x0000000bff00a212 */ /* 0x000fe200078e33ff */
[----:B------:R-:W-:-:S05]  /*4030*/  IMAD.X R7, RZ, RZ, UR9, P0 ;  /* 0x00000009ff077e24 */ /* 0x000fca00080e06ff */
[----:B------:R2:W-:Y:S03]  /*4040*/  STG.E.U8 desc[UR4][R6.64], R0 ;  /* 0x0000000006007986 */ /* 0x0005e6000c101104 */
.L_x_19700:
[----:B------:R-:W-:Y:S05]  /*4050*/  BSYNC B0 ;  /* 0x0000000000007941 */ /* 0x000fea0003800000 */
.L_x_19699:
[----:B------:R-:W-:-:S13]  /*4060*/  ISETP.GE.AND P0, PT, R3, UR6, PT ;  /* 0x0000000603007c0c */ /* 0x000fda000bf06270 */
[----:B------:R-:W-:Y:S05]  /*4070*/  @P0 EXIT ;  /* 0x000000000000094d */ /* 0x000fea0003800000 */
[----:B------:R-:W3:Y:S01]  /*4080*/  LDC R8, c[0x0][0x218] ;  /* 0x00008600ff087b82 */ /* 0x000ee20000000800 */
[----:B-12---:R-:W-:Y:S01]  /*4090*/  HFMA2.MMA R0, -RZ, RZ, 0, 0 ;  /* 0x00000000ff007435 */ /* 0x006fe200000001ff */
[----:B------:R-:W-:Y:S02]  /*40a0*/  MOV R5, RZ ;  /* 0x000000ff00057202 */ /* 0x000fe40000000f00 */
[----:B---3--:R-:W-:-:S13]  /*40b0*/  ISETP.NE.AND P0, PT, R8, RZ, PT ;  /* 0x000000ff0800720c */ /* 0x008fda0003f05270 */
[----:B------:R-:W-:Y:S05]  /*40c0*/  @!P0 BRA `(.L_x_19703) ;  /* 0x0000001000a48947 */ /* 0x000fea0003800000 */
[----:B------:R-:W-:Y:S01]  /*40d0*/  MOV R2, RZ ;  /* 0x000000ff00027202 */ /* 0x000fe20000000f00 */
[----:B------:R-:W-:Y:S01]  /*40e0*/  ULDC.64 UR6, c[0x0][0x220] ;  /* 0x0000880000067ab9 */ /* 0x000fe20000000a00 */
[----:B------:R-:W-:-:S03]  /*40f0*/  ISETP.NE.AND P0, PT, R8, 0x1, PT ;  /* 0x000000010800780c */ /* 0x000fc60003f05270 */
        /* <DEDUP_REMOVED lines=294> */
.L_x_19703:
[----:B------:R-:W-:Y:S02]  /*5360*/  ULDC.64 UR6, c[0x0][0x418] ;  /* 0x0001060000067ab9 */ /* 0x000fe40000000a00 */
[----:B------:R-:W-:-:S05]  /*5370*/  IADD3 R2, P0, R0, UR6, RZ ;  /* 0x0000000600027c10 */ /* 0x000fca000ff1e0ff */
[----:B------:R-:W-:Y:S01]  /*5380*/  IMAD.X R3, RZ, RZ, UR7, P0 ;  /* 0x00000007ff037e24 */ /* 0x000fe200080e06ff */
[----:B0-----:R-:W-:Y:S01]  /*5390*/  PRMT R9, R4, 0x8880, RZ ;  /* 0x0000888004097816 */ /* 0x001fe200000000ff */
[----:B------:R-:W-:-:S03]  /*53a0*/  ULDC.64 UR6, c[0x0][0x410] ;  /* 0x0001040000067ab9 */ /* 0x000fc60000000a00 */
[----:B------:R0:W2:Y:S01]  /*53b0*/  LDG.E.S8 R2, desc[UR4][R2.64] ;  /* 0x0000000402027981 */ /* 0x0000a2000c1e1300 */
        /* <DEDUP_REMOVED lines=30> */
.L_x_19704:
        /* <DEDUP_REMOVED lines=14> */
.L_x_22944:


//--------------------- .text._ZN2at6native27unrolled_elementwise_kernelINS0_13BUnaryFunctorIaaaZZZNS0_15binary_internal21div_trunc_kernel_cudaERNS_18TensorIteratorBaseEENKUlvE_clEvENKUlvE0_clEvEUlaaE_EESt5arrayIPcLm2EELi4E23TrivialOffsetCalculatorILi1EjESE_NS0_6memory15LoadWithoutCastENSF_16StoreWithoutCastEEEviT_T0_T2_T3_T4_T5_ --------------------------
	.section	.text._ZN2at6native27unrolled_elementwise_kernelINS0_13BUnaryFunctorIaaaZZZNS0_15binary_internal21div_trunc_kernel_cudaERNS_18TensorIteratorBaseEENKUlvE_clEvENKUlvE0_clEvEUlaaE_EESt5arrayIPcLm2EELi4E23TrivialOffsetCalculatorILi1EjESE_NS0_6memory15LoadWithoutCastENSF_16StoreWithoutCastEEEviT_T0_T2_T3_T4_T5_,"ax",@progbits
	.align	128
        .global         _ZN2at6native27unrolled_elementwise_kernelINS0_13BUnaryFunctorIaaaZZZNS0_15binary_internal21div_trunc_kernel_cudaERNS_18TensorIteratorBaseEENKUlvE_clEvENKUlvE0_clEvEUlaaE_EESt5arrayIPcLm2EELi4E23TrivialOffsetCalculatorILi1EjESE_NS0_6memory15LoadWithoutCastENSF_16StoreWithoutCastEEEviT_T0_T2_T3_T4_T5_
        .type           _ZN2at6native27unrolled_elementwise_kernelINS0_13BUnaryFunctorIaaaZZZNS0_15binary_internal21div_trunc_kernel_cudaERNS_18TensorIteratorBaseEENKUlvE_clEvENKUlvE0_clEvEUlaaE_EESt5arrayIPcLm2EELi4E23TrivialOffsetCalculatorILi1EjESE_NS0_6memory15LoadWithoutCastENSF_16StoreWithoutCastEEEviT_T0_T2_T3_T4_T5_,@function
        .size           _ZN2at6native27unrolled_elementwise_kernelINS0_13BUnaryFunctorIaaaZZZNS0_15binary_internal21div_trunc_kernel_cudaERNS_18TensorIteratorBaseEENKUlvE_clEvENKUlvE0_clEvEUlaaE_EESt5arrayIPcLm2EELi4E23TrivialOffsetCalculatorILi1EjESE_NS0_6memory15LoadWithoutCastENSF_16StoreWithoutCastEEEviT_T0_T2_T3_T4_T5_,(.L_x_22945 - _ZN2at6native27unrolled_elementwise_kernelINS0_13BUnaryFunctorIaaaZZZNS0_15binary_internal21div_trunc_kernel_cudaERNS_18TensorIteratorBaseEENKUlvE_clEvENKUlvE0_clEvEUlaaE_EESt5arrayIPcLm2EELi4E23TrivialOffsetCalculatorILi1EjESE_NS0_6memory15LoadWithoutCastENSF_16StoreWithoutCastEEEviT_T0_T2_T3_T4_T5_)
        .other          _ZN2at6native27unrolled_elementwise_kernelINS0_13BUnaryFunctorIaaaZZZNS0_15binary_internal21div_trunc_kernel_cudaERNS_18TensorIteratorBaseEENKUlvE_clEvENKUlvE0_clEvEUlaaE_EESt5arrayIPcLm2EELi4E23TrivialOffsetCalculatorILi1EjESE_NS0_6memory15LoadWithoutCastENSF_16StoreWithoutCastEEEviT_T0_T2_T3_T4_T5_,@"STO_CUDA_ENTRY STV_DEFAULT"
_ZN2at6native27unrolled_elementwise_kernelINS0_13BUnaryFunctorIaaaZZZNS0_15binary_internal21div_trunc_kernel_cudaERNS_18TensorIteratorBaseEENKUlvE_clEvENKUlvE0_clEvEUlaaE_EESt5arrayIPcLm2EELi4E23TrivialOffsetCalculatorILi1EjESE_NS0_6memory15LoadWithoutCastENSF_16StoreWithoutCastEEEviT_T0_T2_T3_T4_T5_:
.text._ZN2at6native27unrolled_elementwise_kernelINS0_13BUnaryFunctorIaaaZZZNS0_15binary_internal21div_trunc_kernel_cudaERNS_18TensorIteratorBaseEENKUlvE_clEvENKUlvE0_clEvEUlaaE_EESt5arrayIPcLm2EELi4E23TrivialOffsetCalculatorILi1EjESE_NS0_6memory15LoadWithoutCastENSF_16StoreWithoutCastEEEviT_T0_T2_T3_T4_T5_:
        /* <DEDUP_REMOVED lines=19> */
[----:B------:R-:W-:Y:S02]  /*0130*/  ISETP.GE.AND P2, PT, R3, R5, PT ;  /* 0x000000050300720c */ /* 0x000fe40003f46270 */
[----:B0-----:R-:W-:Y:S01]  /*0140*/  @!P1 IADD3 R12, P4, R13, R6, RZ ;  /* 0x000000060d0c9210 */ /* 0x001fe20007f9e0ff */
[----:B------:R-:W-:Y:S01]  /*0150*/  IMAD.MOV.U32 R10, RZ, RZ, RZ ;  /* 0x000000ffff0a7224 */ /* 0x000fe200078e00ff */
[----:B------:R-:W-:Y:S02]  /*0160*/  HFMA2.MMA R6, -RZ, RZ, 0, 0 ;  /* 0x00000000ff067435 */ /* 0x000fe400000001ff */
[----:B------:R-:W-:-:S07]  /*0170*/  @!P1 IADD3.X R13, RZ, R7, RZ, P4, !PT ;  /* 0x00000007ff0d9210 */ /* 0x000fce00027fe4ff */
[----:B------:R-:W-:Y:S01]  /*0180*/  @!P2 IMAD R17, R4, 0x200, R3 ;  /* 0x000002000411a824 */ /* 0x000fe200078e0203 */
[----:B------:R-:W0:Y:S01]  /*0190*/  @!P2 LDC.64 R20, c[0x0][0x220] ;  /* 0x00008800ff14ab82 */ /* 0x000e220000000a00 */
[----:B-1----:R-:W-:Y:S01]  /*01a0*/  @!P5 IADD3 R18, P6, R19, R8, RZ ;  /* 0x000000081312d210 */ /* 0x002fe20007fde0ff */
[----:B------:R-:W-:-:S06]  /*01b0*/  IMAD.MOV.U32 R8, RZ, RZ, RZ ;  /* 0x000000ffff087224 */ /* 0x000fcc00078e00ff */
[----:B------:R-:W1:Y:S01]  /*01c0*/  @!P0 LDC.64 R2, c[0x0][0x220] ;  /* 0x00008800ff028b82 */ /* 0x000e620000000a00 */
[----:B------:R-:W-:Y:S01]  /*01d0*/  @!P5 IMAD.X R19, RZ, RZ, R9, P6 ;  /* 0x000000ffff13d224 */ /* 0x000fe200030e0609 */
[----:B------:R2:W5:Y:S01]  /*01e0*/  @!P1 LDG.E.S8 R8, desc[UR4][R12.64] ;  /* 0x000000040c089981 */ /* 0x000562000c1e1300 */
[----:B------:R-:W-:-:S03]  /*01f0*/  MOV R7, R11 ;  /* 0x0000000b00077202 */ /* 0x000fc60000000f00 */
[----:B------:R3:W5:Y:S01]  /*0200*/  @!P5 LDG.E.S8 R6, desc[UR4][R18.64] ;  /* 0x000000041206d981 */ /* 0x000762000c1e1300 */
[----:B------:R-:W-:Y:S01]  /*0210*/  BSSY B0, `(.L_x_19705) ;  /* 0x000002f000007945 */ /* 0x000fe20003800000 */
[----:B0-----:R-:W-:Y:S02]  /*0220*/  @!P2 IADD3 R16, P3, R17, R20, RZ ;  /* 0x000000141110a210 */ /* 0x001fe40007f7e0ff */
[----:B-1----:R-:W-:Y:S01]  /*0230*/  @!P0 IADD3 R14, P1, R15, R2, RZ ;  /* 0x000000020f0e8210 */ /* 0x002fe20007f3e0ff */
[----:B------:R-:W0:Y:S01]  /*0240*/  LDC.U8 R9, c[0x0][0x215] ;  /* 0x00008540ff097b82 */ /* 0x000e220000000000 */
[C---:B--2---:R-:W-:Y:S02]  /*0250*/  VIADD R12, R7.reuse, 0x80 ;  /* 0x00000080070c7836 */ /* 0x044fe40000000000 */
[----:B---3--:R-:W-:Y:S02]  /*0260*/  VIADD R18, R7, 0x100 ;  /* 0x0000010007127836 */ /* 0x008fe40000000000 */
[----:B------:R-:W-:-:S02]  /*0270*/  @!P0 IMAD.X R15, RZ, RZ, R3, P1 ;  /* 0x000000ffff0f8224 */ /* 0x000fc400008e0603 */
[----:B------:R-:W-:Y:S01]  /*0280*/  @!P2 IMAD.X R17, RZ, RZ, R21, P3 ;  /* 0x000000ffff11a224 */ /* 0x000fe200018e0615 */
[----:B------:R-:W1:Y:S02]  /*0290*/  @!P0 LDC.64 R2, c[0x0][0x218] ;  /* 0x00008600ff028b82 */ /* 0x000e640000000a00 */
[----:B------:R2:W5:Y:S01]  /*02a0*/  @!P0 LDG.E.S8 R10, desc[UR4][R14.64] ;  /* 0x000000040e0a8981 */ /* 0x000562000c1e1300 */
[-C--:B------:R-:W-:Y:S01]  /*02b0*/  ISETP.GE.AND P4, PT, R12, R5.reuse, PT ;  /* 0x000000050c00720c */ /* 0x080fe20003f86270 */
[----:B------:R-:W-:Y:S01]  /*02c0*/  VIADD R12, R7, 0x180 ;  /* 0x00000180070c7836 */ /* 0x000fe20000000000 */
[----:B------:R-:W-:Y:S01]  /*02d0*/  @!P0 IADD3 R7, R11, 0x80, RZ ;  /* 0x000000800b078810 */ /* 0x000fe20007ffe0ff */
[----:B------:R-:W-:Y:S01]  /*02e0*/  @!P0 IMAD R11, R4, 0x200, R11 ;  /* 0x00000200040b8824 */ /* 0x000fe200078e020b */
[----:B------:R2:W5:Y:S01]  /*02f0*/  @!P2 LDG.E.S8 R0, desc[UR4][R16.64] ;  /* 0x000000041000a981 */ /* 0x000562000c1e1300 */
[-C--:B------:R-:W-:Y:S02]  /*0300*/  ISETP.GE.AND P1, PT, R18, R5.reuse, PT ;  /* 0x000000051200720c */ /* 0x080fe40003f26270 */
[----:B------:R-:W-:-:S02]  /*0310*/  ISETP.GE.AND P2, PT, R12, R5, PT ;  /* 0x000000050c00720c */ /* 0x000fc40003f46270 */
[----:B------:R-:W-:Y:S02]  /*0320*/  ISETP.GE.AND P3, PT, R7, R5, PT ;  /* 0x000000050700720c */ /* 0x000fe40003f66270 */
[----:B-1----:R-:W-:Y:S02]  /*0330*/  @!P0 IADD3 R2, P5, R11, R2, RZ ;  /* 0x000000020b028210 */ /* 0x002fe40007fbe0ff */
[----:B0-----:R-:W-:-:S03]  /*0340*/  PRMT R11, R9, 0x8880, RZ ;  /* 0x00008880090b7816 */ /* 0x001fc600000000ff */
[----:B------:R-:W-:Y:S01]  /*0350*/  @!P0 IMAD.X R3, RZ, RZ, R3, P5 ;  /* 0x000000ffff038224 */ /* 0x000fe200028e0603 */
[----:B--2---:R-:W-:Y:S07]  /*0360*/  @P0 BRA `(.L_x_19706) ;  /* 0x0000000000640947 */ /* 0x004fee0003800000 */
[-C--:B------:R-:W-:Y:S02]  /*0370*/  IABS R15, R11.reuse ;  /* 0x0000000b000f7213 */ /* 0x080fe40000000000 */
[----:B-----5:R-:W-:Y:S02]  /*0380*/  IABS R18, R10 ;  /* 0x0000000a00127213 */ /* 0x020fe40000000000 */
        /* <DEDUP_REMOVED lines=21> */
[----:B------:R-:W-:-:S10]  /*04e0*/  @!P5 IMAD.MOV R13, RZ, RZ, -R13 ;  /* 0x000000ffff0dd224 */ /* 0x000fd400078e0a0d */
[----:B------:R-:W-:-:S07]  /*04f0*/  @!P6 LOP3.LUT R13, RZ, R11, RZ, 0x33, !PT ;  /* 0x0000000bff0de212 */ /* 0x000fce00078e33ff */
.L_x_19706:
[----:B------:R-:W-:Y:S05]  /*0500*/  BSYNC B0 ;  /* 0x0000000000007941 */ /* 0x000fea0003800000 */
.L_x_19705:
        /* <DEDUP_REMOVED lines=27> */
.L_x_19708:
[----:B------:R-:W-:Y:S05]  /*06c0*/  BSYNC B0 ;  /* 0x0000000000007941 */ /* 0x000fea0003800000 */
.L_x_19707:
        /* <DEDUP_REMOVED lines=27> */
.L_x_19710:
[----:B------:R-:W-:Y:S05]  /*0880*/  BSYNC B0 ;  /* 0x0000000000007941 */ /* 0x000fea0003800000 */
.L_x_19709:
        /* <DEDUP_REMOVED lines=27> */
.L_x_19712:
[----:B------:R-:W-:Y:S05]  /*0a40*/  BSYNC B0 ;  /* 0x0000000000007941 */ /* 0x000fea0003800000 */
.L_x_19711:
        /* <DEDUP_REMOVED lines=9> */
[----:B-----5:R1:W-:Y:S01]  /*0ae0*/  STG.E.U8 desc[UR4][R2.64], R8 ;  /* 0x0000000802007986 */ /* 0x0203e2000c101104 */
[----:B------:R-:W-:Y:S01]  /*0af0*/  @!P1 IMAD R10, R4, 0x200, R7 ;  /* 0x00000200040a9824 */ /* 0x000fe200078e0207 */
[----:B------:R-:W-:-:S04]  /*0b00*/  @!P1 IADD3 R7, R7, 0x80, RZ ;  /* 0x0000008007079810 */ /* 0x000fc80007ffe0ff */
[----:B------:R-:W-:-:S05]  /*0b10*/  @!P1 IADD3 R10, P2, R10, UR6, RZ ;  /* 0x000000060a0a9c10 */ /* 0x000fca000ff5e0ff */
[----:B------:R-:W-:-:S05]  /*0b20*/  @!P1 IMAD.X R11, RZ, RZ, UR7, P2 ;  /* 0x00000007ff0b9e24 */ /* 0x000fca00090e06ff */
[----:B------:R1:W-:Y:S03]  /*0b30*/  @!P1 STG.E.U8 desc[UR4][R10.64], R6 ;  /* 0x000000060a009986 */ /* 0x0003e6000c101104 */
.L_x_19714:
[----:B------:R-:W-:Y:S05]  /*0b40*/  BSYNC B0 ;  /* 0x0000000000007941 */ /* 0x000fea0003800000 */
.L_x_19713:
        /* <DEDUP_REMOVED lines=8> */
.L_x_19715:
        /* <DEDUP_REMOVED lines=11> */
.L_x_22945:


//--------------------- .text._ZN2at6native29vectorized_elementwise_kernelILi2ENS0_13BUnaryFunctorIaaaZZZNS0_15binary_internal21div_trunc_kernel_cudaERNS_18TensorIteratorBaseEENKUlvE_clEvENKUlvE0_clEvEUlaaE_EESt5arrayIPcLm2EEEEviT0_T1_ --------------------------
	.section	.text._ZN2at6native29vectorized_elementwise_kernelILi2ENS0_13BUnaryFunctorIaaaZZZNS0_15binary_internal21div_trunc_kernel_cudaERNS_18TensorIteratorBaseEENKUlvE_clEvENKUlvE0_clEvEUlaaE_EESt5arrayIPcLm2EEEEviT0_T1_,"ax",@progbits
	.align	128
        .global         _ZN2at6native29vectorized_elementwise_kernelILi2ENS0_13BUnaryFunctorIaaaZZZNS0_15binary_internal21div_trunc_kernel_cudaERNS_18TensorIteratorBaseEENKUlvE_clEvENKUlvE0_clEvEUlaaE_EESt5arrayIPcLm2EEEEviT0_T1_
        .type           _ZN2at6native29vectorized_elementwise_kernelILi2ENS0_13BUnaryFunctorIaaaZZZNS0_15binary_internal21div_trunc_kernel_cudaERNS_18TensorIteratorBaseEENKUlvE_clEvENKUlvE0_clEvEUlaaE_EESt5arrayIPcLm2EEEEviT0_T1_,@function
        .size           _ZN2at6native29vectorized_elementwise_kernelILi2ENS0_13BUnaryFunctorIaaaZZZNS0_15binary_internal21div_trunc_kernel_cudaERNS_18TensorIteratorBaseEENKUlvE_clEvENKUlvE0_clEvEUlaaE_EESt5arrayIPcLm2EEEEviT0_T1_,(.L_x_22946 - _ZN2at6native29vectorized_elementwise_kernelILi2ENS0_13BUnaryFunctorIaaaZZZNS0_15binary_internal21div_trunc_kernel_cudaERNS_18TensorIteratorBaseEENKUlvE_clEvENKUlvE0_clEvEUlaaE_EESt5arrayIPcLm2EEEEviT0_T1_)
        .other          _ZN2at6native29vectorized_elementwise_kernelILi2ENS0_13BUnaryFunctorIaaaZZZNS0_15binary_internal21div_trunc_kernel_cudaERNS_18TensorIteratorBaseEENKUlvE_clEvENKUlvE0_clEvEUlaaE_EESt5arrayIPcLm2EEEEviT0_T1_,@"STO_CUDA_ENTRY STV_DEFAULT"
_ZN2at6native29vectorized_elementwise_kernelILi2ENS0_13BUnaryFunctorIaaaZZZNS0_15binary_internal21div_trunc_kernel_cudaERNS_18TensorIteratorBaseEENKUlvE_clEvENKUlvE0_clEvEUlaaE_EESt5arrayIPcLm2EEEEviT0_T1_:
.text._ZN2at6native29vectorized_elementwise_kernelILi2ENS0_13BUnaryFunctorIaaaZZZNS0_15binary_internal21div_trunc_kernel_cudaERNS_18TensorIteratorBaseEENKUlvE_clEvENKUlvE0_clEvEUlaaE_EESt5arrayIPcLm2EEEEviT0_T1_:
[----:B------:R-:W-:Y:S08]  /*0000*/  LDC R1, c[0x0][0x28] ;  /* 0x00000a00ff017b82 */ /* 0x000ff00000000800 */
[----:B------:R-:W0:Y:S01]  /*0010*/  S2UR UR4, SR_CTAID.X ;  /* 0x00000000000479c3 */ /* 0x000e220000002500 */
[----:B------:R-:W-:-:S07]  /*0020*/  ULDC.64 UR8, c[0x0][0x208] ;  /* 0x0000820000087ab9 */ /* 0x000fce0000000a00 */
[----:B------:R-:W1:Y:S08]  /*0030*/  LDC R12, c[0x0][0x210] ;  /* 0x00008400ff0c7b82 */ /* 0x000e700000000800 */
[----:B------:R-:W2:Y:S01]  /*0040*/  LDC.U8 R16, c[0x0][0x215] ;  /* 0x00008540ff107b82 */ /* 0x000ea20000000000 */
[----:B0-----:R-:W-:-:S06]  /*0050*/  USHF.L.U32 UR4, UR4, 0xa, URZ ;  /* 0x0000000a04047899 */ /* 0x001fcc000800063f */
[----:B-1----:R-:W-:-:S05]  /*0060*/  VIADD R12, R12, -UR4 ;  /* 0x800000040c0c7c36 */ /* 0x002fca0008000000 */
[----:B------:R-:W-:-:S13]  /*0070*/  ISETP.GE.U32.AND P0, PT, R12, 0x400, PT ;  /* 0x000004000c00780c */ /* 0x000fda0003f06070 */
[----:B--2---:R-:W-:Y:S05]  /*0080*/  @!P0 BRA `(.L_x_19716) ;  /* 0x0000000800508947 */ /* 0x004fea0003800000 */
[----:B------:R-:W0:Y:S01]  /*0090*/  S2R R11, SR_TID.X ;  /* 0x00000000000b7919 */ /* 0x000e220000002100 */
[----:B------:R-:W-:Y:S02]  /*00a0*/  ULDC.64 UR6, c[0x0][0x220] ;  /* 0x0000880000067ab9 */ /* 0x000fe40000000a00 */
[----:B------:R-:W-:-:S04]  /*00b0*/  UIADD3 UR5, UP0, UR4, UR6, URZ ;  /* 0x0000000604057290 */ /* 0x000fc8000ff1e03f */
[----:B------:R-:W-:Y:S02]  /*00c0*/  ULEA.HI.X.SX32 UR6, UR4, UR7, 0x1, UP0 ;  /* 0x0000000704067291 */ /* 0x000fe400080f0e3f */
[----:B------:R-:W-:-:S04]  /*00d0*/  IMAD.U32 R8, RZ, RZ, UR5 ;  /* 0x00000005ff087e24 */ /* 0x000fc8000f8e00ff */
[----:B------:R-:W-:Y:S01]  /*00e0*/  IMAD.U32 R9, RZ, RZ, UR6 ;  /* 0x00000006ff097e24 */ /* 0x000fe2000f8e00ff */
[----:B------:R-:W-:Y:S01]  /*00f0*/  PRMT R4, R16, 0x8880, RZ ;  /* 0x0000888010047816 */ /* 0x000fe200000000ff */
[----:B------:R-:W-:Y:S01]  /*0100*/  IMAD.MOV.U32 R2, RZ, RZ, RZ ;  /* 0x000000ffff027224 */ /* 0x000fe200078e00ff */
[----:B------:R-:W-:Y:S01]  /*0110*/  ULDC.64 UR6, c[0x0][0x218] ;  /* 0x0000860000067ab9 */ /* 0x000fe20000000a00 */
[----:B0-----:R-:W-:-:S05]  /*0120*/  IMAD.WIDE.U32 R8, R11, 0x2, R8 ;  /* 0x000000020b087825 */ /* 0x001fca00078e0008 */
[----:B------:R-:W2:Y:S04]  /*0130*/  LDG.E.U16 R12, desc[UR8][R8.64] ;  /* 0x00000008080c7981 */ /* 0x000ea8000c1e1500 */
[----:B------:R-:W3:Y:S04]  /*0140*/  LDG.E.U16 R6, desc[UR8][R8.64+0x100] ;  /* 0x0001000808067981 */ /* 0x000ee8000c1e1500 */
[----:B------:R-:W4:Y:S04]  /*0150*/  LDG.E.U16 R10, desc[UR8][R8.64+0x200] ;  /* 0x00020008080a7981 */ /* 0x000f28000c1e1500 */
[----:B------:R0:W5:Y:S01]  /*0160*/  LDG.E.U16 R14, desc[UR8][R8.64+0x300] ;  /* 0x00030008080e7981 */ /* 0x000162000c1e1500 */
[----:B------:R-:W-:Y:S01]  /*0170*/  IABS R0, R4 ;  /* 0x0000000400007213 */ /* 0x000fe20000000000 */
[----:B------:R-:W-:-:S03]  /*0180*/  UIADD3 UR5, UP0, UR4, UR6, URZ ;  /* 0x0000000604057290 */ /* 0x000fc6000ff1e03f */
[----:B------:R-:W1:Y:S01]  /*0190*/  I2F.RP R7, R0 ;  /* 0x0000000000077306 */ /* 0x000e620000209400 */
[----:B------:R-:W-:Y:S01]  /*01a0*/  UIADD3.X UR6, URZ, UR7, URZ, UP0, !UPT ;  /* 0x000000073f067290 */ /* 0x000fe200087fe43f */
[----:B0-----:R-:W-:-:S06]  /*01b0*/  IABS R8, R4 ;  /* 0x0000000400087213 */ /* 0x001fcc0000000000 */
[----:B-1----:R-:W0:Y:S02]  /*01c0*/  MUFU.RCP R7, R7 ;  /* 0x0000000700077308 */ /* 0x002e240000001000 */
[----:B0-----:R-:W-:-:S06]  /*01d0*/  VIADD R3, R7, 0xffffffe ;  /* 0x0ffffffe07037836 */ /* 0x001fcc0000000000 */
[----:B------:R-:W0:Y:S02]  /*01e0*/  F2I.FTZ.U32.TRUNC.NTZ R3, R3 ;  /* 0x0000000300037305 */ /* 0x000e24000021f000 */
[----:B0-----:R-:W-:-:S04]  /*01f0*/  IMAD.MOV R13, RZ, RZ, -R3 ;  /* 0x000000ffff0d7224 */ /* 0x001fc800078e0a03 */
        /* <DEDUP_REMOVED lines=10> */
[----:B------:R-:W-:Y:S01]  /*02a0*/  MOV R6, R7 ;  /* 0x0000000700067202 */ /* 0x000fe20000000f00 */
[----:B------:R-:W-:Y:S01]  /*02b0*/  IMAD R19, R8, R3, R19 ;  /* 0x0000000308137224 */ /* 0x000fe200078e0213 */
[----:B------:R-:W-:Y:S02]  /*02c0*/  IABS R23, R9 ;  /* 0x0000000900177213 */ /* 0x000fe40000000000 */
[----:B------:R-:W-:Y:S01]  /*02d0*/  IABS R25, R13 ;  /* 0x0000000d00197213 */ /* 0x000fe20000000000 */
[----:B------:R-:W-:Y:S01]  /*02e0*/  IMAD.HI.U32 R7, R2, R6, RZ ;  /* 0x0000000602077227 */ /* 0x000fe200078e00ff */
[----:B------:R-:W-:Y:S02]  /*02f0*/  ISETP.GT.U32.AND P0, PT, R0, R19, PT ;  /* 0x000000130000720c */ /* 0x000fe40003f04070 */
[C---:B----4-:R-:W-:Y:S01]  /*0300*/  PRMT R15, R10.reuse, 0x8880, RZ ;  /* 0x000088800a0f7816 */ /* 0x050fe200000000ff */
[----:B------:R-:W-:Y:S01]  /*0310*/  IMAD R21, R7, R3, R6 ;  /* 0x0000000307157224 */ /* 0x000fe200078e0206 */
[----:B------:R-:W-:Y:S01]  /*0320*/  PRMT R12, R10, 0x9991, RZ ;  /* 0x000099910a0c7816 */ /* 0x000fe200000000ff */
[----:B------:R-:W-:Y:S01]  /*0330*/  IMAD.HI.U32 R6, R2, R23, RZ ;  /* 0x0000001702067227 */ /* 0x000fe200078e00ff */
[----:B------:R-:W-:-:S02]  /*0340*/  IABS R27, R15 ;  /* 0x0000000f001b7213 */ /* 0x000fc40000000000 */
[----:B------:R-:W-:Y:S01]  /*0350*/  ISETP.GT.U32.AND P2, PT, R0, R21, PT ;  /* 0x000000150000720c */ /* 0x000fe20003f44070 */
[----:B------:R-:W-:Y:S01]  /*0360*/  IMAD R23, R6, R3, R23 ;  /* 0x0000000306177224 */ /* 0x000fe200078e0217 */
[----:B-----5:R-:W-:Y:S01]  /*0370*/  PRMT R18, R14, 0x8880, RZ ;  /* 0x000088800e127816 */ /* 0x020fe200000000ff */
[----:B------:R-:W-:Y:S01]  /*0380*/  IMAD.HI.U32 R10, R2, R25, RZ ;  /* 0x00000019020a7227 */ /* 0x000fe200078e00ff */
[-C--:B------:R-:W-:Y:S02]  /*0390*/  LOP3.LUT R5, R5, R4.reuse, RZ, 0x3c, !PT ;  /* 0x0000000405057212 */ /* 0x080fe400078e3cff */
[----:B------:R-:W-:Y:S01]  /*03a0*/  ISETP.GT.U32.AND P1, PT, R0, R23, PT ;  /* 0x000000170000720c */ /* 0x000fe20003f24070 */
[----:B------:R-:W-:Y:S01]  /*03b0*/  IMAD R25, R10, R3, R25 ;  /* 0x000000030a197224 */ /* 0x000fe200078e0219 */
[-C--:B------:R-:W-:Y:S01]  /*03c0*/  LOP3.LUT R17, R17, R4.reuse, RZ, 0x3c, !PT ;  /* 0x0000000411117212 */ /* 0x080fe200078e3cff */
[--C-:B------:R-:W-:Y:S01]  /*03d0*/  @!P0 IMAD.IADD R19, R19, 0x1, -R0.reuse ;  /* 0x0000000113138824 */ /* 0x100fe200078e0a00 */
[----:B------:R-:W-:Y:S01]  /*03e0*/  LOP3.LUT R13, R13, R4, RZ, 0x3c, !PT ;  /* 0x000000040d0d7212 */ /* 0x000fe200078e3cff */
[----:B------:R-:W-:Y:S01]  /*03f0*/  @!P0 VIADD R8, R8, 0x1 ;  /* 0x0000000108088836 */ /* 0x000fe20000000000 */
[----:B------:R-:W-:Y:S01]  /*0400*/  ISETP.GT.U32.AND P3, PT, R0, R25, PT ;  /* 0x000000190000720c */ /* 0x000fe20003f64070 */
[----:B------:R-:W-:Y:S01]  /*0410*/  @!P2 IMAD.IADD R21, R21, 0x1, -R0 ;  /* 0x000000011515a824 */ /* 0x000fe200078e0a00 */
[----:B------:R-:W-:Y:S01]  /*0420*/  ISETP.GE.U32.AND P6, PT, R19, R0, PT ;  /* 0x000000001300720c */ /* 0x000fe20003fc6070 */
[----:B------:R-:W-:Y:S01]  /*0430*/  IMAD.MOV.U32 R19, RZ, RZ, R12 ;  /* 0x000000ffff137224 */ /* 0x000fe200078e000c */
[----:B------:R-:W-:Y:S01]  /*0440*/  LOP3.LUT R15, R15, R4, RZ, 0x3c, !PT ;  /* 0x000000040f0f7212 */ /* 0x000fe200078e3cff */
[----:B------:R-:W-:Y:S01]  /*0450*/  IMAD.HI.U32 R12, R2, R27, RZ ;  /* 0x0000001b020c7227 */ /* 0x000fe200078e00ff */
[----:B------:R-:W-:-:S02]  /*0460*/  ISETP.GE.U32.AND P4, PT, R21, R0, PT ;  /* 0x000000001500720c */ /* 0x000fc40003f86070 */
[----:B------:R-:W-:Y:S01]  /*0470*/  IABS R29, R19 ;  /* 0x00000013001d7213 */ /* 0x000fe20000000000 */
[----:B------:R-:W-:Y:S01]  /*0480*/  IMAD R27, R12, R3, R27 ;  /* 0x000000030c1b7224 */ /* 0x000fe200078e021b */
[-C--:B------:R-:W-:Y:S01]  /*0490*/  LOP3.LUT R19, R19, R4.reuse, RZ, 0x3c, !PT ;  /* 0x0000000413137212 */ /* 0x080fe200078e3cff */
[--C-:B------:R-:W-:Y:S01]  /*04a0*/  @!P1 IMAD.IADD R23, R23, 0x1, -R0.reuse ;  /* 0x0000000117179824 */ /* 0x100fe200078e0a00 */
[----:B------:R-:W-:Y:S01]  /*04b0*/  LOP3.LUT R9, R9, R4, RZ, 0x3c, !PT ;  /* 0x0000000409097212 */ /* 0x000fe200078e3cff */
[----:B------:R-:W-:Y:S01]  /*04c0*/  @!P3 IMAD.IADD R25, R25, 0x1, -R0 ;  /* 0x000000011919b824 */ /* 0x000fe200078e0a00 */
[----:B------:R-:W-:Y:S01]  /*04d0*/  ISETP.GT.U32.AND P5, PT, R0, R27, PT ;  /* 0x0000001b0000720c */ /* 0x000fe20003fa4070 */
[----:B------:R-:W-:Y:S01]  /*04e0*/  IMAD.MOV.U32 R21, RZ, RZ, R18 ;  /* 0x000000ffff157224 */ /* 0x000fe200078e0012 */
[----:B------:R-:W-:Y:S01]  /*04f0*/  ISETP.GE.U32.AND P0, PT, R23, R0, PT ;  /* 0x000000001700720c */ /* 0x000fe20003f06070 */
[----:B------:R-:W-:Y:S01]  /*0500*/  @!P2 VIADD R7, R7, 0x1 ;  /* 0x000000010707a836 */ /* 0x000fe20000000000 */
[----:B------:R-:W-:Y:S01]  /*0510*/  PRMT R23, R14, 0x9991, RZ ;  /* 0x000099910e177816 */ /* 0x000fe200000000ff */
[----:B------:R-:W-:Y:S01]  /*0520*/  IMAD.HI.U32 R14, R2, R29, RZ ;  /* 0x0000001d020e7227 */ /* 0x000fe200078e00ff */
[----:B------:R-:W-:-:S02]  /*0530*/  @P6 IADD3 R8, R8, 0x1, RZ ;  /* 0x0000000108086810 */ /* 0x000fc40007ffe0ff */
[----:B------:R-:W-:Y:S01]  /*0540*/  ISETP.GE.U32.AND P6, PT, R25, R0, PT ;  /* 0x000000001900720c */ /* 0x000fe20003fc6070 */
[----:B------:R-:W-:Y:S01]  /*0550*/  IMAD R25, R14, R3, R29 ;  /* 0x000000030e197224 */ /* 0x000fe200078e021d */
[----:B------:R-:W-:Y:S01]  /*0560*/  IABS R18, R21 ;  /* 0x0000001500127213 */ /* 0x000fe20000000000 */
[----:B------:R-:W-:Y:S01]  /*0570*/  @P4 VIADD R7, R7, 0x1 ;  /* 0x0000000107074836 */ /* 0x000fe20000000000 */
[----:B------:R-:W-:Y:S01]  /*0580*/  IABS R22, R23 ;  /* 0x0000001700167213 */ /* 0x000fe20000000000 */
[----:B------:R-:W-:Y:S01]  /*0590*/  @!P5 IMAD.IADD R27, R27, 0x1, -R0 ;  /* 0x000000011b1bd824 */ /* 0x000fe200078e0a00 */
[----:B------:R-:W-:Y:S01]  /*05a0*/  ISETP.GT.U32.AND P2, PT, R0, R25, PT ;  /* 0x000000190000720c */ /* 0x000fe20003f44070 */
[----:B------:R-:W-:Y:S01]  /*05b0*/  IMAD.MOV.U32 R29, RZ, RZ, R18 ;  /* 0x000000ffff1d7224 */ /* 0x000fe200078e0012 */
[----:B------:R-:W-:Y:S01]  /*05c0*/  LOP3.LUT R21, R21, R4, RZ, 0x3c, !PT ;  /* 0x0000000415157212 */ /* 0x000fe200078e3cff */
[----:B------:R-:W-:Y:S01]  /*05d0*/  IMAD.HI.U32 R20, R2, R22, RZ ;  /* 0x0000001602147227 */ /* 0x000fe200078e00ff */
[----:B------:R-:W-:-:S02]  /*05e0*/  ISETP.GE.U32.AND P4, PT, R27, R0, PT ;  /* 0x000000001b00720c */ /* 0x000fc40003f86070 */
[----:B------:R-:W-:Y:S01]  /*05f0*/  LOP3.LUT R23, R23, R4, RZ, 0x3c, !PT ;  /* 0x0000000417177212 */ /* 0x000fe200078e3cff */
[----:B------:R-:W-:Y:S01]  /*0600*/  IMAD.HI.U32 R18, R2, R29, RZ ;  /* 0x0000001d02127227 */ /* 0x000fe200078e00ff */
[----:B------:R-:W-:-:S03]  /*0610*/  MOV R2, UR5 ;  /* 0x0000000500027c02 */ /* 0x000fc60008000f00 */
[-C--:B------:R-:W-:Y:S02]  /*0620*/  IMAD R27, R18, R3.reuse, R29 ;  /* 0x00000003121b7224 */ /* 0x080fe400078e021d */
[----:B------:R-:W-:Y:S02]  /*0630*/  IMAD R29, R20, R3, R22 ;  /* 0x00000003141d7224 */ /* 0x000fe400078e0216 */
[----:B------:R-:W-:Y:S01]  /*0640*/  @!P1 VIADD R6, R6, 0x1 ;  /* 0x0000000106069836 */ /* 0x000fe20000000000 */
[----:B------:R-:W-:Y:S01]  /*0650*/  ISETP.GT.U32.AND P1, PT, R0, R27, PT ;  /* 0x0000001b0000720c */ /* 0x000fe20003f24070 */
[--C-:B------:R-:W-:Y:S02]  /*0660*/  @!P2 IMAD.IADD R25, R25, 0x1, -R0.reuse ;  /* 0x000000011919a824 */ /* 0x100fe400078e0a00 */
[----:B------:R-:W-:Y:S01]  /*0670*/  @!P3 VIADD R10, R10, 0x1 ;  /* 0x000000010a0ab836 */ /* 0x000fe20000000000 */
[----:B------:R-:W-:Y:S01]  /*0680*/  ISETP.GT.U32.AND P3, PT, R0, R29, PT ;  /* 0x0000001d0000720c */ /* 0x000fe20003f64070 */
[----:B------:R-:W-:Y:S01]  /*0690*/  @P0 VIADD R6, R6, 0x1 ;  /* 0x0000000106060836 */ /* 0x000fe20000000000 */
[----:B------:R-:W-:Y:S01]  /*06a0*/  ISETP.GE.U32.AND P0, PT, R25, R0, PT ;  /* 0x000000001900720c */ /* 0x000fe20003f06070 */
[----:B------:R-:W-:Y:S01]  /*06b0*/  @!P5 VIADD R12, R12, 0x1 ;  /* 0x000000010c0cd836 */ /* 0x000fe20000000000 */
[----:B------:R-:W-:Y:S01]  /*06c0*/  ISETP.NE.AND P5, PT, R16, RZ, PT ;  /* 0x000000ff1000720c */ /* 0x000fe20003fa5270 */
[----:B------:R-:W-:Y:S01]  /*06d0*/  @!P2 VIADD R14, R14, 0x1 ;  /* 0x000000010e0ea836 */ /* 0x000fe20000000000 */
[----:B------:R-:W-:Y:S01]  /*06e0*/  ISETP.GE.AND P2, PT, R17, RZ, PT ;  /* 0x000000ff1100720c */ /* 0x000fe20003f46270 */
[----:B------:R-:W-:Y:S01]  /*06f0*/  @P6 VIADD R10, R10, 0x1 ;  /* 0x000000010a0a6836 */ /* 0x000fe20000000000 */
[----:B------:R-:W-:Y:S01]  /*0700*/  ISETP.GE.AND P6, PT, R5, RZ, PT ;  /* 0x000000ff0500720c */ /* 0x000fe20003fc6270 */
[----:B------:R-:W-:Y:S01]  /*0710*/  @!P1 IMAD.IADD R27, R27, 0x1, -R0 ;  /* 0x000000011b1b9824 */ /* 0x000fe200078e0a00 */
[----:B------:R-:W-:Y:S01]  /*0720*/  LOP3.LUT R5, RZ, R4, RZ, 0x33, !PT ;  /* 0x00000004ff057212 */ /* 0x000fe200078e33ff */
[----:B------:R-:W-:-:S02]  /*0730*/  @P4 VIADD R12, R12, 0x1 ;  /* 0x000000010c0c4836 */ /* 0x000fc40000000000 */
[-C--:B------:R-:W-:Y:S01]  /*0740*/  @!P3 IADD3 R29, R29, -R0.reuse, RZ ;  /* 0x800000001d1db210 */ /* 0x080fe20007ffe0ff */
[----:B------:R-:W-:Y:S01]  /*0750*/  @!P1 VIADD R18, R18, 0x1 ;  /* 0x0000000112129836 */ /* 0x000fe20000000000 */
[-C--:B------:R-:W-:Y:S01]  /*0760*/  ISETP.GE.U32.AND P4, PT, R27, R0.reuse, PT ;  /* 0x000000001b00720c */ /* 0x080fe20003f86070 */
[----:B------:R-:W-:Y:S01]  /*0770*/  @P0 VIADD R14, R14, 0x1 ;  /* 0x000000010e0e0836 */ /* 0x000fe20000000000 */
[----:B------:R-:W-:Y:S01]  /*0780*/  ISETP.GE.U32.AND P0, PT, R29, R0, PT ;  /* 0x000000001d00720c */ /* 0x000fe20003f06070 */
[----:B------:R-:W-:Y:S01]  /*0790*/  @!P3 VIADD R20, R20, 0x1 ;  /* 0x000000011414b836 */ /* 0x000fe20000000000 */
[----:B------:R-:W-:Y:S01]  /*07a0*/  ISETP.GE.AND P3, PT, R19, RZ, PT ;  /* 0x000000ff1300720c */ /* 0x000fe20003f66270 */
[----:B------:R-:W-:Y:S01]  /*07b0*/  @!P2 IMAD.MOV R7, RZ, RZ, -R7 ;  /* 0x000000ffff07a224 */ /* 0x000fe200078e0a07 */
[----:B------:R-:W-:Y:S01]  /*07c0*/  ISETP.GE.AND P2, PT, R21, RZ, PT ;  /* 0x000000ff1500720c */ /* 0x000fe20003f46270 */
[----:B------:R-:W-:Y:S01]  /*07d0*/  @!P6 IMAD.MOV R8, RZ, RZ, -R8 ;  /* 0x000000ffff08e224 */ /* 0x000fe200078e0a08 */
[----:B------:R-:W-:Y:S01]  /*07e0*/  ISETP.GE.AND P6, PT, R13, RZ, PT ;  /* 0x000000ff0d00720c */ /* 0x000fe20003fc6270 */
[----:B------:R-:W-:Y:S01]  /*07f0*/  IMAD.U32 R3, RZ, RZ, UR6 ;  /* 0x00000006ff037e24 */ /* 0x000fe2000f8e00ff */
[----:B------:R-:W-:-:S02]  /*0800*/  ISETP.GE.AND P1, PT, R9, RZ, PT ;  /* 0x000000ff0900720c */ /* 0x000fc40003f26270 */
[----:B------:R-:W-:Y:S01]  /*0810*/  SEL R8, R5, R8, !P5 ;  /* 0x0000000805087207 */ /* 0x000fe20006800000 */
[----:B------:R-:W-:Y:S01]  /*0820*/  @P4 VIADD R18, R18, 0x1 ;  /* 0x0000000112124836 */ /* 0x000fe20000000000 */
[----:B------:R-:W-:Y:S01]  /*0830*/  ISETP.GE.AND P4, PT, R15, RZ, PT ;  /* 0x000000ff0f00720c */ /* 0x000fe20003f86270 */
[----:B------:R-:W-:Y:S01]  /*0840*/  @P0 VIADD R20, R20, 0x1 ;  /* 0x0000000114140836 */ /* 0x000fe20000000000 */
[----:B------:R-:W-:Y:S01]  /*0850*/  ISETP.GE.AND P0, PT, R23, RZ, PT ;  /* 0x000000ff1700720c */ /* 0x000fe20003f06270 */
[----:B------:R-:W-:Y:S01]  /*0860*/  @!P3 IMAD.MOV R14, RZ, RZ, -R14 ;  /* 0x000000ffff0eb224 */ /* 0x000fe200078e0a0e */
[C---:B------:R-:W-:Y:S01]  /*0870*/  SEL R7, R5.reuse, R7, !P5 ;  /* 0x0000000705077207 */ /* 0x040fe20006800000 */
[----:B------:R-:W-:Y:S02]  /*0880*/  @!P2 IMAD.MOV R18, RZ, RZ, -R18 ;  /* 0x000000ffff12a224 */ /* 0x000fe400078e0a12 */
[----:B------:R-:W-:Y:S01]  /*0890*/  @!P6 IMAD.MOV R10, RZ, RZ, -R10 ;  /* 0x000000ffff0ae224 */ /* 0x000fe200078e0a0a */
[----:B------:R-:W-:Y:S01]  /*08a0*/  SEL R14, R5, R14, !P5 ;  /* 0x0000000e050e7207 */ /* 0x000fe20006800000 */
[----:B------:R-:W-:Y:S01]  /*08b0*/  IMAD.WIDE R2, R11, 0x2, R2 ;  /* 0x000000020b027825 */ /* 0x000fe200078e0202 */
[----:B------:R-:W-:-:S02]  /*08c0*/  @!P1 IADD3 R6, -R6, RZ, RZ ;  /* 0x000000ff06069210 */ /* 0x000fc40007ffe1ff */
[C---:B------:R-:W-:Y:S01]  /*08d0*/  SEL R10, R5.reuse, R10, !P5 ;  /* 0x0000000a050a7207 */ /* 0x040fe20006800000 */
[----:B------:R-:W-:Y:S01]  /*08e0*/  @!P4 IMAD.MOV R12, RZ, RZ, -R12 ;  /* 0x000000ffff0cc224 */ /* 0x000fe200078e0a0c */
[C---:B------:R-:W-:Y:S01]  /*08f0*/  SEL R9, R5.reuse, R6, !P5 ;  /* 0x0000000605097207 */ /* 0x040fe20006800000 */
[----:B------:R-:W-:Y:S01]  /*0900*/  @!P0 IMAD.MOV R20, RZ, RZ, -R20 ;  /* 0x000000ffff148224 */ /* 0x000fe200078e0a14 */
[C---:B------:R-:W-:Y:S02]  /*0910*/  SEL R18, R5.reuse, R18, !P5 ;  /* 0x0000001205127207 */ /* 0x040fe40006800000 */
[C---:B------:R-:W-:Y:S02]  /*0920*/  SEL R11, R5.reuse, R12, !P5 ;  /* 0x0000000c050b7207 */ /* 0x040fe40006800000 */
[----:B------:R-:W-:Y:S02]  /*0930*/  SEL R5, R5, R20, !P5 ;  /* 0x0000001405057207 */ /* 0x000fe40006800000 */
[----:B------:R-:W-:-:S02]  /*0940*/  PRMT R7, R7, 0x7604, R8 ;  /* 0x0000760407077816 */ /* 0x000fc40000000008 */
[----:B------:R-:W-:Y:S02]  /*0950*/  PRMT R9, R10, 0x7604, R9 ;  /* 0x000076040a097816 */ /* 0x000fe40000000009 */
[----:B------:R-:W-:Y:S01]  /*0960*/  PRMT R11, R14, 0x7604, R11 ;  /* 0x000076040e0b7816 */ /* 0x000fe2000000000b */
[----:B------:R-:W-:Y:S01]  /*0970*/  STG.E.U16 desc[UR8][R2.64], R7 ;  /* 0x0000000702007986 */ /* 0x000fe2000c101508 */
[----:B------:R-:W-:-:S03]  /*0980*/  PRMT R5, R5, 0x7604, R18 ;  /* 0x0000760405057816 */ /* 0x000fc60000000012 */
[----:B------:R-:W-:Y:S04]  /*0990*/  STG.E.U16 desc[UR8][R2.64+0x100], R9 ;  /* 0x0001000902007986 */ /* 0x000fe8000c101508 */
[----:B------:R-:W-:Y:S04]  /*09a0*/  STG.E.U16 desc[UR8][R2.64+0x200], R11 ;  /* 0x0002000b02007986 */ /* 0x000fe8000c101508 */
[----:B------:R-:W-:Y:S01]  /*09b0*/  STG.E.U16 desc[UR8][R2.64+0x300], R5 ;  /* 0x0003000502007986 */ /* 0x000fe2000c101508 */
[----:B------:R-:W-:Y:S05]  /*09c0*/  EXIT ;  /* 0x000000000000794d */ /* 0x000fea0003800000 */
.L_x_19716:
[----:B------:R-:W0:Y:S01]  /*09d0*/  S2R R11, SR_TID.X ;  /* 0x00000000000b7919 */ /* 0x000e220000002100 */
[----:B------:R-:W-:Y:S01]  /*09e0*/  IMAD.MOV.U32 R13, RZ, RZ, RZ ;  /* 0x000000ffff0d7224 */ /* 0x000fe200078e00ff */
[----:B0-----:R-:W-:Y:S01]  /*09f0*/  ISETP.GE.AND P0, PT, R11, R12, PT ;  /* 0x0000000c0b00720c */ /* 0x001fe20003f06270 */
[----:B------:R-:W-:-:S12]  /*0a00*/  IMAD.MOV.U32 R15, RZ, RZ, R11 ;  /* 0x000000ffff0f7224 */ /* 0x000fd800078e000b */
[C---:B------:R-:W-:Y:S01]  /*0a10*/  @!P0 VIADD R17, R15.reuse, UR4 ;  /* 0x000000040f118c36 */ /* 0x040fe20008000000 */
[----:B------:R-:W-:-:S04]  /*0a20*/  @!P0 IADD3 R15, R15, 0x80, RZ ;  /* 0x000000800f0f8810 */ /* 0x000fc80007ffe0ff */
[----:B------:R-:W-:-:S13]  /*0a30*/  ISETP.GE.AND P5, PT, R15, R12, PT ;  /* 0x0000000c0f00720c */ /* 0x000fda0003fa6270 */
[C---:B------:R-:W-:Y:S01]  /*0a40*/  @!P5 VIADD R9, R15.reuse, UR4 ;  /* 0x000000040f09dc36 */ /* 0x040fe20008000000 */
[----:B------:R-:W0:Y:S01]  /*0a50*/  @!P5 LDC.64 R6, c[0x0][0x220] ;  /* 0x00008800ff06db82 */ /* 0x000e220000000a00 */
[----:B------:R-:W-:-:S05]  /*0a60*/  @!P5 VIADD R15, R15, 0x80 ;  /* 0x000000800f0fd836 */ /* 0x000fca0000000000 */
[----:B------:R-:W-:-:S13]  /*0a70*/  ISETP.GE.AND P6, PT, R15, R12, PT ;  /* 0x0000000c0f00720c */ /* 0x000fda0003fc6270 */
[C---:B------:R-:W-:Y:S01]  /*0a80*/  @!P6 VIADD R19, R15.reuse, UR4 ;  /* 0x000000040f13ec36 */ /* 0x040fe20008000000 */
[----:B------:R-:W1:Y:S01]  /*0a90*/  @!P6 LDC.64 R4, c[0x0][0x220] ;  /* 0x00008800ff04eb82 */ /* 0x000e620000000a00 */
[----:B------:R-:W-:Y:S01]  /*0aa0*/  @!P6 VIADD R15, R15, 0x80 ;  /* 0x000000800f0fe836 */ /* 0x000fe20000000000 */
[----:B0-----:R-:W-:-:S04]  /*0ab0*/  @!P5 IADD3 R8, P1, R9, R6, RZ ;  /* 0x000000060908d210 */ /* 0x001fc80007f3e0ff */
[----:B------:R-:W-:Y:S01]  /*0ac0*/  ISETP.GE.AND P4, PT, R15, R12, PT ;  /* 0x0000000c0f00720c */ /* 0x000fe20003f86270 */
[----:B------:R-:W-:-:S05]  /*0ad0*/  @!P5 IMAD.X R9, RZ, RZ, R7, P1 ;  /* 0x000000ffff09d224 */ /* 0x000fca00008e0607 */
[----:B------:R0:W5:Y:S07]  /*0ae0*/  @!P5 LDG.E.S8 R13, desc[UR8][R8.64] ;  /* 0x00000008080dd981 */ /* 0x00016e000c1e1300 */
[C---:B------:R-:W-:Y:S01]  /*0af0*/  @!P4 VIADD R21, R15.reuse, UR4 ;  /* 0x000000040f15cc36 */ /* 0x040fe20008000000 */
[----:B------:R-:W2:Y:S01]  /*0b00*/  @!P4 LDC.64 R2, c[0x0][0x220] ;  /* 0x00008800ff02cb82 */ /* 0x000ea20000000a00 */
[----:B------:R-:W-:-:S05]  /*0b10*/  @!P4 VIADD R15, R15, 0x80 ;  /* 0x000000800f0fc836 */ /* 0x000fca0000000000 */
[----:B------:R-:W-:-:S13]  /*0b20*/  ISETP.GE.AND P3, PT, R15, R12, PT ;  /* 0x0000000c0f00720c */ /* 0x000fda0003f66270 */
[C---:B------:R-:W-:Y:S01]  /*0b30*/  @!P3 VIADD R27, R15.reuse, UR4 ;  /* 0x000000040f1bbc36 */ /* 0x040fe20008000000 */
[----:B------:R-:W-:-:S04]  /*0b40*/  @!P3 IADD3 R15, R15, 0x80, RZ ;  /* 0x000000800f0fb810 */ /* 0x000fc80007ffe0ff */
[----:B------:R-:W-:Y:S02]  /*0b50*/  ISETP.GE.AND P2, PT, R15, R12, PT ;  /* 0x0000000c0f00720c */ /* 0x000fe40003f46270 */
[----:B-1----:R-:W-:Y:S02]  /*0b60*/  @!P6 IADD3 R4, P5, R19, R4, RZ ;  /* 0x000000041304e210 */ /* 0x002fe40007fbe0ff */
[----:B------:R-:W1:Y:S09]  /*0b70*/  @!P3 LDC.64 R18, c[0x0][0x220] ;  /* 0x00008800ff12bb82 */ /* 0x000e720000000a00 */
[----:B------:R-:W-:-:S02]  /*0b80*/  @!P2 VIADD R23, R15, UR4 ;  /* 0x000000040f17ac36 */ /* 0x000fc40008000000 */
[----:B------:R-:W-:Y:S01]  /*0b90*/  IMAD.MOV.U32 R10, RZ, RZ, RZ ;  /* 0x000000ffff0a7224 */ /* 0x000fe200078e00ff */
[----:B0-----:R-:W-:Y:S01]  /*0ba0*/  CS2R R8, SRZ ;  /* 0x0000000000087805 */ /* 0x001fe2000001ff00 */
[----:B------:R-:W-:Y:S01]  /*0bb0*/  @!P2 VIADD R15, R15, 0x80 ;  /* 0x000000800f0fa836 */ /* 0x000fe20000000000 */
[----:B------:R-:W0:Y:S04]  /*0bc0*/  @!P2 LDC.64 R6, c[0x0][0x220] ;  /* 0x00008800ff06ab82 */ /* 0x000e280000000a00 */
[----:B------:R-:W-:Y:S01]  /*0bd0*/  ISETP.GE.AND P1, PT, R15, R12, PT ;  /* 0x0000000c0f00720c */ /* 0x000fe20003f26270 */
[----:B------:R-:W-:-:S05]  /*0be0*/  @!P6 IMAD.X R5, RZ, RZ, R5, P5 ;  /* 0x000000ffff05e224 */ /* 0x000fca00028e0605 */
[----:B------:R3:W5:Y:S01]  /*0bf0*/  @!P6 LDG.E.S8 R10, desc[UR8][R4.64] ;  /* 0x00000008040ae981 */ /* 0x000762000c1e1300 */
[----:B--2---:R-:W-:-:S06]  /*0c00*/  @!P4 IADD3 R20, P6, R21, R2, RZ ;  /* 0x000000021514c210 */ /* 0x004fcc0007fde0ff */
[C---:B------:R-:W-:Y:S01]  /*0c10*/  @!P1 VIADD R25, R15.reuse, UR4 ;  /* 0x000000040f199c36 */ /* 0x040fe20008000000 */
[----:B------:R-:W-:-:S04]  /*0c20*/  @!P1 IADD3 R15, R15, 0x80, RZ ;  /* 0x000000800f0f9810 */ /* 0x000fc80007ffe0ff */
[----:B------:R-:W-:Y:S01]  /*0c30*/  ISETP.GE.AND P5, PT, R15, R12, PT ;  /* 0x0000000c0f00720c */ /* 0x000fe20003fa6270 */
[----:B------:R-:W-:Y:S02]  /*0c40*/  @!P4 IMAD.X R21, RZ, RZ, R3, P6 ;  /* 0x000000ffff15c224 */ /* 0x000fe400030e0603 */
[----:B------:R-:W2:Y:S03]  /*0c50*/  @!P1 LDC.64 R2, c[0x0][0x220] ;  /* 0x00008800ff029b82 */ /* 0x000ea60000000a00 */
[----:B------:R-:W5:Y:S01]  /*0c60*/  @!P4 LDG.E.S8 R9, desc[UR8][R20.64] ;  /* 0x000000081409c981 */ /* 0x000f62000c1e1300 */
[----:B-1----:R-:W-:-:S06]  /*0c70*/  @!P3 IADD3 R18, P4, R27, R18, RZ ;  /* 0x000000121b12b210 */ /* 0x002fcc0007f9e0ff */
[----:B---3--:R-:W1:Y:S01]  /*0c80*/  @!P5 LDC.64 R4, c[0x0][0x220] ;  /* 0x00008800ff04db82 */ /* 0x008e620000000a00 */
[----:B------:R-:W-:-:S05]  /*0c90*/  @!P3 IMAD.X R19, RZ, RZ, R19, P4 ;  /* 0x000000ffff13b224 */ /* 0x000fca00020e0613 */
[----:B------:R3:W5:Y:S02]  /*0ca0*/  @!P3 LDG.E.S8 R8, desc[UR8][R18.64] ;  /* 0x000000081208b981 */ /* 0x000764000c1e1300 */
[----:B---3--:R-:W3:Y:S01]  /*0cb0*/  @!P0 LDC.64 R18, c[0x0][0x220] ;  /* 0x00008800ff128b82 */ /* 0x008ee20000000a00 */
[----:B------:R-:W-:Y:S01]  /*0cc0*/  @!P5 VIADD R15, R15, UR4 ;  /* 0x000000040f0fdc36 */ /* 0x000fe20008000000 */
[----:B--2---:R-:W-:-:S04]  /*0cd0*/  @!P1 IADD3 R2, P4, R25, R2, RZ ;  /* 0x0000000219029210 */ /* 0x004fc80007f9e0ff */
[----:B-1----:R-:W-:Y:S02]  /*0ce0*/  @!P5 IADD3 R4, P3, R15, R4, RZ ;  /* 0x000000040f04d210 */ /* 0x002fe40007f7e0ff */
[----:B------:R-:W-:Y:S01]  /*0cf0*/  CS2R R14, SRZ ;  /* 0x00000000000e7805 */ /* 0x000fe2000001ff00 */
[----:B------:R-:W-:Y:S01]  /*0d00*/  @!P1 IMAD.X R3, RZ, RZ, R3, P4 ;  /* 0x000000ffff039224 */ /* 0x000fe200020e0603 */
[----:B------:R-:W-:-:S04]  /*0d10*/  PRMT R20, RZ, 0x7610, R20 ;  /* 0x00007610ff147816 */ /* 0x000fc80000000014 */
[----:B------:R-:W5:Y:S01]  /*0d20*/  @!P1 LDG.E.S8 R14, desc[UR8][R2.64] ;  /* 0x00000008020e9981 */ /* 0x000f62000c1e1300 */
[----:B------:R-:W-:-:S05]  /*0d30*/  @!P5 IMAD.X R5, RZ, RZ, R5, P3 ;  /* 0x000000ffff05d224 */ /* 0x000fca00018e0605 */
[----:B------:R-:W5:Y:S01]  /*0d40*/  @!P5 LDG.E.S8 R15, desc[UR8][R4.64] ;  /* 0x00000008040fd981 */ /* 0x000f62000c1e1300 */
[----:B---3--:R-:W-:-:S04]  /*0d50*/  @!P0 IADD3 R18, P1, R17, R18, RZ ;  /* 0x0000001211128210 */ /* 0x008fc80007f3e0ff */
[----:B------:R-:W-:-:S05]  /*0d60*/  @!P0 IADD3.X R19, RZ, R19, RZ, P1, !PT ;  /* 0x00000013ff138210 */ /* 0x000fca0000ffe4ff */
[----:B------:R-:W5:Y:S01]  /*0d70*/  @!P0 LDG.E.U8 R20, desc[UR8][R18.64] ;  /* 0x0000000812148981 */ /* 0x000f62000c1e1100 */
[----:B0-----:R-:W-:Y:S01]  /*0d80*/  @!P2 IADD3 R6, P6, R23, R6, RZ ;  /* 0x000000061706a210 */ /* 0x001fe20007fde0ff */
[----:B------:R-:W-:-:S04]  /*0d90*/  IMAD.MOV.U32 R0, RZ, RZ, RZ ;  /* 0x000000ffff007224 */ /* 0x000fc800078e00ff */
[----:B------:R-:W-:-:S05]  /*0da0*/  @!P2 IMAD.X R7, RZ, RZ, R7, P6 ;  /* 0x000000ffff07a224 */ /* 0x000fca00030e0607 */
[----:B------:R0:W5:Y:S02]  /*0db0*/  @!P2 LDG.E.S8 R0, desc[UR8][R6.64] ;  /* 0x000000080600a981 */ /* 0x000164000c1e1300 */
[----:B0-----:R-:W0:Y:S01]  /*0dc0*/  @!P0 LDC.64 R6, c[0x0][0x218] ;  /* 0x00008600ff068b82 */ /* 0x001e220000000a00 */
[----:B------:R-:W-:Y:S01]  /*0dd0*/  BSSY B0, `(.L_x_19717) ;  /* 0x000001d000007945 */ /* 0x000fe20003800000 */
[----:B------:R-:W-:-:S03]  /*0de0*/  PRMT R17, R16, 0x8880, RZ ;  /* 0x0000888010117816 */ /* 0x000fc600000000ff */
[----:B------:R-:W-:Y:S05]  /*0df0*/  @P0 BRA `(.L_x_19718) ;  /* 0x0000000000680947 */ /* 0x000fea0003800000 */
[-C--:B------:R-:W-:Y:S01]  /*0e00*/  IABS R4, R17.reuse ;  /* 0x0000001100047213 */ /* 0x080fe20000000000 */
[----:B------:R-:W-:Y:S01]  /*0e10*/  IMAD.MOV.U32 R2, RZ, RZ, RZ ;  /* 0x000000ffff027224 */ /* 0x000fe200078e00ff */
[----:B-----5:R-:W-:Y:S02]  /*0e20*/  LOP3.LUT R20, R20, 0xffff, RZ, 0xc0, !PT ;  /* 0x0000ffff14147812 */ /* 0x020fe400078ec0ff */
[----:B------:R-:W1:Y:S08]  /*0e30*/  I2F.RP R5, R4 ;  /* 0x0000000400057306 */ /* 0x000e700000209400 */
[----:B-1----:R-:W1:Y:S02]  /*0e40*/  MUFU.RCP R5, R5 ;  /* 0x0000000500057308 */ /* 0x002e640000001000 */
[----:B-1----:R-:W-:Y:S01]  /*0e50*/  VIADD R3, R5, 0xffffffe ;  /* 0x0ffffffe05037836 */ /* 0x002fe20000000000 */
[----:B------:R-:W-:-:S05]  /*0e60*/  IABS R5, R17 ;  /* 0x0000001100057213 */ /* 0x000fca0000000000 */
[----:B------:R-:W1:Y:S02]  /*0e70*/  F2I.FTZ.U32.TRUNC.NTZ R3, R3 ;  /* 0x0000000300037305 */ /* 0x000e64000021f000 */
[----:B-1----:R-:W-:-:S04]  /*0e80*/  IMAD.MOV R19, RZ, RZ, -R3 ;  /* 0x000000ffff137224 */ /* 0x002fc800078e0a03 */
[----:B------:R-:W-:-:S04]  /*0e90*/  IMAD R19, R19, R4, RZ ;  /* 0x0000000413137224 */ /* 0x000fc800078e02ff */
[----:B------:R-:W-:Y:S01]  /*0ea0*/  IMAD.HI.U32 R19, R3, R19, R2 ;  /* 0x0000001303137227 */ /* 0x000fe200078e0002 */
[----:B------:R-:W-:-:S03]  /*0eb0*/  PRMT R2, R20, 0x8880, RZ ;  /* 0x0000888014027816 */ /* 0x000fc600000000ff */
[----:B------:R-:W-:Y:S01]  /*0ec0*/  IMAD.MOV R3, RZ, RZ, -R5 ;  /* 0x000000ffff037224 */ /* 0x000fe200078e0a05 */
        /* <DEDUP_REMOVED lines=13> */
.L_x_19718:
[----:B------:R-:W-:Y:S05]  /*0fa0*/  BSYNC B0 ;  /* 0x0000000000007941 */ /* 0x000fea0003800000 */
.L_x_19717:
[----:B------:R-:W-:Y:S01]  /*0fb0*/  VIADD R3, R11, 0x80 ;  /* 0x000000800b037836 */ /* 0x000fe20000000000 */
[----:B------:R-:W-:Y:S04]  /*0fc0*/  BSSY B0, `(.L_x_19719) ;  /* 0x000001c000007945 */ /* 0x000fe80003800000 */
[----:B------:R-:W-:-:S13]  /*0fd0*/  ISETP.GE.AND P1, PT, R3, R12, PT ;  /* 0x0000000c0300720c */ /* 0x000fda0003f26270 */
[----:B------:R-:W-:Y:S05]  /*0fe0*/  @P1 BRA `(.L_x_19720) ;  /* 0x0000000000641947 */ /* 0x000fea0003800000 */
[----:B------:R-:W-:Y:S02]  /*0ff0*/  IABS R4, R17 ;  /* 0x0000001100047213 */ /* 0x000fe40000000000 */
        /* <DEDUP_REMOVED lines=24> */
.L_x_19720:
[----:B------:R-:W-:Y:S05]  /*1180*/  BSYNC B0 ;  /* 0x0000000000007941 */ /* 0x000fea0003800000 */
.L_x_19719:
[C---:B------:R-:W-:Y:S01]  /*1190*/  VIADD R3, R11.reuse, 0x100 ;  /* 0x000001000b037836 */ /* 0x040fe20000000000 */
[----:B------:R-:W-:Y:S01]  /*11a0*/  BSSY B0, `(.L_x_19721) ;  /* 0x0000029000007945 */ /* 0x000fe20003800000 */
[C---:B------:R-:W-:Y:S02]  /*11b0*/  VIADD R19, R11.reuse, 0x200 ;  /* 0x000002000b137836 */ /* 0x040fe40000000000 */
[----:B------:R-:W-:Y:S01]  /*11c0*/  @!P0 VIADD R21, R11, UR4 ;  /* 0x000000040b158c36 */ /* 0x000fe20008000000 */
[-C--:B------:R-:W-:Y:S01]  /*11d0*/  ISETP.GE.AND P6, PT, R3, R12.reuse, PT ;  /* 0x0000000c0300720c */ /* 0x080fe20003fc6270 */
[----:B-----5:R-:W-:Y:S01]  /*11e0*/  VIADD R13, R11, 0x180 ;  /* 0x000001800b0d7836 */ /* 0x020fe20000000000 */
[----:B------:R-:W-:Y:S01]  /*11f0*/  ISETP.GE.AND P4, PT, R19, R12, PT ;  /* 0x0000000c1300720c */ /* 0x000fe20003f86270 */
[----:B------:R-:W-:Y:S01]  /*1200*/  VIADD R3, R11, 0x280 ;  /* 0x000002800b037836 */ /* 0x000fe20000000000 */
[----:B0-----:R-:W-:Y:S01]  /*1210*/  @!P0 IADD3 R6, P1, R21, R6, RZ ;  /* 0x0000000615068210 */ /* 0x001fe20007f3e0ff */
[----:B------:R-:W-:Y:S01]  /*1220*/  VIADD R19, R11, 0x380 ;  /* 0x000003800b137836 */ /* 0x000fe20000000000 */
[----:B------:R-:W-:-:S02]  /*1230*/  ISETP.GE.AND P5, PT, R13, R12, PT ;  /* 0x0000000c0d00720c */ /* 0x000fc40003fa6270 */
[----:B------:R-:W-:Y:S01]  /*1240*/  IADD3 R13, R11, 0x300, RZ ;  /* 0x000003000b0d7810 */ /* 0x000fe20007ffe0ff */
[----:B------:R-:W-:Y:S01]  /*1250*/  @!P0 IMAD.X R7, RZ, RZ, R7, P1 ;  /* 0x000000ffff078224 */ /* 0x000fe200008e0607 */
[-C--:B------:R-:W-:Y:S02]  /*1260*/  ISETP.GE.AND P3, PT, R3, R12.reuse, PT ;  /* 0x0000000c0300720c */ /* 0x080fe40003f66270 */
[-C--:B------:R-:W-:Y:S02]  /*1270*/  ISETP.GE.AND P2, PT, R13, R12.reuse, PT ;  /* 0x0000000c0d00720c */ /* 0x080fe40003f46270 */
        /* <DEDUP_REMOVED lines=27> */
.L_x_19722:
[----:B------:R-:W-:Y:S05]  /*1430*/  BSYNC B0 ;  /* 0x0000000000007941 */ /* 0x000fea0003800000 */
.L_x_19721:
[----:B------:R-:W-:Y:S04]  /*1440*/  BSSY B0, `(.L_x_19723) ;  /* 0x000001b000007945 */ /* 0x000fe80003800000 */
[----:B------:R-:W-:Y:S05]  /*1450*/  @P5 BRA `(.L_x_19724) ;  /* 0x0000000000645947 */ /* 0x000fea0003800000 */
[----:B------:R-:W-:Y:S02]  /*1460*/  IABS R13, R17 ;  /* 0x00000011000d7213 */ /* 0x000fe40000000000 */
        /* <DEDUP_REMOVED lines=24> */
.L_x_19724:
[----:B------:R-:W-:Y:S05]  /*15f0*/  BSYNC B0 ;  /* 0x0000000000007941 */ /* 0x000fea0003800000 */
.L_x_19723:
        /* <DEDUP_REMOVED lines=27> */
.L_x_19726:
[----:B------:R-:W-:Y:S05]  /*17b0*/  BSYNC B0 ;  /* 0x0000000000007941 */ /* 0x000fea0003800000 */
.L_x_19725:
        /* <DEDUP_REMOVED lines=27> */
.L_x_19728:
[----:B------:R-:W-:Y:S05]  /*1970*/  BSYNC B0 ;  /* 0x0000000000007941 */ /* 0x000fea0003800000 */
.L_x_19727:
        /* <DEDUP_REMOVED lines=27> */
.L_x_19730:
[----:B------:R-:W-:Y:S05]  /*1b30*/  BSYNC B0 ;  /* 0x0000000000007941 */ /* 0x000fea0003800000 */
.L_x_19729:
        /* <DEDUP_REMOVED lines=26> */
.L_x_19732:
[----:B------:R-:W-:Y:S05]  /*1ce0*/  BSYNC B0 ;  /* 0x0000000000007941 */ /* 0x000fea0003800000 */
.L_x_19731:
[----:B------:R-:W-:Y:S01]  /*1cf0*/  @!P0 VIADD R11, R11, 0x80 ;  /* 0x000000800b0b8836 */ /* 0x000fe20000000000 */
        /* <DEDUP_REMOVED lines=19> */
.L_x_19735:
        /* <DEDUP_REMOVED lines=8> */
.L_x_19736:
        /* <DEDUP_REMOVED lines=8> */
.L_x_19737:
        /* <DEDUP_REMOVED lines=9> */
.L_x_19738:
[----:B------:R-:W-:Y:S05]  /*1fc0*/  BSYNC B1 ;  /* 0x0000000000017941 */ /* 0x000fea0003800000 */
.L_x_19734:
[----:B------:R-:W-:-:S13]  /*1fd0*/  ISETP.GE.AND P0, PT, R11, R12, PT ;  /* 0x0000000c0b00720c */ /* 0x000fda0003f06270 */
[----:B0-----:R-:W0:Y:S01]  /*1fe0*/  @!P0 LDC.64 R6, c[0x0][0x218] ;  /* 0x00008600ff068b82 */ /* 0x001e220000000a00 */
[C---:B-12---:R-:W-:Y:S02]  /*1ff0*/  @!P0 VIADD R5, R11.reuse, UR4 ;  /* 0x000000040b058c36 */ /* 0x046fe40008000000 */
[----:B------:R-:W-:-:S03]  /*2000*/  @!P0 VIADD R11, R11, 0x80 ;  /* 0x000000800b0b8836 */ /* 0x000fc60000000000 */
[----:B0-----:R-:W-:-:S05]  /*2010*/  @!P0 IADD3 R4, P1, R5, R6, RZ ;  /* 0x0000000605048210 */ /* 0x001fca0007f3e0ff */
[----:B------:R-:W-:-:S05]  /*2020*/  @!P0 IMAD.X R5, RZ, RZ, R7, P1 ;  /* 0x000000ffff058224 */ /* 0x000fca00008e0607 */
[----:B------:R2:W-:Y:S03]  /*2030*/  @!P0 STG.E.U8 desc[UR8][R4.64], R13 ;  /* 0x0000000d04008986 */ /* 0x0005e6000c101108 */
.L_x_19739:
[----:B------:R-:W-:Y:S05]  /*2040*/  BSYNC B0 ;  /* 0x0000000000007941 */ /* 0x000fea0003800000 */
.L_x_19733:
[----:B------:R-:W-:Y:S05]  /*2050*/  WARPSYNC.ALL ;  /* 0x0000000000007948 */ /* 0x000fea0003800000 */
[----:B------:R-:W-:-:S13]  /*2060*/  ISETP.GE.AND P0, PT, R11, R12, PT ;  /* 0x0000000c0b00720c */ /* 0x000fda0003f06270 */
[----:B------:R-:W-:Y:S05]  /*2070*/  @P0 EXIT ;  /* 0x000000000000094d */ /* 0x000fea0003800000 */
[----:B012---:R-:W-:Y:S01]  /*2080*/  VIADD R4, R11, UR4 ;  /* 0x000000040b047c36 */ /* 0x007fe20008000000 */
[----:B------:R-:W-:-:S04]  /*2090*/  ULDC.64 UR6, c[0x0][0x218] ;  /* 0x0000860000067ab9 */ /* 0x000fc80000000a00 */
[----:B------:R-:W-:-:S05]  /*20a0*/  IADD3 R4, P0, R4, UR6, RZ ;  /* 0x0000000604047c10 */ /* 0x000fca000ff1e0ff */
[----:B------:R-:W-:-:S05]  /*20b0*/  IMAD.X R5, RZ, RZ, UR7, P0 ;  /* 0x00000007ff057e24 */ /* 0x000fca00080e06ff */
[----:B------:R-:W-:Y:S01]  /*20c0*/  STG.E.U8 desc[UR8][R4.64], R2 ;  /* 0x0000000204007986 */ /* 0x000fe2000c101108 */
[----:B------:R-:W-:Y:S05]  /*20d0*/  EXIT ;  /* 0x000000000000794d */ /* 0x000fea0003800000 */
.L_x_19740:
        /* <DEDUP_REMOVED lines=10> */
.L_x_22946:


//--------------------- .text._ZN2at6native29vectorized_elementwise_kernelILi4ENS0_13BUnaryFunctorIaaaZZZNS0_15binary_internal21div_trunc_kernel_cudaERNS_18TensorIteratorBaseEENKUlvE_clEvENKUlvE0_clEvEUlaaE_EESt5arrayIPcLm2EEEEviT0_T1_ --------------------------
	.section	.text._ZN2at6native29vectorized_elementwise_kernelILi4ENS0_13BUnaryFunctorIaaaZZZNS0_15binary_internal21div_trunc_kernel_cudaERNS_18TensorIteratorBaseEENKUlvE_clEvENKUlvE0_clEvEUlaaE_EESt5arrayIPcLm2EEEEviT0_T1_,"ax",@progbits
	.align	128
        .global         _ZN2at6native29vectorized_elementwise_kernelILi4ENS0_13BUnaryFunctorIaaaZZZNS0_15binary_internal21div_trunc_kernel_cudaERNS_18TensorIteratorBaseEENKUlvE_clEvENKUlvE0_clEvEUlaaE_EESt5arrayIPcLm2EEEEviT0_T1_
        .type           _ZN2at6native29vectorized_elementwise_kernelILi4ENS0_13BUnaryFunctorIaaaZZZNS0_15binary_internal21div_trunc_kernel_cudaERNS_18TensorIteratorBaseEENKUlvE_clEvENKUlvE0_clEvEUlaaE_EESt5arrayIPcLm2EEEEviT0_T1_,@function
        .size           _ZN2at6native29vectorized_elementwise_kernelILi4ENS0_13BUnaryFunctorIaaaZZZNS0_15binary_internal21div_trunc_kernel_cudaERNS_18TensorIteratorBaseEENKUlvE_clEvENKUlvE0_clEvEUlaaE_EESt5arrayIPcLm2EEEEviT0_T1_,(.L_x_22947 - _ZN2at6native29vectorized_elementwise_kernelILi4ENS0_13BUnaryFunctorIaaaZZZNS0_15binary_internal21div_trunc_kernel_cudaERNS_18TensorIteratorBaseEENKUlvE_clEvENKUlvE0_clEvEUlaaE_EESt5arrayIPcLm2EEEEviT0_T1_)
        .other          _ZN2at6native29vectorized_elementwise_kernelILi4ENS0_13BUnaryFunctorIaaaZZZNS0_15binary_internal21div_trunc_kernel_cudaERNS_18TensorIteratorBaseEENKUlvE_clEvENKUlvE0_clEvEUlaaE_EESt5arrayIPcLm2EEEEviT0_T1_,@"STO_CUDA_ENTRY STV_DEFAULT"
_ZN2at6native29vectorized_elementwise_kernelILi4ENS0_13BUnaryFunctorIaaaZZZNS0_15binary_internal21div_trunc_kernel_cudaERNS_18TensorIteratorBaseEENKUlvE_clEvENKUlvE0_clEvEUlaaE_EESt5arrayIPcLm2EEEEviT0_T1_:
.text._ZN2at6native29vectorized_elementwise_kernelILi4ENS0_13BUnaryFunctorIaaaZZZNS0_15binary_internal21div_trunc_kernel_cudaERNS_18TensorIteratorBaseEENKUlvE_clEvENKUlvE0_clEvEUlaaE_EESt5arrayIPcLm2EEEEviT0_T1_:
        /* <DEDUP_REMOVED lines=16> */
[----:B------:R-:W-:Y:S01]  /*0100*/  ULDC.64 UR6, c[0x0][0x218] ;  /* 0x0000860000067ab9 */ /* 0x000fe20000000a00 */
[----:B0-----:R-:W-:-:S05]  /*0110*/  IMAD.WIDE.U32 R10, R0, 0x4, R10 ;  /* 0x00000004000a7825 */ /* 0x001fca00078e000a */
[----:B------:R-:W2:Y:S04]  /*0120*/  LDG.E R9, desc[UR8][R10.64] ;  /* 0x000000080a097981 */ /* 0x000ea8000c1e1900 */
[----:B------:R0:W3:Y:S01]  /*0130*/  LDG.E R8, desc[UR8][R10.64+0x200] ;  /* 0x000200080a087981 */ /* 0x0000e2000c1e1900 */
[-C--:B------:R-:W-:Y:S01]  /*0140*/  IABS R3, R4.reuse ;  /* 0x0000000400037213 */ /* 0x080fe20000000000 */
[----:B------:R-:W-:Y:S01]  /*0150*/  UIADD3 UR5, UP0, UR4, UR6, URZ ;  /* 0x0000000604057290 */ /* 0x000fe2000ff1e03f */
[----:B------:R-:W-:Y:S02]  /*0160*/  ISETP.NE.AND P0, PT, R16, RZ, PT ;  /* 0x000000ff1000720c */ /* 0x000fe40003f05270 */
[----:B------:R-:W1:Y:S01]  /*0170*/  I2F.RP R2, R3 ;  /* 0x0000000300027306 */ /* 0x000e620000209400 */
[----:B------:R-:W-:Y:S01]  /*0180*/  UIADD3.X UR6, URZ, UR7, URZ, UP0, !UPT ;  /* 0x000000073f067290 */ /* 0x000fe200087fe43f */
[----:B0-----:R-:W-:-:S06]  /*0190*/  IABS R11, R4 ;  /* 0x00000004000b7213 */ /* 0x001fcc0000000000 */
[----:B-1----:R-:W0:Y:S02]  /*01a0*/  MUFU.RCP R2, R2 ;  /* 0x0000000200027308 */ /* 0x002e240000001000 */
[----:B0-----:R-:W-:-:S06]  /*01b0*/  VIADD R6, R2, 0xffffffe ;  /* 0x0ffffffe02067836 */ /* 0x001fcc0000000000 */
[----:B------:R0:W1:Y:S02]  /*01c0*/  F2I.FTZ.U32.TRUNC.NTZ R7, R6 ;  /* 0x0000000600077305 */ /* 0x000064000021f000 */
[----:B0-----:R-:W-:Y:S02]  /*01d0*/  IMAD.MOV.U32 R6, RZ, RZ, RZ ;  /* 0x000000ffff067224 */ /* 0x001fe400078e00ff */
[----:B-1----:R-:W-:-:S04]  /*01e0*/  IMAD.MOV R5, RZ, RZ, -R7 ;  /* 0x000000ffff057224 */ /* 0x002fc800078e0a07 */
[----:B------:R-:W-:-:S04]  /*01f0*/  IMAD.MOV.U32 R10, RZ, RZ, R5 ;  /* 0x000000ffff0a7224 */ /* 0x000fc800078e0005 */
[----:B------:R-:W-:-:S04]  /*0200*/  IMAD R5, R10, R3, RZ ;  /* 0x000000030a057224 */ /* 0x000fc800078e02ff */
[----:B------:R-:W-:-:S04]  /*0210*/  IMAD.HI.U32 R7, R7, R5, R6 ;  /* 0x0000000507077227 */ /* 0x000fc800078e0006 */
[----:B------:R-:W-:Y:S01]  /*0220*/  IMAD.MOV R6, RZ, RZ, -R11 ;  /* 0x000000ffff067224 */ /* 0x000fe200078e0a0b */
[C---:B--2---:R-:W-:Y:S02]  /*0230*/  PRMT R13, R9.reuse, 0x8880, RZ ;  /* 0x00008880090d7816 */ /* 0x044fe400000000ff */
[C---:B------:R-:W-:Y:S02]  /*0240*/  PRMT R17, R9.reuse, 0x9991, RZ ;  /* 0x0000999109117816 */ /* 0x040fe400000000ff */
[----:B------:R-:W-:Y:S02]  /*0250*/  IABS R10, R13 ;  /* 0x0000000d000a7213 */ /* 0x000fe40000000000 */
[----:B------:R-:W-:Y:S02]  /*0260*/  IABS R12, R17 ;  /* 0x00000011000c7213 */ /* 0x000fe40000000000 */
[----:B------:R-:W-:Y:S01]  /*0270*/  PRMT R19, R9, 0xaaa2, RZ ;  /* 0x0000aaa209137816 */ /* 0x000fe200000000ff */
[----:B------:R-:W-:Y:S01]  /*0280*/  IMAD.HI.U32 R15, R7, R10, RZ ;  /* 0x0000000a070f7227 */ /* 0x000fe200078e00ff */
[----:B------:R-:W-:-:S02]  /*0290*/  PRMT R9, R9, 0xbbb3, RZ ;  /* 0x0000bbb309097816 */ /* 0x000fc400000000ff */
[----:B------:R-:W-:Y:S01]  /*02a0*/  IABS R21, R19 ;  /* 0x0000001300157213 */ /* 0x000fe20000000000 */
[----:B------:R-:W-:Y:S01]  /*02b0*/  IMAD R10, R15, R6, R10 ;  /* 0x000000060f0a7224 */ /* 0x000fe200078e020a */
[C---:B---3--:R-:W-:Y:S01]  /*02c0*/  PRMT R11, R8.reuse, 0x8880, RZ ;  /* 0x00008880080b7816 */ /* 0x048fe200000000ff */
[----:B------:R-:W-:Y:S01]  /*02d0*/  IMAD.HI.U32 R5, R7, R12, RZ ;  /* 0x0000000c07057227 */ /* 0x000fe200078e00ff */
[----:B------:R-:W-:Y:S02]  /*02e0*/  LOP3.LUT R17, R17, R4, RZ, 0x3c, !PT ;  /* 0x0000000411117212 */ /* 0x000fe400078e3cff */
[----:B------:R-:W-:Y:S01]  /*02f0*/  ISETP.GT.U32.AND P6, PT, R3, R10, PT ;  /* 0x0000000a0300720c */ /* 0x000fe20003fc4070 */
[----:B------:R-:W-:Y:S01]  /*0300*/  IMAD R12, R5, R6, R12 ;  /* 0x00000006050c7224 */ /* 0x000fe200078e020c */
[----:B------:R-:W-:Y:S01]  /*0310*/  IABS R16, R11 ;  /* 0x0000000b00107213 */ /* 0x000fe20000000000 */
[----:B------:R-:W-:Y:S01]  /*0320*/  IMAD.HI.U32 R2, R7, R21, RZ ;  /* 0x0000001507027227 */ /* 0x000fe200078e00ff */
[----:B------:R-:W-:-:S02]  /*0330*/  PRMT R25, R8, 0xaaa2, RZ ;  /* 0x0000aaa208197816 */ /* 0x000fc400000000ff */
[C---:B------:R-:W-:Y:S01]  /*0340*/  ISETP.GT.U32.AND P3, PT, R3.reuse, R12, PT ;  /* 0x0000000c0300720c */ /* 0x040fe20003f64070 */
[----:B------:R-:W-:Y:S01]  /*0350*/  IMAD R14, R2, R6, R21 ;  /* 0x00000006020e7224 */ /* 0x000fe200078e0215 */
[C---:B------:R-:W-:Y:S02]  /*0360*/  PRMT R21, R8.reuse, 0x9991, RZ ;  /* 0x0000999108157816 */ /* 0x040fe400000000ff */
[----:B------:R-:W-:Y:S02]  /*0370*/  PRMT R27, R8, 0xbbb3, RZ ;  /* 0x0000bbb3081b7816 */ /* 0x000fe400000000ff */
[----:B------:R-:W-:Y:S01]  /*0380*/  ISETP.GT.U32.AND P2, PT, R3, R14, PT ;  /* 0x0000000e0300720c */ /* 0x000fe20003f44070 */
[----:B------:R-:W-:Y:S01]  /*0390*/  @!P6 VIADD R15, R15, 0x1 ;  /* 0x000000010f0fe836 */ /* 0x000fe20000000000 */
[----:B------:R-:W-:Y:S02]  /*03a0*/  @!P6 IADD3 R10, R10, -R3, RZ ;  /* 0x800000030a0ae210 */ /* 0x000fe40007ffe0ff */
[----:B------:R-:W-:-:S02]  /*03b0*/  LOP3.LUT R19, R19, R4, RZ, 0x3c, !PT ;  /* 0x0000000413137212 */ /* 0x000fc400078e3cff */
[-C--:B------:R-:W-:Y:S01]  /*03c0*/  ISETP.GE.U32.AND P1, PT, R10, R3.reuse, PT ;  /* 0x000000030a00720c */ /* 0x080fe20003f26070 */
[----:B------:R-:W-:Y:S01]  /*03d0*/  @!P3 IMAD.IADD R12, R12, 0x1, -R3 ;  /* 0x000000010c0cb824 */ /* 0x000fe200078e0a03 */
[----:B------:R-:W-:Y:S01]  /*03e0*/  LOP3.LUT R10, R13, R4, RZ, 0x3c, !PT ;  /* 0x000000040d0a7212 */ /* 0x000fe200078e3cff */
[----:B------:R-:W-:Y:S02]  /*03f0*/  IMAD.MOV.U32 R13, RZ, RZ, R9 ;  /* 0x000000ffff0d7224 */ /* 0x000fe400078e0009 */
[----:B------:R-:W-:Y:S01]  /*0400*/  IMAD.HI.U32 R9, R7, R16, RZ ;  /* 0x0000001007097227 */ /* 0x000fe200078e00ff */
[----:B------:R-:W-:Y:S02]  /*0410*/  ISETP.GE.AND P4, PT, R10, RZ, PT ;  /* 0x000000ff0a00720c */ /* 0x000fe40003f86270 */
[----:B------:R-:W-:Y:S01]  /*0420*/  ISETP.GE.U32.AND P5, PT, R12, R3, PT ;  /* 0x000000030c00720c */ /* 0x000fe20003fa6070 */
[----:B------:R-:W-:Y:S01]  /*0430*/  @!P2 IMAD.IADD R14, R14, 0x1, -R3 ;  /* 0x000000010e0ea824 */ /* 0x000fe200078e0a03 */
[----:B------:R-:W-:Y:S01]  /*0440*/  IABS R10, R13 ;  /* 0x0000000d000a7213 */ /* 0x000fe20000000000 */
[----:B------:R-:W-:Y:S01]  /*0450*/  IMAD R12, R9, R6, R16 ;  /* 0x00000006090c7224 */ /* 0x000fe200078e0210 */
[----:B------:R-:W-:Y:S01]  /*0460*/  LOP3.LUT R13, R13, R4, RZ, 0x3c, !PT ;  /* 0x000000040d0d7212 */ /* 0x000fe200078e3cff */
[----:B------:R-:W-:Y:S01]  /*0470*/  @P1 VIADD R15, R15, 0x1 ;  /* 0x000000010f0f1836 */ /* 0x000fe20000000000 */
[----:B------:R-:W-:Y:S01]  /*0480*/  ISETP.GE.AND P1, PT, R17, RZ, PT ;  /* 0x000000ff1100720c */ /* 0x000fe20003f26270 */
[----:B------:R-:W-:Y:S01]  /*0490*/  IMAD.HI.U32 R17, R7, R10, RZ ;  /* 0x0000000a07117227 */ /* 0x000fe200078e00ff */
[----:B------:R-:W-:-:S03]  /*04a0*/  ISETP.GT.U32.AND P6, PT, R3, R12, PT ;  /* 0x0000000c0300720c */ /* 0x000fc60003fc4070 */
[----:B------:R-:W-:Y:S01]  /*04b0*/  @!P3 VIADD R5, R5, 0x1 ;  /* 0x000000010505b836 */ /* 0x000fe20000000000 */
[----:B------:R-:W-:Y:S01]  /*04c0*/  ISETP.GE.U32.AND P3, PT, R14, R3, PT ;  /* 0x000000030e00720c */ /* 0x000fe20003f66070 */
[----:B------:R-:W-:Y:S01]  /*04d0*/  IMAD R10, R17, R6, R10 ;  /* 0x00000006110a7224 */ /* 0x000fe200078e020a */
[----:B------:R-:W-:Y:S01]  /*04e0*/  IABS R14, R21 ;  /* 0x00000015000e7213 */ /* 0x000fe20000000000 */
[----:B------:R-:W-:Y:S01]  /*04f0*/  @P5 VIADD R5, R5, 0x1 ;  /* 0x0000000105055836 */ /* 0x000fe20000000000 */
[----:B------:R-:W-:Y:S01]  /*0500*/  LOP3.LUT R21, R21, R4, RZ, 0x3c, !PT ;  /* 0x0000000415157212 */ /* 0x000fe200078e3cff */
[----:B------:R-:W-:Y:S01]  /*0510*/  @!P2 VIADD R2, R2, 0x1 ;  /* 0x000000010202a836 */ /* 0x000fe20000000000 */
[----:B------:R-:W-:Y:S01]  /*0520*/  ISETP.GT.U32.AND P5, PT, R3, R10, PT ;  /* 0x0000000a0300720c */ /* 0x000fe20003fa4070 */
[----:B------:R-:W-:Y:S01]  /*0530*/  IMAD.MOV.U32 R8, RZ, RZ, R14 ;  /* 0x000000ffff087224 */ /* 0x000fe200078e000e */
[----:B------:R-:W-:Y:S01]  /*0540*/  IABS R14, R27 ;  /* 0x0000001b000e7213 */ /* 0x000fe20000000000 */
[----:B------:R-:W-:Y:S01]  /*0550*/  @!P6 VIADD R9, R9, 0x1 ;  /* 0x000000010909e836 */ /* 0x000fe20000000000 */
[----:B------:R-:W-:Y:S01]  /*0560*/  @!P6 IADD3 R12, R12, -R3, RZ ;  /* 0x800000030c0ce210 */ /* 0x000fe20007ffe0ff */
[----:B------:R-:W-:-:S03]  /*0570*/  IMAD.HI.U32 R23, R7, R8, RZ ;  /* 0x0000000807177227 */ /* 0x000fc600078e00ff */
[----:B------:R-:W-:Y:S01]  /*0580*/  ISETP.GE.U32.AND P2, PT, R12, R3, PT ;  /* 0x000000030c00720c */ /* 0x000fe20003f46070 */
[----:B------:R-:W-:Y:S01]  /*0590*/  IMAD R8, R23, R6, R8 ;  /* 0x0000000617087224 */ /* 0x000fe200078e0208 */
[----:B------:R-:W-:Y:S01]  /*05a0*/  IABS R12, R25 ;  /* 0x00000019000c7213 */ /* 0x000fe20000000000 */
[----:B------:R-:W-:Y:S01]  /*05b0*/  @P3 VIADD R2, R2, 0x1 ;  /* 0x0000000102023836 */ /* 0x000fe20000000000 */
[----:B------:R-:W-:Y:S01]  /*05c0*/  LOP3.LUT R25, R25, R4, RZ, 0x3c, !PT ;  /* 0x0000000419197212 */ /* 0x000fe200078e3cff */
[----:B------:R-:W-:Y:S01]  /*05d0*/  @!P5 IMAD.IADD R10, R10, 0x1, -R3 ;  /* 0x000000010a0ad824 */ /* 0x000fe200078e0a03 */
[----:B------:R-:W-:Y:S01]  /*05e0*/  ISETP.GT.U32.AND P3, PT, R3, R8, PT ;  /* 0x000000080300720c */ /* 0x000fe20003f64070 */
[----:B------:R-:W-:Y:S02]  /*05f0*/  @!P5 VIADD R17, R17, 0x1 ;  /* 0x000000011111d836 */ /* 0x000fe40000000000 */
[----:B------:R-:W-:Y:S01]  /*0600*/  @!P4 IMAD.MOV R15, RZ, RZ, -R15 ;  /* 0x000000ffff0fc224 */ /* 0x000fe200078e0a0f */
[----:B------:R-:W-:-:S02]  /*0610*/  ISETP.GE.U32.AND P5, PT, R10, R3, PT ;  /* 0x000000030a00720c */ /* 0x000fc40003fa6070 */
[----:B------:R-:W-:Y:S01]  /*0620*/  LOP3.LUT R10, R11, R4, RZ, 0x3c, !PT ;  /* 0x000000040b0a7212 */ /* 0x000fe200078e3cff */
[----:B------:R-:W-:Y:S01]  /*0630*/  IMAD.HI.U32 R11, R7, R12, RZ ;  /* 0x0000000c070b7227 */ /* 0x000fe200078e00ff */
[----:B------:R-:W-:Y:S02]  /*0640*/  ISETP.GE.AND P4, PT, R19, RZ, PT ;  /* 0x000000ff1300720c */ /* 0x000fe40003f86270 */
[----:B------:R-:W-:Y:S01]  /*0650*/  ISETP.GE.AND P6, PT, R10, RZ, PT ;  /* 0x000000ff0a00720c */ /* 0x000fe20003fc6270 */
[----:B------:R-:W-:Y:S01]  /*0660*/  IMAD R12, R11, R6, R12 ;  /* 0x000000060b0c7224 */ /* 0x000fe200078e020c */
[----:B------:R-:W-:Y:S01]  /*0670*/  MOV R10, R5 ;  /* 0x00000005000a7202 */ /* 0x000fe20000000f00 */
[----:B------:R-:W-:Y:S01]  /*0680*/  @!P3 IMAD.IADD R8, R8, 0x1, -R3 ;  /* 0x000000010808b824 */ /* 0x000fe200078e0a03 */
[----:B------:R-:W-:Y:S01]  /*0690*/  LOP3.LUT R5, RZ, R4, RZ, 0x33, !PT ;  /* 0x00000004ff057212 */ /* 0x000fe200078e33ff */
[----:B------:R-:W-:Y:S01]  /*06a0*/  @P2 VIADD R9, R9, 0x1 ;  /* 0x0000000109092836 */ /* 0x000fe20000000000 */
[----:B------:R-:W-:Y:S01]  /*06b0*/  ISETP.GT.U32.AND P2, PT, R3, R12, PT ;  /* 0x0000000c0300720c */ /* 0x000fe20003f44070 */
[----:B------:R-:W-:Y:S01]  /*06c0*/  IMAD.HI.U32 R7, R7, R14, RZ ;  /* 0x0000000e07077227 */ /* 0x000fe200078e00ff */
[----:B------:R-:W-:-:S02]  /*06d0*/  LOP3.LUT R4, R27, R4, RZ, 0x3c, !PT ;  /* 0x000000041b047212 */ /* 0x000fc400078e3cff */
[----:B------:R-:W-:Y:S01]  /*06e0*/  SEL R15, R5, R15, !P0 ;  /* 0x0000000f050f7207 */ /* 0x000fe20004000000 */
[----:B------:R-:W-:Y:S01]  /*06f0*/  @!P1 IMAD.MOV R10, RZ, RZ, -R10 ;  /* 0x000000ffff0a9224 */ /* 0x000fe200078e0a0a */
[-C--:B------:R-:W-:Y:S01]  /*0700*/  ISETP.GE.U32.AND P1, PT, R8, R3.reuse, PT ;  /* 0x000000030800720c */ /* 0x080fe20003f26070 */
[----:B------:R-:W-:Y:S02]  /*0710*/  IMAD R6, R7, R6, R14 ;  /* 0x0000000607067224 */ /* 0x000fe400078e020e */
[----:B------:R-:W-:Y:S01]  /*0720*/  @P5 VIADD R17, R17, 0x1 ;  /* 0x0000000111115836 */ /* 0x000fe20000000000 */
[----:B------:R-:W-:Y:S01]  /*0730*/  SEL R10, R5, R10, !P0 ;  /* 0x0000000a050a7207 */ /* 0x000fe20004000000 */
[----:B------:R-:W-:Y:S01]  /*0740*/  @!P6 IMAD.MOV R9, RZ, RZ, -R9 ;  /* 0x000000ffff09e224 */ /* 0x000fe200078e0a09 */
[----:B------:R-:W-:Y:S01]  /*0750*/  ISETP.GT.U32.AND P5, PT, R3, R6, PT ;  /* 0x000000060300720c */ /* 0x000fe20003fa4070 */
[----:B------:R-:W-:Y:S01]  /*0760*/  @!P3 VIADD R23, R23, 0x1 ;  /* 0x000000011717b836 */ /* 0x000fe20000000000 */
[----:B------:R-:W-:Y:S01]  /*0770*/  ISETP.GE.AND P6, PT, R21, RZ, PT ;  /* 0x000000ff1500720c */ /* 0x000fe20003fc6270 */
[----:B------:R-:W-:Y:S01]  /*0780*/  @!P2 IMAD.IADD R12, R12, 0x1, -R3 ;  /* 0x000000010c0ca824 */ /* 0x000fe200078e0a03 */
[----:B------:R-:W-:Y:S01]  /*0790*/  ISETP.GE.AND P3, PT, R13, RZ, PT ;  /* 0x000000ff0d00720c */ /* 0x000fe20003f66270 */
[----:B------:R-:W-:Y:S01]  /*07a0*/  @!P2 VIADD R11, R11, 0x1 ;  /* 0x000000010b0ba836 */ /* 0x000fe20000000000 */
[----:B------:R-:W-:Y:S01]  /*07b0*/  ISETP.GE.AND P2, PT, R25, RZ, PT ;  /* 0x000000ff1900720c */ /* 0x000fe20003f46270 */
[----:B------:R-:W-:Y:S01]  /*07c0*/  @!P4 IMAD.MOV R2, RZ, RZ, -R2 ;  /* 0x000000ffff02c224 */ /* 0x000fe200078e0a02 */
[----:B------:R-:W-:Y:S01]  /*07d0*/  @P1 IADD3 R23, R23, 0x1, RZ ;  /* 0x0000000117171810 */ /* 0x000fe20007ffe0ff */
[----:B------:R-:W-:Y:S01]  /*07e0*/  IMAD.U32 R8, RZ, RZ, UR5 ;  /* 0x00000005ff087e24 */ /* 0x000fe2000f8e00ff */
[----:B------:R-:W-:-:S02]  /*07f0*/  ISETP.GE.U32.AND P1, PT, R12, R3, PT ;  /* 0x000000030c00720c */ /* 0x000fc40003f26070 */
[----:B------:R-:W-:Y:S01]  /*0800*/  SEL R13, R5, R2, !P0 ;  /* 0x00000002050d7207 */ /* 0x000fe20004000000 */
[----:B------:R-:W-:Y:S01]  /*0810*/  @!P5 IMAD.IADD R6, R6, 0x1, -R3 ;  /* 0x000000010606d824 */ /* 0x000fe200078e0a03 */
[----:B------:R-:W-:Y:S01]  /*0820*/  PRMT R10, R10, 0x7604, R15 ;  /* 0x000076040a0a7816 */ /* 0x000fe2000000000f */
[----:B------:R-:W-:Y:S02]  /*0830*/  @!P6 IMAD.MOV R23, RZ, RZ, -R23 ;  /* 0x000000ffff17e224 */ /* 0x000fe400078e0a17 */
[----:B------:R-:W-:Y:S01]  /*0840*/  @!P5 VIADD R7, R7, 0x1 ;  /* 0x000000010707d836 */ /* 0x000fe20000000000 */
[----:B------:R-:W-:Y:S01]  /*0850*/  ISETP.GE.U32.AND P6, PT, R6, R3, PT ;  /* 0x000000030600720c */ /* 0x000fe20003fc6070 */
[----:B------:R-:W-:Y:S01]  /*0860*/  @!P3 IMAD.MOV R17, RZ, RZ, -R17 ;  /* 0x000000ffff11b224 */ /* 0x000fe200078e0a11 */
[C---:B------:R-:W-:Y:S01]  /*0870*/  SEL R3, R5.reuse, R9, !P0 ;  /* 0x0000000905037207 */ /* 0x040fe20004000000 */
[----:B------:R-:W-:Y:S01]  /*0880*/  IMAD.U32 R9, RZ, RZ, UR6 ;  /* 0x00000006ff097e24 */ /* 0x000fe2000f8e00ff */
[----:B------:R-:W-:Y:S01]  /*0890*/  SEL R6, R5, R23, !P0 ;  /* 0x0000001705067207 */ /* 0x000fe20004000000 */
[----:B------:R-:W-:Y:S01]  /*08a0*/  @P1 VIADD R11, R11, 0x1 ;  /* 0x000000010b0b1836 */ /* 0x000fe20000000000 */
[----:B------:R-:W-:Y:S01]  /*08b0*/  ISETP.GE.AND P1, PT, R4, RZ, PT ;  /* 0x000000ff0400720c */ /* 0x000fe20003f26270 */
[----:B------:R-:W-:Y:S01]  /*08c0*/  IMAD.WIDE R8, R0, 0x4, R8 ;  /* 0x0000000400087825 */ /* 0x000fe200078e0208 */
[----:B------:R-:W-:-:S02]  /*08d0*/  PRMT R3, R6, 0x7604, R3 ;  /* 0x0000760406037816 */ /* 0x000fc40000000003 */
[----:B------:R-:W-:Y:S01]  /*08e0*/  SEL R17, R5, R17, !P0 ;  /* 0x0000001105117207 */ /* 0x000fe20004000000 */
[----:B------:R-:W-:Y:S01]  /*08f0*/  @!P2 IMAD.MOV R11, RZ, RZ, -R11 ;  /* 0x000000ffff0ba224 */ /* 0x000fe200078e0a0b */
[----:B------:R-:W-:Y:S02]  /*0900*/  PRMT R10, R13, 0x7054, R10 ;  /* 0x000070540d0a7816 */ /* 0x000fe4000000000a */
[----:B------:R-:W-:Y:S02]  /*0910*/  @P6 IADD3 R7, R7, 0x1, RZ ;  /* 0x0000000107076810 */ /* 0x000fe40007ffe0ff */
[----:B------:R-:W-:-:S03]  /*0920*/  SEL R2, R5, R11, !P0 ;  /* 0x0000000b05027207 */ /* 0x000fc60004000000 */
[----:B------:R-:W-:Y:S01]  /*0930*/  @!P1 IMAD.MOV R7, RZ, RZ, -R7 ;  /* 0x000000ffff079224 */ /* 0x000fe200078e0a07 */
[----:B------:R-:W-:Y:S02]  /*0940*/  PRMT R2, R2, 0x7054, R3 ;  /* 0x0000705402027816 */ /* 0x000fe40000000003 */
[----:B------:R-:W-:Y:S02]  /*0950*/  PRMT R3, R17, 0x654, R10 ;  /* 0x0000065411037816 */ /* 0x000fe4000000000a */
[----:B------:R-:W-:-:S03]  /*0960*/  SEL R5, R5, R7, !P0 ;  /* 0x0000000705057207 */ /* 0x000fc60004000000 */
[----:B------:R-:W-:Y:S01]  /*0970*/  STG.E desc[UR8][R8.64], R3 ;  /* 0x0000000308007986 */ /* 0x000fe2000c101908 */
[----:B------:R-:W-:-:S05]  /*0980*/  PRMT R5, R5, 0x654, R2 ;  /* 0x0000065405057816 */ /* 0x000fca0000000002 */
[----:B------:R-:W-:Y:S01]  /*0990*/  STG.E desc[UR8][R8.64+0x200], R5 ;  /* 0x0002000508007986 */ /* 0x000fe2000c101908 */
[----:B------:R-:W-:Y:S05]  /*09a0*/  EXIT ;  /* 0x000000000000794d */ /* 0x000fea0003800000 */
.L_x_19741:
[----:B------:R-:W0:Y:S01]  /*09b0*/  S2R R11, SR_TID.X ;  /* 0x00000000000b7919 */ /* 0x000e220000002100 */
[----:B------:R-:W-:Y:S01]  /*09c0*/  IMAD.MOV.U32 R13, RZ, RZ, RZ ;  /* 0x000000ffff0d7224 */ /* 0x000fe200078e00ff */
[----:B0-----:R-:W-:Y:S01]  /*09d0*/  ISETP.GE.AND P0, PT, R11, R12, PT ;  /* 0x0000000c0b00720c */ /* 0x001fe20003f06270 */
[----:B------:R-:W-:-:S12]  /*09e0*/  IMAD.MOV.U32 R15, RZ, RZ, R11 ;  /* 0x000000ffff0f7224 */ /* 0x000fd800078e000b */
[C---:B------:R-:W-:Y:S02]  /*09f0*/  @!P0 VIADD R17, R15.reuse, UR4 ;  /* 0x000000040f118c36 */ /* 0x040fe40008000000 */
[----:B------:R-:W-:-:S05]  /*0a00*/  @!P0 VIADD R15, R15, 0x80 ;  /* 0x000000800f0f8836 */ /* 0x000fca0000000000 */
[----:B------:R-:W-:-:S13]  /*0a10*/  ISETP.GE.AND P5, PT, R15, R12, PT ;  /* 0x0000000c0f00720c */ /* 0x000fda0003fa6270 */
[C---:B------:R-:W-:Y:S01]  /*0a20*/  @!P5 IADD3 R9, R15.reuse, UR4, RZ ;  /* 0x000000040f09dc10 */ /* 0x040fe2000fffe0ff */
[----:B------:R-:W-:Y:S01]  /*0a30*/  @!P5 VIADD R15, R15, 0x80 ;  /* 0x000000800f0fd836 */ /* 0x000fe20000000000 */
[----:B------:R-:W0:Y:S04]  /*0a40*/  @!P5 LDC.64 R6, c[0x0][0x220] ;  /* 0x00008800ff06db82 */ /* 0x000e280000000a00 */
[----:B------:R-:W-:-:S13]  /*0a50*/  ISETP.GE.AND P6, PT, R15, R12, PT ;  /* 0x0000000c0f00720c */ /* 0x000fda0003fc6270 */
[C---:B------:R-:W-:Y:S01]  /*0a60*/  @!P6 VIADD R19, R15.reuse, UR4 ;  /* 0x000000040f13ec36 */ /* 0x040fe20008000000 */
[----:B------:R-:W1:Y:S01]  /*0a70*/  @!P6 LDC.64 R4, c[0x0][0x220] ;  /* 0x00008800ff04eb82 */ /* 0x000e620000000a00 */
[----:B------:R-:W-:-:S05]  /*0a80*/  @!P6 VIADD R15, R15, 0x80 ;  /* 0x000000800f0fe836 */ /* 0x000fca0000000000 */
[----:B------:R-:W-:Y:S02]  /*0a90*/  ISETP.GE.AND P4, PT, R15, R12, PT ;  /* 0x0000000c0f00720c */ /* 0x000fe40003f86270 */
[----:B0-----:R-:W-:-:S04]  /*0aa0*/  @!P5 IADD3 R8, P1, R9, R6, RZ ;  /* 0x000000060908d210 */ /* 0x001fc80007f3e0ff */
[----:B------:R-:W-:-:S05]  /*0ab0*/  @!P5 IADD3.X R9, RZ, R7, RZ, P1, !PT ;  /* 0x00000007ff09d210 */ /* 0x000fca0000ffe4ff */
[----:B------:R0:W5:Y:S02]  /*0ac0*/  @!P5 LDG.E.S8 R13, desc[UR8][R8.64] ;  /* 0x00000008080dd981 */ /* 0x000164000c1e1300 */
[C---:B------:R-:W-:Y:S01]  /*0ad0*/  @!P4 VIADD R21, R15.reuse, UR4 ;  /* 0x000000040f15cc36 */ /* 0x040fe20008000000 */
[----:B------:R-:W2:Y:S01]  /*0ae0*/  @!P4 LDC.64 R2, c[0x0][0x220] ;  /* 0x00008800ff02cb82 */ /* 0x000ea20000000a00 */
[----:B------:R-:W-:-:S05]  /*0af0*/  @!P4 VIADD R15, R15, 0x80 ;  /* 0x000000800f0fc836 */ /* 0x000fca0000000000 */
[----:B------:R-:W-:-:S13]  /*0b00*/  ISETP.GE.AND P3, PT, R15, R12, PT ;  /* 0x0000000c0f00720c */ /* 0x000fda0003f66270 */
[C---:B------:R-:W-:Y:S02]  /*0b10*/  @!P3 VIADD R27, R15.reuse, UR4 ;  /* 0x000000040f1bbc36 */ /* 0x040fe40008000000 */
[----:B------:R-:W-:-:S05]  /*0b20*/  @!P3 VIADD R15, R15, 0x80 ;  /* 0x000000800f0fb836 */ /* 0x000fca0000000000 */
        /* <DEDUP_REMOVED lines=12> */
[C---:B------:R-:W-:Y:S02]  /*0bf0*/  @!P1 VIADD R25, R15.reuse, UR4 ;  /* 0x000000040f199c36 */ /* 0x040fe40008000000 */
[----:B------:R-:W-:Y:S01]  /*0c00*/  @!P1 VIADD R15, R15, 0x80 ;  /* 0x000000800f0f9836 */ /* 0x000fe20000000000 */
[----:B------:R-:W-:Y:S02]  /*0c10*/  @!P4 IADD3.X R21, RZ, R3, RZ, P6, !PT ;  /* 0x00000003ff15c210 */ /* 0x000fe400037fe4ff */
[----:B------:R-:W2:Y:S02]  /*0c20*/  @!P1 LDC.64 R2, c[0x0][0x220] ;  /* 0x00008800ff029b82 */ /* 0x000ea40000000a00 */
[----:B------:R-:W-:Y:S01]  /*0c30*/  ISETP.GE.AND P5, PT, R15, R12, PT ;  /* 0x0000000c0f00720c */ /* 0x000fe20003fa6270 */
[----:B------:R-:W5:Y:S01]  /*0c40*/  @!P4 LDG.E.S8 R9, desc[UR8][R20.64] ;  /* 0x000000081409c981 */ /* 0x000f62000c1e1300 */
[----:B-1----:R-:W-:-:S05]  /*0c50*/  @!P3 IADD3 R18, P4, R27, R18, RZ ;  /* 0x000000121b12b210 */ /* 0x002fca0007f9e0ff */
[----:B------:R-:W-:-:S05]  /*0c60*/  @!P3 IMAD.X R19, RZ, RZ, R19, P4 ;  /* 0x000000ffff13b224 */ /* 0x000fca00020e0613 */
[----:B------:R1:W5:Y:S01]  /*0c70*/  @!P3 LDG.E.S8 R8, desc[UR8][R18.64] ;  /* 0x000000081208b981 */ /* 0x000362000c1e1300 */
[----:B---3--:R-:W3:Y:S08]  /*0c80*/  @!P5 LDC.64 R4, c[0x0][0x220] ;  /* 0x00008800ff04db82 */ /* 0x008ef00000000a00 */
[----:B-1----:R-:W1:Y:S01]  /*0c90*/  @!P0 LDC.64 R18, c[0x0][0x220] ;  /* 0x00008800ff128b82 */ /* 0x002e620000000a00 */
[----:B------:R-:W-:Y:S01]  /*0ca0*/  @!P5 VIADD R15, R15, UR4 ;  /* 0x000000040f0fdc36 */ /* 0x000fe20008000000 */
[----:B--2---:R-:W-:-:S05]  /*0cb0*/  @!P1 IADD3 R2, P4, R25, R2, RZ ;  /* 0x0000000219029210 */ /* 0x004fca0007f9e0ff */
[----:B------:R-:W-:Y:S01]  /*0cc0*/  @!P1 IMAD.X R3, RZ, RZ, R3, P4 ;  /* 0x000000ffff039224 */ /* 0x000fe200020e0603 */
[----:B---3--:R-:W-:Y:S02]  /*0cd0*/  @!P5 IADD3 R4, P3, R15, R4, RZ ;  /* 0x000000040f04d210 */ /* 0x008fe40007f7e0ff */
[----:B------:R-:W-:Y:S02]  /*0ce0*/  CS2R R14, SRZ ;  /* 0x00000000000e7805 */ /* 0x000fe4000001ff00 */
[----:B------:R-:W-:-:S04]  /*0cf0*/  PRMT R20, RZ, 0x7610, R20 ;  /* 0x00007610ff147816 */ /* 0x000fc80000000014 */
[----:B------:R-:W5:Y:S01]  /*0d00*/  @!P1 LDG.E.S8 R14, desc[UR8][R2.64] ;  /* 0x00000008020e9981 */ /* 0x000f62000c1e1300 */
[----:B-1----:R-:W-:Y:S01]  /*0d10*/  @!P0 IADD3 R18, P1, R17, R18, RZ ;  /* 0x0000001211128210 */ /* 0x002fe20007f3e0ff */
[----:B------:R-:W-:-:S04]  /*0d20*/  @!P5 IMAD.X R5, RZ, RZ, R5, P3 ;  /* 0x000000ffff05d224 */ /* 0x000fc800018e0605 */
[----:B------:R-:W-:Y:S01]  /*0d30*/  @!P0 IMAD.X R19, RZ, RZ, R19, P1 ;  /* 0x000000ffff138224 */ /* 0x000fe200008e0613 */
[----:B------:R-:W5:Y:S04]  /*0d40*/  @!P5 LDG.E.S8 R15, desc[UR8][R4.64] ;  /* 0x00000008040fd981 */ /* 0x000f68000c1e1300 */
        /* <DEDUP_REMOVED lines=9> */
[----:B------:R-:W-:Y:S01]  /*0de0*/  IABS R4, R17 ;  /* 0x0000001100047213 */ /* 0x000fe20000000000 */
[----:B------:R-:W-:Y:S01]  /*0df0*/  IMAD.MOV.U32 R2, RZ, RZ, RZ ;  /* 0x000000ffff027224 */ /* 0x000fe200078e00ff */
[----:B-----5:R-:W-:Y:S02]  /*0e00*/  LOP3.LUT R20, R20, 0xffff, RZ, 0xc0, !PT ;  /* 0x0000ffff14147812 */ /* 0x020fe400078ec0ff */
[----:B------:R-:W1:Y:S08]  /*0e10*/  I2F.RP R5, R4 ;  /* 0x0000000400057306 */ /* 0x000e700000209400 */
[----:B-1----:R-:W1:Y:S02]  /*0e20*/  MUFU.RCP R5, R5 ;  /* 0x0000000500057308 */ /* 0x002e640000001000 */
[----:B-1----:R-:W-:-:S02]  /*0e30*/  IADD3 R3, R5, 0xffffffe, RZ ;  /* 0x0ffffffe05037810 */ /* 0x002fc40007ffe0ff */
[----:B------:R-:W-:-:S04]  /*0e40*/  IABS R5, R17 ;  /* 0x0000001100057213 */ /* 0x000fc80000000000 */
        /* <DEDUP_REMOVED lines=19> */
.L_x_19743:
[----:B------:R-:W-:Y:S05]  /*0f80*/  BSYNC B0 ;  /* 0x0000000000007941 */ /* 0x000fea0003800000 */
.L_x_19742:
[----:B------:R-:W-:Y:S01]  /*0f90*/  IADD3 R3, R11, 0x80, RZ ;  /* 0x000000800b037810 */ /* 0x000fe20007ffe0ff */
[----:B------:R-:W-:Y:S03]  /*0fa0*/  BSSY B0, `(.L_x_19744) ;  /* 0x000001c000007945 */ /* 0x000fe60003800000 */
        /* <DEDUP_REMOVED lines=27> */
.L_x_19745:
[----:B------:R-:W-:Y:S05]  /*1160*/  BSYNC B0 ;  /* 0x0000000000007941 */ /* 0x000fea0003800000 */
.L_x_19744:
[C---:B------:R-:W-:Y:S01]  /*1170*/  VIADD R3, R11.reuse, 0x100 ;  /* 0x000001000b037836 */ /* 0x040fe20000000000 */
[----:B------:R-:W-:Y:S01]  /*1180*/  BSSY B0, `(.L_x_19746) ;  /* 0x0000029000007945 */ /* 0x000fe20003800000 */
[C---:B-----5:R-:W-:Y:S02]  /*1190*/  VIADD R13, R11.reuse, 0x180 ;  /* 0x000001800b0d7836 */ /* 0x060fe40000000000 */
[----:B------:R-:W-:Y:S01]  /*11a0*/  @!P0 VIADD R21, R11, UR4 ;  /* 0x000000040b158c36 */ /* 0x000fe20008000000 */
[-C--:B------:R-:W-:Y:S01]  /*11b0*/  ISETP.GE.AND P6, PT, R3, R12.reuse, PT ;  /* 0x0000000c0300720c */ /* 0x080fe20003fc6270 */
[----:B------:R-:W-:Y:S01]  /*11c0*/  VIADD R19, R11, 0x200 ;  /* 0x000002000b137836 */ /* 0x000fe20000000000 */
        /* <DEDUP_REMOVED lines=28> */
[----:B------:R-:W-:-:S03]  /*1390*/  @!P6 VIADD R2, R2, 0x1 ;  /* 0x000000010202e836 */ /* 0x000fc60000000000 */
[----:B------:R-:W-:-:S13]  /*13a0*/  ISETP.GE.U32.AND P6, PT, R18, R13, PT ;  /* 0x0000000d1200720c */ /* 0x000fda0003fc6070 */
[----:B------:R-:W-:Y:S02]  /*13b0*/  @P6 IADD3 R2, R2, 0x1, RZ ;  /* 0x0000000102026810 */ /* 0x000fe40007ffe0ff */
[----:B------:R-:W-:-:S03]  /*13c0*/  ISETP.GE.AND P6, PT, R10, RZ, PT ;  /* 0x000000ff0a00720c */ /* 0x000fc60003fc6270 */
[----:B------:R-:W-:-:S10]  /*13d0*/  IMAD.MOV.U32 R10, RZ, RZ, R2 ;  /* 0x000000ffff0a7224 */ /* 0x000fd400078e0002 */
[----:B------:R-:W-:Y:S01]  /*13e0*/  @!P6 IMAD.MOV R10, RZ, RZ, -R10 ;  /* 0x000000ffff0ae224 */ /* 0x000fe200078e0a0a */
[----:B------:R-:W-:-:S13]  /*13f0*/  ISETP.NE.AND P6, PT, R16, RZ, PT ;  /* 0x000000ff1000720c */ /* 0x000fda0003fc5270 */
[----:B------:R-:W-:-:S07]  /*1400*/  @!P6 LOP3.LUT R10, RZ, R17, RZ, 0x33, !PT ;  /* 0x00000011ff0ae212 */ /* 0x000fce00078e33ff */
.L_x_19747:
[----:B------:R-:W-:Y:S05]  /*1410*/  BSYNC B0 ;  /* 0x0000000000007941 */ /* 0x000fea0003800000 */
.L_x_19746:
        /* <DEDUP_REMOVED lines=27> */
.L_x_19749:
[----:B------:R-:W-:Y:S05]  /*15d0*/  BSYNC B0 ;  /* 0x0000000000007941 */ /* 0x000fea0003800000 */
.L_x_19748:
        /* <DEDUP_REMOVED lines=27> */
.L_x_19751:
[----:B------:R-:W-:Y:S05]  /*1790*/  BSYNC B0 ;  /* 0x0000000000007941 */ /* 0x000fea0003800000 */
.L_x_19750:
        /* <DEDUP_REMOVED lines=27> */
.L_x_19753:
[----:B------:R-:W-:Y:S05]  /*1950*/  BSYNC B0 ;  /* 0x0000000000007941 */ /* 0x000fea0003800000 */
.L_x_19752:
        /* <DEDUP_REMOVED lines=27> */
.L_x_19755:
[----:B------:R-:W-:Y:S05]  /*1b10*/  BSYNC B0 ;  /* 0x0000000000007941 */ /* 0x000fea0003800000 */
.L_x_19754:
        /* <DEDUP_REMOVED lines=26> */
.L_x_19757:
[----:B------:R-:W-:Y:S05]  /*1cc0*/  BSYNC B0 ;  /* 0x0000000000007941 */ /* 0x000fea0003800000 */
.L_x_19756:
        /* <DEDUP_REMOVED lines=20> */
.L_x_19760:
        /* <DEDUP_REMOVED lines=8> */
.L_x_19761:
        /* <DEDUP_REMOVED lines=8> */
.L_x_19762:
        /* <DEDUP_REMOVED lines=9> */
.L_x_19763:
[----:B------:R-:W-:Y:S05]  /*1fa0*/  BSYNC B1 ;  /* 0x0000000000017941 */ /* 0x000fea0003800000 */
.L_x_19759:
[----:B------:R-:W-:-:S13]  /*1fb0*/  ISETP.GE.AND P0, PT, R11, R12, PT ;  /* 0x0000000c0b00720c */ /* 0x000fda0003f06270 */
[----:B0-----:R-:W0:Y:S01]  /*1fc0*/  @!P0 LDC.64 R6, c[0x0][0x218] ;  /* 0x00008600ff068b82 */ /* 0x001e220000000a00 */
[C---:B-12---:R-:W-:Y:S02]  /*1fd0*/  @!P0 VIADD R5, R11.reuse, UR4 ;  /* 0x000000040b058c36 */ /* 0x046fe40008000000 */
[----:B------:R-:W-:-:S03]  /*1fe0*/  @!P0 VIADD R11, R11, 0x80 ;  /* 0x000000800b0b8836 */ /* 0x000fc60000000000 */
[----:B0-----:R-:W-:-:S05]  /*1ff0*/  @!P0 IADD3 R4, P1, R5, R6, RZ ;  /* 0x0000000605048210 */ /* 0x001fca0007f3e0ff */
[----:B------:R-:W-:-:S05]  /*2000*/  @!P0 IMAD.X R5, RZ, RZ, R7, P1 ;  /* 0x000000ffff058224 */ /* 0x000fca00008e0607 */
[----:B------:R2:W-:Y:S03]  /*2010*/  @!P0 STG.E.U8 desc[UR8][R4.64], R13 ;  /* 0x0000000d04008986 */ /* 0x0005e6000c101108 */
.L_x_19764:
[----:B------:R-:W-:Y:S05]  /*2020*/  BSYNC B0 ;  /* 0x0000000000007941 */ /* 0x000fea0003800000 */
.L_x_19758:
        /* <DEDUP_REMOVED lines=9> */
.L_x_19765:
        /* <DEDUP_REMOVED lines=12> */
.L_x_22947:


//--------------------- .text._ZN2at6native29vectorized_elementwise_kernelILi8ENS0_13BUnaryFunctorIaaaZZZNS0_15binary_internal21div_trunc_kernel_cudaERNS_18TensorIteratorBaseEENKUlvE_clEvENKUlvE0_clEvEUlaaE_EESt5arrayIPcLm2EEEEviT0_T1_ --------------------------
	.section	.text._ZN2at6native29vectorized_elementwise_kernelILi8ENS0_13BUnaryFunctorIaaaZZZNS0_15binary_internal21div_trunc_kernel_cudaERNS_18TensorIteratorBaseEENKUlvE_clEvENKUlvE0_clEvEUlaaE_EESt5arrayIPcLm2EEEEviT0_T1_,"ax",@progbits
	.align	128
        .global         _ZN2at6native29vectorized_elementwise_kernelILi8ENS0_13BUnaryFunctorIaaaZZZNS0_15binary_internal21div_trunc_kernel_cudaERNS_18TensorIteratorBaseEENKUlvE_clEvENKUlvE0_clEvEUlaaE_EESt5arrayIPcLm2EEEEviT0_T1_
        .type           _ZN2at6native29vectorized_elementwise_kernelILi8ENS0_13BUnaryFunctorIaaaZZZNS0_15binary_internal21div_trunc_kernel_cudaERNS_18TensorIteratorBaseEENKUlvE_clEvENKUlvE0_clEvEUlaaE_EESt5arrayIPcLm2EEEEviT0_T1_,@function
        .size           _ZN2at6native29vectorized_elementwise_kernelILi8ENS0_13BUnaryFunctorIaaaZZZNS0_15binary_internal21div_trunc_kernel_cudaERNS_18TensorIteratorBaseEENKUlvE_clEvENKUlvE0_clEvEUlaaE_EESt5arrayIPcLm2EEEEviT0_T1_,(.L_x_22948 - _ZN2at6native29vectorized_elementwise_kernelILi8ENS0_13BUnaryFunctorIaaaZZZNS0_15binary_internal21div_trunc_kernel_cudaERNS_18TensorIteratorBaseEENKUlvE_clEvENKUlvE0_clEvEUlaaE_EESt5arrayIPcLm2EEEEviT0_T1_)
        .other          _ZN2at6native29vectorized_elementwise_kernelILi8ENS0_13BUnaryFunctorIaaaZZZNS0_15binary_internal21div_trunc_kernel_cudaERNS_18TensorIteratorBaseEENKUlvE_clEvENKUlvE0_clEvEUlaaE_EESt5arrayIPcLm2EEEEviT0_T1_,@"STO_CUDA_ENTRY STV_DEFAULT"
_ZN2at6native29vectorized_elementwise_kernelILi8ENS0_13BUnaryFunctorIaaaZZZNS0_15binary_internal21div_trunc_kernel_cudaERNS_18TensorIteratorBaseEENKUlvE_clEvENKUlvE0_clEvEUlaaE_EESt5arrayIPcLm2EEEEviT0_T1_:
.text._ZN2at6native29vectorized_elementwise_kernelILi8ENS0_13BUnaryFunctorIaaaZZZNS0_15binary_internal21div_trunc_kernel_cudaERNS_18TensorIteratorBaseEENKUlvE_clEvENKUlvE0_clEvEUlaaE_EESt5arrayIPcLm2EEEEviT0_T1_:
        /* <DEDUP_REMOVED lines=17> */
[----:B0-----:R-:W-:-:S06]  /*0110*/  IMAD.WIDE.U32 R8, R0, 0x8, R8 ;  /* 0x0000000800087825 */ /* 0x001fcc00078e0008 */
[----:B------:R-:W2:Y:S01]  /*0120*/  LDG.E.64 R8, desc[UR8][R8.64] ;  /* 0x0000000808087981 */ /* 0x000ea2000c1e1b00 */
[-C--:B------:R-:W-:Y:S01]  /*0130*/  IABS R3, R2.reuse ;  /* 0x0000000200037213 */ /* 0x080fe20000000000 */
[----:B------:R-:W-:Y:S01]  /*0140*/  UIADD3 UR5, UP0, UR4, UR6, URZ ;  /* 0x0000000604057290 */ /* 0x000fe2000ff1e03f */
[----:B------:R-:W-:Y:S02]  /*0150*/  IABS R12, R2 ;  /* 0x00000002000c7213 */ /* 0x000fe40000000000 */
[----:B------:R-:W0:Y:S01]  /*0160*/  I2F.RP R7, R3 ;  /* 0x0000000300077306 */ /* 0x000e220000209400 */
[----:B------:R-:W-:Y:S02]  /*0170*/  UIADD3.X UR6, URZ, UR7, URZ, UP0, !UPT ;  /* 0x000000073f067290 */ /* 0x000fe400087fe43f */
[----:B------:R-:W-:-:S05]  /*0180*/  IMAD.MOV R12, RZ, RZ, -R12 ;  /* 0x000000ffff0c7224 */ /* 0x000fca00078e0a0c */
[----:B0-----:R-:W0:Y:S02]  /*0190*/  MUFU.RCP R7, R7 ;  /* 0x0000000700077308 */ /* 0x001e240000001000 */
[----:B0-----:R-:W-:-:S06]  /*01a0*/  VIADD R4, R7, 0xffffffe ;  /* 0x0ffffffe07047836 */ /* 0x001fcc0000000000 */
[----:B------:R0:W1:Y:S02]  /*01b0*/  F2I.FTZ.U32.TRUNC.NTZ R5, R4 ;  /* 0x0000000400057305 */ /* 0x000064000021f000 */
[----:B0-----:R-:W-:Y:S02]  /*01c0*/  IMAD.MOV.U32 R4, RZ, RZ, RZ ;  /* 0x000000ffff047224 */ /* 0x001fe400078e00ff */
[----:B-1----:R-:W-:-:S04]  /*01d0*/  IMAD.MOV R10, RZ, RZ, -R5 ;  /* 0x000000ffff0a7224 */ /* 0x002fc800078e0a05 */
[----:B------:R-:W-:-:S04]  /*01e0*/  IMAD R11, R10, R3, RZ ;  /* 0x000000030a0b7224 */ /* 0x000fc800078e02ff */
[----:B------:R-:W-:-:S04]  /*01f0*/  IMAD.HI.U32 R5, R5, R11, R4 ;  /* 0x0000000b05057227 */ /* 0x000fc800078e0004 */
[----:B------:R-:W-:Y:S01]  /*0200*/  IMAD.MOV.U32 R4, RZ, RZ, R12 ;  /* 0x000000ffff047224 */ /* 0x000fe200078e000c */
[----:B--2---:R-:W-:Y:S02]  /*0210*/  LOP3.LUT R6, R8, 0xffff, RZ, 0xc0, !PT ;  /* 0x0000ffff08067812 */ /* 0x004fe400078ec0ff */
[----:B------:R-:W-:Y:S02]  /*0220*/  LOP3.LUT R12, R9, 0xffff, RZ, 0xc0, !PT ;  /* 0x0000ffff090c7812 */ /* 0x000fe400078ec0ff */
[----:B------:R-:W-:Y:S02]  /*0230*/  PRMT R13, R6, 0x8880, RZ ;  /* 0x00008880060d7816 */ /* 0x000fe400000000ff */
[----:B------:R-:W-:Y:S02]  /*0240*/  PRMT R11, R12, 0x8880, RZ ;  /* 0x000088800c0b7816 */ /* 0x000fe400000000ff */
[----:B------:R-:W-:Y:S02]  /*0250*/  IABS R10, R13 ;  /* 0x0000000d000a7213 */ /* 0x000fe40000000000 */
[----:B------:R-:W-:-:S02]  /*0260*/  LOP3.LUT R13, R13, R2, RZ, 0x3c, !PT ;  /* 0x000000020d0d7212 */ /* 0x000fc400078e3cff */
[----:B------:R-:W-:Y:S01]  /*0270*/  PRMT R8, R8, 0x7732, RZ ;  /* 0x0000773208087816 */ /* 0x000fe200000000ff */
[----:B------:R-:W-:Y:S01]  /*0280*/  IMAD.HI.U32 R7, R5, R10, RZ ;  /* 0x0000000a05077227 */ /* 0x000fe200078e00ff */
[----:B------:R-:W-:Y:S02]  /*0290*/  LOP3.LUT R14, R11, R2, RZ, 0x3c, !PT ;  /* 0x000000020b0e7212 */ /* 0x000fe400078e3cff */
[----:B------:R-:W-:Y:S01]  /*02a0*/  ISETP.GE.AND P0, PT, R13, RZ, PT ;  /* 0x000000ff0d00720c */ /* 0x000fe20003f06270 */
[----:B------:R-:W-:Y:S01]  /*02b0*/  IMAD R10, R7, R4, R10 ;  /* 0x00000004070a7224 */ /* 0x000fe200078e020a */
[----:B------:R-:W-:Y:S02]  /*02c0*/  PRMT R13, R8, 0x8880, RZ ;  /* 0x00008880080d7816 */ /* 0x000fe400000000ff */
[----:B------:R-:W-:Y:S02]  /*02d0*/  ISETP.GE.AND P3, PT, R14, RZ, PT ;  /* 0x000000ff0e00720c */ /* 0x000fe40003f66270 */
[----:B------:R-:W-:-:S02]  /*02e0*/  ISETP.GT.U32.AND P6, PT, R3, R10, PT ;  /* 0x0000000a0300720c */ /* 0x000fc40003fc4070 */
[----:B------:R-:W-:Y:S01]  /*02f0*/  PRMT R14, R9, 0x7732, RZ ;  /* 0x00007732090e7816 */ /* 0x000fe200000000ff */
[----:B------:R-:W-:Y:S01]  /*0300*/  IMAD.MOV.U32 R9, RZ, RZ, R13 ;  /* 0x000000ffff097224 */ /* 0x000fe200078e000d */
[----:B------:R-:W-:Y:S02]  /*0310*/  SHF.R.U32.HI R6, RZ, 0x8, R6 ;  /* 0x00000008ff067819 */ /* 0x000fe40000011606 */
[----:B------:R-:W-:Y:S02]  /*0320*/  SHF.R.U32.HI R27, RZ, 0x8, R12 ;  /* 0x00000008ff1b7819 */ /* 0x000fe4000001160c */
[----:B------:R-:W-:Y:S02]  /*0330*/  IABS R12, R9 ;  /* 0x00000009000c7213 */ /* 0x000fe40000000000 */
[----:B------:R-:W-:Y:S02]  /*0340*/  LOP3.LUT R6, R6, 0xffff, RZ, 0xc0, !PT ;  /* 0x0000ffff06067812 */ /* 0x000fe400078ec0ff */
[----:B------:R-:W-:Y:S01]  /*0350*/  SHF.R.U32.HI R8, RZ, 0x8, R8 ;  /* 0x00000008ff087819 */ /* 0x000fe20000011608 */
[----:B------:R-:W-:Y:S01]  /*0360*/  IMAD.HI.U32 R19, R5, R12, RZ ;  /* 0x0000000c05137227 */ /* 0x000fe200078e00ff */
[----:B------:R-:W-:-:S02]  /*0370*/  PRMT R17, R6, 0x8880, RZ ;  /* 0x0000888006117816 */ /* 0x000fc400000000ff */
[----:B------:R-:W-:Y:S01]  /*0380*/  LOP3.LUT R6, R8, 0xffff, RZ, 0xc0, !PT ;  /* 0x0000ffff08067812 */ /* 0x000fe200078ec0ff */
[----:B------:R-:W-:Y:S01]  /*0390*/  @!P6 IMAD.IADD R10, R10, 0x1, -R3 ;  /* 0x000000010a0ae824 */ /* 0x000fe200078e0a03 */
[----:B------:R-:W-:Y:S01]  /*03a0*/  IABS R13, R11 ;  /* 0x0000000b000d7213 */ /* 0x000fe20000000000 */
[----:B------:R-:W-:Y:S01]  /*03b0*/  IMAD R8, R19, R4, R12 ;  /* 0x0000000413087224 */ /* 0x000fe200078e020c */
[----:B------:R-:W-:Y:S01]  /*03c0*/  PRMT R15, R6, 0x8880, RZ ;  /* 0x00008880060f7816 */ /* 0x000fe200000000ff */
[----:B------:R-:W-:Y:S01]  /*03d0*/  @!P6 VIADD R7, R7, 0x1 ;  /* 0x000000010707e836 */ /* 0x000fe20000000000 */
[----:B------:R-:W-:Y:S01]  /*03e0*/  ISETP.GE.U32.AND P4, PT, R10, R3, PT ;  /* 0x000000030a00720c */ /* 0x000fe20003f86070 */
[----:B------:R-:W-:Y:S01]  /*03f0*/  IMAD.MOV.U32 R10, RZ, RZ, R14 ;  /* 0x000000ffff0a7224 */ /* 0x000fe200078e000e */
[----:B------:R-:W-:Y:S01]  /*0400*/  IABS R14, R17 ;  /* 0x00000011000e7213 */ /* 0x000fe20000000000 */
[----:B------:R-:W-:Y:S01]  /*0410*/  IMAD.HI.U32 R6, R5, R13, RZ ;  /* 0x0000000d05067227 */ /* 0x000fe200078e00ff */
[----:B------:R-:W-:-:S02]  /*0420*/  ISETP.GT.U32.AND P2, PT, R3, R8, PT ;  /* 0x000000080300720c */ /* 0x000fc40003f44070 */
[----:B------:R-:W-:Y:S01]  /*0430*/  PRMT R29, R10, 0x8880, RZ ;  /* 0x000088800a1d7816 */ /* 0x000fe200000000ff */
[----:B------:R-:W-:Y:S01]  /*0440*/  IMAD.HI.U32 R11, R5, R14, RZ ;  /* 0x0000000e050b7227 */ /* 0x000fe200078e00ff */
[----:B------:R-:W-:Y:S02]  /*0450*/  SHF.R.U32.HI R10, RZ, 0x8, R10 ;  /* 0x00000008ff0a7819 */ /* 0x000fe4000001160a */
[----:B------:R-:W-:Y:S01]  /*0460*/  IABS R18, R15 ;  /* 0x0000000f00127213 */ /* 0x000fe20000000000 */
[-C--:B------:R-:W-:Y:S01]  /*0470*/  IMAD R12, R6, R4.reuse, R13 ;  /* 0x00000004060c7224 */ /* 0x080fe200078e020d */
[----:B------:R-:W-:Y:S01]  /*0480*/  LOP3.LUT R10, R10, 0xffff, RZ, 0xc0, !PT ;  /* 0x0000ffff0a0a7812 */ /* 0x000fe200078ec0ff */
[----:B------:R-:W-:Y:S01]  /*0490*/  IMAD R14, R11, R4, R14 ;  /* 0x000000040b0e7224 */ /* 0x000fe200078e020e */
[----:B------:R-:W-:Y:S01]  /*04a0*/  LOP3.LUT R27, R27, 0xffff, RZ, 0xc0, !PT ;  /* 0x0000ffff1b1b7812 */ /* 0x000fe200078ec0ff */
[----:B------:R-:W-:Y:S01]  /*04b0*/  IMAD.HI.U32 R13, R5, R18, RZ ;  /* 0x00000012050d7227 */ /* 0x000fe200078e00ff */
[----:B------:R-:W-:-:S02]  /*04c0*/  ISETP.GT.U32.AND P1, PT, R3, R12, PT ;  /* 0x0000000c0300720c */ /* 0x000fc40003f24070 */
[----:B------:R-:W-:Y:S01]  /*04d0*/  ISETP.GT.U32.AND P5, PT, R3, R14, PT ;  /* 0x0000000e0300720c */ /* 0x000fe20003fa4070 */
[----:B------:R-:W-:Y:S01]  /*04e0*/  @!P2 IMAD.IADD R8, R8, 0x1, -R3 ;  /* 0x000000010808a824 */ /* 0x000fe200078e0a03 */
[----:B------:R-:W-:Y:S01]  /*04f0*/  PRMT R25, R10, 0x8880, RZ ;  /* 0x000088800a197816 */ /* 0x000fe200000000ff */
[----:B------:R-:W-:Y:S01]  /*0500*/  IMAD R10, R13, R4, R18 ;  /* 0x000000040d0a7224 */ /* 0x000fe200078e0212 */
[----:B------:R-:W-:Y:S01]  /*0510*/  PRMT R27, R27, 0x8880, RZ ;  /* 0x000088801b1b7816 */ /* 0x000fe200000000ff */
[----:B------:R-:W-:Y:S01]  /*0520*/  @P4 VIADD R7, R7, 0x1 ;  /* 0x0000000107074836 */ /* 0x000fe20000000000 */
[----:B------:R-:W-:Y:S01]  /*0530*/  ISETP.GE.U32.AND P6, PT, R8, R3, PT ;  /* 0x000000030800720c */ /* 0x000fe20003fc6070 */
[----:B------:R-:W-:Y:S01]  /*0540*/  @!P2 VIADD R19, R19, 0x1 ;  /* 0x000000011313a836 */ /* 0x000fe20000000000 */
[----:B------:R-:W-:Y:S01]  /*0550*/  IABS R22, R29 ;  /* 0x0000001d00167213 */ /* 0x000fe20000000000 */
[----:B------:R-:W-:Y:S01]  /*0560*/  @!P0 IMAD.MOV R7, RZ, RZ, -R7 ;  /* 0x000000ffff078224 */ /* 0x000fe200078e0a07 */
[----:B------:R-:W-:Y:S01]  /*0570*/  IABS R20, R27 ;  /* 0x0000001b00147213 */ /* 0x000fe20000000000 */
[----:B------:R-:W-:Y:S01]  /*0580*/  @!P1 VIADD R6, R6, 0x1 ;  /* 0x0000000106069836 */ /* 0x000fe20000000000 */
[----:B------:R-:W-:Y:S01]  /*0590*/  @!P1 IADD3 R12, R12, -R3, RZ ;  /* 0x800000030c0c9210 */ /* 0x000fe20007ffe0ff */
[----:B------:R-:W-:Y:S01]  /*05a0*/  IMAD.HI.U32 R23, R5, R22, RZ ;  /* 0x0000001605177227 */ /* 0x000fe200078e00ff */
[----:B------:R-:W-:-:S02]  /*05b0*/  ISETP.GT.U32.AND P4, PT, R3, R10, PT ;  /* 0x0000000a0300720c */ /* 0x000fc40003f84070 */
[-C--:B------:R-:W-:Y:S01]  /*05c0*/  LOP3.LUT R9, R9, R2.reuse, RZ, 0x3c, !PT ;  /* 0x0000000209097212 */ /* 0x080fe200078e3cff */
[----:B------:R-:W-:Y:S01]  /*05d0*/  @!P5 VIADD R11, R11, 0x1 ;  /* 0x000000010b0bd836 */ /* 0x000fe20000000000 */
[----:B------:R-:W-:Y:S01]  /*05e0*/  LOP3.LUT R29, R29, R2, RZ, 0x3c, !PT ;  /* 0x000000021d1d7212 */ /* 0x000fe200078e3cff */
[--C-:B------:R-:W-:Y:S01]  /*05f0*/  @!P5 IMAD.IADD R14, R14, 0x1, -R3.reuse ;  /* 0x000000010e0ed824 */ /* 0x100fe200078e0a03 */
[----:B------:R-:W-:Y:S01]  /*0600*/  ISETP.GE.U32.AND P5, PT, R12, R3, PT ;  /* 0x000000030c00720c */ /* 0x000fe20003fa6070 */
[----:B------:R-:W-:Y:S01]  /*0610*/  IMAD R8, R23, R4, R22 ;  /* 0x0000000417087224 */ /* 0x000fe200078e0216 */
[----:B------:R-:W-:Y:S01]  /*0620*/  IABS R12, R25 ;  /* 0x00000019000c7213 */ /* 0x000fe20000000000 */
[----:B------:R-:W-:Y:S01]  /*0630*/  IMAD.HI.U32 R21, R5, R20, RZ ;  /* 0x0000001405157227 */ /* 0x000fe200078e00ff */
[----:B------:R-:W-:Y:S02]  /*0640*/  ISETP.GE.AND P0, PT, R9, RZ, PT ;  /* 0x000000ff0900720c */ /* 0x000fe40003f06270 */
[----:B------:R-:W-:Y:S01]  /*0650*/  ISETP.GT.U32.AND P2, PT, R3, R8, PT ;  /* 0x000000080300720c */ /* 0x000fe20003f44070 */
[----:B------:R-:W-:Y:S01]  /*0660*/  @P6 VIADD R19, R19, 0x1 ;  /* 0x0000000113136836 */ /* 0x000fe20000000000 */
[----:B------:R-:W-:Y:S01]  /*0670*/  ISETP.GE.U32.AND P6, PT, R14, R3, PT ;  /* 0x000000030e00720c */ /* 0x000fe20003fc6070 */
[----:B------:R-:W-:Y:S01]  /*0680*/  IMAD.MOV.U32 R14, RZ, RZ, R12 ;  /* 0x000000ffff0e7224 */ /* 0x000fe200078e000c */
[----:B------:R-:W-:Y:S01]  /*0690*/  LOP3.LUT R17, R17, R2, RZ, 0x3c, !PT ;  /* 0x0000000211117212 */ /* 0x000fe200078e3cff */
        /* <DEDUP_REMOVED lines=8> */
[----:B------:R-:W-:Y:S01]  /*0720*/  LOP3.LUT R2, RZ, R2, RZ, 0x33, !PT ;  /* 0x00000002ff027212 */ /* 0x000fe200078e33ff */
[----:B------:R-:W-:Y:S01]  /*0730*/  IMAD R4, R5, R4, R14 ;  /* 0x0000000405047224 */ /* 0x000fe200078e020e */
[----:B------:R-:W-:Y:S01]  /*0740*/  @P6 IADD3 R11, R11, 0x1, RZ ;  /* 0x000000010b0b6810 */ /* 0x000fe20007ffe0ff */
[----:B------:R-:W-:Y:S01]  /*0750*/  @!P2 IMAD.IADD R8, R8, 0x1, -R3 ;  /* 0x000000010808a824 */ /* 0x000fe200078e0a03 */
[-C--:B------:R-:W-:Y:S01]  /*0760*/  ISETP.GE.U32.AND P6, PT, R10, R3.reuse, PT ;  /* 0x000000030a00720c */ /* 0x080fe20003fc6070 */
[----:B------:R-:W-:Y:S01]  /*0770*/  @P5 VIADD R6, R6, 0x1 ;  /* 0x0000000106065836 */ /* 0x000fe20000000000 */
[----:B------:R-:W-:Y:S01]  /*0780*/  ISETP.GT.U32.AND P5, PT, R3, R4, PT ;  /* 0x000000040300720c */ /* 0x000fe20003fa4070 */
[----:B------:R-:W-:Y:S01]  /*0790*/  @!P0 IMAD.MOV R19, RZ, RZ, -R19 ;  /* 0x000000ffff138224 */ /* 0x000fe200078e0a13 */
[----:B------:R-:W-:Y:S01]  /*07a0*/  ISETP.GE.U32.AND P1, PT, R8, R3, PT ;  /* 0x000000030800720c */ /* 0x000fe20003f26070 */
[----:B------:R-:W-:Y:S01]  /*07b0*/  @!P4 IMAD.IADD R12, R12, 0x1, -R3 ;  /* 0x000000010c0cc824 */ /* 0x000fe200078e0a03 */
[----:B------:R-:W-:Y:S01]  /*07c0*/  ISETP.GE.AND P0, PT, R29, RZ, PT ;  /* 0x000000ff1d00720c */ /* 0x000fe20003f06270 */
[----:B------:R-:W-:-:S02]  /*07d0*/  @!P4 VIADD R21, R21, 0x1 ;  /* 0x000000011515c836 */ /* 0x000fc40000000000 */
[----:B------:R-:W-:Y:S01]  /*07e0*/  @!P2 VIADD R23, R23, 0x1 ;  /* 0x000000011717a836 */ /* 0x000fe20000000000 */
[-C--:B------:R-:W-:Y:S01]  /*07f0*/  ISETP.GE.U32.AND P4, PT, R12, R3.reuse, PT ;  /* 0x000000030c00720c */ /* 0x080fe20003f86070 */
[----:B------:R-:W-:Y:S01]  /*0800*/  @!P3 IMAD.MOV R6, RZ, RZ, -R6 ;  /* 0x000000ffff06b224 */ /* 0x000fe200078e0a06 */
[----:B------:R-:W-:Y:S01]  /*0810*/  ISETP.GE.AND P2, PT, R27, RZ, PT ;  /* 0x000000ff1b00720c */ /* 0x000fe20003f46270 */
[----:B------:R-:W-:Y:S01]  /*0820*/  @P6 VIADD R13, R13, 0x1 ;  /* 0x000000010d0d6836 */ /* 0x000fe20000000000 */
[----:B------:R-:W-:Y:S01]  /*0830*/  ISETP.GE.AND P6, PT, R17, RZ, PT ;  /* 0x000000ff1100720c */ /* 0x000fe20003fc6270 */
[----:B------:R-:W-:Y:S01]  /*0840*/  @!P5 IMAD.IADD R4, R4, 0x1, -R3 ;  /* 0x000000010404d824 */ /* 0x000fe200078e0a03 */
[----:B------:R-:W-:Y:S01]  /*0850*/  ISETP.NE.AND P3, PT, R16, RZ, PT ;  /* 0x000000ff1000720c */ /* 0x000fe20003f65270 */
[----:B------:R-:W-:Y:S02]  /*0860*/  @P1 VIADD R23, R23, 0x1 ;  /* 0x0000000117171836 */ /* 0x000fe40000000000 */
[----:B------:R-:W-:Y:S01]  /*0870*/  @!P5 VIADD R5, R5, 0x1 ;  /* 0x000000010505d836 */ /* 0x000fe20000000000 */
[----:B------:R-:W-:Y:S01]  /*0880*/  ISETP.GE.U32.AND P1, PT, R4, R3, PT ;  /* 0x000000030400720c */ /* 0x000fe20003f26070 */
[----:B------:R-:W-:Y:S01]  /*0890*/  @!P0 IMAD.MOV R23, RZ, RZ, -R23 ;  /* 0x000000ffff178224 */ /* 0x000fe200078e0a17 */
[----:B------:R-:W-:Y:S01]  /*08a0*/  ISETP.GE.AND P0, PT, R25, RZ, PT ;  /* 0x000000ff1900720c */ /* 0x000fe20003f06270 */
[----:B------:R-:W-:Y:S01]  /*08b0*/  @P4 VIADD R21, R21, 0x1 ;  /* 0x0000000115154836 */ /* 0x000fe20000000000 */
[----:B------:R-:W-:Y:S01]  /*08c0*/  ISETP.GE.AND P4, PT, R15, RZ, PT ;  /* 0x000000ff0f00720c */ /* 0x000fe20003f86270 */
[----:B------:R-:W-:Y:S01]  /*08d0*/  IMAD.U32 R3, RZ, RZ, UR6 ;  /* 0x00000006ff037e24 */ /* 0x000fe2000f8e00ff */
[----:B------:R-:W-:Y:S01]  /*08e0*/  SEL R7, R2, R7, !P3 ;  /* 0x0000000702077207 */ /* 0x000fe20005800000 */
[----:B------:R-:W-:Y:S01]  /*08f0*/  @!P2 IMAD.MOV R21, RZ, RZ, -R21 ;  /* 0x000000ffff15a224 */ /* 0x000fe200078e0a15 */
[----:B------:R-:W-:-:S02]  /*0900*/  @!P6 IADD3 R11, -R11, RZ, RZ ;  /* 0x000000ff0b0be210 */ /* 0x000fc40007ffe1ff */
[C---:B------:R-:W-:Y:S02]  /*0910*/  SEL R6, R2.reuse, R6, !P3 ;  /* 0x0000000602067207 */ /* 0x040fe40005800000 */
[C---:B------:R-:W-:Y:S01]  /*0920*/  SEL R8, R2.reuse, R19, !P3 ;  /* 0x0000001302087207 */ /* 0x040fe20005800000 */
[----:B------:R-:W-:Y:S01]  /*0930*/  @P1 VIADD R5, R5, 0x1 ;  /* 0x0000000105051836 */ /* 0x000fe20000000000 */
[C---:B------:R-:W-:Y:S02]  /*0940*/  SEL R4, R2.reuse, R23, !P3 ;  /* 0x0000001702047207 */ /* 0x040fe40005800000 */
[C---:B------:R-:W-:Y:S01]  /*0950*/  SEL R10, R2.reuse, R11, !P3 ;  /* 0x0000000b020a7207 */ /* 0x040fe20005800000 */
[----:B------:R-:W-:Y:S01]  /*0960*/  @!P4 IMAD.MOV R13, RZ, RZ, -R13 ;  /* 0x000000ffff0dc224 */ /* 0x000fe200078e0a0d */
[----:B------:R-:W-:Y:S01]  /*0970*/  LOP3.LUT R7, R7, 0xff, RZ, 0xc0, !PT ;  /* 0x000000ff07077812 */ /* 0x000fe200078ec0ff */
[----:B------:R-:W-:Y:S01]  /*0980*/  @!P0 IMAD.MOV R5, RZ, RZ, -R5 ;  /* 0x000000ffff058224 */ /* 0x000fe200078e0a05 */
[----:B------:R-:W-:-:S02]  /*0990*/  SEL R21, R2, R21, !P3 ;  /* 0x0000001502157207 */ /* 0x000fc40005800000 */
[C---:B------:R-:W-:Y:S02]  /*09a0*/  SEL R13, R2.reuse, R13, !P3 ;  /* 0x0000000d020d7207 */ /* 0x040fe40005800000 */
[----:B------:R-:W-:Y:S01]  /*09b0*/  SEL R5, R2, R5, !P3 ;  /* 0x0000000502057207 */ /* 0x000fe20005800000 */
[----:B------:R-:W-:Y:S01]  /*09c0*/  IMAD.U32 R2, RZ, RZ, UR5 ;  /* 0x00000005ff027e24 */ /* 0x000fe2000f8e00ff */
[----:B------:R-:W-:Y:S02]  /*09d0*/  LOP3.LUT R6, R6, 0xff, RZ, 0xc0, !PT ;  /* 0x000000ff06067812 */ /* 0x000fe400078ec0ff */
[----:B------:R-:W-:Y:S01]  /*09e0*/  LOP3.LUT R8, R8, 0xff, RZ, 0xc0, !PT ;  /* 0x000000ff08087812 */ /* 0x000fe200078ec0ff */
[----:B------:R-:W-:Y:S01]  /*09f0*/  IMAD.WIDE R2, R0, 0x8, R2 ;  /* 0x0000000800027825 */ /* 0x000fe200078e0202 */
[----:B------:R-:W-:Y:S02]  /*0a00*/  LOP3.LUT R4, R4, 0xff, RZ, 0xc0, !PT ;  /* 0x000000ff04047812 */ /* 0x000fe400078ec0ff */
[----:B------:R-:W-:-:S02]  /*0a10*/  PRMT R9, R10, 0x7604, R7 ;  /* 0x000076040a097816 */ /* 0x000fc40000000007 */
[----:B------:R-:W-:Y:S02]  /*0a20*/  PRMT R7, R21, 0x7604, R6 ;  /* 0x0000760415077816 */ /* 0x000fe40000000006 */
[----:B------:R-:W-:Y:S02]  /*0a30*/  PRMT R8, R13, 0x7604, R8 ;  /* 0x000076040d087816 */ /* 0x000fe40000000008 */
[----:B------:R-:W-:Y:S02]  /*0a40*/  PRMT R4, R5, 0x7604, R4 ;  /* 0x0000760405047816 */ /* 0x000fe40000000004 */
[----:B------:R-:W-:Y:S02]  /*0a50*/  PRMT R6, R9, 0x5410, R8 ;  /* 0x0000541009067816 */ /* 0x000fe40000000008 */
[----:B------:R-:W-:-:S05]  /*0a60*/  PRMT R7, R7, 0x5410, R4 ;  /* 0x0000541007077816 */ /* 0x000fca0000000004 */
[----:B------:R-:W-:Y:S01]  /*0a70*/  STG.E.64 desc[UR8][R2.64], R6 ;  /* 0x0000000602007986 */ /* 0x000fe2000c101b08 */
[----:B------:R-:W-:Y:S05]  /*0a80*/  EXIT ;  /* 0x000000000000794d */ /* 0x000fea0003800000 */
.L_x_19766:
[----:B------:R-:W0:Y:S01]  /*0a90*/  S2R R11, SR_TID.X ;  /* 0x00000000000b7919 */ /* 0x000e220000002100 */
[----:B------:R-:W-:Y:S01]  /*0aa0*/  IMAD.MOV.U32 R13, RZ, RZ, RZ ;  /* 0x000000ffff0d7224 */ /* 0x000fe200078e00ff */
[----:B0-----:R-:W-:Y:S01]  /*0ab0*/  ISETP.GE.AND P0, PT, R11, R12, PT ;  /* 0x0000000c0b00720c */ /* 0x001fe20003f06270 */
[----:B------:R-:W-:-:S12]  /*0ac0*/  IMAD.MOV.U32 R15, RZ, RZ, R11 ;  /* 0x000000ffff0f7224 */ /* 0x000fd800078e000b */
[C---:B------:R-:W-:Y:S02]  /*0ad0*/  @!P0 VIADD R17, R15.reuse, UR4 ;  /* 0x000000040f118c36 */ /* 0x040fe40008000000 */
[----:B------:R-:W-:-:S05]  /*0ae0*/  @!P0 VIADD R15, R15, 0x80 ;  /* 0x000000800f0f8836 */ /* 0x000fca0000000000 */
        /* <DEDUP_REMOVED lines=12> */
[C---:B------:R-:W-:Y:S01]  /*0bb0*/  @!P4 IADD3 R21, R15.reuse, UR4, RZ ;  /* 0x000000040f15cc10 */ /* 0x040fe2000fffe0ff */
[----:B------:R-:W-:Y:S01]  /*0bc0*/  @!P4 VIADD R15, R15, 0x80 ;  /* 0x000000800f0fc836 */ /* 0x000fe20000000000 */
[----:B------:R-:W2:Y:S04]  /*0bd0*/  @!P4 LDC.64 R2, c[0x0][0x220] ;  /* 0x00008800ff02cb82 */ /* 0x000ea80000000a00 */
        /* <DEDUP_REMOVED lines=16> */
[----:B------:R-:W-:-:S05]  /*0ce0*/  @!P1 VIADD R15, R15, 0x80 ;  /* 0x000000800f0f9836 */ /* 0x000fca0000000000 */
[----:B------:R-:W-:Y:S01]  /*0cf0*/  ISETP.GE.AND P5, PT, R15, R12, PT ;  /* 0x0000000c0f00720c */ /* 0x000fe20003fa6270 */
[----:B------:R-:W-:Y:S02]  /*0d00*/  @!P4 IMAD.X R21, RZ, RZ, R3, P6 ;  /* 0x000000ffff15c224 */ /* 0x000fe400030e0603 */
[----:B------:R-:W2:Y:S03]  /*0d10*/  @!P1 LDC.64 R2, c[0x0][0x220] ;  /* 0x00008800ff029b82 */ /* 0x000ea60000000a00 */
[----:B------:R-:W5:Y:S01]  /*0d20*/  @!P4 LDG.E.S8 R9, desc[UR8][R20.64] ;  /* 0x000000081409c981 */ /* 0x000f62000c1e1300 */
[----:B-1----:R-:W-:-:S04]  /*0d30*/  @!P3 IADD3 R18, P4, R27, R18, RZ ;  /* 0x000000121b12b210 */ /* 0x002fc80007f9e0ff */
[----:B------:R-:W-:Y:S02]  /*0d40*/  @!P3 IADD3.X R19, RZ, R19, RZ, P4, !PT ;  /* 0x00000013ff13b210 */ /* 0x000fe400027fe4ff */
[----:B---3--:R-:W1:Y:S03]  /*0d50*/  @!P5 LDC.64 R4, c[0x0][0x220] ;  /* 0x00008800ff04db82 */ /* 0x008e660000000a00 */
[----:B------:R3:W5:Y:S05]  /*0d60*/  @!P3 LDG.E.S8 R8, desc[UR8][R18.64] ;  /* 0x000000081208b981 */ /* 0x00076a000c1e1300 */
[----:B---3--:R-:W3:Y:S01]  /*0d70*/  @!P0 LDC.64 R18, c[0x0][0x220] ;  /* 0x00008800ff128b82 */ /* 0x008ee20000000a00 */
[----:B------:R-:W-:Y:S01]  /*0d80*/  @!P5 VIADD R15, R15, UR4 ;  /* 0x000000040f0fdc36 */ /* 0x000fe20008000000 */
[----:B--2---:R-:W-:-:S05]  /*0d90*/  @!P1 IADD3 R2, P4, R25, R2, RZ ;  /* 0x0000000219029210 */ /* 0x004fca0007f9e0ff */
[----:B------:R-:W-:Y:S01]  /*0da0*/  @!P1 IMAD.X R3, RZ, RZ, R3, P4 ;  /* 0x000000ffff039224 */ /* 0x000fe200020e0603 */
[----:B-1----:R-:W-:Y:S02]  /*0db0*/  @!P5 IADD3 R4, P3, R15, R4, RZ ;  /* 0x000000040f04d210 */ /* 0x002fe40007f7e0ff */
[----:B------:R-:W-:Y:S02]  /*0dc0*/  CS2R R14, SRZ ;  /* 0x00000000000e7805 */ /* 0x000fe4000001ff00 */
[----:B------:R-:W-:-:S04]  /*0dd0*/  PRMT R20, RZ, 0x7610, R20 ;  /* 0x00007610ff147816 */ /* 0x000fc80000000014 */
[----:B------:R-:W5:Y:S01]  /*0de0*/  @!P1 LDG.E.S8 R14, desc[UR8][R2.64] ;  /* 0x00000008020e9981 */ /* 0x000f62000c1e1300 */
[----:B------:R-:W-:Y:S01]  /*0df0*/  @!P5 IMAD.X R5, RZ, RZ, R5, P3 ;  /* 0x000000ffff05d224 */ /* 0x000fe200018e0605 */
[----:B---3--:R-:W-:-:S04]  /*0e00*/  @!P0 IADD3 R18, P1, R17, R18, RZ ;  /* 0x0000001211128210 */ /* 0x008fc80007f3e0ff */
[----:B------:R-:W5:Y:S01]  /*0e10*/  @!P5 LDG.E.S8 R15, desc[UR8][R4.64] ;  /* 0x00000008040fd981 */ /* 0x000f62000c1e1300 */
[----:B------:R-:W-:-:S05]  /*0e20*/  @!P0 IMAD.X R19, RZ, RZ, R19, P1 ;  /* 0x000000ffff138224 */ /* 0x000fca00008e0613 */
        /* <DEDUP_REMOVED lines=35> */
.L_x_19768:
[----:B------:R-:W-:Y:S05]  /*1060*/  BSYNC B0 ;  /* 0x0000000000007941 */ /* 0x000fea0003800000 */
.L_x_19767:
        /* <DEDUP_REMOVED lines=29> */
.L_x_19770:
[----:B------:R-:W-:Y:S05]  /*1240*/  BSYNC B0 ;  /* 0x0000000000007941 */ /* 0x000fea0003800000 */
.L_x_19769:
[C---:B------:R-:W-:Y:S01]  /*1250*/  VIADD R3, R11.reuse, 0x100 ;  /* 0x000001000b037836 */ /* 0x040fe20000000000 */
[----:B------:R-:W-:Y:S01]  /*1260*/  BSSY B0, `(.L_x_19771) ;  /* 0x0000029000007945 */ /* 0x000fe20003800000 */
[C---:B-----5:R-:W-:Y:S02]  /*1270*/  VIADD R13, R11.reuse, 0x180 ;  /* 0x000001800b0d7836 */ /* 0x060fe40000000000 */
[----:B------:R-:W-:Y:S01]  /*1280*/  VIADD R19, R11, 0x200 ;  /* 0x000002000b137836 */ /* 0x000fe20000000000 */
[-C--:B------:R-:W-:Y:S01]  /*1290*/  ISETP.GE.AND P6, PT, R3, R12.reuse, PT ;  /* 0x0000000c0300720c */ /* 0x080fe20003fc6270 */
        /* <DEDUP_REMOVED lines=8> */
[-C--:B------:R-:W-:Y:S01]  /*1320*/  ISETP.GE.AND P2, PT, R13, R12.reuse, PT ;  /* 0x0000000c0d00720c */ /* 0x080fe20003f46270 */
[----:B------:R-:W-:Y:S01]  /*1330*/  @!P0 IMAD.X R7, RZ, RZ, R7, P1 ;  /* 0x000000ffff078224 */ /* 0x000fe200008e0607 */
        /* <DEDUP_REMOVED lines=27> */
.L_x_19772:
[----:B------:R-:W-:Y:S05]  /*14f0*/  BSYNC B0 ;  /* 0x0000000000007941 */ /* 0x000fea0003800000 */
.L_x_19771:
        /* <DEDUP_REMOVED lines=27> */
.L_x_19774:
[----:B------:R-:W-:Y:S05]  /*16b0*/  BSYNC B0 ;  /* 0x0000000000007941 */ /* 0x000fea0003800000 */
.L_x_19773:
        /* <DEDUP_REMOVED lines=27> */
.L_x_19776:
[----:B------:R-:W-:Y:S05]  /*1870*/  BSYNC B0 ;  /* 0x0000000000007941 */ /* 0x000fea0003800000 */
.L_x_19775:
        /* <DEDUP_REMOVED lines=27> */
.L_x_19778:
[----:B------:R-:W-:Y:S05]  /*1a30*/  BSYNC B0 ;  /* 0x0000000000007941 */ /* 0x000fea0003800000 */
.L_x_19777:
        /* <DEDUP_REMOVED lines=27> */
.L_x_19780:
[----:B------:R-:W-:Y:S05]  /*1bf0*/  BSYNC B0 ;  /* 0x0000000000007941 */ /* 0x000fea0003800000 */
.L_x_19779:
        /* <DEDUP_REMOVED lines=26> */
.L_x_19782:
[----:B------:R-:W-:Y:S05]  /*1da0*/  BSYNC B0 ;  /* 0x0000000000007941 */ /* 0x000fea0003800000 */
.L_x_19781:
[----:B------:R-:W-:Y:S01]  /*1db0*/  @!P0 VIADD R11, R11, 0x80 ;  /* 0x000000800b0b8836 */ /* 0x000fe20000000000 */
        /* <DEDUP_REMOVED lines=19> */
.L_x_19785:
        /* <DEDUP_REMOVED lines=8> */
.L_x_19786:
[----:B------:R-:W-:-:S13]  /*1f70*/  ISETP.GE.AND P0, PT, R11, R12, PT ;  /* 0x0000000c0b00720c */ /* 0x000fda0003f06270 */
[----:B------:R-:W-:Y:S05]  /*1f80*/  @P0 BRA `(.L_x_19788) ;  /* 0x00000000003c0947 */ /* 0x000fea0003800000 */
[C---:B01----:R-:W-:Y:S01]  /*1f90*/  IADD3 R4, R11.reuse, UR4, RZ ;  /* 0x000000040b047c10 */ /* 0x043fe2000fffe0ff */
[----:B------:R-:W-:Y:S01]  /*1fa0*/  ULDC.64 UR6, c[0x0][0x218] ;  /* 0x0000860000067ab9 */ /* 0x000fe20000000a00 */
[----:B------:R-:W-:Y:S02]  /*1fb0*/  VIADD R11, R11, 0x80 ;  /* 0x000000800b0b7836 */ /* 0x000fe40000000000 */
[----:B------:R-:W-:-:S05]  /*1fc0*/  IADD3 R4, P0, R4, UR6, RZ ;  /* 0x0000000604047c10 */ /* 0x000fca000ff1e0ff */
[----:B------:R-:W-:-:S05]  /*1fd0*/  IMAD.X R5, RZ, RZ, UR7, P0 ;  /* 0x00000007ff057e24 */ /* 0x000fca00080e06ff */
[----:B------:R1:W-:Y:S03]  /*1fe0*/  STG.E.U8 desc[UR8][R4.64], R8 ;  /* 0x0000000804007986 */ /* 0x0003e6000c101108 */
.L_x_19787:
        /* <DEDUP_REMOVED lines=9> */
.L_x_19788:
[----:B------:R-:W-:Y:S05]  /*2080*/  BSYNC B1 ;  /* 0x0000000000017941 */ /* 0x000fea0003800000 */
.L_x_19784:
[----:B------:R-:W-:-:S13]  /*2090*/  ISETP.GE.AND P0, PT, R11, R12, PT ;  /* 0x0000000c0b00720c */ /* 0x000fda0003f06270 */
[----:B0-----:R-:W0:Y:S01]  /*20a0*/  @!P0 LDC.64 R6, c[0x0][0x218] ;  /* 0x00008600ff068b82 */ /* 0x001e220000000a00 */
[C---:B-12---:R-:W-:Y:S02]  /*20b0*/  @!P0 VIADD R5, R11.reuse, UR4 ;  /* 0x000000040b058c36 */ /* 0x046fe40008000000 */
[----:B------:R-:W-:-:S03]  /*20c0*/  @!P0 VIADD R11, R11, 0x80 ;  /* 0x000000800b0b8836 */ /* 0x000fc60000000000 */
[----:B0-----:R-:W-:-:S05]  /*20d0*/  @!P0 IADD3 R4, P1, R5, R6, RZ ;  /* 0x0000000605048210 */ /* 0x001fca0007f3e0ff */
[----:B------:R-:W-:-:S05]  /*20e0*/  @!P0 IMAD.X R5, RZ, RZ, R7, P1 ;  /* 0x000000ffff058224 */ /* 0x000fca00008e0607 */
[----:B------:R2:W-:Y:S03]  /*20f0*/  @!P0 STG.E.U8 desc[UR8][R4.64], R13 ;  /* 0x0000000d04008986 */ /* 0x0005e6000c101108 */
.L_x_19789:
[----:B------:R-:W-:Y:S05]  /*2100*/  BSYNC B0 ;  /* 0x0000000000007941 */ /* 0x000fea0003800000 */
.L_x_19783:
        /* <DEDUP_REMOVED lines=9> */
.L_x_19790:
        /* <DEDUP_REMOVED lines=14> */
.L_x_22948:


//--------------------- .text._ZN2at6native18elementwise_kernelILi128ELi4EZNS0_15gpu_kernel_implINS0_13AUnaryFunctorIaaaZZZNS0_15binary_internal21div_trunc_kernel_cudaERNS_18TensorIteratorBaseEENKUlvE_clEvENKUlvE0_clEvEUlaaE_EEEEvS6_RKT_EUliE_EEviT1_ --------------------------
	.section	.text._ZN2at6native18elementwise_kernelILi128ELi4EZNS0_15gpu_kernel_implINS0_13AUnaryFunctorIaaaZZZNS0_15binary_internal21div_trunc_kernel_cudaERNS_18TensorIteratorBaseEENKUlvE_clEvENKUlvE0_clEvEUlaaE_EEEEvS6_RKT_EUliE_EEviT1_,"ax",@progbits
	.align	128
        .global         _ZN2at6native18elementwise_kernelILi128ELi4EZNS0_15gpu_kernel_implINS0_13AUnaryFunctorIaaaZZZNS0_15binary_internal21div_trunc_kernel_cudaERNS_18TensorIteratorBaseEENKUlvE_clEvENKUlvE0_clEvEUlaaE_EEEEvS6_RKT_EUliE_EEviT1_
        .type           _ZN2at6native18elementwise_kernelILi128ELi4EZNS0_15gpu_kernel_implINS0_13AUnaryFunctorIaaaZZZNS0_15binary_internal21div_trunc_kernel_cudaERNS_18TensorIteratorBaseEENKUlvE_clEvENKUlvE0_clEvEUlaaE_EEEEvS6_RKT_EUliE_EEviT1_,@function
        .size           _ZN2at6native18elementwise_kernelILi128ELi4EZNS0_15gpu_kernel_implINS0_13AUnaryFunctorIaaaZZZNS0_15binary_internal21div_trunc_kernel_cudaERNS_18TensorIteratorBaseEENKUlvE_clEvENKUlvE0_clEvEUlaaE_EEEEvS6_RKT_EUliE_EEviT1_,(.L_x_22949 - _ZN2at6native18elementwise_kernelILi128ELi4EZNS0_15gpu_kernel_implINS0_13AUnaryFunctorIaaaZZZNS0_15binary_internal21div_trunc_kernel_cudaERNS_18TensorIteratorBaseEENKUlvE_clEvENKUlvE0_clEvEUlaaE_EEEEvS6_RKT_EUliE_EEviT1_)
        .other          _ZN2at6native18elementwise_kernelILi128ELi4EZNS0_15gpu_kernel_implINS0_13AUnaryFunctorIaaaZZZNS0_15binary_internal21div_trunc_kernel_cudaERNS_18TensorIteratorBaseEENKUlvE_clEvENKUlvE0_clEvEUlaaE_EEEEvS6_RKT_EUliE_EEviT1_,@"STO_CUDA_ENTRY STV_DEFAULT"
_ZN2at6native18elementwise_kernelILi128ELi4EZNS0_15gpu_kernel_implINS0_13AUnaryFunctorIaaaZZZNS0_15binary_internal21div_trunc_kernel_cudaERNS_18TensorIteratorBaseEENKUlvE_clEvENKUlvE0_clEvEUlaaE_EEEEvS6_RKT_EUliE_EEviT1_:
.text._ZN2at6native18elementwise_kernelILi128ELi4EZNS0_15gpu_kernel_implINS0_13AUnaryFunctorIaaaZZZNS0_15binary_internal21div_trunc_kernel_cudaERNS_18TensorIteratorBaseEENKUlvE_clEvENKUlvE0_clEvEUlaaE_EEEEvS6_RKT_EUliE_EEviT1_:
        /* <DEDUP_REMOVED lines=314> */
.L_x_19793:
        /* <DEDUP_REMOVED lines=20> */
.L_x_19797:
[----:B------:R0:W5:Y:S01]  /*14e0*/  LDG.E.U8 R0, desc[UR36][R2.64] ;  /* 0x0000002402007981 */ /* 0x000162000c1e1100 */
[----:B------:R-:W-:Y:S05]  /*14f0*/  BRA `(.L_x_19799) ;  /* 0x0000000c00547947 */ /* 0x000fea0003800000 */
.L_x_19796:
        /* <DEDUP_REMOVED lines=8> */
.L_x_19801:
[----:B------:R0:W5:Y:S01]  /*1580*/  LDG.E.U8 R0, desc[UR36][R2.64] ;  /* 0x0000002402007981 */ /* 0x000162000c1e1100 */
[----:B------:R-:W-:Y:S05]  /*1590*/  BRA `(.L_x_19799) ;  /* 0x0000000c002c7947 */ /* 0x000fea0003800000 */
.L_x_19800:
[----:B------:R0:W5:Y:S01]  /*15a0*/  LDG.E.U16 R0, desc[UR36][R2.64] ;  /* 0x0000002402007981 */ /* 0x000162000c1e1500 */
[----:B------:R-:W-:Y:S05]  /*15b0*/  BRA `(.L_x_19799) ;  /* 0x0000000c00247947 */ /* 0x000fea0003800000 */
.L_x_19795:
        /* <DEDUP_REMOVED lines=9> */
.L_x_19803:
[----:B------:R-:W2:Y:S02]  /*1650*/  LDG.E.U16 R4, desc[UR36][R2.64] ;  /* 0x0000002402047981 */ /* 0x000ea4000c1e1500 */
[----:B--2---:R-:W-:-:S06]  /*1660*/  HADD2.F32 R4, -RZ, R4.H0_H0 ;  /* 0x20000004ff047230 */ /* 0x004fcc0000004100 */
[----:B------:R-:W0:Y:S02]  /*1670*/  F2I.FTZ.TRUNC.NTZ R4, R4 ;  /* 0x0000000400047305 */ /* 0x000e24000021f100 */
[----:B0-----:R-:W-:Y:S01]  /*1680*/  PRMT R0, R4, 0x7610, R0 ;  /* 0x0000761004007816 */ /* 0x001fe20000000000 */
[----:B------:R-:W-:Y:S06]  /*1690*/  BRA `(.L_x_19799) ;  /* 0x0000000800ec7947 */ /* 0x000fec0003800000 */
.L_x_19802:
        /* <DEDUP_REMOVED lines=9> */
.L_x_19805:
[----:B------:R-:W2:Y:S02]  /*1730*/  LDG.E.U16 R2, desc[UR36][R2.64] ;  /* 0x0000002402027981 */ /* 0x000ea4000c1e1500 */
[----:B--2---:R-:W-:-:S06]  /*1740*/  HADD2.F32 R4, -RZ, R2.H0_H0 ;  /* 0x20000002ff047230 */ /* 0x004fcc0000004100 */
[----:B------:R-:W0:Y:S02]  /*1750*/  F2I.FTZ.TRUNC.NTZ R4, R4 ;  /* 0x0000000400047305 */ /* 0x000e24000021f100 */
[----:B0-----:R-:W-:Y:S01]  /*1760*/  PRMT R0, R4, 0x7610, R0 ;  /* 0x0000761004007816 */ /* 0x001fe20000000000 */
[----:B------:R-:W-:Y:S06]  /*1770*/  BRA `(.L_x_19799) ;  /* 0x0000000800b47947 */ /* 0x000fec0003800000 */
.L_x_19804:
[----:B------:R-:W2:Y:S02]  /*1780*/  LDG.E.64 R2, desc[UR36][R2.64] ;  /* 0x0000002402027981 */ /* 0x000ea4000c1e1b00 */
[----:B--2---:R0:W1:Y:S01]  /*1790*/  F2I.F64.TRUNC R0, R2 ;  /* 0x0000000200007311 */ /* 0x004062000030d100 */
[----:B------:R-:W-:Y:S05]  /*17a0*/  BRA `(.L_x_19799) ;  /* 0x0000000800a87947 */ /* 0x000fea0003800000 */
.L_x_19794:
        /* <DEDUP_REMOVED lines=12> */
.L_x_19808:
[----:B------:R-:W2:Y:S02]  /*1870*/  LDG.E.64 R2, desc[UR36][R2.64] ;  /* 0x0000002402027981 */ /* 0x000ea4000c1e1b00 */
[----:B--2---:R3:W4:Y:S01]  /*1880*/  F2I.F64.TRUNC R0, R2 ;  /* 0x0000000200007311 */ /* 0x004722000030d100 */
[----:B------:R-:W-:Y:S05]  /*1890*/  BRA `(.L_x_19799) ;  /* 0x00000008006c7947 */ /* 0x000fea0003800000 */
.L_x_19807:
        /* <DEDUP_REMOVED lines=28> */
.L_x_19810:
        /* <DEDUP_REMOVED lines=15> */
.L_x_19809:
[----:B------:R-:W2:Y:S02]  /*1b50*/  LDG.E.U16 R4, desc[UR36][R2.64] ;  /* 0x0000002402047981 */ /* 0x000ea4000c1e1500 */
[----:B--2---:R-:W-:-:S06]  /*1b60*/  IMAD.U32 R4, R4, 0x10000, RZ ;  /* 0x0001000004047824 */ /* 0x004fcc00078e00ff */
[----:B------:R-:W0:Y:S02]  /*1b70*/  F2I.FTZ.TRUNC.NTZ R4, R4 ;  /* 0x0000000400047305 */ /* 0x000e24000021f100 */
[----:B0-----:R-:W-:Y:S01]  /*1b80*/  PRMT R0, R4, 0x7610, R0 ;  /* 0x0000761004007816 */ /* 0x001fe20000000000 */
[----:B------:R-:W-:Y:S06]  /*1b90*/  BRA `(.L_x_19799) ;  /* 0x0000000400ac7947 */ /* 0x000fec0003800000 */
.L_x_19806:
        /* <DEDUP_REMOVED lines=10> */
.L_x_19813:
        /* <DEDUP_REMOVED lines=21> */
.L_x_19817:
[----:B------:R-:W-:Y:S05]  /*1d90*/  BSYNC B1 ;  /* 0x0000000000017941 */ /* 0x000fea0003800000 */
.L_x_19816:
[----:B------:R-:W-:Y:S01]  /*1da0*/  IMAD.SHL.U32 R2, R2, 0x100000, RZ ;  /* 0x0010000002027824 */ /* 0x000fe200078e00ff */
[----:B------:R-:W-:-:S04]  /*1db0*/  LEA R3, R0, 0x3b800000, 0x17 ;  /* 0x3b80000000037811 */ /* 0x000fc800078eb8ff */
[----:B------:R-:W-:-:S07]  /*1dc0*/  LOP3.LUT R4, R3, R2, R4, 0xfe, !PT ;  /* 0x0000000203047212 */ /* 0x000fce00078efe04 */
.L_x_19815:
[----:B------:R-:W-:Y:S05]  /*1dd0*/  BSYNC B0 ;  /* 0x0000000000007941 */ /* 0x000fea0003800000 */
.L_x_19814:
[----:B------:R-:W0:Y:S02]  /*1de0*/  F2I.FTZ.TRUNC.NTZ R4, R4 ;  /* 0x0000000400047305 */ /* 0x000e24000021f100 */
[----:B0-----:R-:W-:Y:S01]  /*1df0*/  PRMT R0, R4, 0x7610, R0 ;  /* 0x0000761004007816 */ /* 0x001fe20000000000 */
[----:B------:R-:W-:Y:S06]  /*1e00*/  BRA `(.L_x_19799) ;  /* 0x0000000400107947 */ /* 0x000fec0003800000 */
.L_x_19812:
        /* <DEDUP_REMOVED lines=21> */
.L_x_19821:
[----:B------:R-:W-:Y:S05]  /*1f60*/  BSYNC B1 ;  /* 0x0000000000017941 */ /* 0x000fea0003800000 */
.L_x_19820:
[----:B------:R-:W-:Y:S01]  /*1f70*/  IMAD.SHL.U32 R2, R2, 0x200000, RZ ;  /* 0x0020000002027824 */ /* 0x000fe200078e00ff */
[----:B------:R-:W-:-:S04]  /*1f80*/  LEA R3, R0, 0x37800000, 0x17 ;  /* 0x3780000000037811 */ /* 0x000fc800078eb8ff */
[----:B------:R-:W-:-:S07]  /*1f90*/  LOP3.LUT R4, R3, R2, R4, 0xfe, !PT ;  /* 0x0000000203047212 */ /* 0x000fce00078efe04 */
.L_x_19819:
[----:B------:R-:W-:Y:S05]  /*1fa0*/  BSYNC B0 ;  /* 0x0000000000007941 */ /* 0x000fea0003800000 */
.L_x_19818:
[----:B------:R-:W0:Y:S02]  /*1fb0*/  F2I.FTZ.TRUNC.NTZ R4, R4 ;  /* 0x0000000400047305 */ /* 0x000e24000021f100 */
[----:B0-----:R-:W-:Y:S01]  /*1fc0*/  PRMT R0, R4, 0x7610, R0 ;  /* 0x0000761004007816 */ /* 0x001fe20000000000 */
[----:B------:R-:W-:Y:S06]  /*1fd0*/  BRA `(.L_x_19799) ;  /* 0x00000000009c7947 */ /* 0x000fec0003800000 */
.L_x_19811:
        /* <DEDUP_REMOVED lines=14> */
.L_x_19825:
[----:B------:R-:W-:Y:S05]  /*20c0*/  BSYNC B0 ;  /* 0x0000000000007941 */ /* 0x000fea0003800000 */
.L_x_19824:
[----:B------:R-:W0:Y:S02]  /*20d0*/  F2I.FTZ.TRUNC.NTZ R4, R4 ;  /* 0x0000000400047305 */ /* 0x000e24000021f100 */
[----:B0-----:R-:W-:Y:S01]  /*20e0*/  PRMT R0, R4, 0x7610, R0 ;  /* 0x0000761004007816 */ /* 0x001fe20000000000 */
[----:B------:R-:W-:Y:S06]  /*20f0*/  BRA `(.L_x_19799) ;  /* 0x0000000000547947 */ /* 0x000fec0003800000 */
.L_x_19798:
        /* <DEDUP_REMOVED lines=16> */
.L_x_19826:
[----:B------:R-:W-:Y:S01]  /*2200*/  PRMT R0, RZ, 0x7610, R0 ;  /* 0x00007610ff007816 */ /* 0x000fe20000000000 */
[----:B------:R-:W-:Y:S06]  /*2210*/  BRA `(.L_x_19799) ;  /* 0x00000000000c7947 */ /* 0x000fec0003800000 */
.L_x_19823:
[----:B------:R2:W5:Y:S01]  /*2220*/  LDG.E.U8 R0, desc[UR36][R2.64] ;  /* 0x0000002402007981 */ /* 0x000562000c1e1100 */
[----:B------:R-:W-:Y:S05]  /*2230*/  BRA `(.L_x_19799) ;  /* 0x0000000000047947 */ /* 0x000fea0003800000 */
.L_x_19822:
[----:B------:R1:W5:Y:S02]  /*2240*/  LDG.E.U8 R0, desc[UR36][R2.64] ;  /* 0x0000002402007981 */ /* 0x000364000c1e1100 */
.L_x_19799:
[----:B-1--45:R-:W-:Y:S01]  /*2250*/  LOP3.LUT R0, R0, 0xffff, RZ, 0xc0, !PT ;  /* 0x0000ffff00007812 */ /* 0x032fe200078ec0ff */
[----:B------:R-:W1:Y:S03]  /*2260*/  LDC.S8 R5, c[0x0][0x421] ;  /* 0x00010840ff057b82 */ /* 0x000e660000000200 */
[----:B------:R-:W-:-:S04]  /*2270*/  PRMT R0, R0, 0x8880, RZ ;  /* 0x0000888000007816 */ /* 0x000fc800000000ff */
[-C--:B------:R-:W-:Y:S02]  /*2280*/  IABS R7, R0.reuse ;  /* 0x0000000000077213 */ /* 0x080fe40000000000 */
[----:B------:R-:W-:Y:S02]  /*2290*/  IABS R10, R0 ;  /* 0x00000000000a7213 */ /* 0x000fe40000000000 */
[----:B------:R-:W4:Y:S01]  /*22a0*/  I2F.RP R4, R7 ;  /* 0x0000000700047306 */ /* 0x000f220000209400 */
[----:B-1----:R-:W-:-:S07]  /*22b0*/  IABS R8, R5 ;  /* 0x0000000500087213 */ /* 0x002fce0000000000 */
[----:B----4-:R-:W0:Y:S01]  /*22c0*/  MUFU.RCP R4, R4 ;  /* 0x0000000400047308 */ /* 0x010e220000001000 */
[----:B------:R-:W-:-:S04]  /*22d0*/  LOP3.LUT R5, R5, R0, RZ, 0x3c, !PT ;  /* 0x0000000005057212 */ /* 0x000fc800078e3cff */
[----:B------:R-:W-:Y:S01]  /*22e0*/  ISETP.GE.AND P1, PT, R5, RZ, PT ;  /* 0x000000ff0500720c */ /* 0x000fe20003f26270 */
[----:B0-23--:R-:W-:Y:S02]  /*22f0*/  VIADD R2, R4, 0xffffffe ;  /* 0x0ffffffe04027836 */ /* 0x00dfe40000000000 */
[----:B------:R-:W0:Y:S02]  /*2300*/  LDC.U8 R4, c[0x0][0x422] ;  /* 0x00010880ff047b82 */ /* 0x000e240000000000 */
[----:B------:R1:W2:Y:S02]  /*2310*/  F2I.FTZ.U32.TRUNC.NTZ R3, R2 ;  /* 0x0000000200037305 */ /* 0x0002a4000021f000 */
[----:B-1----:R-:W-:Y:S02]  /*2320*/  IMAD.MOV.U32 R2, RZ, RZ, RZ ;  /* 0x000000ffff027224 */ /* 0x002fe400078e00ff */
        /* <DEDUP_REMOVED lines=28> */
.L_x_19830:
[----:B------:R3:W-:Y:S01]  /*24f0*/  STG.E.U8 desc[UR36][R16.64], R3 ;  /* 0x0000000310007986 */ /* 0x0007e2000c101124 */
[----:B------:R-:W-:Y:S05]  /*2500*/  BRA `(.L_x_19832) ;  /* 0x0000000c00947947 */ /* 0x000fea0003800000 */
.L_x_19829:
        /* <DEDUP_REMOVED lines=12> */
.L_x_19834:
[----:B------:R-:W-:-:S05]  /*25d0*/  PRMT R3, R3, 0x8880, RZ ;  /* 0x0000888003037816 */ /* 0x000fca00000000ff */
[----:B------:R1:W-:Y:S01]  /*25e0*/  STG.E desc[UR36][R16.64], R3 ;  /* 0x0000000310007986 */ /* 0x0003e2000c101924 */
[----:B------:R-:W-:Y:S05]  /*25f0*/  BRA `(.L_x_19832) ;  /* 0x0000000c00587947 */ /* 0x000fea0003800000 */
.L_x_19833:
[----:B------:R-:W-:-:S04]  /*2600*/  PRMT R3, R3, 0x8880, RZ ;  /* 0x0000888003037816 */ /* 0x000fc800000000ff */
[----:B------:R-:W-:-:S05]  /*2610*/  PRMT R3, R3, 0x7710, RZ ;  /* 0x0000771003037816 */ /* 0x000fca00000000ff */
[----:B------:R2:W-:Y:S01]  /*2620*/  STG.E.U16 desc[UR36][R16.64], R3 ;  /* 0x0000000310007986 */ /* 0x0005e2000c101524 */
[----:B------:R-:W-:Y:S05]  /*2630*/  BRA `(.L_x_19832) ;  /* 0x0000000c00487947 */ /* 0x000fea0003800000 */
.L_x_19828:
        /* <DEDUP_REMOVED lines=9> */
.L_x_19836:
[----:B------:R-:W0:Y:S02]  /*26d0*/  I2F.S8 R0, R3 ;  /* 0x0000000300007306 */ /* 0x000e240000001400 */
[----:B0-----:R-:W-:-:S05]  /*26e0*/  F2FP.F16.F32.PACK_AB R0, RZ, R0 ;  /* 0x00000000ff00723e */ /* 0x001fca00000000ff */
[----:B------:R0:W-:Y:S01]  /*26f0*/  STG.E.U16 desc[UR36][R16.64], R0 ;  /* 0x0000000010007986 */ /* 0x0001e2000c101524 */
[----:B------:R-:W-:Y:S05]  /*2700*/  BRA `(.L_x_19832) ;  /* 0x0000000c00147947 */ /* 0x000fea0003800000 */
.L_x_19835:
        /* <DEDUP_REMOVED lines=10> */
.L_x_19838:
[----:B------:R-:W0:Y:S02]  /*27b0*/  I2F.S8 R3, R3 ;  /* 0x0000000300037306 */ /* 0x000e240000001400 */
[----:B0-----:R-:W-:-:S04]  /*27c0*/  F2FP.F16.F32.PACK_AB R3, RZ, R3 ;  /* 0x00000003ff03723e */ /* 0x001fc800000000ff */
[----:B------:R-:W-:-:S05]  /*27d0*/  PRMT R3, R3, 0x5410, RZ ;  /* 0x0000541003037816 */ /* 0x000fca00000000ff */
[----:B------:R0:W-:Y:S01]  /*27e0*/  STG.E desc[UR36][R16.64], R3 ;  /* 0x0000000310007986 */ /* 0x0001e2000c101924 */
[----:B------:R-:W-:Y:S05]  /*27f0*/  BRA `(.L_x_19832) ;  /* 0x0000000800d87947 */ /* 0x000fea0003800000 */
.L_x_19837:
[----:B------:R-:W-:-:S04]  /*2800*/  PRMT R2, R3, 0x8880, RZ ;  /* 0x0000888003027816 */ /* 0x000fc800000000ff */
[----:B------:R-:W-:-:S06]  /*2810*/  PRMT R2, R2, 0x7710, RZ ;  /* 0x0000771002027816 */ /* 0x000fcc00000000ff */
[----:B------:R-:W0:Y:S02]  /*2820*/  I2F.F64.S16 R2, R2 ;  /* 0x0000000200027312 */ /* 0x000e240000101c00 */
[----:B0-----:R0:W-:Y:S01]  /*2830*/  STG.E.64 desc[UR36][R16.64], R2 ;  /* 0x0000000210007986 */ /* 0x0011e2000c101b24 */
[----:B------:R-:W-:Y:S05]  /*2840*/  BRA `(.L_x_19832) ;  /* 0x0000000800c47947 */ /* 0x000fea0003800000 */
.L_x_19827:
        /* <DEDUP_REMOVED lines=12> */
.L_x_19841:
[----:B------:R-:W-:Y:S02]  /*2910*/  PRMT R4, R3, 0x8880, RZ ;  /* 0x0000888003047816 */ /* 0x000fe400000000ff */
[----:B------:R-:W-:Y:S02]  /*2920*/  CS2R R6, SRZ ;  /* 0x0000000000067805 */ /* 0x000fe4000001ff00 */
[----:B------:R-:W-:-:S06]  /*2930*/  PRMT R4, R4, 0x7710, RZ ;  /* 0x0000771004047816 */ /* 0x000fcc00000000ff */
[----:B------:R-:W0:Y:S02]  /*2940*/  I2F.F64.S16 R4, R4 ;  /* 0x0000000400047312 */ /* 0x000e240000101c00 */
[----:B0-----:R0:W-:Y:S01]  /*2950*/  STG.E.128 desc[UR36][R16.64], R4 ;  /* 0x0000000410007986 */ /* 0x0011e2000c101d24 */
[----:B------:R-:W-:Y:S05]  /*2960*/  BRA `(.L_x_19832) ;  /* 0x00000008007c7947 */ /* 0x000fea0003800000 */
.L_x_19840:
        /* <DEDUP_REMOVED lines=21> */
.L_x_19845:
[----:B------:R-:W-:Y:S05]  /*2ac0*/  BSYNC B0 ;  /* 0x0000000000007941 */ /* 0x000fea0003800000 */
.L_x_19844:
[----:B------:R-:W-:-:S05]  /*2ad0*/  LOP3.LUT R3, R0, R3, RZ, 0xfc, !PT ;  /* 0x0000000300037212 */ /* 0x000fca00078efcff */
[----:B------:R0:W-:Y:S01]  /*2ae0*/  STG.E.U8 desc[UR36][R16.64], R3 ;  /* 0x0000000310007986 */ /* 0x0001e2000c101124 */
[----:B------:R-:W-:Y:S05]  /*2af0*/  BRA `(.L_x_19832) ;  /* 0x0000000800187947 */ /* 0x000fea0003800000 */
.L_x_19843:
        /* <DEDUP_REMOVED lines=13> */
.L_x_19847:
[----:B------:R-:W-:Y:S01]  /*2bd0*/  IMAD.MOV.U32 R0, RZ, RZ, 0x7f ;  /* 0x0000007fff007424 */ /* 0x000fe200078e00ff */
[----:B------:R-:W-:-:S04]  /*2be0*/  ISETP.GT.U32.AND P0, PT, R2, 0x7f800000, PT ;  /* 0x7f8000000200780c */ /* 0x000fc80003f04070 */
[----:B------:R-:W-:-:S09]  /*2bf0*/  SEL R0, R0, 0x7c, P0 ;  /* 0x0000007c00007807 */ /* 0x000fd20000000000 */
.L_x_19848:
[----:B------:R-:W-:Y:S05]  /*2c00*/  BSYNC B0 ;  /* 0x0000000000007941 */ /* 0x000fea0003800000 */
.L_x_19846:
[----:B------:R-:W-:-:S04]  /*2c10*/  LOP3.LUT R2, R3, 0x80000000, RZ, 0xc0, !PT ;  /* 0x8000000003027812 */ /* 0x000fc800078ec0ff */
[----:B------:R-:W-:-:S04]  /*2c20*/  SHF.R.U32.HI R3, RZ, 0x18, R2 ;  /* 0x00000018ff037819 */ /* 0x000fc80000011602 */
[----:B------:R-:W-:-:S05]  /*2c30*/  LOP3.LUT R3, R0, R3, RZ, 0xfc, !PT ;  /* 0x0000000300037212 */ /* 0x000fca00078efcff */
[----:B------:R0:W-:Y:S01]  /*2c40*/  STG.E.U8 desc[UR36][R16.64], R3 ;  /* 0x0000000310007986 */ /* 0x0001e2000c101124 */
[----:B------:R-:W-:Y:S05]  /*2c50*/  BRA `(.L_x_19832) ;  /* 0x0000000400c07947 */ /* 0x000fea0003800000 */
.L_x_19842:
[----:B------:R-:W0:Y:S02]  /*2c60*/  I2F.S8 R0, R3 ;  /* 0x0000000300007306 */ /* 0x000e240000001400 */
[----:B0-----:R-:W-:-:S05]  /*2c70*/  F2FP.BF16.F32.PACK_AB R0, RZ, R0 ;  /* 0x00000000ff00723e */ /* 0x001fca00000010ff */
[----:B------:R0:W-:Y:S01]  /*2c80*/  STG.E.U16 desc[UR36][R16.64], R0 ;  /* 0x0000000010007986 */ /* 0x0001e2000c101524 */
[----:B------:R-:W-:Y:S05]  /*2c90*/  BRA `(.L_x_19832) ;  /* 0x0000000400b07947 */ /* 0x000fea0003800000 */
.L_x_19839:
        /* <DEDUP_REMOVED lines=12> */
.L_x_19851:
        /* <DEDUP_REMOVED lines=17> */
.L_x_19854:
[----:B------:R-:W-:-:S04]  /*2e70*/  LOP3.LUT R2, R3, 0x80000000, RZ, 0xc0, !PT ;  /* 0x8000000003027812 */ /* 0x000fc800078ec0ff */
[----:B------:R-:W-:-:S04]  /*2e80*/  SHF.R.U32.HI R3, RZ, 0x18, R2 ;  /* 0x00000018ff037819 */ /* 0x000fc80000011602 */
[----:B------:R-:W-:-:S04]  /*2e90*/  LOP3.LUT R0, R0, R3, RZ, 0xfc, !PT ;  /* 0x0000000300007212 */ /* 0x000fc800078efcff */
[----:B------:R-:W-:-:S07]  /*2ea0*/  PRMT R8, R0, 0x7610, R8 ;  /* 0x0000761000087816 */ /* 0x000fce0000000008 */
.L_x_19853:
[----:B------:R-:W-:Y:S05]  /*2eb0*/  BSYNC B0 ;  /* 0x0000000000007941 */ /* 0x000fea0003800000 */
.L_x_19852:
[----:B------:R0:W-:Y:S01]  /*2ec0*/  STG.E.U8 desc[UR36][R16.64], R8 ;  /* 0x0000000810007986 */ /* 0x0001e2000c101124 */
[----:B------:R-:W-:Y:S05]  /*2ed0*/  BRA `(.L_x_19832) ;  /* 0x0000000400207947 */ /* 0x000fea0003800000 */
.L_x_19850:
        /* <DEDUP_REMOVED lines=17> */
.L_x_19857:
[----:B------:R-:W-:-:S04]  /*2ff0*/  LOP3.LUT R2, R3, 0x80000000, RZ, 0xc0, !PT ;  /* 0x8000000003027812 */ /* 0x000fc800078ec0ff */
[----:B------:R-:W-:-:S04]  /*3000*/  SHF.R.U32.HI R3, RZ, 0x18, R2 ;  /* 0x00000018ff037819 */ /* 0x000fc80000011602 */
[----:B------:R-:W-:-:S04]  /*3010*/  LOP3.LUT R0, R0, R3, RZ, 0xfc, !PT ;  /* 0x0000000300007212 */ /* 0x000fc800078efcff */
[----:B------:R-:W-:-:S07]  /*3020*/  PRMT R8, R0, 0x7610, R8 ;  /* 0x0000761000087816 */ /* 0x000fce0000000008 */
.L_x_19856:
[----:B------:R-:W-:Y:S05]  /*3030*/  BSYNC B0 ;  /* 0x0000000000007941 */ /* 0x000fea0003800000 */
.L_x_19855:
[----:B------:R0:W-:Y:S01]  /*3040*/  STG.E.U8 desc[UR36][R16.64], R8 ;  /* 0x0000000810007986 */ /* 0x0001e2000c101124 */
[----:B------:R-:W-:Y:S05]  /*3050*/  BRA `(.L_x_19832) ;  /* 0x0000000000c07947 */ /* 0x000fea0003800000 */
.L_x_19849:
        /* <DEDUP_REMOVED lines=23> */
.L_x_19831:
        /* <DEDUP_REMOVED lines=16> */
.L_x_19860:
[----:B------:R-:W-:Y:S05]  /*32d0*/  BRA `(.L_x_19832) ;  /* 0x0000000000207947 */ /* 0x000fea0003800000 */
.L_x_19859:
[----:B------:R-:W-:-:S04]  /*32e0*/  LOP3.LUT R3, R3, 0xffff, RZ, 0xc0, !PT ;  /* 0x0000ffff03037812 */ /* 0x000fc800078ec0ff */
[----:B------:R-:W-:-:S05]  /*32f0*/  PRMT R3, R3, 0x8880, RZ ;  /* 0x0000888003037816 */ /* 0x000fca00000000ff */
[----:B------:R-:W-:-:S05]  /*3300*/  IMAD.MOV.U32 R2, RZ, RZ, R3 ;  /* 0x000000ffff027224 */ /* 0x000fca00078e0003 */
[----:B------:R-:W-:-:S05]  /*3310*/  SHF.R.S32.HI R3, RZ, 0x1f, R2 ;  /* 0x0000001fff037819 */ /* 0x000fca0000011402 */
[----:B------:R0:W-:Y:S01]  /*3320*/  STG.E.64 desc[UR36][R16.64], R2 ;  /* 0x0000000210007986 */ /* 0x0001e2000c101b24 */
[----:B------:R-:W-:Y:S05]  /*3330*/  BRA `(.L_x_19832) ;  /* 0x0000000000087947 */ /* 0x000fea0003800000 */
.L_x_19858:
[----:B------:R-:W-:-:S05]  /*3340*/  PRMT R3, R3, 0x8880, RZ ;  /* 0x0000888003037816 */ /* 0x000fca00000000ff */
[----:B------:R0:W-:Y:S02]  /*3350*/  STG.E desc[UR36][R16.64], R3 ;  /* 0x0000000310007986 */ /* 0x0001e4000c101924 */
.L_x_19832:
[----:B------:R-:W-:-:S04]  /*3360*/  IMAD R18, R23, 0x200, R18 ;  /* 0x0000020017127824 */ /* 0x000fc800078e0212 */
[----:B------:R-:W-:-:S07]  /*3370*/  VIADD R19, R18, 0x80 ;  /* 0x0000008012137836 */ /* 0x000fce0000000000 */
.L_x_19792:
[----:B------:R-:W-:Y:S05]  /*3380*/  BSYNC B6 ;  /* 0x0000000000067941 */ /* 0x000fea0003800000 */
.L_x_19791:
        /* <DEDUP_REMOVED lines=307> */
.L_x_19863:
        /* <DEDUP_REMOVED lines=20> */
.L_x_19867:
[----:B------:R0:W5:Y:S01]  /*4800*/  LDG.E.U8 R0, desc[UR36][R2.64] ;  /* 0x0000002402007981 */ /* 0x000162000c1e1100 */
[----:B------:R-:W-:Y:S05]  /*4810*/  BRA `(.L_x_19869) ;  /* 0x0000000c00547947 */ /* 0x000fea0003800000 */
.L_x_19866:
        /* <DEDUP_REMOVED lines=8> */
.L_x_19871:
[----:B------:R0:W5:Y:S01]  /*48a0*/  LDG.E.U8 R0, desc[UR36][R2.64] ;  /* 0x0000002402007981 */ /* 0x000162000c1e1100 */
[----:B------:R-:W-:Y:S05]  /*48b0*/  BRA `(.L_x_19869) ;  /* 0x0000000c002c7947 */ /* 0x000fea0003800000 */
.L_x_19870:
[----:B------:R0:W5:Y:S01]  /*48c0*/  LDG.E.U16 R0, desc[UR36][R2.64] ;  /* 0x0000002402007981 */ /* 0x000162000c1e1500 */
[----:B------:R-:W-:Y:S05]  /*48d0*/  BRA `(.L_x_19869) ;  /* 0x0000000c00247947 */ /* 0x000fea0003800000 */
.L_x_19865:
        /* <DEDUP_REMOVED lines=9> */
.L_x_19873:
[----:B------:R-:W2:Y:S02]  /*4970*/  LDG.E.U16 R4, desc[UR36][R2.64] ;  /* 0x0000002402047981 */ /* 0x000ea4000c1e1500 */
[----:B--2---:R-:W-:-:S06]  /*4980*/  HADD2.F32 R4, -RZ, R4.H0_H0 ;  /* 0x20000004ff047230 */ /* 0x004fcc0000004100 */
[----:B------:R-:W0:Y:S02]  /*4990*/  F2I.FTZ.TRUNC.NTZ R4, R4 ;  /* 0x0000000400047305 */ /* 0x000e24000021f100 */
[----:B0-----:R-:W-:Y:S01]  /*49a0*/  PRMT R0, R4, 0x7610, R0 ;  /* 0x0000761004007816 */ /* 0x001fe20000000000 */
[----:B------:R-:W-:Y:S06]  /*49b0*/  BRA `(.L_x_19869) ;  /* 0x0000000800ec7947 */ /* 0x000fec0003800000 */
.L_x_19872:
        /* <DEDUP_REMOVED lines=9> */
.L_x_19875:
[----:B------:R-:W2:Y:S02]  /*4a50*/  LDG.E.U16 R2, desc[UR36][R2.64] ;  /* 0x0000002402027981 */ /* 0x000ea4000c1e1500 */
[----:B--2---:R-:W-:-:S06]  /*4a60*/  HADD2.F32 R4, -RZ, R2.H0_H0 ;  /* 0x20000002ff047230 */ /* 0x004fcc0000004100 */
[----:B------:R-:W0:Y:S02]  /*4a70*/  F2I.FTZ.TRUNC.NTZ R4, R4 ;  /* 0x0000000400047305 */ /* 0x000e24000021f100 */
[----:B0-----:R-:W-:Y:S01]  /*4a80*/  PRMT R0, R4, 0x7610, R0 ;  /* 0x0000761004007816 */ /* 0x001fe20000000000 */
[----:B------:R-:W-:Y:S06]  /*4a90*/  BRA `(.L_x_19869) ;  /* 0x0000000800b47947 */ /* 0x000fec0003800000 */
.L_x_19874:
[----:B------:R-:W2:Y:S02]  /*4aa0*/  LDG.E.64 R2, desc[UR36][R2.64] ;  /* 0x0000002402027981 */ /* 0x000ea4000c1e1b00 */
[----:B--2---:R0:W1:Y:S01]  /*4ab0*/  F2I.F64.TRUNC R0, R2 ;  /* 0x0000000200007311 */ /* 0x004062000030d100 */
[----:B------:R-:W-:Y:S05]  /*4ac0*/  BRA `(.L_x_19869) ;  /* 0x0000000800a87947 */ /* 0x000fea0003800000 */
.L_x_19864:
        /* <DEDUP_REMOVED lines=12> */
.L_x_19878:
[----:B------:R-:W2:Y:S02]  /*4b90*/  LDG.E.64 R2, desc[UR36][R2.64] ;  /* 0x0000002402027981 */ /* 0x000ea4000c1e1b00 */
[----:B--2---:R3:W4:Y:S01]  /*4ba0*/  F2I.F64.TRUNC R0, R2 ;  /* 0x0000000200007311 */ /* 0x004722000030d100 */
[----:B------:R-:W-:Y:S05]  /*4bb0*/  BRA `(.L_x_19869) ;  /* 0x00000008006c7947 */ /* 0x000fea0003800000 */
.L_x_19877:
        /* <DEDUP_REMOVED lines=28> */
.L_x_19880:
        /* <DEDUP_REMOVED lines=15> */
.L_x_19879:
[----:B------:R-:W2:Y:S02]  /*4e70*/  LDG.E.U16 R4, desc[UR36][R2.64] ;  /* 0x0000002402047981 */ /* 0x000ea4000c1e1500 */
[----:B--2---:R-:W-:-:S06]  /*4e80*/  IMAD.U32 R4, R4, 0x10000, RZ ;  /* 0x0001000004047824 */ /* 0x004fcc00078e00ff */
[----:B------:R-:W0:Y:S02]  /*4e90*/  F2I.FTZ.TRUNC.NTZ R4, R4 ;  /* 0x0000000400047305 */ /* 0x000e24000021f100 */
[----:B0-----:R-:W-:Y:S01]  /*4ea0*/  PRMT R0, R4, 0x7610, R0 ;  /* 0x0000761004007816 */ /* 0x001fe20000000000 */
[----:B------:R-:W-:Y:S06]  /*4eb0*/  BRA `(.L_x_19869) ;  /* 0x0000000400ac7947 */ /* 0x000fec0003800000 */
.L_x_19876:
        /* <DEDUP_REMOVED lines=10> */
.L_x_19883:
        /* <DEDUP_REMOVED lines=21> */
.L_x_19887:
[----:B------:R-:W-:Y:S05]  /*50b0*/  BSYNC B1 ;  /* 0x0000000000017941 */ /* 0x000fea0003800000 */
.L_x_19886:
[----:B------:R-:W-:Y:S01]  /*50c0*/  IMAD.SHL.U32 R2, R2, 0x100000, RZ ;  /* 0x0010000002027824 */ /* 0x000fe200078e00ff */
[----:B------:R-:W-:-:S04]  /*50d0*/  LEA R3, R0, 0x3b800000, 0x17 ;  /* 0x3b80000000037811 */ /* 0x000fc800078eb8ff */
[----:B------:R-:W-:-:S07]  /*50e0*/  LOP3.LUT R4, R3, R2, R4, 0xfe, !PT ;  /* 0x0000000203047212 */ /* 0x000fce00078efe04 */
.L_x_19885:
[----:B------:R-:W-:Y:S05]  /*50f0*/  BSYNC B0 ;  /* 0x0000000000007941 */ /* 0x000fea0003800000 */
.L_x_19884:
[----:B------:R-:W0:Y:S02]  /*5100*/  F2I.FTZ.TRUNC.NTZ R4, R4 ;  /* 0x0000000400047305 */ /* 0x000e24000021f100 */
[----:B0-----:R-:W-:Y:S01]  /*5110*/  PRMT R0, R4, 0x7610, R0 ;  /* 0x0000761004007816 */ /* 0x001fe20000000000 */
[----:B------:R-:W-:Y:S06]  /*5120*/  BRA `(.L_x_19869) ;  /* 0x0000000400107947 */ /* 0x000fec0003800000 */
.L_x_19882:
        /* <DEDUP_REMOVED lines=21> */
.L_x_19891:
[----:B------:R-:W-:Y:S05]  /*5280*/  BSYNC B1 ;  /* 0x0000000000017941 */ /* 0x000fea0003800000 */
.L_x_19890:
[----:B------:R-:W-:Y:S01]  /*5290*/  IMAD.SHL.U32 R2, R2, 0x200000, RZ ;  /* 0x0020000002027824 */ /* 0x000fe200078e00ff */
[----:B------:R-:W-:-:S04]  /*52a0*/  LEA R3, R0, 0x37800000, 0x17 ;  /* 0x3780000000037811 */ /* 0x000fc800078eb8ff */
[----:B------:R-:W-:-:S07]  /*52b0*/  LOP3.LUT R4, R3, R2, R4, 0xfe, !PT ;  /* 0x0000000203047212 */ /* 0x000fce00078efe04 */
.L_x_19889:
[----:B------:R-:W-:Y:S05]  /*52c0*/  BSYNC B0 ;  /* 0x0000000000007941 */ /* 0x000fea0003800000 */
.L_x_19888:
[----:B------:R-:W0:Y:S02]  /*52d0*/  F2I.FTZ.TRUNC.NTZ R4, R4 ;  /* 0x0000000400047305 */ /* 0x000e24000021f100 */
[----:B0-----:R-:W-:Y:S01]  /*52e0*/  PRMT R0, R4, 0x7610, R0 ;  /* 0x0000761004007816 */ /* 0x001fe20000000000 */
[----:B------:R-:W-:Y:S06]  /*52f0*/  BRA `(.L_x_19869) ;  /* 0x00000000009c7947 */ /* 0x000fec0003800000 */
.L_x_19881:
        /* <DEDUP_REMOVED lines=14> */
.L_x_19895:
[----:B------:R-:W-:Y:S05]  /*53e0*/  BSYNC B0 ;  /* 0x0000000000007941 */ /* 0x000fea0003800000 */
.L_x_19894:
[----:B------:R-:W0:Y:S02]  /*53f0*/  F2I.FTZ.TRUNC.NTZ R4, R4 ;  /* 0x0000000400047305 */ /* 0x000e24000021f100 */
[----:B0-----:R-:W-:Y:S01]  /*5400*/  PRMT R0, R4, 0x7610, R0 ;  /* 0x0000761004007816 */ /* 0x001fe20000000000 */
[----:B------:R-:W-:Y:S06]  /*5410*/  BRA `(.L_x_19869) ;  /* 0x0000000000547947 */ /* 0x000fec0003800000 */
.L_x_19868:
        /* <DEDUP_REMOVED lines=16> */
.L_x_19896:
[----:B------:R-:W-:Y:S01]  /*5520*/  PRMT R0, RZ, 0x7610, R0 ;  /* 0x00007610ff007816 */ /* 0x000fe20000000000 */
[----:B------:R-:W-:Y:S06]  /*5530*/  BRA `(.L_x_19869) ;  /* 0x00000000000c7947 */ /* 0x000fec0003800000 */
.L_x_19893:
[----:B------:R2:W5:Y:S01]  /*5540*/  LDG.E.U8 R0, desc[UR36][R2.64] ;  /* 0x0000002402007981 */ /* 0x000562000c1e1100 */
[----:B------:R-:W-:Y:S05]  /*5550*/  BRA `(.L_x_19869) ;  /* 0x0000000000047947 */ /* 0x000fea0003800000 */
.L_x_19892:
[----:B------:R1:W5:Y:S02]  /*5560*/  LDG.E.U8 R0, desc[UR36][R2.64] ;  /* 0x0000002402007981 */ /* 0x000364000c1e1100 */
.L_x_19869:
[----:B-1--45:R-:W-:Y:S01]  /*5570*/  LOP3.LUT R0, R0, 0xffff, RZ, 0xc0, !PT ;  /* 0x0000ffff00007812 */ /* 0x032fe200078ec0ff */
[----:B------:R-:W1:Y:S03]  /*5580*/  LDC.S8 R6, c[0x0][0x421] ;  /* 0x00010840ff067b82 */ /* 0x000e660000000200 */
[----:B------:R-:W-:-:S04]  /*5590*/  PRMT R4, R0, 0x8880, RZ ;  /* 0x0000888000047816 */ /* 0x000fc800000000ff */
[-C--:B------:R-:W-:Y:S02]  /*55a0*/  IABS R5, R4.reuse ;  /* 0x0000000400057213 */ /* 0x080fe40000000000 */
[----:B------:R-:W-:Y:S02]  /*55b0*/  IABS R10, R4 ;  /* 0x00000004000a7213 */ /* 0x000fe40000000000 */
[----:B------:R-:W4:Y:S01]  /*55c0*/  I2F.RP R0, R5 ;  /* 0x0000000500007306 */ /* 0x000f220000209400 */
[----:B-1----:R-:W-:-:S07]  /*55d0*/  IABS R9, R6 ;  /* 0x0000000600097213 */ /* 0x002fce0000000000 */
[----:B----4-:R-:W0:Y:S02]  /*55e0*/  MUFU.RCP R0, R0 ;  /* 0x0000000000007308 */ /* 0x010e240000001000 */
[----:B0-23--:R-:W-:Y:S02]  /*55f0*/  VIADD R2, R0, 0xffffffe ;  /* 0x0ffffffe00027836 */ /* 0x00dfe40000000000 */
[----:B------:R-:W-:-:S04]  /*5600*/  IMAD.MOV R0, RZ, RZ, -R10 ;  /* 0x000000ffff007224 */ /* 0x000fc800078e0a0a */
[----:B------:R0:W1:Y:S02]  /*5610*/  F2I.FTZ.U32.TRUNC.NTZ R3, R2 ;  /* 0x0000000200037305 */ /* 0x000064000021f000 */
[----:B0-----:R-:W-:Y:S02]  /*5620*/  IMAD.MOV.U32 R2, RZ, RZ, RZ ;  /* 0x000000ffff027224 */ /* 0x001fe400078e00ff */
[----:B-1----:R-:W-:-:S04]  /*5630*/  IMAD.MOV R8, RZ, RZ, -R3 ;  /* 0x000000ffff087224 */ /* 0x002fc800078e0a03 */
[----:B------:R-:W-:Y:S02]  /*5640*/  IMAD R7, R8, R5, RZ ;  /* 0x0000000508077224 */ /* 0x000fe400078e02ff */
[----:B------:R-:W-:Y:S02]  /*5650*/  IMAD.MOV.U32 R8, RZ, RZ, R9 ;  /* 0x000000ffff087224 */ /* 0x000fe400078e0009 */
[----:B------:R-:W-:Y:S02]  /*5660*/  IMAD.HI.U32 R3, R3, R7, R2 ;  /* 0x0000000703037227 */ /* 0x000fe400078e0002 */
[----:B------:R-:W0:Y:S04]  /*5670*/  LDC.U8 R2, c[0x0][0x422] ;  /* 0x00010880ff027b82 */ /* 0x000e280000000000 */
        /* <DEDUP_REMOVED lines=25> */
.L_x_19900:
[----:B------:R0:W-:Y:S01]  /*5810*/  STG.E.U8 desc[UR36][R16.64], R3 ;  /* 0x0000000310007986 */ /* 0x0001e2000c101124 */
[----:B------:R-:W-:Y:S05]  /*5820*/  BRA `(.L_x_19902) ;  /* 0x0000000c00947947 */ /* 0x000fea0003800000 */
.L_x_19899:
        /* <DEDUP_REMOVED lines=12> */
.L_x_19904:
[----:B------:R-:W-:-:S05]  /*58f0*/  PRMT R3, R3, 0x8880, RZ ;  /* 0x0000888003037816 */ /* 0x000fca00000000ff */
[----:B------:R0:W-:Y:S01]  /*5900*/  STG.E desc[UR36][R16.64], R3 ;  /* 0x0000000310007986 */ /* 0x0001e2000c101924 */
[----:B------:R-:W-:Y:S05]  /*5910*/  BRA `(.L_x_19902) ;  /* 0x0000000c00587947 */ /* 0x000fea0003800000 */
.L_x_19903:
[----:B------:R-:W-:-:S04]  /*5920*/  PRMT R3, R3, 0x8880, RZ ;  /* 0x0000888003037816 */ /* 0x000fc800000000ff */
[----:B------:R-:W-:-:S05]  /*5930*/  PRMT R3, R3, 0x7710, RZ ;  /* 0x0000771003037816 */ /* 0x000fca00000000ff */
[----:B------:R0:W-:Y:S01]  /*5940*/  STG.E.U16 desc[UR36][R16.64], R3 ;  /* 0x0000000310007986 */ /* 0x0001e2000c101524 */
[----:B------:R-:W-:Y:S05]  /*5950*/  BRA `(.L_x_19902) ;  /* 0x0000000c00487947 */ /* 0x000fea0003800000 */
.L_x_19898:
        /* <DEDUP_REMOVED lines=9> */
.L_x_19906:
[----:B------:R-:W0:Y:S02]  /*59f0*/  I2F.S8 R0, R3 ;  /* 0x0000000300007306 */ /* 0x000e240000001400 */
[----:B0-----:R-:W-:-:S05]  /*5a00*/  F2FP.F16.F32.PACK_AB R0, RZ, R0 ;  /* 0x00000000ff00723e */ /* 0x001fca00000000ff */
[----:B------:R0:W-:Y:S01]  /*5a10*/  STG.E.U16 desc[UR36][R16.64], R0 ;  /* 0x0000000010007986 */ /* 0x0001e2000c101524 */
[----:B------:R-:W-:Y:S05]  /*5a20*/  BRA `(.L_x_19902) ;  /* 0x0000000c00147947 */ /* 0x000fea0003800000 */
.L_x_19905:
        /* <DEDUP_REMOVED lines=10> */
.L_x_19908:
[----:B------:R-:W0:Y:S02]  /*5ad0*/  I2F.S8 R3, R3 ;  /* 0x0000000300037306 */ /* 0x000e240000001400 */
[----:B0-----:R-:W-:-:S04]  /*5ae0*/  F2FP.F16.F32.PACK_AB R3, RZ, R3 ;  /* 0x00000003ff03723e */ /* 0x001fc800000000ff */
[----:B------:R-:W-:-:S05]  /*5af0*/  PRMT R3, R3, 0x5410, RZ ;  /* 0x0000541003037816 */ /* 0x000fca00000000ff */
[----:B------:R0:W-:Y:S01]  /*5b00*/  STG.E desc[UR36][R16.64], R3 ;  /* 0x0000000310007986 */ /* 0x0001e2000c101924 */
[----:B------:R-:W-:Y:S05]  /*5b10*/  BRA `(.L_x_19902) ;  /* 0x0000000800d87947 */ /* 0x000fea0003800000 */
.L_x_19907:
[----:B------:R-:W-:-:S04]  /*5b20*/  PRMT R2, R3, 0x8880, RZ ;  /* 0x0000888003027816 */ /* 0x000fc800000000ff */
[----:B------:R-:W-:-:S06]  /*5b30*/  PRMT R2, R2, 0x7710, RZ ;  /* 0x0000771002027816 */ /* 0x000fcc00000000ff */
[----:B------:R-:W0:Y:S02]  /*5b40*/  I2F.F64.S16 R2, R2 ;  /* 0x0000000200027312 */ /* 0x000e240000101c00 */
[----:B0-----:R0:W-:Y:S01]  /*5b50*/  STG.E.64 desc[UR36][R16.64], R2 ;  /* 0x0000000210007986 */ /* 0x0011e2000c101b24 */
[----:B------:R-:W-:Y:S05]  /*5b60*/  BRA `(.L_x_19902) ;  /* 0x0000000800c47947 */ /* 0x000fea0003800000 */
.L_x_19897:
        /* <DEDUP_REMOVED lines=12> */
.L_x_19911:
[----:B------:R-:W-:Y:S02]  /*5c30*/  PRMT R4, R3, 0x8880, RZ ;  /* 0x0000888003047816 */ /* 0x000fe400000000ff */
[----:B------:R-:W-:Y:S02]  /*5c40*/  CS2R R6, SRZ ;  /* 0x0000000000067805 */ /* 0x000fe4000001ff00 */
[----:B------:R-:W-:-:S06]  /*5c50*/  PRMT R4, R4, 0x7710, RZ ;  /* 0x0000771004047816 */ /* 0x000fcc00000000ff */
[----:B------:R-:W0:Y:S02]  /*5c60*/  I2F.F64.S16 R4, R4 ;  /* 0x0000000400047312 */ /* 0x000e240000101c00 */
[----:B0-----:R0:W-:Y:S01]  /*5c70*/  STG.E.128 desc[UR36][R16.64], R4 ;  /* 0x0000000410007986 */ /* 0x0011e2000c101d24 */
[----:B------:R-:W-:Y:S05]  /*5c80*/  BRA `(.L_x_19902) ;  /* 0x00000008007c7947 */ /* 0x000fea0003800000 */
.L_x_19910:
        /* <DEDUP_REMOVED lines=21> */
.L_x_19915:
[----:B------:R-:W-:Y:S05]  /*5de0*/  BSYNC B0 ;  /* 0x0000000000007941 */ /* 0x000fea0003800000 */
.L_x_19914:
[----:B------:R-:W-:-:S05]  /*5df0*/  LOP3.LUT R3, R0, R3, RZ, 0xfc, !PT ;  /* 0x0000000300037212 */ /* 0x000fca00078efcff */
[----:B------:R0:W-:Y:S01]  /*5e00*/  STG.E.U8 desc[UR36][R16.64], R3 ;  /* 0x0000000310007986 */ /* 0x0001e2000c101124 */
[----:B------:R-:W-:Y:S05]  /*5e10*/  BRA `(.L_x_19902) ;  /* 0x0000000800187947 */ /* 0x000fea0003800000 */
.L_x_19913:
        /* <DEDUP_REMOVED lines=13> */
.L_x_19917:
[----:B------:R-:W-:Y:S01]  /*5ef0*/  IMAD.MOV.U32 R0, RZ, RZ, 0x7f ;  /* 0x0000007fff007424 */ /* 0x000fe200078e00ff */
[----:B------:R-:W-:-:S04]  /*5f00*/  ISETP.GT.U32.AND P0, PT, R2, 0x7f800000, PT ;  /* 0x7f8000000200780c */ /* 0x000fc80003f04070 */
[----:B------:R-:W-:-:S09]  /*5f10*/  SEL R0, R0, 0x7c, P0 ;  /* 0x0000007c00007807 */ /* 0x000fd20000000000 */
.L_x_19918:
[----:B------:R-:W-:Y:S05]  /*5f20*/  BSYNC B0 ;  /* 0x0000000000007941 */ /* 0x000fea0003800000 */
.L_x_19916:
[----:B------:R-:W-:-:S04]  /*5f30*/  LOP3.LUT R2, R3, 0x80000000, RZ, 0xc0, !PT ;  /* 0x8000000003027812 */ /* 0x000fc800078ec0ff */
[----:B------:R-:W-:-:S04]  /*5f40*/  SHF.R.U32.HI R3, RZ, 0x18, R2 ;  /* 0x00000018ff037819 */ /* 0x000fc80000011602 */
[----:B------:R-:W-:-:S05]  /*5f50*/  LOP3.LUT R3, R0, R3, RZ, 0xfc, !PT ;  /* 0x0000000300037212 */ /* 0x000fca00078efcff */
[----:B------:R0:W-:Y:S01]  /*5f60*/  STG.E.U8 desc[UR36][R16.64], R3 ;  /* 0x0000000310007986 */ /* 0x0001e2000c101124 */
[----:B------:R-:W-:Y:S05]  /*5f70*/  BRA `(.L_x_19902) ;  /* 0x0000000400c07947 */ /* 0x000fea0003800000 */
.L_x_19912:
[----:B------:R-:W0:Y:S02]  /*5f80*/  I2F.S8 R0, R3 ;  /* 0x0000000300007306 */ /* 0x000e240000001400 */
[----:B0-----:R-:W-:-:S05]  /*5f90*/  F2FP.BF16.F32.PACK_AB R0, RZ, R0 ;  /* 0x00000000ff00723e */ /* 0x001fca00000010ff */
[----:B------:R0:W-:Y:S01]  /*5fa0*/  STG.E.U16 desc[UR36][R16.64], R0 ;  /* 0x0000000010007986 */ /* 0x0001e2000c101524 */
[----:B------:R-:W-:Y:S05]  /*5fb0*/  BRA `(.L_x_19902) ;  /* 0x0000000400b07947 */ /* 0x000fea0003800000 */
.L_x_19909:
        /* <DEDUP_REMOVED lines=12> */
.L_x_19921:
        /* <DEDUP_REMOVED lines=17> */
.L_x_19924:
[----:B------:R-:W-:-:S04]  /*6190*/  LOP3.LUT R2, R3, 0x80000000, RZ, 0xc0, !PT ;  /* 0x8000000003027812 */ /* 0x000fc800078ec0ff */
[----:B------:R-:W-:-:S04]  /*61a0*/  SHF.R.U32.HI R3, RZ, 0x18, R2 ;  /* 0x00000018ff037819 */ /* 0x000fc80000011602 */
[----:B------:R-:W-:-:S04]  /*61b0*/  LOP3.LUT R0, R0, R3, RZ, 0xfc, !PT ;  /* 0x0000000300007212 */ /* 0x000fc800078efcff */
[----:B------:R-:W-:-:S07]  /*61c0*/  PRMT R8, R0, 0x7610, R8 ;  /* 0x0000761000087816 */ /* 0x000fce0000000008 */
.L_x_19923:
[----:B------:R-:W-:Y:S05]  /*61d0*/  BSYNC B0 ;  /* 0x0000000000007941 */ /* 0x000fea0003800000 */
.L_x_19922:
[----:B------:R3:W-:Y:S01]  /*61e0*/  STG.E.U8 desc[UR36][R16.64], R8 ;  /* 0x0000000810007986 */ /* 0x0007e2000c101124 */
[----:B------:R-:W-:Y:S05]  /*61f0*/  BRA `(.L_x_19902) ;  /* 0x0000000400207947 */ /* 0x000fea0003800000 */
.L_x_19920:
        /* <DEDUP_REMOVED lines=17> */
.L_x_19927:
[----:B------:R-:W-:-:S04]  /*6310*/  LOP3.LUT R2, R3, 0x80000000, RZ, 0xc0, !PT ;  /* 0x8000000003027812 */ /* 0x000fc800078ec0ff */
[----:B------:R-:W-:-:S04]  /*6320*/  SHF.R.U32.HI R3, RZ, 0x18, R2 ;  /* 0x00000018ff037819 */ /* 0x000fc80000011602 */
[----:B------:R-:W-:-:S04]  /*6330*/  LOP3.LUT R0, R0, R3, RZ, 0xfc, !PT ;  /* 0x0000000300007212 */ /* 0x000fc800078efcff */
[----:B------:R-:W-:-:S07]  /*6340*/  PRMT R8, R0, 0x7610, R8 ;  /* 0x0000761000087816 */ /* 0x000fce0000000008 */
.L_x_19926:
[----:B------:R-:W-:Y:S05]  /*6350*/  BSYNC B0 ;  /* 0x0000000000007941 */ /* 0x000fea0003800000 */
.L_x_19925:
[----:B------:R0:W-:Y:S01]  /*6360*/  STG.E.U8 desc[UR36][R16.64], R8 ;  /* 0x0000000810007986 */ /* 0x0001e2000c101124 */
[----:B------:R-:W-:Y:S05]  /*6370*/  BRA `(.L_x_19902) ;  /* 0x0000000000c07947 */ /* 0x000fea0003800000 */
.L_x_19919:
        /* <DEDUP_REMOVED lines=23> */
.L_x_19901:
        /* <DEDUP_REMOVED lines=16> */
.L_x_19930:
[----:B------:R-:W-:Y:S05]  /*65f0*/  BRA `(.L_x_19902) ;  /* 0x0000000000207947 */ /* 0x000fea0003800000 */
.L_x_19929:
[----:B------:R-:W-:-:S04]  /*6600*/  LOP3.LUT R3, R3, 0xffff, RZ, 0xc0, !PT ;  /* 0x0000ffff03037812 */ /* 0x000fc800078ec0ff */
[----:B------:R-:W-:-:S05]  /*6610*/  PRMT R3, R3, 0x8880, RZ ;  /* 0x0000888003037816 */ /* 0x000fca00000000ff */
[----:B------:R-:W-:-:S05]  /*6620*/  IMAD.MOV.U32 R2, RZ, RZ, R3 ;  /* 0x000000ffff027224 */ /* 0x000fca00078e0003 */
[----:B------:R-:W-:-:S05]  /*6630*/  SHF.R.S32.HI R3, RZ, 0x1f, R2 ;  /* 0x0000001fff037819 */ /* 0x000fca0000011402 */
[----:B------:R2:W-:Y:S01]  /*6640*/  STG.E.64 desc[UR36][R16.64], R2 ;  /* 0x0000000210007986 */ /* 0x0005e2000c101b24 */
[----:B------:R-:W-:Y:S05]  /*6650*/  BRA `(.L_x_19902) ;  /* 0x0000000000087947 */ /* 0x000fea0003800000 */
.L_x_19928:
[----:B------:R-:W-:-:S05]  /*6660*/  PRMT R3, R3, 0x8880, RZ ;  /* 0x0000888003037816 */ /* 0x000fca00000000ff */
[----:B------:R0:W-:Y:S02]  /*6670*/  STG.E desc[UR36][R16.64], R3 ;  /* 0x0000000310007986 */ /* 0x0001e4000c101924 */
.L_x_19902:
[----:B------:R-:W-:-:S07]  /*6680*/  VIADD R19, R19, 0x80 ;  /* 0x0000008013137836 */ /* 0x000fce0000000000 */
.L_x_19862:
[----:B------:R-:W-:Y:S05]  /*6690*/  BSYNC B6 ;  /* 0x0000000000067941 */ /* 0x000fea0003800000 */
.L_x_19861:
        /* <DEDUP_REMOVED lines=307> */
.L_x_19933:
        /* <DEDUP_REMOVED lines=20> */
.L_x_19937:
[----:B------:R0:W5:Y:S01]  /*7b10*/  LDG.E.U8 R0, desc[UR36][R2.64] ;  /* 0x0000002402007981 */ /* 0x000162000c1e1100 */
[----:B------:R-:W-:Y:S05]  /*7b20*/  BRA `(.L_x_19939) ;  /* 0x0000000c00547947 */ /* 0x000fea0003800000 */
.L_x_19936:
        /* <DEDUP_REMOVED lines=8> */
.L_x_19941:
[----:B------:R0:W5:Y:S01]  /*7bb0*/  LDG.E.U8 R0, desc[UR36][R2.64] ;  /* 0x0000002402007981 */ /* 0x000162000c1e1100 */
[----:B------:R-:W-:Y:S05]  /*7bc0*/  BRA `(.L_x_19939) ;  /* 0x0000000c002c7947 */ /* 0x000fea0003800000 */
.L_x_19940:
[----:B------:R0:W5:Y:S01]  /*7bd0*/  LDG.E.U16 R0, desc[UR36][R2.64] ;  /* 0x0000002402007981 */ /* 0x000162000c1e1500 */
[----:B------:R-:W-:Y:S05]  /*7be0*/  BRA `(.L_x_19939) ;  /* 0x0000000c00247947 */ /* 0x000fea0003800000 */
.L_x_19935:
        /* <DEDUP_REMOVED lines=9> */
.L_x_19943:
[----:B------:R-:W2:Y:S02]  /*7c80*/  LDG.E.U16 R4, desc[UR36][R2.64] ;  /* 0x0000002402047981 */ /* 0x000ea4000c1e1500 */
[----:B--2---:R-:W-:-:S06]  /*7c90*/  HADD2.F32 R4, -RZ, R4.H0_H0 ;  /* 0x20000004ff047230 */ /* 0x004fcc0000004100 */
[----:B------:R-:W0:Y:S02]  /*7ca0*/  F2I.FTZ.TRUNC.NTZ R4, R4 ;  /* 0x0000000400047305 */ /* 0x000e24000021f100 */
[----:B0-----:R-:W-:Y:S01]  /*7cb0*/  PRMT R0, R4, 0x7610, R0 ;  /* 0x0000761004007816 */ /* 0x001fe20000000000 */
[----:B------:R-:W-:Y:S06]  /*7cc0*/  BRA `(.L_x_19939) ;  /* 0x0000000800ec7947 */ /* 0x000fec0003800000 */
.L_x_19942:
        /* <DEDUP_REMOVED lines=9> */
.L_x_19945:
[----:B------:R-:W2:Y:S02]  /*7d60*/  LDG.E.U16 R2, desc[UR36][R2.64] ;  /* 0x0000002402027981 */ /* 0x000ea4000c1e1500 */
[----:B--2---:R-:W-:-:S06]  /*7d70*/  HADD2.F32 R4, -RZ, R2.H0_H0 ;  /* 0x20000002ff047230 */ /* 0x004fcc0000004100 */
[----:B------:R-:W0:Y:S02]  /*7d80*/  F2I.FTZ.TRUNC.NTZ R4, R4 ;  /* 0x0000000400047305 */ /* 0x000e24000021f100 */
[----:B0-----:R-:W-:Y:S01]  /*7d90*/  PRMT R0, R4, 0x7610, R0 ;  /* 0x0000761004007816 */ /* 0x001fe20000000000 */
[----:B------:R-:W-:Y:S06]  /*7da0*/  BRA `(.L_x_19939) ;  /* 0x0000000800b47947 */ /* 0x000fec0003800000 */
.L_x_19944:
[----:B------:R-:W2:Y:S02]  /*7db0*/  LDG.E.64 R2, desc[UR36][R2.64] ;  /* 0x0000002402027981 */ /* 0x000ea4000c1e1b00 */
[----:B--2---:R0:W1:Y:S01]  /*7dc0*/  F2I.F64.TRUNC R0, R2 ;  /* 0x0000000200007311 */ /* 0x004062000030d100 */
[----:B------:R-:W-:Y:S05]  /*7dd0*/  BRA `(.L_x_19939) ;  /* 0x0000000800a87947 */ /* 0x000fea0003800000 */
.L_x_19934:
        /* <DEDUP_REMOVED lines=12> */
.L_x_19948:
[----:B------:R-:W2:Y:S02]  /*7ea0*/  LDG.E.64 R2, desc[UR36][R2.64] ;  /* 0x0000002402027981 */ /* 0x000ea4000c1e1b00 */
[----:B--2---:R3:W4:Y:S01]  /*7eb0*/  F2I.F64.TRUNC R0, R2 ;  /* 0x0000000200007311 */ /* 0x004722000030d100 */
[----:B------:R-:W-:Y:S05]  /*7ec0*/  BRA `(.L_x_19939) ;  /* 0x00000008006c7947 */ /* 0x000fea0003800000 */
.L_x_19947:
        /* <DEDUP_REMOVED lines=28> */
.L_x_19950:
        /* <DEDUP_REMOVED lines=15> */
.L_x_19949:
[----:B------:R-:W2:Y:S02]  /*8180*/  LDG.E.U16 R4, desc[UR36][R2.64] ;  /* 0x0000002402047981 */ /* 0x000ea4000c1e1500 */
[----:B--2---:R-:W-:-:S06]  /*8190*/  IMAD.U32 R4, R4, 0x10000, RZ ;  /* 0x0001000004047824 */ /* 0x004fcc00078e00ff */
[----:B------:R-:W0:Y:S02]  /*81a0*/  F2I.FTZ.TRUNC.NTZ R4, R4 ;  /* 0x0000000400047305 */ /* 0x000e24000021f100 */
[----:B0-----:R-:W-:Y:S01]  /*81b0*/  PRMT R0, R4, 0x7610, R0 ;  /* 0x0000761004007816 */ /* 0x001fe20000000000 */
[----:B------:R-:W-:Y:S06]  /*81c0*/  BRA `(.L_x_19939) ;  /* 0x0000000400ac7947 */ /* 0x000fec0003800000 */
.L_x_19946:
        /* <DEDUP_REMOVED lines=10> */
.L_x_19953:
        /* <DEDUP_REMOVED lines=21> */
.L_x_19957:
[----:B------:R-:W-:Y:S05]  /*83c0*/  BSYNC B1 ;  /* 0x0000000000017941 */ /* 0x000fea0003800000 */
.L_x_19956:
[----:B------:R-:W-:Y:S01]  /*83d0*/  IMAD.SHL.U32 R2, R2, 0x100000, RZ ;  /* 0x0010000002027824 */ /* 0x000fe200078e00ff */
[----:B------:R-:W-:-:S04]  /*83e0*/  LEA R3, R0, 0x3b800000, 0x17 ;  /* 0x3b80000000037811 */ /* 0x000fc800078eb8ff */
[----:B------:R-:W-:-:S07]  /*83f0*/  LOP3.LUT R4, R3, R2, R4, 0xfe, !PT ;  /* 0x0000000203047212 */ /* 0x000fce00078efe04 */
.L_x_19955:
[----:B------:R-:W-:Y:S05]  /*8400*/  BSYNC B0 ;  /* 0x0000000000007941 */ /* 0x000fea0003800000 */
.L_x_19954:
[----:B------:R-:W0:Y:S02]  /*8410*/  F2I.FTZ.TRUNC.NTZ R4, R4 ;  /* 0x0000000400047305 */ /* 0x000e24000021f100 */
[----:B0-----:R-:W-:Y:S01]  /*8420*/  PRMT R0, R4, 0x7610, R0 ;  /* 0x0000761004007816 */ /* 0x001fe20000000000 */
[----:B------:R-:W-:Y:S06]  /*8430*/  BRA `(.L_x_19939) ;  /* 0x0000000400107947 */ /* 0x000fec0003800000 */
.L_x_19952:
        /* <DEDUP_REMOVED lines=21> */
.L_x_19961:
[----:B------:R-:W-:Y:S05]  /*8590*/  BSYNC B1 ;  /* 0x0000000000017941 */ /* 0x000fea0003800000 */
.L_x_19960:
[----:B------:R-:W-:Y:S01]  /*85a0*/  IMAD.SHL.U32 R2, R2, 0x200000, RZ ;  /* 0x0020000002027824 */ /* 0x000fe200078e00ff */
[----:B------:R-:W-:-:S04]  /*85b0*/  LEA R3, R0, 0x37800000, 0x17 ;  /* 0x3780000000037811 */ /* 0x000fc800078eb8ff */
[----:B------:R-:W-:-:S07]  /*85c0*/  LOP3.LUT R4, R3, R2, R4, 0xfe, !PT ;  /* 0x0000000203047212 */ /* 0x000fce00078efe04 */
.L_x_19959:
[----:B------:R-:W-:Y:S05]  /*85d0*/  BSYNC B0 ;  /* 0x0000000000007941 */ /* 0x000fea0003800000 */
.L_x_19958:
[----:B------:R-:W0:Y:S02]  /*85e0*/  F2I.FTZ.TRUNC.NTZ R4, R4 ;  /* 0x0000000400047305 */ /* 0x000e24000021f100 */
[----:B0-----:R-:W-:Y:S01]  /*85f0*/  PRMT R0, R4, 0x7610, R0 ;  /* 0x0000761004007816 */ /* 0x001fe20000000000 */
[----:B------:R-:W-:Y:S06]  /*8600*/  BRA `(.L_x_19939) ;  /* 0x00000000009c7947 */ /* 0x000fec0003800000 */
.L_x_19951:
        /* <DEDUP_REMOVED lines=14> */
.L_x_19965:
[----:B------:R-:W-:Y:S05]  /*86f0*/  BSYNC B0 ;  /* 0x0000000000007941 */ /* 0x000fea0003800000 */
.L_x_19964:
[----:B------:R-:W0:Y:S02]  /*8700*/  F2I.FTZ.TRUNC.NTZ R4, R4 ;  /* 0x0000000400047305 */ /* 0x000e24000021f100 */
[----:B0-----:R-:W-:Y:S01]  /*8710*/  PRMT R0, R4, 0x7610, R0 ;  /* 0x0000761004007816 */ /* 0x001fe20000000000 */
[----:B------:R-:W-:Y:S06]  /*8720*/  BRA `(.L_x_19939) ;  /* 0x0000000000547947 */ /* 0x000fec0003800000 */
.L_x_19938:
        /* <DEDUP_REMOVED lines=16> */
.L_x_19966:
[----:B------:R-:W-:Y:S01]  /*8830*/  PRMT R0, RZ, 0x7610, R0 ;  /* 0x00007610ff007816 */ /* 0x000fe20000000000 */
[----:B------:R-:W-:Y:S06]  /*8840*/  BRA `(.L_x_19939) ;  /* 0x00000000000c7947 */ /* 0x000fec0003800000 */
.L_x_19963:
[----:B------:R1:W5:Y:S01]  /*8850*/  LDG.E.U8 R0, desc[UR36][R2.64] ;  /* 0x0000002402007981 */ /* 0x000362000c1e1100 */
[----:B------:R-:W-:Y:S05]  /*8860*/  BRA `(.L_x_19939) ;  /* 0x0000000000047947 */ /* 0x000fea0003800000 */
.L_x_19962:
[----:B------:R2:W5:Y:S02]  /*8870*/  LDG.E.U8 R0, desc[UR36][R2.64] ;  /* 0x0000002402007981 */ /* 0x000564000c1e1100 */
.L_x_19939:
        /* <DEDUP_REMOVED lines=42> */
.L_x_19970:
[----:B------:R3:W-:Y:S01]  /*8b20*/  STG.E.U8 desc[UR36][R16.64], R3 ;  /* 0x0000000310007986 */ /* 0x0007e2000c101124 */
[----:B------:R-:W-:Y:S05]  /*8b30*/  BRA `(.L_x_19972) ;  /* 0x0000000c00947947 */ /* 0x000fea0003800000 */
.L_x_19969:
        /* <DEDUP_REMOVED lines=12> */
.L_x_19974:
[----:B------:R-:W-:-:S05]  /*8c00*/  PRMT R3, R3, 0x8880, RZ ;  /* 0x0000888003037816 */ /* 0x000fca00000000ff */
[----:B------:R2:W-:Y:S01]  /*8c10*/  STG.E desc[UR36][R16.64], R3 ;  /* 0x0000000310007986 */ /* 0x0005e2000c101924 */
[----:B------:R-:W-:Y:S05]  /*8c20*/  BRA `(.L_x_19972) ;  /* 0x0000000c00587947 */ /* 0x000fea0003800000 */
.L_x_19973:
[----:B------:R-:W-:-:S04]  /*8c30*/  PRMT R3, R3, 0x8880, RZ ;  /* 0x0000888003037816 */ /* 0x000fc800000000ff */
[----:B------:R-:W-:-:S05]  /*8c40*/  PRMT R3, R3, 0x7710, RZ ;  /* 0x0000771003037816 */ /* 0x000fca00000000ff */
[----:B------:R0:W-:Y:S01]  /*8c50*/  STG.E.U16 desc[UR36][R16.64], R3 ;  /* 0x0000000310007986 */ /* 0x0001e2000c101524 */
[----:B------:R-:W-:Y:S05]  /*8c60*/  BRA `(.L_x_19972) ;  /* 0x0000000c00487947 */ /* 0x000fea0003800000 */
.L_x_19968:
        /* <DEDUP_REMOVED lines=9> */
.L_x_19976:
[----:B------:R-:W0:Y:S02]  /*8d00*/  I2F.S8 R0, R3 ;  /* 0x0000000300007306 */ /* 0x000e240000001400 */
[----:B0-----:R-:W-:-:S05]  /*8d10*/  F2FP.F16.F32.PACK_AB R0, RZ, R0 ;  /* 0x00000000ff00723e */ /* 0x001fca00000000ff */
[----:B------:R0:W-:Y:S01]  /*8d20*/  STG.E.U16 desc[UR36][R16.64], R0 ;  /* 0x0000000010007986 */ /* 0x0001e2000c101524 */
[----:B------:R-:W-:Y:S05]  /*8d30*/  BRA `(.L_x_19972) ;  /* 0x0000000c00147947 */ /* 0x000fea0003800000 */
.L_x_19975:
        /* <DEDUP_REMOVED lines=10> */
.L_x_19978:
[----:B------:R-:W0:Y:S02]  /*8de0*/  I2F.S8 R3, R3 ;  /* 0x0000000300037306 */ /* 0x000e240000001400 */
[----:B0-----:R-:W-:-:S04]  /*8df0*/  F2FP.F16.F32.PACK_AB R3, RZ, R3 ;  /* 0x00000003ff03723e */ /* 0x001fc800000000ff */
[----:B------:R-:W-:-:S05]  /*8e00*/  PRMT R3, R3, 0x5410, RZ ;  /* 0x0000541003037816 */ /* 0x000fca00000000ff */
[----:B------:R0:W-:Y:S01]  /*8e10*/  STG.E desc[UR36][R16.64], R3 ;  /* 0x0000000310007986 */ /* 0x0001e2000c101924 */
[----:B------:R-:W-:Y:S05]  /*8e20*/  BRA `(.L_x_19972) ;  /* 0x0000000800d87947 */ /* 0x000fea0003800000 */
.L_x_19977:
[----:B------:R-:W-:-:S04]  /*8e30*/  PRMT R2, R3, 0x8880, RZ ;  /* 0x0000888003027816 */ /* 0x000fc800000000ff */
[----:B------:R-:W-:-:S06]  /*8e40*/  PRMT R2, R2, 0x7710, RZ ;  /* 0x0000771002027816 */ /* 0x000fcc00000000ff */
[----:B------:R-:W0:Y:S02]  /*8e50*/  I2F.F64.S16 R2, R2 ;  /* 0x0000000200027312 */ /* 0x000e240000101c00 */
[----:B0-----:R0:W-:Y:S01]  /*8e60*/  STG.E.64 desc[UR36][R16.64], R2 ;  /* 0x0000000210007986 */ /* 0x0011e2000c101b24 */
[----:B------:R-:W-:Y:S05]  /*8e70*/  BRA `(.L_x_19972) ;  /* 0x0000000800c47947 */ /* 0x000fea0003800000 */
.L_x_19967:
        /* <DEDUP_REMOVED lines=12> */
.L_x_19981:
[----:B------:R-:W-:Y:S02]  /*8f40*/  PRMT R4, R3, 0x8880, RZ ;  /* 0x0000888003047816 */ /* 0x000fe400000000ff */
[----:B------:R-:W-:Y:S02]  /*8f50*/  CS2R R6, SRZ ;  /* 0x0000000000067805 */ /* 0x000fe4000001ff00 */
[----:B------:R-:W-:-:S06]  /*8f60*/  PRMT R4, R4, 0x7710, RZ ;  /* 0x0000771004047816 */ /* 0x000fcc00000000ff */
[----:B------:R-:W0:Y:S02]  /*8f70*/  I2F.F64.S16 R4, R4 ;  /* 0x0000000400047312 */ /* 0x000e240000101c00 */
[----:B0-----:R0:W-:Y:S01]  /*8f80*/  STG.E.128 desc[UR36][R16.64], R4 ;  /* 0x0000000410007986 */ /* 0x0011e2000c101d24 */
[----:B------:R-:W-:Y:S05]  /*8f90*/  BRA `(.L_x_19972) ;  /* 0x00000008007c7947 */ /* 0x000fea0003800000 */
.L_x_19980:
        /* <DEDUP_REMOVED lines=21> */
.L_x_19985:
[----:B------:R-:W-:Y:S05]  /*90f0*/  BSYNC B0 ;  /* 0x0000000000007941 */ /* 0x000fea0003800000 */
.L_x_19984:
[----:B------:R-:W-:-:S05]  /*9100*/  LOP3.LUT R3, R0, R3, RZ, 0xfc, !PT ;  /* 0x0000000300037212 */ /* 0x000fca00078efcff */
[----:B------:R0:W-:Y:S01]  /*9110*/  STG.E.U8 desc[UR36][R16.64], R3 ;  /* 0x0000000310007986 */ /* 0x0001e2000c101124 */
[----:B------:R-:W-:Y:S05]  /*9120*/  BRA `(.L_x_19972) ;  /* 0x0000000800187947 */ /* 0x000fea0003800000 */
.L_x_19983:
        /* <DEDUP_REMOVED lines=13> */
.L_x_19987:
[----:B------:R-:W-:Y:S01]  /*9200*/  IMAD.MOV.U32 R0, RZ, RZ, 0x7f ;  /* 0x0000007fff007424 */ /* 0x000fe200078e00ff */
[----:B------:R-:W-:-:S04]  /*9210*/  ISETP.GT.U32.AND P0, PT, R2, 0x7f800000, PT ;  /* 0x7f8000000200780c */ /* 0x000fc80003f04070 */
[----:B------:R-:W-:-:S09]  /*9220*/  SEL R0, R0, 0x7c, P0 ;  /* 0x0000007c00007807 */ /* 0x000fd20000000000 */
.L_x_19988:
[----:B------:R-:W-:Y:S05]  /*9230*/  BSYNC B0 ;  /* 0x0000000000007941 */ /* 0x000fea0003800000 */
.L_x_19986:
[----:B------:R-:W-:-:S04]  /*9240*/  LOP3.LUT R2, R3, 0x80000000, RZ, 0xc0, !PT ;  /* 0x8000000003027812 */ /* 0x000fc800078ec0ff */
[----:B------:R-:W-:-:S04]  /*9250*/  SHF.R.U32.HI R3, RZ, 0x18, R2 ;  /* 0x00000018ff037819 */ /* 0x000fc80000011602 */
[----:B------:R-:W-:-:S05]  /*9260*/  LOP3.LUT R3, R0, R3, RZ, 0xfc, !PT ;  /* 0x0000000300037212 */ /* 0x000fca00078efcff */
[----:B------:R0:W-:Y:S01]  /*9270*/  STG.E.U8 desc[UR36][R16.64], R3 ;  /* 0x0000000310007986 */ /* 0x0001e2000c101124 */
[----:B------:R-:W-:Y:S05]  /*9280*/  BRA `(.L_x_19972) ;  /* 0x0000000400c07947 */ /* 0x000fea0003800000 */
.L_x_19982:
[----:B------:R-:W0:Y:S02]  /*9290*/  I2F.S8 R0, R3 ;  /* 0x0000000300007306 */ /* 0x000e240000001400 */
[----:B0-----:R-:W-:-:S05]  /*92a0*/  F2FP.BF16.F32.PACK_AB R0, RZ, R0 ;  /* 0x00000000ff00723e */ /* 0x001fca00000010ff */
[----:B------:R0:W-:Y:S01]  /*92b0*/  STG.E.U16 desc[UR36][R16.64], R0 ;  /* 0x0000000010007986 */ /* 0x0001e2000c101524 */
[----:B------:R-:W-:Y:S05]  /*92c0*/  BRA `(.L_x_19972) ;  /* 0x0000000400b07947 */ /* 0x000fea0003800000 */
.L_x_19979:
        /* <DEDUP_REMOVED lines=12> */
.L_x_19991:
        /* <DEDUP_REMOVED lines=17> */
.L_x_19994:
[----:B------:R-:W-:-:S04]  /*94a0*/  LOP3.LUT R2, R3, 0x80000000, RZ, 0xc0, !PT ;  /* 0x8000000003027812 */ /* 0x000fc800078ec0ff */
[----:B------:R-:W-:-:S04]  /*94b0*/  SHF.R.U32.HI R3, RZ, 0x18, R2 ;  /* 0x00000018ff037819 */ /* 0x000fc80000011602 */
[----:B------:R-:W-:-:S04]  /*94c0*/  LOP3.LUT R0, R0, R3, RZ, 0xfc, !PT ;  /* 0x0000000300007212 */ /* 0x000fc800078efcff */
[----:B------:R-:W-:-:S07]  /*94d0*/  PRMT R8, R0, 0x7610, R8 ;  /* 0x0000761000087816 */ /* 0x000fce0000000008 */
.L_x_19993:
[----:B------:R-:W-:Y:S05]  /*94e0*/  BSYNC B0 ;  /* 0x0000000000007941 */ /* 0x000fea0003800000 */
.L_x_19992:
[----:B------:R0:W-:Y:S01]  /*94f0*/  STG.E.U8 desc[UR36][R16.64], R8 ;  /* 0x0000000810007986 */ /* 0x0001e2000c101124 */
[----:B------:R-:W-:Y:S05]  /*9500*/  BRA `(.L_x_19972) ;  /* 0x0000000400207947 */ /* 0x000fea0003800000 */
.L_x_19990:
        /* <DEDUP_REMOVED lines=17> */
.L_x_19997:
[----:B------:R-:W-:-:S04]  /*9620*/  LOP3.LUT R2, R3, 0x80000000, RZ, 0xc0, !PT ;  /* 0x8000000003027812 */ /* 0x000fc800078ec0ff */
[----:B------:R-:W-:-:S04]  /*9630*/  SHF.R.U32.HI R3, RZ, 0x18, R2 ;  /* 0x00000018ff037819 */ /* 0x000fc80000011602 */
[----:B------:R-:W-:-:S04]  /*9640*/  LOP3.LUT R0, R0, R3, RZ, 0xfc, !PT ;  /* 0x0000000300007212 */ /* 0x000fc800078efcff */
[----:B------:R-:W-:-:S07]  /*9650*/  PRMT R8, R0, 0x7610, R8 ;  /* 0x0000761000087816 */ /* 0x000fce0000000008 */
.L_x_19996:
[----:B------:R-:W-:Y:S05]  /*9660*/  BSYNC B0 ;  /* 0x0000000000007941 */ /* 0x000fea0003800000 */
.L_x_19995:
[----:B------:R0:W-:Y:S01]  /*9670*/  STG.E.U8 desc[UR36][R16.64], R8 ;  /* 0x0000000810007986 */ /* 0x0001e2000c101124 */
[----:B------:R-:W-:Y:S05]  /*9680*/  BRA `(.L_x_19972) ;  /* 0x0000000000c07947 */ /* 0x000fea0003800000 */
.L_x_19989:
        /* <DEDUP_REMOVED lines=23> */
.L_x_19971:
        /* <DEDUP_REMOVED lines=16> */
.L_x_20000:
[----:B------:R-:W-:Y:S05]  /*9900*/  BRA `(.L_x_19972) ;  /* 0x0000000000207947 */ /* 0x000fea0003800000 */
.L_x_19999:
[----:B------:R-:W-:-:S04]  /*9910*/  LOP3.LUT R3, R3, 0xffff, RZ, 0xc0, !PT ;  /* 0x0000ffff03037812 */ /* 0x000fc800078ec0ff */
[----:B------:R-:W-:-:S05]  /*9920*/  PRMT R3, R3, 0x8880, RZ ;  /* 0x0000888003037816 */ /* 0x000fca00000000ff */
[----:B------:R-:W-:-:S05]  /*9930*/  IMAD.MOV.U32 R2, RZ, RZ, R3 ;  /* 0x000000ffff027224 */ /* 0x000fca00078e0003 */
[----:B------:R-:W-:-:S05]  /*9940*/  SHF.R.S32.HI R3, RZ, 0x1f, R2 ;  /* 0x0000001fff037819 */ /* 0x000fca0000011402 */
[----:B------:R0:W-:Y:S01]  /*9950*/  STG.E.64 desc[UR36][R16.64], R2 ;  /* 0x0000000210007986 */ /* 0x0001e2000c101b24 */
[----:B------:R-:W-:Y:S05]  /*9960*/  BRA `(.L_x_19972) ;  /* 0x0000000000087947 */ /* 0x000fea0003800000 */
.L_x_19998:
[----:B------:R-:W-:-:S05]  /*9970*/  PRMT R3, R3, 0x8880, RZ ;  /* 0x0000888003037816 */ /* 0x000fca00000000ff */
[----:B------:R0:W-:Y:S02]  /*9980*/  STG.E desc[UR36][R16.64], R3 ;  /* 0x0000000310007986 */ /* 0x0001e4000c101924 */
.L_x_19972:
[----:B------:R-:W-:-:S07]  /*9990*/  VIADD R19, R19, 0x80 ;  /* 0x0000008013137836 */ /* 0x000fce0000000000 */
.L_x_19932:
[----:B------:R-:W-:Y:S05]  /*99a0*/  BSYNC B6 ;  /* 0x0000000000067941 */ /* 0x000fea0003800000 */
.L_x_19931:
        /* <DEDUP_REMOVED lines=306> */
.L_x_20001:
        /* <DEDUP_REMOVED lines=20> */
.L_x_20005:
[----:B------:R4:W5:Y:S01]  /*ae10*/  LDG.E.U8 R0, desc[UR36][R2.64] ;  /* 0x0000002402007981 */ /* 0x000962000c1e1100 */
[----:B------:R-:W-:Y:S05]  /*ae20*/  BRA `(.L_x_20007) ;  /* 0x0000000c00547947 */ /* 0x000fea0003800000 */
.L_x_20004:
        /* <DEDUP_REMOVED lines=8> */
.L_x_20009:
[----:B------:R2:W5:Y:S01]  /*aeb0*/  LDG.E.U8 R0, desc[UR36][R2.64] ;  /* 0x0000002402007981 */ /* 0x000562000c1e1100 */
[----:B------:R-:W-:Y:S05]  /*aec0*/  BRA `(.L_x_20007) ;  /* 0x0000000c002c7947 */ /* 0x000fea0003800000 */
.L_x_20008:
[----:B------:R0:W5:Y:S01]  /*aed0*/  LDG.E.U16 R0, desc[UR36][R2.64] ;  /* 0x0000002402007981 */ /* 0x000162000c1e1500 */
[----:B------:R-:W-:Y:S05]  /*aee0*/  BRA `(.L_x_20007) ;  /* 0x0000000c00247947 */ /* 0x000fea0003800000 */
.L_x_20003:
        /* <DEDUP_REMOVED lines=9> */
.L_x_20011:
[----:B------:R-:W2:Y:S02]  /*af80*/  LDG.E.U16 R4, desc[UR36][R2.64] ;  /* 0x0000002402047981 */ /* 0x000ea4000c1e1500 */
[----:B--2---:R-:W-:-:S06]  /*af90*/  HADD2.F32 R4, -RZ, R4.H0_H0 ;  /* 0x20000004ff047230 */ /* 0x004fcc0000004100 */
[----:B------:R-:W0:Y:S02]  /*afa0*/  F2I.FTZ.TRUNC.NTZ R4, R4 ;  /* 0x0000000400047305 */ /* 0x000e24000021f100 */
[----:B0-----:R-:W-:Y:S01]  /*afb0*/  PRMT R0, R4, 0x7610, R0 ;  /* 0x0000761004007816 */ /* 0x001fe20000000000 */
[----:B------:R-:W-:Y:S06]  /*afc0*/  BRA `(.L_x_20007) ;  /* 0x0000000800ec7947 */ /* 0x000fec0003800000 */
.L_x_20010:
        /* <DEDUP_REMOVED lines=9> */
.L_x_20013:
[----:B------:R-:W2:Y:S02]  /*b060*/  LDG.E.U16 R2, desc[UR36][R2.64] ;  /* 0x0000002402027981 */ /* 0x000ea4000c1e1500 */
[----:B--2---:R-:W-:-:S06]  /*b070*/  HADD2.F32 R4, -RZ, R2.H0_H0 ;  /* 0x20000002ff047230 */ /* 0x004fcc0000004100 */
[----:B------:R-:W0:Y:S02]  /*b080*/  F2I.FTZ.TRUNC.NTZ R4, R4 ;  /* 0x0000000400047305 */ /* 0x000e24000021f100 */
[----:B0-----:R-:W-:Y:S01]  /*b090*/  PRMT R0, R4, 0x7610, R0 ;  /* 0x0000761004007816 */ /* 0x001fe20000000000 */
[----:B------:R-:W-:Y:S06]  /*b0a0*/  BRA `(.L_x_20007) ;  /* 0x0000000800b47947 */ /* 0x000fec0003800000 */
.L_x_20012:
[----:B------:R-:W2:Y:S02]  /*b0b0*/  LDG.E.64 R2, desc[UR36][R2.64] ;  /* 0x0000002402027981 */ /* 0x000ea4000c1e1b00 */
[----:B--2---:R0:W1:Y:S01]  /*b0c0*/  F2I.F64.TRUNC R0, R2 ;  /* 0x0000000200007311 */ /* 0x004062000030d100 */
[----:B------:R-:W-:Y:S05]  /*b0d0*/  BRA `(.L_x_20007) ;  /* 0x0000000800a87947 */ /* 0x000fea0003800000 */
.L_x_20002:
        /* <DEDUP_REMOVED lines=12> */
.L_x_20016:
[----:B------:R-:W2:Y:S02]  /*b1a0*/  LDG.E.64 R2, desc[UR36][R2.64] ;  /* 0x0000002402027981 */ /* 0x000ea4000c1e1b00 */
[----:B--2---:R0:W1:Y:S01]  /*b1b0*/  F2I.F64.TRUNC R0, R2 ;  /* 0x0000000200007311 */ /* 0x004062000030d100 */
[----:B------:R-:W-:Y:S05]  /*b1c0*/  BRA `(.L_x_20007) ;  /* 0x00000008006c7947 */ /* 0x000fea0003800000 */
.L_x_20015:
        /* <DEDUP_REMOVED lines=28> */
.L_x_20018:
        /* <DEDUP_REMOVED lines=15> */
.L_x_20017:
[----:B------:R-:W2:Y:S02]  /*b480*/  LDG.E.U16 R4, desc[UR36][R2.64] ;  /* 0x0000002402047981 */ /* 0x000ea4000c1e1500 */
[----:B--2---:R-:W-:-:S06]  /*b490*/  IMAD.U32 R4, R4, 0x10000, RZ ;  /* 0x0001000004047824 */ /* 0x004fcc00078e00ff */
[----:B------:R-:W0:Y:S02]  /*b4a0*/  F2I.FTZ.TRUNC.NTZ R4, R4 ;  /* 0x0000000400047305 */ /* 0x000e24000021f100 */
[----:B0-----:R-:W-:Y:S01]  /*b4b0*/  PRMT R0, R4, 0x7610, R0 ;  /* 0x0000761004007816 */ /* 0x001fe20000000000 */
[----:B------:R-:W-:Y:S06]  /*b4c0*/  BRA `(.L_x_20007) ;  /* 0x0000000400ac7947 */ /* 0x000fec0003800000 */
.L_x_20014:
        /* <DEDUP_REMOVED lines=10> */
.L_x_20021:
        /* <DEDUP_REMOVED lines=21> */
.L_x_20025:
[----:B------:R-:W-:Y:S05]  /*b6c0*/  BSYNC B1 ;  /* 0x0000000000017941 */ /* 0x000fea0003800000 */
.L_x_20024:
[----:B------:R-:W-:Y:S01]  /*b6d0*/  IMAD.SHL.U32 R2, R2, 0x100000, RZ ;  /* 0x0010000002027824 */ /* 0x000fe200078e00ff */
[----:B------:R-:W-:-:S04]  /*b6e0*/  LEA R3, R0, 0x3b800000, 0x17 ;  /* 0x3b80000000037811 */ /* 0x000fc800078eb8ff */
[----:B------:R-:W-:-:S07]  /*b6f0*/  LOP3.LUT R4, R3, R2, R4, 0xfe, !PT ;  /* 0x0000000203047212 */ /* 0x000fce00078efe04 */
.L_x_20023:
[----:B------:R-:W-:Y:S05]  /*b700*/  BSYNC B0 ;  /* 0x0000000000007941 */ /* 0x000fea0003800000 */
.L_x_20022:
[----:B------:R-:W0:Y:S02]  /*b710*/  F2I.FTZ.TRUNC.NTZ R4, R4 ;  /* 0x0000000400047305 */ /* 0x000e24000021f100 */
[----:B0-----:R-:W-:Y:S01]  /*b720*/  PRMT R0, R4, 0x7610, R0 ;  /* 0x0000761004007816 */ /* 0x001fe20000000000 */
[----:B------:R-:W-:Y:S06]  /*b730*/  BRA `(.L_x_20007) ;  /* 0x0000000400107947 */ /* 0x000fec0003800000 */
.L_x_20020:
        /* <DEDUP_REMOVED lines=21> */
.L_x_20029:
[----:B------:R-:W-:Y:S05]  /*b890*/  BSYNC B1 ;  /* 0x0000000000017941 */ /* 0x000fea0003800000 */
.L_x_20028:
[----:B------:R-:W-:Y:S01]  /*b8a0*/  IMAD.SHL.U32 R2, R2, 0x200000, RZ ;  /* 0x0020000002027824 */ /* 0x000fe200078e00ff */
[----:B------:R-:W-:-:S04]  /*b8b0*/  LEA R3, R0, 0x37800000, 0x17 ;  /* 0x3780000000037811 */ /* 0x000fc800078eb8ff */
[----:B------:R-:W-:-:S07]  /*b8c0*/  LOP3.LUT R4, R3, R2, R4, 0xfe, !PT ;  /* 0x0000000203047212 */ /* 0x000fce00078efe04 */
.L_x_20027:
[----:B------:R-:W-:Y:S05]  /*b8d0*/  BSYNC B0 ;  /* 0x0000000000007941 */ /* 0x000fea0003800000 */
.L_x_20026:
[----:B------:R-:W0:Y:S02]  /*b8e0*/  F2I.FTZ.TRUNC.NTZ R4, R4 ;  /* 0x0000000400047305 */ /* 0x000e24000021f100 */
[----:B0-----:R-:W-:Y:S01]  /*b8f0*/  PRMT R0, R4, 0x7610, R0 ;  /* 0x0000761004007816 */ /* 0x001fe20000000000 */
[----:B------:R-:W-:Y:S06]  /*b900*/  BRA `(.L_x_20007) ;  /* 0x00000000009c7947 */ /* 0x000fec0003800000 */
.L_x_20019:
        /* <DEDUP_REMOVED lines=14> */
.L_x_20033:
[----:B------:R-:W-:Y:S05]  /*b9f0*/  BSYNC B0 ;  /* 0x0000000000007941 */ /* 0x000fea0003800000 */
.L_x_20032:
[----:B------:R-:W0:Y:S02]  /*ba00*/  F2I.FTZ.TRUNC.NTZ R4, R4 ;  /* 0x0000000400047305 */ /* 0x000e24000021f100 */
[----:B0-----:R-:W-:Y:S01]  /*ba10*/  PRMT R0, R4, 0x7610, R0 ;  /* 0x0000761004007816 */ /* 0x001fe20000000000 */
[----:B------:R-:W-:Y:S06]  /*ba20*/  BRA `(.L_x_20007) ;  /* 0x0000000000547947 */ /* 0x000fec0003800000 */
.L_x_20006:
        /* <DEDUP_REMOVED lines=16> */
.L_x_20034:
[----:B------:R-:W-:Y:S01]  /*bb30*/  PRMT R0, RZ, 0x7610, R0 ;  /* 0x00007610ff007816 */ /* 0x000fe20000000000 */
[----:B------:R-:W-:Y:S06]  /*bb40*/  BRA `(.L_x_20007) ;  /* 0x00000000000c7947 */ /* 0x000fec0003800000 */
.L_x_20031:
[----:B------:R0:W5:Y:S01]  /*bb50*/  LDG.E.U8 R0, desc[UR36][R2.64] ;  /* 0x0000002402007981 */ /* 0x000162000c1e1100 */
[----:B------:R-:W-:Y:S05]  /*bb60*/  BRA `(.L_x_20007) ;  /* 0x0000000000047947 */ /* 0x000fea0003800000 */
.L_x_20030:
[----:B------:R0:W5:Y:S02]  /*bb70*/  LDG.E.U8 R0, desc[UR36][R2.64] ;  /* 0x0000002402007981 */ /* 0x000164000c1e1100 */
.L_x_20007:
[----:B-1---5:R-:W-:Y:S01]  /*bb80*/  LOP3.LUT R0, R0, 0xffff, RZ, 0xc0, !PT ;  /* 0x0000ffff00007812 */ /* 0x022fe200078ec0ff */
[----:B------:R-:W1:Y:S03]  /*bb90*/  LDC.S8 R6, c[0x0][0x421] ;  /* 0x00010840ff067b82 */ /* 0x000e660000000200 */
[----:B------:R-:W-:-:S04]  /*bba0*/  PRMT R4, R0, 0x8880, RZ ;  /* 0x0000888000047816 */ /* 0x000fc800000000ff */
[-C--:B------:R-:W-:Y:S02]  /*bbb0*/  IABS R5, R4.reuse ;  /* 0x0000000400057213 */ /* 0x080fe40000000000 */
[----:B------:R-:W-:Y:S02]  /*bbc0*/  IABS R10, R4 ;  /* 0x00000004000a7213 */ /* 0x000fe40000000000 */
[----:B------:R-:W2:Y:S01]  /*bbd0*/  I2F.RP R0, R5 ;  /* 0x0000000500007306 */ /* 0x000ea20000209400 */
[----:B-1----:R-:W-:-:S07]  /*bbe0*/  IABS R9, R6 ;  /* 0x0000000600097213 */ /* 0x002fce0000000000 */
[----:B--2---:R-:W0:Y:S02]  /*bbf0*/  MUFU.RCP R0, R0 ;  /* 0x0000000000007308 */ /* 0x004e240000001000 */
[----:B0--34-:R-:W-:Y:S02]  /*bc00*/  VIADD R2, R0, 0xffffffe ;  /* 0x0ffffffe00027836 */ /* 0x019fe40000000000 */
        /* <DEDUP_REMOVED lines=33> */
.L_x_20038:
[----:B------:R-:W-:Y:S01]  /*be20*/  STG.E.U8 desc[UR36][R16.64], R3 ;  /* 0x0000000310007986 */ /* 0x000fe2000c101124 */
[----:B------:R-:W-:Y:S05]  /*be30*/  EXIT ;  /* 0x000000000000794d */ /* 0x000fea0003800000 */
.L_x_20037:
        /* <DEDUP_REMOVED lines=12> */
.L_x_20041:
[----:B------:R-:W-:-:S05]  /*bf00*/  PRMT R3, R3, 0x8880, RZ ;  /* 0x0000888003037816 */ /* 0x000fca00000000ff */
[----:B------:R-:W-:Y:S01]  /*bf10*/  STG.E desc[UR36][R16.64], R3 ;  /* 0x0000000310007986 */ /* 0x000fe2000c101924 */
[----:B------:R-:W-:Y:S05]  /*bf20*/  EXIT ;  /* 0x000000000000794d */ /* 0x000fea0003800000 */
.L_x_20040:
[----:B------:R-:W-:-:S04]  /*bf30*/  PRMT R3, R3, 0x8880, RZ ;  /* 0x0000888003037816 */ /* 0x000fc800000000ff */
[----:B------:R-:W-:-:S05]  /*bf40*/  PRMT R3, R3, 0x7710, RZ ;  /* 0x0000771003037816 */ /* 0x000fca00000000ff */
[----:B------:R-:W-:Y:S01]  /*bf50*/  STG.E.U16 desc[UR36][R16.64], R3 ;  /* 0x0000000310007986 */ /* 0x000fe2000c101524 */
[----:B------:R-:W-:Y:S05]  /*bf60*/  EXIT ;  /* 0x000000000000794d */ /* 0x000fea0003800000 */
.L_x_20036:
        /* <DEDUP_REMOVED lines=9> */
.L_x_20043:
[----:B------:R-:W0:Y:S02]  /*c000*/  I2F.S8 R0, R3 ;  /* 0x0000000300007306 */ /* 0x000e240000001400 */
[----:B0-----:R-:W-:-:S05]  /*c010*/  F2FP.F16.F32.PACK_AB R0, RZ, R0 ;  /* 0x00000000ff00723e */ /* 0x001fca00000000ff */
[----:B------:R-:W-:Y:S01]  /*c020*/  STG.E.U16 desc[UR36][R16.64], R0 ;  /* 0x0000000010007986 */ /* 0x000fe2000c101524 */
[----:B------:R-:W-:Y:S05]  /*c030*/  EXIT ;  /* 0x000000000000794d */ /* 0x000fea0003800000 */
.L_x_20042:
        /* <DEDUP_REMOVED lines=10> */
.L_x_20045:
[----:B------:R-:W0:Y:S02]  /*c0e0*/  I2F.S8 R3, R3 ;  /* 0x0000000300037306 */ /* 0x000e240000001400 */
[----:B0-----:R-:W-:-:S04]  /*c0f0*/  F2FP.F16.F32.PACK_AB R3, RZ, R3 ;  /* 0x00000003ff03723e */ /* 0x001fc800000000ff */
[----:B------:R-:W-:-:S05]  /*c100*/  PRMT R3, R3, 0x5410, RZ ;  /* 0x0000541003037816 */ /* 0x000fca00000000ff */
[----:B------:R-:W-:Y:S01]  /*c110*/  STG.E desc[UR36][R16.64], R3 ;  /* 0x0000000310007986 */ /* 0x000fe2000c101924 */
[----:B------:R-:W-:Y:S05]  /*c120*/  EXIT ;  /* 0x000000000000794d */ /* 0x000fea0003800000 */
.L_x_20044:
[----:B------:R-:W-:-:S04]  /*c130*/  PRMT R2, R3, 0x8880, RZ ;  /* 0x0000888003027816 */ /* 0x000fc800000000ff */
[----:B------:R-:W-:-:S06]  /*c140*/  PRMT R2, R2, 0x7710, RZ ;  /* 0x0000771002027816 */ /* 0x000fcc00000000ff */
[----:B------:R-:W0:Y:S02]  /*c150*/  I2F.F64.S16 R2, R2 ;  /* 0x0000000200027312 */ /* 0x000e240000101c00 */
[----:B0-----:R-:W-:Y:S01]  /*c160*/  STG.E.64 desc[UR36][R16.64], R2 ;  /* 0x0000000210007986 */ /* 0x001fe2000c101b24 */
[----:B------:R-:W-:Y:S05]  /*c170*/  EXIT ;  /* 0x000000000000794d */ /* 0x000fea0003800000 */
.L_x_20035:
        /* <DEDUP_REMOVED lines=12> */
.L_x_20048:
[----:B------:R-:W-:Y:S02]  /*c240*/  PRMT R4, R3, 0x8880, RZ ;  /* 0x0000888003047816 */ /* 0x000fe400000000ff */
[----:B------:R-:W-:Y:S02]  /*c250*/  CS2R R6, SRZ ;  /* 0x0000000000067805 */ /* 0x000fe4000001ff00 */
[----:B------:R-:W-:-:S06]  /*c260*/  PRMT R4, R4, 0x7710, RZ ;  /* 0x0000771004047816 */ /* 0x000fcc00000000ff */
[----:B------:R-:W0:Y:S02]  /*c270*/  I2F.F64.S16 R4, R4 ;  /* 0x0000000400047312 */ /* 0x000e240000101c00 */
[----:B0-----:R-:W-:Y:S01]  /*c280*/  STG.E.128 desc[UR36][R16.64], R4 ;  /* 0x0000000410007986 */ /* 0x001fe2000c101d24 */
[----:B------:R-:W-:Y:S05]  /*c290*/  EXIT ;  /* 0x000000000000794d */ /* 0x000fea0003800000 */
.L_x_20047:
        /* <DEDUP_REMOVED lines=21> */
.L_x_20052:
[----:B------:R-:W-:Y:S05]  /*c3f0*/  BSYNC B0 ;  /* 0x0000000000007941 */ /* 0x000fea0003800000 */
.L_x_20051:
[----:B------:R-:W-:-:S05]  /*c400*/  LOP3.LUT R3, R0, R3, RZ, 0xfc, !PT ;  /* 0x0000000300037212 */ /* 0x000fca00078efcff */
[----:B------:R-:W-:Y:S01]  /*c410*/  STG.E.U8 desc[UR36][R16.64], R3 ;  /* 0x0000000310007986 */ /* 0x000fe2000c101124 */
[----:B------:R-:W-:Y:S05]  /*c420*/  EXIT ;  /* 0x000000000000794d */ /* 0x000fea0003800000 */
.L_x_20050:
        /* <DEDUP_REMOVED lines=13> */
.L_x_20054:
[----:B------:R-:W-:Y:S01]  /*c500*/  IMAD.MOV.U32 R0, RZ, RZ, 0x7f ;  /* 0x0000007fff007424 */ /* 0x000fe200078e00ff */
[----:B------:R-:W-:-:S04]  /*c510*/  ISETP.GT.U32.AND P0, PT, R2, 0x7f800000, PT ;  /* 0x7f8000000200780c */ /* 0x000fc80003f04070 */
[----:B------:R-:W-:-:S09]  /*c520*/  SEL R0, R0, 0x7c, P0 ;  /* 0x0000007c00007807 */ /* 0x000fd20000000000 */
.L_x_20055:
[----:B------:R-:W-:Y:S05]  /*c530*/  BSYNC B0 ;  /* 0x0000000000007941 */ /* 0x000fea0003800000 */
.L_x_20053:
[----:B------:R-:W-:-:S04]  /*c540*/  LOP3.LUT R2, R3, 0x80000000, RZ, 0xc0, !PT ;  /* 0x8000000003027812 */ /* 0x000fc800078ec0ff */
[----:B------:R-:W-:-:S04]  /*c550*/  SHF.R.U32.HI R3, RZ, 0x18, R2 ;  /* 0x00000018ff037819 */ /* 0x000fc80000011602 */
[----:B------:R-:W-:-:S05]  /*c560*/  LOP3.LUT R3, R0, R3, RZ, 0xfc, !PT ;  /* 0x0000000300037212 */ /* 0x000fca00078efcff */
[----:B------:R-:W-:Y:S01]  /*c570*/  STG.E.U8 desc[UR36][R16.64], R3 ;  /* 0x0000000310007986 */ /* 0x000fe2000c101124 */
[----:B------:R-:W-:Y:S05]  /*c580*/  EXIT ;  /* 0x000000000000794d */ /* 0x000fea0003800000 */
.L_x_20049:
[----:B------:R-:W0:Y:S02]  /*c590*/  I2F.S8 R0, R3 ;  /* 0x0000000300007306 */ /* 0x000e240000001400 */
[----:B0-----:R-:W-:-:S05]  /*c5a0*/  F2FP.BF16.F32.PACK_AB R0, RZ, R0 ;  /* 0x00000000ff00723e */ /* 0x001fca00000010ff */
[----:B------:R-:W-:Y:S01]  /*c5b0*/  STG.E.U16 desc[UR36][R16.64], R0 ;  /* 0x0000000010007986 */ /* 0x000fe2000c101524 */
[----:B------:R-:W-:Y:S05]  /*c5c0*/  EXIT ;  /* 0x000000000000794d */ /* 0x000fea0003800000 */
.L_x_20046:
        /* <DEDUP_REMOVED lines=12> */
.L_x_20058:
        /* <DEDUP_REMOVED lines=17> */
.L_x_20061:
[----:B------:R-:W-:-:S04]  /*c7a0*/  LOP3.LUT R2, R3, 0x80000000, RZ, 0xc0, !PT ;  /* 0x8000000003027812 */ /* 0x000fc800078ec0ff */
[----:B------:R-:W-:-:S04]  /*c7b0*/  SHF.R.U32.HI R3, RZ, 0x18, R2 ;  /* 0x00000018ff037819 */ /* 0x000fc80000011602 */
[----:B------:R-:W-:-:S04]  /*c7c0*/  LOP3.LUT R0, R0, R3, RZ, 0xfc, !PT ;  /* 0x0000000300007212 */ /* 0x000fc800078efcff */
[----:B------:R-:W-:-:S07]  /*c7d0*/  PRMT R8, R0, 0x7610, R8 ;  /* 0x0000761000087816 */ /* 0x000fce0000000008 */
.L_x_20060:
[----:B------:R-:W-:Y:S05]  /*c7e0*/  BSYNC B0 ;  /* 0x0000000000007941 */ /* 0x000fea0003800000 */
.L_x_20059:
[----:B------:R-:W-:Y:S01]  /*c7f0*/  STG.E.U8 desc[UR36][R16.64], R8 ;  /* 0x0000000810007986 */ /* 0x000fe2000c101124 */
[----:B------:R-:W-:Y:S05]  /*c800*/  EXIT ;  /* 0x000000000000794d */ /* 0x000fea0003800000 */
.L_x_20057:
        /* <DEDUP_REMOVED lines=17> */
.L_x_20064:
[----:B------:R-:W-:-:S04]  /*c920*/  LOP3.LUT R2, R3, 0x80000000, RZ, 0xc0, !PT ;  /* 0x8000000003027812 */ /* 0x000fc800078ec0ff */
[----:B------:R-:W-:-:S04]  /*c930*/  SHF.R.U32.HI R3, RZ, 0x18, R2 ;  /* 0x00000018ff037819 */ /* 0x000fc80000011602 */
[----:B------:R-:W-:-:S04]  /*c940*/  LOP3.LUT R0, R0, R3, RZ, 0xfc, !PT ;  /* 0x0000000300007212 */ /* 0x000fc800078efcff */
[----:B------:R-:W-:-:S07]  /*c950*/  PRMT R8, R0, 0x7610, R8 ;  /* 0x0000761000087816 */ /* 0x000fce0000000008 */
.L_x_20063:
[----:B------:R-:W-:Y:S05]  /*c960*/  BSYNC B0 ;  /* 0x0000000000007941 */ /* 0x000fea0003800000 */
.L_x_20062:
[----:B------:R-:W-:Y:S01]  /*c970*/  STG.E.U8 desc[UR36][R16.64], R8 ;  /* 0x0000000810007986 */ /* 0x000fe2000c101124 */
[----:B------:R-:W-:Y:S05]  /*c980*/  EXIT ;  /* 0x000000000000794d */ /* 0x000fea0003800000 */
.L_x_20056:
        /* <DEDUP_REMOVED lines=23> */
.L_x_20039:
        /* <DEDUP_REMOVED lines=16> */
.L_x_20067:
[----:B------:R-:W-:Y:S05]  /*cc00*/  EXIT ;  /* 0x000000000000794d */ /* 0x000fea0003800000 */
.L_x_20066:
[----:B------:R-:W-:-:S04]  /*cc10*/  LOP3.LUT R3, R3, 0xffff, RZ, 0xc0, !PT ;  /* 0x0000ffff03037812 */ /* 0x000fc800078ec0ff */
[----:B------:R-:W-:-:S05]  /*cc20*/  PRMT R3, R3, 0x8880, RZ ;  /* 0x0000888003037816 */ /* 0x000fca00000000ff */
[----:B------:R-:W-:-:S05]  /*cc30*/  IMAD.MOV.U32 R2, RZ, RZ, R3 ;  /* 0x000000ffff027224 */ /* 0x000fca00078e0003 */
[----:B------:R-:W-:-:S05]  /*cc40*/  SHF.R.S32.HI R3, RZ, 0x1f, R2 ;  /* 0x0000001fff037819 */ /* 0x000fca0000011402 */
[----:B------:R-:W-:Y:S01]  /*cc50*/  STG.E.64 desc[UR36][R16.64], R2 ;  /* 0x0000000210007986 */ /* 0x000fe2000c101b24 */
[----:B------:R-:W-:Y:S05]  /*cc60*/  EXIT ;  /* 0x000000000000794d */ /* 0x000fea0003800000 */
.L_x_20065:
[----:B------:R-:W-:-:S05]  /*cc70*/  PRMT R3, R3, 0x8880, RZ ;  /* 0x0000888003037816 */ /* 0x000fca00000000ff */
[----:B------:R-:W-:Y:S01]  /*cc80*/  STG.E desc[UR36][R16.64], R3 ;  /* 0x0000000310007986 */ /* 0x000fe2000c101924 */
[----:B------:R-:W-:Y:S05]  /*cc90*/  EXIT ;  /* 0x000000000000794d */ /* 0x000fea0003800000 */
.L_x_20068:
        /* <DEDUP_REMOVED lines=14> */
.L_x_22949:


//--------------------- .text._ZN2at6native27unrolled_elementwise_kernelINS0_13AUnaryFunctorIaaaZZZNS0_15binary_internal21div_trunc_kernel_cudaERNS_18TensorIteratorBaseEENKUlvE_clEvENKUlvE0_clEvEUlaaE_EESt5arrayIPcLm2EELi4E23TrivialOffsetCalculatorILi1EjESE_NS0_6memory12LoadWithCastILi1EEENSF_13StoreWithCastILi1EEEEEviT_T0_T2_T3_T4_T5_ --------------------------
	.section	.text._ZN2at6native27unrolled_elementwise_kernelINS0_13AUnaryFunctorIaaaZZZNS0_15binary_internal21div_trunc_kernel_cudaERNS_18TensorIteratorBaseEENKUlvE_clEvENKUlvE0_clEvEUlaaE_EESt5arrayIPcLm2EELi4E23TrivialOffsetCalculatorILi1EjESE_NS0_6memory12LoadWithCastILi1EEENSF_13StoreWithCastILi1EEEEEviT_T0_T2_T3_T4_T5_,"ax",@progbits
	.align	128
        .global         _ZN2at6native27unrolled_elementwise_kernelINS0_13AUnaryFunctorIaaaZZZNS0_15binary_internal21div_trunc_kernel_cudaERNS_18TensorIteratorBaseEENKUlvE_clEvENKUlvE0_clEvEUlaaE_EESt5arrayIPcLm2EELi4E23TrivialOffsetCalculatorILi1EjESE_NS0_6memory12LoadWithCastILi1EEENSF_13StoreWithCastILi1EEEEEviT_T0_T2_T3_T4_T5_
        .type           _ZN2at6native27unrolled_elementwise_kernelINS0_13AUnaryFunctorIaaaZZZNS0_15binary_internal21div_trunc_kernel_cudaERNS_18TensorIteratorBaseEENKUlvE_clEvENKUlvE0_clEvEUlaaE_EESt5arrayIPcLm2EELi4E23TrivialOffsetCalculatorILi1EjESE_NS0_6memory12LoadWithCastILi1EEENSF_13StoreWithCastILi1EEEEEviT_T0_T2_T3_T4_T5_,@function
        .size           _ZN2at6native27unrolled_elementwise_kernelINS0_13AUnaryFunctorIaaaZZZNS0_15binary_internal21div_trunc_kernel_cudaERNS_18TensorIteratorBaseEENKUlvE_clEvENKUlvE0_clEvEUlaaE_EESt5arrayIPcLm2EELi4E23TrivialOffsetCalculatorILi1EjESE_NS0_6memory12LoadWithCastILi1EEENSF_13StoreWithCastILi1EEEEEviT_T0_T2_T3_T4_T5_,(.L_x_22950 - _ZN2at6native27unrolled_elementwise_kernelINS0_13AUnaryFunctorIaaaZZZNS0_15binary_internal21div_trunc_kernel_cudaERNS_18TensorIteratorBaseEENKUlvE_clEvENKUlvE0_clEvEUlaaE_EESt5arrayIPcLm2EELi4E23TrivialOffsetCalculatorILi1EjESE_NS0_6memory12LoadWithCastILi1EEENSF_13StoreWithCastILi1EEEEEviT_T0_T2_T3_T4_T5_)
        .other          _ZN2at6native27unrolled_elementwise_kernelINS0_13AUnaryFunctorIaaaZZZNS0_15binary_internal21div_trunc_kernel_cudaERNS_18TensorIteratorBaseEENKUlvE_clEvENKUlvE0_clEvEUlaaE_EESt5arrayIPcLm2EELi4E23TrivialOffsetCalculatorILi1EjESE_NS0_6memory12LoadWithCastILi1EEENSF_13StoreWithCastILi1EEEEEviT_T0_T2_T3_T4_T5_,@"STO_CUDA_ENTRY STV_DEFAULT"
_ZN2at6native27unrolled_elementwise_kernelINS0_13AUnaryFunctorIaaaZZZNS0_15binary_internal21div_trunc_kernel_cudaERNS_18TensorIteratorBaseEENKUlvE_clEvENKUlvE0_clEvEUlaaE_EESt5arrayIPcLm2EELi4E23TrivialOffsetCalculatorILi1EjESE_NS0_6memory12LoadWithCastILi1EEENSF_13StoreWithCastILi1EEEEEviT_T0_T2_T3_T4_T5_:
.text._ZN2at6native27unrolled_elementwise_kernelINS0_13AUnaryFunctorIaaaZZZNS0_15binary_internal21div_trunc_kernel_cudaERNS_18TensorIteratorBaseEENKUlvE_clEvENKUlvE0_clEvEUlaaE_EESt5arrayIPcLm2EELi4E23TrivialOffsetCalculatorILi1EjESE_NS0_6memory12LoadWithCastILi1EEENSF_13StoreWithCastILi1EEEEEviT_T0_T2_T3_T4_T5_:
        /* <DEDUP_REMOVED lines=31> */
.L_x_20074:
[----:B------:R3:W5:Y:S01]  /*01f0*/  LDG.E.U8 R24, desc[UR36][R4.64] ;  /* 0x0000002404187981 */ /* 0x000762000c1e1100 */
[----:B------:R-:W-:Y:S05]  /*0200*/  BRA `(.L_x_20076) ;  /* 0x0000000c00587947 */ /* 0x000fea0003800000 */
.L_x_20073:
        /* <DEDUP_REMOVED lines=8> */
.L_x_20078:
[----:B------:R1:W5:Y:S01]  /*0290*/  LDG.E.U8 R24, desc[UR36][R4.64] ;  /* 0x0000002404187981 */ /* 0x000362000c1e1100 */
[----:B------:R-:W-:Y:S05]  /*02a0*/  BRA `(.L_x_20076) ;  /* 0x0000000c00307947 */ /* 0x000fea0003800000 */
.L_x_20077:
[----:B------:R2:W5:Y:S01]  /*02b0*/  LDG.E.U16 R24, desc[UR36][R4.64] ;  /* 0x0000002404187981 */ /* 0x000562000c1e1500 */
[----:B------:R-:W-:Y:S05]  /*02c0*/  BRA `(.L_x_20076) ;  /* 0x0000000c00287947 */ /* 0x000fea0003800000 */
.L_x_20072:
        /* <DEDUP_REMOVED lines=9> */
.L_x_20080:
[----:B------:R-:W2:Y:S02]  /*0360*/  LDG.E.U16 R0, desc[UR36][R4.64] ;  /* 0x0000002404007981 */ /* 0x000ea4000c1e1500 */
[----:B--2---:R-:W-:-:S06]  /*0370*/  HADD2.F32 R0, -RZ, R0.H0_H0 ;  /* 0x20000000ff007230 */ /* 0x004fcc0000004100 */
[----:B------:R-:W0:Y:S02]  /*0380*/  F2I.FTZ.TRUNC.NTZ R0, R0 ;  /* 0x0000000000007305 */ /* 0x000e24000021f100 */
[----:B0-----:R-:W-:Y:S01]  /*0390*/  PRMT R24, R0, 0x7610, R24 ;  /* 0x0000761000187816 */ /* 0x001fe20000000018 */
[----:B------:R-:W-:Y:S06]  /*03a0*/  BRA `(.L_x_20076) ;  /* 0x0000000800f07947 */ /* 0x000fec0003800000 */
.L_x_20079:
        /* <DEDUP_REMOVED lines=9> */
.L_x_20082:
[----:B------:R-:W2:Y:S02]  /*0440*/  LDG.E.U16 R4, desc[UR36][R4.64] ;  /* 0x0000002404047981 */ /* 0x000ea4000c1e1500 */
[----:B--2---:R-:W-:-:S06]  /*0450*/  HADD2.F32 R0, -RZ, R4.H0_H0 ;  /* 0x20000004ff007230 */ /* 0x004fcc0000004100 */
[----:B------:R-:W0:Y:S02]  /*0460*/  F2I.FTZ.TRUNC.NTZ R0, R0 ;  /* 0x0000000000007305 */ /* 0x000e24000021f100 */
[----:B0-----:R-:W-:Y:S01]  /*0470*/  PRMT R24, R0, 0x7610, R24 ;  /* 0x0000761000187816 */ /* 0x001fe20000000018 */
[----:B------:R-:W-:Y:S06]  /*0480*/  BRA `(.L_x_20076) ;  /* 0x0000000800b87947 */ /* 0x000fec0003800000 */
.L_x_20081:
[----:B------:R-:W2:Y:S02]  /*0490*/  LDG.E.64 R4, desc[UR36][R4.64] ;  /* 0x0000002404047981 */ /* 0x000ea4000c1e1b00 */
[----:B--2---:R0:W1:Y:S01]  /*04a0*/  F2I.F64.TRUNC R24, R4 ;  /* 0x0000000400187311 */ /* 0x004062000030d100 */
[----:B------:R-:W-:Y:S05]  /*04b0*/  BRA `(.L_x_20076) ;  /* 0x0000000800ac7947 */ /* 0x000fea0003800000 */
.L_x_20071:
        /* <DEDUP_REMOVED lines=12> */
.L_x_20085:
[----:B------:R-:W2:Y:S02]  /*0580*/  LDG.E.64 R4, desc[UR36][R4.64] ;  /* 0x0000002404047981 */ /* 0x000ea4000c1e1b00 */
[----:B--2---:R0:W1:Y:S01]  /*0590*/  F2I.F64.TRUNC R24, R4 ;  /* 0x0000000400187311 */ /* 0x004062000030d100 */
[----:B------:R-:W-:Y:S05]  /*05a0*/  BRA `(.L_x_20076) ;  /* 0x0000000800707947 */ /* 0x000fea0003800000 */
.L_x_20084:
        /* <DEDUP_REMOVED lines=28> */
.L_x_20087:
        /* <DEDUP_REMOVED lines=16> */
.L_x_20086:
[----:B------:R-:W2:Y:S02]  /*0870*/  LDG.E.U16 R0, desc[UR36][R4.64] ;  /* 0x0000002404007981 */ /* 0x000ea4000c1e1500 */
[----:B--2---:R-:W-:-:S06]  /*0880*/  IMAD.U32 R0, R0, 0x10000, RZ ;  /* 0x0001000000007824 */ /* 0x004fcc00078e00ff */
[----:B------:R-:W0:Y:S02]  /*0890*/  F2I.FTZ.TRUNC.NTZ R0, R0 ;  /* 0x0000000000007305 */ /* 0x000e24000021f100 */
[----:B0-----:R-:W-:Y:S01]  /*08a0*/  PRMT R24, R0, 0x7610, R24 ;  /* 0x0000761000187816 */ /* 0x001fe20000000018 */
[----:B------:R-:W-:Y:S06]  /*08b0*/  BRA `(.L_x_20076) ;  /* 0x0000000400ac7947 */ /* 0x000fec0003800000 */
.L_x_20083:
        /* <DEDUP_REMOVED lines=10> */
.L_x_20090:
        /* <DEDUP_REMOVED lines=21> */
.L_x_20094:
[----:B------:R-:W-:Y:S05]  /*0ab0*/  BSYNC B1 ;  /* 0x0000000000017941 */ /* 0x000fea0003800000 */
.L_x_20093:
[----:B------:R-:W-:Y:S01]  /*0ac0*/  LEA R5, R0, 0x3b800000, 0x17 ;  /* 0x3b80000000057811 */ /* 0x000fe200078eb8ff */
[----:B------:R-:W-:-:S05]  /*0ad0*/  IMAD.SHL.U32 R0, R3, 0x100000, RZ ;  /* 0x0010000003007824 */ /* 0x000fca00078e00ff */
[----:B------:R-:W-:-:S07]  /*0ae0*/  LOP3.LUT R0, R5, R0, R6, 0xfe, !PT ;  /* 0x0000000005007212 */ /* 0x000fce00078efe06 */
.L_x_20092:
[----:B------:R-:W-:Y:S05]  /*0af0*/  BSYNC B0 ;  /* 0x0000000000007941 */ /* 0x000fea0003800000 */
.L_x_20091:
[----:B------:R-:W0:Y:S02]  /*0b00*/  F2I.FTZ.TRUNC.NTZ R0, R0 ;  /* 0x0000000000007305 */ /* 0x000e24000021f100 */
[----:B0-----:R-:W-:Y:S01]  /*0b10*/  PRMT R24, R0, 0x7610, R24 ;  /* 0x0000761000187816 */ /* 0x001fe20000000018 */
[----:B------:R-:W-:Y:S06]  /*0b20*/  BRA `(.L_x_20076) ;  /* 0x0000000400107947 */ /* 0x000fec0003800000 */
.L_x_20089:
        /* <DEDUP_REMOVED lines=21> */
.L_x_20098:
[----:B------:R-:W-:Y:S05]  /*0c80*/  BSYNC B1 ;  /* 0x0000000000017941 */ /* 0x000fea0003800000 */
.L_x_20097:
[----:B------:R-:W-:Y:S01]  /*0c90*/  LEA R5, R0, 0x37800000, 0x17 ;  /* 0x3780000000057811 */ /* 0x000fe200078eb8ff */
[----:B------:R-:W-:-:S05]  /*0ca0*/  IMAD.SHL.U32 R0, R3, 0x200000, RZ ;  /* 0x0020000003007824 */ /* 0x000fca00078e00ff */
[----:B------:R-:W-:-:S07]  /*0cb0*/  LOP3.LUT R0, R5, R0, R6, 0xfe, !PT ;  /* 0x0000000005007212 */ /* 0x000fce00078efe06 */
.L_x_20096:
[----:B------:R-:W-:Y:S05]  /*0cc0*/  BSYNC B0 ;  /* 0x0000000000007941 */ /* 0x000fea0003800000 */
.L_x_20095:
[----:B------:R-:W0:Y:S02]  /*0cd0*/  F2I.FTZ.TRUNC.NTZ R0, R0 ;  /* 0x0000000000007305 */ /* 0x000e24000021f100 */
[----:B0-----:R-:W-:Y:S01]  /*0ce0*/  PRMT R24, R0, 0x7610, R24 ;  /* 0x0000761000187816 */ /* 0x001fe20000000018 */
[----:B------:R-:W-:Y:S06]  /*0cf0*/  BRA `(.L_x_20076) ;  /* 0x00000000009c7947 */ /* 0x000fec0003800000 */
.L_x_20088:
        /* <DEDUP_REMOVED lines=14> */
.L_x_20102:
[----:B------:R-:W-:Y:S05]  /*0de0*/  BSYNC B0 ;  /* 0x0000000000007941 */ /* 0x000fea0003800000 */
.L_x_20101:
[----:B------:R-:W0:Y:S02]  /*0df0*/  F2I.FTZ.TRUNC.NTZ R0, R0 ;  /* 0x0000000000007305 */ /* 0x000e24000021f100 */
[----:B0-----:R-:W-:Y:S01]  /*0e00*/  PRMT R24, R0, 0x7610, R24 ;  /* 0x0000761000187816 */ /* 0x001fe20000000018 */
[----:B------:R-:W-:Y:S06]  /*0e10*/  BRA `(.L_x_20076) ;  /* 0x0000000000547947 */ /* 0x000fec0003800000 */
.L_x_20075:
        /* <DEDUP_REMOVED lines=16> */
.L_x_20103:
[----:B------:R-:W-:Y:S01]  /*0f20*/  PRMT R24, RZ, 0x7610, R24 ;  /* 0x00007610ff187816 */ /* 0x000fe20000000018 */
[----:B------:R-:W-:Y:S06]  /*0f30*/  BRA `(.L_x_20076) ;  /* 0x00000000000c7947 */ /* 0x000fec0003800000 */
.L_x_20100:
[----:B------:R0:W5:Y:S01]  /*0f40*/  LDG.E.U8 R24, desc[UR36][R4.64] ;  /* 0x0000002404187981 */ /* 0x000162000c1e1100 */
[----:B------:R-:W-:Y:S05]  /*0f50*/  BRA `(.L_x_20076) ;  /* 0x0000000000047947 */ /* 0x000fea0003800000 */
.L_x_20099:
[----:B------:R0:W5:Y:S02]  /*0f60*/  LDG.E.U8 R24, desc[UR36][R4.64] ;  /* 0x0000002404187981 */ /* 0x000164000c1e1100 */
.L_x_20076:
[----:B------:R-:W2:Y:S02]  /*0f70*/  S2R R17, SR_TID.X ;  /* 0x0000000000117919 */ /* 0x000ea40000002100 */
[----:B--2---:R-:W-:-:S07]  /*0f80*/  VIADD R17, R17, 0x80 ;  /* 0x0000008011117836 */ /* 0x004fce0000000000 */
.L_x_20070:
[----:B------:R-:W-:Y:S05]  /*0f90*/  BSYNC B6 ;  /* 0x0000000000067941 */ /* 0x000fea0003800000 */
.L_x_20069:
        /* <DEDUP_REMOVED lines=23> */
.L_x_20109:
[----:B------:R0:W5:Y:S01]  /*1110*/  LDG.E.U8 R26, desc[UR36][R4.64] ;  /* 0x00000024041a7981 */ /* 0x000162000c1e1100 */
[----:B------:R-:W-:Y:S05]  /*1120*/  BRA `(.L_x_20111) ;  /* 0x0000000c00547947 */ /* 0x000fea0003800000 */
.L_x_20108:
        /* <DEDUP_REMOVED lines=8> */
.L_x_20113:
[----:B------:R0:W5:Y:S01]  /*11b0*/  LDG.E.U8 R26, desc[UR36][R4.64] ;  /* 0x00000024041a7981 */ /* 0x000162000c1e1100 */
[----:B------:R-:W-:Y:S05]  /*11c0*/  BRA `(.L_x_20111) ;  /* 0x0000000c002c7947 */ /* 0x000fea0003800000 */
.L_x_20112:
[----:B------:R0:W5:Y:S01]  /*11d0*/  LDG.E.U16 R26, desc[UR36][R4.64] ;  /* 0x00000024041a7981 */ /* 0x000162000c1e1500 */
[----:B------:R-:W-:Y:S05]  /*11e0*/  BRA `(.L_x_20111) ;  /* 0x0000000c00247947 */ /* 0x000fea0003800000 */
.L_x_20107:
        /* <DEDUP_REMOVED lines=9> */
.L_x_20115:
[----:B------:R-:W2:Y:S02]  /*1280*/  LDG.E.U16 R0, desc[UR36][R4.64] ;  /* 0x0000002404007981 */ /* 0x000ea4000c1e1500 */
[----:B--2---:R-:W-:-:S06]  /*1290*/  HADD2.F32 R0, -RZ, R0.H0_H0 ;  /* 0x20000000ff007230 */ /* 0x004fcc0000004100 */
[----:B------:R-:W0:Y:S02]  /*12a0*/  F2I.FTZ.TRUNC.NTZ R0, R0 ;  /* 0x0000000000007305 */ /* 0x000e24000021f100 */
[----:B0-----:R-:W-:Y:S01]  /*12b0*/  PRMT R26, R0, 0x7610, R26 ;  /* 0x00007610001a7816 */ /* 0x001fe2000000001a */
[----:B------:R-:W-:Y:S06]  /*12c0*/  BRA `(.L_x_20111) ;  /* 0x0000000800ec7947 */ /* 0x000fec0003800000 */
.L_x_20114:
        /* <DEDUP_REMOVED lines=9> */
.L_x_20117:
[----:B------:R-:W2:Y:S02]  /*1360*/  LDG.E.U16 R4, desc[UR36][R4.64] ;  /* 0x0000002404047981 */ /* 0x000ea4000c1e1500 */
[----:B--2---:R-:W-:-:S06]  /*1370*/  HADD2.F32 R0, -RZ, R4.H0_H0 ;  /* 0x20000004ff007230 */ /* 0x004fcc0000004100 */
[----:B------:R-:W0:Y:S02]  /*1380*/  F2I.FTZ.TRUNC.NTZ R0, R0 ;  /* 0x0000000000007305 */ /* 0x000e24000021f100 */
[----:B0-----:R-:W-:Y:S01]  /*1390*/  PRMT R26, R0, 0x7610, R26 ;  /* 0x00007610001a7816 */ /* 0x001fe2000000001a */
[----:B------:R-:W-:Y:S06]  /*13a0*/  BRA `(.L_x_20111) ;  /* 0x0000000800b47947 */ /* 0x000fec0003800000 */
.L_x_20116:
[----:B------:R-:W2:Y:S02]  /*13b0*/  LDG.E.64 R4, desc[UR36][R4.64] ;  /* 0x0000002404047981 */ /* 0x000ea4000c1e1b00 */
[----:B--2---:R0:W1:Y:S01]  /*13c0*/  F2I.F64.TRUNC R26, R4 ;  /* 0x00000004001a7311 */ /* 0x004062000030d100 */
[----:B------:R-:W-:Y:S05]  /*13d0*/  BRA `(.L_x_20111) ;  /* 0x0000000800a87947 */ /* 0x000fea0003800000 */
.L_x_20106:
        /* <DEDUP_REMOVED lines=12> */
.L_x_20120:
[----:B------:R-:W2:Y:S02]  /*14a0*/  LDG.E.64 R4, desc[UR36][R4.64] ;  /* 0x0000002404047981 */ /* 0x000ea4000c1e1b00 */
[----:B--2---:R0:W1:Y:S01]  /*14b0*/  F2I.F64.TRUNC R26, R4 ;  /* 0x00000004001a7311 */ /* 0x004062000030d100 */
[----:B------:R-:W-:Y:S05]  /*14c0*/  BRA `(.L_x_20111) ;  /* 0x00000008006c7947 */ /* 0x000fea0003800000 */
.L_x_20119:
        /* <DEDUP_REMOVED lines=28> */
.L_x_20122:
        /* <DEDUP_REMOVED lines=15> */
.L_x_20121:
[----:B------:R-:W2:Y:S02]  /*1780*/  LDG.E.U16 R0, desc[UR36][R4.64] ;  /* 0x0000002404007981 */ /* 0x000ea4000c1e1500 */
[----:B--2---:R-:W-:-:S06]  /*1790*/  IMAD.U32 R0, R0, 0x10000, RZ ;  /* 0x0001000000007824 */ /* 0x004fcc00078e00ff */
[----:B------:R-:W0:Y:S02]  /*17a0*/  F2I.FTZ.TRUNC.NTZ R0, R0 ;  /* 0x0000000000007305 */ /* 0x000e24000021f100 */
[----:B0-----:R-:W-:Y:S01]  /*17b0*/  PRMT R26, R0, 0x7610, R26 ;  /* 0x00007610001a7816 */ /* 0x001fe2000000001a */
[----:B------:R-:W-:Y:S06]  /*17c0*/  BRA `(.L_x_20111) ;  /* 0x0000000400ac7947 */ /* 0x000fec0003800000 */
.L_x_20118:
        /* <DEDUP_REMOVED lines=10> */
.L_x_20125:
        /* <DEDUP_REMOVED lines=21> */
.L_x_20129:
[----:B------:R-:W-:Y:S05]  /*19c0*/  BSYNC B1 ;  /* 0x0000000000017941 */ /* 0x000fea0003800000 */
.L_x_20128:
[----:B------:R-:W-:Y:S01]  /*19d0*/  LEA R5, R0, 0x3b800000, 0x17 ;  /* 0x3b80000000057811 */ /* 0x000fe200078eb8ff */
[----:B------:R-:W-:-:S05]  /*19e0*/  IMAD.SHL.U32 R0, R3, 0x100000, RZ ;  /* 0x0010000003007824 */ /* 0x000fca00078e00ff */
[----:B------:R-:W-:-:S07]  /*19f0*/  LOP3.LUT R0, R5, R0, R6, 0xfe, !PT ;  /* 0x0000000005007212 */ /* 0x000fce00078efe06 */
.L_x_20127:
[----:B------:R-:W-:Y:S05]  /*1a00*/  BSYNC B0 ;  /* 0x0000000000007941 */ /* 0x000fea0003800000 */
.L_x_20126:
[----:B------:R-:W0:Y:S02]  /*1a10*/  F2I.FTZ.TRUNC.NTZ R0, R0 ;  /* 0x0000000000007305 */ /* 0x000e24000021f100 */
[----:B0-----:R-:W-:Y:S01]  /*1a20*/  PRMT R26, R0, 0x7610, R26 ;  /* 0x00007610001a7816 */ /* 0x001fe2000000001a */
[----:B------:R-:W-:Y:S06]  /*1a30*/  BRA `(.L_x_20111) ;  /* 0x0000000400107947 */ /* 0x000fec0003800000 */
.L_x_20124:
        /* <DEDUP_REMOVED lines=21> */
.L_x_20133:
[----:B------:R-:W-:Y:S05]  /*1b90*/  BSYNC B1 ;  /* 0x0000000000017941 */ /* 0x000fea0003800000 */
.L_x_20132:
[----:B------:R-:W-:Y:S01]  /*1ba0*/  LEA R5, R0, 0x37800000, 0x17 ;  /* 0x3780000000057811 */ /* 0x000fe200078eb8ff */
[----:B------:R-:W-:-:S05]  /*1bb0*/  IMAD.SHL.U32 R0, R3, 0x200000, RZ ;  /* 0x0020000003007824 */ /* 0x000fca00078e00ff */
[----:B------:R-:W-:-:S07]  /*1bc0*/  LOP3.LUT R0, R5, R0, R6, 0xfe, !PT ;  /* 0x0000000005007212 */ /* 0x000fce00078efe06 */
.L_x_20131:
[----:B------:R-:W-:Y:S05]  /*1bd0*/  BSYNC B0 ;  /* 0x0000000000007941 */ /* 0x000fea0003800000 */
.L_x_20130:
[----:B------:R-:W0:Y:S02]  /*1be0*/  F2I.FTZ.TRUNC.NTZ R0, R0 ;  /* 0x0000000000007305 */ /* 0x000e24000021f100 */
[----:B0-----:R-:W-:Y:S01]  /*1bf0*/  PRMT R26, R0, 0x7610, R26 ;  /* 0x00007610001a7816 */ /* 0x001fe2000000001a */
[----:B------:R-:W-:Y:S06]  /*1c00*/  BRA `(.L_x_20111) ;  /* 0x00000000009c7947 */ /* 0x000fec0003800000 */
.L_x_20123:
        /* <DEDUP_REMOVED lines=14> */
.L_x_20137:
[----:B------:R-:W-:Y:S05]  /*1cf0*/  BSYNC B0 ;  /* 0x0000000000007941 */ /* 0x000fea0003800000 */
.L_x_20136:
[----:B------:R-:W0:Y:S02]  /*1d00*/  F2I.FTZ.TRUNC.NTZ R0, R0 ;  /* 0x0000000000007305 */ /* 0x000e24000021f100 */
[----:B0-----:R-:W-:Y:S01]  /*1d10*/  PRMT R26, R0, 0x7610, R26 ;  /* 0x00007610001a7816 */ /* 0x001fe2000000001a */
[----:B------:R-:W-:Y:S06]  /*1d20*/  BRA `(.L_x_20111) ;  /* 0x0000000000547947 */ /* 0x000fec0003800000 */
.L_x_20110:
        /* <DEDUP_REMOVED lines=16> */
.L_x_20138:
[----:B------:R-:W-:Y:S01]  /*1e30*/  PRMT R26, RZ, 0x7610, R26 ;  /* 0x00007610ff1a7816 */ /* 0x000fe2000000001a */
[----:B------:R-:W-:Y:S06]  /*1e40*/  BRA `(.L_x_20111) ;  /* 0x00000000000c7947 */ /* 0x000fec0003800000 */
.L_x_20135:
[----:B------:R3:W5:Y:S01]  /*1e50*/  LDG.E.U8 R26, desc[UR36][R4.64] ;  /* 0x00000024041a7981 */ /* 0x000762000c1e1100 */
[----:B------:R-:W-:Y:S05]  /*1e60*/  BRA `(.L_x_20111) ;  /* 0x0000000000047947 */ /* 0x000fea0003800000 */
.L_x_20134:
[----:B------:R2:W5:Y:S02]  /*1e70*/  LDG.E.U8 R26, desc[UR36][R4.64] ;  /* 0x00000024041a7981 */ /* 0x000564000c1e1100 */
.L_x_20111:
[----:B------:R-:W-:-:S07]  /*1e80*/  VIADD R17, R17, 0x80 ;  /* 0x0000008011117836 */ /* 0x000fce0000000000 */
.L_x_20105:
[----:B------:R-:W-:Y:S05]  /*1e90*/  BSYNC B6 ;  /* 0x0000000000067941 */ /* 0x000fea0003800000 */
.L_x_20104:
        /* <DEDUP_REMOVED lines=25> */
.L_x_20144:
[----:B------:R0:W5:Y:S01]  /*2030*/  LDG.E.U8 R18, desc[UR36][R4.64] ;  /* 0x0000002404127981 */ /* 0x000162000c1e1100 */
[----:B------:R-:W-:Y:S05]  /*2040*/  BRA `(.L_x_20146) ;  /* 0x0000000c00547947 */ /* 0x000fea0003800000 */
.L_x_20143:
        /* <DEDUP_REMOVED lines=8> */
.L_x_20148:
[----:B------:R0:W5:Y:S01]  /*20d0*/  LDG.E.U8 R18, desc[UR36][R4.64] ;  /* 0x0000002404127981 */ /* 0x000162000c1e1100 */
[----:B------:R-:W-:Y:S05]  /*20e0*/  BRA `(.L_x_20146) ;  /* 0x0000000c002c7947 */ /* 0x000fea0003800000 */
.L_x_20147:
[----:B------:R0:W5:Y:S01]  /*20f0*/  LDG.E.U16 R18, desc[UR36][R4.64] ;  /* 0x0000002404127981 */ /* 0x000162000c1e1500 */
[----:B------:R-:W-:Y:S05]  /*2100*/  BRA `(.L_x_20146) ;  /* 0x0000000c00247947 */ /* 0x000fea0003800000 */
.L_x_20142:
        /* <DEDUP_REMOVED lines=9> */
.L_x_20150:
[----:B------:R-:W2:Y:S02]  /*21a0*/  LDG.E.U16 R0, desc[UR36][R4.64] ;  /* 0x0000002404007981 */ /* 0x000ea4000c1e1500 */
[----:B--2---:R-:W-:-:S06]  /*21b0*/  HADD2.F32 R0, -RZ, R0.H0_H0 ;  /* 0x20000000ff007230 */ /* 0x004fcc0000004100 */
[----:B------:R-:W0:Y:S02]  /*21c0*/  F2I.FTZ.TRUNC.NTZ R0, R0 ;  /* 0x0000000000007305 */ /* 0x000e24000021f100 */
[----:B0-----:R-:W-:Y:S01]  /*21d0*/  PRMT R18, R0, 0x7610, R18 ;  /* 0x0000761000127816 */ /* 0x001fe20000000012 */
[----:B------:R-:W-:Y:S06]  /*21e0*/  BRA `(.L_x_20146) ;  /* 0x0000000800ec7947 */ /* 0x000fec0003800000 */
.L_x_20149:
        /* <DEDUP_REMOVED lines=9> */
.L_x_20152:
[----:B------:R-:W2:Y:S02]  /*2280*/  LDG.E.U16 R4, desc[UR36][R4.64] ;  /* 0x0000002404047981 */ /* 0x000ea4000c1e1500 */
[----:B--2---:R-:W-:-:S06]  /*2290*/  HADD2.F32 R0, -RZ, R4.H0_H0 ;  /* 0x20000004ff007230 */ /* 0x004fcc0000004100 */
[----:B------:R-:W0:Y:S02]  /*22a0*/  F2I.FTZ.TRUNC.NTZ R0, R0 ;  /* 0x0000000000007305 */ /* 0x000e24000021f100 */
[----:B0-----:R-:W-:Y:S01]  /*22b0*/  PRMT R18, R0, 0x7610, R18 ;  /* 0x0000761000127816 */ /* 0x001fe20000000012 */
[----:B------:R-:W-:Y:S06]  /*22c0*/  BRA `(.L_x_20146) ;  /* 0x0000000800b47947 */ /* 0x000fec0003800000 */
.L_x_20151:
[----:B------:R-:W2:Y:S02]  /*22d0*/  LDG.E.64 R4, desc[UR36][R4.64] ;  /* 0x0000002404047981 */ /* 0x000ea4000c1e1b00 */
[----:B--2---:R0:W1:Y:S01]  /*22e0*/  F2I.F64.TRUNC R18, R4 ;  /* 0x0000000400127311 */ /* 0x004062000030d100 */
[----:B------:R-:W-:Y:S05]  /*22f0*/  BRA `(.L_x_20146) ;  /* 0x0000000800a87947 */ /* 0x000fea0003800000 */
.L_x_20141:
        /* <DEDUP_REMOVED lines=12> */
.L_x_20155:
[----:B------:R-:W2:Y:S02]  /*23c0*/  LDG.E.64 R4, desc[UR36][R4.64] ;  /* 0x0000002404047981 */ /* 0x000ea4000c1e1b00 */
[----:B--2---:R3:W4:Y:S01]  /*23d0*/  F2I.F64.TRUNC R18, R4 ;  /* 0x0000000400127311 */ /* 0x004722000030d100 */
[----:B------:R-:W-:Y:S05]  /*23e0*/  BRA `(.L_x_20146) ;  /* 0x00000008006c7947 */ /* 0x000fea0003800000 */
.L_x_20154:
        /* <DEDUP_REMOVED lines=28> */
.L_x_20157:
        /* <DEDUP_REMOVED lines=15> */
.L_x_20156:
[----:B------:R-:W2:Y:S02]  /*26a0*/  LDG.E.U16 R0, desc[UR36][R4.64] ;  /* 0x0000002404007981 */ /* 0x000ea4000c1e1500 */
[----:B--2---:R-:W-:-:S06]  /*26b0*/  IMAD.U32 R0, R0, 0x10000, RZ ;  /* 0x0001000000007824 */ /* 0x004fcc00078e00ff */
[----:B------:R-:W0:Y:S02]  /*26c0*/  F2I.FTZ.TRUNC.NTZ R0, R0 ;  /* 0x0000000000007305 */ /* 0x000e24000021f100 */
[----:B0-----:R-:W-:Y:S01]  /*26d0*/  PRMT R18, R0, 0x7610, R18 ;  /* 0x0000761000127816 */ /* 0x001fe20000000012 */
[----:B------:R-:W-:Y:S06]  /*26e0*/  BRA `(.L_x_20146) ;  /* 0x0000000400ac7947 */ /* 0x000fec0003800000 */
.L_x_20153:
        /* <DEDUP_REMOVED lines=10> */
.L_x_20160:
        /* <DEDUP_REMOVED lines=21> */
.L_x_20164:
[----:B------:R-:W-:Y:S05]  /*28e0*/  BSYNC B1 ;  /* 0x0000000000017941 */ /* 0x000fea0003800000 */
.L_x_20163:
[----:B------:R-:W-:Y:S01]  /*28f0*/  LEA R5, R0, 0x3b800000, 0x17 ;  /* 0x3b80000000057811 */ /* 0x000fe200078eb8ff */
[----:B------:R-:W-:-:S05]  /*2900*/  IMAD.SHL.U32 R0, R3, 0x100000, RZ ;  /* 0x0010000003007824 */ /* 0x000fca00078e00ff */
[----:B------:R-:W-:-:S07]  /*2910*/  LOP3.LUT R0, R5, R0, R6, 0xfe, !PT ;  /* 0x0000000005007212 */ /* 0x000fce00078efe06 */
.L_x_20162:
[----:B------:R-:W-:Y:S05]  /*2920*/  BSYNC B0 ;  /* 0x0000000000007941 */ /* 0x000fea0003800000 */
.L_x_20161:
[----:B------:R-:W0:Y:S02]  /*2930*/  F2I.FTZ.TRUNC.NTZ R0, R0 ;  /* 0x0000000000007305 */ /* 0x000e24000021f100 */
[----:B0-----:R-:W-:Y:S01]  /*2940*/  PRMT R18, R0, 0x7610, R18 ;  /* 0x0000761000127816 */ /* 0x001fe20000000012 */
[----:B------:R-:W-:Y:S06]  /*2950*/  BRA `(.L_x_20146) ;  /* 0x0000000400107947 */ /* 0x000fec0003800000 */
.L_x_20159:
        /* <DEDUP_REMOVED lines=21> */
.L_x_20168:
[----:B------:R-:W-:Y:S05]  /*2ab0*/  BSYNC B1 ;  /* 0x0000000000017941 */ /* 0x000fea0003800000 */
.L_x_20167:
[----:B------:R-:W-:Y:S01]  /*2ac0*/  LEA R5, R0, 0x37800000, 0x17 ;  /* 0x3780000000057811 */ /* 0x000fe200078eb8ff */
[----:B------:R-:W-:-:S05]  /*2ad0*/  IMAD.SHL.U32 R0, R3, 0x200000, RZ ;  /* 0x0020000003007824 */ /* 0x000fca00078e00ff */
[----:B------:R-:W-:-:S07]  /*2ae0*/  LOP3.LUT R0, R5, R0, R6, 0xfe, !PT ;  /* 0x0000000005007212 */ /* 0x000fce00078efe06 */
.L_x_20166:
[----:B------:R-:W-:Y:S05]  /*2af0*/  BSYNC B0 ;  /* 0x0000000000007941 */ /* 0x000fea0003800000 */
.L_x_20165:
[----:B------:R-:W0:Y:S02]  /*2b00*/  F2I.FTZ.TRUNC.NTZ R0, R0 ;  /* 0x0000000000007305 */ /* 0x000e24000021f100 */
[----:B0-----:R-:W-:Y:S01]  /*2b10*/  PRMT R18, R0, 0x7610, R18 ;  /* 0x0000761000127816 */ /* 0x001fe20000000012 */
[----:B------:R-:W-:Y:S06]  /*2b20*/  BRA `(.L_x_20146) ;  /* 0x00000000009c7947 */ /* 0x000fec0003800000 */
.L_x_20158:
        /* <DEDUP_REMOVED lines=14> */
.L_x_20172:
[----:B------:R-:W-:Y:S05]  /*2c10*/  BSYNC B0 ;  /* 0x0000000000007941 */ /* 0x000fea0003800000 */
.L_x_20171:
[----:B------:R-:W0:Y:S02]  /*2c20*/  F2I.FTZ.TRUNC.NTZ R0, R0 ;  /* 0x0000000000007305 */ /* 0x000e24000021f100 */
[----:B0-----:R-:W-:Y:S01]  /*2c30*/  PRMT R18, R0, 0x7610, R18 ;  /* 0x0000761000127816 */ /* 0x001fe20000000012 */
[----:B------:R-:W-:Y:S06]  /*2c40*/  BRA `(.L_x_20146) ;  /* 0x0000000000547947 */ /* 0x000fec0003800000 */
.L_x_20145:
        /* <DEDUP_REMOVED lines=16> */
.L_x_20173:
[----:B------:R-:W-:Y:S01]  /*2d50*/  PRMT R18, RZ, 0x7610, R18 ;  /* 0x00007610ff127816 */ /* 0x000fe20000000012 */
[----:B------:R-:W-:Y:S06]  /*2d60*/  BRA `(.L_x_20146) ;  /* 0x00000000000c7947 */ /* 0x000fec0003800000 */
.L_x_20170:
[----:B------:R2:W5:Y:S01]  /*2d70*/  LDG.E.U8 R18, desc[UR36][R4.64] ;  /* 0x0000002404127981 */ /* 0x000562000c1e1100 */
[----:B------:R-:W-:Y:S05]  /*2d80*/  BRA `(.L_x_20146) ;  /* 0x0000000000047947 */ /* 0x000fea0003800000 */
.L_x_20169:
[----:B------:R1:W5:Y:S02]  /*2d90*/  LDG.E.U8 R18, desc[UR36][R4.64] ;  /* 0x0000002404127981 */ /* 0x000364000c1e1100 */
.L_x_20146:
[----:B------:R-:W-:-:S07]  /*2da0*/  VIADD R17, R17, 0x80 ;  /* 0x0000008011117836 */ /* 0x000fce0000000000 */
.L_x_20140:
[----:B------:R-:W-:Y:S05]  /*2db0*/  BSYNC B6 ;  /* 0x0000000000067941 */ /* 0x000fea0003800000 */
.L_x_20139:
[----:B------:R-:W0:Y:S01]  /*2dc0*/  LDC.S8 R22, c[0x0][0x215] ;  /* 0x00008540ff167b82 */ /* 0x000e220000000200 */
        /* <DEDUP_REMOVED lines=22> */
.L_x_20179:
[----:B------:R0:W5:Y:S01]  /*2f30*/  LDG.E.U8 R19, desc[UR36][R4.64] ;  /* 0x0000002404137981 */ /* 0x000162000c1e1100 */
[----:B------:R-:W-:Y:S05]  /*2f40*/  BRA `(.L_x_20175) ;  /* 0x0000000c00507947 */ /* 0x000fea0003800000 */
.L_x_20178:
        /* <DEDUP_REMOVED lines=8> */
.L_x_20182:
[----:B------:R0:W5:Y:S01]  /*2fd0*/  LDG.E.U8 R19, desc[UR36][R4.64] ;  /* 0x0000002404137981 */ /* 0x000162000c1e1100 */
[----:B------:R-:W-:Y:S05]  /*2fe0*/  BRA `(.L_x_20175) ;  /* 0x0000000c00287947 */ /* 0x000fea0003800000 */
.L_x_20181:
[----:B------:R0:W5:Y:S01]  /*2ff0*/  LDG.E.U16 R19, desc[UR36][R4.64] ;  /* 0x0000002404137981 */ /* 0x000162000c1e1500 */
[----:B------:R-:W-:Y:S05]  /*3000*/  BRA `(.L_x_20175) ;  /* 0x0000000c00207947 */ /* 0x000fea0003800000 */
.L_x_20177:
        /* <DEDUP_REMOVED lines=9> */
.L_x_20184:
[----:B------:R-:W2:Y:S02]  /*30a0*/  LDG.E.U16 R0, desc[UR36][R4.64] ;  /* 0x0000002404007981 */ /* 0x000ea4000c1e1500 */
[----:B--2---:R-:W-:-:S06]  /*30b0*/  HADD2.F32 R0, -RZ, R0.H0_H0 ;  /* 0x20000000ff007230 */ /* 0x004fcc0000004100 */
[----:B------:R-:W0:Y:S02]  /*30c0*/  F2I.FTZ.TRUNC.NTZ R0, R0 ;  /* 0x0000000000007305 */ /* 0x000e24000021f100 */
[----:B0-----:R-:W-:Y:S01]  /*30d0*/  PRMT R19, R0, 0x7610, R19 ;  /* 0x0000761000137816 */ /* 0x001fe20000000013 */
[----:B------:R-:W-:Y:S06]  /*30e0*/  BRA `(.L_x_20175) ;  /* 0x0000000800e87947 */ /* 0x000fec0003800000 */
.L_x_20183:
        /* <DEDUP_REMOVED lines=9> */
.L_x_20186:
[----:B------:R-:W2:Y:S02]  /*3180*/  LDG.E.U16 R4, desc[UR36][R4.64] ;  /* 0x0000002404047981 */ /* 0x000ea4000c1e1500 */
[----:B--2---:R-:W-:-:S06]  /*3190*/  HADD2.F32 R0, -RZ, R4.H0_H0 ;  /* 0x20000004ff007230 */ /* 0x004fcc0000004100 */
[----:B------:R-:W0:Y:S02]  /*31a0*/  F2I.FTZ.TRUNC.NTZ R0, R0 ;  /* 0x0000000000007305 */ /* 0x000e24000021f100 */
[----:B0-----:R-:W-:Y:S01]  /*31b0*/  PRMT R19, R0, 0x7610, R19 ;  /* 0x0000761000137816 */ /* 0x001fe20000000013 */
[----:B------:R-:W-:Y:S06]  /*31c0*/  BRA `(.L_x_20175) ;  /* 0x0000000800b07947 */ /* 0x000fec0003800000 */
.L_x_20185:
[----:B------:R-:W2:Y:S02]  /*31d0*/  LDG.E.64 R4, desc[UR36][R4.64] ;  /* 0x0000002404047981 */ /* 0x000ea4000c1e1b00 */
[----:B--2---:R0:W1:Y:S01]  /*31e0*/  F2I.F64.TRUNC R19, R4 ;  /* 0x0000000400137311 */ /* 0x004062000030d100 */
[----:B------:R-:W-:Y:S05]  /*31f0*/  BRA `(.L_x_20175) ;  /* 0x0000000800a47947 */ /* 0x000fea0003800000 */
.L_x_20176:
        /* <DEDUP_REMOVED lines=12> */
.L_x_20189:
[----:B------:R-:W2:Y:S02]  /*32c0*/  LDG.E.64 R4, desc[UR36][R4.64] ;  /* 0x0000002404047981 */ /* 0x000ea4000c1e1b00 */
[----:B--2---:R0:W1:Y:S01]  /*32d0*/  F2I.F64.TRUNC R19, R4 ;  /* 0x0000000400137311 */ /* 0x004062000030d100 */
[----:B------:R-:W-:Y:S05]  /*32e0*/  BRA `(.L_x_20175) ;  /* 0x0000000800687947 */ /* 0x000fea0003800000 */
.L_x_20188:
        /* <DEDUP_REMOVED lines=28> */
.L_x_20191:
        /* <DEDUP_REMOVED lines=15> */
.L_x_20190:
[----:B------:R-:W2:Y:S02]  /*35a0*/  LDG.E.U16 R0, desc[UR36][R4.64] ;  /* 0x0000002404007981 */ /* 0x000ea4000c1e1500 */
[----:B--2---:R-:W-:-:S06]  /*35b0*/  IMAD.U32 R0, R0, 0x10000, RZ ;  /* 0x0001000000007824 */ /* 0x004fcc00078e00ff */
[----:B------:R-:W0:Y:S02]  /*35c0*/  F2I.FTZ.TRUNC.NTZ R0, R0 ;  /* 0x0000000000007305 */ /* 0x000e24000021f100 */
[----:B0-----:R-:W-:Y:S01]  /*35d0*/  PRMT R19, R0, 0x7610, R19 ;  /* 0x0000761000137816 */ /* 0x001fe20000000013 */
[----:B------:R-:W-:Y:S06]  /*35e0*/  BRA `(.L_x_20175) ;  /* 0x0000000400a87947 */ /* 0x000fec0003800000 */
.L_x_20187:
        /* <DEDUP_REMOVED lines=10> */
.L_x_20194:
        /* <DEDUP_REMOVED lines=21> */
.L_x_20198:
[----:B------:R-:W-:Y:S05]  /*37e0*/  BSYNC B1 ;  /* 0x0000000000017941 */ /* 0x000fea0003800000 */
.L_x_20197:
[----:B------:R-:W-:Y:S01]  /*37f0*/  LEA R5, R0, 0x3b800000, 0x17 ;  /* 0x3b80000000057811 */ /* 0x000fe200078eb8ff */
[----:B------:R-:W-:-:S05]  /*3800*/  IMAD.SHL.U32 R0, R3, 0x100000, RZ ;  /* 0x0010000003007824 */ /* 0x000fca00078e00ff */
[----:B------:R-:W-:-:S07]  /*3810*/  LOP3.LUT R0, R5, R0, R6, 0xfe, !PT ;  /* 0x0000000005007212 */ /* 0x000fce00078efe06 */
.L_x_20196:
[----:B------:R-:W-:Y:S05]  /*3820*/  BSYNC B0 ;  /* 0x0000000000007941 */ /* 0x000fea0003800000 */
.L_x_20195:
[----:B------:R-:W0:Y:S02]  /*3830*/  F2I.FTZ.TRUNC.NTZ R0, R0 ;  /* 0x0000000000007305 */ /* 0x000e24000021f100 */
[----:B0-----:R-:W-:Y:S01]  /*3840*/  PRMT R19, R0, 0x7610, R19 ;  /* 0x0000761000137816 */ /* 0x001fe20000000013 */
[----:B------:R-:W-:Y:S06]  /*3850*/  BRA `(.L_x_20175) ;  /* 0x00000004000c7947 */ /* 0x000fec0003800000 */
.L_x_20193:
        /* <DEDUP_REMOVED lines=21> */
.L_x_20202:
[----:B------:R-:W-:Y:S05]  /*39b0*/  BSYNC B1 ;  /* 0x0000000000017941 */ /* 0x000fea0003800000 */
.L_x_20201:
[----:B------:R-:W-:Y:S01]  /*39c0*/  LEA R5, R0, 0x37800000, 0x17 ;  /* 0x3780000000057811 */ /* 0x000fe200078eb8ff */
[----:B------:R-:W-:-:S05]  /*39d0*/  IMAD.SHL.U32 R0, R3, 0x200000, RZ ;  /* 0x0020000003007824 */ /* 0x000fca00078e00ff */
[----:B------:R-:W-:-:S07]  /*39e0*/  LOP3.LUT R0, R5, R0, R6, 0xfe, !PT ;  /* 0x0000000005007212 */ /* 0x000fce00078efe06 */
.L_x_20200:
[----:B------:R-:W-:Y:S05]  /*39f0*/  BSYNC B0 ;  /* 0x0000000000007941 */ /* 0x000fea0003800000 */
.L_x_20199:
[----:B------:R-:W0:Y:S02]  /*3a00*/  F2I.FTZ.TRUNC.NTZ R0, R0 ;  /* 0x0000000000007305 */ /* 0x000e24000021f100 */
[----:B0-----:R-:W-:Y:S01]  /*3a10*/  PRMT R19, R0, 0x7610, R19 ;  /* 0x0000761000137816 */ /* 0x001fe20000000013 */
[----:B------:R-:W-:Y:S06]  /*3a20*/  BRA `(.L_x_20175) ;  /* 0x0000000000987947 */ /* 0x000fec0003800000 */
.L_x_20192:
        /* <DEDUP_REMOVED lines=14> */
.L_x_20206:
[----:B------:R-:W-:Y:S05]  /*3b10*/  BSYNC B0 ;  /* 0x0000000000007941 */ /* 0x000fea0003800000 */
.L_x_20205:
[----:B------:R-:W0:Y:S02]  /*3b20*/  F2I.FTZ.TRUNC.NTZ R0, R0 ;  /* 0x0000000000007305 */ /* 0x000e24000021f100 */
[----:B0-----:R-:W-:Y:S01]  /*3b30*/  PRMT R19, R0, 0x7610, R19 ;  /* 0x0000761000137816 */ /* 0x001fe20000000013 */
[----:B------:R-:W-:Y:S06]  /*3b40*/  BRA `(.L_x_20175) ;  /* 0x0000000000507947 */ /* 0x000fec0003800000 */
.L_x_20180:
        /* <DEDUP_REMOVED lines=16> */
.L_x_20207:
[----:B------:R-:W-:Y:S05]  /*3c50*/  BRA `(.L_x_20175) ;  /* 0x00000000000c7947 */ /* 0x000fea0003800000 */
.L_x_20204:
[----:B------:R0:W5:Y:S01]  /*3c60*/  LDG.E.U8 R19, desc[UR36][R4.64] ;  /* 0x0000002404137981 */ /* 0x000162000c1e1100 */
[----:B------:R-:W-:Y:S05]  /*3c70*/  BRA `(.L_x_20175) ;  /* 0x0000000000047947 */ /* 0x000fea0003800000 */
.L_x_20203:
[----:B------:R0:W5:Y:S02]  /*3c80*/  LDG.E.U8 R19, desc[UR36][R4.64] ;  /* 0x0000002404137981 */ /* 0x000164000c1e1100 */
.L_x_20175:
[----:B------:R-:W-:Y:S05]  /*3c90*/  BSYNC B6 ;  /* 0x0000000000067941 */ /* 0x000fea0003800000 */
.L_x_20174:
[----:B------:R-:W2:Y:S01]  /*3ca0*/  S2R R25, SR_TID.X ;  /* 0x0000000000197919 */ /* 0x000ea20000002100 */
[----:B------:R-:W1:Y:S01]  /*3cb0*/  LDC.U8 R17, c[0x0][0x234] ;  /* 0x00008d00ff117b82 */ /* 0x000e620000000000 */
[----:B------:R-:W-:Y:S01]  /*3cc0*/  BSSY B0, `(.L_x_20208) ;  /* 0x0000025000007945 */ /* 0x000fe20003800000 */
[----:B0-----:R-:W-:Y:S01]  /*3cd0*/  IMAD.MOV.U32 R0, RZ, RZ, R22 ;  /* 0x000000ffff007224 */ /* 0x001fe200078e0016 */
        /* <DEDUP_REMOVED lines=8> */
[----:B-----5:R-:W-:Y:S02]  /*3d60*/  LOP3.LUT R24, R24, 0xffff, RZ, 0xc0, !PT ;  /* 0x0000ffff18187812 */ /* 0x020fe400078ec0ff */
[----:B------:R-:W-:Y:S02]  /*3d70*/  IABS R8, R0 ;  /* 0x0000000000087213 */ /* 0x000fe40000000000 */
[----:B------:R-:W-:-:S04]  /*3d80*/  PRMT R7, R24, 0x8880, RZ ;  /* 0x0000888018077816 */ /* 0x000fc800000000ff */
        /* <DEDUP_REMOVED lines=24> */
.L_x_20209:
[----:B------:R-:W-:Y:S05]  /*3f10*/  BSYNC B0 ;  /* 0x0000000000007941 */ /* 0x000fea0003800000 */
.L_x_20208:
[----:B------:R-:W-:Y:S04]  /*3f20*/  BSSY B0, `(.L_x_20210) ;  /* 0x000001d000007945 */ /* 0x000fe80003800000 */
[----:B------:R-:W-:Y:S05]  /*3f30*/  @P3 BRA `(.L_x_20211) ;  /* 0x00000000006c3947 */ /* 0x000fea0003800000 */
        /* <DEDUP_REMOVED lines=27> */
.L_x_20211:
[----:B------:R-:W-:Y:S05]  /*40f0*/  BSYNC B0 ;  /* 0x0000000000007941 */ /* 0x000fea0003800000 */
.L_x_20210:
        /* <DEDUP_REMOVED lines=29> */
.L_x_20213:
[----:B------:R-:W-:Y:S05]  /*42d0*/  BSYNC B0 ;  /* 0x0000000000007941 */ /* 0x000fea0003800000 */
.L_x_20212:
[----:B------:R-:W-:Y:S04]  /*42e0*/  BSSY B0, `(.L_x_20214) ;  /* 0x000001d000007945 */ /* 0x000fe80003800000 */
[----:B------:R-:W-:Y:S05]  /*42f0*/  @P1 BRA `(.L_x_20215) ;  /* 0x00000000006c1947 */ /* 0x000fea0003800000 */
[----:B-----5:R-:W-:Y:S02]  /*4300*/  LOP3.LUT R19, R19, 0xffff, RZ, 0xc0, !PT ;  /* 0x0000ffff13137812 */ /* 0x020fe400078ec0ff */
[----:B------:R-:W-:Y:S02]  /*4310*/  IABS R10, R0 ;  /* 0x00000000000a7213 */ /* 0x000fe40000000000 */
[----:B------:R-:W-:-:S04]  /*4320*/  PRMT R7, R19, 0x8880, RZ ;  /* 0x0000888013077816 */ /* 0x000fc800000000ff */
        /* <DEDUP_REMOVED lines=24> */
.L_x_20215:
[----:B------:R-:W-:Y:S05]  /*44b0*/  BSYNC B0 ;  /* 0x0000000000007941 */ /* 0x000fea0003800000 */
.L_x_20214:
        /* <DEDUP_REMOVED lines=22> */
.L_x_20221:
[----:B------:R4:W-:Y:S01]  /*4620*/  STG.E.U8 desc[UR36][R8.64], R3 ;  /* 0x0000000308007986 */ /* 0x0009e2000c101124 */
[----:B------:R-:W-:Y:S01]  /*4630*/  IMAD.MOV.U32 R25, RZ, RZ, R23 ;  /* 0x000000ffff197224 */ /* 0x000fe200078e0017 */
[----:B------:R-:W-:Y:S06]  /*4640*/  BRA `(.L_x_20217) ;  /* 0x0000000c00ec7947 */ /* 0x000fec0003800000 */
.L_x_20220:
        /* <DEDUP_REMOVED lines=13> */
.L_x_20224:
[----:B------:R-:W-:Y:S01]  /*4720*/  LOP3.LUT R3, R3, 0xffff, RZ, 0xc0, !PT ;  /* 0x0000ffff03037812 */ /* 0x000fe200078ec0ff */
[----:B------:R-:W-:-:S03]  /*4730*/  IMAD.MOV.U32 R25, RZ, RZ, R23 ;  /* 0x000000ffff197224 */ /* 0x000fc600078e0017 */
[----:B------:R-:W-:-:S05]  /*4740*/  PRMT R3, R3, 0x8880, RZ ;  /* 0x0000888003037816 */ /* 0x000fca00000000ff */
[----:B------:R2:W-:Y:S01]  /*4750*/  STG.E desc[UR36][R8.64], R3 ;  /* 0x0000000308007986 */ /* 0x0005e2000c101924 */
[----:B------:R-:W-:Y:S05]  /*4760*/  BRA `(.L_x_20217) ;  /* 0x0000000c00a47947 */ /* 0x000fea0003800000 */
.L_x_20223:
[----:B------:R-:W-:Y:S01]  /*4770*/  PRMT R3, R3, 0x8880, RZ ;  /* 0x0000888003037816 */ /* 0x000fe200000000ff */
[----:B------:R-:W-:-:S03]  /*4780*/  IMAD.MOV.U32 R25, RZ, RZ, R23 ;  /* 0x000000ffff197224 */ /* 0x000fc600078e0017 */
[----:B------:R-:W-:-:S05]  /*4790*/  PRMT R3, R3, 0x7710, RZ ;  /* 0x0000771003037816 */ /* 0x000fca00000000ff */
[----:B------:R0:W-:Y:S01]  /*47a0*/  STG.E.U16 desc[UR36][R8.64], R3 ;  /* 0x0000000308007986 */ /* 0x0001e2000c101524 */
[----:B------:R-:W-:Y:S05]  /*47b0*/  BRA `(.L_x_20217) ;  /* 0x0000000c00907947 */ /* 0x000fea0003800000 */
.L_x_20219:
        /* <DEDUP_REMOVED lines=10> */
.L_x_20226:
[----:B------:R-:W0:Y:S01]  /*4860*/  I2F.S8 R0, R3 ;  /* 0x0000000300007306 */ /* 0x000e220000001400 */
[----:B------:R-:W-:Y:S01]  /*4870*/  IMAD.MOV.U32 R25, RZ, RZ, R23 ;  /* 0x000000ffff197224 */ /* 0x000fe200078e0017 */
[----:B0-----:R-:W-:-:S05]  /*4880*/  F2FP.F16.F32.PACK_AB R0, RZ, R0 ;  /* 0x00000000ff00723e */ /* 0x001fca00000000ff */
[----:B------:R0:W-:Y:S01]  /*4890*/  STG.E.U16 desc[UR36][R8.64], R0 ;  /* 0x0000000008007986 */ /* 0x0001e2000c101524 */
[----:B------:R-:W-:Y:S05]  /*48a0*/  BRA `(.L_x_20217) ;  /* 0x0000000c00547947 */ /* 0x000fea0003800000 */
.L_x_20225:
        /* <DEDUP_REMOVED lines=11> */
.L_x_20228:
[----:B------:R-:W0:Y:S01]  /*4960*/  I2F.S8 R3, R3 ;  /* 0x0000000300037306 */ /* 0x000e220000001400 */
[----:B------:R-:W-:Y:S01]  /*4970*/  IMAD.MOV.U32 R25, RZ, RZ, R23 ;  /* 0x000000ffff197224 */ /* 0x000fe200078e0017 */
[----:B0-----:R-:W-:-:S04]  /*4980*/  F2FP.F16.F32.PACK_AB R3, RZ, R3 ;  /* 0x00000003ff03723e */ /* 0x001fc800000000ff */
[----:B------:R-:W-:-:S05]  /*4990*/  PRMT R3, R3, 0x5410, RZ ;  /* 0x0000541003037816 */ /* 0x000fca00000000ff */
[----:B------:R0:W-:Y:S01]  /*49a0*/  STG.E desc[UR36][R8.64], R3 ;  /* 0x0000000308007986 */ /* 0x0001e2000c101924 */
[----:B------:R-:W-:Y:S05]  /*49b0*/  BRA `(.L_x_20217) ;  /* 0x0000000c00107947 */ /* 0x000fea0003800000 */
.L_x_20227:
[----:B------:R-:W-:Y:S01]  /*49c0*/  PRMT R4, R3, 0x8880, RZ ;  /* 0x0000888003047816 */ /* 0x000fe200000000ff */
[----:B------:R-:W-:-:S03]  /*49d0*/  IMAD.MOV.U32 R25, RZ, RZ, R23 ;  /* 0x000000ffff197224 */ /* 0x000fc600078e0017 */
[----:B------:R-:W-:-:S06]  /*49e0*/  PRMT R4, R4, 0x7710, RZ ;  /* 0x0000771004047816 */ /* 0x000fcc00000000ff */
[----:B------:R-:W0:Y:S02]  /*49f0*/  I2F.F64.S16 R4, R4 ;  /* 0x0000000400047312 */ /* 0x000e240000101c00 */
[----:B0-----:R0:W-:Y:S01]  /*4a00*/  STG.E.64 desc[UR36][R8.64], R4 ;  /* 0x0000000408007986 */ /* 0x0011e2000c101b24 */
[----:B------:R-:W-:Y:S05]  /*4a10*/  BRA `(.L_x_20217) ;  /* 0x0000000800f87947 */ /* 0x000fea0003800000 */
.L_x_20218:
        /* <DEDUP_REMOVED lines=13> */
.L_x_20231:
[----:B------:R-:W-:Y:S02]  /*4af0*/  PRMT R4, R3, 0x8880, RZ ;  /* 0x0000888003047816 */ /* 0x000fe400000000ff */
[----:B------:R-:W-:Y:S01]  /*4b00*/  CS2R R6, SRZ ;  /* 0x0000000000067805 */ /* 0x000fe2000001ff00 */
[----:B------:R-:W-:Y:S01]  /*4b10*/  IMAD.MOV.U32 R25, RZ, RZ, R23 ;  /* 0x000000ffff197224 */ /* 0x000fe200078e0017 */
[----:B------:R-:W-:-:S06]  /*4b20*/  PRMT R4, R4, 0x7710, RZ ;  /* 0x0000771004047816 */ /* 0x000fcc00000000ff */
[----:B------:R-:W0:Y:S02]  /*4b30*/  I2F.F64.S16 R4, R4 ;  /* 0x0000000400047312 */ /* 0x000e240000101c00 */
[----:B0-----:R0:W-:Y:S01]  /*4b40*/  STG.E.128 desc[UR36][R8.64], R4 ;  /* 0x0000000408007986 */ /* 0x0011e2000c101d24 */
[----:B------:R-:W-:Y:S05]  /*4b50*/  BRA `(.L_x_20217) ;  /* 0x0000000800a87947 */ /* 0x000fea0003800000 */
.L_x_20230:
        /* <DEDUP_REMOVED lines=21> */
.L_x_20235:
[----:B------:R-:W-:Y:S05]  /*4cb0*/  BSYNC B0 ;  /* 0x0000000000007941 */ /* 0x000fea0003800000 */
.L_x_20234:
[----:B------:R-:W-:Y:S01]  /*4cc0*/  LOP3.LUT R5, R0, R5, RZ, 0xfc, !PT ;  /* 0x0000000500057212 */ /* 0x000fe200078efcff */
[----:B------:R-:W-:-:S04]  /*4cd0*/  IMAD.MOV.U32 R25, RZ, RZ, R23 ;  /* 0x000000ffff197224 */ /* 0x000fc800078e0017 */
[----:B------:R0:W-:Y:S01]  /*4ce0*/  STG.E.U8 desc[UR36][R8.64], R5 ;  /* 0x0000000508007986 */ /* 0x0001e2000c101124 */
[----:B------:R-:W-:Y:S05]  /*4cf0*/  BRA `(.L_x_20217) ;  /* 0x0000000800407947 */ /* 0x000fea0003800000 */
.L_x_20233:
        /* <DEDUP_REMOVED lines=13> */
.L_x_20237:
[----:B------:R-:W-:Y:S01]  /*4dd0*/  IMAD.MOV.U32 R0, RZ, RZ, 0x7f ;  /* 0x0000007fff007424 */ /* 0x000fe200078e00ff */
[----:B------:R-:W-:-:S04]  /*4de0*/  ISETP.GT.U32.AND P0, PT, R4, 0x7f800000, PT ;  /* 0x7f8000000400780c */ /* 0x000fc80003f04070 */
[----:B------:R-:W-:-:S09]  /*4df0*/  SEL R0, R0, 0x7c, P0 ;  /* 0x0000007c00007807 */ /* 0x000fd20000000000 */
.L_x_20238:
[----:B------:R-:W-:Y:S05]  /*4e00*/  BSYNC B0 ;  /* 0x0000000000007941 */ /* 0x000fea0003800000 */
.L_x_20236:
[----:B------:R-:W-:Y:S01]  /*4e10*/  LOP3.LUT R3, R5, 0x80000000, RZ, 0xc0, !PT ;  /* 0x8000000005037812 */ /* 0x000fe200078ec0ff */
[----:B------:R-:W-:-:S03]  /*4e20*/  IMAD.MOV.U32 R25, RZ, RZ, R23 ;  /* 0x000000ffff197224 */ /* 0x000fc600078e0017 */
[----:B------:R-:W-:-:S04]  /*4e30*/  SHF.R.U32.HI R3, RZ, 0x18, R3 ;  /* 0x00000018ff037819 */ /* 0x000fc80000011603 */
[----:B------:R-:W-:-:S05]  /*4e40*/  LOP3.LUT R3, R0, R3, RZ, 0xfc, !PT ;  /* 0x0000000300037212 */ /* 0x000fca00078efcff */
[----:B------:R0:W-:Y:S01]  /*4e50*/  STG.E.U8 desc[UR36][R8.64], R3 ;  /* 0x0000000308007986 */ /* 0x0001e2000c101124 */
[----:B------:R-:W-:Y:S05]  /*4e60*/  BRA `(.L_x_20217) ;  /* 0x0000000400e47947 */ /* 0x000fea0003800000 */
.L_x_20232:
[----:B------:R-:W0:Y:S01]  /*4e70*/  I2F.S8 R0, R3 ;  /* 0x0000000300007306 */ /* 0x000e220000001400 */
[----:B------:R-:W-:Y:S01]  /*4e80*/  IMAD.MOV.U32 R25, RZ, RZ, R23 ;  /* 0x000000ffff197224 */ /* 0x000fe200078e0017 */
[----:B0-----:R-:W-:-:S05]  /*4e90*/  F2FP.BF16.F32.PACK_AB R0, RZ, R0 ;  /* 0x00000000ff00723e */ /* 0x001fca00000010ff */
[----:B------:R0:W-:Y:S01]  /*4ea0*/  STG.E.U16 desc[UR36][R8.64], R0 ;  /* 0x0000000008007986 */ /* 0x0001e2000c101524 */
[----:B------:R-:W-:Y:S05]  /*4eb0*/  BRA `(.L_x_20217) ;  /* 0x0000000400d07947 */ /* 0x000fea0003800000 */
.L_x_20229:
        /* <DEDUP_REMOVED lines=13> */
.L_x_20241:
        /* <DEDUP_REMOVED lines=17> */
.L_x_20244:
[----:B------:R-:W-:-:S04]  /*50a0*/  LOP3.LUT R3, R3, 0x80000000, RZ, 0xc0, !PT ;  /* 0x8000000003037812 */ /* 0x000fc800078ec0ff */
[----:B------:R-:W-:-:S04]  /*50b0*/  SHF.R.U32.HI R3, RZ, 0x18, R3 ;  /* 0x00000018ff037819 */ /* 0x000fc80000011603 */
[----:B------:R-:W-:-:S04]  /*50c0*/  LOP3.LUT R0, R0, R3, RZ, 0xfc, !PT ;  /* 0x0000000300007212 */ /* 0x000fc800078efcff */
[----:B------:R-:W-:-:S07]  /*50d0*/  PRMT R4, R0, 0x7610, R4 ;  /* 0x0000761000047816 */ /* 0x000fce0000000004 */
.L_x_20243:
[----:B------:R-:W-:Y:S05]  /*50e0*/  BSYNC B0 ;  /* 0x0000000000007941 */ /* 0x000fea0003800000 */
.L_x_20242:
[----:B------:R0:W-:Y:S01]  /*50f0*/  STG.E.U8 desc[UR36][R8.64], R4 ;  /* 0x0000000408007986 */ /* 0x0001e2000c101124 */
[----:B------:R-:W-:Y:S01]  /*5100*/  IMAD.MOV.U32 R25, RZ, RZ, R23 ;  /* 0x000000ffff197224 */ /* 0x000fe200078e0017 */
[----:B------:R-:W-:Y:S06]  /*5110*/  BRA `(.L_x_20217) ;  /* 0x0000000400387947 */ /* 0x000fec0003800000 */
.L_x_20240:
        /* <DEDUP_REMOVED lines=17> */
.L_x_20247:
[----:B------:R-:W-:-:S04]  /*5230*/  LOP3.LUT R3, R3, 0x80000000, RZ, 0xc0, !PT ;  /* 0x8000000003037812 */ /* 0x000fc800078ec0ff */
[----:B------:R-:W-:-:S04]  /*5240*/  SHF.R.U32.HI R3, RZ, 0x18, R3 ;  /* 0x00000018ff037819 */ /* 0x000fc80000011603 */
[----:B------:R-:W-:-:S04]  /*5250*/  LOP3.LUT R0, R0, R3, RZ, 0xfc, !PT ;  /* 0x0000000300007212 */ /* 0x000fc800078efcff */
[----:B------:R-:W-:-:S07]  /*5260*/  PRMT R4, R0, 0x7610, R4 ;  /* 0x0000761000047816 */ /* 0x000fce0000000004 */
.L_x_20246:
[----:B------:R-:W-:Y:S05]  /*5270*/  BSYNC B0 ;  /* 0x0000000000007941 */ /* 0x000fea0003800000 */
.L_x_20245:
[----:B------:R0:W-:Y:S01]  /*5280*/  STG.E.U8 desc[UR36][R8.64], R4 ;  /* 0x0000000408007986 */ /* 0x0001e2000c101124 */
[----:B------:R-:W-:Y:S01]  /*5290*/  IMAD.MOV.U32 R25, RZ, RZ, R23 ;  /* 0x000000ffff197224 */ /* 0x000fe200078e0017 */
[----:B------:R-:W-:Y:S06]  /*52a0*/  BRA `(.L_x_20217) ;  /* 0x0000000000d47947 */ /* 0x000fec0003800000 */
.L_x_20239:
        /* <DEDUP_REMOVED lines=24> */
.L_x_20222:
        /* <DEDUP_REMOVED lines=16> */
.L_x_20250:
[----:B------:R-:W-:Y:S01]  /*5530*/  IMAD.MOV.U32 R25, RZ, RZ, R23 ;  /* 0x000000ffff197224 */ /* 0x000fe200078e0017 */
[----:B------:R-:W-:Y:S06]  /*5540*/  BRA `(.L_x_20217) ;  /* 0x00000000002c7947 */ /* 0x000fec0003800000 */
.L_x_20249:
[----:B------:R-:W-:Y:S01]  /*5550*/  LOP3.LUT R3, R3, 0xffff, RZ, 0xc0, !PT ;  /* 0x0000ffff03037812 */ /* 0x000fe200078ec0ff */
[----:B------:R-:W-:-:S03]  /*5560*/  IMAD.MOV.U32 R25, RZ, RZ, R23 ;  /* 0x000000ffff197224 */ /* 0x000fc600078e0017 */
[----:B------:R-:W-:-:S05]  /*5570*/  PRMT R3, R3, 0x8880, RZ ;  /* 0x0000888003037816 */ /* 0x000fca00000000ff */
[----:B------:R-:W-:-:S05]  /*5580*/  IMAD.MOV.U32 R4, RZ, RZ, R3 ;  /* 0x000000ffff047224 */ /* 0x000fca00078e0003 */
[----:B------:R-:W-:-:S05]  /*5590*/  SHF.R.S32.HI R5, RZ, 0x1f, R4 ;  /* 0x0000001fff057819 */ /* 0x000fca0000011404 */
[----:B------:R0:W-:Y:S01]  /*55a0*/  STG.E.64 desc[UR36][R8.64], R4 ;  /* 0x0000000408007986 */ /* 0x0001e2000c101b24 */
[----:B------:R-:W-:Y:S05]  /*55b0*/  BRA `(.L_x_20217) ;  /* 0x0000000000107947 */ /* 0x000fea0003800000 */
.L_x_20248:
[----:B------:R-:W-:Y:S01]  /*55c0*/  LOP3.LUT R3, R3, 0xffff, RZ, 0xc0, !PT ;  /* 0x0000ffff03037812 */ /* 0x000fe200078ec0ff */
[----:B------:R-:W-:-:S03]  /*55d0*/  IMAD.MOV.U32 R25, RZ, RZ, R23 ;  /* 0x000000ffff197224 */ /* 0x000fc600078e0017 */
[----:B------:R-:W-:-:S05]  /*55e0*/  PRMT R3, R3, 0x8880, RZ ;  /* 0x0000888003037816 */ /* 0x000fca00000000ff */
[----:B------:R0:W-:Y:S02]  /*55f0*/  STG.E desc[UR36][R8.64], R3 ;  /* 0x0000000308007986 */ /* 0x0001e4000c101924 */
.L_x_20217:
[----:B------:R-:W-:Y:S05]  /*5600*/  BSYNC B6 ;  /* 0x0000000000067941 */ /* 0x000fea0003800000 */
.L_x_20216:
        /* <DEDUP_REMOVED lines=23> */
.L_x_20256:
[----:B------:R4:W-:Y:S01]  /*5780*/  STG.E.U8 desc[UR36][R8.64], R22 ;  /* 0x0000001608007986 */ /* 0x0009e2000c101124 */
[----:B------:R-:W-:Y:S05]  /*5790*/  BRA `(.L_x_20258) ;  /* 0x0000000c00987947 */ /* 0x000fea0003800000 */
.L_x_20255:
        /* <DEDUP_REMOVED lines=12> */
.L_x_20260:
[----:B------:R-:W-:-:S04]  /*5860*/  LOP3.LUT R22, R22, 0xffff, RZ, 0xc0, !PT ;  /* 0x0000ffff16167812 */ /* 0x000fc800078ec0ff */
[----:B------:R-:W-:-:S05]  /*5870*/  PRMT R3, R22, 0x8880, RZ ;  /* 0x0000888016037816 */ /* 0x000fca00000000ff */
[----:B------:R2:W-:Y:S01]  /*5880*/  STG.E desc[UR36][R8.64], R3 ;  /* 0x0000000308007986 */ /* 0x0005e2000c101924 */
[----:B------:R-:W-:Y:S05]  /*5890*/  BRA `(.L_x_20258) ;  /* 0x0000000c00587947 */ /* 0x000fea0003800000 */
.L_x_20259:
[----:B------:R-:W-:-:S04]  /*58a0*/  PRMT R3, R22, 0x8880, RZ ;  /* 0x0000888016037816 */ /* 0x000fc800000000ff */
[----:B------:R-:W-:-:S05]  /*58b0*/  PRMT R3, R3, 0x7710, RZ ;  /* 0x0000771003037816 */ /* 0x000fca00000000ff */
[----:B------:R0:W-:Y:S01]  /*58c0*/  STG.E.U16 desc[UR36][R8.64], R3 ;  /* 0x0000000308007986 */ /* 0x0001e2000c101524 */
[----:B------:R-:W-:Y:S05]  /*58d0*/  BRA `(.L_x_20258) ;  /* 0x0000000c00487947 */ /* 0x000fea0003800000 */
.L_x_20254:
        /* <DEDUP_REMOVED lines=9> */
.L_x_20262:
[----:B------:R-:W0:Y:S02]  /*5970*/  I2F.S8 R0, R22 ;  /* 0x0000001600007306 */ /* 0x000e240000001400 */
[----:B0-----:R-:W-:-:S05]  /*5980*/  F2FP.F16.F32.PACK_AB R0, RZ, R0 ;  /* 0x00000000ff00723e */ /* 0x001fca00000000ff */
[----:B------:R0:W-:Y:S01]  /*5990*/  STG.E.U16 desc[UR36][R8.64], R0 ;  /* 0x0000000008007986 */ /* 0x0001e2000c101524 */
[----:B------:R-:W-:Y:S05]  /*59a0*/  BRA `(.L_x_20258) ;  /* 0x0000000c00147947 */ /* 0x000fea0003800000 */
.L_x_20261:
        /* <DEDUP_REMOVED lines=10> */
.L_x_20264:
[----:B------:R-:W0:Y:S02]  /*5a50*/  I2F.S8 R22, R22 ;  /* 0x0000001600167306 */ /* 0x000e240000001400 */
[----:B0-----:R-:W-:-:S04]  /*5a60*/  F2FP.F16.F32.PACK_AB R3, RZ, R22 ;  /* 0x00000016ff03723e */ /* 0x001fc800000000ff */
[----:B------:R-:W-:-:S05]  /*5a70*/  PRMT R3, R3, 0x5410, RZ ;  /* 0x0000541003037816 */ /* 0x000fca00000000ff */
[----:B------:R0:W-:Y:S01]  /*5a80*/  STG.E desc[UR36][R8.64], R3 ;  /* 0x0000000308007986 */ /* 0x0001e2000c101924 */
[----:B------:R-:W-:Y:S05]  /*5a90*/  BRA `(.L_x_20258) ;  /* 0x0000000800d87947 */ /* 0x000fea0003800000 */
.L_x_20263:
[----:B------:R-:W-:-:S04]  /*5aa0*/  PRMT R4, R22, 0x8880, RZ ;  /* 0x0000888016047816 */ /* 0x000fc800000000ff */
[----:B------:R-:W-:-:S06]  /*5ab0*/  PRMT R4, R4, 0x7710, RZ ;  /* 0x0000771004047816 */ /* 0x000fcc00000000ff */
[----:B------:R-:W0:Y:S02]  /*5ac0*/  I2F.F64.S16 R4, R4 ;  /* 0x0000000400047312 */ /* 0x000e240000101c00 */
[----:B0-----:R0:W-:Y:S01]  /*5ad0*/  STG.E.64 desc[UR36][R8.64], R4 ;  /* 0x0000000408007986 */ /* 0x0011e2000c101b24 */
[----:B------:R-:W-:Y:S05]  /*5ae0*/  BRA `(.L_x_20258) ;  /* 0x0000000800c47947 */ /* 0x000fea0003800000 */
.L_x_20253:
        /* <DEDUP_REMOVED lines=12> */
.L_x_20267:
[----:B------:R-:W-:Y:S02]  /*5bb0*/  PRMT R4, R22, 0x8880, RZ ;  /* 0x0000888016047816 */ /* 0x000fe400000000ff */
[----:B------:R-:W-:Y:S02]  /*5bc0*/  CS2R R6, SRZ ;  /* 0x0000000000067805 */ /* 0x000fe4000001ff00 */
[----:B------:R-:W-:-:S06]  /*5bd0*/  PRMT R4, R4, 0x7710, RZ ;  /* 0x0000771004047816 */ /* 0x000fcc00000000ff */
[----:B------:R-:W0:Y:S02]  /*5be0*/  I2F.F64.S16 R4, R4 ;  /* 0x0000000400047312 */ /* 0x000e240000101c00 */
[----:B0-----:R0:W-:Y:S01]  /*5bf0*/  STG.E.128 desc[UR36][R8.64], R4 ;  /* 0x0000000408007986 */ /* 0x0011e2000c101d24 */
[----:B------:R-:W-:Y:S05]  /*5c00*/  BRA `(.L_x_20258) ;  /* 0x00000008007c7947 */ /* 0x000fea0003800000 */
.L_x_20266:
        /* <DEDUP_REMOVED lines=21> */
.L_x_20271:
[----:B------:R-:W-:Y:S05]  /*5d60*/  BSYNC B0 ;  /* 0x0000000000007941 */ /* 0x000fea0003800000 */
.L_x_20270:
[----:B------:R-:W-:-:S05]  /*5d70*/  LOP3.LUT R5, R0, R5, RZ, 0xfc, !PT ;  /* 0x0000000500057212 */ /* 0x000fca00078efcff */
[----:B------:R0:W-:Y:S01]  /*5d80*/  STG.E.U8 desc[UR36][R8.64], R5 ;  /* 0x0000000508007986 */ /* 0x0001e2000c101124 */
[----:B------:R-:W-:Y:S05]  /*5d90*/  BRA `(.L_x_20258) ;  /* 0x0000000800187947 */ /* 0x000fea0003800000 */
.L_x_20269:
        /* <DEDUP_REMOVED lines=13> */
.L_x_20273:
[----:B------:R-:W-:Y:S01]  /*5e70*/  IMAD.MOV.U32 R0, RZ, RZ, 0x7f ;  /* 0x0000007fff007424 */ /* 0x000fe200078e00ff */
[----:B------:R-:W-:-:S04]  /*5e80*/  ISETP.GT.U32.AND P0, PT, R3, 0x7f800000, PT ;  /* 0x7f8000000300780c */ /* 0x000fc80003f04070 */
[----:B------:R-:W-:-:S09]  /*5e90*/  SEL R0, R0, 0x7c, P0 ;  /* 0x0000007c00007807 */ /* 0x000fd20000000000 */
.L_x_20274:
[----:B------:R-:W-:Y:S05]  /*5ea0*/  BSYNC B0 ;  /* 0x0000000000007941 */ /* 0x000fea0003800000 */
.L_x_20272:
[----:B------:R-:W-:-:S04]  /*5eb0*/  LOP3.LUT R3, R5, 0x80000000, RZ, 0xc0, !PT ;  /* 0x8000000005037812 */ /* 0x000fc800078ec0ff */
[----:B------:R-:W-:-:S04]  /*5ec0*/  SHF.R.U32.HI R3, RZ, 0x18, R3 ;  /* 0x00000018ff037819 */ /* 0x000fc80000011603 */
[----:B------:R-:W-:-:S05]  /*5ed0*/  LOP3.LUT R3, R0, R3, RZ, 0xfc, !PT ;  /* 0x0000000300037212 */ /* 0x000fca00078efcff */
[----:B------:R0:W-:Y:S01]  /*5ee0*/  STG.E.U8 desc[UR36][R8.64], R3 ;  /* 0x0000000308007986 */ /* 0x0001e2000c101124 */
[----:B------:R-:W-:Y:S05]  /*5ef0*/  BRA `(.L_x_20258) ;  /* 0x0000000400c07947 */ /* 0x000fea0003800000 */
.L_x_20268:
[----:B------:R-:W0:Y:S02]  /*5f00*/  I2F.S8 R0, R22 ;  /* 0x0000001600007306 */ /* 0x000e240000001400 */
[----:B0-----:R-:W-:-:S05]  /*5f10*/  F2FP.BF16.F32.PACK_AB R0, RZ, R0 ;  /* 0x00000000ff00723e */ /* 0x001fca00000010ff */
[----:B------:R0:W-:Y:S01]  /*5f20*/  STG.E.U16 desc[UR36][R8.64], R0 ;  /* 0x0000000008007986 */ /* 0x0001e2000c101524 */
[----:B------:R-:W-:Y:S05]  /*5f30*/  BRA `(.L_x_20258) ;  /* 0x0000000400b07947 */ /* 0x000fea0003800000 */
.L_x_20265:
        /* <DEDUP_REMOVED lines=12> */
.L_x_20277:
        /* <DEDUP_REMOVED lines=17> */
.L_x_20280:
[----:B------:R-:W-:-:S04]  /*6110*/  LOP3.LUT R3, R5, 0x80000000, RZ, 0xc0, !PT ;  /* 0x8000000005037812 */ /* 0x000fc800078ec0ff */
[----:B------:R-:W-:-:S04]  /*6120*/  SHF.R.U32.HI R3, RZ, 0x18, R3 ;  /* 0x00000018ff037819 */ /* 0x000fc80000011603 */
[----:B------:R-:W-:-:S04]  /*6130*/  LOP3.LUT R0, R0, R3, RZ, 0xfc, !PT ;  /* 0x0000000300007212 */ /* 0x000fc800078efcff */
[----:B------:R-:W-:-:S07]  /*6140*/  PRMT R4, R0, 0x7610, R4 ;  /* 0x0000761000047816 */ /* 0x000fce0000000004 */
.L_x_20279:
[----:B------:R-:W-:Y:S05]  /*6150*/  BSYNC B0 ;  /* 0x0000000000007941 */ /* 0x000fea0003800000 */
.L_x_20278:
[----:B------:R0:W-:Y:S01]  /*6160*/  STG.E.U8 desc[UR36][R8.64], R4 ;  /* 0x0000000408007986 */ /* 0x0001e2000c101124 */
[----:B------:R-:W-:Y:S05]  /*6170*/  BRA `(.L_x_20258) ;  /* 0x0000000400207947 */ /* 0x000fea0003800000 */
.L_x_20276:
        /* <DEDUP_REMOVED lines=17> */
.L_x_20283:
[----:B------:R-:W-:-:S04]  /*6290*/  LOP3.LUT R3, R5, 0x80000000, RZ, 0xc0, !PT ;  /* 0x8000000005037812 */ /* 0x000fc800078ec0ff */
[----:B------:R-:W-:-:S04]  /*62a0*/  SHF.R.U32.HI R3, RZ, 0x18, R3 ;  /* 0x00000018ff037819 */ /* 0x000fc80000011603 */
[----:B------:R-:W-:-:S04]  /*62b0*/  LOP3.LUT R0, R0, R3, RZ, 0xfc, !PT ;  /* 0x0000000300007212 */ /* 0x000fc800078efcff */
[----:B------:R-:W-:-:S07]  /*62c0*/  PRMT R4, R0, 0x7610, R4 ;  /* 0x0000761000047816 */ /* 0x000fce0000000004 */
.L_x_20282:
[----:B------:R-:W-:Y:S05]  /*62d0*/  BSYNC B0 ;  /* 0x0000000000007941 */ /* 0x000fea0003800000 */
.L_x_20281:
[----:B------:R0:W-:Y:S01]  /*62e0*/  STG.E.U8 desc[UR36][R8.64], R4 ;  /* 0x0000000408007986 */ /* 0x0001e2000c101124 */
[----:B------:R-:W-:Y:S05]  /*62f0*/  BRA `(.L_x_20258) ;  /* 0x0000000000c07947 */ /* 0x000fea0003800000 */
.L_x_20275:
        /* <DEDUP_REMOVED lines=22> */
.L_x_20257:
        /* <DEDUP_REMOVED lines=16> */
.L_x_20286:
[----:B------:R-:W-:Y:S05]  /*6560*/  BRA `(.L_x_20258) ;  /* 0x0000000000247947 */ /* 0x000fea0003800000 */
.L_x_20285:
[----:B------:R-:W-:-:S04]  /*6570*/  LOP3.LUT R22, R22, 0xffff, RZ, 0xc0, !PT ;  /* 0x0000ffff16167812 */ /* 0x000fc800078ec0ff */
[----:B------:R-:W-:-:S05]  /*6580*/  PRMT R22, R22, 0x8880, RZ ;  /* 0x0000888016167816 */ /* 0x000fca00000000ff */
[----:B------:R-:W-:-:S05]  /*6590*/  IMAD.MOV.U32 R4, RZ, RZ, R22 ;  /* 0x000000ffff047224 */ /* 0x000fca00078e0016 */
[----:B------:R-:W-:-:S05]  /*65a0*/  SHF.R.S32.HI R5, RZ, 0x1f, R4 ;  /* 0x0000001fff057819 */ /* 0x000fca0000011404 */
[----:B------:R0:W-:Y:S01]  /*65b0*/  STG.E.64 desc[UR36][R8.64], R4 ;  /* 0x0000000408007986 */ /* 0x0001e2000c101b24 */
[----:B------:R-:W-:Y:S05]  /*65c0*/  BRA `(.L_x_20258) ;  /* 0x00000000000c7947 */ /* 0x000fea0003800000 */
.L_x_20284:
[----:B------:R-:W-:-:S04]  /*65d0*/  LOP3.LUT R22, R22, 0xffff, RZ, 0xc0, !PT ;  /* 0x0000ffff16167812 */ /* 0x000fc800078ec0ff */
[----:B------:R-:W-:-:S05]  /*65e0*/  PRMT R3, R22, 0x8880, RZ ;  /* 0x0000888016037816 */ /* 0x000fca00000000ff */
[----:B------:R0:W-:Y:S02]  /*65f0*/  STG.E desc[UR36][R8.64], R3 ;  /* 0x0000000308007986 */ /* 0x0001e4000c101924 */
.L_x_20258:
        /* <DEDUP_REMOVED lines=23> */
.L_x_20290:
[----:B-----5:R0:W-:Y:S01]  /*6770*/  STG.E.U8 desc[UR36][R8.64], R18 ;  /* 0x0000001208007986 */ /* 0x0201e2000c101124 */
[----:B------:R-:W-:Y:S05]  /*6780*/  BRA `(.L_x_20292) ;  /* 0x0000000c00987947 */ /* 0x000fea0003800000 */
.L_x_20289:
        /* <DEDUP_REMOVED lines=12> */
.L_x_20294:
[----:B-----5:R-:W-:-:S04]  /*6850*/  LOP3.LUT R18, R18, 0xffff, RZ, 0xc0, !PT ;  /* 0x0000ffff12127812 */ /* 0x020fc800078ec0ff */
[----:B------:R-:W-:-:S05]  /*6860*/  PRMT R3, R18, 0x8880, RZ ;  /* 0x0000888012037816 */ /* 0x000fca00000000ff */
[----:B------:R0:W-:Y:S01]  /*6870*/  STG.E desc[UR36][R8.64], R3 ;  /* 0x0000000308007986 */ /* 0x0001e2000c101924 */
[----:B------:R-:W-:Y:S05]  /*6880*/  BRA `(.L_x_20292) ;  /* 0x0000000c00587947 */ /* 0x000fea0003800000 */
.L_x_20293:
[----:B-----5:R-:W-:-:S04]  /*6890*/  PRMT R3, R18, 0x8880, RZ ;  /* 0x0000888012037816 */ /* 0x020fc800000000ff */
[----:B------:R-:W-:-:S05]  /*68a0*/  PRMT R3, R3, 0x7710, RZ ;  /* 0x0000771003037816 */ /* 0x000fca00000000ff */
[----:B------:R0:W-:Y:S01]  /*68b0*/  STG.E.U16 desc[UR36][R8.64], R3 ;  /* 0x0000000308007986 */ /* 0x0001e2000c101524 */
[----:B------:R-:W-:Y:S05]  /*68c0*/  BRA `(.L_x_20292) ;  /* 0x0000000c00487947 */ /* 0x000fea0003800000 */
.L_x_20288:
        /* <DEDUP_REMOVED lines=9> */
.L_x_20296:
[----:B-----5:R-:W0:Y:S02]  /*6960*/  I2F.S8 R0, R18 ;  /* 0x0000001200007306 */ /* 0x020e240000001400 */
[----:B0-----:R-:W-:-:S05]  /*6970*/  F2FP.F16.F32.PACK_AB R0, RZ, R0 ;  /* 0x00000000ff00723e */ /* 0x001fca00000000ff */
[----:B------:R0:W-:Y:S01]  /*6980*/  STG.E.U16 desc[UR36][R8.64], R0 ;  /* 0x0000000008007986 */ /* 0x0001e2000c101524 */
[----:B------:R-:W-:Y:S05]  /*6990*/  BRA `(.L_x_20292) ;  /* 0x0000000c00147947 */ /* 0x000fea0003800000 */
.L_x_20295:
        /* <DEDUP_REMOVED lines=10> */
.L_x_20298:
[----:B-----5:R-:W0:Y:S02]  /*6a40*/  I2F.S8 R18, R18 ;  /* 0x0000001200127306 */ /* 0x020e240000001400 */
[----:B0-----:R-:W-:-:S04]  /*6a50*/  F2FP.F16.F32.PACK_AB R3, RZ, R18 ;  /* 0x00000012ff03723e */ /* 0x001fc800000000ff */
[----:B------:R-:W-:-:S05]  /*6a60*/  PRMT R3, R3, 0x5410, RZ ;  /* 0x0000541003037816 */ /* 0x000fca00000000ff */
[----:B------:R0:W-:Y:S01]  /*6a70*/  STG.E desc[UR36][R8.64], R3 ;  /* 0x0000000308007986 */ /* 0x0001e2000c101924 */
[----:B------:R-:W-:Y:S05]  /*6a80*/  BRA `(.L_x_20292) ;  /* 0x0000000800d87947 */ /* 0x000fea0003800000 */
.L_x_20297:
[----:B-----5:R-:W-:-:S04]  /*6a90*/  PRMT R4, R18, 0x8880, RZ ;  /* 0x0000888012047816 */ /* 0x020fc800000000ff */
[----:B------:R-:W-:-:S06]  /*6aa0*/  PRMT R4, R4, 0x7710, RZ ;  /* 0x0000771004047816 */ /* 0x000fcc00000000ff */
[----:B------:R-:W0:Y:S02]  /*6ab0*/  I2F.F64.S16 R4, R4 ;  /* 0x0000000400047312 */ /* 0x000e240000101c00 */
[----:B0-----:R0:W-:Y:S01]  /*6ac0*/  STG.E.64 desc[UR36][R8.64], R4 ;  /* 0x0000000408007986 */ /* 0x0011e2000c101b24 */
[----:B------:R-:W-:Y:S05]  /*6ad0*/  BRA `(.L_x_20292) ;  /* 0x0000000800c47947 */ /* 0x000fea0003800000 */
.L_x_20287:
        /* <DEDUP_REMOVED lines=12> */
.L_x_20301:
[----:B-----5:R-:W-:Y:S02]  /*6ba0*/  PRMT R4, R18, 0x8880, RZ ;  /* 0x0000888012047816 */ /* 0x020fe400000000ff */
[----:B------:R-:W-:Y:S02]  /*6bb0*/  CS2R R6, SRZ ;  /* 0x0000000000067805 */ /* 0x000fe4000001ff00 */
[----:B------:R-:W-:-:S06]  /*6bc0*/  PRMT R4, R4, 0x7710, RZ ;  /* 0x0000771004047816 */ /* 0x000fcc00000000ff */
[----:B------:R-:W0:Y:S02]  /*6bd0*/  I2F.F64.S16 R4, R4 ;  /* 0x0000000400047312 */ /* 0x000e240000101c00 */
[----:B0-----:R0:W-:Y:S01]  /*6be0*/  STG.E.128 desc[UR36][R8.64], R4 ;  /* 0x0000000408007986 */ /* 0x0011e2000c101d24 */
[----:B------:R-:W-:Y:S05]  /*6bf0*/  BRA `(.L_x_20292) ;  /* 0x00000008007c7947 */ /* 0x000fea0003800000 */
.L_x_20300:
        /* <DEDUP_REMOVED lines=21> */
.L_x_20305:
[----:B------:R-:W-:Y:S05]  /*6d50*/  BSYNC B0 ;  /* 0x0000000000007941 */ /* 0x000fea0003800000 */
.L_x_20304:
[----:B------:R-:W-:-:S05]  /*6d60*/  LOP3.LUT R5, R0, R5, RZ, 0xfc, !PT ;  /* 0x0000000500057212 */ /* 0x000fca00078efcff */
[----:B------:R0:W-:Y:S01]  /*6d70*/  STG.E.U8 desc[UR36][R8.64], R5 ;  /* 0x0000000508007986 */ /* 0x0001e2000c101124 */
[----:B------:R-:W-:Y:S05]  /*6d80*/  BRA `(.L_x_20292) ;  /* 0x0000000800187947 */ /* 0x000fea0003800000 */
.L_x_20303:
        /* <DEDUP_REMOVED lines=13> */
.L_x_20307:
[----:B------:R-:W-:Y:S01]  /*6e60*/  IMAD.MOV.U32 R0, RZ, RZ, 0x7f ;  /* 0x0000007fff007424 */ /* 0x000fe200078e00ff */
[----:B------:R-:W-:-:S04]  /*6e70*/  ISETP.GT.U32.AND P0, PT, R3, 0x7f800000, PT ;  /* 0x7f8000000300780c */ /* 0x000fc80003f04070 */
[----:B------:R-:W-:-:S09]  /*6e80*/  SEL R0, R0, 0x7c, P0 ;  /* 0x0000007c00007807 */ /* 0x000fd20000000000 */
.L_x_20308:
[----:B------:R-:W-:Y:S05]  /*6e90*/  BSYNC B0 ;  /* 0x0000000000007941 */ /* 0x000fea0003800000 */
.L_x_20306:
[----:B------:R-:W-:-:S04]  /*6ea0*/  LOP3.LUT R3, R5, 0x80000000, RZ, 0xc0, !PT ;  /* 0x8000000005037812 */ /* 0x000fc800078ec0ff */
[----:B------:R-:W-:-:S04]  /*6eb0*/  SHF.R.U32.HI R3, RZ, 0x18, R3 ;  /* 0x00000018ff037819 */ /* 0x000fc80000011603 */
[----:B------:R-:W-:-:S05]  /*6ec0*/  LOP3.LUT R3, R0, R3, RZ, 0xfc, !PT ;  /* 0x0000000300037212 */ /* 0x000fca00078efcff */
[----:B------:R0:W-:Y:S01]  /*6ed0*/  STG.E.U8 desc[UR36][R8.64], R3 ;  /* 0x0000000308007986 */ /* 0x0001e2000c101124 */
[----:B------:R-:W-:Y:S05]  /*6ee0*/  BRA `(.L_x_20292) ;  /* 0x0000000400c07947 */ /* 0x000fea0003800000 */
.L_x_20302:
[----:B-----5:R-:W0:Y:S02]  /*6ef0*/  I2F.S8 R0, R18 ;  /* 0x0000001200007306 */ /* 0x020e240000001400 */
[----:B0-----:R-:W-:-:S05]  /*6f00*/  F2FP.BF16.F32.PACK_AB R0, RZ, R0 ;  /* 0x00000000ff00723e */ /* 0x001fca00000010ff */
[----:B------:R0:W-:Y:S01]  /*6f10*/  STG.E.U16 desc[UR36][R8.64], R0 ;  /* 0x0000000008007986 */ /* 0x0001e2000c101524 */
[----:B------:R-:W-:Y:S05]  /*6f20*/  BRA `(.L_x_20292) ;  /* 0x0000000400b07947 */ /* 0x000fea0003800000 */
.L_x_20299:
        /* <DEDUP_REMOVED lines=12> */
.L_x_20311:
        /* <DEDUP_REMOVED lines=17> */
.L_x_20314:
[----:B------:R-:W-:-:S04]  /*7100*/  LOP3.LUT R3, R5, 0x80000000, RZ, 0xc0, !PT ;  /* 0x8000000005037812 */ /* 0x000fc800078ec0ff */
[----:B------:R-:W-:-:S04]  /*7110*/  SHF.R.U32.HI R3, RZ, 0x18, R3 ;  /* 0x00000018ff037819 */ /* 0x000fc80000011603 */
[----:B------:R-:W-:-:S04]  /*7120*/  LOP3.LUT R0, R0, R3, RZ, 0xfc, !PT ;  /* 0x0000000300007212 */ /* 0x000fc800078efcff */
[----:B------:R-:W-:-:S07]  /*7130*/  PRMT R4, R0, 0x7610, R4 ;  /* 0x0000761000047816 */ /* 0x000fce0000000004 */
.L_x_20313:
[----:B------:R-:W-:Y:S05]  /*7140*/  BSYNC B0 ;  /* 0x0000000000007941 */ /* 0x000fea0003800000 */
.L_x_20312:
[----:B------:R3:W-:Y:S01]  /*7150*/  STG.E.U8 desc[UR36][R8.64], R4 ;  /* 0x0000000408007986 */ /* 0x0007e2000c101124 */
[----:B------:R-:W-:Y:S05]  /*7160*/  BRA `(.L_x_20292) ;  /* 0x0000000400207947 */ /* 0x000fea0003800000 */
.L_x_20310:
        /* <DEDUP_REMOVED lines=17> */
.L_x_20317:
[----:B------:R-:W-:-:S04]  /*7280*/  LOP3.LUT R3, R5, 0x80000000, RZ, 0xc0, !PT ;  /* 0x8000000005037812 */ /* 0x000fc800078ec0ff */
[----:B------:R-:W-:-:S04]  /*7290*/  SHF.R.U32.HI R3, RZ, 0x18, R3 ;  /* 0x00000018ff037819 */ /* 0x000fc80000011603 */
[----:B------:R-:W-:-:S04]  /*72a0*/  LOP3.LUT R0, R0, R3, RZ, 0xfc, !PT ;  /* 0x0000000300007212 */ /* 0x000fc800078efcff */
[----:B------:R-:W-:-:S07]  /*72b0*/  PRMT R4, R0, 0x7610, R4 ;  /* 0x0000761000047816 */ /* 0x000fce0000000004 */
.L_x_20316:
[----:B------:R-:W-:Y:S05]  /*72c0*/  BSYNC B0 ;  /* 0x0000000000007941 */ /* 0x000fea0003800000 */
.L_x_20315:
[----:B------:R0:W-:Y:S01]  /*72d0*/  STG.E.U8 desc[UR36][R8.64], R4 ;  /* 0x0000000408007986 */ /* 0x0001e2000c101124 */
[----:B------:R-:W-:Y:S05]  /*72e0*/  BRA `(.L_x_20292) ;  /* 0x0000000000c07947 */ /* 0x000fea0003800000 */
.L_x_20309:
        /* <DEDUP_REMOVED lines=22> */
.L_x_20291:
        /* <DEDUP_REMOVED lines=16> */
.L_x_20320:
[----:B------:R-:W-:Y:S05]  /*7550*/  BRA `(.L_x_20292) ;  /* 0x0000000000247947 */ /* 0x000fea0003800000 */
.L_x_20319:
[----:B-----5:R-:W-:-:S04]  /*7560*/  LOP3.LUT R18, R18, 0xffff, RZ, 0xc0, !PT ;  /* 0x0000ffff12127812 */ /* 0x020fc800078ec0ff */
[----:B------:R-:W-:-:S05]  /*7570*/  PRMT R18, R18, 0x8880, RZ ;  /* 0x0000888012127816 */ /* 0x000fca00000000ff */
[----:B------:R-:W-:-:S05]  /*7580*/  IMAD.MOV.U32 R4, RZ, RZ, R18 ;  /* 0x000000ffff047224 */ /* 0x000fca00078e0012 */
[----:B------:R-:W-:-:S05]  /*7590*/  SHF.R.S32.HI R5, RZ, 0x1f, R4 ;  /* 0x0000001fff057819 */ /* 0x000fca0000011404 */
[----:B------:R1:W-:Y:S01]  /*75a0*/  STG.E.64 desc[UR36][R8.64], R4 ;  /* 0x0000000408007986 */ /* 0x0003e2000c101b24 */
[----:B------:R-:W-:Y:S05]  /*75b0*/  BRA `(.L_x_20292) ;  /* 0x00000000000c7947 */ /* 0x000fea0003800000 */
.L_x_20318:
[----:B-----5:R-:W-:-:S04]  /*75c0*/  LOP3.LUT R18, R18, 0xffff, RZ, 0xc0, !PT ;  /* 0x0000ffff12127812 */ /* 0x020fc800078ec0ff */
[----:B------:R-:W-:-:S05]  /*75d0*/  PRMT R3, R18, 0x8880, RZ ;  /* 0x0000888012037816 */ /* 0x000fca00000000ff */
[----:B------:R2:W-:Y:S02]  /*75e0*/  STG.E desc[UR36][R8.64], R3 ;  /* 0x0000000308007986 */ /* 0x0005e4000c101924 */
.L_x_20292:
[----:B------:R-:W-:-:S07]  /*75f0*/  VIADD R25, R25, 0x80 ;  /* 0x0000008019197836 */ /* 0x000fce0000000000 */
.L_x_20252:
[----:B------:R-:W-:Y:S05]  /*7600*/  BSYNC B6 ;  /* 0x0000000000067941 */ /* 0x000fea0003800000 */
.L_x_20251:
        /* <DEDUP_REMOVED lines=21> */
.L_x_20324:
[----:B-----5:R-:W-:Y:S01]  /*7760*/  STG.E.U8 desc[UR36][R2.64], R19 ;  /* 0x0000001302007986 */ /* 0x020fe2000c101124 */
[----:B------:R-:W-:Y:S05]  /*7770*/  EXIT ;  /* 0x000000000000794d */ /* 0x000fea0003800000 */
.L_x_20323:
        /* <DEDUP_REMOVED lines=12> */
.L_x_20327:
[----:B-----5:R-:W-:-:S04]  /*7840*/  LOP3.LUT R19, R19, 0xffff, RZ, 0xc0, !PT ;  /* 0x0000ffff13137812 */ /* 0x020fc800078ec0ff */
[----:B------:R-:W-:-:S05]  /*7850*/  PRMT R5, R19, 0x8880, RZ ;  /* 0x0000888013057816 */ /* 0x000fca00000000ff */
[----:B------:R-:W-:Y:S01]  /*7860*/  STG.E desc[UR36][R2.64], R5 ;  /* 0x0000000502007986 */ /* 0x000fe2000c101924 */
[----:B------:R-:W-:Y:S05]  /*7870*/  EXIT ;  /* 0x000000000000794d */ /* 0x000fea0003800000 */
.L_x_20326:
[----:B-----5:R-:W-:-:S04]  /*7880*/  PRMT R5, R19, 0x8880, RZ ;  /* 0x0000888013057816 */ /* 0x020fc800000000ff */
[----:B------:R-:W-:-:S05]  /*7890*/  PRMT R5, R5, 0x7710, RZ ;  /* 0x0000771005057816 */ /* 0x000fca00000000ff */
[----:B------:R-:W-:Y:S01]  /*78a0*/  STG.E.U16 desc[UR36][R2.64], R5 ;  /* 0x0000000502007986 */ /* 0x000fe2000c101524 */
[----:B------:R-:W-:Y:S05]  /*78b0*/  EXIT ;  /* 0x000000000000794d */ /* 0x000fea0003800000 */
.L_x_20322:
        /* <DEDUP_REMOVED lines=9> */
.L_x_20329:
[----:B-----5:R-:W0:Y:S02]  /*7950*/  I2F.S8 R0, R19 ;  /* 0x0000001300007306 */ /* 0x020e240000001400 */
[----:B0-----:R-:W-:-:S05]  /*7960*/  F2FP.F16.F32.PACK_AB R0, RZ, R0 ;  /* 0x00000000ff00723e */ /* 0x001fca00000000ff */
[----:B------:R-:W-:Y:S01]  /*7970*/  STG.E.U16 desc[UR36][R2.64], R0 ;  /* 0x0000000002007986 */ /* 0x000fe2000c101524 */
[----:B------:R-:W-:Y:S05]  /*7980*/  EXIT ;  /* 0x000000000000794d */ /* 0x000fea0003800000 */
.L_x_20328:
        /* <DEDUP_REMOVED lines=10> */
.L_x_20331:
[----:B-----5:R-:W0:Y:S02]  /*7a30*/  I2F.S8 R19, R19 ;  /* 0x0000001300137306 */ /* 0x020e240000001400 */
[----:B0-----:R-:W-:-:S04]  /*7a40*/  F2FP.F16.F32.PACK_AB R5, RZ, R19 ;  /* 0x00000013ff05723e */ /* 0x001fc800000000ff */
[----:B------:R-:W-:-:S05]  /*7a50*/  PRMT R5, R5, 0x5410, RZ ;  /* 0x0000541005057816 */ /* 0x000fca00000000ff */
[----:B------:R-:W-:Y:S01]  /*7a60*/  STG.E desc[UR36][R2.64], R5 ;  /* 0x0000000502007986 */ /* 0x000fe2000c101924 */
[----:B------:R-:W-:Y:S05]  /*7a70*/  EXIT ;  /* 0x000000000000794d */ /* 0x000fea0003800000 */
.L_x_20330:
[----:B-----5:R-:W-:-:S04]  /*7a80*/  PRMT R4, R19, 0x8880, RZ ;  /* 0x0000888013047816 */ /* 0x020fc800000000ff */
[----:B------:R-:W-:-:S06]  /*7a90*/  PRMT R4, R4, 0x7710, RZ ;  /* 0x0000771004047816 */ /* 0x000fcc00000000ff */
[----:B------:R-:W0:Y:S02]  /*7aa0*/  I2F.F64.S16 R4, R4 ;  /* 0x0000000400047312 */ /* 0x000e240000101c00 */
[----:B0-----:R-:W-:Y:S01]  /*7ab0*/  STG.E.64 desc[UR36][R2.64], R4 ;  /* 0x0000000402007986 */ /* 0x001fe2000c101b24 */
[----:B------:R-:W-:Y:S05]  /*7ac0*/  EXIT ;  /* 0x000000000000794d */ /* 0x000fea0003800000 */
.L_x_20321:
        /* <DEDUP_REMOVED lines=12> */
.L_x_20334:
[----:B-----5:R-:W-:Y:S02]  /*7b90*/  PRMT R4, R19, 0x8880, RZ ;  /* 0x0000888013047816 */ /* 0x020fe400000000ff */
[----:B------:R-:W-:Y:S02]  /*7ba0*/  CS2R R6, SRZ ;  /* 0x0000000000067805 */ /* 0x000fe4000001ff00 */
[----:B------:R-:W-:-:S06]  /*7bb0*/  PRMT R4, R4, 0x7710, RZ ;  /* 0x0000771004047816 */ /* 0x000fcc00000000ff */
[----:B------:R-:W0:Y:S02]  /*7bc0*/  I2F.F64.S16 R4, R4 ;  /* 0x0000000400047312 */ /* 0x000e240000101c00 */
[----:B0-----:R-:W-:Y:S01]  /*7bd0*/  STG.E.128 desc[UR36][R2.64], R4 ;  /* 0x0000000402007986 */ /* 0x001fe2000c101d24 */
[----:B------:R-:W-:Y:S05]  /*7be0*/  EXIT ;  /* 0x000000000000794d */ /* 0x000fea0003800000 */
.L_x_20333:
        /* <DEDUP_REMOVED lines=21> */
.L_x_20338:
[----:B------:R-:W-:Y:S05]  /*7d40*/  BSYNC B0 ;  /* 0x0000000000007941 */ /* 0x000fea0003800000 */
.L_x_20337:
[----:B------:R-:W-:-:S05]  /*7d50*/  LOP3.LUT R5, R0, R5, RZ, 0xfc, !PT ;  /* 0x0000000500057212 */ /* 0x000fca00078efcff */
[----:B------:R-:W-:Y:S01]  /*7d60*/  STG.E.U8 desc[UR36][R2.64], R5 ;  /* 0x0000000502007986 */ /* 0x000fe2000c101124 */
[----:B------:R-:W-:Y:S05]  /*7d70*/  EXIT ;  /* 0x000000000000794d */ /* 0x000fea0003800000 */
.L_x_20336:
        /* <DEDUP_REMOVED lines=13> */
.L_x_20340:
[----:B------:R-:W-:Y:S01]  /*7e50*/  IMAD.MOV.U32 R0, RZ, RZ, 0x7f ;  /* 0x0000007fff007424 */ /* 0x000fe200078e00ff */
[----:B------:R-:W-:-:S04]  /*7e60*/  ISETP.GT.U32.AND P0, PT, R4, 0x7f800000, PT ;  /* 0x7f8000000400780c */ /* 0x000fc80003f04070 */
[----:B------:R-:W-:-:S09]  /*7e70*/  SEL R0, R0, 0x7c, P0 ;  /* 0x0000007c00007807 */ /* 0x000fd20000000000 */
.L_x_20341:
[----:B------:R-:W-:Y:S05]  /*7e80*/  BSYNC B0 ;  /* 0x0000000000007941 */ /* 0x000fea0003800000 */
.L_x_20339:
[----:B------:R-:W-:-:S04]  /*7e90*/  LOP3.LUT R4, R19, 0x80000000, RZ, 0xc0, !PT ;  /* 0x8000000013047812 */ /* 0x000fc800078ec0ff */
[----:B------:R-:W-:-:S04]  /*7ea0*/  SHF.R.U32.HI R5, RZ, 0x18, R4 ;  /* 0x00000018ff057819 */ /* 0x000fc80000011604 */
[----:B------:R-:W-:-:S05]  /*7eb0*/  LOP3.LUT R5, R0, R5, RZ, 0xfc, !PT ;  /* 0x0000000500057212 */ /* 0x000fca00078efcff */
[----:B------:R-:W-:Y:S01]  /*7ec0*/  STG.E.U8 desc[UR36][R2.64], R5 ;  /* 0x0000000502007986 */ /* 0x000fe2000c101124 */
[----:B------:R-:W-:Y:S05]  /*7ed0*/  EXIT ;  /* 0x000000000000794d */ /* 0x000fea0003800000 */
.L_x_20335:
[----:B-----5:R-:W0:Y:S02]  /*7ee0*/  I2F.S8 R0, R19 ;  /* 0x0000001300007306 */ /* 0x020e240000001400 */
[----:B0-----:R-:W-:-:S05]  /*7ef0*/  F2FP.BF16.F32.PACK_AB R0, RZ, R0 ;  /* 0x00000000ff00723e */ /* 0x001fca00000010ff */
[----:B------:R-:W-:Y:S01]  /*7f00*/  STG.E.U16 desc[UR36][R2.64], R0 ;  /* 0x0000000002007986 */ /* 0x000fe2000c101524 */
[----:B------:R-:W-:Y:S05]  /*7f10*/  EXIT ;  /* 0x000000000000794d */ /* 0x000fea0003800000 */
.L_x_20332:
        /* <DEDUP_REMOVED lines=12> */
.L_x_20344:
        /* <DEDUP_REMOVED lines=17> */
.L_x_20347:
[----:B------:R-:W-:-:S04]  /*80f0*/  LOP3.LUT R0, R19, 0x80000000, RZ, 0xc0, !PT ;  /* 0x8000000013007812 */ /* 0x000fc800078ec0ff */
[----:B------:R-:W-:-:S04]  /*8100*/  SHF.R.U32.HI R5, RZ, 0x18, R0 ;  /* 0x00000018ff057819 */ /* 0x000fc80000011600 */
[----:B------:R-:W-:-:S04]  /*8110*/  LOP3.LUT R4, R4, R5, RZ, 0xfc, !PT ;  /* 0x0000000504047212 */ /* 0x000fc800078efcff */
[----:B------:R-:W-:-:S07]  /*8120*/  PRMT R0, R4, 0x7610, R0 ;  /* 0x0000761004007816 */ /* 0x000fce0000000000 */
.L_x_20346:
[----:B------:R-:W-:Y:S05]  /*8130*/  BSYNC B0 ;  /* 0x0000000000007941 */ /* 0x000fea0003800000 */
.L_x_20345:
[----:B------:R-:W-:Y:S01]  /*8140*/  STG.E.U8 desc[UR36][R2.64], R0 ;  /* 0x0000000002007986 */ /* 0x000fe2000c101124 */
[----:B------:R-:W-:Y:S05]  /*8150*/  EXIT ;  /* 0x000000000000794d */ /* 0x000fea0003800000 */
.L_x_20343:
        /* <DEDUP_REMOVED lines=17> */
.L_x_20350:
[----:B------:R-:W-:-:S04]  /*8270*/  LOP3.LUT R0, R19, 0x80000000, RZ, 0xc0, !PT ;  /* 0x8000000013007812 */ /* 0x000fc800078ec0ff */
[----:B------:R-:W-:-:S04]  /*8280*/  SHF.R.U32.HI R5, RZ, 0x18, R0 ;  /* 0x00000018ff057819 */ /* 0x000fc80000011600 */
[----:B------:R-:W-:-:S04]  /*8290*/  LOP3.LUT R4, R4, R5, RZ, 0xfc, !PT ;  /* 0x0000000504047212 */ /* 0x000fc800078efcff */
[----:B------:R-:W-:-:S07]  /*82a0*/  PRMT R0, R4, 0x7610, R0 ;  /* 0x0000761004007816 */ /* 0x000fce0000000000 */
.L_x_20349:
[----:B------:R-:W-:Y:S05]  /*82b0*/  BSYNC B0 ;  /* 0x0000000000007941 */ /* 0x000fea0003800000 */
.L_x_20348:
[----:B------:R-:W-:Y:S01]  /*82c0*/  STG.E.U8 desc[UR36][R2.64], R0 ;  /* 0x0000000002007986 */ /* 0x000fe2000c101124 */
[----:B------:R-:W-:Y:S05]  /*82d0*/  EXIT ;  /* 0x000000000000794d */ /* 0x000fea0003800000 */
.L_x_20342:
        /* <DEDUP_REMOVED lines=22> */
.L_x_20325:
        /* <DEDUP_REMOVED lines=16> */
.L_x_20353:
[----:B------:R-:W-:Y:S05]  /*8540*/  EXIT ;  /* 0x000000000000794d */ /* 0x000fea0003800000 */
.L_x_20352:
[----:B-----5:R-:W-:-:S04]  /*8550*/  LOP3.LUT R19, R19, 0xffff, RZ, 0xc0, !PT ;  /* 0x0000ffff13137812 */ /* 0x020fc800078ec0ff */
[----:B------:R-:W-:-:S05]  /*8560*/  PRMT R19, R19, 0x8880, RZ ;  /* 0x0000888013137816 */ /* 0x000fca00000000ff */
[----:B------:R-:W-:-:S05]  /*8570*/  IMAD.MOV.U32 R4, RZ, RZ, R19 ;  /* 0x000000ffff047224 */ /* 0x000fca00078e0013 */
[----:B------:R-:W-:-:S05]  /*8580*/  SHF.R.S32.HI R5, RZ, 0x1f, R4 ;  /* 0x0000001fff057819 */ /* 0x000fca0000011404 */
[----:B------:R-:W-:Y:S01]  /*8590*/  STG.E.64 desc[UR36][R2.64], R4 ;  /* 0x0000000402007986 */ /* 0x000fe2000c101b24 */
[----:B------:R-:W-:Y:S05]  /*85a0*/  EXIT ;  /* 0x000000000000794d */ /* 0x000fea0003800000 */
.L_x_20351:
[----:B-----5:R-:W-:-:S04]  /*85b0*/  LOP3.LUT R19, R19, 0xffff, RZ, 0xc0, !PT ;  /* 0x0000ffff13137812 */ /* 0x020fc800078ec0ff */
[----:B------:R-:W-:-:S05]  /*85c0*/  PRMT R5, R19, 0x8880, RZ ;  /* 0x0000888013057816 */ /* 0x000fca00000000ff */
[----:B------:R-:W-:Y:S01]  /*85d0*/  STG.E desc[UR36][R2.64], R5 ;  /* 0x0000000502007986 */ /* 0x000fe2000c101924 */
[----:B------:R-:W-:Y:S05]  /*85e0*/  EXIT ;  /* 0x000000000000794d */ /* 0x000fea0003800000 */
.L_x_20354:
        /* <DEDUP_REMOVED lines=9> */
.L_x_22950:


//--------------------- .text._ZN2at6native18elementwise_kernelILi128ELi4EZNS0_22gpu_kernel_impl_nocastINS0_13AUnaryFunctorIaaaZZZNS0_15binary_internal21div_trunc_kernel_cudaERNS_18TensorIteratorBaseEENKUlvE_clEvENKUlvE0_clEvEUlaaE_EEEEvS6_RKT_EUliE_EEviT1_ --------------------------
	.section	.text._ZN2at6native18elementwise_kernelILi128ELi4EZNS0_22gpu_kernel_impl_nocastINS0_13AUnaryFunctorIaaaZZZNS0_15binary_internal21div_trunc_kernel_cudaERNS_18TensorIteratorBaseEENKUlvE_clEvENKUlvE0_clEvEUlaaE_EEEEvS6_RKT_EUliE_EEviT1_,"ax",@progbits
	.align	128
        .global         _ZN2at6native18elementwise_kernelILi128ELi4EZNS0_22gpu_kernel_impl_nocastINS0_13AUnaryFunctorIaaaZZZNS0_15binary_internal21div_trunc_kernel_cudaERNS_18TensorIteratorBaseEENKUlvE_clEvENKUlvE0_clEvEUlaaE_EEEEvS6_RKT_EUliE_EEviT1_
        .type           _ZN2at6native18elementwise_kernelILi128ELi4EZNS0_22gpu_kernel_impl_nocastINS0_13AUnaryFunctorIaaaZZZNS0_15binary_internal21div_trunc_kernel_cudaERNS_18TensorIteratorBaseEENKUlvE_clEvENKUlvE0_clEvEUlaaE_EEEEvS6_RKT_EUliE_EEviT1_,@function
        .size           _ZN2at6native18elementwise_kernelILi128ELi4EZNS0_22gpu_kernel_impl_nocastINS0_13AUnaryFunctorIaaaZZZNS0_15binary_internal21div_trunc_kernel_cudaERNS_18TensorIteratorBaseEENKUlvE_clEvENKUlvE0_clEvEUlaaE_EEEEvS6_RKT_EUliE_EEviT1_,(.L_x_22951 - _ZN2at6native18elementwise_kernelILi128ELi4EZNS0_22gpu_kernel_impl_nocastINS0_13AUnaryFunctorIaaaZZZNS0_15binary_internal21div_trunc_kernel_cudaERNS_18TensorIteratorBaseEENKUlvE_clEvENKUlvE0_clEvEUlaaE_EEEEvS6_RKT_EUliE_EEviT1_)
        .other          _ZN2at6native18elementwise_kernelILi128ELi4EZNS0_22gpu_kernel_impl_nocastINS0_13AUnaryFunctorIaaaZZZNS0_15binary_internal21div_trunc_kernel_cudaERNS_18TensorIteratorBaseEENKUlvE_clEvENKUlvE0_clEvEUlaaE_EEEEvS6_RKT_EUliE_EEviT1_,@"STO_CUDA_ENTRY STV_DEFAULT"
_ZN2at6native18elementwise_kernelILi128ELi4EZNS0_22gpu_kernel_impl_nocastINS0_13AUnaryFunctorIaaaZZZNS0_15binary_internal21div_trunc_kernel_cudaERNS_18TensorIteratorBaseEENKUlvE_clEvENKUlvE0_clEvEUlaaE_EEEEvS6_RKT_EUliE_EEviT1_:
.text._ZN2at6native18elementwise_kernelILi128ELi4EZNS0_22gpu_kernel_impl_nocastINS0_13AUnaryFunctorIaaaZZZNS0_15binary_internal21div_trunc_kernel_cudaERNS_18TensorIteratorBaseEENKUlvE_clEvENKUlvE0_clEvEUlaaE_EEEEvS6_RKT_EUliE_EEviT1_:
        /* <DEDUP_REMOVED lines=313> */
.L_x_20357:
[----:B------:R-:W-:Y:S02]  /*1390*/  ULDC.64 UR8, c[0x0][0x418] ;  /* 0x0001060000087ab9 */ /* 0x000fe40000000a00 */
[----:B------:R-:W-:-:S05]  /*13a0*/  IADD3 R6, P0, R2, UR8, RZ ;  /* 0x0000000802067c10 */ /* 0x000fca000ff1e0ff */
[----:B------:R-:W-:Y:S01]  /*13b0*/  IMAD.X R7, RZ, RZ, UR9, P0 ;  /* 0x00000009ff077e24 */ /* 0x000fe200080e06ff */
[----:B------:R-:W-:Y:S01]  /*13c0*/  PRMT R2, R0, 0x8880, RZ ;  /* 0x0000888000027816 */ /* 0x000fe200000000ff */
[----:B------:R-:W-:-:S03]  /*13d0*/  ULDC.64 UR8, c[0x0][0x410] ;  /* 0x0001040000087ab9 */ /* 0x000fc60000000a00 */
[----:B------:R0:W2:Y:S01]  /*13e0*/  LDG.E.S8 R13, desc[UR4][R6.64] ;  /* 0x00000004060d7981 */ /* 0x0000a2000c1e1300 */
[----:B------:R-:W-:Y:S01]  /*13f0*/  VIADD R3, R3, 0x80 ;  /* 0x0000008003037836 */ /* 0x000fe20000000000 */
[----:B0-----:R-:W-:Y:S02]  /*1400*/  IABS R6, R2 ;  /* 0x0000000200067213 */ /* 0x001fe40000000000 */
[-C--:B--2---:R-:W-:Y:S02]  /*1410*/  IABS R11, R13.reuse ;  /* 0x0000000d000b7213 */ /* 0x084fe40000000000 */
[----:B------:R-:W-:Y:S02]  /*1420*/  LOP3.LUT R2, R2, R13, RZ, 0x3c, !PT ;  /* 0x0000000d02027212 */ /* 0x000fe400078e3cff */
[----:B------:R-:W0:Y:S02]  /*1430*/  I2F.RP R4, R11 ;  /* 0x0000000b00047306 */ /* 0x000e240000209400 */
[----:B------:R-:W-:-:S06]  /*1440*/  ISETP.GE.AND P1, PT, R2, RZ, PT ;  /* 0x000000ff0200720c */ /* 0x000fcc0003f26270 */
[----:B0-----:R-:W0:Y:S02]  /*1450*/  MUFU.RCP R4, R4 ;  /* 0x0000000400047308 */ /* 0x001e240000001000 */
[----:B0-----:R-:W-:-:S06]  /*1460*/  IADD3 R8, R4, 0xffffffe, RZ ;  /* 0x0ffffffe04087810 */ /* 0x001fcc0007ffe0ff */
        /* <DEDUP_REMOVED lines=20> */
.L_x_20356:
[----:B------:R-:W-:Y:S05]  /*15b0*/  BSYNC B0 ;  /* 0x0000000000007941 */ /* 0x000fea0003800000 */
.L_x_20355:
[----:B------:R-:W-:Y:S01]  /*15c0*/  ISETP.GE.AND P0, PT, R3, UR6, PT ;  /* 0x0000000603007c0c */ /* 0x000fe2000bf06270 */
[----:B------:R-:W-:-:S12]  /*15d0*/  BSSY B0, `(.L_x_20358) ;  /* 0x00002a6000007945 */ /* 0x000fd80003800000 */
[----:B------:R-:W-:Y:S05]  /*15e0*/  @P0 BRA `(.L_x_20359) ;  /* 0x0000002800900947 */ /* 0x000fea0003800000 */
[----:B0-----:R-:W0:Y:S01]  /*15f0*/  LDC R4, c[0x0][0x218] ;  /* 0x00008600ff047b82 */ /* 0x001e220000000800 */
[----:B------:R-:W-:Y:S01]  /*1600*/  HFMA2.MMA R2, -RZ, RZ, 0, 0 ;  /* 0x00000000ff027435 */ /* 0x000fe200000001ff */
[----:B------:R-:W-:Y:S02]  /*1610*/  MOV R5, RZ ;  /* 0x000000ff00057202 */ /* 0x000fe40000000f00 */
        /* <DEDUP_REMOVED lines=299> */
.L_x_20360:
[----:B------:R-:W-:Y:S02]  /*28d0*/  ULDC.64 UR8, c[0x0][0x418] ;  /* 0x0001060000087ab9 */ /* 0x000fe40000000a00 */
[----:B------:R-:W-:-:S05]  /*28e0*/  IADD3 R6, P0, R2, UR8, RZ ;  /* 0x0000000802067c10 */ /* 0x000fca000ff1e0ff */
[----:B------:R-:W-:Y:S01]  /*28f0*/  IMAD.X R7, RZ, RZ, UR9, P0 ;  /* 0x00000009ff077e24 */ /* 0x000fe200080e06ff */
[----:B------:R-:W-:Y:S01]  /*2900*/  PRMT R13, R0, 0x8880, RZ ;  /* 0x00008880000d7816 */ /* 0x000fe200000000ff */
[----:B------:R-:W-:-:S03]  /*2910*/  ULDC.64 UR8, c[0x0][0x410] ;  /* 0x0001040000087ab9 */ /* 0x000fc60000000a00 */
[----:B------:R-:W2:Y:S01]  /*2920*/  LDG.E.S8 R6, desc[UR4][R6.64] ;  /* 0x0000000406067981 */ /* 0x000ea2000c1e1300 */
[----:B------:R-:W-:Y:S02]  /*2930*/  IABS R10, R13 ;  /* 0x0000000d000a7213 */ /* 0x000fe40000000000 */
[----:B------:R-:W-:Y:S02]  /*2940*/  IADD3 R3, R3, 0x80, RZ ;  /* 0x0000008003037810 */ /* 0x000fe40007ffe0ff */
[-C--:B--2---:R-:W-:Y:S02]  /*2950*/  IABS R11, R6.reuse ;  /* 0x00000006000b7213 */ /* 0x084fe40000000000 */
[----:B------:R-:W-:Y:S02]  /*2960*/  IABS R12, R6 ;  /* 0x00000006000c7213 */ /* 0x000fe40000000000 */
[----:B------:R-:W0:Y:S08]  /*2970*/  I2F.RP R2, R11 ;  /* 0x0000000b00027306 */ /* 0x000e300000209400 */
[----:B0-----:R-:W0:Y:S02]  /*2980*/  MUFU.RCP R2, R2 ;  /* 0x0000000200027308 */ /* 0x001e240000001000 */
[----:B0-----:R-:W-:-:S02]  /*2990*/  IADD3 R8, R2, 0xffffffe, RZ ;  /* 0x0ffffffe02087810 */ /* 0x001fc40007ffe0ff */
[----:B------:R-:W-:-:S04]  /*29a0*/  IADD3 R2, RZ, -R12, RZ ;  /* 0x8000000cff027210 */ /* 0x000fc80007ffe0ff */
        /* <DEDUP_REMOVED lines=15> */
[----:B------:R-:W-:Y:S02]  /*2aa0*/  @P0 IADD3 R9, R9, 0x1, RZ ;  /* 0x0000000109090810 */ /* 0x000fe40007ffe0ff */
[----:B------:R-:W-:-:S04]  /*2ab0*/  IADD3 R4, P0, R5, UR8, RZ ;  /* 0x0000000805047c10 */ /* 0x000fc8000ff1e0ff */
        /* <DEDUP_REMOVED lines=8> */
[----:B------:R-:W-:Y:S01]  /*2b40*/  IMAD.MOV.U32 R2, RZ, RZ, RZ ;  /* 0x000000ffff027224 */ /* 0x000fe200078e00ff */
        /* <DEDUP_REMOVED lines=299> */
.L_x_20361:
[----:B------:R-:W-:Y:S02]  /*3e00*/  ULDC.64 UR8, c[0x0][0x418] ;  /* 0x0001060000087ab9 */ /* 0x000fe40000000a00 */
[----:B------:R-:W-:-:S04]  /*3e10*/  IADD3 R6, P0, R2, UR8, RZ ;  /* 0x0000000802067c10 */ /* 0x000fc8000ff1e0ff */
[----:B------:R-:W-:Y:S01]  /*3e20*/  IADD3.X R7, RZ, UR9, RZ, P0, !PT ;  /* 0x00000009ff077c10 */ /* 0x000fe200087fe4ff */
[----:B------:R-:W-:-:S04]  /*3e30*/  ULDC.64 UR8, c[0x0][0x410] ;  /* 0x0001040000087ab9 */ /* 0x000fc80000000a00 */
[----:B------:R-:W2:Y:S01]  /*3e40*/  LDG.E.S8 R6, desc[UR4][R6.64] ;  /* 0x0000000406067981 */ /* 0x000ea2000c1e1300 */
[----:B------:R-:W-:Y:S02]  /*3e50*/  PRMT R13, R0, 0x8880, RZ ;  /* 0x00008880000d7816 */ /* 0x000fe400000000ff */
[----:B------:R-:W-:Y:S02]  /*3e60*/  IADD3 R3, R3, 0x80, RZ ;  /* 0x0000008003037810 */ /* 0x000fe40007ffe0ff */
        /* <DEDUP_REMOVED lines=27> */
[----:B------:R2:W-:Y:S02]  /*4020*/  STG.E.U8 desc[UR4][R4.64], R9 ;  /* 0x0000000904007986 */ /* 0x0005e4000c101104 */
.L_x_20359:
[----:B------:R-:W-:Y:S05]  /*4030*/  BSYNC B0 ;  /* 0x0000000000007941 */ /* 0x000fea0003800000 */
.L_x_20358:
[----:B------:R-:W-:-:S13]  /*4040*/  ISETP.GE.AND P0, PT, R3, UR6, PT ;  /* 0x0000000603007c0c */ /* 0x000fda000bf06270 */
[----:B------:R-:W-:Y:S05]  /*4050*/  @P0 EXIT ;  /* 0x000000000000094d */ /* 0x000fea0003800000 */
[----:B012---:R-:W0:Y:S01]  /*4060*/  LDC R4, c[0x0][0x218] ;  /* 0x00008600ff047b82 */ /* 0x007e220000000800 */
[----:B------:R-:W-:Y:S01]  /*4070*/  HFMA2.MMA R5, -RZ, RZ, 0, 0 ;  /* 0x00000000ff057435 */ /* 0x000fe200000001ff */
[----:B------:R-:W-:Y:S02]  /*4080*/  MOV R2, RZ ;  /* 0x000000ff00027202 */ /* 0x000fe40000000f00 */
[----:B0-----:R-:W-:-:S13]  /*4090*/  ISETP.NE.AND P0, PT, R4, RZ, PT ;  /* 0x000000ff0400720c */ /* 0x001fda0003f05270 */
[----:B------:R-:W-:Y:S05]  /*40a0*/  @!P0 BRA `(.L_x_20362) ;  /* 0x0000001000a48947 */ /* 0x000fea0003800000 */
        /* <DEDUP_REMOVED lines=297> */
.L_x_20362:
[----:B------:R-:W-:Y:S02]  /*5340*/  ULDC.64 UR6, c[0x0][0x418] ;  /* 0x0001060000067ab9 */ /* 0x000fe40000000a00 */
[----:B------:R-:W-:-:S04]  /*5350*/  IADD3 R2, P0, R2, UR6, RZ ;  /* 0x0000000602027c10 */ /* 0x000fc8000ff1e0ff */
[----:B------:R-:W-:Y:S01]  /*5360*/  IADD3.X R3, RZ, UR7, RZ, P0, !PT ;  /* 0x00000007ff037c10 */ /* 0x000fe200087fe4ff */
[----:B------:R-:W-:-:S04]  /*5370*/  ULDC.64 UR6, c[0x0][0x410] ;  /* 0x0001040000067ab9 */ /* 0x000fc80000000a00 */
[----:B------:R0:W2:Y:S01]  /*5380*/  LDG.E.S8 R8, desc[UR4][R2.64] ;  /* 0x0000000402087981 */ /* 0x0000a2000c1e1300 */
[----:B------:R-:W-:-:S04]  /*5390*/  PRMT R11, R0, 0x8880, RZ ;  /* 0x00008880000b7816 */ /* 0x000fc800000000ff */
[----:B0-----:R-:W-:Y:S02]  /*53a0*/  IABS R2, R11 ;  /* 0x0000000b00027213 */ /* 0x001fe40000000000 */
[----:B--2---:R-:W-:-:S04]  /*53b0*/  IABS R9, R8 ;  /* 0x0000000800097213 */ /* 0x004fc80000000000 */
[----:B------:R-:W0:Y:S08]  /*53c0*/  I2F.RP R4, R9 ;  /* 0x0000000900047306 */ /* 0x000e300000209400 */
[----:B0-----:R-:W0:Y:S02]  /*53d0*/  MUFU.RCP R4, R4 ;  /* 0x0000000400047308 */ /* 0x001e240000001000 */
[----:B0-----:R-:W-:-:S06]  /*53e0*/  IADD3 R6, R4, 0xffffffe, RZ ;  /* 0x0ffffffe04067810 */ /* 0x001fcc0007ffe0ff */
[----:B------:R0:W1:Y:S02]  /*53f0*/  F2I.FTZ.U32.TRUNC.NTZ R7, R6 ;  /* 0x0000000600077305 */ /* 0x000064000021f000 */
[----:B0-----:R-:W-:Y:S02]  /*5400*/  MOV R6, RZ ;  /* 0x000000ff00067202 */ /* 0x001fe40000000f00 */
        /* <DEDUP_REMOVED lines=19> */
[----:B------:R-:W-:Y:S01]  /*5540*/  STG.E.U8 desc[UR4][R2.64], R7 ;  /* 0x0000000702007986 */ /* 0x000fe2000c101104 */
[----:B------:R-:W-:Y:S05]  /*5550*/  EXIT ;  /* 0x000000000000794d */ /* 0x000fea0003800000 */
.L_x_20363:
        /* <DEDUP_REMOVED lines=10> */
.L_x_22951:


//--------------------- .text._ZN2at6native27unrolled_elementwise_kernelINS0_13AUnaryFunctorIaaaZZZNS0_15binary_internal21div_trunc_kernel_cudaERNS_18TensorIteratorBaseEENKUlvE_clEvENKUlvE0_clEvEUlaaE_EESt5arrayIPcLm2EELi4E23TrivialOffsetCalculatorILi1EjESE_NS0_6memory15LoadWithoutCastENSF_16StoreWithoutCastEEEviT_T0_T2_T3_T4_T5_ --------------------------
	.section	.text._ZN2at6native27unrolled_elementwise_kernelINS0_13AUnaryFunctorIaaaZZZNS0_15binary_internal21div_trunc_kernel_cudaERNS_18TensorIteratorBaseEENKUlvE_clEvENKUlvE0_clEvEUlaaE_EESt5arrayIPcLm2EELi4E23TrivialOffsetCalculatorILi1EjESE_NS0_6memory15LoadWithoutCastENSF_16StoreWithoutCastEEEviT_T0_T2_T3_T4_T5_,"ax",@progbits
	.align	128
        .global         _ZN2at6native27unrolled_elementwise_kernelINS0_13AUnaryFunctorIaaaZZZNS0_15binary_internal21div_trunc_kernel_cudaERNS_18TensorIteratorBaseEENKUlvE_clEvENKUlvE0_clEvEUlaaE_EESt5arrayIPcLm2EELi4E23TrivialOffsetCalculatorILi1EjESE_NS0_6memory15LoadWithoutCastENSF_16StoreWithoutCastEEEviT_T0_T2_T3_T4_T5_
        .type           _ZN2at6native27unrolled_elementwise_kernelINS0_13AUnaryFunctorIaaaZZZNS0_15binary_internal21div_trunc_kernel_cudaERNS_18TensorIteratorBaseEENKUlvE_clEvENKUlvE0_clEvEUlaaE_EESt5arrayIPcLm2EELi4E23TrivialOffsetCalculatorILi1EjESE_NS0_6memory15LoadWithoutCastENSF_16StoreWithoutCastEEEviT_T0_T2_T3_T4_T5_,@function
        .size           _ZN2at6native27unrolled_elementwise_kernelINS0_13AUnaryFunctorIaaaZZZNS0_15binary_internal21div_trunc_kernel_cudaERNS_18TensorIteratorBaseEENKUlvE_clEvENKUlvE0_clEvEUlaaE_EESt5arrayIPcLm2EELi4E23TrivialOffsetCalculatorILi1EjESE_NS0_6memory15LoadWithoutCastENSF_16StoreWithoutCastEEEviT_T0_T2_T3_T4_T5_,(.L_x_22952 - _ZN2at6native27unrolled_elementwise_kernelINS0_13AUnaryFunctorIaaaZZZNS0_15binary_internal21div_trunc_kernel_cudaERNS_18TensorIteratorBaseEENKUlvE_clEvENKUlvE0_clEvEUlaaE_EESt5arrayIPcLm2EELi4E23TrivialOffsetCalculatorILi1EjESE_NS0_6memory15LoadWithoutCastENSF_16StoreWithoutCastEEEviT_T0_T2_T3_T4_T5_)
        .other          _ZN2at6native27unrolled_elementwise_kernelINS0_13AUnaryFunctorIaaaZZZNS0_15binary_internal21div_trunc_kernel_cudaERNS_18TensorIteratorBaseEENKUlvE_clEvENKUlvE0_clEvEUlaaE_EESt5arrayIPcLm2EELi4E23TrivialOffsetCalculatorILi1EjESE_NS0_6memory15LoadWithoutCastENSF_16StoreWithoutCastEEEviT_T0_T2_T3_T4_T5_,@"STO_CUDA_ENTRY STV_DEFAULT"
_ZN2at6native27unrolled_elementwise_kernelINS0_13AUnaryFunctorIaaaZZZNS0_15binary_internal21div_trunc_kernel_cudaERNS_18TensorIteratorBaseEENKUlvE_clEvENKUlvE0_clEvEUlaaE_EESt5arrayIPcLm2EELi4E23TrivialOffsetCalculatorILi1EjESE_NS0_6memory15LoadWithoutCastENSF_16StoreWithoutCastEEEviT_T0_T2_T3_T4_T5_:
.text._ZN2at6native27unrolled_elementwise_kernelINS0_13AUnaryFunctorIaaaZZZNS0_15binary_internal21div_trunc_kernel_cudaERNS_18TensorIteratorBaseEENKUlvE_clEvENKUlvE0_clEvEUlaaE_EESt5arrayIPcLm2EELi4E23TrivialOffsetCalculatorILi1EjESE_NS0_6memory15LoadWithoutCastENSF_16StoreWithoutCastEEEviT_T0_T2_T3_T4_T5_:
        /* <DEDUP_REMOVED lines=20> */
[----:B0-----:R-:W-:-:S05]  /*0140*/  @!P1 IADD3 R12, P4, R13, R6, RZ ;  /* 0x000000060d0c9210 */ /* 0x001fca0007f9e0ff */
[----:B------:R-:W-:Y:S01]  /*0150*/  @!P1 IMAD.X R13, RZ, RZ, R7, P4 ;  /* 0x000000ffff0d9224 */ /* 0x000fe200020e0607 */
[----:B------:R-:W-:-:S05]  /*0160*/  CS2R R6, SRZ ;  /* 0x0000000000067805 */ /* 0x000fca000001ff00 */
[----:B------:R-:W-:Y:S01]  /*0170*/  @!P2 IMAD R17, R4, 0x200, R3 ;  /* 0x000002000411a824 */ /* 0x000fe200078e0203 */
[----:B------:R0:W5:Y:S01]  /*0180*/  @!P1 LDG.E.S8 R7, desc[UR4][R12.64] ;  /* 0x000000040c079981 */ /* 0x000162000c1e1300 */
[----:B------:R-:W2:Y:S01]  /*0190*/  @!P0 LDC.64 R2, c[0x0][0x220] ;  /* 0x00008800ff028b82 */ /* 0x000ea20000000a00 */
[----:B-1----:R-:W-:Y:S01]  /*01a0*/  @!P5 IADD3 R18, P6, R19, R10, RZ ;  /* 0x0000000a1312d210 */ /* 0x002fe20007fde0ff */
[----:B------:R-:W-:-:S03]  /*01b0*/  IMAD.MOV.U32 R10, RZ, RZ, RZ ;  /* 0x000000ffff0a7224 */ /* 0x000fc600078e00ff */
[----:B------:R-:W-:-:S03]  /*01c0*/  @!P5 IADD3.X R19, RZ, R11, RZ, P6, !PT ;  /* 0x0000000bff13d210 */ /* 0x000fc600037fe4ff */
[----:B------:R-:W1:Y:S01]  /*01d0*/  @!P2 LDC.64 R20, c[0x0][0x220] ;  /* 0x00008800ff14ab82 */ /* 0x000e620000000a00 */
[----:B------:R-:W-:Y:S01]  /*01e0*/  MOV R8, R9 ;  /* 0x0000000900087202 */ /* 0x000fe20000000f00 */
[----:B------:R3:W5:Y:S01]  /*01f0*/  @!P5 LDG.E.S8 R6, desc[UR4][R18.64] ;  /* 0x000000041206d981 */ /* 0x000762000c1e1300 */
[----:B--2---:R-:W-:-:S05]  /*0200*/  @!P0 IADD3 R14, P1, R15, R2, RZ ;  /* 0x000000020f0e8210 */ /* 0x004fca0007f3e0ff */
[----:B------:R-:W-:Y:S02]  /*0210*/  @!P0 IMAD.X R15, RZ, RZ, R3, P1 ;  /* 0x000000ffff0f8224 */ /* 0x000fe400008e0603 */
[----:B------:R-:W2:Y:S01]  /*0220*/  @!P0 LDC.64 R2, c[0x0][0x218] ;  /* 0x00008600ff028b82 */ /* 0x000ea20000000a00 */
[----:B-1----:R-:W-:Y:S02]  /*0230*/  @!P2 IADD3 R16, P3, R17, R20, RZ ;  /* 0x000000141110a210 */ /* 0x002fe40007f7e0ff */
[----:B------:R1:W5:Y:S05]  /*0240*/  @!P0 LDG.E.S8 R10, desc[UR4][R14.64] ;  /* 0x000000040e0a8981 */ /* 0x00036a000c1e1300 */
[----:B------:R-:W4:Y:S01]  /*0250*/  LDC.S8 R11, c[0x0][0x215] ;  /* 0x00008540ff0b7b82 */ /* 0x000f220000000200 */
[----:B0-----:R-:W-:-:S02]  /*0260*/  VIADD R12, R8, 0x80 ;  /* 0x00000080080c7836 */ /* 0x001fc40000000000 */
[----:B---3--:R-:W-:Y:S02]  /*0270*/  VIADD R18, R8, 0x100 ;  /* 0x0000010008127836 */ /* 0x008fe40000000000 */
[----:B------:R-:W-:Y:S01]  /*0280*/  @!P2 IMAD.X R17, RZ, RZ, R21, P3 ;  /* 0x000000ffff11a224 */ /* 0x000fe200018e0615 */
[----:B------:R-:W-:Y:S01]  /*0290*/  ISETP.GE.AND P4, PT, R12, R5, PT ;  /* 0x000000050c00720c */ /* 0x000fe20003f86270 */
[----:B------:R-:W-:Y:S02]  /*02a0*/  VIADD R12, R8, 0x180 ;  /* 0x00000180080c7836 */ /* 0x000fe40000000000 */
[----:B------:R-:W-:Y:S01]  /*02b0*/  @!P0 VIADD R8, R9, 0x80 ;  /* 0x0000008009088836 */ /* 0x000fe20000000000 */
[----:B------:R-:W-:Y:S01]  /*02c0*/  @!P0 LEA R9, R4, R9, 0x9 ;  /* 0x0000000904098211 */ /* 0x000fe200078e48ff */
[----:B------:R-:W-:Y:S01]  /*02d0*/  BSSY B0, `(.L_x_20364) ;  /* 0x0000022000007945 */ /* 0x000fe20003800000 */
[----:B------:R1:W5:Y:S02]  /*02e0*/  @!P2 LDG.E.S8 R0, desc[UR4][R16.64] ;  /* 0x000000041000a981 */ /* 0x000364000c1e1300 */
[----:B--2---:R-:W-:-:S02]  /*02f0*/  @!P0 IADD3 R2, P5, R9, R2, RZ ;  /* 0x0000000209028210 */ /* 0x004fc40007fbe0ff */
[-C--:B------:R-:W-:Y:S02]  /*0300*/  ISETP.GE.AND P1, PT, R18, R5.reuse, PT ;  /* 0x000000051200720c */ /* 0x080fe40003f26270 */
[-C--:B------:R-:W-:Y:S01]  /*0310*/  ISETP.GE.AND P2, PT, R12, R5.reuse, PT ;  /* 0x000000050c00720c */ /* 0x080fe20003f46270 */
[----:B------:R-:W-:Y:S01]  /*0320*/  @!P0 IMAD.X R3, RZ, RZ, R3, P5 ;  /* 0x000000ffff038224 */ /* 0x000fe200028e0603 */
[----:B------:R-:W-:Y:S01]  /*0330*/  ISETP.GE.AND P3, PT, R8, R5, PT ;  /* 0x000000050800720c */ /* 0x000fe20003f66270 */
[----:B----4-:R-:W-:Y:S01]  /*0340*/  IMAD.MOV.U32 R9, RZ, RZ, R11 ;  /* 0x000000ffff097224 */ /* 0x010fe200078e000b */
[----:B-1----:R-:W-:Y:S11]  /*0350*/  @P0 BRA `(.L_x_20365) ;  /* 0x0000000000640947 */ /* 0x002ff60003800000 */
[-C--:B-----5:R-:W-:Y:S02]  /*0360*/  IABS R15, R10.reuse ;  /* 0x0000000a000f7213 */ /* 0x0a0fe40000000000 */
[----:B------:R-:W-:Y:S02]  /*0370*/  IABS R16, R9 ;  /* 0x0000000900107213 */ /* 0x000fe40000000000 */
[----:B------:R-:W0:Y:S01]  /*0380*/  I2F.RP R11, R15 ;  /* 0x0000000f000b7306 */ /* 0x000e220000209400 */
[----:B------:R-:W-:-:S07]  /*0390*/  IABS R18, R10 ;  /* 0x0000000a00127213 */ /* 0x000fce0000000000 */
[----:B0-----:R-:W0:Y:S02]  /*03a0*/  MUFU.RCP R11, R11 ;  /* 0x0000000b000b7308 */ /* 0x001e240000001000 */
[----:B0-----:R-:W-:-:S06]  /*03b0*/  VIADD R12, R11, 0xffffffe ;  /* 0x0ffffffe0b0c7836 */ /* 0x001fcc0000000000 */
[----:B------:R0:W1:Y:S02]  /*03c0*/  F2I.FTZ.U32.TRUNC.NTZ R13, R12 ;  /* 0x0000000c000d7305 */ /* 0x000064000021f000 */
[----:B0-----:R-:W-:Y:S01]  /*03d0*/  IMAD.MOV.U32 R12, RZ, RZ, RZ ;  /* 0x000000ffff0c7224 */ /* 0x001fe200078e00ff */
[----:B-1----:R-:W-:-:S05]  /*03e0*/  IADD3 R14, RZ, -R13, RZ ;  /* 0x8000000dff0e7210 */ /* 0x002fca0007ffe0ff */
[----:B------:R-:W-:Y:S02]  /*03f0*/  IMAD R17, R14, R15, RZ ;  /* 0x0000000f0e117224 */ /* 0x000fe400078e02ff */
[----:B------:R-:W-:Y:S02]  /*0400*/  IMAD.MOV.U32 R14, RZ, RZ, R16 ;  /* 0x000000ffff0e7224 */ /* 0x000fe400078e0010 */
[----:B------:R-:W-:-:S04]  /*0410*/  IMAD.HI.U32 R13, R13, R17, R12 ;  /* 0x000000110d0d7227 */ /* 0x000fc800078e000c */
[----:B------:R-:W-:Y:S02]  /*0420*/  IMAD.MOV R16, RZ, RZ, -R18 ;  /* 0x000000ffff107224 */ /* 0x000fe400078e0a12 */
        /* <DEDUP_REMOVED lines=10> */
[----:B------:R-:W-:-:S08]  /*04d0*/  @!P5 IMAD.MOV R11, RZ, RZ, -R11 ;  /* 0x000000ffff0bd224 */ /* 0x000fd000078e0a0b */
[----:B------:R-:W-:-:S07]  /*04e0*/  @!P6 LOP3.LUT R11, RZ, R10, RZ, 0x33, !PT ;  /* 0x0000000aff0be212 */ /* 0x000fce00078e33ff */
.L_x_20365:
[----:B------:R-:W-:Y:S05]  /*04f0*/  BSYNC B0 ;  /* 0x0000000000007941 */ /* 0x000fea0003800000 */
.L_x_20364:
[----:B------:R-:W-:Y:S04]  /*0500*/  BSSY B0, `(.L_x_20366) ;  /* 0x000001b000007945 */ /* 0x000fe80003800000 */
[----:B------:R-:W-:Y:S05]  /*0510*/  @P4 BRA `(.L_x_20367) ;  /* 0x0000000000644947 */ /* 0x000fea0003800000 */
[----:B-----5:R-:W-:Y:S02]  /*0520*/  IABS R15, R7 ;  /* 0x00000007000f7213 */ /* 0x020fe40000000000 */
[----:B------:R-:W-:Y:S02]  /*0530*/  IABS R16, R9 ;  /* 0x0000000900107213 */ /* 0x000fe40000000000 */
[----:B------:R-:W0:Y:S01]  /*0540*/  I2F.RP R10, R15 ;  /* 0x0000000f000a7306 */ /* 0x000e220000209400 */
[----:B------:R-:W-:-:S07]  /*0550*/  IABS R18, R7 ;  /* 0x0000000700127213 */ /* 0x000fce0000000000 */
[----:B0-----:R-:W0:Y:S02]  /*0560*/  MUFU.RCP R10, R10 ;  /* 0x0000000a000a7308 */ /* 0x001e240000001000 */
[----:B0-----:R-:W-:-:S06]  /*0570*/  IADD3 R12, R10, 0xffffffe, RZ ;  /* 0x0ffffffe0a0c7810 */ /* 0x001fcc0007ffe0ff */
[----:B------:R0:W1:Y:S02]  /*0580*/  F2I.FTZ.U32.TRUNC.NTZ R13, R12 ;  /* 0x0000000c000d7305 */ /* 0x000064000021f000 */
[----:B0-----:R-:W-:Y:S02]  /*0590*/  IMAD.MOV.U32 R12, RZ, RZ, RZ ;  /* 0x000000ffff0c7224 */ /* 0x001fe400078e00ff */
[----:B-1----:R-:W-:-:S04]  /*05a0*/  IMAD.MOV R14, RZ, RZ, -R13 ;  /* 0x000000ffff0e7224 */ /* 0x002fc800078e0a0d */
[----:B------:R-:W-:Y:S02]  /*05b0*/  IMAD R17, R14, R15, RZ ;  /* 0x0000000f0e117224 */ /* 0x000fe400078e02ff */
[----:B------:R-:W-:Y:S02]  /*05c0*/  IMAD.MOV.U32 R14, RZ, RZ, R16 ;  /* 0x000000ffff0e7224 */ /* 0x000fe400078e0010 */
        /* <DEDUP_REMOVED lines=12> */
[----:B------:R-:W-:Y:S02]  /*0690*/  @!P5 IADD3 R10, -R10, RZ, RZ ;  /* 0x000000ff0a0ad210 */ /* 0x000fe40007ffe1ff */
[----:B------:R-:W-:-:S07]  /*06a0*/  @!P6 LOP3.LUT R10, RZ, R7, RZ, 0x33, !PT ;  /* 0x00000007ff0ae212 */ /* 0x000fce00078e33ff */
.L_x_20367:
[----:B------:R-:W-:Y:S05]  /*06b0*/  BSYNC B0 ;  /* 0x0000000000007941 */ /* 0x000fea0003800000 */
.L_x_20366:
[----:B------:R-:W-:Y:S04]  /*06c0*/  BSSY B0, `(.L_x_20368) ;  /* 0x000001a000007945 */ /* 0x000fe80003800000 */
[----:B------:R-:W-:Y:S05]  /*06d0*/  @P1 BRA `(.L_x_20369) ;  /* 0x0000000000601947 */ /* 0x000fea0003800000 */
[----:B-----5:R-:W-:Y:S02]  /*06e0*/  IABS R15, R6 ;  /* 0x00000006000f7213 */ /* 0x020fe40000000000 */
[----:B------:R-:W-:Y:S02]  /*06f0*/  IABS R16, R9 ;  /* 0x0000000900107213 */ /* 0x000fe40000000000 */
[----:B------:R-:W0:Y:S08]  /*0700*/  I2F.RP R7, R15 ;  /* 0x0000000f00077306 */ /* 0x000e300000209400 */
[----:B0-----:R-:W0:Y:S02]  /*0710*/  MUFU.RCP R7, R7 ;  /* 0x0000000700077308 */ /* 0x001e240000001000 */
[----:B0-----:R-:W-:-:S06]  /*0720*/  VIADD R12, R7, 0xffffffe ;  /* 0x0ffffffe070c7836 */ /* 0x001fcc0000000000 */
[----:B------:R0:W1:Y:S02]  /*0730*/  F2I.FTZ.U32.TRUNC.NTZ R13, R12 ;  /* 0x0000000c000d7305 */ /* 0x000064000021f000 */
[----:B0-----:R-:W-:Y:S02]  /*0740*/  IMAD.MOV.U32 R12, RZ, RZ, RZ ;  /* 0x000000ffff0c7224 */ /* 0x001fe400078e00ff */
[----:B-1----:R-:W-:-:S04]  /*0750*/  IMAD.MOV R14, RZ, RZ, -R13 ;  /* 0x000000ffff0e7224 */ /* 0x002fc800078e0a0d */
[----:B------:R-:W-:Y:S01]  /*0760*/  IMAD R17, R14, R15, RZ ;  /* 0x0000000f0e117224 */ /* 0x000fe200078e02ff */
[----:B------:R-:W-:-:S03]  /*0770*/  IABS R14, R6 ;  /* 0x00000006000e7213 */ /* 0x000fc60000000000 */
        /* <DEDUP_REMOVED lines=14> */
.L_x_20369:
[----:B------:R-:W-:Y:S05]  /*0860*/  BSYNC B0 ;  /* 0x0000000000007941 */ /* 0x000fea0003800000 */
.L_x_20368:
        /* <DEDUP_REMOVED lines=28> */
.L_x_20371:
[----:B------:R-:W-:Y:S05]  /*0a30*/  BSYNC B0 ;  /* 0x0000000000007941 */ /* 0x000fea0003800000 */
.L_x_20370:
        /* <DEDUP_REMOVED lines=15> */
.L_x_20373:
[----:B------:R-:W-:Y:S05]  /*0b30*/  BSYNC B0 ;  /* 0x0000000000007941 */ /* 0x000fea0003800000 */
.L_x_20372:
        /* <DEDUP_REMOVED lines=8> */
.L_x_20374:
        /* <DEDUP_REMOVED lines=12> */
.L_x_22952:


//--------------------- .text._ZN2at6native29vectorized_elementwise_kernelILi2ENS0_13AUnaryFunctorIaaaZZZNS0_15binary_internal21div_trunc_kernel_cudaERNS_18TensorIteratorBaseEENKUlvE_clEvENKUlvE0_clEvEUlaaE_EESt5arrayIPcLm2EEEEviT0_T1_ --------------------------
	.section	.text._ZN2at6native29vectorized_elementwise_kernelILi2ENS0_13AUnaryFunctorIaaaZZZNS0_15binary_internal21div_trunc_kernel_cudaERNS_18TensorIteratorBaseEENKUlvE_clEvENKUlvE0_clEvEUlaaE_EESt5arrayIPcLm2EEEEviT0_T1_,"ax",@progbits
	.align	128
        .global         _ZN2at6native29vectorized_elementwise_kernelILi2ENS0_13AUnaryFunctorIaaaZZZNS0_15binary_internal21div_trunc_kernel_cudaERNS_18TensorIteratorBaseEENKUlvE_clEvENKUlvE0_clEvEUlaaE_EESt5arrayIPcLm2EEEEviT0_T1_
        .type           _ZN2at6native29vectorized_elementwise_kernelILi2ENS0_13AUnaryFunctorIaaaZZZNS0_15binary_internal21div_trunc_kernel_cudaERNS_18TensorIteratorBaseEENKUlvE_clEvENKUlvE0_clEvEUlaaE_EESt5arrayIPcLm2EEEEviT0_T1_,@function
        .size           _ZN2at6native29vectorized_elementwise_kernelILi2ENS0_13AUnaryFunctorIaaaZZZNS0_15binary_internal21div_trunc_kernel_cudaERNS_18TensorIteratorBaseEENKUlvE_clEvENKUlvE0_clEvEUlaaE_EESt5arrayIPcLm2EEEEviT0_T1_,(.L_x_22953 - _ZN2at6native29vectorized_elementwise_kernelILi2ENS0_13AUnaryFunctorIaaaZZZNS0_15binary_internal21div_trunc_kernel_cudaERNS_18TensorIteratorBaseEENKUlvE_clEvENKUlvE0_clEvEUlaaE_EESt5arrayIPcLm2EEEEviT0_T1_)
        .other          _ZN2at6native29vectorized_elementwise_kernelILi2ENS0_13AUnaryFunctorIaaaZZZNS0_15binary_internal21div_trunc_kernel_cudaERNS_18TensorIteratorBaseEENKUlvE_clEvENKUlvE0_clEvEUlaaE_EESt5arrayIPcLm2EEEEviT0_T1_,@"STO_CUDA_ENTRY STV_DEFAULT"
_ZN2at6native29vectorized_elementwise_kernelILi2ENS0_13AUnaryFunctorIaaaZZZNS0_15binary_internal21div_trunc_kernel_cudaERNS_18TensorIteratorBaseEENKUlvE_clEvENKUlvE0_clEvEUlaaE_EESt5arrayIPcLm2EEEEviT0_T1_:
.text._ZN2at6native29vectorized_elementwise_kernelILi2ENS0_13AUnaryFunctorIaaaZZZNS0_15binary_internal21div_trunc_kernel_cudaERNS_18TensorIteratorBaseEENKUlvE_clEvENKUlvE0_clEvEUlaaE_EESt5arrayIPcLm2EEEEviT0_T1_:
        /* <DEDUP_REMOVED lines=15> */
[----:B------:R-:W-:Y:S01]  /*00f0*/  ULDC.64 UR6, c[0x0][0x218] ;  /* 0x0000860000067ab9 */ /* 0x000fe20000000a00 */
[----:B0-----:R-:W-:-:S05]  /*0100*/  IMAD.WIDE.U32 R2, R17, 0x2, R2 ;  /* 0x0000000211027825 */ /* 0x001fca00078e0002 */
[----:B------:R-:W2:Y:S04]  /*0110*/  LDG.E.U16 R19, desc[UR8][R2.64] ;  /* 0x0000000802137981 */ /* 0x000ea8000c1e1500 */
[----:B------:R-:W3:Y:S04]  /*0120*/  LDG.E.U16 R0, desc[UR8][R2.64+0x100] ;  /* 0x0001000802007981 */ /* 0x000ee8000c1e1500 */
[----:B------:R-:W4:Y:S04]  /*0130*/  LDG.E.U16 R20, desc[UR8][R2.64+0x200] ;  /* 0x0002000802147981 */ /* 0x000f28000c1e1500 */
[----:B------:R0:W5:Y:S01]  /*0140*/  LDG.E.U16 R12, desc[UR8][R2.64+0x300] ;  /* 0x00030008020c7981 */ /* 0x000162000c1e1500 */
[----:B------:R-:W-:-:S04]  /*0150*/  UIADD3 UR5, UP0, UR4, UR6, URZ ;  /* 0x0000000604057290 */ /* 0x000fc8000ff1e03f */
[----:B------:R-:W-:Y:S01]  /*0160*/  UIADD3.X UR6, URZ, UR7, URZ, UP0, !UPT ;  /* 0x000000073f067290 */ /* 0x000fe200087fe43f */
[C---:B--2---:R-:W-:Y:S02]  /*0170*/  PRMT R16, R19.reuse, 0x8880, RZ ;  /* 0x0000888013107816 */ /* 0x044fe400000000ff */
[----:B------:R-:W-:Y:S02]  /*0180*/  PRMT R15, R19, 0x9991, RZ ;  /* 0x00009991130f7816 */ /* 0x000fe400000000ff */
[----:B------:R-:W-:Y:S02]  /*0190*/  IABS R23, R16 ;  /* 0x0000001000177213 */ /* 0x000fe40000000000 */
[----:B---3--:R-:W-:Y:S02]  /*01a0*/  PRMT R18, R0, 0x8880, RZ ;  /* 0x0000888000127816 */ /* 0x008fe400000000ff */
[----:B------:R-:W1:Y:S01]  /*01b0*/  I2F.RP R5, R23 ;  /* 0x0000001700057306 */ /* 0x000e620000209400 */
[----:B------:R-:W-:-:S02]  /*01c0*/  IABS R22, R15 ;  /* 0x0000000f00167213 */ /* 0x000fc40000000000 */
[----:B------:R-:W-:Y:S02]  /*01d0*/  IABS R21, R18 ;  /* 0x0000001200157213 */ /* 0x000fe40000000000 */
[----:B------:R-:W-:Y:S02]  /*01e0*/  PRMT R11, R0, 0x9991, RZ ;  /* 0x00009991000b7816 */ /* 0x000fe400000000ff */
[----:B----4-:R-:W-:Y:S01]  /*01f0*/  PRMT R10, R20, 0x8880, RZ ;  /* 0x00008880140a7816 */ /* 0x010fe200000000ff */
[----:B------:R-:W2:Y:S01]  /*0200*/  I2F.RP R7, R22 ;  /* 0x0000001600077306 */ /* 0x000ea20000209400 */
[----:B------:R-:W-:Y:S02]  /*0210*/  IABS R14, R11 ;  /* 0x0000000b000e7213 */ /* 0x000fe40000000000 */
[----:B------:R-:W-:-:S05]  /*0220*/  IABS R13, R10 ;  /* 0x0000000a000d7213 */ /* 0x000fca0000000000 */
[----:B------:R-:W-:Y:S08]  /*0230*/  I2F.RP R24, R21 ;  /* 0x0000001500187306 */ /* 0x000ff00000209400 */
[----:B-1----:R-:W1:Y:S08]  /*0240*/  MUFU.RCP R5, R5 ;  /* 0x0000000500057308 */ /* 0x002e700000001000 */
[----:B--2---:R-:W0:Y:S08]  /*0250*/  MUFU.RCP R7, R7 ;  /* 0x0000000700077308 */ /* 0x004e300000001000 */
[----:B------:R-:W2:Y:S01]  /*0260*/  I2F.RP R25, R14 ;  /* 0x0000000e00197306 */ /* 0x000ea20000209400 */
[----:B-1----:R-:W-:-:S07]  /*0270*/  VIADD R8, R5, 0xffffffe ;  /* 0x0ffffffe05087836 */ /* 0x002fce0000000000 */
[----:B------:R-:W-:Y:S01]  /*0280*/  I2F.RP R26, R13 ;  /* 0x0000000d001a7306 */ /* 0x000fe20000209400 */
[----:B0-----:R-:W-:-:S07]  /*0290*/  VIADD R3, R7, 0xffffffe ;  /* 0x0ffffffe07037836 */ /* 0x001fce0000000000 */
[----:B------:R-:W0:Y:S08]  /*02a0*/  MUFU.RCP R24, R24 ;  /* 0x0000001800187308 */ /* 0x000e300000001000 */
[----:B------:R1:W3:Y:S08]  /*02b0*/  F2I.FTZ.U32.TRUNC.NTZ R9, R8 ;  /* 0x0000000800097305 */ /* 0x0002f0000021f000 */
[----:B--2---:R-:W2:Y:S01]  /*02c0*/  MUFU.RCP R2, R25 ;  /* 0x0000001900027308 */ /* 0x004ea20000001000 */
[----:B0-----:R-:W-:Y:S01]  /*02d0*/  IADD3 R5, R24, 0xffffffe, RZ ;  /* 0x0ffffffe18057810 */ /* 0x001fe20007ffe0ff */
[----:B-1----:R-:W-:-:S02]  /*02e0*/  IMAD.MOV.U32 R8, RZ, RZ, RZ ;  /* 0x000000ffff087224 */ /* 0x002fc400078e00ff */
[----:B---3--:R-:W-:-:S04]  /*02f0*/  IMAD.MOV R24, RZ, RZ, -R9 ;  /* 0x000000ffff187224 */ /* 0x008fc800078e0a09 */
[----:B------:R-:W0:Y:S01]  /*0300*/  MUFU.RCP R4, R26 ;  /* 0x0000001a00047308 */ /* 0x000e220000001000 */
[----:B------:R-:W-:-:S04]  /*0310*/  IMAD R27, R24, R23, RZ ;  /* 0x00000017181b7224 */ /* 0x000fc800078e02ff */
[----:B------:R-:W-:-:S03]  /*0320*/  IMAD.HI.U32 R24, R9, R27, R8 ;  /* 0x0000001b09187227 */ /* 0x000fc600078e0008 */
[----:B------:R-:W1:Y:S01]  /*0330*/  F2I.FTZ.U32.TRUNC.NTZ R3, R3 ;  /* 0x0000000300037305 */ /* 0x000e62000021f000 */
[----:B--2---:R-:W-:-:S07]  /*0340*/  VIADD R2, R2, 0xffffffe ;  /* 0x0ffffffe02027836 */ /* 0x004fce0000000000 */
[----:B------:R-:W2:Y:S01]  /*0350*/  F2I.FTZ.U32.TRUNC.NTZ R5, R5 ;  /* 0x0000000500057305 */ /* 0x000ea2000021f000 */
[----:B0-----:R-:W-:Y:S02]  /*0360*/  VIADD R25, R4, 0xffffffe ;  /* 0x0ffffffe04197836 */ /* 0x001fe40000000000 */
[----:B-1----:R-:W-:-:S05]  /*0370*/  IMAD.MOV R27, RZ, RZ, -R3 ;  /* 0x000000ffff1b7224 */ /* 0x002fca00078e0a03 */
[----:B------:R0:W1:Y:S01]  /*0380*/  F2I.FTZ.U32.TRUNC.NTZ R7, R2 ;  /* 0x0000000200077305 */ /* 0x000062000021f000 */
[----:B------:R-:W-:Y:S01]  /*0390*/  IMAD R27, R27, R22, RZ ;  /* 0x000000161b1b7224 */ /* 0x000fe200078e02ff */
[----:B--2---:R-:W-:-:S06]  /*03a0*/  IADD3 R4, RZ, -R5, RZ ;  /* 0x80000005ff047210 */ /* 0x004fcc0007ffe0ff */
[----:B------:R-:W2:Y:S01]  /*03b0*/  F2I.FTZ.U32.TRUNC.NTZ R9, R25 ;  /* 0x0000001900097305 */ /* 0x000ea2000021f000 */
[----:B0-----:R-:W-:-:S04]  /*03c0*/  IMAD.MOV.U32 R2, RZ, RZ, RZ ;  /* 0x000000ffff027224 */ /* 0x001fc800078e00ff */
[----:B------:R-:W-:-:S04]  /*03d0*/  IMAD.HI.U32 R2, R3, R27, R2 ;  /* 0x0000001b03027227 */ /* 0x000fc800078e0002 */
[----:B------:R-:W-:Y:S02]  /*03e0*/  IMAD R3, R4, R21, RZ ;  /* 0x0000001504037224 */ /* 0x000fe400078e02ff */
[----:B------:R-:W-:Y:S02]  /*03f0*/  IMAD.MOV.U32 R4, RZ, RZ, RZ ;  /* 0x000000ffff047224 */ /* 0x000fe400078e00ff */
[----:B-1----:R-:W-:Y:S02]  /*0400*/  IMAD.MOV R8, RZ, RZ, -R7 ;  /* 0x000000ffff087224 */ /* 0x002fe400078e0a07 */
[----:B------:R-:W-:-:S04]  /*0410*/  IMAD.HI.U32 R4, R5, R3, R4 ;  /* 0x0000000305047227 */ /* 0x000fc800078e0004 */
[----:B--2---:R-:W-:Y:S02]  /*0420*/  IMAD.MOV R5, RZ, RZ, -R9 ;  /* 0x000000ffff057224 */ /* 0x004fe400078e0a09 */
[----:B------:R-:W-:-:S03]  /*0430*/  IMAD.MOV.U32 R3, RZ, RZ, R8 ;  /* 0x000000ffff037224 */ /* 0x000fc600078e0008 */
[----:B------:R-:W-:Y:S01]  /*0440*/  MOV R8, R5 ;  /* 0x0000000500087202 */ /* 0x000fe20000000f00 */
[----:B------:R-:W-:Y:S01]  /*0450*/  IMAD R3, R3, R14, RZ ;  /* 0x0000000e03037224 */ /* 0x000fe200078e02ff */
[----:B------:R-:W-:Y:S01]  /*0460*/  PRMT R5, R6, 0x8880, RZ ;  /* 0x0000888006057816 */ /* 0x000fe200000000ff */
[----:B------:R-:W-:-:S04]  /*0470*/  IMAD.MOV.U32 R6, RZ, RZ, RZ ;  /* 0x000000ffff067224 */ /* 0x000fc800078e00ff */
[----:B------:R-:W-:Y:S01]  /*0480*/  IMAD.HI.U32 R26, R7, R3, R6 ;  /* 0x00000003071a7227 */ /* 0x000fe200078e0006 */
[----:B------:R-:W-:Y:S02]  /*0490*/  IABS R7, R5 ;  /* 0x0000000500077213 */ /* 0x000fe40000000000 */
[----:B------:R-:W-:Y:S01]  /*04a0*/  PRMT R6, R20, 0x9991, RZ ;  /* 0x0000999114067816 */ /* 0x000fe200000000ff */
[----:B------:R-:W-:Y:S02]  /*04b0*/  IMAD R3, R8, R13, RZ ;  /* 0x0000000d08037224 */ /* 0x000fe400078e02ff */
[----:B------:R-:W-:Y:S02]  /*04c0*/  IMAD.MOV.U32 R8, RZ, RZ, RZ ;  /* 0x000000ffff087224 */ /* 0x000fe400078e00ff */
[----:B------:R-:W-:-:S04]  /*04d0*/  IMAD.HI.U32 R4, R4, R7, RZ ;  /* 0x0000000704047227 */ /* 0x000fc800078e00ff */
[----:B------:R-:W-:Y:S01]  /*04e0*/  IMAD.HI.U32 R28, R9, R3, R8 ;  /* 0x00000003091c7227 */ /* 0x000fe200078e0008 */
[----:B------:R-:W-:-:S03]  /*04f0*/  IABS R3, R16 ;  /* 0x0000001000037213 */ /* 0x000fc60000000000 */
[----:B------:R-:W-:-:S04]  /*0500*/  IMAD.HI.U32 R9, R24, R7, RZ ;  /* 0x0000000718097227 */ /* 0x000fc800078e00ff */
[----:B------:R-:W-:Y:S02]  /*0510*/  IMAD.MOV R8, RZ, RZ, -R3 ;  /* 0x000000ffff087224 */ /* 0x000fe400078e0a03 */
[----:B------:R-:W-:-:S04]  /*0520*/  IMAD.HI.U32 R26, R26, R7, RZ ;  /* 0x000000071a1a7227 */ /* 0x000fc800078e00ff */
[----:B------:R-:W-:Y:S01]  /*0530*/  IMAD R24, R9, R8, R7 ;  /* 0x0000000809187224 */ /* 0x000fe200078e0207 */
[----:B------:R-:W-:Y:S01]  /*0540*/  IABS R8, R6 ;  /* 0x0000000600087213 */ /* 0x000fe20000000000 */
[----:B------:R-:W-:-:S03]  /*0550*/  IMAD.HI.U32 R28, R28, R7, RZ ;  /* 0x000000071c1c7227 */ /* 0x000fc600078e00ff */
[----:B------:R-:W-:Y:S01]  /*0560*/  ISETP.GT.U32.AND P3, PT, R23, R24, PT ;  /* 0x000000181700720c */ /* 0x000fe20003f64070 */
[----:B------:R-:W0:-:S12]  /*0570*/  I2F.RP R3, R8 ;  /* 0x0000000800037306 */ /* 0x000e180000209400 */
[----:B------:R-:W-:Y:S02]  /*0580*/  @!P3 IMAD.IADD R24, R24, 0x1, -R23 ;  /* 0x000000011818b824 */ /* 0x000fe400078e0a17 */
[----:B------:R-:W-:Y:S01]  /*0590*/  @!P3 VIADD R9, R9, 0x1 ;  /* 0x000000010909b836 */ /* 0x000fe20000000000 */
[----:B0-----:R-:W0:Y:S02]  /*05a0*/  MUFU.RCP R3, R3 ;  /* 0x0000000300037308 */ /* 0x001e240000001000 */
[----:B------:R-:W-:Y:S01]  /*05b0*/  ISETP.GE.U32.AND P2, PT, R24, R23, PT ;  /* 0x000000171800720c */ /* 0x000fe20003f46070 */
[----:B------:R-:W-:Y:S01]  /*05c0*/  IMAD.HI.U32 R24, R2, R7, RZ ;  /* 0x0000000702187227 */ /* 0x000fe200078e00ff */
[----:B------:R-:W-:Y:S02]  /*05d0*/  IABS R23, R15 ;  /* 0x0000000f00177213 */ /* 0x000fe40000000000 */
[----:B------:R-:W-:-:S03]  /*05e0*/  IABS R2, R18 ;  /* 0x0000001200027213 */ /* 0x000fc60000000000 */
[----:B------:R-:W-:Y:S01]  /*05f0*/  IMAD.MOV R23, RZ, RZ, -R23 ;  /* 0x000000ffff177224 */ /* 0x000fe200078e0a17 */
[----:B------:R-:W-:-:S03]  /*0600*/  IADD3 R2, RZ, -R2, RZ ;  /* 0x80000002ff027210 */ /* 0x000fc60007ffe0ff */
[--C-:B------:R-:W-:Y:S02]  /*0610*/  IMAD R23, R24, R23, R7.reuse ;  /* 0x0000001718177224 */ /* 0x100fe400078e0207 */
[----:B------:R-:W-:Y:S02]  /*0620*/  IMAD R2, R4, R2, R7 ;  /* 0x0000000204027224 */ /* 0x000fe400078e0207 */
[----:B0-----:R-:W-:Y:S01]  /*0630*/  VIADD R25, R3, 0xffffffe ;  /* 0x0ffffffe03197836 */ /* 0x001fe20000000000 */
[----:B------:R-:W-:Y:S01]  /*0640*/  ISETP.GT.U32.AND P1, PT, R22, R23, PT ;  /* 0x000000171600720c */ /* 0x000fe20003f24070 */
[----:B------:R-:W-:Y:S01]  /*0650*/  @P2 VIADD R9, R9, 0x1 ;  /* 0x0000000109092836 */ /* 0x000fe20000000000 */
[----:B------:R-:W-:Y:S01]  /*0660*/  ISETP.GT.U32.AND P4, PT, R21, R2, PT ;  /* 0x000000021500720c */ /* 0x000fe20003f84070 */
[----:B------:R-:W0:Y:S10]  /*0670*/  F2I.FTZ.U32.TRUNC.NTZ R3, R25 ;  /* 0x0000001900037305 */ /* 0x000e34000021f000 */
[----:B------:R-:W-:-:S02]  /*0680*/  @!P1 IMAD.IADD R23, R23, 0x1, -R22 ;  /* 0x0000000117179824 */ /* 0x000fc400078e0a16 */
[----:B------:R-:W-:Y:S02]  /*0690*/  @!P4 IMAD.IADD R2, R2, 0x1, -R21 ;  /* 0x000000010202c824 */ /* 0x000fe400078e0a15 */
[----:B------:R-:W-:Y:S01]  /*06a0*/  @!P1 VIADD R24, R24, 0x1 ;  /* 0x0000000118189836 */ /* 0x000fe20000000000 */
[----:B------:R-:W-:Y:S01]  /*06b0*/  ISETP.GE.U32.AND P0, PT, R23, R22, PT ;  /* 0x000000161700720c */ /* 0x000fe20003f06070 */
[----:B0-----:R-:W-:Y:S01]  /*06c0*/  IMAD.MOV R23, RZ, RZ, -R3 ;  /* 0x000000ffff177224 */ /* 0x001fe200078e0a03 */
[----:B------:R-:W-:Y:S01]  /*06d0*/  ISETP.GE.U32.AND P5, PT, R2, R21, PT ;  /* 0x000000150200720c */ /* 0x000fe20003fa6070 */
[----:B------:R-:W-:Y:S01]  /*06e0*/  IMAD.MOV.U32 R2, RZ, RZ, RZ ;  /* 0x000000ffff027224 */ /* 0x000fe200078e00ff */
[----:B-----5:R-:W-:Y:S01]  /*06f0*/  PRMT R21, R12, 0x8880, RZ ;  /* 0x000088800c157816 */ /* 0x020fe200000000ff */
[----:B------:R-:W-:Y:S02]  /*0700*/  IMAD R23, R23, R8, RZ ;  /* 0x0000000817177224 */ /* 0x000fe400078e02ff */
[----:B------:R-:W-:-:S02]  /*0710*/  @!P4 VIADD R4, R4, 0x1 ;  /* 0x000000010404c836 */ /* 0x000fc40000000000 */
[----:B------:R-:W-:Y:S01]  /*0720*/  IMAD.HI.U32 R22, R3, R23, R2 ;  /* 0x0000001703167227 */ /* 0x000fe200078e0002 */
[----:B------:R-:W-:Y:S02]  /*0730*/  IABS R23, R21 ;  /* 0x0000001500177213 */ /* 0x000fe40000000000 */
[----:B------:R-:W-:Y:S01]  /*0740*/  LOP3.LUT R2, R5, R16, RZ, 0x3c, !PT ;  /* 0x0000001005027212 */ /* 0x000fe200078e3cff */
[----:B------:R-:W-:Y:S01]  /*0750*/  @P0 VIADD R24, R24, 0x1 ;  /* 0x0000000118180836 */ /* 0x000fe20000000000 */
[----:B------:R-:W0:Y:S01]  /*0760*/  I2F.RP R27, R23 ;  /* 0x00000017001b7306 */ /* 0x000e220000209400 */
[----:B------:R-:W-:Y:S01]  /*0770*/  @P5 VIADD R4, R4, 0x1 ;  /* 0x0000000104045836 */ /* 0x000fe20000000000 */
[----:B------:R-:W-:Y:S01]  /*0780*/  ISETP.GE.AND P6, PT, R2, RZ, PT ;  /* 0x000000ff0200720c */ /* 0x000fe20003fc6270 */
[----:B------:R-:W-:Y:S01]  /*0790*/  IMAD.HI.U32 R22, R22, R7, RZ ;  /* 0x0000000716167227 */ /* 0x000fe200078e00ff */
[----:B------:R-:W-:-:S04]  /*07a0*/  IABS R2, R11 ;  /* 0x0000000b00027213 */ /* 0x000fc80000000000 */
[----:B------:R-:W-:Y:S02]  /*07b0*/  IADD3 R25, RZ, -R2, RZ ;  /* 0x80000002ff197210 */ /* 0x000fe40007ffe0ff */
[C---:B------:R-:W-:Y:S02]  /*07c0*/  PRMT R2, R19.reuse, 0x7770, RZ ;  /* 0x0000777013027816 */ /* 0x040fe400000000ff */
[----:B------:R-:W-:Y:S01]  /*07d0*/  PRMT R19, R19, 0x7771, RZ ;  /* 0x0000777113137816 */ /* 0x000fe200000000ff */
[----:B------:R-:W-:Y:S01]  /*07e0*/  IMAD R25, R26, R25, R7 ;  /* 0x000000191a197224 */ /* 0x000fe200078e0207 */
[----:B0-----:R-:W0:Y:S01]  /*07f0*/  MUFU.RCP R27, R27 ;  /* 0x0000001b001b7308 */ /* 0x001e220000001000 */
[----:B------:R-:W-:Y:S01]  /*0800*/  @!P6 IMAD.MOV R9, RZ, RZ, -R9 ;  /* 0x000000ffff09e224 */ /* 0x000fe200078e0a09 */
[----:B------:R-:W-:Y:S02]  /*0810*/  ISETP.NE.AND P6, PT, R2, RZ, PT ;  /* 0x000000ff0200720c */ /* 0x000fe40003fc5270 */
[----:B------:R-:W-:-:S11]  /*0820*/  ISETP.GT.U32.AND P3, PT, R14, R25, PT ;  /* 0x000000190e00720c */ /* 0x000fd60003f64070 */
[----:B------:R-:W-:Y:S01]  /*0830*/  @!P6 LOP3.LUT R9, RZ, R16, RZ, 0x33, !PT ;  /* 0x00000010ff09e212 */ /* 0x000fe200078e33ff */
[----:B0-----:R-:W-:Y:S01]  /*0840*/  VIADD R3, R27, 0xffffffe ;  /* 0x0ffffffe1b037836 */ /* 0x001fe20000000000 */
[----:B------:R-:W-:Y:S01]  /*0850*/  PRMT R16, R12, 0x9991, RZ ;  /* 0x000099910c107816 */ /* 0x000fe200000000ff */
[----:B------:R-:W-:Y:S01]  /*0860*/  @!P3 IMAD.IADD R25, R25, 0x1, -R14 ;  /* 0x000000011919b824 */ /* 0x000fe200078e0a0e */
[----:B------:R-:W-:Y:S01]  /*0870*/  ISETP.NE.AND P6, PT, R19, RZ, PT ;  /* 0x000000ff1300720c */ /* 0x000fe20003fc5270 */
[----:B------:R-:W-:Y:S02]  /*0880*/  @!P3 VIADD R26, R26, 0x1 ;  /* 0x000000011a1ab836 */ /* 0x000fe40000000000 */
[----:B------:R-:W0:Y:S01]  /*0890*/  F2I.FTZ.U32.TRUNC.NTZ R3, R3 ;  /* 0x0000000300037305 */ /* 0x000e22000021f000 */
[----:B------:R-:W-:-:S13]  /*08a0*/  ISETP.GE.U32.AND P2, PT, R25, R14, PT ;  /* 0x0000000e1900720c */ /* 0x000fda0003f46070 */
[----:B------:R-:W-:Y:S01]  /*08b0*/  @P2 VIADD R26, R26, 0x1 ;  /* 0x000000011a1a2836 */ /* 0x000fe20000000000 */
[----:B0-----:R-:W-:-:S05]  /*08c0*/  IADD3 R2, RZ, -R3, RZ ;  /* 0x80000003ff027210 */ /* 0x001fca0007ffe0ff */
[----:B------:R-:W-:Y:S02]  /*08d0*/  IMAD R25, R2, R23, RZ ;  /* 0x0000001702197224 */ /* 0x000fe400078e02ff */
[----:B------:R-:W-:-:S04]  /*08e0*/  IMAD.MOV.U32 R2, RZ, RZ, RZ ;  /* 0x000000ffff027224 */ /* 0x000fc800078e00ff */
[----:B------:R-:W-:Y:S01]  /*08f0*/  IMAD.HI.U32 R14, R3, R25, R2 ;  /* 0x00000019030e7227 */ /* 0x000fe200078e0002 */
[----:B------:R-:W-:Y:S02]  /*0900*/  IABS R25, R16 ;  /* 0x0000001000197213 */ /* 0x000fe40000000000 */
[----:B------:R-:W-:Y:S02]  /*0910*/  LOP3.LUT R2, R5, R15, RZ, 0x3c, !PT ;  /* 0x0000000f05027212 */ /* 0x000fe400078e3cff */
[----:B------:R-:W0:Y:S01]  /*0920*/  I2F.RP R27, R25 ;  /* 0x00000019001b7306 */ /* 0x000e220000209400 */
[----:B------:R-:W-:Y:S01]  /*0930*/  IMAD.HI.U32 R14, R14, R7, RZ ;  /* 0x000000070e0e7227 */ /* 0x000fe200078e00ff */
[----:B------:R-:W-:Y:S02]  /*0940*/  ISETP.GE.AND P1, PT, R2, RZ, PT ;  /* 0x000000ff0200720c */ /* 0x000fe40003f26270 */
[----:B------:R-:W-:-:S05]  /*0950*/  IABS R2, R10 ;  /* 0x0000000a00027213 */ /* 0x000fca0000000000 */
[----:B------:R-:W-:-:S04]  /*0960*/  IMAD.MOV R2, RZ, RZ, -R2 ;  /* 0x000000ffff027224 */ /* 0x000fc800078e0a02 */
[----:B------:R-:W-:Y:S01]  /*0970*/  IMAD R2, R28, R2, R7 ;  /* 0x000000021c027224 */ /* 0x000fe200078e0207 */
[----:B0-----:R-:W0:Y:S01]  /*0980*/  MUFU.RCP R3, R27 ;  /* 0x0000001b00037308 */ /* 0x001e220000001000 */
[----:B------:R-:W-:Y:S01]  /*0990*/  @!P1 IMAD.MOV R24, RZ, RZ, -R24 ;  /* 0x000000ffff189224 */ /* 0x000fe200078e0a18 */
[----:B------:R-:W-:Y:S02]  /*09a0*/  @!P6 LOP3.LUT R24, RZ, R15, RZ, 0x33, !PT ;  /* 0x0000000fff18e212 */ /* 0x000fe400078e33ff */
[----:B------:R-:W-:Y:S02]  /*09b0*/  ISETP.GT.U32.AND P0, PT, R13, R2, PT ;  /* 0x000000020d00720c */ /* 0x000fe40003f04070 */
[----:B------:R-:W-:Y:S01]  /*09c0*/  PRMT R9, R24, 0x7604, R9 ;  /* 0x0000760418097816 */ /* 0x000fe20000000009 */
[----:B0-----:R-:W-:-:S10]  /*09d0*/  VIADD R3, R3, 0xffffffe ;  /* 0x0ffffffe03037836 */ /* 0x001fd40000000000 */
[----:B------:R-:W-:Y:S01]  /*09e0*/  @!P0 IADD3 R2, R2, -R13, RZ ;  /* 0x8000000d02028210 */ /* 0x000fe20007ffe0ff */
[----:B------:R-:W-:-:S03]  /*09f0*/  @!P0 VIADD R28, R28, 0x1 ;  /* 0x000000011c1c8836 */ /* 0x000fc60000000000 */
[----:B------:R-:W-:Y:S01]  /*0a00*/  ISETP.GE.U32.AND P1, PT, R2, R13, PT ;  /* 0x0000000d0200720c */ /* 0x000fe20003f26070 */
[----:B------:R-:W0:Y:S01]  /*0a10*/  F2I.FTZ.U32.TRUNC.NTZ R3, R3 ;  /* 0x0000000300037305 */ /* 0x000e22000021f000 */
[----:B------:R-:W-:-:S04]  /*0a20*/  LOP3.LUT R2, R5, R18, RZ, 0x3c, !PT ;  /* 0x0000001205027212 */ /* 0x000fc800078e3cff */
[----:B------:R-:W-:Y:S02]  /*0a30*/  ISETP.GE.AND P6, PT, R2, RZ, PT ;  /* 0x000000ff0200720c */ /* 0x000fe40003fc6270 */
[C---:B------:R-:W-:Y:S02]  /*0a40*/  PRMT R2, R0.reuse, 0x7770, RZ ;  /* 0x0000777000027816 */ /* 0x040fe400000000ff */
[----:B------:R-:W-:Y:S02]  /*0a50*/  PRMT R0, R0, 0x7771, RZ ;  /* 0x0000777100007816 */ /* 0x000fe400000000ff */
[----:B------:R-:W-:Y:S01]  /*0a60*/  ISETP.NE.AND P4, PT, R2, RZ, PT ;  /* 0x000000ff0200720c */ /* 0x000fe20003f85270 */
[----:B------:R-:W-:Y:S01]  /*0a70*/  IMAD.MOV.U32 R2, RZ, RZ, RZ ;  /* 0x000000ffff027224 */ /* 0x000fe200078e00ff */
[----:B------:R-:W-:Y:S01]  /*0a80*/  ISETP.NE.AND P5, PT, R0, RZ, PT ;  /* 0x000000ff0000720c */ /* 0x000fe20003fa5270 */
[----:B------:R-:W-:Y:S01]  /*0a90*/  @P1 VIADD R28, R28, 0x1 ;  /* 0x000000011c1c1836 */ /* 0x000fe20000000000 */
[----:B------:R-:W-:Y:S01]  /*0aa0*/  LOP3.LUT R0, R5, R11, RZ, 0x3c, !PT ;  /* 0x0000000b05007212 */ /* 0x000fe200078e3cff */
[----:B0-----:R-:W-:-:S02]  /*0ab0*/  IMAD.MOV R13, RZ, RZ, -R3 ;  /* 0x000000ffff0d7224 */ /* 0x001fc400078e0a03 */
[----:B------:R-:W-:Y:S02]  /*0ac0*/  @!P6 IADD3 R4, -R4, RZ, RZ ;  /* 0x000000ff0404e210 */ /* 0x000fe40007ffe1ff */
[----:B------:R-:W-:Y:S01]  /*0ad0*/  ISETP.GE.AND P6, PT, R0, RZ, PT ;  /* 0x000000ff0000720c */ /* 0x000fe20003fc6270 */
[----:B------:R-:W-:Y:S01]  /*0ae0*/  IMAD R13, R13, R25, RZ ;  /* 0x000000190d0d7224 */ /* 0x000fe200078e02ff */
[----:B------:R-:W-:Y:S02]  /*0af0*/  IABS R0, R6 ;  /* 0x0000000600007213 */ /* 0x000fe40000000000 */
[----:B------:R-:W-:Y:S01]  /*0b00*/  @!P4 LOP3.LUT R4, RZ, R18, RZ, 0x33, !PT ;  /* 0x00000012ff04c212 */ /* 0x000fe200078e33ff */
[----:B------:R-:W-:-:S04]  /*0b10*/  IMAD.HI.U32 R2, R3, R13, R2 ;  /* 0x0000000d03027227 */ /* 0x000fc800078e0002 */
[----:B------:R-:W-:Y:S01]  /*0b20*/  IMAD.MOV R3, RZ, RZ, -R0 ;  /* 0x000000ffff037224 */ /* 0x000fe200078e0a00 */
[----:B------:R-:W-:-:S03]  /*0b30*/  IABS R0, R21 ;  /* 0x0000001500007213 */ /* 0x000fc60000000000 */
[--C-:B------:R-:W-:Y:S01]  /*0b40*/  IMAD R3, R22, R3, R7.reuse ;  /* 0x0000000316037224 */ /* 0x100fe200078e0207 */
[----:B------:R-:W-:Y:S01]  /*0b50*/  @!P6 IADD3 R26, -R26, RZ, RZ ;  /* 0x000000ff1a1ae210 */ /* 0x000fe20007ffe1ff */
[----:B------:R-:W-:Y:S01]  /*0b60*/  IMAD.MOV R18, RZ, RZ, -R0 ;  /* 0x000000ffff127224 */ /* 0x000fe200078e0a00 */
[----:B------:R-:W-:Y:S02]  /*0b70*/  IABS R0, R16 ;  /* 0x0000001000007213 */ /* 0x000fe40000000000 */
[----:B------:R-:W-:Y:S01]  /*0b80*/  ISETP.GT.U32.AND P2, PT, R8, R3, PT ;  /* 0x000000030800720c */ /* 0x000fe20003f44070 */
[----:B------:R-:W-:Y:S01]  /*0b90*/  IMAD R18, R14, R18, R7 ;  /* 0x000000120e127224 */ /* 0x000fe200078e0207 */
[----:B------:R-:W-:Y:S01]  /*0ba0*/  @!P5 LOP3.LUT R26, RZ, R11, RZ, 0x33, !PT ;  /* 0x0000000bff1ad212 */ /* 0x000fe200078e33ff */
[----:B------:R-:W-:Y:S02]  /*0bb0*/  IMAD.MOV R13, RZ, RZ, -R0 ;  /* 0x000000ffff0d7224 */ /* 0x000fe400078e0a00 */
[----:B------:R-:W-:Y:S01]  /*0bc0*/  IMAD.HI.U32 R0, R2, R7, RZ ;  /* 0x0000000702007227 */ /* 0x000fe200078e00ff */
[----:B------:R-:W-:-:S03]  /*0bd0*/  ISETP.GT.U32.AND P3, PT, R23, R18, PT ;  /* 0x000000121700720c */ /* 0x000fc60003f64070 */
[----:B------:R-:W-:Y:S01]  /*0be0*/  IMAD R2, R0, R13, R7 ;  /* 0x0000000d00027224 */ /* 0x000fe200078e0207 */
[----:B------:R-:W-:-:S03]  /*0bf0*/  LOP3.LUT R7, R5, R10, RZ, 0x3c, !PT ;  /* 0x0000000a05077212 */ /* 0x000fc600078e3cff */
[----:B------:R-:W-:Y:S01]  /*0c00*/  @!P2 IMAD.IADD R3, R3, 0x1, -R8 ;  /* 0x000000010303a824 */ /* 0x000fe200078e0a08 */
[----:B------:R-:W-:Y:S01]  /*0c10*/  ISETP.GT.U32.AND P5, PT, R25, R2, PT ;  /* 0x000000021900720c */ /* 0x000fe20003fa4070 */
[----:B------:R-:W-:Y:S01]  /*0c20*/  @!P2 VIADD R22, R22, 0x1 ;  /* 0x000000011616a836 */ /* 0x000fe20000000000 */
[----:B------:R-:W-:Y:S02]  /*0c30*/  ISETP.GE.AND P6, PT, R7, RZ, PT ;  /* 0x000000ff0700720c */ /* 0x000fe40003fc6270 */
[----:B------:R-:W-:Y:S01]  /*0c40*/  ISETP.GE.U32.AND P4, PT, R3, R8, PT ;  /* 0x000000080300720c */ /* 0x000fe20003f86070 */
[----:B------:R-:W-:Y:S01]  /*0c50*/  @!P3 IMAD.IADD R18, R18, 0x1, -R23 ;  /* 0x000000011212b824 */ /* 0x000fe200078e0a17 */
[----:B------:R-:W-:Y:S01]  /*0c60*/  PRMT R3, R20, 0x7770, RZ ;  /* 0x0000777014037816 */ /* 0x000fe200000000ff */
[----:B------:R-:W-:Y:S01]  /*0c70*/  @!P3 VIADD R14, R14, 0x1 ;  /* 0x000000010e0eb836 */ /* 0x000fe20000000000 */
[----:B------:R-:W-:Y:S02]  /*0c80*/  PRMT R20, R20, 0x7771, RZ ;  /* 0x0000777114147816 */ /* 0x000fe400000000ff */
[----:B------:R-:W-:-:S02]  /*0c90*/  ISETP.GE.U32.AND P1, PT, R18, R23, PT ;  /* 0x000000171200720c */ /* 0x000fc40003f26070 */
[----:B------:R-:W-:Y:S02]  /*0ca0*/  ISETP.NE.AND P0, PT, R3, RZ, PT ;  /* 0x000000ff0300720c */ /* 0x000fe40003f05270 */
[-C--:B------:R-:W-:Y:S01]  /*0cb0*/  @!P5 IADD3 R2, R2, -R25.reuse, RZ ;  /* 0x800000190202d210 */ /* 0x080fe20007ffe0ff */
[----:B------:R-:W-:Y:S01]  /*0cc0*/  @!P6 IMAD.MOV R28, RZ, RZ, -R28 ;  /* 0x000000ffff1ce224 */ /* 0x000fe200078e0a1c */
[C---:B------:R-:W-:Y:S01]  /*0cd0*/  LOP3.LUT R3, R5.reuse, R6, RZ, 0x3c, !PT ;  /* 0x0000000605037212 */ /* 0x040fe200078e3cff */
[----:B------:R-:W-:Y:S01]  /*0ce0*/  @P4 VIADD R22, R22, 0x1 ;  /* 0x0000000116164836 */ /* 0x000fe20000000000 */
[----:B------:R-:W-:Y:S02]  /*0cf0*/  ISETP.GE.U32.AND P4, PT, R2, R25, PT ;  /* 0x000000190200720c */ /* 0x000fe40003f86070 */
[C---:B------:R-:W-:Y:S02]  /*0d00*/  LOP3.LUT R2, R5.reuse, R21, RZ, 0x3c, !PT ;  /* 0x0000001505027212 */ /* 0x040fe400078e3cff */
[----:B------:R-:W-:Y:S01]  /*0d10*/  LOP3.LUT R5, R5, R16, RZ, 0x3c, !PT ;  /* 0x0000001005057212 */ /* 0x000fe200078e3cff */
[----:B------:R-:W-:Y:S01]  /*0d20*/  @P1 VIADD R14, R14, 0x1 ;  /* 0x000000010e0e1836 */ /* 0x000fe20000000000 */
[----:B------:R-:W-:-:S02]  /*0d30*/  @!P5 IADD3 R0, R0, 0x1, RZ ;  /* 0x000000010000d810 */ /* 0x000fc40007ffe0ff */
[----:B------:R-:W-:Y:S02]  /*0d40*/  ISETP.GE.AND P1, PT, R5, RZ, PT ;  /* 0x000000ff0500720c */ /* 0x000fe40003f26270 */
[C---:B------:R-:W-:Y:S02]  /*0d50*/  PRMT R5, R12.reuse, 0x7770, RZ ;  /* 0x000077700c057816 */ /* 0x040fe400000000ff */
[----:B------:R-:W-:Y:S01]  /*0d60*/  PRMT R12, R12, 0x7771, RZ ;  /* 0x000077710c0c7816 */ /* 0x000fe200000000ff */
[----:B------:R-:W-:Y:S01]  /*0d70*/  @P4 VIADD R0, R0, 0x1 ;  /* 0x0000000100004836 */ /* 0x000fe20000000000 */
[----:B------:R-:W-:Y:S01]  /*0d80*/  ISETP.GE.AND P2, PT, R3, RZ, PT ;  /* 0x000000ff0300720c */ /* 0x000fe20003f46270 */
[----:B------:R-:W-:Y:S01]  /*0d90*/  IMAD.U32 R3, RZ, RZ, UR6 ;  /* 0x00000006ff037e24 */ /* 0x000fe2000f8e00ff */
[----:B------:R-:W-:Y:S01]  /*0da0*/  ISETP.GE.AND P3, PT, R2, RZ, PT ;  /* 0x000000ff0200720c */ /* 0x000fe20003f66270 */
[----:B------:R-:W-:Y:S01]  /*0db0*/  IMAD.U32 R2, RZ, RZ, UR5 ;  /* 0x00000005ff027e24 */ /* 0x000fe2000f8e00ff */
[----:B------:R-:W-:-:S02]  /*0dc0*/  ISETP.NE.AND P6, PT, R20, RZ, PT ;  /* 0x000000ff1400720c */ /* 0x000fc40003fc5270 */
[----:B------:R-:W-:Y:S01]  /*0dd0*/  ISETP.NE.AND P5, PT, R5, RZ, PT ;  /* 0x000000ff0500720c */ /* 0x000fe20003fa5270 */
[----:B------:R-:W-:Y:S01]  /*0de0*/  @!P1 IMAD.MOV R0, RZ, RZ, -R0 ;  /* 0x000000ffff009224 */ /* 0x000fe200078e0a00 */
[----:B------:R-:W-:Y:S01]  /*0df0*/  ISETP.NE.AND P4, PT, R12, RZ, PT ;  /* 0x000000ff0c00720c */ /* 0x000fe20003f85270 */
[----:B------:R-:W-:Y:S01]  /*0e00*/  IMAD.WIDE R2, R17, 0x2, R2 ;  /* 0x0000000211027825 */ /* 0x000fe200078e0202 */
[----:B------:R-:W-:Y:S02]  /*0e10*/  @!P0 LOP3.LUT R28, RZ, R10, RZ, 0x33, !PT ;  /* 0x0000000aff1c8212 */ /* 0x000fe400078e33ff */
[----:B------:R-:W-:Y:S01]  /*0e20*/  PRMT R5, R26, 0x7604, R4 ;  /* 0x000076041a057816 */ /* 0x000fe20000000004 */
[----:B------:R-:W-:Y:S01]  /*0e30*/  @!P2 IMAD.MOV R22, RZ, RZ, -R22 ;  /* 0x000000ffff16a224 */ /* 0x000fe200078e0a16 */
[----:B------:R-:W-:Y:S01]  /*0e40*/  STG.E.U16 desc[UR8][R2.64], R9 ;  /* 0x0000000902007986 */ /* 0x000fe2000c101508 */
[----:B------:R-:W-:Y:S02]  /*0e50*/  @!P3 IMAD.MOV R14, RZ, RZ, -R14 ;  /* 0x000000ffff0eb224 */ /* 0x000fe400078e0a0e */
[----:B------:R-:W-:Y:S01]  /*0e60*/  @!P6 LOP3.LUT R22, RZ, R6, RZ, 0x33, !PT ;  /* 0x00000006ff16e212 */ /* 0x000fe200078e33ff */
[----:B------:R-:W-:Y:S01]  /*0e70*/  STG.E.U16 desc[UR8][R2.64+0x100], R5 ;  /* 0x0001000502007986 */ /* 0x000fe2000c101508 */
[----:B------:R-:W-:-:S02]  /*0e80*/  @!P5 LOP3.LUT R14, RZ, R21, RZ, 0x33, !PT ;  /* 0x00000015ff0ed212 */ /* 0x000fc400078e33ff */
[----:B------:R-:W-:Y:S02]  /*0e90*/  @!P4 LOP3.LUT R0, RZ, R16, RZ, 0x33, !PT ;  /* 0x00000010ff00c212 */ /* 0x000fe400078e33ff */
[----:B------:R-:W-:Y:S02]  /*0ea0*/  PRMT R7, R22, 0x7604, R28 ;  /* 0x0000760416077816 */ /* 0x000fe4000000001c */
[----:B------:R-:W-:-:S03]  /*0eb0*/  PRMT R11, R0, 0x7604, R14 ;  /* 0x00007604000b7816 */ /* 0x000fc6000000000e */
[----:B------:R-:W-:Y:S04]  /*0ec0*/  STG.E.U16 desc[UR8][R2.64+0x200], R7 ;  /* 0x0002000702007986 */ /* 0x000fe8000c101508 */
[----:B------:R-:W-:Y:S01]  /*0ed0*/  STG.E.U16 desc[UR8][R2.64+0x300], R11 ;  /* 0x0003000b02007986 */ /* 0x000fe2000c101508 */
[----:B------:R-:W-:Y:S05]  /*0ee0*/  EXIT ;  /* 0x000000000000794d */ /* 0x000fea0003800000 */
.L_x_20375:
[----:B------:R-:W0:Y:S01]  /*0ef0*/  S2R R7, SR_TID.X ;  /* 0x0000000000077919 */ /* 0x000e220000002100 */
[----:B------:R-:W-:Y:S01]  /*0f00*/  HFMA2.MMA R12, -RZ, RZ, 0, 0 ;  /* 0x00000000ff0c7435 */ /* 0x000fe200000001ff */
[----:B0-----:R-:W-:Y:S02]  /*0f10*/  ISETP.GE.AND P0, PT, R7, R10, PT ;  /* 0x0000000a0700720c */ /* 0x001fe40003f06270 */
[----:B------:R-:W-:-:S11]  /*0f20*/  MOV R19, R7 ;  /* 0x0000000700137202 */ /* 0x000fd60000000f00 */
        /* <DEDUP_REMOVED lines=8> */
[----:B------:R-:W-:Y:S01]  /*0fb0*/  @!P6 IADD3 R19, R19, 0x80, RZ ;  /* 0x000000801313e810 */ /* 0x000fe20007ffe0ff */
[----:B------:R-:W1:Y:S03]  /*0fc0*/  @!P6 LDC.64 R4, c[0x0][0x220] ;  /* 0x00008800ff04eb82 */ /* 0x000e660000000a00 */
[----:B------:R-:W-:Y:S02]  /*0fd0*/  ISETP.GE.AND P4, PT, R19, R10, PT ;  /* 0x0000000a1300720c */ /* 0x000fe40003f86270 */
[----:B0-----:R-:W-:-:S05]  /*0fe0*/  @!P5 IADD3 R26, P1, R27, R8, RZ ;  /* 0x000000081b1ad210 */ /* 0x001fca0007f3e0ff */
[----:B------:R-:W-:-:S05]  /*0ff0*/  @!P5 IMAD.X R27, RZ, RZ, R9, P1 ;  /* 0x000000ffff1bd224 */ /* 0x000fca00008e0609 */
[----:B------:R-:W5:Y:S01]  /*1000*/  @!P5 LDG.E.S8 R12, desc[UR8][R26.64] ;  /* 0x000000081a0cd981 */ /* 0x000f62000c1e1300 */
[C---:B------:R-:W-:Y:S01]  /*1010*/  @!P4 VIADD R21, R19.reuse, UR4 ;  /* 0x000000041315cc36 */ /* 0x040fe20008000000 */
[----:B------:R-:W0:Y:S01]  /*1020*/  @!P4 LDC.64 R2, c[0x0][0x220] ;  /* 0x00008800ff02cb82 */ /* 0x000e220000000a00 */
[----:B------:R-:W-:-:S05]  /*1030*/  @!P4 VIADD R19, R19, 0x80 ;  /* 0x000000801313c836 */ /* 0x000fca0000000000 */
[----:B------:R-:W-:-:S13]  /*1040*/  ISETP.GE.AND P3, PT, R19, R10, PT ;  /* 0x0000000a1300720c */ /* 0x000fda0003f66270 */
[C---:B------:R-:W-:Y:S01]  /*1050*/  @!P3 VIADD R25, R19.reuse, UR4 ;  /* 0x000000041319bc36 */ /* 0x040fe20008000000 */
[----:B------:R-:W2:Y:S01]  /*1060*/  @!P3 LDC.64 R16, c[0x0][0x220] ;  /* 0x00008800ff10bb82 */ /* 0x000ea20000000a00 */
[----:B------:R-:W-:-:S05]  /*1070*/  @!P3 VIADD R19, R19, 0x80 ;  /* 0x000000801313b836 */ /* 0x000fca0000000000 */
[----:B------:R-:W-:-:S13]  /*1080*/  ISETP.GE.AND P2, PT, R19, R10, PT ;  /* 0x0000000a1300720c */ /* 0x000fda0003f46270 */
[----:B------:R-:W-:Y:S01]  /*1090*/  @!P2 VIADD R13, R19, UR4 ;  /* 0x00000004130dac36 */ /* 0x000fe20008000000 */
[----:B-1----:R-:W-:Y:S01]  /*10a0*/  @!P6 IADD3 R4, P5, R11, R4, RZ ;  /* 0x000000040b04e210 */ /* 0x002fe20007fbe0ff */
[----:B------:R-:W-:Y:S01]  /*10b0*/  @!P2 VIADD R19, R19, 0x80 ;  /* 0x000000801313a836 */ /* 0x000fe20000000000 */
[----:B------:R-:W1:Y:S04]  /*10c0*/  @!P2 LDC.64 R8, c[0x0][0x220] ;  /* 0x00008800ff08ab82 */ /* 0x000e680000000a00 */
[----:B------:R-:W-:Y:S01]  /*10d0*/  ISETP.GE.AND P1, PT, R19, R10, PT ;  /* 0x0000000a1300720c */ /* 0x000fe20003f26270 */
[----:B------:R-:W-:Y:S02]  /*10e0*/  IMAD.MOV.U32 R11, RZ, RZ, RZ ;  /* 0x000000ffff0b7224 */ /* 0x000fe400078e00ff */
[----:B------:R-:W-:-:S05]  /*10f0*/  @!P6 IMAD.X R5, RZ, RZ, R5, P5 ;  /* 0x000000ffff05e224 */ /* 0x000fca00028e0605 */
[----:B------:R3:W5:Y:S01]  /*1100*/  @!P6 LDG.E.S8 R11, desc[UR8][R4.64] ;  /* 0x00000008040be981 */ /* 0x000762000c1e1300 */
[----:B0-----:R-:W-:-:S04]  /*1110*/  @!P4 IADD3 R20, P6, R21, R2, RZ ;  /* 0x000000021514c210 */ /* 0x001fc80007fde0ff */
[C---:B------:R-:W-:Y:S01]  /*1120*/  @!P1 VIADD R23, R19.reuse, UR4 ;  /* 0x0000000413179c36 */ /* 0x040fe20008000000 */
[----:B------:R-:W-:Y:S01]  /*1130*/  @!P1 IADD3 R19, R19, 0x80, RZ ;  /* 0x0000008013139810 */ /* 0x000fe20007ffe0ff */
[----:B------:R-:W-:-:S03]  /*1140*/  IMAD.MOV.U32 R0, RZ, RZ, RZ ;  /* 0x000000ffff007224 */ /* 0x000fc600078e00ff */
[----:B------:R-:W-:Y:S01]  /*1150*/  ISETP.GE.AND P5, PT, R19, R10, PT ;  /* 0x0000000a1300720c */ /* 0x000fe20003fa6270 */
[----:B------:R-:W-:Y:S02]  /*1160*/  @!P4 IMAD.X R21, RZ, RZ, R3, P6 ;  /* 0x000000ffff15c224 */ /* 0x000fe400030e0603 */
[----:B------:R-:W0:Y:S03]  /*1170*/  @!P1 LDC.64 R2, c[0x0][0x220] ;  /* 0x00008800ff029b82 */ /* 0x000e260000000a00 */
[----:B------:R-:W5:Y:S01]  /*1180*/  @!P4 LDG.E.S8 R0, desc[UR8][R20.64] ;  /* 0x000000081400c981 */ /* 0x000f62000c1e1300 */
[----:B--2---:R-:W-:Y:S02]  /*1190*/  @!P3 IADD3 R16, P4, R25, R16, RZ ;  /* 0x000000101910b210 */ /* 0x004fe40007f9e0ff */
[----:B-1----:R-:W-:Y:S01]  /*11a0*/  @!P2 IADD3 R8, P6, R13, R8, RZ ;  /* 0x000000080d08a210 */ /* 0x002fe20007fde0ff */
[----:B------:R-:W-:-:S03]  /*11b0*/  IMAD.MOV.U32 R13, RZ, RZ, RZ ;  /* 0x000000ffff0d7224 */ /* 0x000fc600078e00ff */
[----:B---3--:R-:W1:Y:S01]  /*11c0*/  @!P5 LDC.64 R4, c[0x0][0x220] ;  /* 0x00008800ff04db82 */ /* 0x008e620000000a00 */
[----:B------:R-:W-:-:S05]  /*11d0*/  @!P3 IMAD.X R17, RZ, RZ, R17, P4 ;  /* 0x000000ffff11b224 */ /* 0x000fca00020e0611 */
[----:B------:R2:W5:Y:S02]  /*11e0*/  @!P3 LDG.E.S8 R13, desc[UR8][R16.64] ;  /* 0x00000008100db981 */ /* 0x000564000c1e1300 */
[----:B--2---:R-:W2:Y:S01]  /*11f0*/  @!P0 LDC.64 R16, c[0x0][0x220] ;  /* 0x00008800ff108b82 */ /* 0x004ea20000000a00 */
[----:B------:R-:W-:Y:S02]  /*1200*/  @!P5 IADD3 R19, R19, UR4, RZ ;  /* 0x000000041313dc10 */ /* 0x000fe4000fffe0ff */
[----:B0-----:R-:W-:Y:S02]  /*1210*/  @!P1 IADD3 R2, P4, R23, R2, RZ ;  /* 0x0000000217029210 */ /* 0x001fe40007f9e0ff */
[----:B-1----:R-:W-:Y:S02]  /*1220*/  @!P5 IADD3 R4, P3, R19, R4, RZ ;  /* 0x000000041304d210 */ /* 0x002fe40007f7e0ff */
[----:B------:R-:W-:Y:S01]  /*1230*/  CS2R R18, SRZ ;  /* 0x0000000000127805 */ /* 0x000fe2000001ff00 */
[----:B------:R-:W-:-:S05]  /*1240*/  @!P1 IMAD.X R3, RZ, RZ, R3, P4 ;  /* 0x000000ffff039224 */ /* 0x000fca00020e0603 */
[----:B------:R-:W5:Y:S01]  /*1250*/  @!P1 LDG.E.S8 R18, desc[UR8][R2.64] ;  /* 0x0000000802129981 */ /* 0x000f62000c1e1300 */
[----:B--2---:R-:W-:Y:S02]  /*1260*/  @!P0 IADD3 R16, P1, R15, R16, RZ ;  /* 0x000000100f108210 */ /* 0x004fe40007f3e0ff */
[----:B------:R-:W-:-:S03]  /*1270*/  PRMT R15, RZ, 0x7610, R15 ;  /* 0x00007610ff0f7816 */ /* 0x000fc6000000000f */
[----:B------:R-:W-:-:S05]  /*1280*/  @!P0 IMAD.X R17, RZ, RZ, R17, P1 ;  /* 0x000000ffff118224 */ /* 0x000fca00008e0611 */
[----:B------:R-:W5:Y:S01]  /*1290*/  @!P0 LDG.E.U8 R15, desc[UR8][R16.64] ;  /* 0x00000008100f8981 */ /* 0x000f62000c1e1100 */
[----:B------:R-:W-:Y:S02]  /*12a0*/  IMAD.MOV.U32 R14, RZ, RZ, RZ ;  /* 0x000000ffff0e7224 */ /* 0x000fe400078e00ff */
[----:B------:R-:W-:-:S05]  /*12b0*/  @!P2 IMAD.X R9, RZ, RZ, R9, P6 ;  /* 0x000000ffff09a224 */ /* 0x000fca00030e0609 */
[----:B------:R0:W5:Y:S02]  /*12c0*/  @!P2 LDG.E.S8 R14, desc[UR8][R8.64] ;  /* 0x00000008080ea981 */ /* 0x000164000c1e1300 */
[----:B0-----:R-:W0:Y:S01]  /*12d0*/  @!P0 LDC.64 R8, c[0x0][0x218] ;  /* 0x00008600ff088b82 */ /* 0x001e220000000a00 */
[----:B------:R-:W-:Y:S02]  /*12e0*/  @!P5 IMAD.X R5, RZ, RZ, R5, P3 ;  /* 0x000000ffff05d224 */ /* 0x000fe400018e0605 */
[----:B------:R-:W-:Y:S01]  /*12f0*/  VIADD R21, R7, 0x80 ;  /* 0x0000008007157836 */ /* 0x000fe20000000000 */
[----:B------:R-:W-:Y:S01]  /*1300*/  BSSY B0, `(.L_x_20376) ;  /* 0x000001f000007945 */ /* 0x000fe20003800000 */
[----:B------:R-:W-:Y:S01]  /*1310*/  PRMT R3, R6, 0x8880, RZ ;  /* 0x0000888006037816 */ /* 0x000fe200000000ff */
[----:B------:R1:W5:Y:S02]  /*1320*/  @!P5 LDG.E.S8 R19, desc[UR8][R4.64] ;  /* 0x000000080413d981 */ /* 0x000364000c1e1300 */
[----:B------:R-:W-:Y:S01]  /*1330*/  ISETP.GE.AND P5, PT, R21, R10, PT ;  /* 0x0000000a1500720c */ /* 0x000fe20003fa6270 */
[----:B------:R-:W-:-:S12]  /*1340*/  @P0 BRA `(.L_x_20377) ;  /* 0x0000000000680947 */ /* 0x000fd80003800000 */
[----:B-----5:R-:W-:Y:S02]  /*1350*/  LOP3.LUT R15, R15, 0xffff, RZ, 0xc0, !PT ;  /* 0x0000ffff0f0f7812 */ /* 0x020fe400078ec0ff */
[----:B------:R-:W-:Y:S02]  /*1360*/  IABS R20, R3 ;  /* 0x0000000300147213 */ /* 0x000fe40000000000 */
[----:B------:R-:W-:-:S04]  /*1370*/  PRMT R2, R15, 0x8880, RZ ;  /* 0x000088800f027816 */ /* 0x000fc800000000ff */
[-C--:B------:R-:W-:Y:S02]  /*1380*/  IABS R6, R2.reuse ;  /* 0x0000000200067213 */ /* 0x080fe40000000000 */
[----:B------:R-:W-:Y:S02]  /*1390*/  IABS R16, R2 ;  /* 0x0000000200107213 */ /* 0x000fe40000000000 */
[----:B------:R-:W2:Y:S03]  /*13a0*/  I2F.RP R15, R6 ;  /* 0x00000006000f7306 */ /* 0x000ea60000209400 */
[----:B------:R-:W-:-:S05]  /*13b0*/  IMAD.MOV R16, RZ, RZ, -R16 ;  /* 0x000000ffff107224 */ /* 0x000fca00078e0a10 */
[----:B--2---:R-:W1:Y:S02]  /*13c0*/  MUFU.RCP R15, R15 ;  /* 0x0000000f000f7308 */ /* 0x004e640000001000 */
[----:B-1----:R-:W-:-:S06]  /*13d0*/  IADD3 R4, R15, 0xffffffe, RZ ;  /* 0x0ffffffe0f047810 */ /* 0x002fcc0007ffe0ff */
[----:B------:R1:W2:Y:S02]  /*13e0*/  F2I.FTZ.U32.TRUNC.NTZ R5, R4 ;  /* 0x0000000400057305 */ /* 0x0002a4000021f000 */
[----:B-1----:R-:W-:Y:S02]  /*13f0*/  IMAD.MOV.U32 R4, RZ, RZ, RZ ;  /* 0x000000ffff047224 */ /* 0x002fe400078e00ff */
[----:B--2---:R-:W-:-:S04]  /*1400*/  IMAD.MOV R17, RZ, RZ, -R5 ;  /* 0x000000ffff117224 */ /* 0x004fc800078e0a05 */
        /* <DEDUP_REMOVED lines=14> */
.L_x_20377:
[----:B------:R-:W-:Y:S05]  /*14f0*/  BSYNC B0 ;  /* 0x0000000000007941 */ /* 0x000fea0003800000 */
.L_x_20376:
[C---:B-----5:R-:W-:Y:S01]  /*1500*/  VIADD R15, R7.reuse, 0x100 ;  /* 0x00000100070f7836 */ /* 0x060fe20000000000 */
[----:B------:R-:W-:Y:S01]  /*1510*/  BSSY B0, `(.L_x_20378) ;  /* 0x0000023000007945 */ /* 0x000fe20003800000 */
[C---:B------:R-:W-:Y:S02]  /*1520*/  VIADD R17, R7.reuse, 0x180 ;  /* 0x0000018007117836 */ /* 0x040fe40000000000 */
[----:B------:R-:W-:Y:S01]  /*1530*/  VIADD R21, R7, 0x200 ;  /* 0x0000020007157836 */ /* 0x000fe20000000000 */
[-C--:B------:R-:W-:Y:S01]  /*1540*/  ISETP.GE.AND P4, PT, R15, R10.reuse, PT ;  /* 0x0000000a0f00720c */ /* 0x080fe20003f86270 */
[----:B------:R-:W-:Y:S01]  /*1550*/  VIADD R23, R7, 0x280 ;  /* 0x0000028007177836 */ /* 0x000fe20000000000 */
[-C--:B------:R-:W-:Y:S02]  /*1560*/  ISETP.GE.AND P1, PT, R17, R10.reuse, PT ;  /* 0x0000000a1100720c */ /* 0x080fe40003f26270 */
[-C--:B------:R-:W-:Y:S02]  /*1570*/  ISETP.GE.AND P2, PT, R21, R10.reuse, PT ;  /* 0x0000000a1500720c */ /* 0x080fe40003f46270 */
[----:B------:R-:W-:-:S02]  /*1580*/  ISETP.GE.AND P3, PT, R23, R10, PT ;  /* 0x0000000a1700720c */ /* 0x000fc40003f66270 */
[----:B------:R-:W-:Y:S01]  /*1590*/  IADD3 R15, R7, 0x300, RZ ;  /* 0x00000300070f7810 */ /* 0x000fe20007ffe0ff */
[----:B------:R-:W-:Y:S10]  /*15a0*/  @P5 BRA `(.L_x_20379) ;  /* 0x0000000000645947 */ /* 0x000ff40003800000 */
[-C--:B------:R-:W-:Y:S02]  /*15b0*/  IABS R2, R12.reuse ;  /* 0x0000000c00027213 */ /* 0x080fe40000000000 */
[----:B------:R-:W-:Y:S02]  /*15c0*/  IABS R6, R3 ;  /* 0x0000000300067213 */ /* 0x000fe40000000000 */
[----:B-1----:R-:W1:Y:S01]  /*15d0*/  I2F.RP R4, R2 ;  /* 0x0000000200047306 */ /* 0x002e620000209400 */
[----:B------:R-:W-:-:S07]  /*15e0*/  IABS R20, R12 ;  /* 0x0000000c00147213 */ /* 0x000fce0000000000 */
[----:B-1----:R-:W1:Y:S02]  /*15f0*/  MUFU.RCP R4, R4 ;  /* 0x0000000400047308 */ /* 0x002e640000001000 */
[----:B-1----:R-:W-:Y:S02]  /*1600*/  VIADD R16, R4, 0xffffffe ;  /* 0x0ffffffe04107836 */ /* 0x002fe40000000000 */
[----:B------:R-:W-:-:S04]  /*1610*/  IMAD.MOV R4, RZ, RZ, -R20 ;  /* 0x000000ffff047224 */ /* 0x000fc800078e0a14 */
[----:B------:R1:W2:Y:S02]  /*1620*/  F2I.FTZ.U32.TRUNC.NTZ R17, R16 ;  /* 0x0000001000117305 */ /* 0x0002a4000021f000 */
[----:B-1----:R-:W-:Y:S02]  /*1630*/  IMAD.MOV.U32 R16, RZ, RZ, RZ ;  /* 0x000000ffff107224 */ /* 0x002fe400078e00ff */
[----:B--2---:R-:W-:-:S04]  /*1640*/  IMAD.MOV R21, RZ, RZ, -R17 ;  /* 0x000000ffff157224 */ /* 0x004fc800078e0a11 */
        /* <DEDUP_REMOVED lines=15> */
.L_x_20379:
[----:B------:R-:W-:Y:S05]  /*1740*/  BSYNC B0 ;  /* 0x0000000000007941 */ /* 0x000fea0003800000 */
.L_x_20378:
[----:B------:R-:W-:Y:S01]  /*1750*/  BSSY B0, `(.L_x_20380) ;  /* 0x000001e000007945 */ /* 0x000fe20003800000 */
[----:B------:R-:W-:Y:S01]  /*1760*/  ISETP.GE.AND P5, PT, R15, R10, PT ;  /* 0x0000000a0f00720c */ /* 0x000fe20003fa6270 */
[C---:B------:R-:W-:Y:S02]  /*1770*/  VIADD R15, R7.reuse, 0x380 ;  /* 0x00000380070f7836 */ /* 0x040fe40000000000 */
[----:B------:R-:W-:Y:S01]  /*1780*/  @!P0 VIADD R21, R7, UR4 ;  /* 0x0000000407158c36 */ /* 0x000fe20008000000 */
[----:B------:R-:W-:Y:S09]  /*1790*/  @P4 BRA `(.L_x_20381) ;  /* 0x0000000000644947 */ /* 0x000ff20003800000 */
[----:B-1----:R-:W-:Y:S02]  /*17a0*/  IABS R4, R11 ;  /* 0x0000000b00047213 */ /* 0x002fe40000000000 */
[----:B------:R-:W-:Y:S02]  /*17b0*/  IABS R12, R3 ;  /* 0x00000003000c7213 */ /* 0x000fe40000000000 */
[----:B------:R-:W1:Y:S01]  /*17c0*/  I2F.RP R6, R4 ;  /* 0x0000000400067306 */ /* 0x000e620000209400 */
[----:B------:R-:W-:-:S07]  /*17d0*/  IABS R20, R11 ;  /* 0x0000000b00147213 */ /* 0x000fce0000000000 */
[----:B-1----:R-:W1:Y:S02]  /*17e0*/  MUFU.RCP R6, R6 ;  /* 0x0000000600067308 */ /* 0x002e640000001000 */
[----:B-1----:R-:W-:Y:S01]  /*17f0*/  IADD3 R16, R6, 0xffffffe, RZ ;  /* 0x0ffffffe06107810 */ /* 0x002fe20007ffe0ff */
[----:B------:R-:W-:-:S05]  /*1800*/  IMAD.MOV R6, RZ, RZ, -R20 ;  /* 0x000000ffff067224 */ /* 0x000fca00078e0a14 */
        /* <DEDUP_REMOVED lines=18> */
.L_x_20381:
[----:B------:R-:W-:Y:S05]  /*1930*/  BSYNC B0 ;  /* 0x0000000000007941 */ /* 0x000fea0003800000 */
.L_x_20380:
[----:B0-----:R-:W-:Y:S01]  /*1940*/  @!P0 IADD3 R8, P6, R21, R8, RZ ;  /* 0x0000000815088210 */ /* 0x001fe20007fde0ff */
[----:B------:R-:W-:Y:S01]  /*1950*/  BSSY B0, `(.L_x_20382) ;  /* 0x000001d000007945 */ /* 0x000fe20003800000 */
[----:B------:R-:W-:-:S03]  /*1960*/  ISETP.GE.AND P4, PT, R15, R10, PT ;  /* 0x0000000a0f00720c */ /* 0x000fc60003f86270 */
[----:B------:R-:W-:Y:S01]  /*1970*/  @!P0 IMAD.X R9, RZ, RZ, R9, P6 ;  /* 0x000000ffff098224 */ /* 0x000fe200030e0609 */
[----:B------:R-:W-:Y:S09]  /*1980*/  @P1 BRA `(.L_x_20383) ;  /* 0x0000000000641947 */ /* 0x000ff20003800000 */
[-C--:B------:R-:W-:Y:S02]  /*1990*/  IABS R6, R0.reuse ;  /* 0x0000000000067213 */ /* 0x080fe40000000000 */
[----:B------:R-:W-:Y:S02]  /*19a0*/  IABS R20, R3 ;  /* 0x0000000300147213 */ /* 0x000fe40000000000 */
[----:B------:R-:W0:Y:S01]  /*19b0*/  I2F.RP R11, R6 ;  /* 0x00000006000b7306 */ /* 0x000e220000209400 */
[----:B------:R-:W-:-:S05]  /*19c0*/  IABS R12, R0 ;  /* 0x00000000000c7213 */ /* 0x000fca0000000000 */
[----:B------:R-:W-:Y:S02]  /*19d0*/  IMAD.MOV R12, RZ, RZ, -R12 ;  /* 0x000000ffff0c7224 */ /* 0x000fe400078e0a0c */
[----:B0-----:R-:W0:Y:S02]  /*19e0*/  MUFU.RCP R11, R11 ;  /* 0x0000000b000b7308 */ /* 0x001e240000001000 */
[----:B0-----:R-:W-:-:S06]  /*19f0*/  VIADD R16, R11, 0xffffffe ;  /* 0x0ffffffe0b107836 */ /* 0x001fcc0000000000 */
[----:B------:R0:W2:Y:S02]  /*1a00*/  F2I.FTZ.U32.TRUNC.NTZ R17, R16 ;  /* 0x0000001000117305 */ /* 0x0000a4000021f000 */
[----:B0-----:R-:W-:Y:S01]  /*1a10*/  MOV R16, RZ ;  /* 0x000000ff00107202 */ /* 0x001fe20000000f00 */
        /* <DEDUP_REMOVED lines=12> */
[----:B------:R-:W-:-:S03]  /*1ae0*/  ISETP.NE.AND P6, PT, R0, RZ, PT ;  /* 0x000000ff0000720c */ /* 0x000fc60003fc5270 */
[----:B------:R-:W-:-:S05]  /*1af0*/  IMAD.MOV.U32 R6, RZ, RZ, R17 ;  /* 0x000000ffff067224 */ /* 0x000fca00078e0011 */
[----:B------:R-:W-:-:S05]  /*1b00*/  @!P1 IADD3 R6, -R6, RZ, RZ ;  /* 0x000000ff06069210 */ /* 0x000fca0007ffe1ff */
[----:B------:R-:W-:-:S07]  /*1b10*/  @!P6 LOP3.LUT R6, RZ, R0, RZ, 0x33, !PT ;  /* 0x00000000ff06e212 */ /* 0x000fce00078e33ff */
.L_x_20383:
[----:B------:R-:W-:Y:S05]  /*1b20*/  BSYNC B0 ;  /* 0x0000000000007941 */ /* 0x000fea0003800000 */
.L_x_20382:
        /* <DEDUP_REMOVED lines=9> */
[----:B------:R0:W2:Y:S02]  /*1bc0*/  F2I.FTZ.U32.TRUNC.NTZ R17, R16 ;  /* 0x0000001000117305 */ /* 0x0000a4000021f000 */
[----:B0-----:R-:W-:Y:S02]  /*1bd0*/  IMAD.MOV.U32 R16, RZ, RZ, RZ ;  /* 0x000000ffff107224 */ /* 0x001fe400078e00ff */
[----:B--2---:R-:W-:-:S04]  /*1be0*/  IMAD.MOV R15, RZ, RZ, -R17 ;  /* 0x000000ffff0f7224 */ /* 0x004fc800078e0a11 */
        /* <DEDUP_REMOVED lines=15> */
.L_x_20385:
[----:B------:R-:W-:Y:S05]  /*1ce0*/  BSYNC B0 ;  /* 0x0000000000007941 */ /* 0x000fea0003800000 */
.L_x_20384:
[----:B------:R-:W-:Y:S04]  /*1cf0*/  BSSY B0, `(.L_x_20386) ;  /* 0x000001b000007945 */ /* 0x000fe80003800000 */
[----:B------:R-:W-:Y:S05]  /*1d00*/  @P3 BRA `(.L_x_20387) ;  /* 0x0000000000643947 */ /* 0x000fea0003800000 */
[----:B------:R-:W-:Y:S02]  /*1d10*/  IABS R11, R14 ;  /* 0x0000000e000b7213 */ /* 0x000fe40000000000 */
[----:B------:R-:W-:Y:S02]  /*1d20*/  IABS R20, R3 ;  /* 0x0000000300147213 */ /* 0x000fe40000000000 */
[----:B------:R-:W0:Y:S08]  /*1d30*/  I2F.RP R15, R11 ;  /* 0x0000000b000f7306 */ /* 0x000e300000209400 */
[----:B0-----:R-:W0:Y:S02]  /*1d40*/  MUFU.RCP R15, R15 ;  /* 0x0000000f000f7308 */ /* 0x001e240000001000 */
[----:B0-----:R-:W-:-:S06]  /*1d50*/  VIADD R12, R15, 0xffffffe ;  /* 0x0ffffffe0f0c7836 */ /* 0x001fcc0000000000 */
[----:B------:R0:W2:Y:S02]  /*1d60*/  F2I.FTZ.U32.TRUNC.NTZ R13, R12 ;  /* 0x0000000c000d7305 */ /* 0x0000a4000021f000 */
[----:B0-----:R-:W-:Y:S01]  /*1d70*/  HFMA2.MMA R12, -RZ, RZ, 0, 0 ;  /* 0x00000000ff0c7435 */ /* 0x001fe200000001ff */
[----:B--2---:R-:W-:-:S04]  /*1d80*/  IMAD.MOV R16, RZ, RZ, -R13 ;  /* 0x000000ffff107224 */ /* 0x004fc800078e0a0d */
        /* <DEDUP_REMOVED lines=17> */
.L_x_20387:
[----:B------:R-:W-:Y:S05]  /*1ea0*/  BSYNC B0 ;  /* 0x0000000000007941 */ /* 0x000fea0003800000 */
.L_x_20386:
        /* <DEDUP_REMOVED lines=27> */
.L_x_20389:
[----:B------:R-:W-:Y:S05]  /*2060*/  BSYNC B0 ;  /* 0x0000000000007941 */ /* 0x000fea0003800000 */
.L_x_20388:
        /* <DEDUP_REMOVED lines=11> */
[----:B------:R0:W2:Y:S02]  /*2120*/  F2I.FTZ.U32.TRUNC.NTZ R13, R12 ;  /* 0x0000000c000d7305 */ /* 0x0000a4000021f000 */
[----:B0-----:R-:W-:Y:S02]  /*2130*/  IMAD.MOV.U32 R12, RZ, RZ, RZ ;  /* 0x000000ffff0c7224 */ /* 0x001fe400078e00ff */
[----:B--2---:R-:W-:-:S04]  /*2140*/  IMAD.MOV R18, RZ, RZ, -R13 ;  /* 0x000000ffff127224 */ /* 0x004fc800078e0a0d */
[----:B------:R-:W-:Y:S01]  /*2150*/  IMAD R17, R18, R15, RZ ;  /* 0x0000000f12117224 */ /* 0x000fe200078e02ff */
[----:B------:R-:W-:-:S03]  /*2160*/  MOV R18, R20 ;  /* 0x0000001400127202 */ /* 0x000fc60000000f00 */
        /* <DEDUP_REMOVED lines=12> */
.L_x_20391:
[----:B------:R-:W-:Y:S05]  /*2230*/  BSYNC B0 ;  /* 0x0000000000007941 */ /* 0x000fea0003800000 */
.L_x_20390:
        /* <DEDUP_REMOVED lines=9> */
[----:B------:R-:W-:-:S04]  /*22d0*/  IADD3 R8, P0, R8, UR6, RZ ;  /* 0x0000000608087c10 */ /* 0x000fc8000ff1e0ff */
[----:B------:R-:W-:Y:S02]  /*22e0*/  IADD3.X R9, RZ, UR7, RZ, P0, !PT ;  /* 0x00000007ff097c10 */ /* 0x000fe400087fe4ff */
[----:B------:R-:W-:-:S03]  /*22f0*/  ISETP.GE.AND P0, PT, R7, R10, PT ;  /* 0x0000000a0700720c */ /* 0x000fc60003f06270 */
[----:B------:R0:W-:Y:S10]  /*2300*/  STG.E.U8 desc[UR8][R8.64], R2 ;  /* 0x0000000208007986 */ /* 0x0001f4000c101108 */
[----:B------:R-:W-:Y:S05]  /*2310*/  @P0 BRA `(.L_x_20395) ;  /* 0x0000000000380947 */ /* 0x000fea0003800000 */
[C---:B0-----:R-:W-:Y:S01]  /*2320*/  VIADD R8, R7.reuse, UR4 ;  /* 0x0000000407087c36 */ /* 0x041fe20008000000 */
[----:B------:R-:W-:Y:S01]  /*2330*/  ULDC.64 UR6, c[0x0][0x218] ;  /* 0x0000860000067ab9 */ /* 0x000fe20000000a00 */
[----:B------:R-:W-:-:S03]  /*2340*/  VIADD R7, R7, 0x80 ;  /* 0x0000008007077836 */ /* 0x000fc60000000000 */
[----:B------:R-:W-:-:S05]  /*2350*/  IADD3 R8, P0, R8, UR6, RZ ;  /* 0x0000000608087c10 */ /* 0x000fca000ff1e0ff */
[----:B------:R-:W-:-:S05]  /*2360*/  IMAD.X R9, RZ, RZ, UR7, P0 ;  /* 0x00000007ff097e24 */ /* 0x000fca00080e06ff */
[----:B------:R0:W-:Y:S03]  /*2370*/  STG.E.U8 desc[UR8][R8.64], R4 ;  /* 0x0000000408007986 */ /* 0x0001e6000c101108 */
.L_x_20394:
        /* <DEDUP_REMOVED lines=8> */
.L_x_20395:
[----:B------:R-:W-:-:S13]  /*2400*/  ISETP.GE.AND P0, PT, R7, R10, PT ;  /* 0x0000000a0700720c */ /* 0x000fda0003f06270 */
[----:B------:R-:W-:Y:S05]  /*2410*/  @P0 BRA `(.L_x_20397) ;  /* 0x00000000003c0947 */ /* 0x000fea0003800000 */
[C---:B-12---:R-:W-:Y:S01]  /*2420*/  VIADD R4, R7.reuse, UR4 ;  /* 0x0000000407047c36 */ /* 0x046fe20008000000 */
[----:B------:R-:W-:Y:S01]  /*2430*/  ULDC.64 UR6, c[0x0][0x218] ;  /* 0x0000860000067ab9 */ /* 0x000fe20000000a00 */
[----:B------:R-:W-:-:S03]  /*2440*/  IADD3 R7, R7, 0x80, RZ ;  /* 0x0000008007077810 */ /* 0x000fc60007ffe0ff */
[----:B------:R-:W-:-:S05]  /*2450*/  IADD3 R4, P0, R4, UR6, RZ ;  /* 0x0000000604047c10 */ /* 0x000fca000ff1e0ff */
[----:B------:R-:W-:-:S05]  /*2460*/  IMAD.X R5, RZ, RZ, UR7, P0 ;  /* 0x00000007ff057e24 */ /* 0x000fca00080e06ff */
[----:B------:R2:W-:Y:S03]  /*2470*/  STG.E.U8 desc[UR8][R4.64], R0 ;  /* 0x0000000004007986 */ /* 0x0005e6000c101108 */
.L_x_20396:
[----:B------:R-:W-:-:S13]  /*2480*/  ISETP.GE.AND P0, PT, R7, R10, PT ;  /* 0x0000000a0700720c */ /* 0x000fda0003f06270 */
[----:B------:R-:W-:Y:S05]  /*2490*/  @P0 BREAK B1 ;  /* 0x0000000000010942 */ /* 0x000fea0003800000 */
[----:B------:R-:W-:Y:S05]  /*24a0*/  @P0 BRA `(.L_x_20398) ;  /* 0x0000000000380947 */ /* 0x000fea0003800000 */
[C---:B012---:R-:W-:Y:S01]  /*24b0*/  VIADD R4, R7.reuse, UR4 ;  /* 0x0000000407047c36 */ /* 0x047fe20008000000 */
[----:B------:R-:W-:Y:S01]  /*24c0*/  ULDC.64 UR6, c[0x0][0x218] ;  /* 0x0000860000067ab9 */ /* 0x000fe20000000a00 */
[----:B------:R-:W-:-:S03]  /*24d0*/  VIADD R7, R7, 0x80 ;  /* 0x0000008007077836 */ /* 0x000fc60000000000 */
[----:B------:R-:W-:-:S05]  /*24e0*/  IADD3 R4, P0, R4, UR6, RZ ;  /* 0x0000000604047c10 */ /* 0x000fca000ff1e0ff */
[----:B------:R-:W-:-:S05]  /*24f0*/  IMAD.X R5, RZ, RZ, UR7, P0 ;  /* 0x00000007ff057e24 */ /* 0x000fca00080e06ff */
[----:B------:R3:W-:Y:S03]  /*2500*/  STG.E.U8 desc[UR8][R4.64], R11 ;  /* 0x0000000b04007986 */ /* 0x0007e6000c101108 */
.L_x_20397:
[----:B------:R-:W-:Y:S05]  /*2510*/  BSYNC B1 ;  /* 0x0000000000017941 */ /* 0x000fea0003800000 */
.L_x_20393:
[----:B------:R-:W-:-:S13]  /*2520*/  ISETP.GE.AND P0, PT, R7, R10, PT ;  /* 0x0000000a0700720c */ /* 0x000fda0003f06270 */
[----:B0-----:R-:W0:Y:S01]  /*2530*/  @!P0 LDC.64 R8, c[0x0][0x218] ;  /* 0x00008600ff088b82 */ /* 0x001e220000000a00 */
[C---:B-123--:R-:W-:Y:S02]  /*2540*/  @!P0 VIADD R5, R7.reuse, UR4 ;  /* 0x0000000407058c36 */ /* 0x04efe40008000000 */
[----:B------:R-:W-:-:S03]  /*2550*/  @!P0 VIADD R7, R7, 0x80 ;  /* 0x0000008007078836 */ /* 0x000fc60000000000 */
[----:B0-----:R-:W-:-:S04]  /*2560*/  @!P0 IADD3 R4, P1, R5, R8, RZ ;  /* 0x0000000805048210 */ /* 0x001fc80007f3e0ff */
[----:B------:R-:W-:-:S05]  /*2570*/  @!P0 IADD3.X R5, RZ, R9, RZ, P1, !PT ;  /* 0x00000009ff058210 */ /* 0x000fca0000ffe4ff */
[----:B------:R3:W-:Y:S04]  /*2580*/  @!P0 STG.E.U8 desc[UR8][R4.64], R14 ;  /* 0x0000000e04008986 */ /* 0x0007e8000c101108 */
.L_x_20398:
[----:B------:R-:W-:Y:S05]  /*2590*/  BSYNC B0 ;  /* 0x0000000000007941 */ /* 0x000fea0003800000 */
.L_x_20392:
[----:B------:R-:W-:Y:S05]  /*25a0*/  WARPSYNC.ALL ;  /* 0x0000000000007948 */ /* 0x000fea0003800000 */
[----:B------:R-:W-:-:S13]  /*25b0*/  ISETP.GE.AND P0, PT, R7, R10, PT ;  /* 0x0000000a0700720c */ /* 0x000fda0003f06270 */
[----:B------:R-:W-:Y:S05]  /*25c0*/  @P0 EXIT ;  /* 0x000000000000094d */ /* 0x000fea0003800000 */
[----:B0123--:R-:W-:Y:S01]  /*25d0*/  VIADD R4, R7, UR4 ;  /* 0x0000000407047c36 */ /* 0x00ffe20008000000 */
[----:B------:R-:W-:-:S04]  /*25e0*/  ULDC.64 UR6, c[0x0][0x218] ;  /* 0x0000860000067ab9 */ /* 0x000fc80000000a00 */
[----:B------:R-:W-:-:S05]  /*25f0*/  IADD3 R4, P0, R4, UR6, RZ ;  /* 0x0000000604047c10 */ /* 0x000fca000ff1e0ff */
[----:B------:R-:W-:-:S05]  /*2600*/  IMAD.X R5, RZ, RZ, UR7, P0 ;  /* 0x00000007ff057e24 */ /* 0x000fca00080e06ff */
[----:B------:R-:W-:Y:S01]  /*2610*/  STG.E.U8 desc[UR8][R4.64], R3 ;  /* 0x0000000304007986 */ /* 0x000fe2000c101108 */
[----:B------:R-:W-:Y:S05]  /*2620*/  EXIT ;  /* 0x000000000000794d */ /* 0x000fea0003800000 */
.L_x_20399:
        /* <DEDUP_REMOVED lines=13> */
.L_x_22953:


//--------------------- .text._ZN2at6native29vectorized_elementwise_kernelILi4ENS0_13AUnaryFunctorIaaaZZZNS0_15binary_internal21div_trunc_kernel_cudaERNS_18TensorIteratorBaseEENKUlvE_clEvENKUlvE0_clEvEUlaaE_EESt5arrayIPcLm2EEEEviT0_T1_ --------------------------
	.section	.text._ZN2at6native29vectorized_elementwise_kernelILi4ENS0_13AUnaryFunctorIaaaZZZNS0_15binary_internal21div_trunc_kernel_cudaERNS_18TensorIteratorBaseEENKUlvE_clEvENKUlvE0_clEvEUlaaE_EESt5arrayIPcLm2EEEEviT0_T1_,"ax",@progbits
	.align	128
        .global         _ZN2at6native29vectorized_elementwise_kernelILi4ENS0_13AUnaryFunctorIaaaZZZNS0_15binary_internal21div_trunc_kernel_cudaERNS_18TensorIteratorBaseEENKUlvE_clEvENKUlvE0_clEvEUlaaE_EESt5arrayIPcLm2EEEEviT0_T1_
        .type           _ZN2at6native29vectorized_elementwise_kernelILi4ENS0_13AUnaryFunctorIaaaZZZNS0_15binary_internal21div_trunc_kernel_cudaERNS_18TensorIteratorBaseEENKUlvE_clEvENKUlvE0_clEvEUlaaE_EESt5arrayIPcLm2EEEEviT0_T1_,@function
        .size           _ZN2at6native29vectorized_elementwise_kernelILi4ENS0_13AUnaryFunctorIaaaZZZNS0_15binary_internal21div_trunc_kernel_cudaERNS_18TensorIteratorBaseEENKUlvE_clEvENKUlvE0_clEvEUlaaE_EESt5arrayIPcLm2EEEEviT0_T1_,(.L_x_22954 - _ZN2at6native29vectorized_elementwise_kernelILi4ENS0_13AUnaryFunctorIaaaZZZNS0_15binary_internal21div_trunc_kernel_cudaERNS_18TensorIteratorBaseEENKUlvE_clEvENKUlvE0_clEvEUlaaE_EESt5arrayIPcLm2EEEEviT0_T1_)
        .other          _ZN2at6native29vectorized_elementwise_kernelILi4ENS0_13AUnaryFunctorIaaaZZZNS0_15binary_internal21div_trunc_kernel_cudaERNS_18TensorIteratorBaseEENKUlvE_clEvENKUlvE0_clEvEUlaaE_EESt5arrayIPcLm2EEEEviT0_T1_,@"STO_CUDA_ENTRY STV_DEFAULT"
_ZN2at6native29vectorized_elementwise_kernelILi4ENS0_13AUnaryFunctorIaaaZZZNS0_15binary_internal21div_trunc_kernel_cudaERNS_18TensorIteratorBaseEENKUlvE_clEvENKUlvE0_clEvEUlaaE_EESt5arrayIPcLm2EEEEviT0_T1_:
.text._ZN2at6native29vectorized_elementwise_kernelILi4ENS0_13AUnaryFunctorIaaaZZZNS0_15binary_internal21div_trunc_kernel_cudaERNS_18TensorIteratorBaseEENKUlvE_clEvENKUlvE0_clEvEUlaaE_EESt5arrayIPcLm2EEEEviT0_T1_:
        /* <DEDUP_REMOVED lines=17> */
[----:B------:R-:W2:Y:S04]  /*0110*/  LDG.E R15, desc[UR8][R2.64] ;  /* 0x00000008020f7981 */ /* 0x000ea8000c1e1900 */
[----:B------:R0:W3:Y:S01]  /*0120*/  LDG.E R12, desc[UR8][R2.64+0x200] ;  /* 0x00020008020c7981 */ /* 0x0000e2000c1e1900 */
        /* <DEDUP_REMOVED lines=11> */
[----:B0-----:R-:W0:Y:S01]  /*01e0*/  I2F.RP R3, R21 ;  /* 0x0000001500037306 */ /* 0x001e220000209400 */
[----:B---3--:R-:W-:-:S04]  /*01f0*/  PRMT R18, R12, 0x8880, RZ ;  /* 0x000088800c127816 */ /* 0x008fc800000000ff */
[----:B------:R-:W-:-:S03]  /*0200*/  IABS R16, R18 ;  /* 0x0000001200107213 */ /* 0x000fc60000000000 */
[----:B-1----:R-:W1:Y:S08]  /*0210*/  MUFU.RCP R5, R5 ;  /* 0x0000000500057308 */ /* 0x002e700000001000 */
[----:B------:R-:W2:Y:S08]  /*0220*/  I2F.RP R20, R17 ;  /* 0x0000001100147306 */ /* 0x000eb00000209400 */
[----:B0-----:R-:W0:Y:S01]  /*0230*/  MUFU.RCP R3, R3 ;  /* 0x0000000300037308 */ /* 0x001e220000001000 */
[----:B-1----:R-:W-:-:S07]  /*0240*/  VIADD R6, R5, 0xffffffe ;  /* 0x0ffffffe05067836 */ /* 0x002fce0000000000 */
[----:B------:R-:W-:Y:S08]  /*0250*/  I2F.RP R4, R10 ;  /* 0x0000000a00047306 */ /* 0x000ff00000209400 */
[----:B--2---:R-:W1:Y:S01]  /*0260*/  MUFU.RCP R20, R20 ;  /* 0x0000001400147308 */ /* 0x004e620000001000 */
[----:B0-----:R-:W-:-:S07]  /*0270*/  VIADD R8, R3, 0xffffffe ;  /* 0x0ffffffe03087836 */ /* 0x001fce0000000000 */
[----:B------:R0:W2:Y:S08]  /*0280*/  F2I.FTZ.U32.TRUNC.NTZ R7, R6 ;  /* 0x0000000600077305 */ /* 0x0000b0000021f000 */
[----:B------:R-:W3:Y:S01]  /*0290*/  I2F.RP R23, R16 ;  /* 0x0000001000177306 */ /* 0x000ee20000209400 */
[----:B-1----:R-:W-:Y:S01]  /*02a0*/  VIADD R3, R20, 0xffffffe ;  /* 0x0ffffffe14037836 */ /* 0x002fe20000000000 */
[----:B------:R-:W-:Y:S01]  /*02b0*/  PRMT R20, R12, 0x9991, RZ ;  /* 0x000099910c147816 */ /* 0x000fe200000000ff */
[----:B0-----:R-:W-:Y:S01]  /*02c0*/  IMAD.MOV.U32 R6, RZ, RZ, RZ ;  /* 0x000000ffff067224 */ /* 0x001fe200078e00ff */
[----:B--2---:R-:W-:-:S04]  /*02d0*/  IADD3 R25, RZ, -R7, RZ ;  /* 0x80000007ff197210 */ /* 0x004fc80007ffe0ff */
[----:B------:R-:W0:Y:S01]  /*02e0*/  MUFU.RCP R4, R4 ;  /* 0x0000000400047308 */ /* 0x000e220000001000 */
[----:B------:R-:W-:-:S07]  /*02f0*/  IMAD R25, R25, R22, RZ ;  /* 0x0000001619197224 */ /* 0x000fce00078e02ff */
[----:B------:R1:W2:Y:S08]  /*0300*/  F2I.FTZ.U32.TRUNC.NTZ R9, R8 ;  /* 0x0000000800097305 */ /* 0x0002b0000021f000 */
[----:B---3--:R3:W4:Y:S01]  /*0310*/  MUFU.RCP R2, R23 ;  /* 0x0000001700027308 */ /* 0x0087220000001000 */
[----:B0-----:R-:W-:Y:S02]  /*0320*/  VIADD R5, R4, 0xffffffe ;  /* 0x0ffffffe04057836 */ /* 0x001fe40000000000 */
[----:B-1----:R-:W-:-:S02]  /*0330*/  IMAD.MOV.U32 R8, RZ, RZ, RZ ;  /* 0x000000ffff087224 */ /* 0x002fc400078e00ff */
[----:B--2---:R-:W-:-:S03]  /*0340*/  IMAD.MOV R4, RZ, RZ, -R9 ;  /* 0x000000ffff047224 */ /* 0x004fc600078e0a09 */
[----:B------:R-:W0:Y:S01]  /*0350*/  F2I.FTZ.U32.TRUNC.NTZ R3, R3 ;  /* 0x0000000300037305 */ /* 0x000e22000021f000 */
[----:B---3--:R-:W-:-:S04]  /*0360*/  IMAD.HI.U32 R23, R7, R25, R6 ;  /* 0x0000001907177227 */ /* 0x008fc800078e0006 */
[----:B------:R-:W-:-:S03]  /*0370*/  IMAD R7, R4, R21, RZ ;  /* 0x0000001504077224 */ /* 0x000fc600078e02ff */
[----:B------:R-:W1:Y:S01]  /*0380*/  F2I.FTZ.U32.TRUNC.NTZ R5, R5 ;  /* 0x0000000500057305 */ /* 0x000e62000021f000 */
[----:B------:R-:W-:Y:S01]  /*0390*/  IMAD.HI.U32 R9, R9, R7, R8 ;  /* 0x0000000709097227 */ /* 0x000fe200078e0008 */
[----:B------:R-:W-:-:S03]  /*03a0*/  IABS R8, R20 ;  /* 0x0000001400087213 */ /* 0x000fc60000000000 */
[----:B----4-:R-:W-:Y:S02]  /*03b0*/  VIADD R2, R2, 0xffffffe ;  /* 0x0ffffffe02027836 */ /* 0x010fe40000000000 */
[----:B0-----:R-:W-:Y:S01]  /*03c0*/  IMAD.MOV R4, RZ, RZ, -R3 ;  /* 0x000000ffff047224 */ /* 0x001fe200078e0a03 */
[----:B------:R-:W0:Y:S03]  /*03d0*/  I2F.RP R26, R8 ;  /* 0x00000008001a7306 */ /* 0x000e260000209400 */
[----:B------:R-:W-:Y:S02]  /*03e0*/  IMAD R25, R4, R17, RZ ;  /* 0x0000001104197224 */ /* 0x000fe400078e02ff */
[----:B------:R-:W-:Y:S01]  /*03f0*/  IMAD.MOV.U32 R4, RZ, RZ, RZ ;  /* 0x000000ffff047224 */ /* 0x000fe200078e00ff */
[----:B-1----:R-:W-:Y:S02]  /*0400*/  IADD3 R27, RZ, -R5, RZ ;  /* 0x80000005ff1b7210 */ /* 0x002fe40007ffe0ff */
[----:B------:R1:W2:Y:S02]  /*0410*/  F2I.FTZ.U32.TRUNC.NTZ R7, R2 ;  /* 0x0000000200077305 */ /* 0x0002a4000021f000 */
[----:B-1----:R-:W-:-:S04]  /*0420*/  IMAD.MOV.U32 R2, RZ, RZ, RZ ;  /* 0x000000ffff027224 */ /* 0x002fc800078e00ff */
[----:B------:R-:W-:Y:S02]  /*0430*/  IMAD.HI.U32 R25, R3, R25, R2 ;  /* 0x0000001903197227 */ /* 0x000fe400078e0002 */
[----:B0-----:R-:W0:Y:S02]  /*0440*/  MUFU.RCP R2, R26 ;  /* 0x0000001a00027308 */ /* 0x001e240000001000 */
[----:B------:R-:W-:-:S04]  /*0450*/  IMAD R3, R27, R10, RZ ;  /* 0x0000000a1b037224 */ /* 0x000fc800078e02ff */
[----:B------:R-:W-:Y:S01]  /*0460*/  IMAD.HI.U32 R4, R5, R3, R4 ;  /* 0x0000000305047227 */ /* 0x000fe200078e0004 */
[----:B------:R-:W-:-:S03]  /*0470*/  PRMT R5, R24, 0x8880, RZ ;  /* 0x0000888018057816 */ /* 0x000fc600000000ff */
[----:B--2---:R-:W-:-:S04]  /*0480*/  IMAD.MOV R3, RZ, RZ, -R7 ;  /* 0x000000ffff037224 */ /* 0x004fc800078e0a07 */
[----:B------:R-:W-:Y:S02]  /*0490*/  IMAD R3, R3, R16, RZ ;  /* 0x0000001003037224 */ /* 0x000fe400078e02ff */
[----:B0-----:R-:W-:Y:S02]  /*04a0*/  VIADD R2, R2, 0xffffffe ;  /* 0x0ffffffe02027836 */ /* 0x001fe40000000000 */
[----:B------:R-:W-:Y:S01]  /*04b0*/  IMAD.HI.U32 R7, R7, R3, R6 ;  /* 0x0000000307077227 */ /* 0x000fe200078e0006 */
[----:B------:R-:W-:Y:S02]  /*04c0*/  IABS R6, R5 ;  /* 0x0000000500067213 */ /* 0x000fe40000000000 */
[----:B------:R-:W-:-:S03]  /*04d0*/  IABS R3, R13 ;  /* 0x0000000d00037213 */ /* 0x000fc60000000000 */
[----:B------:R-:W-:-:S04]  /*04e0*/  IMAD.HI.U32 R23, R23, R6, RZ ;  /* 0x0000000617177227 */ /* 0x000fc800078e00ff */
[----:B------:R-:W-:Y:S02]  /*04f0*/  IMAD.MOV R27, RZ, RZ, -R3 ;  /* 0x000000ffff1b7224 */ /* 0x000fe400078e0a03 */
[----:B------:R0:W1:Y:S01]  /*0500*/  F2I.FTZ.U32.TRUNC.NTZ R3, R2 ;  /* 0x0000000200037305 */ /* 0x000062000021f000 */
[----:B------:R-:W-:-:S04]  /*0510*/  IMAD.HI.U32 R25, R25, R6, RZ ;  /* 0x0000000619197227 */ /* 0x000fc800078e00ff */
[----:B------:R-:W-:Y:S02]  /*0520*/  IMAD R27, R23, R27, R6 ;  /* 0x0000001b171b7224 */ /* 0x000fe400078e0206 */
[----:B------:R-:W-:-:S03]  /*0530*/  IMAD.HI.U32 R7, R7, R6, RZ ;  /* 0x0000000607077227 */ /* 0x000fc600078e00ff */
[----:B------:R-:W-:Y:S01]  /*0540*/  ISETP.GT.U32.AND P5, PT, R22, R27, PT ;  /* 0x0000001b1600720c */ /* 0x000fe20003fa4070 */
[----:B0-----:R-:W-:Y:S02]  /*0550*/  IMAD.MOV.U32 R2, RZ, RZ, RZ ;  /* 0x000000ffff027224 */ /* 0x001fe400078e00ff */
[----:B-1----:R-:W-:-:S04]  /*0560*/  IMAD.MOV R29, RZ, RZ, -R3 ;  /* 0x000000ffff1d7224 */ /* 0x002fc800078e0a03 */
[----:B------:R-:W-:-:S06]  /*0570*/  IMAD R29, R29, R8, RZ ;  /* 0x000000081d1d7224 */ /* 0x000fcc00078e02ff */
[----:B------:R-:W-:Y:S01]  /*0580*/  @!P5 IADD3 R27, R27, -R22, RZ ;  /* 0x800000161b1bd210 */ /* 0x000fe20007ffe0ff */
[----:B------:R-:W-:-:S03]  /*0590*/  @!P5 VIADD R23, R23, 0x1 ;  /* 0x000000011717d836 */ /* 0x000fc60000000000 */
[----:B------:R-:W-:Y:S01]  /*05a0*/  ISETP.GE.U32.AND P3, PT, R27, R22, PT ;  /* 0x000000161b00720c */ /* 0x000fe20003f66070 */
[----:B------:R-:W-:Y:S01]  /*05b0*/  IMAD.HI.U32 R27, R3, R29, R2 ;  /* 0x0000001d031b7227 */ /* 0x000fe200078e0002 */
[----:B------:R-:W-:Y:S02]  /*05c0*/  IABS R2, R14 ;  /* 0x0000000e00027213 */ /* 0x000fe40000000000 */
[----:B------:R-:W-:Y:S01]  /*05d0*/  PRMT R22, R12, 0xaaa2, RZ ;  /* 0x0000aaa20c167816 */ /* 0x000fe200000000ff */
[----:B------:R-:W-:-:S03]  /*05e0*/  IMAD.HI.U32 R29, R9, R6, RZ ;  /* 0x00000006091d7227 */ /* 0x000fc600078e00ff */
[----:B------:R-:W-:Y:S01]  /*05f0*/  IABS R9, R22 ;  /* 0x0000001600097213 */ /* 0x000fe20000000000 */
[----:B------:R-:W-:Y:S02]  /*0600*/  IMAD.MOV R2, RZ, RZ, -R2 ;  /* 0x000000ffff027224 */ /* 0x000fe400078e0a02 */
[----:B------:R-:W-:Y:S01]  /*0610*/  IMAD.HI.U32 R27, R27, R6, RZ ;  /* 0x000000061b1b7227 */ /* 0x000fe200078e00ff */
[----:B------:R-:W0:Y:S03]  /*0620*/  I2F.RP R3, R9 ;  /* 0x0000000900037306 */ /* 0x000e260000209400 */
[----:B------:R-:W-:Y:S02]  /*0630*/  IMAD R2, R29, R2, R6 ;  /* 0x000000021d027224 */ /* 0x000fe400078e0206 */
[----:B------:R-:W-:-:S03]  /*0640*/  @P3 VIADD R23, R23, 0x1 ;  /* 0x0000000117173836 */ /* 0x000fc60000000000 */
[----:B------:R-:W-:Y:S01]  /*0650*/  ISETP.GT.U32.AND P6, PT, R21, R2, PT ;  /* 0x000000021500720c */ /* 0x000fe20003fc4070 */
[----:B0-----:R-:W0:-:S12]  /*0660*/  MUFU.RCP R3, R3 ;  /* 0x0000000300037308 */ /* 0x001e180000001000 */
[----:B------:R-:W-:Y:S01]  /*0670*/  @!P6 IMAD.IADD R2, R2, 0x1, -R21 ;  /* 0x000000010202e824 */ /* 0x000fe200078e0a15 */
[----:B------:R-:W-:-:S04]  /*0680*/  @!P6 IADD3 R29, R29, 0x1, RZ ;  /* 0x000000011d1de810 */ /* 0x000fc80007ffe0ff */
[----:B------:R-:W-:Y:S02]  /*0690*/  ISETP.GE.U32.AND P0, PT, R2, R21, PT ;  /* 0x000000150200720c */ /* 0x000fe40003f06070 */
[----:B------:R-:W-:Y:S02]  /*06a0*/  IABS R2, R19 ;  /* 0x0000001300027213 */ /* 0x000fe40000000000 */
[----:B------:R-:W-:Y:S01]  /*06b0*/  IABS R21, R18 ;  /* 0x0000001200157213 */ /* 0x000fe20000000000 */
[----:B0-----:R-:W-:Y:S02]  /*06c0*/  VIADD R24, R3, 0xffffffe ;  /* 0x0ffffffe03187836 */ /* 0x001fe40000000000 */
[----:B------:R-:W-:Y:S02]  /*06d0*/  IMAD.MOV R2, RZ, RZ, -R2 ;  /* 0x000000ffff027224 */ /* 0x000fe400078e0a02 */
[----:B------:R-:W-:Y:S01]  /*06e0*/  IMAD.MOV R21, RZ, RZ, -R21 ;  /* 0x000000ffff157224 */ /* 0x000fe200078e0a15 */
[----:B------:R-:W0:Y:S01]  /*06f0*/  F2I.FTZ.U32.TRUNC.NTZ R3, R24 ;  /* 0x0000001800037305 */ /* 0x000e22000021f000 */
[----:B------:R-:W-:-:S02]  /*0700*/  IMAD R2, R25, R2, R6 ;  /* 0x0000000219027224 */ /* 0x000fc400078e0206 */
[----:B------:R-:W-:Y:S02]  /*0710*/  IMAD R21, R7, R21, R6 ;  /* 0x0000001507157224 */ /* 0x000fe400078e0206 */
[----:B------:R-:W-:Y:S01]  /*0720*/  @P0 VIADD R29, R29, 0x1 ;  /* 0x000000011d1d0836 */ /* 0x000fe20000000000 */
[----:B------:R-:W-:Y:S02]  /*0730*/  ISETP.GT.U32.AND P1, PT, R17, R2, PT ;  /* 0x000000021100720c */ /* 0x000fe40003f24070 */
[----:B------:R-:W-:Y:S01]  /*0740*/  ISETP.GT.U32.AND P4, PT, R16, R21, PT ;  /* 0x000000151000720c */ /* 0x000fe20003f84070 */
[----:B0-----:R-:W-:-:S10]  /*0750*/  IMAD.MOV R26, RZ, RZ, -R3 ;  /* 0x000000ffff1a7224 */ /* 0x001fd400078e0a03 */
[-C--:B------:R-:W-:Y:S01]  /*0760*/  @!P1 IADD3 R2, R2, -R17.reuse, RZ ;  /* 0x8000001102029210 */ /* 0x080fe20007ffe0ff */
[----:B------:R-:W-:Y:S02]  /*0770*/  @!P1 VIADD R25, R25, 0x1 ;  /* 0x0000000119199836 */ /* 0x000fe40000000000 */
[----:B------:R-:W-:Y:S01]  /*0780*/  @!P4 IMAD.IADD R21, R21, 0x1, -R16 ;  /* 0x000000011515c824 */ /* 0x000fe200078e0a10 */
[----:B------:R-:W-:Y:S01]  /*0790*/  ISETP.GE.U32.AND P2, PT, R2, R17, PT ;  /* 0x000000110200720c */ /* 0x000fe20003f46070 */
[----:B------:R-:W-:Y:S01]  /*07a0*/  IMAD R17, R26, R9, RZ ;  /* 0x000000091a117224 */ /* 0x000fe200078e02ff */
[----:B------:R-:W-:Y:S01]  /*07b0*/  LOP3.LUT R2, R5, R13, RZ, 0x3c, !PT ;  /* 0x0000000d05027212 */ /* 0x000fe200078e3cff */
[----:B------:R-:W-:Y:S01]  /*07c0*/  @!P4 VIADD R7, R7, 0x1 ;  /* 0x000000010707c836 */ /* 0x000fe20000000000 */
[----:B------:R-:W-:Y:S02]  /*07d0*/  ISETP.GE.U32.AND P5, PT, R21, R16, PT ;  /* 0x000000101500720c */ /* 0x000fe40003fa6070 */
[----:B------:R-:W-:Y:S01]  /*07e0*/  ISETP.GE.AND P3, PT, R2, RZ, PT ;  /* 0x000000ff0200720c */ /* 0x000fe20003f66270 */
[----:B------:R-:W-:Y:S01]  /*07f0*/  IMAD.MOV.U32 R2, RZ, RZ, RZ ;  /* 0x000000ffff027224 */ /* 0x000fe200078e00ff */
[----:B------:R-:W-:-:S03]  /*0800*/  PRMT R16, R12, 0xbbb3, RZ ;  /* 0x0000bbb30c107816 */ /* 0x000fc600000000ff */
[----:B------:R-:W-:Y:S01]  /*0810*/  IMAD.HI.U32 R17, R3, R17, R2 ;  /* 0x0000001103117227 */ /* 0x000fe200078e0002 */
[----:B------:R-:W-:Y:S02]  /*0820*/  IABS R21, R16 ;  /* 0x0000001000157213 */ /* 0x000fe40000000000 */
[----:B------:R-:W-:Y:S01]  /*0830*/  PRMT R2, R15, 0x7770, RZ ;  /* 0x000077700f027816 */ /* 0x000fe200000000ff */
[----:B------:R-:W-:Y:S01]  /*0840*/  @P2 VIADD R25, R25, 0x1 ;  /* 0x0000000119192836 */ /* 0x000fe20000000000 */
[----:B------:R-:W0:Y:S01]  /*0850*/  I2F.RP R3, R21 ;  /* 0x0000001500037306 */ /* 0x000e220000209400 */
[----:B------:R-:W-:Y:S01]  /*0860*/  IMAD.HI.U32 R17, R17, R6, RZ ;  /* 0x0000000611117227 */ /* 0x000fe200078e00ff */
[----:B------:R-:W-:-:S03]  /*0870*/  @P5 IADD3 R7, R7, 0x1, RZ ;  /* 0x0000000107075810 */ /* 0x000fc60007ffe0ff */
[----:B------:R-:W-:Y:S01]  /*0880*/  @!P3 IMAD.MOV R23, RZ, RZ, -R23 ;  /* 0x000000ffff17b224 */ /* 0x000fe200078e0a17 */
[----:B------:R-:W-:Y:S02]  /*0890*/  ISETP.NE.AND P3, PT, R2, RZ, PT ;  /* 0x000000ff0200720c */ /* 0x000fe40003f65270 */
[----:B------:R-:W-:Y:S01]  /*08a0*/  LOP3.LUT R2, R5, R14, RZ, 0x3c, !PT ;  /* 0x0000000e05027212 */ /* 0x000fe200078e3cff */
[----:B0-----:R-:W0:Y:S10]  /*08b0*/  MUFU.RCP R3, R3 ;  /* 0x0000000300037308 */ /* 0x001e340000001000 */
[----:B------:R-:W-:-:S02]  /*08c0*/  @!P3 LOP3.LUT R23, RZ, R13, RZ, 0x33, !PT ;  /* 0x0000000dff17b212 */ /* 0x000fc400078e33ff */
[----:B------:R-:W-:Y:S02]  /*08d0*/  ISETP.GE.AND P3, PT, R2, RZ, PT ;  /* 0x000000ff0200720c */ /* 0x000fe40003f66270 */
[----:B------:R-:W-:Y:S02]  /*08e0*/  PRMT R2, R15, 0x7771, RZ ;  /* 0x000077710f027816 */ /* 0x000fe400000000ff */
[----:B------:R-:W-:Y:S02]  /*08f0*/  PRMT R13, R12, 0x7771, RZ ;  /* 0x000077710c0d7816 */ /* 0x000fe400000000ff */
[----:B------:R-:W-:Y:S02]  /*0900*/  ISETP.NE.AND P6, PT, R2, RZ, PT ;  /* 0x000000ff0200720c */ /* 0x000fe40003fc5270 */
[----:B------:R-:W-:Y:S01]  /*0910*/  LOP3.LUT R2, R5, R19, RZ, 0x3c, !PT ;  /* 0x0000001305027212 */ /* 0x000fe200078e3cff */
[----:B0-----:R-:W-:-:S03]  /*0920*/  VIADD R3, R3, 0xffffffe ;  /* 0x0ffffffe03037836 */ /* 0x001fc60000000000 */
[----:B------:R-:W-:Y:S01]  /*0930*/  ISETP.GE.AND P0, PT, R2, RZ, PT ;  /* 0x000000ff0200720c */ /* 0x000fe20003f06270 */
[----:B------:R-:W-:Y:S01]  /*0940*/  @!P3 IMAD.MOV R29, RZ, RZ, -R29 ;  /* 0x000000ffff1db224 */ /* 0x000fe200078e0a1d */
[C---:B------:R-:W-:Y:S02]  /*0950*/  PRMT R2, R15.reuse, 0x7772, RZ ;  /* 0x000077720f027816 */ /* 0x040fe400000000ff */
[----:B------:R-:W-:Y:S01]  /*0960*/  PRMT R15, R15, 0x7773, RZ ;  /* 0x000077730f0f7816 */ /* 0x000fe200000000ff */
[----:B------:R-:W0:Y:S01]  /*0970*/  F2I.FTZ.U32.TRUNC.NTZ R3, R3 ;  /* 0x0000000300037305 */ /* 0x000e22000021f000 */
[----:B------:R-:W-:Y:S02]  /*0980*/  ISETP.NE.AND P1, PT, R2, RZ, PT ;  /* 0x000000ff0200720c */ /* 0x000fe40003f25270 */
[----:B------:R-:W-:Y:S02]  /*0990*/  IABS R2, R20 ;  /* 0x0000001400027213 */ /* 0x000fe40000000000 */
[----:B------:R-:W-:-:S03]  /*09a0*/  @!P6 LOP3.LUT R29, RZ, R14, RZ, 0x33, !PT ;  /* 0x0000000eff1de212 */ /* 0x000fc600078e33ff */
[----:B------:R-:W-:Y:S01]  /*09b0*/  IMAD.MOV R14, RZ, RZ, -R2 ;  /* 0x000000ffff0e7224 */ /* 0x000fe200078e0a02 */
[----:B------:R-:W-:Y:S02]  /*09c0*/  @!P0 IADD3 R25, -R25, RZ, RZ ;  /* 0x000000ff19198210 */ /* 0x000fe40007ffe1ff */
[----:B------:R-:W-:Y:S02]  /*09d0*/  PRMT R2, R12, 0x7770, RZ ;  /* 0x000077700c027816 */ /* 0x000fe400000000ff */
[----:B------:R-:W-:Y:S02]  /*09e0*/  ISETP.NE.AND P0, PT, R13, RZ, PT ;  /* 0x000000ff0d00720c */ /* 0x000fe40003f05270 */
[----:B------:R-:W-:Y:S01]  /*09f0*/  @!P1 LOP3.LUT R25, RZ, R19, RZ, 0x33, !PT ;  /* 0x00000013ff199212 */ /* 0x000fe200078e33ff */
[----:B------:R-:W-:Y:S01]  /*0a00*/  IMAD R19, R27, R14, R6 ;  /* 0x0000000e1b137224 */ /* 0x000fe200078e0206 */
[----:B------:R-:W-:Y:S01]  /*0a10*/  ISETP.NE.AND P2, PT, R2, RZ, PT ;  /* 0x000000ff0200720c */ /* 0x000fe20003f45270 */
[----:B0-----:R-:W-:Y:S01]  /*0a20*/  IMAD.MOV R2, RZ, RZ, -R3 ;  /* 0x000000ffff027224 */ /* 0x001fe200078e0a03 */
[----:B------:R-:W-:-:S02]  /*0a30*/  LOP3.LUT R13, R5, R18, RZ, 0x3c, !PT ;  /* 0x00000012050d7212 */ /* 0x000fc400078e3cff */
[----:B------:R-:W-:Y:S02]  /*0a40*/  ISETP.GT.U32.AND P1, PT, R8, R19, PT ;  /* 0x000000130800720c */ /* 0x000fe40003f24070 */
[----:B------:R-:W-:Y:S01]  /*0a50*/  ISETP.GE.AND P6, PT, R13, RZ, PT ;  /* 0x000000ff0d00720c */ /* 0x000fe20003fc6270 */
[----:B------:R-:W-:Y:S01]  /*0a60*/  IMAD R13, R2, R21, RZ ;  /* 0x00000015020d7224 */ /* 0x000fe200078e02ff */
[----:B------:R-:W-:Y:S01]  /*0a70*/  LOP3.LUT R14, R5, R20, RZ, 0x3c, !PT ;  /* 0x00000014050e7212 */ /* 0x000fe200078e3cff */
[----:B------:R-:W-:-:S03]  /*0a80*/  IMAD.MOV.U32 R2, RZ, RZ, RZ ;  /* 0x000000ffff027224 */ /* 0x000fc600078e00ff */
[----:B------:R-:W-:Y:S01]  /*0a90*/  ISETP.GE.AND P3, PT, R14, RZ, PT ;  /* 0x000000ff0e00720c */ /* 0x000fe20003f66270 */
[----:B------:R-:W-:Y:S01]  /*0aa0*/  IMAD.HI.U32 R13, R3, R13, R2 ;  /* 0x0000000d030d7227 */ /* 0x000fe200078e0002 */
[----:B------:R-:W-:Y:S02]  /*0ab0*/  IABS R2, R0 ;  /* 0x0000000000027213 */ /* 0x000fe40000000000 */
[----:B------:R-:W-:Y:S01]  /*0ac0*/  IABS R3, R22 ;  /* 0x0000001600037213 */ /* 0x000fe20000000000 */
[----:B------:R-:W-:Y:S02]  /*0ad0*/  @!P1 IMAD.IADD R19, R19, 0x1, -R8 ;  /* 0x0000000113139824 */ /* 0x000fe400078e0a08 */
[----:B------:R-:W-:Y:S01]  /*0ae0*/  @!P6 IMAD.MOV R7, RZ, RZ, -R7 ;  /* 0x000000ffff07e224 */ /* 0x000fe200078e0a07 */
[----:B------:R-:W-:Y:S01]  /*0af0*/  @!P2 LOP3.LUT R7, RZ, R18, RZ, 0x33, !PT ;  /* 0x00000012ff07a212 */ /* 0x000fe200078e33ff */
[----:B------:R-:W-:Y:S01]  /*0b00*/  IMAD.HI.U32 R13, R13, R6, RZ ;  /* 0x000000060d0d7227 */ /* 0x000fe200078e00ff */
[----:B------:R-:W-:-:S03]  /*0b10*/  ISETP.GE.U32.AND P4, PT, R19, R8, PT ;  /* 0x000000081300720c */ /* 0x000fc60003f86070 */
[----:B------:R-:W-:Y:S02]  /*0b20*/  IMAD.MOV R19, RZ, RZ, -R2 ;  /* 0x000000ffff137224 */ /* 0x000fe400078e0a02 */
[----:B------:R-:W-:Y:S02]  /*0b30*/  IMAD.MOV R2, RZ, RZ, -R3 ;  /* 0x000000ffff027224 */ /* 0x000fe400078e0a03 */
[----:B------:R-:W-:Y:S01]  /*0b40*/  IMAD.HI.U32 R3, R4, R6, RZ ;  /* 0x0000000604037227 */ /* 0x000fe200078e00ff */
[----:B------:R-:W-:-:S03]  /*0b50*/  IABS R4, R16 ;  /* 0x0000001000047213 */ /* 0x000fc60000000000 */
[--C-:B------:R-:W-:Y:S02]  /*0b60*/  IMAD R19, R3, R19, R6.reuse ;  /* 0x0000001303137224 */ /* 0x100fe400078e0206 */
[----:B------:R-:W-:Y:S02]  /*0b70*/  IMAD R2, R17, R2, R6 ;  /* 0x0000000211027224 */ /* 0x000fe400078e0206 */
[----:B------:R-:W-:Y:S01]  /*0b80*/  IMAD.MOV R4, RZ, RZ, -R4 ;  /* 0x000000ffff047224 */ /* 0x000fe200078e0a04 */
[----:B------:R-:W-:Y:S01]  /*0b90*/  ISETP.GT.U32.AND P5, PT, R10, R19, PT ;  /* 0x000000130a00720c */ /* 0x000fe20003fa4070 */
[----:B------:R-:W-:Y:S01]  /*0ba0*/  @!P1 VIADD R27, R27, 0x1 ;  /* 0x000000011b1b9836 */ /* 0x000fe20000000000 */
[----:B------:R-:W-:Y:S01]  /*0bb0*/  ISETP.GT.U32.AND P6, PT, R9, R2, PT ;  /* 0x000000020900720c */ /* 0x000fe20003fc4070 */
[----:B------:R-:W-:Y:S01]  /*0bc0*/  IMAD R6, R13, R4, R6 ;  /* 0x000000040d067224 */ /* 0x000fe200078e0206 */
[----:B------:R-:W-:Y:S01]  /*0bd0*/  LOP3.LUT R4, R5, R22, RZ, 0x3c, !PT ;  /* 0x0000001605047212 */ /* 0x000fe200078e3cff */
[----:B------:R-:W-:-:S03]  /*0be0*/  @P4 VIADD R27, R27, 0x1 ;  /* 0x000000011b1b4836 */ /* 0x000fc60000000000 */
[----:B------:R-:W-:Y:S02]  /*0bf0*/  ISETP.GT.U32.AND P2, PT, R21, R6, PT ;  /* 0x000000061500720c */ /* 0x000fe40003f44070 */
[----:B------:R-:W-:Y:S02]  /*0c00*/  @!P3 IADD3 R27, -R27, RZ, RZ ;  /* 0x000000ff1b1bb210 */ /* 0x000fe40007ffe1ff */
[----:B------:R-:W-:Y:S01]  /*0c10*/  @!P0 LOP3.LUT R27, RZ, R20, RZ, 0x33, !PT ;  /* 0x00000014ff1b8212 */ /* 0x000fe200078e33ff */
[----:B------:R-:W-:Y:S01]  /*0c20*/  @!P5 IMAD.IADD R19, R19, 0x1, -R10 ;  /* 0x000000011313d824 */ /* 0x000fe200078e0a0a */
[----:B------:R-:W-:Y:S01]  /*0c30*/  ISETP.GE.AND P0, PT, R4, RZ, PT ;  /* 0x000000ff0400720c */ /* 0x000fe20003f06270 */
[----:B------:R-:W-:Y:S01]  /*0c40*/  @!P6 IMAD.IADD R2, R2, 0x1, -R9 ;  /* 0x000000010202e824 */ /* 0x000fe200078e0a09 */
[----:B------:R-:W-:Y:S01]  /*0c50*/  ISETP.NE.AND P3, PT, R15, RZ, PT ;  /* 0x000000ff0f00720c */ /* 0x000fe20003f65270 */
[----:B------:R-:W-:Y:S01]  /*0c60*/  @!P5 VIADD R3, R3, 0x1 ;  /* 0x000000010303d836 */ /* 0x000fe20000000000 */
[----:B------:R-:W-:Y:S01]  /*0c70*/  ISETP.GE.U32.AND P4, PT, R19, R10, PT ;  /* 0x0000000a1300720c */ /* 0x000fe20003f86070 */
[----:B------:R-:W-:Y:S01]  /*0c80*/  @!P6 VIADD R17, R17, 0x1 ;  /* 0x000000011111e836 */ /* 0x000fe20000000000 */
[----:B------:R-:W-:Y:S01]  /*0c90*/  ISETP.GE.U32.AND P1, PT, R2, R9, PT ;  /* 0x000000090200720c */ /* 0x000fe20003f26070 */
[----:B------:R-:W-:Y:S01]  /*0ca0*/  @!P2 IMAD.IADD R6, R6, 0x1, -R21 ;  /* 0x000000010606a824 */ /* 0x000fe200078e0a15 */
[----:B------:R-:W-:-:S02]  /*0cb0*/  PRMT R2, R12, 0x7772, RZ ;  /* 0x000077720c027816 */ /* 0x000fc400000000ff */
[----:B------:R-:W-:Y:S02]  /*0cc0*/  PRMT R12, R12, 0x7773, RZ ;  /* 0x000077730c0c7816 */ /* 0x000fe400000000ff */
[----:B------:R-:W-:Y:S02]  /*0cd0*/  ISETP.NE.AND P5, PT, R2, RZ, PT ;  /* 0x000000ff0200720c */ /* 0x000fe40003fa5270 */
[C---:B------:R-:W-:Y:S02]  /*0ce0*/  LOP3.LUT R2, R5.reuse, R0, RZ, 0x3c, !PT ;  /* 0x0000000005027212 */ /* 0x040fe400078e3cff */
[----:B------:R-:W-:Y:S01]  /*0cf0*/  LOP3.LUT R5, R5, R16, RZ, 0x3c, !PT ;  /* 0x0000001005057212 */ /* 0x000fe200078e3cff */
[----:B------:R-:W-:Y:S01]  /*0d00*/  @P4 VIADD R3, R3, 0x1 ;  /* 0x0000000103034836 */ /* 0x000fe20000000000 */
[----:B------:R-:W-:Y:S01]  /*0d10*/  ISETP.GE.U32.AND P4, PT, R6, R21, PT ;  /* 0x000000150600720c */ /* 0x000fe20003f86070 */
[----:B------:R-:W-:Y:S01]  /*0d20*/  @P1 VIADD R17, R17, 0x1 ;  /* 0x0000000111111836 */ /* 0x000fe20000000000 */
[----:B------:R-:W-:Y:S01]  /*0d30*/  ISETP.GE.AND P6, PT, R2, RZ, PT ;  /* 0x000000ff0200720c */ /* 0x000fe20003fc6270 */
[----:B------:R-:W-:Y:S01]  /*0d40*/  IMAD.U32 R2, RZ, RZ, UR5 ;  /* 0x00000005ff027e24 */ /* 0x000fe2000f8e00ff */
[----:B------:R-:W-:Y:S01]  /*0d50*/  ISETP.GE.AND P1, PT, R5, RZ, PT ;  /* 0x000000ff0500720c */ /* 0x000fe20003f26270 */
[----:B------:R-:W-:Y:S01]  /*0d60*/  @!P0 IMAD.MOV R17, RZ, RZ, -R17 ;  /* 0x000000ffff118224 */ /* 0x000fe200078e0a11 */
[----:B------:R-:W-:Y:S01]  /*0d70*/  ISETP.NE.AND P0, PT, R12, RZ, PT ;  /* 0x000000ff0c00720c */ /* 0x000fe20003f05270 */
[----:B------:R-:W-:Y:S01]  /*0d80*/  IMAD.MOV.U32 R5, RZ, RZ, R3 ;  /* 0x000000ffff057224 */ /* 0x000fe200078e0003 */
[----:B------:R-:W-:Y:S01]  /*0d90*/  @!P2 IADD3 R13, R13, 0x1, RZ ;  /* 0x000000010d0da810 */ /* 0x000fe20007ffe0ff */
[----:B------:R-:W-:Y:S01]  /*0da0*/  IMAD.U32 R3, RZ, RZ, UR6 ;  /* 0x00000006ff037e24 */ /* 0x000fe2000f8e00ff */
[----:B------:R-:W-:-:S02]  /*0db0*/  PRMT R4, R29, 0x7604, R23 ;  /* 0x000076041d047816 */ /* 0x000fc40000000017 */
[----:B------:R-:W-:Y:S01]  /*0dc0*/  @!P5 LOP3.LUT R17, RZ, R22, RZ, 0x33, !PT ;  /* 0x00000016ff11d212 */ /* 0x000fe200078e33ff */
[----:B------:R-:W-:Y:S01]  /*0dd0*/  @P4 VIADD R13, R13, 0x1 ;  /* 0x000000010d0d4836 */ /* 0x000fe20000000000 */
[----:B------:R-:W-:Y:S01]  /*0de0*/  PRMT R7, R27, 0x7604, R7 ;  /* 0x000076041b077816 */ /* 0x000fe20000000007 */
[----:B------:R-:W-:Y:S01]  /*0df0*/  @!P6 IMAD.MOV R5, RZ, RZ, -R5 ;  /* 0x000000ffff05e224 */ /* 0x000fe200078e0a05 */
[----:B------:R-:W-:Y:S01]  /*0e00*/  @!P3 LOP3.LUT R5, RZ, R0, RZ, 0x33, !PT ;  /* 0x00000000ff05b212 */ /* 0x000fe200078e33ff */
[----:B------:R-:W-:Y:S01]  /*0e10*/  IMAD.WIDE R2, R11, 0x4, R2 ;  /* 0x000000040b027825 */ /* 0x000fe200078e0202 */
[----:B------:R-:W-:Y:S02]  /*0e20*/  @!P1 IADD3 R13, -R13, RZ, RZ ;  /* 0x000000ff0d0d9210 */ /* 0x000fe40007ffe1ff */
[----:B------:R-:W-:Y:S02]  /*0e30*/  PRMT R4, R25, 0x7054, R4 ;  /* 0x0000705419047816 */ /* 0x000fe40000000004 */
[----:B------:R-:W-:-:S02]  /*0e40*/  @!P0 LOP3.LUT R13, RZ, R16, RZ, 0x33, !PT ;  /* 0x00000010ff0d8212 */ /* 0x000fc400078e33ff */
[----:B------:R-:W-:Y:S02]  /*0e50*/  PRMT R0, R17, 0x7054, R7 ;  /* 0x0000705411007816 */ /* 0x000fe40000000007 */
[----:B------:R-:W-:Y:S02]  /*0e60*/  PRMT R5, R5, 0x654, R4 ;  /* 0x0000065405057816 */ /* 0x000fe40000000004 */
[----:B------:R-:W-:-:S03]  /*0e70*/  PRMT R13, R13, 0x654, R0 ;  /* 0x000006540d0d7816 */ /* 0x000fc60000000000 */
[----:B------:R-:W-:Y:S04]  /*0e80*/  STG.E desc[UR8][R2.64], R5 ;  /* 0x0000000502007986 */ /* 0x000fe8000c101908 */
[----:B------:R-:W-:Y:S01]  /*0e90*/  STG.E desc[UR8][R2.64+0x200], R13 ;  /* 0x0002000d02007986 */ /* 0x000fe2000c101908 */
[----:B------:R-:W-:Y:S05]  /*0ea0*/  EXIT ;  /* 0x000000000000794d */ /* 0x000fea0003800000 */
.L_x_20400:
[----:B------:R-:W0:Y:S01]  /*0eb0*/  S2R R8, SR_TID.X ;  /* 0x0000000000087919 */ /* 0x000e220000002100 */
[----:B------:R-:W-:Y:S02]  /*0ec0*/  CS2R R10, SRZ ;  /* 0x00000000000a7805 */ /* 0x000fe4000001ff00 */
[----:B0-----:R-:W-:Y:S01]  /*0ed0*/  ISETP.GE.AND P0, PT, R8, R9, PT ;  /* 0x000000090800720c */ /* 0x001fe20003f06270 */
[----:B------:R-:W-:-:S12]  /*0ee0*/  IMAD.MOV.U32 R16, RZ, RZ, R8 ;  /* 0x000000ffff107224 */ /* 0x000fd800078e0008 */
[C---:B------:R-:W-:Y:S02]  /*0ef0*/  @!P0 VIADD R17, R16.reuse, UR4 ;  /* 0x0000000410118c36 */ /* 0x040fe40008000000 */
[----:B------:R-:W-:-:S05]  /*0f00*/  @!P0 VIADD R16, R16, 0x80 ;  /* 0x0000008010108836 */ /* 0x000fca0000000000 */
[----:B------:R-:W-:-:S13]  /*0f10*/  ISETP.GE.AND P5, PT, R16, R9, PT ;  /* 0x000000091000720c */ /* 0x000fda0003fa6270 */
[C---:B------:R-:W-:Y:S01]  /*0f20*/  @!P5 VIADD R27, R16.reuse, UR4 ;  /* 0x00000004101bdc36 */ /* 0x040fe20008000000 */
[----:B------:R-:W-:Y:S01]  /*0f30*/  @!P5 IADD3 R16, R16, 0x80, RZ ;  /* 0x000000801010d810 */ /* 0x000fe20007ffe0ff */
[----:B------:R-:W0:Y:S03]  /*0f40*/  @!P5 LDC.64 R6, c[0x0][0x220] ;  /* 0x00008800ff06db82 */ /* 0x000e260000000a00 */
[----:B------:R-:W-:-:S13]  /*0f50*/  ISETP.GE.AND P6, PT, R16, R9, PT ;  /* 0x000000091000720c */ /* 0x000fda0003fc6270 */
[C---:B------:R-:W-:Y:S01]  /*0f60*/  @!P6 VIADD R15, R16.reuse, UR4 ;  /* 0x00000004100fec36 */ /* 0x040fe20008000000 */
[----:B------:R-:W1:Y:S01]  /*0f70*/  @!P6 LDC.64 R4, c[0x0][0x220] ;  /* 0x00008800ff04eb82 */ /* 0x000e620000000a00 */
[----:B------:R-:W-:-:S05]  /*0f80*/  @!P6 VIADD R16, R16, 0x80 ;  /* 0x000000801010e836 */ /* 0x000fca0000000000 */
        /* <DEDUP_REMOVED lines=9> */
[----:B------:R-:W-:-:S04]  /*1020*/  @!P3 IADD3 R16, R16, 0x80, RZ ;  /* 0x000000801010b810 */ /* 0x000fc80007ffe0ff */
[----:B------:R-:W-:Y:S02]  /*1030*/  ISETP.GE.AND P2, PT, R16, R9, PT ;  /* 0x000000091000720c */ /* 0x000fe40003f46270 */
[----:B-1----:R-:W-:Y:S02]  /*1040*/  @!P6 IADD3 R4, P5, R15, R4, RZ ;  /* 0x000000040f04e210 */ /* 0x002fe40007fbe0ff */
[----:B------:R-:W1:Y:S03]  /*1050*/  @!P3 LDC.64 R14, c[0x0][0x220] ;  /* 0x00008800ff0ebb82 */ /* 0x000e660000000a00 */
[----:B------:R-:W-:-:S05]  /*1060*/  @!P6 IMAD.X R5, RZ, RZ, R5, P5 ;  /* 0x000000ffff05e224 */ /* 0x000fca00028e0605 */
[----:B------:R-:W5:Y:S01]  /*1070*/  @!P6 LDG.E.S8 R10, desc[UR8][R4.64] ;  /* 0x00000008040ae981 */ /* 0x000f62000c1e1300 */
[----:B------:R-:W2:Y:S01]  /*1080*/  @!P2 LDC.64 R6, c[0x0][0x220] ;  /* 0x00008800ff06ab82 */ /* 0x000ea20000000a00 */
[C---:B------:R-:W-:Y:S02]  /*1090*/  @!P2 VIADD R13, R16.reuse, UR4 ;  /* 0x00000004100dac36 */ /* 0x040fe40008000000 */
[----:B------:R-:W-:Y:S01]  /*10a0*/  @!P2 VIADD R16, R16, 0x80 ;  /* 0x000000801010a836 */ /* 0x000fe20000000000 */
[----:B0-----:R-:W-:-:S04]  /*10b0*/  @!P4 IADD3 R18, P6, R19, R2, RZ ;  /* 0x000000021312c210 */ /* 0x001fc80007fde0ff */
[----:B------:R-:W-:Y:S01]  /*10c0*/  ISETP.GE.AND P1, PT, R16, R9, PT ;  /* 0x000000091000720c */ /* 0x000fe20003f26270 */
[----:B------:R-:W-:Y:S02]  /*10d0*/  IMAD.MOV.U32 R0, RZ, RZ, RZ ;  /* 0x000000ffff007224 */ /* 0x000fe400078e00ff */
[----:B------:R-:W-:-:S05]  /*10e0*/  @!P4 IMAD.X R19, RZ, RZ, R3, P6 ;  /* 0x000000ffff13c224 */ /* 0x000fca00030e0603 */
[----:B------:R-:W5:Y:S01]  /*10f0*/  @!P4 LDG.E.S8 R0, desc[UR8][R18.64] ;  /* 0x000000081200c981 */ /* 0x000f62000c1e1300 */
[----:B-1----:R-:W-:-:S04]  /*1100*/  @!P3 IADD3 R14, P4, R23, R14, RZ ;  /* 0x0000000e170eb210 */ /* 0x002fc80007f9e0ff */
[----:B------:R-:W0:Y:S01]  /*1110*/  @!P1 LDC.64 R2, c[0x0][0x220] ;  /* 0x00008800ff029b82 */ /* 0x000e220000000a00 */
[----:B------:R-:W-:Y:S01]  /*1120*/  @!P3 IMAD.X R15, RZ, RZ, R15, P4 ;  /* 0x000000ffff0fb224 */ /* 0x000fe200020e060f */
[----:B--2---:R-:W-:Y:S02]  /*1130*/  @!P2 IADD3 R6, P6, R13, R6, RZ ;  /* 0x000000060d06a210 */ /* 0x004fe40007fde0ff */
[----:B------:R-:W-:Y:S01]  /*1140*/  CS2R R12, SRZ ;  /* 0x00000000000c7805 */ /* 0x000fe2000001ff00 */
[C---:B------:R-:W-:Y:S01]  /*1150*/  @!P1 VIADD R21, R16.reuse, UR4 ;  /* 0x0000000410159c36 */ /* 0x040fe20008000000 */
[----:B------:R-:W-:-:S04]  /*1160*/  @!P1 IADD3 R16, R16, 0x80, RZ ;  /* 0x0000008010109810 */ /* 0x000fc80007ffe0ff */
[----:B------:R1:W5:Y:S01]  /*1170*/  @!P3 LDG.E.S8 R12, desc[UR8][R14.64] ;  /* 0x000000080e0cb981 */ /* 0x000362000c1e1300 */
[----:B------:R-:W-:Y:S01]  /*1180*/  ISETP.GE.AND P5, PT, R16, R9, PT ;  /* 0x000000091000720c */ /* 0x000fe20003fa6270 */
[----:B-1----:R-:W1:Y:S01]  /*1190*/  @!P0 LDC.64 R14, c[0x0][0x220] ;  /* 0x00008800ff0e8b82 */ /* 0x002e620000000a00 */
[----:B0-----:R-:W-:-:S11]  /*11a0*/  @!P1 IADD3 R2, P4, R21, R2, RZ ;  /* 0x0000000215029210 */ /* 0x001fd60007f9e0ff */
[----:B------:R-:W-:Y:S02]  /*11b0*/  @!P5 VIADD R23, R16, UR4 ;  /* 0x000000041017dc36 */ /* 0x000fe40008000000 */
[----:B------:R-:W-:Y:S01]  /*11c0*/  IMAD.MOV.U32 R16, RZ, RZ, RZ ;  /* 0x000000ffff107224 */ /* 0x000fe200078e00ff */
[----:B------:R-:W-:Y:S01]  /*11d0*/  @!P1 IADD3.X R3, RZ, R3, RZ, P4, !PT ;  /* 0x00000003ff039210 */ /* 0x000fe200027fe4ff */
[----:B------:R-:W0:Y:S04]  /*11e0*/  @!P5 LDC.64 R4, c[0x0][0x220] ;  /* 0x00008800ff04db82 */ /* 0x000e280000000a00 */
[----:B------:R-:W5:Y:S01]  /*11f0*/  @!P1 LDG.E.S8 R16, desc[UR8][R2.64] ;  /* 0x0000000802109981 */ /* 0x000f62000c1e1300 */
[----:B-1----:R-:W-:Y:S02]  /*1200*/  @!P0 IADD3 R14, P1, R17, R14, RZ ;  /* 0x0000000e110e8210 */ /* 0x002fe40007f3e0ff */
[----:B------:R-:W-:-:S03]  /*1210*/  PRMT R17, RZ, 0x7610, R17 ;  /* 0x00007610ff117816 */ /* 0x000fc60000000011 */
[----:B------:R-:W-:-:S05]  /*1220*/  @!P0 IMAD.X R15, RZ, RZ, R15, P1 ;  /* 0x000000ffff0f8224 */ /* 0x000fca00008e060f */
[----:B------:R-:W5:Y:S01]  /*1230*/  @!P0 LDG.E.U8 R17, desc[UR8][R14.64] ;  /* 0x000000080e118981 */ /* 0x000f62000c1e1100 */
[----:B------:R-:W-:-:S05]  /*1240*/  @!P2 IMAD.X R7, RZ, RZ, R7, P6 ;  /* 0x000000ffff07a224 */ /* 0x000fca00030e0607 */
[----:B------:R1:W5:Y:S01]  /*1250*/  @!P2 LDG.E.S8 R13, desc[UR8][R6.64] ;  /* 0x00000008060da981 */ /* 0x000362000c1e1300 */
[----:B0-----:R-:W-:Y:S01]  /*1260*/  @!P5 IADD3 R4, P3, R23, R4, RZ ;  /* 0x000000041704d210 */ /* 0x001fe20007f7e0ff */
[----:B-1----:R-:W0:Y:S01]  /*1270*/  @!P0 LDC.64 R6, c[0x0][0x218] ;  /* 0x00008600ff068b82 */ /* 0x002e220000000a00 */
[----:B------:R-:W-:-:S03]  /*1280*/  IMAD.MOV.U32 R18, RZ, RZ, RZ ;  /* 0x000000ffff127224 */ /* 0x000fc600078e00ff */
        /* <DEDUP_REMOVED lines=33> */
.L_x_20402:
[----:B------:R-:W-:Y:S05]  /*14a0*/  BSYNC B0 ;  /* 0x0000000000007941 */ /* 0x000fea0003800000 */
.L_x_20401:
[C---:B-1----:R-:W-:Y:S01]  /*14b0*/  VIADD R4, R8.reuse, 0x180 ;  /* 0x0000018008047836 */ /* 0x042fe20000000000 */
        /* <DEDUP_REMOVED lines=10> */
[----:B-----5:R-:W-:Y:S02]  /*1560*/  IABS R2, R11 ;  /* 0x0000000b00027213 */ /* 0x020fe40000000000 */
[----:B------:R-:W-:Y:S02]  /*1570*/  IABS R22, R3 ;  /* 0x0000000300167213 */ /* 0x000fe40000000000 */
[----:B------:R-:W1:Y:S01]  /*1580*/  I2F.RP R17, R2 ;  /* 0x0000000200117306 */ /* 0x000e620000209400 */
[----:B------:R-:W-:-:S05]  /*1590*/  IABS R20, R11 ;  /* 0x0000000b00147213 */ /* 0x000fca0000000000 */
[----:B------:R-:W-:Y:S02]  /*15a0*/  IMAD.MOV R20, RZ, RZ, -R20 ;  /* 0x000000ffff147224 */ /* 0x000fe400078e0a14 */
[----:B-1----:R-:W1:Y:S02]  /*15b0*/  MUFU.RCP R17, R17 ;  /* 0x0000001100117308 */ /* 0x002e640000001000 */
[----:B-1----:R-:W-:-:S06]  /*15c0*/  VIADD R14, R17, 0xffffffe ;  /* 0x0ffffffe110e7836 */ /* 0x002fcc0000000000 */
        /* <DEDUP_REMOVED lines=18> */
.L_x_20404:
[----:B------:R-:W-:Y:S05]  /*16f0*/  BSYNC B0 ;  /* 0x0000000000007941 */ /* 0x000fea0003800000 */
.L_x_20403:
[----:B------:R-:W-:Y:S01]  /*1700*/  BSSY B0, `(.L_x_20405) ;  /* 0x000001e000007945 */ /* 0x000fe20003800000 */
[----:B------:R-:W-:Y:S01]  /*1710*/  ISETP.GE.AND P5, PT, R4, R9, PT ;  /* 0x000000090400720c */ /* 0x000fe20003fa6270 */
[C---:B------:R-:W-:Y:S02]  /*1720*/  VIADD R20, R8.reuse, 0x380 ;  /* 0x0000038008147836 */ /* 0x040fe40000000000 */
[----:B-----5:R-:W-:Y:S01]  /*1730*/  @!P0 VIADD R11, R8, UR4 ;  /* 0x00000004080b8c36 */ /* 0x020fe20008000000 */
[----:B------:R-:W-:Y:S09]  /*1740*/  @P4 BRA `(.L_x_20406) ;  /* 0x0000000000644947 */ /* 0x000ff20003800000 */
[-C--:B------:R-:W-:Y:S02]  /*1750*/  IABS R4, R10.reuse ;  /* 0x0000000a00047213 */ /* 0x080fe40000000000 */
[----:B------:R-:W-:Y:S02]  /*1760*/  IABS R24, R3 ;  /* 0x0000000300187213 */ /* 0x000fe40000000000 */
[----:B------:R-:W1:Y:S01]  /*1770*/  I2F.RP R17, R4 ;  /* 0x0000000400117306 */ /* 0x000e620000209400 */
[----:B------:R-:W-:-:S05]  /*1780*/  IABS R21, R10 ;  /* 0x0000000a00157213 */ /* 0x000fca0000000000 */
[----:B------:R-:W-:Y:S02]  /*1790*/  IMAD.MOV R22, RZ, RZ, -R21 ;  /* 0x000000ffff167224 */ /* 0x000fe400078e0a15 */
        /* <DEDUP_REMOVED lines=20> */
.L_x_20406:
[----:B------:R-:W-:Y:S05]  /*18e0*/  BSYNC B0 ;  /* 0x0000000000007941 */ /* 0x000fea0003800000 */
.L_x_20405:
        /* <DEDUP_REMOVED lines=30> */
.L_x_20408:
[----:B------:R-:W-:Y:S05]  /*1ad0*/  BSYNC B0 ;  /* 0x0000000000007941 */ /* 0x000fea0003800000 */
.L_x_20407:
        /* <DEDUP_REMOVED lines=27> */
.L_x_20410:
[----:B------:R-:W-:Y:S05]  /*1c90*/  BSYNC B0 ;  /* 0x0000000000007941 */ /* 0x000fea0003800000 */
.L_x_20409:
        /* <DEDUP_REMOVED lines=10> */
[----:B0-----:R-:W-:Y:S01]  /*1d40*/  MOV R10, RZ ;  /* 0x000000ff000a7202 */ /* 0x001fe20000000f00 */
        /* <DEDUP_REMOVED lines=16> */
.L_x_20412:
[----:B------:R-:W-:Y:S05]  /*1e50*/  BSYNC B0 ;  /* 0x0000000000007941 */ /* 0x000fea0003800000 */
.L_x_20411:
[----:B------:R-:W-:Y:S04]  /*1e60*/  BSSY B0, `(.L_x_20413) ;  /* 0x000001b000007945 */ /* 0x000fe80003800000 */
[----:B------:R-:W-:Y:S05]  /*1e70*/  @P5 BRA `(.L_x_20414) ;  /* 0x0000000000645947 */ /* 0x000fea0003800000 */
[-C--:B------:R-:W-:Y:S02]  /*1e80*/  IABS R13, R16.reuse ;  /* 0x00000010000d7213 */ /* 0x080fe40000000000 */
[----:B------:R-:W-:Y:S02]  /*1e90*/  IABS R22, R3 ;  /* 0x0000000300167213 */ /* 0x000fe40000000000 */
[----:B------:R-:W0:Y:S01]  /*1ea0*/  I2F.RP R15, R13 ;  /* 0x0000000d000f7306 */ /* 0x000e220000209400 */
[----:B------:R-:W-:-:S07]  /*1eb0*/  IABS R19, R16 ;  /* 0x0000001000137213 */ /* 0x000fce0000000000 */
[----:B0-----:R-:W0:Y:S02]  /*1ec0*/  MUFU.RCP R15, R15 ;  /* 0x0000000f000f7308 */ /* 0x001e240000001000 */
[----:B0-----:R-:W-:-:S06]  /*1ed0*/  VIADD R10, R15, 0xffffffe ;  /* 0x0ffffffe0f0a7836 */ /* 0x001fcc0000000000 */
[----:B------:R0:W1:Y:S02]  /*1ee0*/  F2I.FTZ.U32.TRUNC.NTZ R11, R10 ;  /* 0x0000000a000b7305 */ /* 0x000064000021f000 */
[----:B0-----:R-:W-:Y:S02]  /*1ef0*/  IMAD.MOV.U32 R10, RZ, RZ, RZ ;  /* 0x000000ffff0a7224 */ /* 0x001fe400078e00ff */
[----:B-1----:R-:W-:-:S04]  /*1f00*/  IMAD.MOV R20, RZ, RZ, -R11 ;  /* 0x000000ffff147224 */ /* 0x002fc800078e0a0b */
[----:B------:R-:W-:Y:S02]  /*1f10*/  IMAD R17, R20, R13, RZ ;  /* 0x0000000d14117224 */ /* 0x000fe400078e02ff */
[----:B------:R-:W-:Y:S02]  /*1f20*/  IMAD.MOV R20, RZ, RZ, -R19 ;  /* 0x000000ffff147224 */ /* 0x000fe400078e0a13 */
        /* <DEDUP_REMOVED lines=14> */
.L_x_20414:
[----:B------:R-:W-:Y:S05]  /*2010*/  BSYNC B0 ;  /* 0x0000000000007941 */ /* 0x000fea0003800000 */
.L_x_20413:
        /* <DEDUP_REMOVED lines=28> */
.L_x_20416:
[----:B------:R-:W-:Y:S05]  /*21e0*/  BSYNC B0 ;  /* 0x0000000000007941 */ /* 0x000fea0003800000 */
.L_x_20415:
        /* <DEDUP_REMOVED lines=14> */
[C---:B0-----:R-:W-:Y:S01]  /*22d0*/  IADD3 R6, R8.reuse, UR4, RZ ;  /* 0x0000000408067c10 */ /* 0x041fe2000fffe0ff */
[----:B------:R-:W-:Y:S01]  /*22e0*/  ULDC.64 UR6, c[0x0][0x218] ;  /* 0x0000860000067ab9 */ /* 0x000fe20000000a00 */
[----:B------:R-:W-:Y:S02]  /*22f0*/  VIADD R8, R8, 0x80 ;  /* 0x0000008008087836 */ /* 0x000fe40000000000 */
[----:B------:R-:W-:-:S05]  /*2300*/  IADD3 R6, P0, R6, UR6, RZ ;  /* 0x0000000606067c10 */ /* 0x000fca000ff1e0ff */
[----:B------:R-:W-:-:S05]  /*2310*/  IMAD.X R7, RZ, RZ, UR7, P0 ;  /* 0x00000007ff077e24 */ /* 0x000fca00080e06ff */
[----:B------:R0:W-:Y:S03]  /*2320*/  STG.E.U8 desc[UR8][R6.64], R4 ;  /* 0x0000000406007986 */ /* 0x0001e6000c101108 */
.L_x_20419:
        /* <DEDUP_REMOVED lines=8> */
.L_x_20420:
[----:B------:R-:W-:-:S13]  /*23b0*/  ISETP.GE.AND P0, PT, R8, R9, PT ;  /* 0x000000090800720c */ /* 0x000fda0003f06270 */
[----:B------:R-:W-:Y:S05]  /*23c0*/  @P0 BRA `(.L_x_20422) ;  /* 0x00000000003c0947 */ /* 0x000fea0003800000 */
[C---:B-1----:R-:W-:Y:S01]  /*23d0*/  IADD3 R4, R8.reuse, UR4, RZ ;  /* 0x0000000408047c10 */ /* 0x042fe2000fffe0ff */
[----:B------:R-:W-:Y:S01]  /*23e0*/  ULDC.64 UR6, c[0x0][0x218] ;  /* 0x0000860000067ab9 */ /* 0x000fe20000000a00 */
[----:B------:R-:W-:Y:S02]  /*23f0*/  VIADD R8, R8, 0x80 ;  /* 0x0000008008087836 */ /* 0x000fe40000000000 */
[----:B------:R-:W-:-:S05]  /*2400*/  IADD3 R4, P0, R4, UR6, RZ ;  /* 0x0000000604047c10 */ /* 0x000fca000ff1e0ff */
[----:B------:R-:W-:-:S05]  /*2410*/  IMAD.X R5, RZ, RZ, UR7, P0 ;  /* 0x00000007ff057e24 */ /* 0x000fca00080e06ff */
[----:B------:R1:W-:Y:S03]  /*2420*/  STG.E.U8 desc[UR8][R4.64], R0 ;  /* 0x0000000004007986 */ /* 0x0003e6000c101108 */
.L_x_20421:
        /* <DEDUP_REMOVED lines=9> */
.L_x_20422:
[----:B------:R-:W-:Y:S05]  /*24c0*/  BSYNC B1 ;  /* 0x0000000000017941 */ /* 0x000fea0003800000 */
.L_x_20418:
[----:B------:R-:W-:-:S13]  /*24d0*/  ISETP.GE.AND P0, PT, R8, R9, PT ;  /* 0x000000090800720c */ /* 0x000fda0003f06270 */
[----:B0-----:R-:W0:Y:S01]  /*24e0*/  @!P0 LDC.64 R6, c[0x0][0x218] ;  /* 0x00008600ff068b82 */ /* 0x001e220000000a00 */
[C---:B-12---:R-:W-:Y:S01]  /*24f0*/  @!P0 IADD3 R5, R8.reuse, UR4, RZ ;  /* 0x0000000408058c10 */ /* 0x046fe2000fffe0ff */
[----:B------:R-:W-:-:S03]  /*2500*/  @!P0 VIADD R8, R8, 0x80 ;  /* 0x0000008008088836 */ /* 0x000fc60000000000 */
[----:B0-----:R-:W-:-:S05]  /*2510*/  @!P0 IADD3 R4, P1, R5, R6, RZ ;  /* 0x0000000605048210 */ /* 0x001fca0007f3e0ff */
[----:B------:R-:W-:-:S05]  /*2520*/  @!P0 IMAD.X R5, RZ, RZ, R7, P1 ;  /* 0x000000ffff058224 */ /* 0x000fca00008e0607 */
[----:B------:R2:W-:Y:S03]  /*2530*/  @!P0 STG.E.U8 desc[UR8][R4.64], R13 ;  /* 0x0000000d04008986 */ /* 0x0005e6000c101108 */
.L_x_20423:
[----:B------:R-:W-:Y:S05]  /*2540*/  BSYNC B0 ;  /* 0x0000000000007941 */ /* 0x000fea0003800000 */
.L_x_20417:
        /* <DEDUP_REMOVED lines=9> */
.L_x_20424:
        /* <DEDUP_REMOVED lines=10> */
.L_x_22954:


//--------------------- .text._ZN2at6native29vectorized_elementwise_kernelILi8ENS0_13AUnaryFunctorIaaaZZZNS0_15binary_internal21div_trunc_kernel_cudaERNS_18TensorIteratorBaseEENKUlvE_clEvENKUlvE0_clEvEUlaaE_EESt5arrayIPcLm2EEEEviT0_T1_ --------------------------
	.section	.text._ZN2at6native29vectorized_elementwise_kernelILi8ENS0_13AUnaryFunctorIaaaZZZNS0_15binary_internal21div_trunc_kernel_cudaERNS_18TensorIteratorBaseEENKUlvE_clEvENKUlvE0_clEvEUlaaE_EESt5arrayIPcLm2EEEEviT0_T1_,"ax",@progbits
	.align	128
        .global         _ZN2at6native29vectorized_elementwise_kernelILi8ENS0_13AUnaryFunctorIaaaZZZNS0_15binary_internal21div_trunc_kernel_cudaERNS_18TensorIteratorBaseEENKUlvE_clEvENKUlvE0_clEvEUlaaE_EESt5arrayIPcLm2EEEEviT0_T1_
        .type           _ZN2at6native29vectorized_elementwise_kernelILi8ENS0_13AUnaryFunctorIaaaZZZNS0_15binary_internal21div_trunc_kernel_cudaERNS_18TensorIteratorBaseEENKUlvE_clEvENKUlvE0_clEvEUlaaE_EESt5arrayIPcLm2EEEEviT0_T1_,@function
        .size           _ZN2at6native29vectorized_elementwise_kernelILi8ENS0_13AUnaryFunctorIaaaZZZNS0_15binary_internal21div_trunc_kernel_cudaERNS_18TensorIteratorBaseEENKUlvE_clEvENKUlvE0_clEvEUlaaE_EESt5arrayIPcLm2EEEEviT0_T1_,(.L_x_22955 - _ZN2at6native29vectorized_elementwise_kernelILi8ENS0_13AUnaryFunctorIaaaZZZNS0_15binary_internal21div_trunc_kernel_cudaERNS_18TensorIteratorBaseEENKUlvE_clEvENKUlvE0_clEvEUlaaE_EESt5arrayIPcLm2EEEEviT0_T1_)
        .other          _ZN2at6native29vectorized_elementwise_kernelILi8ENS0_13AUnaryFunctorIaaaZZZNS0_15binary_internal21div_trunc_kernel_cudaERNS_18TensorIteratorBaseEENKUlvE_clEvENKUlvE0_clEvEUlaaE_EESt5arrayIPcLm2EEEEviT0_T1_,@"STO_CUDA_ENTRY STV_DEFAULT"
_ZN2at6native29vectorized_elementwise_kernelILi8ENS0_13AUnaryFunctorIaaaZZZNS0_15binary_internal21div_trunc_kernel_cudaERNS_18TensorIteratorBaseEENKUlvE_clEvENKUlvE0_clEvEUlaaE_EESt5arrayIPcLm2EEEEviT0_T1_:
.text._ZN2at6native29vectorized_elementwise_kernelILi8ENS0_13AUnaryFunctorIaaaZZZNS0_15binary_internal21div_trunc_kernel_cudaERNS_18TensorIteratorBaseEENKUlvE_clEvENKUlvE0_clEvEUlaaE_EESt5arrayIPcLm2EEEEviT0_T1_:
        /* <DEDUP_REMOVED lines=16> */
[----:B0-----:R-:W-:-:S06]  /*0100*/  IMAD.WIDE.U32 R2, R13, 0x8, R2 ;  /* 0x000000080d027825 */ /* 0x001fcc00078e0002 */
[----:B------:R-:W2:Y:S01]  /*0110*/  LDG.E.64 R2, desc[UR8][R2.64] ;  /* 0x0000000802027981 */ /* 0x000ea2000c1e1b00 */
[----:B------:R-:W-:-:S04]  /*0120*/  UIADD3 UR5, UP0, UR4, UR6, URZ ;  /* 0x0000000604057290 */ /* 0x000fc8000ff1e03f */
[----:B------:R-:W-:Y:S01]  /*0130*/  UIADD3.X UR6, URZ, UR7, URZ, UP0, !UPT ;  /* 0x000000073f067290 */ /* 0x000fe200087fe43f */
[----:B--2---:R-:W-:Y:S02]  /*0140*/  LOP3.LUT R4, R2, 0xffff, RZ, 0xc0, !PT ;  /* 0x0000ffff02047812 */ /* 0x004fe400078ec0ff */
[----:B------:R-:W-:Y:S02]  /*0150*/  LOP3.LUT R6, R3, 0xffff, RZ, 0xc0, !PT ;  /* 0x0000ffff03067812 */ /* 0x000fe400078ec0ff */
[----:B------:R-:W-:Y:S02]  /*0160*/  PRMT R12, R4, 0x8880, RZ ;  /* 0x00008880040c7816 */ /* 0x000fe400000000ff */
[----:B------:R-:W-:Y:S02]  /*0170*/  PRMT R0, R2, 0x7732, RZ ;  /* 0x0000773202007816 */ /* 0x000fe400000000ff */
[----:B------:R-:W-:Y:S02]  /*0180*/  IABS R23, R12 ;  /* 0x0000000c00177213 */ /* 0x000fe40000000000 */
[----:B------:R-:W-:-:S02]  /*0190*/  PRMT R19, R6, 0x8880, RZ ;  /* 0x0000888006137816 */ /* 0x000fc400000000ff */
[----:B------:R-:W0:Y:S01]  /*01a0*/  I2F.RP R2, R23 ;  /* 0x0000001700027306 */ /* 0x000e220000209400 */
[----:B------:R-:W-:Y:S02]  /*01b0*/  SHF.R.U32.HI R4, RZ, 0x8, R4 ;  /* 0x00000008ff047819 */ /* 0x000fe40000011604 */
[----:B------:R-:W-:Y:S02]  /*01c0*/  IABS R21, R19 ;  /* 0x0000001300157213 */ /* 0x000fe40000000000 */
[----:B------:R-:W-:Y:S02]  /*01d0*/  SHF.R.U32.HI R6, RZ, 0x8, R6 ;  /* 0x00000008ff067819 */ /* 0x000fe40000011606 */
[----:B------:R-:W-:Y:S01]  /*01e0*/  PRMT R17, R0, 0x8880, RZ ;  /* 0x0000888000117816 */ /* 0x000fe200000000ff */
[----:B------:R-:W1:Y:S01]  /*01f0*/  I2F.RP R8, R21 ;  /* 0x0000001500087306 */ /* 0x000e620000209400 */
[----:B------:R-:W-:Y:S02]  /*0200*/  LOP3.LUT R4, R4, 0xffff, RZ, 0xc0, !PT ;  /* 0x0000ffff04047812 */ /* 0x000fe400078ec0ff */
[----:B------:R-:W-:-:S02]  /*0210*/  LOP3.LUT R6, R6, 0xffff, RZ, 0xc0, !PT ;  /* 0x0000ffff06067812 */ /* 0x000fc400078ec0ff */
[----:B------:R-:W-:Y:S02]  /*0220*/  IABS R20, R17 ;  /* 0x0000001100147213 */ /* 0x000fe40000000000 */
[----:B------:R-:W-:Y:S01]  /*0230*/  PRMT R16, R4, 0x8880, RZ ;  /* 0x0000888004107816 */ /* 0x000fe200000000ff */
[----:B0-----:R-:W0:Y:S01]  /*0240*/  MUFU.RCP R2, R2 ;  /* 0x0000000200027308 */ /* 0x001e220000001000 */
[----:B------:R-:W-:Y:S02]  /*0250*/  PRMT R15, R6, 0x8880, RZ ;  /* 0x00008880060f7816 */ /* 0x000fe400000000ff */
[----:B------:R-:W-:Y:S02]  /*0260*/  SHF.R.U32.HI R6, RZ, 0x8, R0 ;  /* 0x00000008ff067819 */ /* 0x000fe40000011600 */
[----:B------:R-:W-:Y:S02]  /*0270*/  IABS R18, R16 ;  /* 0x0000001000127213 */ /* 0x000fe40000000000 */
[----:B------:R-:W-:Y:S01]  /*0280*/  LOP3.LUT R6, R6, 0xffff, RZ, 0xc0, !PT ;  /* 0x0000ffff06067812 */ /* 0x000fe200078ec0ff */
[----:B------:R-:W2:Y:S01]  /*0290*/  I2F.RP R5, R20 ;  /* 0x0000001400057306 */ /* 0x000ea20000209400 */
[----:B------:R-:W-:-:S02]  /*02a0*/  IABS R0, R15 ;  /* 0x0000000f00007213 */ /* 0x000fc40000000000 */
[----:B------:R-:W-:Y:S02]  /*02b0*/  PRMT R14, R6, 0x8880, RZ ;  /* 0x00008880060e7816 */ /* 0x000fe400000000ff */
[----:B------:R-:W-:-:S03]  /*02c0*/  PRMT R3, R3, 0x7732, RZ ;  /* 0x0000773203037816 */ /* 0x000fc600000000ff */
[----:B-1----:R-:W1:Y:S01]  /*02d0*/  MUFU.RCP R4, R8 ;  /* 0x0000000800047308 */ /* 0x002e620000001000 */
[----:B0-----:R-:W-:Y:S01]  /*02e0*/  VIADD R10, R2, 0xffffffe ;  /* 0x0ffffffe020a7836 */ /* 0x001fe20000000000 */
[----:B------:R-:W-:-:S06]  /*02f0*/  IABS R2, R14 ;  /* 0x0000000e00027213 */ /* 0x000fcc0000000000 */
[----:B------:R-:W-:Y:S08]  /*0300*/  I2F.RP R7, R18 ;  /* 0x0000001200077306 */ /* 0x000ff00000209400 */
[----:B--2---:R-:W0:Y:S01]  /*0310*/  MUFU.RCP R5, R5 ;  /* 0x0000000500057308 */ /* 0x004e220000001000 */
[----:B-1----:R-:W-:-:S07]  /*0320*/  VIADD R9, R4, 0xffffffe ;  /* 0x0ffffffe04097836 */ /* 0x002fce0000000000 */
[----:B------:R-:W-:Y:S08]  /*0330*/  I2F.RP R24, R2 ;  /* 0x0000000200187306 */ /* 0x000ff00000209400 */
[----:B------:R-:W-:Y:S01]  /*0340*/  I2F.RP R8, R0 ;  /* 0x0000000000087306 */ /* 0x000fe20000209400 */
[----:B0-----:R-:W-:-:S07]  /*0350*/  VIADD R5, R5, 0xffffffe ;  /* 0x0ffffffe05057836 */ /* 0x001fce0000000000 */
[----:B------:R-:W0:Y:S08]  /*0360*/  F2I.FTZ.U32.TRUNC.NTZ R11, R10 ;  /* 0x0000000a000b7305 */ /* 0x000e30000021f000 */
[----:B------:R-:W1:Y:S01]  /*0370*/  MUFU.RCP R7, R7 ;  /* 0x0000000700077308 */ /* 0x000e620000001000 */
[----:B0-----:R-:W-:-:S07]  /*0380*/  IMAD.MOV R10, RZ, RZ, -R11 ;  /* 0x000000ffff0a7224 */ /* 0x001fce00078e0a0b */
[----:B------:R-:W0:Y:S01]  /*0390*/  F2I.FTZ.U32.TRUNC.NTZ R9, R9 ;  /* 0x0000000900097305 */ /* 0x000e22000021f000 */
[----:B------:R-:W-:Y:S02]  /*03a0*/  IMAD R25, R10, R23, RZ ;  /* 0x000000170a197224 */ /* 0x000fe400078e02ff */
[----:B------:R-:W-:-:S05]  /*03b0*/  IMAD.MOV.U32 R10, RZ, RZ, RZ ;  /* 0x000000ffff0a7224 */ /* 0x000fca00078e00ff */
[----:B------:R2:W3:Y:S01]  /*03c0*/  MUFU.RCP R6, R24 ;  /* 0x0000001800067308 */ /* 0x0004e20000001000 */
[----:B-1----:R-:W-:Y:S01]  /*03d0*/  IADD3 R26, R7, 0xffffffe, RZ ;  /* 0x0ffffffe071a7810 */ /* 0x002fe20007ffe0ff */
[----:B0-----:R-:W-:-:S06]  /*03e0*/  IMAD.MOV R28, RZ, RZ, -R9 ;  /* 0x000000ffff1c7224 */ /* 0x001fcc00078e0a09 */
[----:B------:R0:W1:Y:S01]  /*03f0*/  MUFU.RCP R4, R8 ;  /* 0x0000000800047308 */ /* 0x0000620000001000 */
[----:B--2---:R-:W-:-:S04]  /*0400*/  IMAD.HI.U32 R24, R11, R25, R10 ;  /* 0x000000190b187227 */ /* 0x004fc800078e000a */
[----:B------:R-:W-:-:S03]  /*0410*/  IMAD R25, R28, R21, RZ ;  /* 0x000000151c197224 */ /* 0x000fc600078e02ff */
[----:B------:R-:W2:Y:S01]  /*0420*/  F2I.FTZ.U32.TRUNC.NTZ R5, R5 ;  /* 0x0000000500057305 */ /* 0x000ea2000021f000 */
[----:B0-----:R-:W-:Y:S02]  /*0430*/  IMAD.MOV.U32 R8, RZ, RZ, RZ ;  /* 0x000000ffff087224 */ /* 0x001fe400078e00ff */
[----:B---3--:R-:W-:Y:S02]  /*0440*/  VIADD R6, R6, 0xffffffe ;  /* 0x0ffffffe06067836 */ /* 0x008fe40000000000 */
[----:B------:R-:W-:-:S03]  /*0450*/  IMAD.HI.U32 R25, R9, R25, R8 ;  /* 0x0000001909197227 */ /* 0x000fc600078e0008 */
[----:B------:R-:W0:Y:S01]  /*0460*/  F2I.FTZ.U32.TRUNC.NTZ R7, R26 ;  /* 0x0000001a00077305 */ /* 0x000e22000021f000 */
[----:B-1----:R-:W-:Y:S02]  /*0470*/  VIADD R8, R4, 0xffffffe ;  /* 0x0ffffffe04087836 */ /* 0x002fe40000000000 */
[----:B------:R-:W-:Y:S02]  /*0480*/  IMAD.MOV.U32 R4, RZ, RZ, RZ ;  /* 0x000000ffff047224 */ /* 0x000fe400078e00ff */
[----:B--2---:R-:W-:-:S03]  /*0490*/  IMAD.MOV R27, RZ, RZ, -R5 ;  /* 0x000000ffff1b7224 */ /* 0x004fc600078e0a05 */
[----:B------:R1:W2:Y:S01]  /*04a0*/  F2I.FTZ.U32.TRUNC.NTZ R11, R6 ;  /* 0x00000006000b7305 */ /* 0x0002a2000021f000 */
[----:B------:R-:W-:Y:S01]  /*04b0*/  IMAD R27, R27, R20, RZ ;  /* 0x000000141b1b7224 */ /* 0x000fe200078e02ff */
[----:B0-----:R-:W-:-:S06]  /*04c0*/  IADD3 R29, RZ, -R7, RZ ;  /* 0x80000007ff1d7210 */ /* 0x001fcc0007ffe0ff */
[----:B------:R-:W0:Y:S01]  /*04d0*/  F2I.FTZ.U32.TRUNC.NTZ R9, R8 ;  /* 0x0000000800097305 */ /* 0x000e22000021f000 */
[----:B------:R-:W-:-:S04]  /*04e0*/  IMAD.HI.U32 R4, R5, R27, R4 ;  /* 0x0000001b05047227 */ /* 0x000fc800078e0004 */
[----:B------:R-:W-:Y:S02]  /*04f0*/  IMAD R5, R29, R18, RZ ;  /* 0x000000121d057224 */ /* 0x000fe400078e02ff */
[----:B-1----:R-:W-:Y:S02]  /*0500*/  IMAD.MOV.U32 R6, RZ, RZ, RZ ;  /* 0x000000ffff067224 */ /* 0x002fe400078e00ff */
[----:B--2---:R-:W-:Y:S02]  /*0510*/  IMAD.MOV R27, RZ, RZ, -R11 ;  /* 0x000000ffff1b7224 */ /* 0x004fe400078e0a0b */
[----:B------:R-:W-:-:S04]  /*0520*/  IMAD.HI.U32 R6, R7, R5, R6 ;  /* 0x0000000507067227 */ /* 0x000fc800078e0006 */
[----:B0-----:R-:W-:Y:S02]  /*0530*/  IMAD.MOV R7, RZ, RZ, -R9 ;  /* 0x000000ffff077224 */ /* 0x001fe400078e0a09 */
[----:B------:R-:W-:Y:S02]  /*0540*/  IMAD R5, R27, R2, RZ ;  /* 0x000000021b057224 */ /* 0x000fe400078e02ff */
[----:B------:R-:W-:Y:S01]  /*0550*/  IMAD.MOV.U32 R27, RZ, RZ, R7 ;  /* 0x000000ffff1b7224 */ /* 0x000fe200078e0007 */
[----:B------:R-:W-:Y:S01]  /*0560*/  PRMT R7, R22, 0x8880, RZ ;  /* 0x0000888016077816 */ /* 0x000fe200000000ff */
[----:B------:R-:W-:Y:S01]  /*0570*/  IMAD.HI.U32 R10, R11, R5, R10 ;  /* 0x000000050b0a7227 */ /* 0x000fe200078e000a */
[----:B------:R-:W-:Y:S02]  /*0580*/  PRMT R22, R3, 0x8880, RZ ;  /* 0x0000888003167816 */ /* 0x000fe400000000ff */
[----:B------:R-:W-:Y:S01]  /*0590*/  SHF.R.U32.HI R3, RZ, 0x8, R3 ;  /* 0x00000008ff037819 */ /* 0x000fe20000011603 */
[----:B------:R-:W-:Y:S01]  /*05a0*/  IMAD R5, R27, R0, RZ ;  /* 0x000000001b057224 */ /* 0x000fe200078e02ff */
[----:B------:R-:W-:Y:S01]  /*05b0*/  IABS R11, R22 ;  /* 0x00000016000b7213 */ /* 0x000fe20000000000 */
[----:B------:R-:W-:Y:S01]  /*05c0*/  IMAD.MOV.U32 R8, RZ, RZ, RZ ;  /* 0x000000ffff087224 */ /* 0x000fe200078e00ff */
[----:B------:R-:W-:-:S03]  /*05d0*/  LOP3.LUT R3, R3, 0xffff, RZ, 0xc0, !PT ;  /* 0x0000ffff03037812 */ /* 0x000fc600078ec0ff */
[----:B------:R-:W-:Y:S01]  /*05e0*/  IMAD.HI.U32 R8, R9, R5, R8 ;  /* 0x0000000509087227 */ /* 0x000fe200078e0008 */
[----:B------:R-:W-:Y:S02]  /*05f0*/  IABS R9, R7 ;  /* 0x0000000700097213 */ /* 0x000fe40000000000 */
[----:B------:R-:W-:-:S03]  /*0600*/  IABS R5, R12 ;  /* 0x0000000c00057213 */ /* 0x000fc60000000000 */
[----:B------:R-:W-:Y:S01]  /*0610*/  IMAD.HI.U32 R26, R24, R9, RZ ;  /* 0x00000009181a7227 */ /* 0x000fe200078e00ff */
[----:B------:R-:W-:-:S03]  /*0620*/  IADD3 R5, RZ, -R5, RZ ;  /* 0x80000005ff057210 */ /* 0x000fc60007ffe0ff */
[----:B------:R-:W-:-:S04]  /*0630*/  IMAD.HI.U32 R28, R4, R9, RZ ;  /* 0x00000009041c7227 */ /* 0x000fc800078e00ff */
[----:B------:R-:W-:Y:S02]  /*0640*/  IMAD R24, R26, R5, R9 ;  /* 0x000000051a187224 */ /* 0x000fe400078e0209 */
[----:B------:R-:W0:Y:S01]  /*0650*/  I2F.RP R5, R11 ;  /* 0x0000000b00057306 */ /* 0x000e220000209400 */
[-C--:B------:R-:W-:Y:S02]  /*0660*/  IMAD.HI.U32 R6, R6, R9.reuse, RZ ;  /* 0x0000000906067227 */ /* 0x080fe400078e00ff */
[----:B------:R-:W-:Y:S02]  /*0670*/  ISETP.GT.U32.AND P4, PT, R23, R24, PT ;  /* 0x000000181700720c */ /* 0x000fe40003f84070 */
[----:B------:R-:W-:-:S04]  /*0680*/  IMAD.HI.U32 R10, R10, R9, RZ ;  /* 0x000000090a0a7227 */ /* 0x000fc800078e00ff */
[----:B------:R-:W-:Y:S01]  /*0690*/  IMAD.HI.U32 R8, R8, R9, RZ ;  /* 0x0000000908087227 */ /* 0x000fe200078e00ff */
[----:B0-----:R-:W0:Y:S06]  /*06a0*/  MUFU.RCP R5, R5 ;  /* 0x0000000500057308 */ /* 0x001e2c0000001000 */
[----:B------:R-:W-:Y:S02]  /*06b0*/  @!P4 IMAD.IADD R24, R24, 0x1, -R23 ;  /* 0x000000011818c824 */ /* 0x000fe400078e0a17 */
[----:B------:R-:W-:Y:S01]  /*06c0*/  @!P4 VIADD R26, R26, 0x1 ;  /* 0x000000011a1ac836 */ /* 0x000fe20000000000 */
[----:B------:R-:W-:-:S02]  /*06d0*/  ISETP.NE.AND P4, PT, R12, RZ, PT ;  /* 0x000000ff0c00720c */ /* 0x000fc40003f85270 */
[----:B------:R-:W-:Y:S01]  /*06e0*/  ISETP.GE.U32.AND P2, PT, R24, R23, PT ;  /* 0x000000171800720c */ /* 0x000fe20003f46070 */
[----:B------:R-:W-:Y:S01]  /*06f0*/  IMAD.HI.U32 R24, R25, R9, RZ ;  /* 0x0000000919187227 */ /* 0x000fe200078e00ff */
[----:B------:R-:W-:Y:S02]  /*0700*/  IABS R23, R19 ;  /* 0x0000001300177213 */ /* 0x000fe40000000000 */
[----:B------:R-:W-:-:S03]  /*0710*/  IABS R25, R17 ;  /* 0x0000001100197213 */ /* 0x000fc60000000000 */
[----:B------:R-:W-:Y:S02]  /*0720*/  IMAD.MOV R23, RZ, RZ, -R23 ;  /* 0x000000ffff177224 */ /* 0x000fe400078e0a17 */
[----:B------:R-:W-:Y:S02]  /*0730*/  IMAD.MOV R25, RZ, RZ, -R25 ;  /* 0x000000ffff197224 */ /* 0x000fe400078e0a19 */
[--C-:B------:R-:W-:Y:S02]  /*0740*/  IMAD R23, R24, R23, R9.reuse ;  /* 0x0000001718177224 */ /* 0x100fe400078e0209 */
[----:B0-----:R-:W-:Y:S02]  /*0750*/  VIADD R27, R5, 0xffffffe ;  /* 0x0ffffffe051b7836 */ /* 0x001fe40000000000 */
[----:B------:R-:W-:Y:S01]  /*0760*/  IMAD R25, R28, R25, R9 ;  /* 0x000000191c197224 */ /* 0x000fe200078e0209 */
[----:B------:R-:W-:Y:S01]  /*0770*/  ISETP.GT.U32.AND P1, PT, R21, R23, PT ;  /* 0x000000171500720c */ /* 0x000fe20003f24070 */
[----:B------:R-:W0:Y:S01]  /*0780*/  F2I.FTZ.U32.TRUNC.NTZ R5, R27 ;  /* 0x0000001b00057305 */ /* 0x000e22000021f000 */
[----:B------:R-:W-:-:S02]  /*0790*/  @P2 VIADD R26, R26, 0x1 ;  /* 0x000000011a1a2836 */ /* 0x000fc40000000000 */
[----:B------:R-:W-:-:S09]  /*07a0*/  ISETP.GT.U32.AND P5, PT, R20, R25, PT ;  /* 0x000000191400720c */ /* 0x000fd20003fa4070 */
[----:B------:R-:W-:Y:S01]  /*07b0*/  @!P1 IMAD.IADD R23, R23, 0x1, -R21 ;  /* 0x0000000117179824 */ /* 0x000fe200078e0a15 */
[----:B------:R-:W-:Y:S01]  /*07c0*/  @!P1 IADD3 R24, R24, 0x1, RZ ;  /* 0x0000000118189810 */ /* 0x000fe20007ffe0ff */
[----:B0-----:R-:W-:Y:S02]  /*07d0*/  IMAD.MOV R4, RZ, RZ, -R5 ;  /* 0x000000ffff047224 */ /* 0x001fe400078e0a05 */
[-C--:B------:R-:W-:Y:S01]  /*07e0*/  @!P5 IADD3 R25, R25, -R20.reuse, RZ ;  /* 0x800000141919d210 */ /* 0x080fe20007ffe0ff */
[----:B------:R-:W-:Y:S01]  /*07f0*/  @!P5 VIADD R28, R28, 0x1 ;  /* 0x000000011c1cd836 */ /* 0x000fe20000000000 */
[----:B------:R-:W-:Y:S02]  /*0800*/  ISETP.GE.U32.AND P0, PT, R23, R21, PT ;  /* 0x000000151700720c */ /* 0x000fe40003f06070 */
[----:B------:R-:W-:Y:S01]  /*0810*/  PRMT R21, R3, 0x8880, RZ ;  /* 0x0000888003157816 */ /* 0x000fe200000000ff */
[----:B------:R-:W-:Y:S01]  /*0820*/  IMAD R3, R4, R11, RZ ;  /* 0x0000000b04037224 */ /* 0x000fe200078e02ff */
[----:B------:R-:W-:Y:S01]  /*0830*/  ISETP.GE.U32.AND P6, PT, R25, R20, PT ;  /* 0x000000141900720c */ /* 0x000fe20003fc6070 */
[----:B------:R-:W-:-:S02]  /*0840*/  IMAD.MOV.U32 R4, RZ, RZ, RZ ;  /* 0x000000ffff047224 */ /* 0x000fc400078e00ff */
[----:B------:R-:W-:Y:S01]  /*0850*/  IMAD.MOV.U32 R20, RZ, RZ, R21 ;  /* 0x000000ffff147224 */ /* 0x000fe200078e0015 */
[----:B------:R-:W-:Y:S01]  /*0860*/  LOP3.LUT R21, R7, R12, RZ, 0x3c, !PT ;  /* 0x0000000c07157212 */ /* 0x000fe200078e3cff */
[----:B------:R-:W-:-:S03]  /*0870*/  IMAD.HI.U32 R5, R5, R3, R4 ;  /* 0x0000000305057227 */ /* 0x000fc600078e0004 */
[----:B------:R-:W-:Y:S01]  /*0880*/  IABS R4, R20 ;  /* 0x0000001400047213 */ /* 0x000fe20000000000 */
[----:B------:R-:W-:Y:S01]  /*0890*/  @P0 VIADD R24, R24, 0x1 ;  /* 0x0000000118180836 */ /* 0x000fe20000000000 */
[----:B------:R-:W-:Y:S02]  /*08a0*/  ISETP.GE.AND P3, PT, R21, RZ, PT ;  /* 0x000000ff1500720c */ /* 0x000fe40003f66270 */
[----:B------:R-:W0:Y:S01]  /*08b0*/  I2F.RP R3, R4 ;  /* 0x0000000400037306 */ /* 0x000e220000209400 */
[----:B------:R-:W-:Y:S01]  /*08c0*/  IABS R21, R16 ;  /* 0x0000001000157213 */ /* 0x000fe20000000000 */
[----:B------:R-:W-:Y:S01]  /*08d0*/  @P6 VIADD R28, R28, 0x1 ;  /* 0x000000011c1c6836 */ /* 0x000fe20000000000 */
[----:B------:R-:W-:-:S03]  /*08e0*/  ISETP.NE.AND P6, PT, R17, RZ, PT ;  /* 0x000000ff1100720c */ /* 0x000fc60003fc5270 */
[----:B------:R-:W-:-:S04]  /*08f0*/  IMAD.MOV R21, RZ, RZ, -R21 ;  /* 0x000000ffff157224 */ /* 0x000fc800078e0a15 */
[----:B------:R-:W-:Y:S02]  /*0900*/  IMAD R21, R6, R21, R9 ;  /* 0x0000001506157224 */ /* 0x000fe400078e0209 */
[----:B------:R-:W-:Y:S01]  /*0910*/  @!P3 IMAD.MOV R26, RZ, RZ, -R26 ;  /* 0x000000ffff1ab224 */ /* 0x000fe200078e0a1a */
[----:B------:R-:W-:Y:S01]  /*0920*/  @!P4 LOP3.LUT R26, RZ, R12, RZ, 0x33, !PT ;  /* 0x0000000cff1ac212 */ /* 0x000fe200078e33ff */
[----:B0-----:R-:W0:Y:S01]  /*0930*/  MUFU.RCP R3, R3 ;  /* 0x0000000300037308 */ /* 0x001e220000001000 */
[----:B------:R-:W-:Y:S02]  /*0940*/  LOP3.LUT R12, R7, R17, RZ, 0x3c, !PT ;  /* 0x00000011070c7212 */ /* 0x000fe400078e3cff */
[----:B------:R-:W-:Y:S02]  /*0950*/  ISETP.GT.U32.AND P3, PT, R18, R21, PT ;  /* 0x000000151200720c */ /* 0x000fe40003f64070 */
[----:B------:R-:W-:Y:S02]  /*0960*/  ISETP.GE.AND P4, PT, R12, RZ, PT ;  /* 0x000000ff0c00720c */ /* 0x000fe40003f86270 */
[----:B------:R-:W-:-:S02]  /*0970*/  IABS R12, R14 ;  /* 0x0000000e000c7213 */ /* 0x000fc40000000000 */
[----:B------:R-:W-:Y:S02]  /*0980*/  LOP3.LUT R26, R26, 0xff, RZ, 0xc0, !PT ;  /* 0x000000ff1a1a7812 */ /* 0x000fe400078ec0ff */
[----:B------:R-:W-:-:S05]  /*0990*/  IADD3 R23, RZ, -R12, RZ ;  /* 0x8000000cff177210 */ /* 0x000fca0007ffe0ff */
[----:B------:R-:W-:Y:S02]  /*09a0*/  IMAD R23, R10, R23, R9 ;  /* 0x000000170a177224 */ /* 0x000fe400078e0209 */
[----:B0-----:R-:W-:Y:S01]  /*09b0*/  VIADD R3, R3, 0xffffffe ;  /* 0x0ffffffe03037836 */ /* 0x001fe20000000000 */
[----:B------:R-:W-:Y:S01]  /*09c0*/  @!P4 IADD3 R28, -R28, RZ, RZ ;  /* 0x000000ff1c1cc210 */ /* 0x000fe20007ffe1ff */
[----:B------:R-:W-:Y:S01]  /*09d0*/  @!P3 IMAD.IADD R21, R21, 0x1, -R18 ;  /* 0x000000011515b824 */ /* 0x000fe200078e0a12 */
[----:B------:R-:W-:Y:S01]  /*09e0*/  ISETP.GT.U32.AND P2, PT, R2, R23, PT ;  /* 0x000000170200720c */ /* 0x000fe20003f44070 */
[----:B------:R-:W-:Y:S01]  /*09f0*/  @!P3 VIADD R6, R6, 0x1 ;  /* 0x000000010606b836 */ /* 0x000fe20000000000 */
[----:B------:R-:W-:Y:S01]  /*0a00*/  @!P6 LOP3.LUT R28, RZ, R17, RZ, 0x33, !PT ;  /* 0x00000011ff1ce212 */ /* 0x000fe200078e33ff */
[----:B------:R-:W0:Y:S01]  /*0a10*/  F2I.FTZ.U32.TRUNC.NTZ R3, R3 ;  /* 0x0000000300037305 */ /* 0x000e22000021f000 */
[----:B------:R-:W-:Y:S02]  /*0a20*/  ISETP.GE.U32.AND P5, PT, R21, R18, PT ;  /* 0x000000121500720c */ /* 0x000fe40003fa6070 */
[----:B------:R-:W-:-:S02]  /*0a30*/  IABS R18, R15 ;  /* 0x0000000f00127213 */ /* 0x000fc40000000000 */
[----:B------:R-:W-:-:S05]  /*0a40*/  LOP3.LUT R28, R28, 0xff, RZ, 0xc0, !PT ;  /* 0x000000ff1c1c7812 */ /* 0x000fca00078ec0ff */
[----:B------:R-:W-:Y:S02]  /*0a50*/  @!P2 IMAD.IADD R23, R23, 0x1, -R2 ;  /* 0x000000011717a824 */ /* 0x000fe400078e0a02 */
[----:B------:R-:W-:Y:S02]  /*0a60*/  @!P2 VIADD R10, R10, 0x1 ;  /* 0x000000010a0aa836 */ /* 0x000fe40000000000 */
[----:B------:R-:W-:Y:S01]  /*0a70*/  @P5 VIADD R6, R6, 0x1 ;  /* 0x0000000106065836 */ /* 0x000fe20000000000 */
[----:B------:R-:W-:Y:S01]  /*0a80*/  ISETP.GE.U32.AND P4, PT, R23, R2, PT ;  /* 0x000000021700720c */ /* 0x000fe20003f86070 */
[----:B0-----:R-:W-:Y:S01]  /*0a90*/  IMAD.MOV R21, RZ, RZ, -R3 ;  /* 0x000000ffff157224 */ /* 0x001fe200078e0a03 */
[----:B------:R-:W-:Y:S01]  /*0aa0*/  ISETP.NE.AND P5, PT, R19, RZ, PT ;  /* 0x000000ff1300720c */ /* 0x000fe20003fa5270 */
[----:B------:R-:W-:Y:S02]  /*0ab0*/  IMAD.MOV.U32 R2, RZ, RZ, RZ ;  /* 0x000000ffff027224 */ /* 0x000fe400078e00ff */
[----:B------:R-:W-:-:S04]  /*0ac0*/  IMAD R21, R21, R4, RZ ;  /* 0x0000000415157224 */ /* 0x000fc800078e02ff */
[----:B------:R-:W-:Y:S01]  /*0ad0*/  IMAD.HI.U32 R12, R3, R21, R2 ;  /* 0x00000015030c7227 */ /* 0x000fe200078e0002 */
[----:B------:R-:W-:Y:S02]  /*0ae0*/  IABS R2, R22 ;  /* 0x0000001600027213 */ /* 0x000fe40000000000 */
[----:B------:R-:W-:Y:S01]  /*0af0*/  LOP3.LUT R21, R7, R19, RZ, 0x3c, !PT ;  /* 0x0000001307157212 */ /* 0x000fe200078e3cff */
[----:B------:R-:W-:Y:S02]  /*0b00*/  IMAD.MOV R3, RZ, RZ, -R18 ;  /* 0x000000ffff037224 */ /* 0x000fe400078e0a12 */
[----:B------:R-:W-:Y:S01]  /*0b10*/  IMAD.MOV R18, RZ, RZ, -R2 ;  /* 0x000000ffff127224 */ /* 0x000fe200078e0a02 */
[----:B------:R-:W-:Y:S01]  /*0b20*/  IABS R2, R20 ;  /* 0x0000001400027213 */ /* 0x000fe20000000000 */
[----:B------:R-:W-:Y:S01]  /*0b30*/  IMAD R3, R8, R3, R9 ;  /* 0x0000000308037224 */ /* 0x000fe200078e0209 */
[----:B------:R-:W-:Y:S01]  /*0b40*/  ISETP.GE.AND P6, PT, R21, RZ, PT ;  /* 0x000000ff1500720c */ /* 0x000fe20003fc6270 */
[----:B------:R-:W-:-:S03]  /*0b50*/  IMAD.HI.U32 R12, R12, R9, RZ ;  /* 0x000000090c0c7227 */ /* 0x000fc600078e00ff */
[----:B------:R-:W-:Y:S01]  /*0b60*/  ISETP.GT.U32.AND P3, PT, R0, R3, PT ;  /* 0x000000030000720c */ /* 0x000fe20003f64070 */
[----:B------:R-:W-:Y:S02]  /*0b70*/  IMAD.MOV R17, RZ, RZ, -R2 ;  /* 0x000000ffff117224 */ /* 0x000fe400078e0a02 */
[----:B------:R-:W-:-:S04]  /*0b80*/  IMAD.HI.U32 R2, R5, R9, RZ ;  /* 0x0000000905027227 */ /* 0x000fc800078e00ff */
[----:B------:R-:W-:Y:S02]  /*0b90*/  IMAD R18, R2, R18, R9 ;  /* 0x0000001202127224 */ /* 0x000fe400078e0209 */
[----:B------:R-:W-:Y:S02]  /*0ba0*/  IMAD.MOV.U32 R5, RZ, RZ, R17 ;  /* 0x000000ffff057224 */ /* 0x000fe400078e0011 */
[----:B------:R-:W-:Y:S01]  /*0bb0*/  @!P6 IMAD.MOV R24, RZ, RZ, -R24 ;  /* 0x000000ffff18e224 */ /* 0x000fe200078e0a18 */
[----:B------:R-:W-:Y:S01]  /*0bc0*/  ISETP.GT.U32.AND P1, PT, R11, R18, PT ;  /* 0x000000120b00720c */ /* 0x000fe20003f24070 */
[----:B------:R-:W-:Y:S01]  /*0bd0*/  IMAD R9, R12, R5, R9 ;  /* 0x000000050c097224 */ /* 0x000fe200078e0209 */
[----:B------:R-:W-:Y:S01]  /*0be0*/  @!P5 LOP3.LUT R24, RZ, R19, RZ, 0x33, !PT ;  /* 0x00000013ff18d212 */ /* 0x000fe200078e33ff */
[----:B------:R-:W-:Y:S01]  /*0bf0*/  @!P3 IMAD.IADD R3, R3, 0x1, -R0 ;  /* 0x000000010303b824 */ /* 0x000fe200078e0a00 */
[----:B------:R-:W-:Y:S01]  /*0c00*/  @!P3 IADD3 R8, R8, 0x1, RZ ;  /* 0x000000010808b810 */ /* 0x000fe20007ffe0ff */
[----:B------:R-:W-:Y:S01]  /*0c10*/  @P4 VIADD R10, R10, 0x1 ;  /* 0x000000010a0a4836 */ /* 0x000fe20000000000 */
[----:B------:R-:W-:-:S02]  /*0c20*/  ISETP.GT.U32.AND P0, PT, R4, R9, PT ;  /* 0x000000090400720c */ /* 0x000fc40003f04070 */
[----:B------:R-:W-:Y:S02]  /*0c30*/  ISETP.GE.U32.AND P2, PT, R3, R0, PT ;  /* 0x000000000300720c */ /* 0x000fe40003f46070 */
[C---:B------:R-:W-:Y:S02]  /*0c40*/  LOP3.LUT R0, R7.reuse, R16, RZ, 0x3c, !PT ;  /* 0x0000001007007212 */ /* 0x040fe400078e3cff */
[C---:B------:R-:W-:Y:S01]  /*0c50*/  LOP3.LUT R3, R7.reuse, R22, RZ, 0x3c, !PT ;  /* 0x0000001607037212 */ /* 0x040fe200078e3cff */
[----:B------:R-:W-:Y:S01]  /*0c60*/  @!P1 IMAD.IADD R18, R18, 0x1, -R11 ;  /* 0x0000000112129824 */ /* 0x000fe200078e0a0b */
[----:B------:R-:W-:Y:S01]  /*0c70*/  ISETP.GE.AND P6, PT, R0, RZ, PT ;  /* 0x000000ff0000720c */ /* 0x000fe20003fc6270 */
[----:B------:R-:W-:Y:S01]  /*0c80*/  @!P1 VIADD R2, R2, 0x1 ;  /* 0x0000000102029836 */ /* 0x000fe20000000000 */
[----:B------:R-:W-:Y:S02]  /*0c90*/  LOP3.LUT R0, R7, R15, RZ, 0x3c, !PT ;  /* 0x0000000f07007212 */ /* 0x000fe400078e3cff */
[----:B------:R-:W-:Y:S01]  /*0ca0*/  ISETP.GE.U32.AND P5, PT, R18, R11, PT ;  /* 0x0000000b1200720c */ /* 0x000fe20003fa6070 */
[----:B------:R-:W-:Y:S01]  /*0cb0*/  @!P0 IMAD.IADD R9, R9, 0x1, -R4 ;  /* 0x0000000109098824 */ /* 0x000fe200078e0a04 */
[----:B------:R-:W-:Y:S01]  /*0cc0*/  ISETP.GE.AND P3, PT, R3, RZ, PT ;  /* 0x000000ff0300720c */ /* 0x000fe20003f66270 */
[----:B------:R-:W-:Y:S01]  /*0cd0*/  @P2 VIADD R8, R8, 0x1 ;  /* 0x0000000108082836 */ /* 0x000fe20000000000 */
[----:B------:R-:W-:Y:S01]  /*0ce0*/  ISETP.GE.AND P4, PT, R0, RZ, PT ;  /* 0x000000ff0000720c */ /* 0x000fe20003f86270 */
[----:B------:R-:W-:Y:S01]  /*0cf0*/  IMAD.U32 R3, RZ, RZ, UR6 ;  /* 0x00000006ff037e24 */ /* 0x000fe2000f8e00ff */
[----:B------:R-:W-:-:S02]  /*0d00*/  ISETP.GE.U32.AND P2, PT, R9, R4, PT ;  /* 0x000000040900720c */ /* 0x000fc40003f46070 */
[C---:B------:R-:W-:Y:S01]  /*0d10*/  LOP3.LUT R0, R7.reuse, R14, RZ, 0x3c, !PT ;  /* 0x0000000e07007212 */ /* 0x040fe200078e3cff */
[----:B------:R-:W-:Y:S01]  /*0d20*/  @!P6 IMAD.MOV R6, RZ, RZ, -R6 ;  /* 0x000000ffff06e224 */ /* 0x000fe200078e0a06 */
[----:B------:R-:W-:Y:S02]  /*0d30*/  @!P0 IADD3 R12, R12, 0x1, RZ ;  /* 0x000000010c0c8810 */ /* 0x000fe40007ffe0ff */
[----:B------:R-:W-:Y:S01]  /*0d40*/  LOP3.LUT R7, R7, R20, RZ, 0x3c, !PT ;  /* 0x0000001407077212 */ /* 0x000fe200078e3cff */
[----:B------:R-:W-:Y:S01]  /*0d50*/  @P5 VIADD R2, R2, 0x1 ;  /* 0x0000000102025836 */ /* 0x000fe20000000000 */
[----:B------:R-:W-:Y:S02]  /*0d60*/  ISETP.NE.AND P5, PT, R22, RZ, PT ;  /* 0x000000ff1600720c */ /* 0x000fe40003fa5270 */
[----:B------:R-:W-:Y:S01]  /*0d70*/  ISETP.GE.AND P1, PT, R0, RZ, PT ;  /* 0x000000ff0000720c */ /* 0x000fe20003f26270 */
[----:B------:R-:W-:Y:S01]  /*0d80*/  IMAD.MOV.U32 R5, RZ, RZ, R2 ;  /* 0x000000ffff057224 */ /* 0x000fe200078e0002 */
[----:B------:R-:W-:Y:S01]  /*0d90*/  ISETP.GE.AND P6, PT, R7, RZ, PT ;  /* 0x000000ff0700720c */ /* 0x000fe20003fc6270 */
[----:B------:R-:W-:Y:S01]  /*0da0*/  @!P4 IMAD.MOV R8, RZ, RZ, -R8 ;  /* 0x000000ffff08c224 */ /* 0x000fe200078e0a08 */
[----:B------:R-:W-:Y:S01]  /*0db0*/  ISETP.NE.AND P4, PT, R16, RZ, PT ;  /* 0x000000ff1000720c */ /* 0x000fe20003f85270 */
[----:B------:R-:W-:Y:S01]  /*0dc0*/  @P2 VIADD R12, R12, 0x1 ;  /* 0x000000010c0c2836 */ /* 0x000fe20000000000 */
[----:B------:R-:W-:Y:S01]  /*0dd0*/  ISETP.NE.AND P0, PT, R15, RZ, PT ;  /* 0x000000ff0f00720c */ /* 0x000fe20003f05270 */
[----:B------:R-:W-:Y:S01]  /*0de0*/  @!P3 IMAD.MOV R5, RZ, RZ, -R5 ;  /* 0x000000ffff05b224 */ /* 0x000fe200078e0a05 */
[----:B------:R-:W-:-:S02]  /*0df0*/  ISETP.NE.AND P2, PT, R14, RZ, PT ;  /* 0x000000ff0e00720c */ /* 0x000fc40003f45270 */
[----:B------:R-:W-:Y:S02]  /*0e00*/  ISETP.NE.AND P3, PT, R20, RZ, PT ;  /* 0x000000ff1400720c */ /* 0x000fe40003f65270 */
[----:B------:R-:W-:Y:S01]  /*0e10*/  @!P5 LOP3.LUT R5, RZ, R22, RZ, 0x33, !PT ;  /* 0x00000016ff05d212 */ /* 0x000fe200078e33ff */
[----:B------:R-:W-:Y:S01]  /*0e20*/  @!P1 IMAD.MOV R10, RZ, RZ, -R10 ;  /* 0x000000ffff0a9224 */ /* 0x000fe200078e0a0a */
[----:B------:R-:W-:Y:S01]  /*0e30*/  LOP3.LUT R24, R24, 0xff, RZ, 0xc0, !PT ;  /* 0x000000ff18187812 */ /* 0x000fe200078ec0ff */
[----:B------:R-:W-:Y:S01]  /*0e40*/  @!P6 IMAD.MOV R12, RZ, RZ, -R12 ;  /* 0x000000ffff0ce224 */ /* 0x000fe200078e0a0c */
[----:B------:R-:W-:Y:S02]  /*0e50*/  LOP3.LUT R5, R5, 0xff, RZ, 0xc0, !PT ;  /* 0x000000ff05057812 */ /* 0x000fe400078ec0ff */
[----:B------:R-:W-:Y:S02]  /*0e60*/  @!P4 LOP3.LUT R6, RZ, R16, RZ, 0x33, !PT ;  /* 0x00000010ff06c212 */ /* 0x000fe400078e33ff */
[----:B------:R-:W-:-:S02]  /*0e70*/  @!P0 LOP3.LUT R8, RZ, R15, RZ, 0x33, !PT ;  /* 0x0000000fff088212 */ /* 0x000fc400078e33ff */
[----:B------:R-:W-:Y:S02]  /*0e80*/  @!P2 LOP3.LUT R10, RZ, R14, RZ, 0x33, !PT ;  /* 0x0000000eff0aa212 */ /* 0x000fe400078e33ff */
[----:B------:R-:W-:Y:S02]  /*0e90*/  @!P3 LOP3.LUT R12, RZ, R20, RZ, 0x33, !PT ;  /* 0x00000014ff0cb212 */ /* 0x000fe400078e33ff */
[----:B------:R-:W-:Y:S02]  /*0ea0*/  MOV R2, UR5 ;  /* 0x0000000500027c02 */ /* 0x000fe40008000f00 */
[----:B------:R-:W-:Y:S02]  /*0eb0*/  PRMT R7, R6, 0x7604, R26 ;  /* 0x0000760406077816 */ /* 0x000fe4000000001a */
[----:B------:R-:W-:Y:S01]  /*0ec0*/  PRMT R24, R8, 0x7604, R24 ;  /* 0x0000760408187816 */ /* 0x000fe20000000018 */
[----:B------:R-:W-:Y:S01]  /*0ed0*/  IMAD.WIDE R2, R13, 0x8, R2 ;  /* 0x000000080d027825 */ /* 0x000fe200078e0202 */
[----:B------:R-:W-:-:S02]  /*0ee0*/  PRMT R28, R10, 0x7604, R28 ;  /* 0x000076040a1c7816 */ /* 0x000fc4000000001c */
[----:B------:R-:W-:Y:S02]  /*0ef0*/  PRMT R5, R12, 0x7604, R5 ;  /* 0x000076040c057816 */ /* 0x000fe40000000005 */
[----:B------:R-:W-:Y:S02]  /*0f00*/  PRMT R4, R7, 0x5410, R28 ;  /* 0x0000541007047816 */ /* 0x000fe4000000001c */
[----:B------:R-:W-:-:S05]  /*0f10*/  PRMT R5, R24, 0x5410, R5 ;  /* 0x0000541018057816 */ /* 0x000fca0000000005 */
[----:B------:R-:W-:Y:S01]  /*0f20*/  STG.E.64 desc[UR8][R2.64], R4 ;  /* 0x0000000402007986 */ /* 0x000fe2000c101b08 */
[----:B------:R-:W-:Y:S05]  /*0f30*/  EXIT ;  /* 0x000000000000794d */ /* 0x000fea0003800000 */
.L_x_20425:
        /* <DEDUP_REMOVED lines=11> */
[C---:B------:R-:W-:Y:S01]  /*0ff0*/  @!P6 IADD3 R15, R16.reuse, UR4, RZ ;  /* 0x00000004100fec10 */ /* 0x040fe2000fffe0ff */
[----:B------:R-:W-:Y:S01]  /*1000*/  @!P6 VIADD R16, R16, 0x80 ;  /* 0x000000801010e836 */ /* 0x000fe20000000000 */
[----:B------:R-:W1:Y:S01]  /*1010*/  @!P6 LDC.64 R4, c[0x0][0x220] ;  /* 0x00008800ff04eb82 */ /* 0x000e620000000a00 */
[----:B0-----:R-:W-:-:S03]  /*1020*/  @!P5 IADD3 R24, P1, R25, R6, RZ ;  /* 0x000000061918d210 */ /* 0x001fc60007f3e0ff */
[----:B------:R-:W-:Y:S02]  /*1030*/  ISETP.GE.AND P4, PT, R16, R9, PT ;  /* 0x000000091000720c */ /* 0x000fe40003f86270 */
[----:B------:R-:W-:-:S05]  /*1040*/  @!P5 IMAD.X R25, RZ, RZ, R7, P1 ;  /* 0x000000ffff19d224 */ /* 0x000fca00008e0607 */
[----:B------:R-:W5:Y:S06]  /*1050*/  @!P5 LDG.E.S8 R11, desc[UR8][R24.64] ;  /* 0x00000008180bd981 */ /* 0x000f6c000c1e1300 */
[C---:B------:R-:W-:Y:S01]  /*1060*/  @!P4 VIADD R19, R16.reuse, UR4 ;  /* 0x000000041013cc36 */ /* 0x040fe20008000000 */
[----:B------:R-:W0:Y:S01]  /*1070*/  @!P4 LDC.64 R2, c[0x0][0x220] ;  /* 0x00008800ff02cb82 */ /* 0x000e220000000a00 */
[----:B------:R-:W-:-:S05]  /*1080*/  @!P4 VIADD R16, R16, 0x80 ;  /* 0x000000801010c836 */ /* 0x000fca0000000000 */
[----:B------:R-:W-:-:S13]  /*1090*/  ISETP.GE.AND P3, PT, R16, R9, PT ;  /* 0x000000091000720c */ /* 0x000fda0003f66270 */
[C---:B------:R-:W-:Y:S02]  /*10a0*/  @!P3 VIADD R23, R16.reuse, UR4 ;  /* 0x000000041017bc36 */ /* 0x040fe40008000000 */
[----:B------:R-:W-:-:S05]  /*10b0*/  @!P3 VIADD R16, R16, 0x80 ;  /* 0x000000801010b836 */ /* 0x000fca0000000000 */
[----:B------:R-:W-:Y:S02]  /*10c0*/  ISETP.GE.AND P2, PT, R16, R9, PT ;  /* 0x000000091000720c */ /* 0x000fe40003f46270 */
[----:B-1----:R-:W-:Y:S02]  /*10d0*/  @!P6 IADD3 R4, P5, R15, R4, RZ ;  /* 0x000000040f04e210 */ /* 0x002fe40007fbe0ff */
[----:B------:R-:W1:Y:S03]  /*10e0*/  @!P3 LDC.64 R14, c[0x0][0x220] ;  /* 0x00008800ff0ebb82 */ /* 0x000e660000000a00 */
[----:B------:R-:W-:-:S05]  /*10f0*/  @!P6 IMAD.X R5, RZ, RZ, R5, P5 ;  /* 0x000000ffff05e224 */ /* 0x000fca00028e0605 */
[----:B------:R-:W5:Y:S01]  /*1100*/  @!P6 LDG.E.S8 R10, desc[UR8][R4.64] ;  /* 0x00000008040ae981 */ /* 0x000f62000c1e1300 */
[----:B------:R-:W2:Y:S01]  /*1110*/  @!P2 LDC.64 R6, c[0x0][0x220] ;  /* 0x00008800ff06ab82 */ /* 0x000ea20000000a00 */
[C---:B------:R-:W-:Y:S01]  /*1120*/  @!P2 IADD3 R13, R16.reuse, UR4, RZ ;  /* 0x00000004100dac10 */ /* 0x040fe2000fffe0ff */
        /* <DEDUP_REMOVED lines=8> */
[----:B------:R-:W-:Y:S02]  /*11b0*/  @!P3 IADD3.X R15, RZ, R15, RZ, P4, !PT ;  /* 0x0000000fff0fb210 */ /* 0x000fe400027fe4ff */
[----:B--2---:R-:W-:Y:S02]  /*11c0*/  @!P2 IADD3 R6, P6, R13, R6, RZ ;  /* 0x000000060d06a210 */ /* 0x004fe40007fde0ff */
[----:B------:R-:W-:Y:S01]  /*11d0*/  CS2R R12, SRZ ;  /* 0x00000000000c7805 */ /* 0x000fe2000001ff00 */
[C---:B------:R-:W-:Y:S02]  /*11e0*/  @!P1 VIADD R21, R16.reuse, UR4 ;  /* 0x0000000410159c36 */ /* 0x040fe40008000000 */
[----:B------:R-:W-:-:S03]  /*11f0*/  @!P1 VIADD R16, R16, 0x80 ;  /* 0x0000008010109836 */ /* 0x000fc60000000000 */
[----:B------:R1:W5:Y:S02]  /*1200*/  @!P3 LDG.E.S8 R12, desc[UR8][R14.64] ;  /* 0x000000080e0cb981 */ /* 0x000364000c1e1300 */
[----:B------:R-:W-:Y:S01]  /*1210*/  ISETP.GE.AND P5, PT, R16, R9, PT ;  /* 0x000000091000720c */ /* 0x000fe20003fa6270 */
[----:B-1----:R-:W1:Y:S01]  /*1220*/  @!P0 LDC.64 R14, c[0x0][0x220] ;  /* 0x00008800ff0e8b82 */ /* 0x002e620000000a00 */
[----:B0-----:R-:W-:-:S11]  /*1230*/  @!P1 IADD3 R2, P4, R21, R2, RZ ;  /* 0x0000000215029210 */ /* 0x001fd60007f9e0ff */
[----:B------:R-:W-:Y:S02]  /*1240*/  @!P5 VIADD R23, R16, UR4 ;  /* 0x000000041017dc36 */ /* 0x000fe40008000000 */
[----:B------:R-:W-:Y:S01]  /*1250*/  IMAD.MOV.U32 R16, RZ, RZ, RZ ;  /* 0x000000ffff107224 */ /* 0x000fe200078e00ff */
[----:B------:R-:W0:Y:S01]  /*1260*/  @!P5 LDC.64 R4, c[0x0][0x220] ;  /* 0x00008800ff04db82 */ /* 0x000e220000000a00 */
[----:B------:R-:W-:-:S05]  /*1270*/  @!P1 IMAD.X R3, RZ, RZ, R3, P4 ;  /* 0x000000ffff039224 */ /* 0x000fca00020e0603 */
[----:B------:R-:W5:Y:S01]  /*1280*/  @!P1 LDG.E.S8 R16, desc[UR8][R2.64] ;  /* 0x0000000802109981 */ /* 0x000f62000c1e1300 */
[----:B-1----:R-:W-:Y:S02]  /*1290*/  @!P0 IADD3 R14, P1, R17, R14, RZ ;  /* 0x0000000e110e8210 */ /* 0x002fe40007f3e0ff */
[----:B------:R-:W-:Y:S02]  /*12a0*/  PRMT R17, RZ, 0x7610, R17 ;  /* 0x00007610ff117816 */ /* 0x000fe40000000011 */
[----:B------:R-:W-:-:S05]  /*12b0*/  @!P0 IADD3.X R15, RZ, R15, RZ, P1, !PT ;  /* 0x0000000fff0f8210 */ /* 0x000fca0000ffe4ff */
        /* <DEDUP_REMOVED lines=21> */
[----:B-1----:R-:W-:-:S06]  /*1410*/  VIADD R4, R15, 0xffffffe ;  /* 0x0ffffffe0f047836 */ /* 0x002fcc0000000000 */
        /* <DEDUP_REMOVED lines=17> */
.L_x_20427:
[----:B------:R-:W-:Y:S05]  /*1530*/  BSYNC B0 ;  /* 0x0000000000007941 */ /* 0x000fea0003800000 */
.L_x_20426:
        /* <DEDUP_REMOVED lines=36> */
.L_x_20429:
[----:B------:R-:W-:Y:S05]  /*1780*/  BSYNC B0 ;  /* 0x0000000000007941 */ /* 0x000fea0003800000 */
.L_x_20428:
        /* <DEDUP_REMOVED lines=11> */
[----:B-1----:R-:W-:-:S06]  /*1840*/  VIADD R14, R17, 0xffffffe ;  /* 0x0ffffffe110e7836 */ /* 0x002fcc0000000000 */
[----:B------:R1:W2:Y:S02]  /*1850*/  F2I.FTZ.U32.TRUNC.NTZ R15, R14 ;  /* 0x0000000e000f7305 */ /* 0x0002a4000021f000 */
[----:B-1----:R-:W-:Y:S01]  /*1860*/  HFMA2.MMA R14, -RZ, RZ, 0, 0 ;  /* 0x00000000ff0e7435 */ /* 0x002fe200000001ff */
[----:B--2---:R-:W-:-:S04]  /*1870*/  IMAD.MOV R19, RZ, RZ, -R15 ;  /* 0x000000ffff137224 */ /* 0x004fc800078e0a0f */
[----:B------:R-:W-:-:S05]  /*1880*/  IMAD R19, R19, R4, RZ ;  /* 0x0000000413137224 */ /* 0x000fca00078e02ff */
        /* <DEDUP_REMOVED lines=14> */
.L_x_20431:
[----:B------:R-:W-:Y:S05]  /*1970*/  BSYNC B0 ;  /* 0x0000000000007941 */ /* 0x000fea0003800000 */
.L_x_20430:
[----:B0-----:R-:W-:Y:S01]  /*1980*/  @!P0 IADD3 R6, P6, R11, R6, RZ ;  /* 0x000000060b068210 */ /* 0x001fe20007fde0ff */
[----:B------:R-:W-:Y:S01]  /*1990*/  BSSY B0, `(.L_x_20432) ;  /* 0x000001d000007945 */ /* 0x000fe20003800000 */
[----:B------:R-:W-:Y:S02]  /*19a0*/  ISETP.GE.AND P4, PT, R20, R9, PT ;  /* 0x000000091400720c */ /* 0x000fe40003f86270 */
[----:B------:R-:W-:Y:S01]  /*19b0*/  @!P0 IADD3.X R7, RZ, R7, RZ, P6, !PT ;  /* 0x00000007ff078210 */ /* 0x000fe200037fe4ff */
[----:B------:R-:W-:Y:S10]  /*19c0*/  @P1 BRA `(.L_x_20433) ;  /* 0x0000000000641947 */ /* 0x000ff40003800000 */
        /* <DEDUP_REMOVED lines=25> */
.L_x_20433:
[----:B------:R-:W-:Y:S05]  /*1b60*/  BSYNC B0 ;  /* 0x0000000000007941 */ /* 0x000fea0003800000 */
.L_x_20432:
        /* <DEDUP_REMOVED lines=27> */
.L_x_20435:
[----:B------:R-:W-:Y:S05]  /*1d20*/  BSYNC B0 ;  /* 0x0000000000007941 */ /* 0x000fea0003800000 */
.L_x_20434:
        /* <DEDUP_REMOVED lines=27> */
.L_x_20437:
[----:B------:R-:W-:Y:S05]  /*1ee0*/  BSYNC B0 ;  /* 0x0000000000007941 */ /* 0x000fea0003800000 */
.L_x_20436:
[----:B------:R-:W-:Y:S04]  /*1ef0*/  BSSY B0, `(.L_x_20438) ;  /* 0x000001b000007945 */ /* 0x000fe80003800000 */
[----:B------:R-:W-:Y:S05]  /*1f00*/  @P5 BRA `(.L_x_20439) ;  /* 0x0000000000645947 */ /* 0x000fea0003800000 */
[-C--:B------:R-:W-:Y:S02]  /*1f10*/  IABS R13, R16.reuse ;  /* 0x00000010000d7213 */ /* 0x080fe40000000000 */
        /* <DEDUP_REMOVED lines=24> */
.L_x_20439:
[----:B------:R-:W-:Y:S05]  /*20a0*/  BSYNC B0 ;  /* 0x0000000000007941 */ /* 0x000fea0003800000 */
.L_x_20438:
        /* <DEDUP_REMOVED lines=28> */
.L_x_20441:
[----:B------:R-:W-:Y:S05]  /*2270*/  BSYNC B0 ;  /* 0x0000000000007941 */ /* 0x000fea0003800000 */
.L_x_20440:
        /* <DEDUP_REMOVED lines=20> */
.L_x_20444:
[----:B------:R-:W-:-:S13]  /*23c0*/  ISETP.GE.AND P0, PT, R8, R9, PT ;  /* 0x000000090800720c */ /* 0x000fda0003f06270 */
[----:B------:R-:W-:Y:S05]  /*23d0*/  @P0 BRA `(.L_x_20446) ;  /* 0x0000000000380947 */ /* 0x000fea0003800000 */
[C---:B0-----:R-:W-:Y:S01]  /*23e0*/  VIADD R4, R8.reuse, UR4 ;  /* 0x0000000408047c36 */ /* 0x041fe20008000000 */
[----:B------:R-:W-:Y:S01]  /*23f0*/  ULDC.64 UR6, c[0x0][0x218] ;  /* 0x0000860000067ab9 */ /* 0x000fe20000000a00 */
[----:B------:R-:W-:-:S03]  /*2400*/  IADD3 R8, R8, 0x80, RZ ;  /* 0x0000008008087810 */ /* 0x000fc60007ffe0ff */
[----:B------:R-:W-:-:S05]  /*2410*/  IADD3 R4, P0, R4, UR6, RZ ;  /* 0x0000000604047c10 */ /* 0x000fca000ff1e0ff */
[----:B------:R-:W-:-:S05]  /*2420*/  IMAD.X R5, RZ, RZ, UR7, P0 ;  /* 0x00000007ff057e24 */ /* 0x000fca00080e06ff */
[----:B------:R1:W-:Y:S03]  /*2430*/  STG.E.U8 desc[UR8][R4.64], R14 ;  /* 0x0000000e04007986 */ /* 0x0003e6000c101108 */
.L_x_20445:
[----:B------:R-:W-:-:S13]  /*2440*/  ISETP.GE.AND P0, PT, R8, R9, PT ;  /* 0x000000090800720c */ /* 0x000fda0003f06270 */
[----:B------:R-:W-:Y:S05]  /*2450*/  @P0 BRA `(.L_x_20447) ;  /* 0x00000000003c0947 */ /* 0x000fea0003800000 */
[C---:B-1----:R-:W-:Y:S01]  /*2460*/  VIADD R4, R8.reuse, UR4 ;  /* 0x0000000408047c36 */ /* 0x042fe20008000000 */
[----:B------:R-:W-:Y:S01]  /*2470*/  ULDC.64 UR6, c[0x0][0x218] ;  /* 0x0000860000067ab9 */ /* 0x000fe20000000a00 */
[----:B------:R-:W-:-:S03]  /*2480*/  VIADD R8, R8, 0x80 ;  /* 0x0000008008087836 */ /* 0x000fc60000000000 */
[----:B------:R-:W-:-:S05]  /*2490*/  IADD3 R4, P0, R4, UR6, RZ ;  /* 0x0000000604047c10 */ /* 0x000fca000ff1e0ff */
[----:B------:R-:W-:-:S05]  /*24a0*/  IMAD.X R5, RZ, RZ, UR7, P0 ;  /* 0x00000007ff057e24 */ /* 0x000fca00080e06ff */
[----:B------:R1:W-:Y:S03]  /*24b0*/  STG.E.U8 desc[UR8][R4.64], R0 ;  /* 0x0000000004007986 */ /* 0x0003e6000c101108 */
.L_x_20446:
        /* <DEDUP_REMOVED lines=9> */
.L_x_20447:
[----:B------:R-:W-:Y:S05]  /*2550*/  BSYNC B1 ;  /* 0x0000000000017941 */ /* 0x000fea0003800000 */
.L_x_20443:
[----:B------:R-:W-:-:S13]  /*2560*/  ISETP.GE.AND P0, PT, R8, R9, PT ;  /* 0x000000090800720c */ /* 0x000fda0003f06270 */
[----:B0-----:R-:W0:Y:S01]  /*2570*/  @!P0 LDC.64 R6, c[0x0][0x218] ;  /* 0x00008600ff068b82 */ /* 0x001e220000000a00 */
[C---:B-12---:R-:W-:Y:S01]  /*2580*/  @!P0 IADD3 R5, R8.reuse, UR4, RZ ;  /* 0x0000000408058c10 */ /* 0x046fe2000fffe0ff */
[----:B------:R-:W-:-:S03]  /*2590*/  @!P0 VIADD R8, R8, 0x80 ;  /* 0x0000008008088836 */ /* 0x000fc60000000000 */
[----:B0-----:R-:W-:-:S05]  /*25a0*/  @!P0 IADD3 R4, P1, R5, R6, RZ ;  /* 0x0000000605048210 */ /* 0x001fca0007f3e0ff */
[----:B------:R-:W-:-:S05]  /*25b0*/  @!P0 IMAD.X R5, RZ, RZ, R7, P1 ;  /* 0x000000ffff058224 */ /* 0x000fca00008e0607 */
[----:B------:R2:W-:Y:S03]  /*25c0*/  @!P0 STG.E.U8 desc[UR8][R4.64], R13 ;  /* 0x0000000d04008986 */ /* 0x0005e6000c101108 */
.L_x_20448:
[----:B------:R-:W-:Y:S05]  /*25d0*/  BSYNC B0 ;  /* 0x0000000000007941 */ /* 0x000fea0003800000 */
.L_x_20442:
        /* <DEDUP_REMOVED lines=9> */
.L_x_20449:
        /* <DEDUP_REMOVED lines=9> */
.L_x_22955:


//--------------------- .text._ZN2at6native18elementwise_kernelILi128ELi4EZNS0_15gpu_kernel_implINS0_13BinaryFunctorIhhhZZZNS0_15binary_internal21div_trunc_kernel_cudaERNS_18TensorIteratorBaseEENKUlvE_clEvENKUlvE_clEvEUlhhE_EEEEvS6_RKT_EUliE_EEviT1_ --------------------------
	.section	.text._ZN2at6native18elementwise_kernelILi128ELi4EZNS0_15gpu_kernel_implINS0_13BinaryFunctorIhhhZZZNS0_15binary_internal21div_trunc_kernel_cudaERNS_18TensorIteratorBaseEENKUlvE_clEvENKUlvE_clEvEUlhhE_EEEEvS6_RKT_EUliE_EEviT1_,"ax",@progbits
	.align	128
        .global         _ZN2at6native18elementwise_kernelILi128ELi4EZNS0_15gpu_kernel_implINS0_13BinaryFunctorIhhhZZZNS0_15binary_internal21div_trunc_kernel_cudaERNS_18TensorIteratorBaseEENKUlvE_clEvENKUlvE_clEvEUlhhE_EEEEvS6_RKT_EUliE_EEviT1_
        .type           _ZN2at6native18elementwise_kernelILi128ELi4EZNS0_15gpu_kernel_implINS0_13BinaryFunctorIhhhZZZNS0_15binary_internal21div_trunc_kernel_cudaERNS_18TensorIteratorBaseEENKUlvE_clEvENKUlvE_clEvEUlhhE_EEEEvS6_RKT_EUliE_EEviT1_,@function
        .size           _ZN2at6native18elementwise_kernelILi128ELi4EZNS0_15gpu_kernel_implINS0_13BinaryFunctorIhhhZZZNS0_15binary_internal21div_trunc_kernel_cudaERNS_18TensorIteratorBaseEENKUlvE_clEvENKUlvE_clEvEUlhhE_EEEEvS6_RKT_EUliE_EEviT1_,(.L_x_22739 - _ZN2at6native18elementwise_kernelILi128ELi4EZNS0_15gpu_kernel_implINS0_13BinaryFunctorIhhhZZZNS0_15binary_internal21div_trunc_kernel_cudaERNS_18TensorIteratorBaseEENKUlvE_clEvENKUlvE_clEvEUlhhE_EEEEvS6_RKT_EUliE_EEviT1_)
        .other          _ZN2at6native18elementwise_kernelILi128ELi4EZNS0_15gpu_kernel_implINS0_13BinaryFunctorIhhhZZZNS0_15binary_internal21div_trunc_kernel_cudaERNS_18TensorIteratorBaseEENKUlvE_clEvENKUlvE_clEvEUlhhE_EEEEvS6_RKT_EUliE_EEviT1_,@"STO_CUDA_ENTRY STV_DEFAULT"
_ZN2at6native18elementwise_kernelILi128ELi4EZNS0_15gpu_kernel_implINS0_13BinaryFunctorIhhhZZZNS0_15binary_internal21div_trunc_kernel_cudaERNS_18TensorIteratorBaseEENKUlvE_clEvENKUlvE_clEvEUlhhE_EEEEvS6_RKT_EUliE_EEviT1_:
.text._ZN2at6native18elementwise_kernelILi128ELi4EZNS0_15gpu_kernel_implINS0_13BinaryFunctorIhhhZZZNS0_15binary_internal21div_trunc_kernel_cudaERNS_18TensorIteratorBaseEENKUlvE_clEvENKUlvE_clEvEUlhhE_EEEEvS6_RKT_EUliE_EEviT1_:
        /* <DEDUP_REMOVED lines=365> */
.L_x_20452:
        /* <DEDUP_REMOVED lines=20> */
.L_x_20456:
[----:B------:R0:W5:Y:S01]  /*1810*/  LDG.E.U8 R19, desc[UR36][R4.64] ;  /* 0x0000002404137981 */ /* 0x000162000c1e1100 */
[----:B------:R-:W-:Y:S05]  /*1820*/  BRA `(.L_x_20458) ;  /* 0x0000000c00647947 */ /* 0x000fea0003800000 */
.L_x_20455:
        /* <DEDUP_REMOVED lines=8> */
.L_x_20460:
[----:B------:R3:W5:Y:S01]  /*18b0*/  LDG.E.U8 R19, desc[UR36][R4.64] ;  /* 0x0000002404137981 */ /* 0x000762000c1e1100 */
[----:B------:R-:W-:Y:S05]  /*18c0*/  BRA `(.L_x_20458) ;  /* 0x0000000c003c7947 */ /* 0x000fea0003800000 */
.L_x_20459:
[----:B------:R0:W5:Y:S01]  /*18d0*/  LDG.E.U16 R19, desc[UR36][R4.64] ;  /* 0x0000002404137981 */ /* 0x000162000c1e1500 */
[----:B------:R-:W-:Y:S05]  /*18e0*/  BRA `(.L_x_20458) ;  /* 0x0000000c00347947 */ /* 0x000fea0003800000 */
.L_x_20454:
[----:B------:R-:W-:-:S13]  /*18f0*/  ISETP.GT.AND P0, PT, R2, 0x6, PT ;  /* 0x000000060200780c */ /* 0x000fda0003f04270 */
[----:B------:R-:W-:Y:S05]  /*1900*/  @P0 BRA `(.L_x_20461) ;  /* 0x0000000000340947 */ /* 0x000fea0003800000 */
[----:B------:R-:W-:-:S13]  /*1910*/  ISETP.NE.AND P0, PT, R2, 0x5, PT ;  /* 0x000000050200780c */ /* 0x000fda0003f05270 */
[----:B------:R-:W-:Y:S05]  /*1920*/  @!P0 BRA `(.L_x_20462) ;  /* 0x0000000000188947 */ /* 0x000fea0003800000 */
[----:B------:R-:W-:-:S13]  /*1930*/  ISETP.NE.AND P0, PT, R2, 0x6, PT ;  /* 0x000000060200780c */ /* 0x000fda0003f05270 */
[----:B------:R-:W-:Y:S05]  /*1940*/  @P0 BRA `(.L_x_20457) ;  /* 0x0000000800c80947 */ /* 0x000fea0003800000 */
[----:B------:R-:W2:Y:S02]  /*1950*/  LDG.E R2, desc[UR36][R4.64] ;  /* 0x0000002404027981 */ /* 0x000ea4000c1e1900 */
[----:B--2---:R-:W0:Y:S02]  /*1960*/  F2I.S64.TRUNC R2, R2 ;  /* 0x0000000200027311 */ /* 0x004e24000020d900 */
[----:B0-----:R-:W-:Y:S01]  /*1970*/  PRMT R19, R2, 0x7610, R19 ;  /* 0x0000761002137816 */ /* 0x001fe20000000013 */
[----:B------:R-:W-:Y:S06]  /*1980*/  BRA `(.L_x_20458) ;  /* 0x0000000c000c7947 */ /* 0x000fec0003800000 */
.L_x_20462:
[----:B------:R-:W2:Y:S02]  /*1990*/  LDG.E.U16 R2, desc[UR36][R4.64] ;  /* 0x0000002404027981 */ /* 0x000ea4000c1e1500 */
[----:B--2---:R-:W-:-:S06]  /*19a0*/  HADD2.F32 R2, -RZ, R2.H0_H0 ;  /* 0x20000002ff027230 */ /* 0x004fcc0000004100 */
[----:B------:R-:W0:Y:S02]  /*19b0*/  F2I.S64.TRUNC R2, R2 ;  /* 0x0000000200027311 */ /* 0x000e24000020d900 */
[----:B0-----:R-:W-:Y:S01]  /*19c0*/  PRMT R19, R2, 0x7610, R19 ;  /* 0x0000761002137816 */ /* 0x001fe20000000013 */
[----:B------:R-:W-:Y:S06]  /*19d0*/  BRA `(.L_x_20458) ;  /* 0x0000000800f87947 */ /* 0x000fec0003800000 */
.L_x_20461:
[----:B------:R-:W-:-:S13]  /*19e0*/  ISETP.NE.AND P0, PT, R2, 0x7, PT ;  /* 0x000000070200780c */ /* 0x000fda0003f05270 */
[----:B------:R-:W-:Y:S05]  /*19f0*/  @!P0 BRA `(.L_x_20463) ;  /* 0x0000000000348947 */ /* 0x000fea0003800000 */
        /* <DEDUP_REMOVED lines=8> */
.L_x_20464:
[----:B------:R-:W2:Y:S02]  /*1a80*/  LDG.E.U16 R4, desc[UR36][R4.64] ;  /* 0x0000002404047981 */ /* 0x000ea4000c1e1500 */
[----:B--2---:R-:W-:-:S06]  /*1a90*/  HADD2.F32 R2, -RZ, R4.H0_H0 ;  /* 0x20000004ff027230 */ /* 0x004fcc0000004100 */
[----:B------:R-:W0:Y:S02]  /*1aa0*/  F2I.S64.TRUNC R2, R2 ;  /* 0x0000000200027311 */ /* 0x000e24000020d900 */
[----:B0-----:R-:W-:Y:S01]  /*1ab0*/  PRMT R19, R2, 0x7610, R19 ;  /* 0x0000761002137816 */ /* 0x001fe20000000013 */
[----:B------:R-:W-:Y:S06]  /*1ac0*/  BRA `(.L_x_20458) ;  /* 0x0000000800bc7947 */ /* 0x000fec0003800000 */
.L_x_20463:
[----:B------:R-:W2:Y:S02]  /*1ad0*/  LDG.E.64 R2, desc[UR36][R4.64] ;  /* 0x0000002404027981 */ /* 0x000ea4000c1e1b00 */
[----:B--2---:R-:W0:Y:S02]  /*1ae0*/  F2I.S64.F64.TRUNC R2, R2 ;  /* 0x0000000200027311 */ /* 0x004e24000030d900 */
[----:B0-----:R-:W-:Y:S01]  /*1af0*/  PRMT R19, R2, 0x7610, R19 ;  /* 0x0000761002137816 */ /* 0x001fe20000000013 */
[----:B------:R-:W-:Y:S06]  /*1b00*/  BRA `(.L_x_20458) ;  /* 0x0000000800ac7947 */ /* 0x000fec0003800000 */
.L_x_20453:
        /* <DEDUP_REMOVED lines=12> */
.L_x_20467:
[----:B------:R-:W2:Y:S02]  /*1bd0*/  LDG.E.64 R4, desc[UR36][R4.64] ;  /* 0x0000002404047981 */ /* 0x000ea4000c1e1b00 */
[----:B--2---:R-:W0:Y:S02]  /*1be0*/  F2I.S64.F64.TRUNC R2, R4 ;  /* 0x0000000400027311 */ /* 0x004e24000030d900 */
[----:B0-----:R-:W-:Y:S01]  /*1bf0*/  PRMT R19, R2, 0x7610, R19 ;  /* 0x0000761002137816 */ /* 0x001fe20000000013 */
[----:B------:R-:W-:Y:S06]  /*1c00*/  BRA `(.L_x_20458) ;  /* 0x00000008006c7947 */ /* 0x000fec0003800000 */
.L_x_20466:
        /* <DEDUP_REMOVED lines=25> */
[----:B------:R-:W0:Y:S02]  /*1da0*/  F2I.S64.TRUNC R2, R3 ;  /* 0x0000000300027311 */ /* 0x000e24000020d900 */
[----:B0-----:R-:W-:Y:S01]  /*1db0*/  PRMT R19, R2, 0x7610, R19 ;  /* 0x0000761002137816 */ /* 0x001fe20000000013 */
[----:B------:R-:W-:Y:S06]  /*1dc0*/  BRA `(.L_x_20458) ;  /* 0x0000000400fc7947 */ /* 0x000fec0003800000 */
.L_x_20469:
        /* <DEDUP_REMOVED lines=12> */
[----:B------:R-:W0:Y:S02]  /*1e90*/  F2I.S64.TRUNC R2, R2 ;  /* 0x0000000200027311 */ /* 0x000e24000020d900 */
[----:B0-----:R-:W-:Y:S01]  /*1ea0*/  PRMT R19, R2, 0x7610, R19 ;  /* 0x0000761002137816 */ /* 0x001fe20000000013 */
[----:B------:R-:W-:Y:S06]  /*1eb0*/  BRA `(.L_x_20458) ;  /* 0x0000000400c07947 */ /* 0x000fec0003800000 */
.L_x_20468:
[----:B------:R-:W2:Y:S02]  /*1ec0*/  LDG.E.U16 R2, desc[UR36][R4.64] ;  /* 0x0000002404027981 */ /* 0x000ea4000c1e1500 */
[----:B--2---:R-:W-:-:S06]  /*1ed0*/  IMAD.U32 R2, R2, 0x10000, RZ ;  /* 0x0001000002027824 */ /* 0x004fcc00078e00ff */
[----:B------:R-:W0:Y:S02]  /*1ee0*/  F2I.S64.TRUNC R2, R2 ;  /* 0x0000000200027311 */ /* 0x000e24000020d900 */
[----:B0-----:R-:W-:Y:S01]  /*1ef0*/  PRMT R19, R2, 0x7610, R19 ;  /* 0x0000761002137816 */ /* 0x001fe20000000013 */
[----:B------:R-:W-:Y:S06]  /*1f00*/  BRA `(.L_x_20458) ;  /* 0x0000000400ac7947 */ /* 0x000fec0003800000 */
.L_x_20465:
        /* <DEDUP_REMOVED lines=10> */
.L_x_20472:
        /* <DEDUP_REMOVED lines=21> */
.L_x_20476:
[----:B------:R-:W-:Y:S05]  /*2100*/  BSYNC B1 ;  /* 0x0000000000017941 */ /* 0x000fea0003800000 */
.L_x_20475:
[----:B------:R-:W-:Y:S01]  /*2110*/  IMAD.SHL.U32 R2, R2, 0x100000, RZ ;  /* 0x0010000002027824 */ /* 0x000fe200078e00ff */
[----:B------:R-:W-:-:S04]  /*2120*/  LEA R3, R0, 0x3b800000, 0x17 ;  /* 0x3b80000000037811 */ /* 0x000fc800078eb8ff */
[----:B------:R-:W-:-:S07]  /*2130*/  LOP3.LUT R2, R3, R2, R4, 0xfe, !PT ;  /* 0x0000000203027212 */ /* 0x000fce00078efe04 */
.L_x_20474:
[----:B------:R-:W-:Y:S05]  /*2140*/  BSYNC B0 ;  /* 0x0000000000007941 */ /* 0x000fea0003800000 */
.L_x_20473:
[----:B------:R-:W0:Y:S02]  /*2150*/  F2I.S64.TRUNC R2, R2 ;  /* 0x0000000200027311 */ /* 0x000e24000020d900 */
[----:B0-----:R-:W-:Y:S01]  /*2160*/  PRMT R19, R2, 0x7610, R19 ;  /* 0x0000761002137816 */ /* 0x001fe20000000013 */
[----:B------:R-:W-:Y:S06]  /*2170*/  BRA `(.L_x_20458) ;  /* 0x0000000400107947 */ /* 0x000fec0003800000 */
.L_x_20471:
        /* <DEDUP_REMOVED lines=21> */
.L_x_20480:
[----:B------:R-:W-:Y:S05]  /*22d0*/  BSYNC B1 ;  /* 0x0000000000017941 */ /* 0x000fea0003800000 */
.L_x_20479:
[----:B------:R-:W-:Y:S01]  /*22e0*/  IMAD.SHL.U32 R2, R2, 0x200000, RZ ;  /* 0x0020000002027824 */ /* 0x000fe200078e00ff */
[----:B------:R-:W-:-:S04]  /*22f0*/  LEA R3, R0, 0x37800000, 0x17 ;  /* 0x3780000000037811 */ /* 0x000fc800078eb8ff */
[----:B------:R-:W-:-:S07]  /*2300*/  LOP3.LUT R2, R3, R2, R4, 0xfe, !PT ;  /* 0x0000000203027212 */ /* 0x000fce00078efe04 */
.L_x_20478:
[----:B------:R-:W-:Y:S05]  /*2310*/  BSYNC B0 ;  /* 0x0000000000007941 */ /* 0x000fea0003800000 */
.L_x_20477:
[----:B------:R-:W0:Y:S02]  /*2320*/  F2I.S64.TRUNC R2, R2 ;  /* 0x0000000200027311 */ /* 0x000e24000020d900 */
[----:B0-----:R-:W-:Y:S01]  /*2330*/  PRMT R19, R2, 0x7610, R19 ;  /* 0x0000761002137816 */ /* 0x001fe20000000013 */
[----:B------:R-:W-:Y:S06]  /*2340*/  BRA `(.L_x_20458) ;  /* 0x00000000009c7947 */ /* 0x000fec0003800000 */
.L_x_20470:
        /* <DEDUP_REMOVED lines=14> */
.L_x_20484:
[----:B------:R-:W-:Y:S05]  /*2430*/  BSYNC B0 ;  /* 0x0000000000007941 */ /* 0x000fea0003800000 */
.L_x_20483:
[----:B------:R-:W0:Y:S02]  /*2440*/  F2I.S64.TRUNC R2, R2 ;  /* 0x0000000200027311 */ /* 0x000e24000020d900 */
[----:B0-----:R-:W-:Y:S01]  /*2450*/  PRMT R19, R2, 0x7610, R19 ;  /* 0x0000761002137816 */ /* 0x001fe20000000013 */
[----:B------:R-:W-:Y:S06]  /*2460*/  BRA `(.L_x_20458) ;  /* 0x0000000000547947 */ /* 0x000fec0003800000 */
.L_x_20457:
        /* <DEDUP_REMOVED lines=16> */
.L_x_20485:
[----:B------:R-:W-:Y:S01]  /*2570*/  PRMT R19, RZ, 0x7610, R19 ;  /* 0x00007610ff137816 */ /* 0x000fe20000000013 */
[----:B------:R-:W-:Y:S06]  /*2580*/  BRA `(.L_x_20458) ;  /* 0x00000000000c7947 */ /* 0x000fec0003800000 */
.L_x_20482:
[----:B------:R2:W5:Y:S01]  /*2590*/  LDG.E.U8 R19, desc[UR36][R4.64] ;  /* 0x0000002404137981 */ /* 0x000562000c1e1100 */
[----:B------:R-:W-:Y:S05]  /*25a0*/  BRA `(.L_x_20458) ;  /* 0x0000000000047947 */ /* 0x000fea0003800000 */
.L_x_20481:
[----:B------:R1:W5:Y:S02]  /*25b0*/  LDG.E.U8 R19, desc[UR36][R4.64] ;  /* 0x0000002404137981 */ /* 0x000364000c1e1100 */
.L_x_20458:
[----:B------:R-:W0:Y:S01]  /*25c0*/  LDC.U8 R2, c[0x0][0x493] ;  /* 0x000124c0ff027b82 */ /* 0x000e220000000000 */
[----:B------:R-:W-:Y:S02]  /*25d0*/  ULDC.64 UR4, c[0x0][0x488] ;  /* 0x0001220000047ab9 */ /* 0x000fe40000000a00 */
[----:B01234-:R-:W-:-:S05]  /*25e0*/  IADD3 R4, P1, R22, UR4, RZ ;  /* 0x0000000416047c10 */ /* 0x01ffca000ff3e0ff */
[----:B------:R-:W-:Y:S01]  /*25f0*/  IMAD.X R5, RZ, RZ, UR5, P1 ;  /* 0x00000005ff057e24 */ /* 0x000fe200088e06ff */
[----:B------:R-:W-:-:S04]  /*2600*/  PRMT R0, R2, 0x9910, RZ ;  /* 0x0000991002007816 */ /* 0x000fc800000000ff */
        /* <DEDUP_REMOVED lines=12> */
.L_x_20489:
[----:B------:R3:W5:Y:S01]  /*26d0*/  LDG.E.U8 R0, desc[UR36][R4.64] ;  /* 0x0000002404007981 */ /* 0x000762000c1e1100 */
[----:B------:R-:W-:Y:S05]  /*26e0*/  BRA `(.L_x_20491) ;  /* 0x0000000c00647947 */ /* 0x000fea0003800000 */
.L_x_20488:
        /* <DEDUP_REMOVED lines=8> */
.L_x_20493:
[----:B------:R1:W5:Y:S01]  /*2770*/  LDG.E.U8 R0, desc[UR36][R4.64] ;  /* 0x0000002404007981 */ /* 0x000362000c1e1100 */
[----:B------:R-:W-:Y:S05]  /*2780*/  BRA `(.L_x_20491) ;  /* 0x0000000c003c7947 */ /* 0x000fea0003800000 */
.L_x_20492:
[----:B------:R2:W5:Y:S01]  /*2790*/  LDG.E.U16 R0, desc[UR36][R4.64] ;  /* 0x0000002404007981 */ /* 0x000562000c1e1500 */
[----:B------:R-:W-:Y:S05]  /*27a0*/  BRA `(.L_x_20491) ;  /* 0x0000000c00347947 */ /* 0x000fea0003800000 */
.L_x_20487:
        /* <DEDUP_REMOVED lines=10> */
.L_x_20495:
[----:B------:R-:W2:Y:S02]  /*2850*/  LDG.E.U16 R2, desc[UR36][R4.64] ;  /* 0x0000002404027981 */ /* 0x000ea4000c1e1500 */
[----:B--2---:R-:W-:-:S06]  /*2860*/  HADD2.F32 R2, -RZ, R2.H0_H0 ;  /* 0x20000002ff027230 */ /* 0x004fcc0000004100 */
[----:B------:R-:W0:Y:S02]  /*2870*/  F2I.S64.TRUNC R2, R2 ;  /* 0x0000000200027311 */ /* 0x000e24000020d900 */
[----:B0-----:R-:W-:Y:S01]  /*2880*/  PRMT R0, R2, 0x7610, R0 ;  /* 0x0000761002007816 */ /* 0x001fe20000000000 */
[----:B------:R-:W-:Y:S06]  /*2890*/  BRA `(.L_x_20491) ;  /* 0x0000000800f87947 */ /* 0x000fec0003800000 */
.L_x_20494:
        /* <DEDUP_REMOVED lines=10> */
.L_x_20497:
[----:B------:R-:W2:Y:S02]  /*2940*/  LDG.E.U16 R4, desc[UR36][R4.64] ;  /* 0x0000002404047981 */ /* 0x000ea4000c1e1500 */
[----:B--2---:R-:W-:-:S06]  /*2950*/  HADD2.F32 R2, -RZ, R4.H0_H0 ;  /* 0x20000004ff027230 */ /* 0x004fcc0000004100 */
[----:B------:R-:W0:Y:S02]  /*2960*/  F2I.S64.TRUNC R2, R2 ;  /* 0x0000000200027311 */ /* 0x000e24000020d900 */
[----:B0-----:R-:W-:Y:S01]  /*2970*/  PRMT R0, R2, 0x7610, R0 ;  /* 0x0000761002007816 */ /* 0x001fe20000000000 */
[----:B------:R-:W-:Y:S06]  /*2980*/  BRA `(.L_x_20491) ;  /* 0x0000000800bc7947 */ /* 0x000fec0003800000 */
.L_x_20496:
[----:B------:R-:W2:Y:S02]  /*2990*/  LDG.E.64 R2, desc[UR36][R4.64] ;  /* 0x0000002404027981 */ /* 0x000ea4000c1e1b00 */
[----:B--2---:R-:W0:Y:S02]  /*29a0*/  F2I.S64.F64.TRUNC R2, R2 ;  /* 0x0000000200027311 */ /* 0x004e24000030d900 */
[----:B0-----:R-:W-:Y:S01]  /*29b0*/  PRMT R0, R2, 0x7610, R0 ;  /* 0x0000761002007816 */ /* 0x001fe20000000000 */
[----:B------:R-:W-:Y:S06]  /*29c0*/  BRA `(.L_x_20491) ;  /* 0x0000000800ac7947 */ /* 0x000fec0003800000 */
.L_x_20486:
        /* <DEDUP_REMOVED lines=12> */
.L_x_20500:
[----:B------:R-:W2:Y:S02]  /*2a90*/  LDG.E.64 R4, desc[UR36][R4.64] ;  /* 0x0000002404047981 */ /* 0x000ea4000c1e1b00 */
[----:B--2---:R-:W0:Y:S02]  /*2aa0*/  F2I.S64.F64.TRUNC R2, R4 ;  /* 0x0000000400027311 */ /* 0x004e24000030d900 */
[----:B0-----:R-:W-:Y:S01]  /*2ab0*/  PRMT R0, R2, 0x7610, R0 ;  /* 0x0000761002007816 */ /* 0x001fe20000000000 */
[----:B------:R-:W-:Y:S06]  /*2ac0*/  BRA `(.L_x_20491) ;  /* 0x00000008006c7947 */ /* 0x000fec0003800000 */
.L_x_20499:
        /* <DEDUP_REMOVED lines=28> */
.L_x_20502:
        /* <DEDUP_REMOVED lines=15> */
.L_x_20501:
[----:B------:R-:W2:Y:S02]  /*2d80*/  LDG.E.U16 R2, desc[UR36][R4.64] ;  /* 0x0000002404027981 */ /* 0x000ea4000c1e1500 */
[----:B--2---:R-:W-:-:S06]  /*2d90*/  IMAD.U32 R2, R2, 0x10000, RZ ;  /* 0x0001000002027824 */ /* 0x004fcc00078e00ff */
[----:B------:R-:W0:Y:S02]  /*2da0*/  F2I.S64.TRUNC R2, R2 ;  /* 0x0000000200027311 */ /* 0x000e24000020d900 */
[----:B0-----:R-:W-:Y:S01]  /*2db0*/  PRMT R0, R2, 0x7610, R0 ;  /* 0x0000761002007816 */ /* 0x001fe20000000000 */
[----:B------:R-:W-:Y:S06]  /*2dc0*/  BRA `(.L_x_20491) ;  /* 0x0000000400ac7947 */ /* 0x000fec0003800000 */
.L_x_20498:
        /* <DEDUP_REMOVED lines=10> */
.L_x_20505:
        /* <DEDUP_REMOVED lines=21> */
.L_x_20509:
[----:B------:R-:W-:Y:S05]  /*2fc0*/  BSYNC B1 ;  /* 0x0000000000017941 */ /* 0x000fea0003800000 */
.L_x_20508:
[----:B------:R-:W-:Y:S01]  /*2fd0*/  IMAD.SHL.U32 R2, R2, 0x100000, RZ ;  /* 0x0010000002027824 */ /* 0x000fe200078e00ff */
[----:B------:R-:W-:-:S04]  /*2fe0*/  LEA R3, R0, 0x3b800000, 0x17 ;  /* 0x3b80000000037811 */ /* 0x000fc800078eb8ff */
[----:B------:R-:W-:-:S07]  /*2ff0*/  LOP3.LUT R2, R3, R2, R4, 0xfe, !PT ;  /* 0x0000000203027212 */ /* 0x000fce00078efe04 */
.L_x_20507:
[----:B------:R-:W-:Y:S05]  /*3000*/  BSYNC B0 ;  /* 0x0000000000007941 */ /* 0x000fea0003800000 */
.L_x_20506:
[----:B------:R-:W0:Y:S02]  /*3010*/  F2I.S64.TRUNC R2, R2 ;  /* 0x0000000200027311 */ /* 0x000e24000020d900 */
[----:B0-----:R-:W-:Y:S01]  /*3020*/  PRMT R0, R2, 0x7610, R0 ;  /* 0x0000761002007816 */ /* 0x001fe20000000000 */
[----:B------:R-:W-:Y:S06]  /*3030*/  BRA `(.L_x_20491) ;  /* 0x0000000400107947 */ /* 0x000fec0003800000 */
.L_x_20504:
        /* <DEDUP_REMOVED lines=21> */
.L_x_20513:
[----:B------:R-:W-:Y:S05]  /*3190*/  BSYNC B1 ;  /* 0x0000000000017941 */ /* 0x000fea0003800000 */
.L_x_20512:
[----:B------:R-:W-:Y:S01]  /*31a0*/  IMAD.SHL.U32 R2, R2, 0x200000, RZ ;  /* 0x0020000002027824 */ /* 0x000fe200078e00ff */
[----:B------:R-:W-:-:S04]  /*31b0*/  LEA R3, R0, 0x37800000, 0x17 ;  /* 0x3780000000037811 */ /* 0x000fc800078eb8ff */
[----:B------:R-:W-:-:S07]  /*31c0*/  LOP3.LUT R2, R3, R2, R4, 0xfe, !PT ;  /* 0x0000000203027212 */ /* 0x000fce00078efe04 */
.L_x_20511:
[----:B------:R-:W-:Y:S05]  /*31d0*/  BSYNC B0 ;  /* 0x0000000000007941 */ /* 0x000fea0003800000 */
.L_x_20510:
[----:B------:R-:W0:Y:S02]  /*31e0*/  F2I.S64.TRUNC R2, R2 ;  /* 0x0000000200027311 */ /* 0x000e24000020d900 */
[----:B0-----:R-:W-:Y:S01]  /*31f0*/  PRMT R0, R2, 0x7610, R0 ;  /* 0x0000761002007816 */ /* 0x001fe20000000000 */
[----:B------:R-:W-:Y:S06]  /*3200*/  BRA `(.L_x_20491) ;  /* 0x00000000009c7947 */ /* 0x000fec0003800000 */
.L_x_20503:
        /* <DEDUP_REMOVED lines=14> */
.L_x_20517:
[----:B------:R-:W-:Y:S05]  /*32f0*/  BSYNC B0 ;  /* 0x0000000000007941 */ /* 0x000fea0003800000 */
.L_x_20516:
[----:B------:R-:W0:Y:S02]  /*3300*/  F2I.S64.TRUNC R2, R2 ;  /* 0x0000000200027311 */ /* 0x000e24000020d900 */
[----:B0-----:R-:W-:Y:S01]  /*3310*/  PRMT R0, R2, 0x7610, R0 ;  /* 0x0000761002007816 */ /* 0x001fe20000000000 */
[----:B------:R-:W-:Y:S06]  /*3320*/  BRA `(.L_x_20491) ;  /* 0x0000000000547947 */ /* 0x000fec0003800000 */
.L_x_20490:
        /* <DEDUP_REMOVED lines=16> */
.L_x_20518:
[----:B------:R-:W-:Y:S01]  /*3430*/  PRMT R0, RZ, 0x7610, R0 ;  /* 0x00007610ff007816 */ /* 0x000fe20000000000 */
[----:B------:R-:W-:Y:S06]  /*3440*/  BRA `(.L_x_20491) ;  /* 0x00000000000c7947 */ /* 0x000fec0003800000 */
.L_x_20515:
[----:B------:R0:W5:Y:S01]  /*3450*/  LDG.E.U8 R0, desc[UR36][R4.64] ;  /* 0x0000002404007981 */ /* 0x000162000c1e1100 */
[----:B------:R-:W-:Y:S05]  /*3460*/  BRA `(.L_x_20491) ;  /* 0x0000000000047947 */ /* 0x000fea0003800000 */
.L_x_20514:
[----:B------:R0:W5:Y:S02]  /*3470*/  LDG.E.U8 R0, desc[UR36][R4.64] ;  /* 0x0000002404007981 */ /* 0x000164000c1e1100 */
.L_x_20491:
[----:B-----5:R-:W-:Y:S02]  /*3480*/  LOP3.LUT R8, R0, 0xff, RZ, 0xc0, !PT ;  /* 0x000000ff00087812 */ /* 0x020fe400078ec0ff */
[----:B------:R-:W-:Y:S02]  /*3490*/  LOP3.LUT R7, R19, 0xff, RZ, 0xc0, !PT ;  /* 0x000000ff13077812 */ /* 0x000fe400078ec0ff */
[----:B------:R-:W-:Y:S01]  /*34a0*/  MOV R0, 0x34d0 ;  /* 0x000034d000007802 */ /* 0x000fe20000000f00 */
[----:B01234-:R-:W-:-:S07]  /*34b0*/  IMAD.MOV.U32 R5, RZ, RZ, R8 ;  /* 0x000000ffff057224 */ /* 0x01ffce00078e0008 */
[----:B------:R-:W-:Y:S05]  /*34c0*/  CALL.REL.NOINC `($__internal_42_$__cuda_sm20_div_u16) ;  /* 0x000000d400e47944 */ /* 0x000fea0003c00000 */
        /* <DEDUP_REMOVED lines=14> */
.L_x_20522:
[----:B------:R3:W-:Y:S01]  /*35b0*/  STG.E.U8 desc[UR36][R16.64], R5 ;  /* 0x0000000510007986 */ /* 0x0007e2000c101124 */
[----:B------:R-:W-:Y:S05]  /*35c0*/  BRA `(.L_x_20524) ;  /* 0x0000000c00607947 */ /* 0x000fea0003800000 */
.L_x_20521:
[----:B------:R-:W-:-:S13]  /*35d0*/  ISETP.NE.AND P0, PT, R0, 0x2, PT ;  /* 0x000000020000780c */ /* 0x000fda0003f05270 */
[----:B------:R-:W-:Y:S05]  /*35e0*/  @!P0 BRA `(.L_x_20525) ;  /* 0x00000000002c8947 */ /* 0x000fea0003800000 */
[----:B------:R-:W-:-:S13]  /*35f0*/  ISETP.NE.AND P0, PT, R0, 0x3, PT ;  /* 0x000000030000780c */ /* 0x000fda0003f05270 */
[----:B------:R-:W-:Y:S05]  /*3600*/  @!P0 BRA `(.L_x_20526) ;  /* 0x0000000000188947 */ /* 0x000fea0003800000 */
[----:B------:R-:W-:-:S13]  /*3610*/  ISETP.NE.AND P0, PT, R0, 0x4, PT ;  /* 0x000000040000780c */ /* 0x000fda0003f05270 */
[----:B------:R-:W-:Y:S05]  /*3620*/  @P0 BRA `(.L_x_20523) ;  /* 0x0000000800ec0947 */ /* 0x000fea0003800000 */
[----:B------:R-:W-:Y:S01]  /*3630*/  LOP3.LUT R2, R5, 0xffff, RZ, 0xc0, !PT ;  /* 0x0000ffff05027812 */ /* 0x000fe200078ec0ff */
[----:B------:R-:W-:-:S05]  /*3640*/  IMAD.MOV.U32 R3, RZ, RZ, RZ ;  /* 0x000000ffff037224 */ /* 0x000fca00078e00ff */
[----:B------:R0:W-:Y:S01]  /*3650*/  STG.E.64 desc[UR36][R16.64], R2 ;  /* 0x0000000210007986 */ /* 0x0001e2000c101b24 */
[----:B------:R-:W-:Y:S05]  /*3660*/  BRA `(.L_x_20524) ;  /* 0x0000000c00387947 */ /* 0x000fea0003800000 */
.L_x_20526:
[----:B------:R-:W-:-:S05]  /*3670*/  LOP3.LUT R5, R5, 0xffff, RZ, 0xc0, !PT ;  /* 0x0000ffff05057812 */ /* 0x000fca00078ec0ff */
[----:B------:R1:W-:Y:S01]  /*3680*/  STG.E desc[UR36][R16.64], R5 ;  /* 0x0000000510007986 */ /* 0x0003e2000c101924 */
[----:B------:R-:W-:Y:S05]  /*3690*/  BRA `(.L_x_20524) ;  /* 0x0000000c002c7947 */ /* 0x000fea0003800000 */
.L_x_20525:
[----:B------:R2:W-:Y:S01]  /*36a0*/  STG.E.U16 desc[UR36][R16.64], R5 ;  /* 0x0000000510007986 */ /* 0x0005e2000c101524 */
[----:B------:R-:W-:Y:S05]  /*36b0*/  BRA `(.L_x_20524) ;  /* 0x0000000c00247947 */ /* 0x000fea0003800000 */
.L_x_20520:
[----:B------:R-:W-:-:S13]  /*36c0*/  ISETP.GT.AND P0, PT, R0, 0x6, PT ;  /* 0x000000060000780c */ /* 0x000fda0003f04270 */
[----:B------:R-:W-:Y:S05]  /*36d0*/  @P0 BRA `(.L_x_20527) ;  /* 0x00000000002c0947 */ /* 0x000fea0003800000 */
[----:B------:R-:W-:-:S13]  /*36e0*/  ISETP.NE.AND P0, PT, R0, 0x5, PT ;  /* 0x000000050000780c */ /* 0x000fda0003f05270 */
[----:B------:R-:W-:Y:S05]  /*36f0*/  @!P0 BRA `(.L_x_20528) ;  /* 0x0000000000148947 */ /* 0x000fea0003800000 */
[----:B------:R-:W-:-:S13]  /*3700*/  ISETP.NE.AND P0, PT, R0, 0x6, PT ;  /* 0x000000060000780c */ /* 0x000fda0003f05270 */
[----:B------:R-:W-:Y:S05]  /*3710*/  @P0 BRA `(.L_x_20523) ;  /* 0x0000000800b00947 */ /* 0x000fea0003800000 */
[----:B------:R-:W0:Y:S02]  /*3720*/  I2F.U16 R5, R5 ;  /* 0x0000000500057306 */ /* 0x000e240000101000 */
[----:B0-----:R0:W-:Y:S01]  /*3730*/  STG.E desc[UR36][R16.64], R5 ;  /* 0x0000000510007986 */ /* 0x0011e2000c101924 */
[----:B------:R-:W-:Y:S05]  /*3740*/  BRA `(.L_x_20524) ;  /* 0x0000000c00007947 */ /* 0x000fea0003800000 */
.L_x_20528:
[----:B------:R-:W0:Y:S02]  /*3750*/  I2F.U16 R0, R5 ;  /* 0x0000000500007306 */ /* 0x000e240000101000 */
[----:B0-----:R-:W-:-:S05]  /*3760*/  F2FP.F16.F32.PACK_AB R0, RZ, R0 ;  /* 0x00000000ff00723e */ /* 0x001fca00000000ff */
[----:B------:R0:W-:Y:S01]  /*3770*/  STG.E.U16 desc[UR36][R16.64], R0 ;  /* 0x0000000010007986 */ /* 0x0001e2000c101524 */
[----:B------:R-:W-:Y:S05]  /*3780*/  BRA `(.L_x_20524) ;  /* 0x0000000800f07947 */ /* 0x000fea0003800000 */
.L_x_20527:
[----:B------:R-:W-:-:S13]  /*3790*/  ISETP.NE.AND P0, PT, R0, 0x7, PT ;  /* 0x000000070000780c */ /* 0x000fda0003f05270 */
[----:B------:R-:W-:Y:S05]  /*37a0*/  @!P0 BRA `(.L_x_20529) ;  /* 0x0000000000348947 */ /* 0x000fea0003800000 */
[----:B------:R-:W-:-:S13]  /*37b0*/  ISETP.NE.AND P0, PT, R0, 0x8, PT ;  /* 0x000000080000780c */ /* 0x000fda0003f05270 */
[----:B------:R-:W-:Y:S05]  /*37c0*/  @!P0 BRA `(.L_x_20530) ;  /* 0x0000000000188947 */ /* 0x000fea0003800000 */
[----:B------:R-:W-:-:S13]  /*37d0*/  ISETP.NE.AND P0, PT, R0, 0x9, PT ;  /* 0x000000090000780c */ /* 0x000fda0003f05270 */
[----:B------:R-:W-:Y:S05]  /*37e0*/  @P0 BRA `(.L_x_20523) ;  /* 0x00000008007c0947 */ /* 0x000fea0003800000 */
[----:B------:R-:W0:Y:S01]  /*37f0*/  I2F.U16 R2, R5 ;  /* 0x0000000500027306 */ /* 0x000e220000101000 */
[----:B------:R-:W-:-:S05]  /*3800*/  IMAD.MOV.U32 R3, RZ, RZ, RZ ;  /* 0x000000ffff037224 */ /* 0x000fca00078e00ff */
[----:B0-----:R0:W-:Y:S01]  /*3810*/  STG.E.64 desc[UR36][R16.64], R2 ;  /* 0x0000000210007986 */ /* 0x0011e2000c101b24 */
[----:B------:R-:W-:Y:S05]  /*3820*/  BRA `(.L_x_20524) ;  /* 0x0000000800c87947 */ /* 0x000fea0003800000 */
.L_x_20530:
[----:B------:R-:W0:Y:S02]  /*3830*/  I2F.U16 R5, R5 ;  /* 0x0000000500057306 */ /* 0x000e240000101000 */
[----:B0-----:R-:W-:-:S04]  /*3840*/  F2FP.F16.F32.PACK_AB R3, RZ, R5 ;  /* 0x00000005ff03723e */ /* 0x001fc800000000ff */
[----:B------:R-:W-:-:S05]  /*3850*/  PRMT R3, R3, 0x5410, RZ ;  /* 0x0000541003037816 */ /* 0x000fca00000000ff */
[----:B------:R0:W-:Y:S01]  /*3860*/  STG.E desc[UR36][R16.64], R3 ;  /* 0x0000000310007986 */ /* 0x0001e2000c101924 */
[----:B------:R-:W-:Y:S05]  /*3870*/  BRA `(.L_x_20524) ;  /* 0x0000000800b47947 */ /* 0x000fea0003800000 */
.L_x_20529:
[----:B------:R-:W0:Y:S02]  /*3880*/  I2F.F64.U16 R2, R5 ;  /* 0x0000000500027312 */ /* 0x000e240000101800 */
[----:B0-----:R0:W-:Y:S01]  /*3890*/  STG.E.64 desc[UR36][R16.64], R2 ;  /* 0x0000000210007986 */ /* 0x0011e2000c101b24 */
[----:B------:R-:W-:Y:S05]  /*38a0*/  BRA `(.L_x_20524) ;  /* 0x0000000800a87947 */ /* 0x000fea0003800000 */
.L_x_20519:
        /* <DEDUP_REMOVED lines=8> */
[----:B------:R-:W-:-:S04]  /*3930*/  ISETP.GT.U32.AND P0, PT, R8, R7, PT ;  /* 0x000000070800720c */ /* 0x000fc80003f04070 */
[----:B------:R-:W-:-:S05]  /*3940*/  SEL R3, RZ, 0x1, P0 ;  /* 0x00000001ff037807 */ /* 0x000fca0000000000 */
[----:B------:R0:W-:Y:S01]  /*3950*/  STG.E.U8 desc[UR36][R16.64], R3 ;  /* 0x0000000310007986 */ /* 0x0001e2000c101124 */
[----:B------:R-:W-:Y:S05]  /*3960*/  BRA `(.L_x_20524) ;  /* 0x0000000800787947 */ /* 0x000fea0003800000 */
.L_x_20533:
[----:B------:R-:W0:Y:S01]  /*3970*/  I2F.F64.U16 R4, R5 ;  /* 0x0000000500047312 */ /* 0x000e220000101800 */
[----:B------:R-:W-:-:S05]  /*3980*/  CS2R R6, SRZ ;  /* 0x0000000000067805 */ /* 0x000fca000001ff00 */
[----:B0-----:R0:W-:Y:S01]  /*3990*/  STG.E.128 desc[UR36][R16.64], R4 ;  /* 0x0000000410007986 */ /* 0x0011e2000c101d24 */
[----:B------:R-:W-:Y:S05]  /*39a0*/  BRA `(.L_x_20524) ;  /* 0x0000000800687947 */ /* 0x000fea0003800000 */
.L_x_20532:
[----:B------:R-:W-:-:S13]  /*39b0*/  ISETP.NE.AND P0, PT, R0, 0xf, PT ;  /* 0x0000000f0000780c */ /* 0x000fda0003f05270 */
[----:B------:R-:W-:Y:S05]  /*39c0*/  @!P0 BRA `(.L_x_20534) ;  /* 0x0000000000b48947 */ /* 0x000fea0003800000 */
[----:B------:R-:W-:-:S13]  /*39d0*/  ISETP.NE.AND P0, PT, R0, 0x17, PT ;  /* 0x000000170000780c */ /* 0x000fda0003f05270 */
[----:B------:R-:W-:Y:S05]  /*39e0*/  @!P0 BRA `(.L_x_20535) ;  /* 0x0000000000548947 */ /* 0x000fea0003800000 */
[----:B------:R-:W-:-:S13]  /*39f0*/  ISETP.NE.AND P0, PT, R0, 0x18, PT ;  /* 0x000000180000780c */ /* 0x000fda0003f05270 */
[----:B------:R-:W-:Y:S05]  /*3a00*/  @P0 BRA `(.L_x_20523) ;  /* 0x0000000400f40947 */ /* 0x000fea0003800000 */
[----:B------:R-:W0:Y:S01]  /*3a10*/  I2F.U16 R5, R5 ;  /* 0x0000000500057306 */ /* 0x000e220000101000 */
        /* <DEDUP_REMOVED lines=14> */
.L_x_20537:
[----:B------:R-:W-:Y:S05]  /*3b00*/  BSYNC B0 ;  /* 0x0000000000007941 */ /* 0x000fea0003800000 */
.L_x_20536:
[----:B------:R-:W-:-:S05]  /*3b10*/  LOP3.LUT R3, R0, R3, RZ, 0xfc, !PT ;  /* 0x0000000300037212 */ /* 0x000fca00078efcff */
[----:B------:R0:W-:Y:S01]  /*3b20*/  STG.E.U8 desc[UR36][R16.64], R3 ;  /* 0x0000000310007986 */ /* 0x0001e2000c101124 */
[----:B------:R-:W-:Y:S05]  /*3b30*/  BRA `(.L_x_20524) ;  /* 0x0000000800047947 */ /* 0x000fea0003800000 */
.L_x_20535:
[----:B------:R-:W0:Y:S01]  /*3b40*/  I2F.U16 R5, R5 ;  /* 0x0000000500057306 */ /* 0x000e220000101000 */
        /* <DEDUP_REMOVED lines=12> */
.L_x_20539:
[----:B------:R-:W-:Y:S01]  /*3c10*/  IMAD.MOV.U32 R0, RZ, RZ, 0x7f ;  /* 0x0000007fff007424 */ /* 0x000fe200078e00ff */
[----:B------:R-:W-:-:S04]  /*3c20*/  ISETP.GT.U32.AND P0, PT, R2, 0x7f800000, PT ;  /* 0x7f8000000200780c */ /* 0x000fc80003f04070 */
[----:B------:R-:W-:-:S09]  /*3c30*/  SEL R0, R0, 0x7c, P0 ;  /* 0x0000007c00007807 */ /* 0x000fd20000000000 */
.L_x_20540:
[----:B------:R-:W-:Y:S05]  /*3c40*/  BSYNC B0 ;  /* 0x0000000000007941 */ /* 0x000fea0003800000 */
.L_x_20538:
[----:B------:R-:W-:-:S04]  /*3c50*/  LOP3.LUT R2, R5, 0x80000000, RZ, 0xc0, !PT ;  /* 0x8000000005027812 */ /* 0x000fc800078ec0ff */
[----:B------:R-:W-:-:S04]  /*3c60*/  SHF.R.U32.HI R3, RZ, 0x18, R2 ;  /* 0x00000018ff037819 */ /* 0x000fc80000011602 */
[----:B------:R-:W-:-:S05]  /*3c70*/  LOP3.LUT R3, R0, R3, RZ, 0xfc, !PT ;  /* 0x0000000300037212 */ /* 0x000fca00078efcff */
[----:B------:R0:W-:Y:S01]  /*3c80*/  STG.E.U8 desc[UR36][R16.64], R3 ;  /* 0x0000000310007986 */ /* 0x0001e2000c101124 */
[----:B------:R-:W-:Y:S05]  /*3c90*/  BRA `(.L_x_20524) ;  /* 0x0000000400ac7947 */ /* 0x000fea0003800000 */
.L_x_20534:
[----:B------:R-:W0:Y:S02]  /*3ca0*/  I2F.U16 R0, R5 ;  /* 0x0000000500007306 */ /* 0x000e240000101000 */
[----:B0-----:R-:W-:-:S05]  /*3cb0*/  F2FP.BF16.F32.PACK_AB R0, RZ, R0 ;  /* 0x00000000ff00723e */ /* 0x001fca00000010ff */
[----:B------:R0:W-:Y:S01]  /*3cc0*/  STG.E.U16 desc[UR36][R16.64], R0 ;  /* 0x0000000010007986 */ /* 0x0001e2000c101524 */
[----:B------:R-:W-:Y:S05]  /*3cd0*/  BRA `(.L_x_20524) ;  /* 0x00000004009c7947 */ /* 0x000fea0003800000 */
.L_x_20531:
        /* <DEDUP_REMOVED lines=10> */
.L_x_20543:
[----:B------:R-:W0:Y:S01]  /*3d80*/  I2F.U16 R5, R5 ;  /* 0x0000000500057306 */ /* 0x000e220000101000 */
        /* <DEDUP_REMOVED lines=16> */
.L_x_20546:
[----:B------:R-:W-:-:S04]  /*3e90*/  LOP3.LUT R2, R5, 0x80000000, RZ, 0xc0, !PT ;  /* 0x8000000005027812 */ /* 0x000fc800078ec0ff */
[----:B------:R-:W-:-:S04]  /*3ea0*/  SHF.R.U32.HI R3, RZ, 0x18, R2 ;  /* 0x00000018ff037819 */ /* 0x000fc80000011602 */
[----:B------:R-:W-:-:S04]  /*3eb0*/  LOP3.LUT R0, R0, R3, RZ, 0xfc, !PT ;  /* 0x0000000300007212 */ /* 0x000fc800078efcff */
[----:B------:R-:W-:-:S07]  /*3ec0*/  PRMT R8, R0, 0x7610, R8 ;  /* 0x0000761000087816 */ /* 0x000fce0000000008 */
.L_x_20545:
[----:B------:R-:W-:Y:S05]  /*3ed0*/  BSYNC B0 ;  /* 0x0000000000007941 */ /* 0x000fea0003800000 */
.L_x_20544:
[----:B------:R0:W-:Y:S01]  /*3ee0*/  STG.E.U8 desc[UR36][R16.64], R8 ;  /* 0x0000000810007986 */ /* 0x0001e2000c101124 */
[----:B------:R-:W-:Y:S05]  /*3ef0*/  BRA `(.L_x_20524) ;  /* 0x0000000400147947 */ /* 0x000fea0003800000 */
.L_x_20542:
        /* <DEDUP_REMOVED lines=17> */
.L_x_20549:
[----:B------:R-:W-:-:S04]  /*4010*/  LOP3.LUT R2, R5, 0x80000000, RZ, 0xc0, !PT ;  /* 0x8000000005027812 */ /* 0x000fc800078ec0ff */
[----:B------:R-:W-:-:S04]  /*4020*/  SHF.R.U32.HI R3, RZ, 0x18, R2 ;  /* 0x00000018ff037819 */ /* 0x000fc80000011602 */
[----:B------:R-:W-:-:S04]  /*4030*/  LOP3.LUT R0, R0, R3, RZ, 0xfc, !PT ;  /* 0x0000000300007212 */ /* 0x000fc800078efcff */
[----:B------:R-:W-:-:S07]  /*4040*/  PRMT R8, R0, 0x7610, R8 ;  /* 0x0000761000087816 */ /* 0x000fce0000000008 */
.L_x_20548:
[----:B------:R-:W-:Y:S05]  /*4050*/  BSYNC B0 ;  /* 0x0000000000007941 */ /* 0x000fea0003800000 */
.L_x_20547:
[----:B------:R0:W-:Y:S01]  /*4060*/  STG.E.U8 desc[UR36][R16.64], R8 ;  /* 0x0000000810007986 */ /* 0x0001e2000c101124 */
[----:B------:R-:W-:Y:S05]  /*4070*/  BRA `(.L_x_20524) ;  /* 0x0000000000b47947 */ /* 0x000fea0003800000 */
.L_x_20541:
[----:B------:R-:W-:-:S13]  /*4080*/  ISETP.NE.AND P0, PT, R0, 0x1c, PT ;  /* 0x0000001c0000780c */ /* 0x000fda0003f05270 */
[----:B------:R-:W-:Y:S05]  /*4090*/  @!P0 BRA `(.L_x_20550) ;  /* 0x0000000000a48947 */ /* 0x000fea0003800000 */
[----:B------:R-:W-:-:S13]  /*40a0*/  ISETP.NE.AND P0, PT, R0, 0x1d, PT ;  /* 0x0000001d0000780c */ /* 0x000fda0003f05270 */
[----:B------:R-:W-:Y:S05]  /*40b0*/  @!P0 BRA `(.L_x_20551) ;  /* 0x00000000008c8947 */ /* 0x000fea0003800000 */
[----:B------:R-:W-:-:S13]  /*40c0*/  ISETP.NE.AND P0, PT, R0, 0x2c, PT ;  /* 0x0000002c0000780c */ /* 0x000fda0003f05270 */
[----:B------:R-:W-:Y:S05]  /*40d0*/  @P0 BRA `(.L_x_20523) ;  /* 0x0000000000400947 */ /* 0x000fea0003800000 */
[----:B------:R-:W0:Y:S02]  /*40e0*/  I2F.U16 R4, R5 ;  /* 0x0000000500047306 */ /* 0x000e240000101000 */
        /* <DEDUP_REMOVED lines=15> */
.L_x_20523:
        /* <DEDUP_REMOVED lines=16> */
.L_x_20552:
[----:B------:R-:W-:Y:S05]  /*42e0*/  BRA `(.L_x_20524) ;  /* 0x0000000000187947 */ /* 0x000fea0003800000 */
.L_x_20551:
[----:B------:R-:W-:Y:S01]  /*42f0*/  LOP3.LUT R2, R5, 0xffff, RZ, 0xc0, !PT ;  /* 0x0000ffff05027812 */ /* 0x000fe200078ec0ff */
[----:B------:R-:W-:-:S05]  /*4300*/  IMAD.MOV.U32 R3, RZ, RZ, RZ ;  /* 0x000000ffff037224 */ /* 0x000fca00078e00ff */
[----:B------:R0:W-:Y:S01]  /*4310*/  STG.E.64 desc[UR36][R16.64], R2 ;  /* 0x0000000210007986 */ /* 0x0001e2000c101b24 */
[----:B------:R-:W-:Y:S05]  /*4320*/  BRA `(.L_x_20524) ;  /* 0x0000000000087947 */ /* 0x000fea0003800000 */
.L_x_20550:
[----:B------:R-:W-:-:S05]  /*4330*/  LOP3.LUT R5, R5, 0xffff, RZ, 0xc0, !PT ;  /* 0x0000ffff05057812 */ /* 0x000fca00078ec0ff */
[----:B------:R0:W-:Y:S02]  /*4340*/  STG.E desc[UR36][R16.64], R5 ;  /* 0x0000000510007986 */ /* 0x0001e4000c101924 */
.L_x_20524:
[----:B------:R-:W-:-:S04]  /*4350*/  IMAD R18, R18, 0x200, R23 ;  /* 0x0000020012127824 */ /* 0x000fc800078e0217 */
[----:B------:R-:W-:-:S07]  /*4360*/  VIADD R19, R18, 0x80 ;  /* 0x0000008012137836 */ /* 0x000fce0000000000 */
.L_x_20451:
[----:B------:R-:W-:Y:S05]  /*4370*/  BSYNC B6 ;  /* 0x0000000000067941 */ /* 0x000fea0003800000 */
.L_x_20450:
        /* <DEDUP_REMOVED lines=358> */
.L_x_20555:
        /* <DEDUP_REMOVED lines=20> */
.L_x_20559:
[----:B------:R3:W5:Y:S01]  /*5b20*/  LDG.E.U8 R22, desc[UR36][R4.64] ;  /* 0x0000002404167981 */ /* 0x000762000c1e1100 */
[----:B------:R-:W-:Y:S05]  /*5b30*/  BRA `(.L_x_20561) ;  /* 0x0000000c00647947 */ /* 0x000fea0003800000 */
.L_x_20558:
        /* <DEDUP_REMOVED lines=8> */
.L_x_20563:
[----:B------:R0:W5:Y:S01]  /*5bc0*/  LDG.E.U8 R22, desc[UR36][R4.64] ;  /* 0x0000002404167981 */ /* 0x000162000c1e1100 */
[----:B------:R-:W-:Y:S05]  /*5bd0*/  BRA `(.L_x_20561) ;  /* 0x0000000c003c7947 */ /* 0x000fea0003800000 */
.L_x_20562:
[----:B------:R0:W5:Y:S01]  /*5be0*/  LDG.E.U16 R22, desc[UR36][R4.64] ;  /* 0x0000002404167981 */ /* 0x000162000c1e1500 */
[----:B------:R-:W-:Y:S05]  /*5bf0*/  BRA `(.L_x_20561) ;  /* 0x0000000c00347947 */ /* 0x000fea0003800000 */
.L_x_20557:
        /* <DEDUP_REMOVED lines=10> */
.L_x_20565:
[----:B------:R-:W2:Y:S02]  /*5ca0*/  LDG.E.U16 R2, desc[UR36][R4.64] ;  /* 0x0000002404027981 */ /* 0x000ea4000c1e1500 */
[----:B--2---:R-:W-:-:S06]  /*5cb0*/  HADD2.F32 R2, -RZ, R2.H0_H0 ;  /* 0x20000002ff027230 */ /* 0x004fcc0000004100 */
[----:B------:R-:W0:Y:S02]  /*5cc0*/  F2I.S64.TRUNC R2, R2 ;  /* 0x0000000200027311 */ /* 0x000e24000020d900 */
[----:B0-----:R-:W-:Y:S01]  /*5cd0*/  PRMT R22, R2, 0x7610, R22 ;  /* 0x0000761002167816 */ /* 0x001fe20000000016 */
[----:B------:R-:W-:Y:S06]  /*5ce0*/  BRA `(.L_x_20561) ;  /* 0x0000000800f87947 */ /* 0x000fec0003800000 */
.L_x_20564:
        /* <DEDUP_REMOVED lines=10> */
.L_x_20567:
[----:B------:R-:W2:Y:S02]  /*5d90*/  LDG.E.U16 R4, desc[UR36][R4.64] ;  /* 0x0000002404047981 */ /* 0x000ea4000c1e1500 */
[----:B--2---:R-:W-:-:S06]  /*5da0*/  HADD2.F32 R2, -RZ, R4.H0_H0 ;  /* 0x20000004ff027230 */ /* 0x004fcc0000004100 */
[----:B------:R-:W0:Y:S02]  /*5db0*/  F2I.S64.TRUNC R2, R2 ;  /* 0x0000000200027311 */ /* 0x000e24000020d900 */
[----:B0-----:R-:W-:Y:S01]  /*5dc0*/  PRMT R22, R2, 0x7610, R22 ;  /* 0x0000761002167816 */ /* 0x001fe20000000016 */
[----:B------:R-:W-:Y:S06]  /*5dd0*/  BRA `(.L_x_20561) ;  /* 0x0000000800bc7947 */ /* 0x000fec0003800000 */
.L_x_20566:
[----:B------:R-:W2:Y:S02]  /*5de0*/  LDG.E.64 R2, desc[UR36][R4.64] ;  /* 0x0000002404027981 */ /* 0x000ea4000c1e1b00 */
[----:B--2---:R-:W0:Y:S02]  /*5df0*/  F2I.S64.F64.TRUNC R2, R2 ;  /* 0x0000000200027311 */ /* 0x004e24000030d900 */
[----:B0-----:R-:W-:Y:S01]  /*5e00*/  PRMT R22, R2, 0x7610, R22 ;  /* 0x0000761002167816 */ /* 0x001fe20000000016 */
[----:B------:R-:W-:Y:S06]  /*5e10*/  BRA `(.L_x_20561) ;  /* 0x0000000800ac7947 */ /* 0x000fec0003800000 */
.L_x_20556:
        /* <DEDUP_REMOVED lines=12> */
.L_x_20570:
[----:B------:R-:W2:Y:S02]  /*5ee0*/  LDG.E.64 R4, desc[UR36][R4.64] ;  /* 0x0000002404047981 */ /* 0x000ea4000c1e1b00 */
[----:B--2---:R-:W0:Y:S02]  /*5ef0*/  F2I.S64.F64.TRUNC R2, R4 ;  /* 0x0000000400027311 */ /* 0x004e24000030d900 */
[----:B0-----:R-:W-:Y:S01]  /*5f00*/  PRMT R22, R2, 0x7610, R22 ;  /* 0x0000761002167816 */ /* 0x001fe20000000016 */
[----:B------:R-:W-:Y:S06]  /*5f10*/  BRA `(.L_x_20561) ;  /* 0x00000008006c7947 */ /* 0x000fec0003800000 */
.L_x_20569:
        /* <DEDUP_REMOVED lines=28> */
.L_x_20572:
        /* <DEDUP_REMOVED lines=15> */
.L_x_20571:
[----:B------:R-:W2:Y:S02]  /*61d0*/  LDG.E.U16 R2, desc[UR36][R4.64] ;  /* 0x0000002404027981 */ /* 0x000ea4000c1e1500 */
[----:B--2---:R-:W-:-:S06]  /*61e0*/  IMAD.U32 R2, R2, 0x10000, RZ ;  /* 0x0001000002027824 */ /* 0x004fcc00078e00ff */
[----:B------:R-:W0:Y:S02]  /*61f0*/  F2I.S64.TRUNC R2, R2 ;  /* 0x0000000200027311 */ /* 0x000e24000020d900 */
[----:B0-----:R-:W-:Y:S01]  /*6200*/  PRMT R22, R2, 0x7610, R22 ;  /* 0x0000761002167816 */ /* 0x001fe20000000016 */
[----:B------:R-:W-:Y:S06]  /*6210*/  BRA `(.L_x_20561) ;  /* 0x0000000400ac7947 */ /* 0x000fec0003800000 */
.L_x_20568:
        /* <DEDUP_REMOVED lines=10> */
.L_x_20575:
        /* <DEDUP_REMOVED lines=21> */
.L_x_20579:
[----:B------:R-:W-:Y:S05]  /*6410*/  BSYNC B1 ;  /* 0x0000000000017941 */ /* 0x000fea0003800000 */
.L_x_20578:
[----:B------:R-:W-:Y:S01]  /*6420*/  IMAD.SHL.U32 R2, R2, 0x100000, RZ ;  /* 0x0010000002027824 */ /* 0x000fe200078e00ff */
[----:B------:R-:W-:-:S04]  /*6430*/  LEA R3, R0, 0x3b800000, 0x17 ;  /* 0x3b80000000037811 */ /* 0x000fc800078eb8ff */
[----:B------:R-:W-:-:S07]  /*6440*/  LOP3.LUT R2, R3, R2, R4, 0xfe, !PT ;  /* 0x0000000203027212 */ /* 0x000fce00078efe04 */
.L_x_20577:
[----:B------:R-:W-:Y:S05]  /*6450*/  BSYNC B0 ;  /* 0x0000000000007941 */ /* 0x000fea0003800000 */
.L_x_20576:
[----:B------:R-:W0:Y:S02]  /*6460*/  F2I.S64.TRUNC R2, R2 ;  /* 0x0000000200027311 */ /* 0x000e24000020d900 */
[----:B0-----:R-:W-:Y:S01]  /*6470*/  PRMT R22, R2, 0x7610, R22 ;  /* 0x0000761002167816 */ /* 0x001fe20000000016 */
[----:B------:R-:W-:Y:S06]  /*6480*/  BRA `(.L_x_20561) ;  /* 0x0000000400107947 */ /* 0x000fec0003800000 */
.L_x_20574:
        /* <DEDUP_REMOVED lines=21> */
.L_x_20583:
[----:B------:R-:W-:Y:S05]  /*65e0*/  BSYNC B1 ;  /* 0x0000000000017941 */ /* 0x000fea0003800000 */
.L_x_20582:
[----:B------:R-:W-:Y:S01]  /*65f0*/  IMAD.SHL.U32 R2, R2, 0x200000, RZ ;  /* 0x0020000002027824 */ /* 0x000fe200078e00ff */
[----:B------:R-:W-:-:S04]  /*6600*/  LEA R3, R0, 0x37800000, 0x17 ;  /* 0x3780000000037811 */ /* 0x000fc800078eb8ff */
[----:B------:R-:W-:-:S07]  /*6610*/  LOP3.LUT R2, R3, R2, R4, 0xfe, !PT ;  /* 0x0000000203027212 */ /* 0x000fce00078efe04 */
.L_x_20581:
[----:B------:R-:W-:Y:S05]  /*6620*/  BSYNC B0 ;  /* 0x0000000000007941 */ /* 0x000fea0003800000 */
.L_x_20580:
[----:B------:R-:W0:Y:S02]  /*6630*/  F2I.S64.TRUNC R2, R2 ;  /* 0x0000000200027311 */ /* 0x000e24000020d900 */
[----:B0-----:R-:W-:Y:S01]  /*6640*/  PRMT R22, R2, 0x7610, R22 ;  /* 0x0000761002167816 */ /* 0x001fe20000000016 */
[----:B------:R-:W-:Y:S06]  /*6650*/  BRA `(.L_x_20561) ;  /* 0x00000000009c7947 */ /* 0x000fec0003800000 */
.L_x_20573:
        /* <DEDUP_REMOVED lines=14> */
.L_x_20587:
[----:B------:R-:W-:Y:S05]  /*6740*/  BSYNC B0 ;  /* 0x0000000000007941 */ /* 0x000fea0003800000 */
.L_x_20586:
[----:B------:R-:W0:Y:S02]  /*6750*/  F2I.S64.TRUNC R2, R2 ;  /* 0x0000000200027311 */ /* 0x000e24000020d900 */
[----:B0-----:R-:W-:Y:S01]  /*6760*/  PRMT R22, R2, 0x7610, R22 ;  /* 0x0000761002167816 */ /* 0x001fe20000000016 */
[----:B------:R-:W-:Y:S06]  /*6770*/  BRA `(.L_x_20561) ;  /* 0x0000000000547947 */ /* 0x000fec0003800000 */
.L_x_20560:
        /* <DEDUP_REMOVED lines=16> */
.L_x_20588:
[----:B------:R-:W-:Y:S01]  /*6880*/  PRMT R22, RZ, 0x7610, R22 ;  /* 0x00007610ff167816 */ /* 0x000fe20000000016 */
[----:B------:R-:W-:Y:S06]  /*6890*/  BRA `(.L_x_20561) ;  /* 0x00000000000c7947 */ /* 0x000fec0003800000 */
.L_x_20585:
[----:B------:R2:W5:Y:S01]  /*68a0*/  LDG.E.U8 R22, desc[UR36][R4.64] ;  /* 0x0000002404167981 */ /* 0x000562000c1e1100 */
[----:B------:R-:W-:Y:S05]  /*68b0*/  BRA `(.L_x_20561) ;  /* 0x0000000000047947 */ /* 0x000fea0003800000 */
.L_x_20584:
[----:B------:R1:W5:Y:S02]  /*68c0*/  LDG.E.U8 R22, desc[UR36][R4.64] ;  /* 0x0000002404167981 */ /* 0x000364000c1e1100 */
.L_x_20561:
        /* <DEDUP_REMOVED lines=17> */
.L_x_20592:
[----:B------:R0:W5:Y:S01]  /*69e0*/  LDG.E.U8 R0, desc[UR36][R4.64] ;  /* 0x0000002404007981 */ /* 0x000162000c1e1100 */
[----:B------:R-:W-:Y:S05]  /*69f0*/  BRA `(.L_x_20594) ;  /* 0x0000000c00647947 */ /* 0x000fea0003800000 */
.L_x_20591:
        /* <DEDUP_REMOVED lines=8> */
.L_x_20596:
[----:B------:R3:W5:Y:S01]  /*6a80*/  LDG.E.U8 R0, desc[UR36][R4.64] ;  /* 0x0000002404007981 */ /* 0x000762000c1e1100 */
[----:B------:R-:W-:Y:S05]  /*6a90*/  BRA `(.L_x_20594) ;  /* 0x0000000c003c7947 */ /* 0x000fea0003800000 */
.L_x_20595:
[----:B------:R0:W5:Y:S01]  /*6aa0*/  LDG.E.U16 R0, desc[UR36][R4.64] ;  /* 0x0000002404007981 */ /* 0x000162000c1e1500 */
[----:B------:R-:W-:Y:S05]  /*6ab0*/  BRA `(.L_x_20594) ;  /* 0x0000000c00347947 */ /* 0x000fea0003800000 */
.L_x_20590:
        /* <DEDUP_REMOVED lines=10> */
.L_x_20598:
[----:B------:R-:W2:Y:S02]  /*6b60*/  LDG.E.U16 R2, desc[UR36][R4.64] ;  /* 0x0000002404027981 */ /* 0x000ea4000c1e1500 */
[----:B--2---:R-:W-:-:S06]  /*6b70*/  HADD2.F32 R2, -RZ, R2.H0_H0 ;  /* 0x20000002ff027230 */ /* 0x004fcc0000004100 */
[----:B------:R-:W0:Y:S02]  /*6b80*/  F2I.S64.TRUNC R2, R2 ;  /* 0x0000000200027311 */ /* 0x000e24000020d900 */
[----:B0-----:R-:W-:Y:S01]  /*6b90*/  PRMT R0, R2, 0x7610, R0 ;  /* 0x0000761002007816 */ /* 0x001fe20000000000 */
[----:B------:R-:W-:Y:S06]  /*6ba0*/  BRA `(.L_x_20594) ;  /* 0x0000000800f87947 */ /* 0x000fec0003800000 */
.L_x_20597:
        /* <DEDUP_REMOVED lines=10> */
.L_x_20600:
[----:B------:R-:W2:Y:S02]  /*6c50*/  LDG.E.U16 R4, desc[UR36][R4.64] ;  /* 0x0000002404047981 */ /* 0x000ea4000c1e1500 */
[----:B--2---:R-:W-:-:S06]  /*6c60*/  HADD2.F32 R2, -RZ, R4.H0_H0 ;  /* 0x20000004ff027230 */ /* 0x004fcc0000004100 */
[----:B------:R-:W0:Y:S02]  /*6c70*/  F2I.S64.TRUNC R2, R2 ;  /* 0x0000000200027311 */ /* 0x000e24000020d900 */
[----:B0-----:R-:W-:Y:S01]  /*6c80*/  PRMT R0, R2, 0x7610, R0 ;  /* 0x0000761002007816 */ /* 0x001fe20000000000 */
[----:B------:R-:W-:Y:S06]  /*6c90*/  BRA `(.L_x_20594) ;  /* 0x0000000800bc7947 */ /* 0x000fec0003800000 */
.L_x_20599:
[----:B------:R-:W2:Y:S02]  /*6ca0*/  LDG.E.64 R2, desc[UR36][R4.64] ;  /* 0x0000002404027981 */ /* 0x000ea4000c1e1b00 */
[----:B--2---:R-:W0:Y:S02]  /*6cb0*/  F2I.S64.F64.TRUNC R2, R2 ;  /* 0x0000000200027311 */ /* 0x004e24000030d900 */
[----:B0-----:R-:W-:Y:S01]  /*6cc0*/  PRMT R0, R2, 0x7610, R0 ;  /* 0x0000761002007816 */ /* 0x001fe20000000000 */
[----:B------:R-:W-:Y:S06]  /*6cd0*/  BRA `(.L_x_20594) ;  /* 0x0000000800ac7947 */ /* 0x000fec0003800000 */
.L_x_20589:
        /* <DEDUP_REMOVED lines=12> */
.L_x_20603:
[----:B------:R-:W2:Y:S02]  /*6da0*/  LDG.E.64 R4, desc[UR36][R4.64] ;  /* 0x0000002404047981 */ /* 0x000ea4000c1e1b00 */
[----:B--2---:R-:W0:Y:S02]  /*6db0*/  F2I.S64.F64.TRUNC R2, R4 ;  /* 0x0000000400027311 */ /* 0x004e24000030d900 */
[----:B0-----:R-:W-:Y:S01]  /*6dc0*/  PRMT R0, R2, 0x7610, R0 ;  /* 0x0000761002007816 */ /* 0x001fe20000000000 */
[----:B------:R-:W-:Y:S06]  /*6dd0*/  BRA `(.L_x_20594) ;  /* 0x00000008006c7947 */ /* 0x000fec0003800000 */
.L_x_20602:
        /* <DEDUP_REMOVED lines=28> */
.L_x_20605:
        /* <DEDUP_REMOVED lines=15> */
.L_x_20604:
[----:B------:R-:W2:Y:S02]  /*7090*/  LDG.E.U16 R2, desc[UR36][R4.64] ;  /* 0x0000002404027981 */ /* 0x000ea4000c1e1500 */
[----:B--2---:R-:W-:-:S06]  /*70a0*/  IMAD.U32 R2, R2, 0x10000, RZ ;  /* 0x0001000002027824 */ /* 0x004fcc00078e00ff */
[----:B------:R-:W0:Y:S02]  /*70b0*/  F2I.S64.TRUNC R2, R2 ;  /* 0x0000000200027311 */ /* 0x000e24000020d900 */
[----:B0-----:R-:W-:Y:S01]  /*70c0*/  PRMT R0, R2, 0x7610, R0 ;  /* 0x0000761002007816 */ /* 0x001fe20000000000 */
[----:B------:R-:W-:Y:S06]  /*70d0*/  BRA `(.L_x_20594) ;  /* 0x0000000400ac7947 */ /* 0x000fec0003800000 */
.L_x_20601:
        /* <DEDUP_REMOVED lines=10> */
.L_x_20608:
        /* <DEDUP_REMOVED lines=21> */
.L_x_20612:
[----:B------:R-:W-:Y:S05]  /*72d0*/  BSYNC B1 ;  /* 0x0000000000017941 */ /* 0x000fea0003800000 */
.L_x_20611:
[----:B------:R-:W-:Y:S01]  /*72e0*/  IMAD.SHL.U32 R2, R2, 0x100000, RZ ;  /* 0x0010000002027824 */ /* 0x000fe200078e00ff */
[----:B------:R-:W-:-:S04]  /*72f0*/  LEA R3, R0, 0x3b800000, 0x17 ;  /* 0x3b80000000037811 */ /* 0x000fc800078eb8ff */
[----:B------:R-:W-:-:S07]  /*7300*/  LOP3.LUT R2, R3, R2, R4, 0xfe, !PT ;  /* 0x0000000203027212 */ /* 0x000fce00078efe04 */
.L_x_20610:
[----:B------:R-:W-:Y:S05]  /*7310*/  BSYNC B0 ;  /* 0x0000000000007941 */ /* 0x000fea0003800000 */
.L_x_20609:
[----:B------:R-:W0:Y:S02]  /*7320*/  F2I.S64.TRUNC R2, R2 ;  /* 0x0000000200027311 */ /* 0x000e24000020d900 */
[----:B0-----:R-:W-:Y:S01]  /*7330*/  PRMT R0, R2, 0x7610, R0 ;  /* 0x0000761002007816 */ /* 0x001fe20000000000 */
[----:B------:R-:W-:Y:S06]  /*7340*/  BRA `(.L_x_20594) ;  /* 0x0000000400107947 */ /* 0x000fec0003800000 */
.L_x_20607:
        /* <DEDUP_REMOVED lines=21> */
.L_x_20616:
[----:B------:R-:W-:Y:S05]  /*74a0*/  BSYNC B1 ;  /* 0x0000000000017941 */ /* 0x000fea0003800000 */
.L_x_20615:
[----:B------:R-:W-:Y:S01]  /*74b0*/  IMAD.SHL.U32 R2, R2, 0x200000, RZ ;  /* 0x0020000002027824 */ /* 0x000fe200078e00ff */
[----:B------:R-:W-:-:S04]  /*74c0*/  LEA R3, R0, 0x37800000, 0x17 ;  /* 0x3780000000037811 */ /* 0x000fc800078eb8ff */
[----:B------:R-:W-:-:S07]  /*74d0*/  LOP3.LUT R2, R3, R2, R4, 0xfe, !PT ;  /* 0x0000000203027212 */ /* 0x000fce00078efe04 */
.L_x_20614:
[----:B------:R-:W-:Y:S05]  /*74e0*/  BSYNC B0 ;  /* 0x0000000000007941 */ /* 0x000fea0003800000 */
.L_x_20613:
[----:B------:R-:W0:Y:S02]  /*74f0*/  F2I.S64.TRUNC R2, R2 ;  /* 0x0000000200027311 */ /* 0x000e24000020d900 */
[----:B0-----:R-:W-:Y:S01]  /*7500*/  PRMT R0, R2, 0x7610, R0 ;  /* 0x0000761002007816 */ /* 0x001fe20000000000 */
[----:B------:R-:W-:Y:S06]  /*7510*/  BRA `(.L_x_20594) ;  /* 0x00000000009c7947 */ /* 0x000fec0003800000 */
.L_x_20606:
        /* <DEDUP_REMOVED lines=14> */
.L_x_20620:
[----:B------:R-:W-:Y:S05]  /*7600*/  BSYNC B0 ;  /* 0x0000000000007941 */ /* 0x000fea0003800000 */
.L_x_20619:
[----:B------:R-:W0:Y:S02]  /*7610*/  F2I.S64.TRUNC R2, R2 ;  /* 0x0000000200027311 */ /* 0x000e24000020d900 */
[----:B0-----:R-:W-:Y:S01]  /*7620*/  PRMT R0, R2, 0x7610, R0 ;  /* 0x0000761002007816 */ /* 0x001fe20000000000 */
[----:B------:R-:W-:Y:S06]  /*7630*/  BRA `(.L_x_20594) ;  /* 0x0000000000547947 */ /* 0x000fec0003800000 */
.L_x_20593:
        /* <DEDUP_REMOVED lines=16> */
.L_x_20621:
[----:B------:R-:W-:Y:S01]  /*7740*/  PRMT R0, RZ, 0x7610, R0 ;  /* 0x00007610ff007816 */ /* 0x000fe20000000000 */
[----:B------:R-:W-:Y:S06]  /*7750*/  BRA `(.L_x_20594) ;  /* 0x00000000000c7947 */ /* 0x000fec0003800000 */
.L_x_20618:
[----:B------:R1:W5:Y:S01]  /*7760*/  LDG.E.U8 R0, desc[UR36][R4.64] ;  /* 0x0000002404007981 */ /* 0x000362000c1e1100 */
[----:B------:R-:W-:Y:S05]  /*7770*/  BRA `(.L_x_20594) ;  /* 0x0000000000047947 */ /* 0x000fea0003800000 */
.L_x_20617:
[----:B------:R2:W5:Y:S02]  /*7780*/  LDG.E.U8 R0, desc[UR36][R4.64] ;  /* 0x0000002404007981 */ /* 0x000564000c1e1100 */
.L_x_20594:
        /* <DEDUP_REMOVED lines=19> */
.L_x_20625:
[----:B------:R0:W-:Y:S01]  /*78c0*/  STG.E.U8 desc[UR36][R16.64], R5 ;  /* 0x0000000510007986 */ /* 0x0001e2000c101124 */
[----:B------:R-:W-:Y:S05]  /*78d0*/  BRA `(.L_x_20627) ;  /* 0x0000000c00607947 */ /* 0x000fea0003800000 */
.L_x_20624:
        /* <DEDUP_REMOVED lines=10> */
.L_x_20629:
[----:B------:R-:W-:-:S05]  /*7980*/  LOP3.LUT R5, R5, 0xffff, RZ, 0xc0, !PT ;  /* 0x0000ffff05057812 */ /* 0x000fca00078ec0ff */
[----:B------:R0:W-:Y:S01]  /*7990*/  STG.E desc[UR36][R16.64], R5 ;  /* 0x0000000510007986 */ /* 0x0001e2000c101924 */
[----:B------:R-:W-:Y:S05]  /*79a0*/  BRA `(.L_x_20627) ;  /* 0x0000000c002c7947 */ /* 0x000fea0003800000 */
.L_x_20628:
[----:B------:R0:W-:Y:S01]  /*79b0*/  STG.E.U16 desc[UR36][R16.64], R5 ;  /* 0x0000000510007986 */ /* 0x0001e2000c101524 */
[----:B------:R-:W-:Y:S05]  /*79c0*/  BRA `(.L_x_20627) ;  /* 0x0000000c00247947 */ /* 0x000fea0003800000 */
.L_x_20623:
        /* <DEDUP_REMOVED lines=9> */
.L_x_20631:
[----:B------:R-:W0:Y:S02]  /*7a60*/  I2F.U16 R0, R5 ;  /* 0x0000000500007306 */ /* 0x000e240000101000 */
[----:B0-----:R-:W-:-:S05]  /*7a70*/  F2FP.F16.F32.PACK_AB R0, RZ, R0 ;  /* 0x00000000ff00723e */ /* 0x001fca00000000ff */
[----:B------:R0:W-:Y:S01]  /*7a80*/  STG.E.U16 desc[UR36][R16.64], R0 ;  /* 0x0000000010007986 */ /* 0x0001e2000c101524 */
[----:B------:R-:W-:Y:S05]  /*7a90*/  BRA `(.L_x_20627) ;  /* 0x0000000800f07947 */ /* 0x000fea0003800000 */
.L_x_20630:
        /* <DEDUP_REMOVED lines=10> */
.L_x_20633:
[----:B------:R-:W0:Y:S02]  /*7b40*/  I2F.U16 R5, R5 ;  /* 0x0000000500057306 */ /* 0x000e240000101000 */
[----:B0-----:R-:W-:-:S04]  /*7b50*/  F2FP.F16.F32.PACK_AB R3, RZ, R5 ;  /* 0x00000005ff03723e */ /* 0x001fc800000000ff */
[----:B------:R-:W-:-:S05]  /*7b60*/  PRMT R3, R3, 0x5410, RZ ;  /* 0x0000541003037816 */ /* 0x000fca00000000ff */
[----:B------:R0:W-:Y:S01]  /*7b70*/  STG.E desc[UR36][R16.64], R3 ;  /* 0x0000000310007986 */ /* 0x0001e2000c101924 */
[----:B------:R-:W-:Y:S05]  /*7b80*/  BRA `(.L_x_20627) ;  /* 0x0000000800b47947 */ /* 0x000fea0003800000 */
.L_x_20632:
[----:B------:R-:W0:Y:S02]  /*7b90*/  I2F.F64.U16 R2, R5 ;  /* 0x0000000500027312 */ /* 0x000e240000101800 */
[----:B0-----:R0:W-:Y:S01]  /*7ba0*/  STG.E.64 desc[UR36][R16.64], R2 ;  /* 0x0000000210007986 */ /* 0x0011e2000c101b24 */
[----:B------:R-:W-:Y:S05]  /*7bb0*/  BRA `(.L_x_20627) ;  /* 0x0000000800a87947 */ /* 0x000fea0003800000 */
.L_x_20622:
        /* <DEDUP_REMOVED lines=12> */
.L_x_20636:
[----:B------:R-:W0:Y:S01]  /*7c80*/  I2F.F64.U16 R4, R5 ;  /* 0x0000000500047312 */ /* 0x000e220000101800 */
[----:B------:R-:W-:-:S05]  /*7c90*/  CS2R R6, SRZ ;  /* 0x0000000000067805 */ /* 0x000fca000001ff00 */
[----:B0-----:R0:W-:Y:S01]  /*7ca0*/  STG.E.128 desc[UR36][R16.64], R4 ;  /* 0x0000000410007986 */ /* 0x0011e2000c101d24 */
[----:B------:R-:W-:Y:S05]  /*7cb0*/  BRA `(.L_x_20627) ;  /* 0x0000000800687947 */ /* 0x000fea0003800000 */
.L_x_20635:
        /* <DEDUP_REMOVED lines=21> */
.L_x_20640:
[----:B------:R-:W-:Y:S05]  /*7e10*/  BSYNC B0 ;  /* 0x0000000000007941 */ /* 0x000fea0003800000 */
.L_x_20639:
[----:B------:R-:W-:-:S05]  /*7e20*/  LOP3.LUT R3, R0, R3, RZ, 0xfc, !PT ;  /* 0x0000000300037212 */ /* 0x000fca00078efcff */
[----:B------:R0:W-:Y:S01]  /*7e30*/  STG.E.U8 desc[UR36][R16.64], R3 ;  /* 0x0000000310007986 */ /* 0x0001e2000c101124 */
[----:B------:R-:W-:Y:S05]  /*7e40*/  BRA `(.L_x_20627) ;  /* 0x0000000800047947 */ /* 0x000fea0003800000 */
.L_x_20638:
        /* <DEDUP_REMOVED lines=13> */
.L_x_20642:
[----:B------:R-:W-:Y:S01]  /*7f20*/  IMAD.MOV.U32 R0, RZ, RZ, 0x7f ;  /* 0x0000007fff007424 */ /* 0x000fe200078e00ff */
[----:B------:R-:W-:-:S04]  /*7f30*/  ISETP.GT.U32.AND P0, PT, R2, 0x7f800000, PT ;  /* 0x7f8000000200780c */ /* 0x000fc80003f04070 */
[----:B------:R-:W-:-:S09]  /*7f40*/  SEL R0, R0, 0x7c, P0 ;  /* 0x0000007c00007807 */ /* 0x000fd20000000000 */
.L_x_20643:
[----:B------:R-:W-:Y:S05]  /*7f50*/  BSYNC B0 ;  /* 0x0000000000007941 */ /* 0x000fea0003800000 */
.L_x_20641:
[----:B------:R-:W-:-:S04]  /*7f60*/  LOP3.LUT R2, R5, 0x80000000, RZ, 0xc0, !PT ;  /* 0x8000000005027812 */ /* 0x000fc800078ec0ff */
[----:B------:R-:W-:-:S04]  /*7f70*/  SHF.R.U32.HI R3, RZ, 0x18, R2 ;  /* 0x00000018ff037819 */ /* 0x000fc80000011602 */
[----:B------:R-:W-:-:S05]  /*7f80*/  LOP3.LUT R3, R0, R3, RZ, 0xfc, !PT ;  /* 0x0000000300037212 */ /* 0x000fca00078efcff */
[----:B------:R0:W-:Y:S01]  /*7f90*/  STG.E.U8 desc[UR36][R16.64], R3 ;  /* 0x0000000310007986 */ /* 0x0001e2000c101124 */
[----:B------:R-:W-:Y:S05]  /*7fa0*/  BRA `(.L_x_20627) ;  /* 0x0000000400ac7947 */ /* 0x000fea0003800000 */
.L_x_20637:
[----:B------:R-:W0:Y:S02]  /*7fb0*/  I2F.U16 R0, R5 ;  /* 0x0000000500007306 */ /* 0x000e240000101000 */
[----:B0-----:R-:W-:-:S05]  /*7fc0*/  F2FP.BF16.F32.PACK_AB R0, RZ, R0 ;  /* 0x00000000ff00723e */ /* 0x001fca00000010ff */
[----:B------:R0:W-:Y:S01]  /*7fd0*/  STG.E.U16 desc[UR36][R16.64], R0 ;  /* 0x0000000010007986 */ /* 0x0001e2000c101524 */
[----:B------:R-:W-:Y:S05]  /*7fe0*/  BRA `(.L_x_20627) ;  /* 0x00000004009c7947 */ /* 0x000fea0003800000 */
.L_x_20634:
        /* <DEDUP_REMOVED lines=10> */
.L_x_20646:
        /* <DEDUP_REMOVED lines=17> */
.L_x_20649:
[----:B------:R-:W-:-:S04]  /*81a0*/  LOP3.LUT R2, R5, 0x80000000, RZ, 0xc0, !PT ;  /* 0x8000000005027812 */ /* 0x000fc800078ec0ff */
[----:B------:R-:W-:-:S04]  /*81b0*/  SHF.R.U32.HI R3, RZ, 0x18, R2 ;  /* 0x00000018ff037819 */ /* 0x000fc80000011602 */
[----:B------:R-:W-:-:S04]  /*81c0*/  LOP3.LUT R0, R0, R3, RZ, 0xfc, !PT ;  /* 0x0000000300007212 */ /* 0x000fc800078efcff */
[----:B------:R-:W-:-:S07]  /*81d0*/  PRMT R8, R0, 0x7610, R8 ;  /* 0x0000761000087816 */ /* 0x000fce0000000008 */
.L_x_20648:
[----:B------:R-:W-:Y:S05]  /*81e0*/  BSYNC B0 ;  /* 0x0000000000007941 */ /* 0x000fea0003800000 */
.L_x_20647:
[----:B------:R3:W-:Y:S01]  /*81f0*/  STG.E.U8 desc[UR36][R16.64], R8 ;  /* 0x0000000810007986 */ /* 0x0007e2000c101124 */
[----:B------:R-:W-:Y:S05]  /*8200*/  BRA `(.L_x_20627) ;  /* 0x0000000400147947 */ /* 0x000fea0003800000 */
.L_x_20645:
        /* <DEDUP_REMOVED lines=17> */
.L_x_20652:
[----:B------:R-:W-:-:S04]  /*8320*/  LOP3.LUT R2, R5, 0x80000000, RZ, 0xc0, !PT ;  /* 0x8000000005027812 */ /* 0x000fc800078ec0ff */
[----:B------:R-:W-:-:S04]  /*8330*/  SHF.R.U32.HI R3, RZ, 0x18, R2 ;  /* 0x00000018ff037819 */ /* 0x000fc80000011602 */
[----:B------:R-:W-:-:S04]  /*8340*/  LOP3.LUT R0, R0, R3, RZ, 0xfc, !PT ;  /* 0x0000000300007212 */ /* 0x000fc800078efcff */
[----:B------:R-:W-:-:S07]  /*8350*/  PRMT R8, R0, 0x7610, R8 ;  /* 0x0000761000087816 */ /* 0x000fce0000000008 */
.L_x_20651:
[----:B------:R-:W-:Y:S05]  /*8360*/  BSYNC B0 ;  /* 0x0000000000007941 */ /* 0x000fea0003800000 */
.L_x_20650:
[----:B------:R0:W-:Y:S01]  /*8370*/  STG.E.U8 desc[UR36][R16.64], R8 ;  /* 0x0000000810007986 */ /* 0x0001e2000c101124 */
[----:B------:R-:W-:Y:S05]  /*8380*/  BRA `(.L_x_20627) ;  /* 0x0000000000b47947 */ /* 0x000fea0003800000 */
.L_x_20644:
        /* <DEDUP_REMOVED lines=22> */
.L_x_20626:
        /* <DEDUP_REMOVED lines=16> */
.L_x_20655:
[----:B------:R-:W-:Y:S05]  /*85f0*/  BRA `(.L_x_20627) ;  /* 0x0000000000187947 */ /* 0x000fea0003800000 */
.L_x_20654:
[----:B------:R-:W-:Y:S01]  /*8600*/  LOP3.LUT R2, R5, 0xffff, RZ, 0xc0, !PT ;  /* 0x0000ffff05027812 */ /* 0x000fe200078ec0ff */
[----:B------:R-:W-:-:S05]  /*8610*/  IMAD.MOV.U32 R3, RZ, RZ, RZ ;  /* 0x000000ffff037224 */ /* 0x000fca00078e00ff */
[----:B------:R2:W-:Y:S01]  /*8620*/  STG.E.64 desc[UR36][R16.64], R2 ;  /* 0x0000000210007986 */ /* 0x0005e2000c101b24 */
[----:B------:R-:W-:Y:S05]  /*8630*/  BRA `(.L_x_20627) ;  /* 0x0000000000087947 */ /* 0x000fea0003800000 */
.L_x_20653:
[----:B------:R-:W-:-:S05]  /*8640*/  LOP3.LUT R5, R5, 0xffff, RZ, 0xc0, !PT ;  /* 0x0000ffff05057812 */ /* 0x000fca00078ec0ff */
[----:B------:R0:W-:Y:S02]  /*8650*/  STG.E desc[UR36][R16.64], R5 ;  /* 0x0000000510007986 */ /* 0x0001e4000c101924 */
.L_x_20627:
[----:B------:R-:W-:-:S07]  /*8660*/  VIADD R19, R19, 0x80 ;  /* 0x0000008013137836 */ /* 0x000fce0000000000 */
.L_x_20554:
[----:B------:R-:W-:Y:S05]  /*8670*/  BSYNC B6 ;  /* 0x0000000000067941 */ /* 0x000fea0003800000 */
.L_x_20553:
        /* <DEDUP_REMOVED lines=358> */
.L_x_20658:
        /* <DEDUP_REMOVED lines=20> */
.L_x_20662:
[----:B------:R4:W5:Y:S01]  /*9e20*/  LDG.E.U8 R22, desc[UR36][R4.64] ;  /* 0x0000002404167981 */ /* 0x000962000c1e1100 */
[----:B------:R-:W-:Y:S05]  /*9e30*/  BRA `(.L_x_20664) ;  /* 0x0000000c00647947 */ /* 0x000fea0003800000 */
.L_x_20661:
        /* <DEDUP_REMOVED lines=8> */
.L_x_20666:
[----:B------:R0:W5:Y:S01]  /*9ec0*/  LDG.E.U8 R22, desc[UR36][R4.64] ;  /* 0x0000002404167981 */ /* 0x000162000c1e1100 */
[----:B------:R-:W-:Y:S05]  /*9ed0*/  BRA `(.L_x_20664) ;  /* 0x0000000c003c7947 */ /* 0x000fea0003800000 */
.L_x_20665:
[----:B------:R0:W5:Y:S01]  /*9ee0*/  LDG.E.U16 R22, desc[UR36][R4.64] ;  /* 0x0000002404167981 */ /* 0x000162000c1e1500 */
[----:B------:R-:W-:Y:S05]  /*9ef0*/  BRA `(.L_x_20664) ;  /* 0x0000000c00347947 */ /* 0x000fea0003800000 */
.L_x_20660:
        /* <DEDUP_REMOVED lines=10> */
.L_x_20668:
[----:B------:R-:W2:Y:S02]  /*9fa0*/  LDG.E.U16 R2, desc[UR36][R4.64] ;  /* 0x0000002404027981 */ /* 0x000ea4000c1e1500 */
[----:B--2---:R-:W-:-:S06]  /*9fb0*/  HADD2.F32 R2, -RZ, R2.H0_H0 ;  /* 0x20000002ff027230 */ /* 0x004fcc0000004100 */
[----:B------:R-:W0:Y:S02]  /*9fc0*/  F2I.S64.TRUNC R2, R2 ;  /* 0x0000000200027311 */ /* 0x000e24000020d900 */
[----:B0-----:R-:W-:Y:S01]  /*9fd0*/  PRMT R22, R2, 0x7610, R22 ;  /* 0x0000761002167816 */ /* 0x001fe20000000016 */
[----:B------:R-:W-:Y:S06]  /*9fe0*/  BRA `(.L_x_20664) ;  /* 0x0000000800f87947 */ /* 0x000fec0003800000 */
.L_x_20667:
        /* <DEDUP_REMOVED lines=10> */
.L_x_20670:
[----:B------:R-:W2:Y:S02]  /*a090*/  LDG.E.U16 R4, desc[UR36][R4.64] ;  /* 0x0000002404047981 */ /* 0x000ea4000c1e1500 */
[----:B--2---:R-:W-:-:S06]  /*a0a0*/  HADD2.F32 R2, -RZ, R4.H0_H0 ;  /* 0x20000004ff027230 */ /* 0x004fcc0000004100 */
[----:B------:R-:W0:Y:S02]  /*a0b0*/  F2I.S64.TRUNC R2, R2 ;  /* 0x0000000200027311 */ /* 0x000e24000020d900 */
[----:B0-----:R-:W-:Y:S01]  /*a0c0*/  PRMT R22, R2, 0x7610, R22 ;  /* 0x0000761002167816 */ /* 0x001fe20000000016 */
[----:B------:R-:W-:Y:S06]  /*a0d0*/  BRA `(.L_x_20664) ;  /* 0x0000000800bc7947 */ /* 0x000fec0003800000 */
.L_x_20669:
[----:B------:R-:W2:Y:S02]  /*a0e0*/  LDG.E.64 R2, desc[UR36][R4.64] ;  /* 0x0000002404027981 */ /* 0x000ea4000c1e1b00 */
[----:B--2---:R-:W0:Y:S02]  /*a0f0*/  F2I.S64.F64.TRUNC R2, R2 ;  /* 0x0000000200027311 */ /* 0x004e24000030d900 */
[----:B0-----:R-:W-:Y:S01]  /*a100*/  PRMT R22, R2, 0x7610, R22 ;  /* 0x0000761002167816 */ /* 0x001fe20000000016 */
[----:B------:R-:W-:Y:S06]  /*a110*/  BRA `(.L_x_20664) ;  /* 0x0000000800ac7947 */ /* 0x000fec0003800000 */
.L_x_20659:
        /* <DEDUP_REMOVED lines=12> */
.L_x_20673:
[----:B------:R-:W2:Y:S02]  /*a1e0*/  LDG.E.64 R4, desc[UR36][R4.64] ;  /* 0x0000002404047981 */ /* 0x000ea4000c1e1b00 */
[----:B--2---:R-:W0:Y:S02]  /*a1f0*/  F2I.S64.F64.TRUNC R2, R4 ;  /* 0x0000000400027311 */ /* 0x004e24000030d900 */
[----:B0-----:R-:W-:Y:S01]  /*a200*/  PRMT R22, R2, 0x7610, R22 ;  /* 0x0000761002167816 */ /* 0x001fe20000000016 */
[----:B------:R-:W-:Y:S06]  /*a210*/  BRA `(.L_x_20664) ;  /* 0x00000008006c7947 */ /* 0x000fec0003800000 */
.L_x_20672:
        /* <DEDUP_REMOVED lines=28> */
.L_x_20675:
        /* <DEDUP_REMOVED lines=15> */
.L_x_20674:
[----:B------:R-:W2:Y:S02]  /*a4d0*/  LDG.E.U16 R2, desc[UR36][R4.64] ;  /* 0x0000002404027981 */ /* 0x000ea4000c1e1500 */
[----:B--2---:R-:W-:-:S06]  /*a4e0*/  IMAD.U32 R2, R2, 0x10000, RZ ;  /* 0x0001000002027824 */ /* 0x004fcc00078e00ff */
[----:B------:R-:W0:Y:S02]  /*a4f0*/  F2I.S64.TRUNC R2, R2 ;  /* 0x0000000200027311 */ /* 0x000e24000020d900 */
[----:B0-----:R-:W-:Y:S01]  /*a500*/  PRMT R22, R2, 0x7610, R22 ;  /* 0x0000761002167816 */ /* 0x001fe20000000016 */
[----:B------:R-:W-:Y:S06]  /*a510*/  BRA `(.L_x_20664) ;  /* 0x0000000400ac7947 */ /* 0x000fec0003800000 */
.L_x_20671:
        /* <DEDUP_REMOVED lines=10> */
.L_x_20678:
        /* <DEDUP_REMOVED lines=21> */
.L_x_20682:
[----:B------:R-:W-:Y:S05]  /*a710*/  BSYNC B1 ;  /* 0x0000000000017941 */ /* 0x000fea0003800000 */
.L_x_20681:
[----:B------:R-:W-:Y:S01]  /*a720*/  IMAD.SHL.U32 R2, R2, 0x100000, RZ ;  /* 0x0010000002027824 */ /* 0x000fe200078e00ff */
[----:B------:R-:W-:-:S04]  /*a730*/  LEA R3, R0, 0x3b800000, 0x17 ;  /* 0x3b80000000037811 */ /* 0x000fc800078eb8ff */
[----:B------:R-:W-:-:S07]  /*a740*/  LOP3.LUT R2, R3, R2, R4, 0xfe, !PT ;  /* 0x0000000203027212 */ /* 0x000fce00078efe04 */
.L_x_20680:
[----:B------:R-:W-:Y:S05]  /*a750*/  BSYNC B0 ;  /* 0x0000000000007941 */ /* 0x000fea0003800000 */
.L_x_20679:
[----:B------:R-:W0:Y:S02]  /*a760*/  F2I.S64.TRUNC R2, R2 ;  /* 0x0000000200027311 */ /* 0x000e24000020d900 */
[----:B0-----:R-:W-:Y:S01]  /*a770*/  PRMT R22, R2, 0x7610, R22 ;  /* 0x0000761002167816 */ /* 0x001fe20000000016 */
[----:B------:R-:W-:Y:S06]  /*a780*/  BRA `(.L_x_20664) ;  /* 0x0000000400107947 */ /* 0x000fec0003800000 */
.L_x_20677:
        /* <DEDUP_REMOVED lines=21> */
.L_x_20686:
[----:B------:R-:W-:Y:S05]  /*a8e0*/  BSYNC B1 ;  /* 0x0000000000017941 */ /* 0x000fea0003800000 */
.L_x_20685:
[----:B------:R-:W-:Y:S01]  /*a8f0*/  IMAD.SHL.U32 R2, R2, 0x200000, RZ ;  /* 0x0020000002027824 */ /* 0x000fe200078e00ff */
[----:B------:R-:W-:-:S04]  /*a900*/  LEA R3, R0, 0x37800000, 0x17 ;  /* 0x3780000000037811 */ /* 0x000fc800078eb8ff */
[----:B------:R-:W-:-:S07]  /*a910*/  LOP3.LUT R2, R3, R2, R4, 0xfe, !PT ;  /* 0x0000000203027212 */ /* 0x000fce00078efe04 */
.L_x_20684:
[----:B------:R-:W-:Y:S05]  /*a920*/  BSYNC B0 ;  /* 0x0000000000007941 */ /* 0x000fea0003800000 */
.L_x_20683:
[----:B------:R-:W0:Y:S02]  /*a930*/  F2I.S64.TRUNC R2, R2 ;  /* 0x0000000200027311 */ /* 0x000e24000020d900 */
[----:B0-----:R-:W-:Y:S01]  /*a940*/  PRMT R22, R2, 0x7610, R22 ;  /* 0x0000761002167816 */ /* 0x001fe20000000016 */
[----:B------:R-:W-:Y:S06]  /*a950*/  BRA `(.L_x_20664) ;  /* 0x00000000009c7947 */ /* 0x000fec0003800000 */
.L_x_20676:
        /* <DEDUP_REMOVED lines=14> */
.L_x_20690:
[----:B------:R-:W-:Y:S05]  /*aa40*/  BSYNC B0 ;  /* 0x0000000000007941 */ /* 0x000fea0003800000 */
.L_x_20689:
[----:B------:R-:W0:Y:S02]  /*aa50*/  F2I.S64.TRUNC R2, R2 ;  /* 0x0000000200027311 */ /* 0x000e24000020d900 */
[----:B0-----:R-:W-:Y:S01]  /*aa60*/  PRMT R22, R2, 0x7610, R22 ;  /* 0x0000761002167816 */ /* 0x001fe20000000016 */
[----:B------:R-:W-:Y:S06]  /*aa70*/  BRA `(.L_x_20664) ;  /* 0x0000000000547947 */ /* 0x000fec0003800000 */
.L_x_20663:
        /* <DEDUP_REMOVED lines=16> */
.L_x_20691:
[----:B------:R-:W-:Y:S01]  /*ab80*/  PRMT R22, RZ, 0x7610, R22 ;  /* 0x00007610ff167816 */ /* 0x000fe20000000016 */
[----:B------:R-:W-:Y:S06]  /*ab90*/  BRA `(.L_x_20664) ;  /* 0x00000000000c7947 */ /* 0x000fec0003800000 */
.L_x_20688:
[----:B------:R2:W5:Y:S01]  /*aba0*/  LDG.E.U8 R22, desc[UR36][R4.64] ;  /* 0x0000002404167981 */ /* 0x000562000c1e1100 */
[----:B------:R-:W-:Y:S05]  /*abb0*/  BRA `(.L_x_20664) ;  /* 0x0000000000047947 */ /* 0x000fea0003800000 */
.L_x_20687:
[----:B------:R1:W5:Y:S02]  /*abc0*/  LDG.E.U8 R22, desc[UR36][R4.64] ;  /* 0x0000002404167981 */ /* 0x000364000c1e1100 */
.L_x_20664:
        /* <DEDUP_REMOVED lines=17> */
.L_x_20695:
[----:B------:R4:W5:Y:S01]  /*ace0*/  LDG.E.U8 R0, desc[UR36][R4.64] ;  /* 0x0000002404007981 */ /* 0x000962000c1e1100 */
[----:B------:R-:W-:Y:S05]  /*acf0*/  BRA `(.L_x_20697) ;  /* 0x0000000c00647947 */ /* 0x000fea0003800000 */
.L_x_20694:
        /* <DEDUP_REMOVED lines=8> */
.L_x_20699:
[----:B------:R2:W5:Y:S01]  /*ad80*/  LDG.E.U8 R0, desc[UR36][R4.64] ;  /* 0x0000002404007981 */ /* 0x000562000c1e1100 */
[----:B------:R-:W-:Y:S05]  /*ad90*/  BRA `(.L_x_20697) ;  /* 0x0000000c003c7947 */ /* 0x000fea0003800000 */
.L_x_20698:
[----:B------:R0:W5:Y:S01]  /*ada0*/  LDG.E.U16 R0, desc[UR36][R4.64] ;  /* 0x0000002404007981 */ /* 0x000162000c1e1500 */
[----:B------:R-:W-:Y:S05]  /*adb0*/  BRA `(.L_x_20697) ;  /* 0x0000000c00347947 */ /* 0x000fea0003800000 */
.L_x_20693:
        /* <DEDUP_REMOVED lines=10> */
.L_x_20701:
[----:B------:R-:W2:Y:S02]  /*ae60*/  LDG.E.U16 R2, desc[UR36][R4.64] ;  /* 0x0000002404027981 */ /* 0x000ea4000c1e1500 */
[----:B--2---:R-:W-:-:S06]  /*ae70*/  HADD2.F32 R2, -RZ, R2.H0_H0 ;  /* 0x20000002ff027230 */ /* 0x004fcc0000004100 */
[----:B------:R-:W0:Y:S02]  /*ae80*/  F2I.S64.TRUNC R2, R2 ;  /* 0x0000000200027311 */ /* 0x000e24000020d900 */
[----:B0-----:R-:W-:Y:S01]  /*ae90*/  PRMT R0, R2, 0x7610, R0 ;  /* 0x0000761002007816 */ /* 0x001fe20000000000 */
[----:B------:R-:W-:Y:S06]  /*aea0*/  BRA `(.L_x_20697) ;  /* 0x0000000800f87947 */ /* 0x000fec0003800000 */
.L_x_20700:
        /* <DEDUP_REMOVED lines=10> */
.L_x_20703:
[----:B------:R-:W2:Y:S02]  /*af50*/  LDG.E.U16 R4, desc[UR36][R4.64] ;  /* 0x0000002404047981 */ /* 0x000ea4000c1e1500 */
[----:B--2---:R-:W-:-:S06]  /*af60*/  HADD2.F32 R2, -RZ, R4.H0_H0 ;  /* 0x20000004ff027230 */ /* 0x004fcc0000004100 */
[----:B------:R-:W0:Y:S02]  /*af70*/  F2I.S64.TRUNC R2, R2 ;  /* 0x0000000200027311 */ /* 0x000e24000020d900 */
[----:B0-----:R-:W-:Y:S01]  /*af80*/  PRMT R0, R2, 0x7610, R0 ;  /* 0x0000761002007816 */ /* 0x001fe20000000000 */
[----:B------:R-:W-:Y:S06]  /*af90*/  BRA `(.L_x_20697) ;  /* 0x0000000800bc7947 */ /* 0x000fec0003800000 */
.L_x_20702:
[----:B------:R-:W2:Y:S02]  /*afa0*/  LDG.E.64 R2, desc[UR36][R4.64] ;  /* 0x0000002404027981 */ /* 0x000ea4000c1e1b00 */
[----:B--2---:R-:W0:Y:S02]  /*afb0*/  F2I.S64.F64.TRUNC R2, R2 ;  /* 0x0000000200027311 */ /* 0x004e24000030d900 */
[----:B0-----:R-:W-:Y:S01]  /*afc0*/  PRMT R0, R2, 0x7610, R0 ;  /* 0x0000761002007816 */ /* 0x001fe20000000000 */
[----:B------:R-:W-:Y:S06]  /*afd0*/  BRA `(.L_x_20697) ;  /* 0x0000000800ac7947 */ /* 0x000fec0003800000 */
.L_x_20692:
        /* <DEDUP_REMOVED lines=12> */
.L_x_20706:
[----:B------:R-:W2:Y:S02]  /*b0a0*/  LDG.E.64 R4, desc[UR36][R4.64] ;  /* 0x0000002404047981 */ /* 0x000ea4000c1e1b00 */
[----:B--2---:R-:W0:Y:S02]  /*b0b0*/  F2I.S64.F64.TRUNC R2, R4 ;  /* 0x0000000400027311 */ /* 0x004e24000030d900 */
[----:B0-----:R-:W-:Y:S01]  /*b0c0*/  PRMT R0, R2, 0x7610, R0 ;  /* 0x0000761002007816 */ /* 0x001fe20000000000 */
[----:B------:R-:W-:Y:S06]  /*b0d0*/  BRA `(.L_x_20697) ;  /* 0x00000008006c7947 */ /* 0x000fec0003800000 */
.L_x_20705:
        /* <DEDUP_REMOVED lines=28> */
.L_x_20708:
        /* <DEDUP_REMOVED lines=15> */
.L_x_20707:
[----:B------:R-:W2:Y:S02]  /*b390*/  LDG.E.U16 R2, desc[UR36][R4.64] ;  /* 0x0000002404027981 */ /* 0x000ea4000c1e1500 */
[----:B--2---:R-:W-:-:S06]  /*b3a0*/  IMAD.U32 R2, R2, 0x10000, RZ ;  /* 0x0001000002027824 */ /* 0x004fcc00078e00ff */
[----:B------:R-:W0:Y:S02]  /*b3b0*/  F2I.S64.TRUNC R2, R2 ;  /* 0x0000000200027311 */ /* 0x000e24000020d900 */
[----:B0-----:R-:W-:Y:S01]  /*b3c0*/  PRMT R0, R2, 0x7610, R0 ;  /* 0x0000761002007816 */ /* 0x001fe20000000000 */
[----:B------:R-:W-:Y:S06]  /*b3d0*/  BRA `(.L_x_20697) ;  /* 0x0000000400ac7947 */ /* 0x000fec0003800000 */
.L_x_20704:
        /* <DEDUP_REMOVED lines=10> */
.L_x_20711:
        /* <DEDUP_REMOVED lines=21> */
.L_x_20715:
[----:B------:R-:W-:Y:S05]  /*b5d0*/  BSYNC B1 ;  /* 0x0000000000017941 */ /* 0x000fea0003800000 */
.L_x_20714:
[----:B------:R-:W-:Y:S01]  /*b5e0*/  IMAD.SHL.U32 R2, R2, 0x100000, RZ ;  /* 0x0010000002027824 */ /* 0x000fe200078e00ff */
[----:B------:R-:W-:-:S04]  /*b5f0*/  LEA R3, R0, 0x3b800000, 0x17 ;  /* 0x3b80000000037811 */ /* 0x000fc800078eb8ff */
[----:B------:R-:W-:-:S07]  /*b600*/  LOP3.LUT R2, R3, R2, R4, 0xfe, !PT ;  /* 0x0000000203027212 */ /* 0x000fce00078efe04 */
.L_x_20713:
[----:B------:R-:W-:Y:S05]  /*b610*/  BSYNC B0 ;  /* 0x0000000000007941 */ /* 0x000fea0003800000 */
.L_x_20712:
[----:B------:R-:W0:Y:S02]  /*b620*/  F2I.S64.TRUNC R2, R2 ;  /* 0x0000000200027311 */ /* 0x000e24000020d900 */
[----:B0-----:R-:W-:Y:S01]  /*b630*/  PRMT R0, R2, 0x7610, R0 ;  /* 0x0000761002007816 */ /* 0x001fe20000000000 */
[----:B------:R-:W-:Y:S06]  /*b640*/  BRA `(.L_x_20697) ;  /* 0x0000000400107947 */ /* 0x000fec0003800000 */
.L_x_20710:
        /* <DEDUP_REMOVED lines=21> */
.L_x_20719:
[----:B------:R-:W-:Y:S05]  /*b7a0*/  BSYNC B1 ;  /* 0x0000000000017941 */ /* 0x000fea0003800000 */
.L_x_20718:
[----:B------:R-:W-:Y:S01]  /*b7b0*/  IMAD.SHL.U32 R2, R2, 0x200000, RZ ;  /* 0x0020000002027824 */ /* 0x000fe200078e00ff */
[----:B------:R-:W-:-:S04]  /*b7c0*/  LEA R3, R0, 0x37800000, 0x17 ;  /* 0x3780000000037811 */ /* 0x000fc800078eb8ff */
[----:B------:R-:W-:-:S07]  /*b7d0*/  LOP3.LUT R2, R3, R2, R4, 0xfe, !PT ;  /* 0x0000000203027212 */ /* 0x000fce00078efe04 */
.L_x_20717:
[----:B------:R-:W-:Y:S05]  /*b7e0*/  BSYNC B0 ;  /* 0x0000000000007941 */ /* 0x000fea0003800000 */
.L_x_20716:
[----:B------:R-:W0:Y:S02]  /*b7f0*/  F2I.S64.TRUNC R2, R2 ;  /* 0x0000000200027311 */ /* 0x000e24000020d900 */
[----:B0-----:R-:W-:Y:S01]  /*b800*/  PRMT R0, R2, 0x7610, R0 ;  /* 0x0000761002007816 */ /* 0x001fe20000000000 */
[----:B------:R-:W-:Y:S06]  /*b810*/  BRA `(.L_x_20697) ;  /* 0x00000000009c7947 */ /* 0x000fec0003800000 */
.L_x_20709:
        /* <DEDUP_REMOVED lines=14> */
.L_x_20723:
[----:B------:R-:W-:Y:S05]  /*b900*/  BSYNC B0 ;  /* 0x0000000000007941 */ /* 0x000fea0003800000 */
.L_x_20722:
[----:B------:R-:W0:Y:S02]  /*b910*/  F2I.S64.TRUNC R2, R2 ;  /* 0x0000000200027311 */ /* 0x000e24000020d900 */
[----:B0-----:R-:W-:Y:S01]  /*b920*/  PRMT R0, R2, 0x7610, R0 ;  /* 0x0000761002007816 */ /* 0x001fe20000000000 */
[----:B------:R-:W-:Y:S06]  /*b930*/  BRA `(.L_x_20697) ;  /* 0x0000000000547947 */ /* 0x000fec0003800000 */
.L_x_20696:
        /* <DEDUP_REMOVED lines=16> */
.L_x_20724:
[----:B------:R-:W-:Y:S01]  /*ba40*/  PRMT R0, RZ, 0x7610, R0 ;  /* 0x00007610ff007816 */ /* 0x000fe20000000000 */
[----:B------:R-:W-:Y:S06]  /*ba50*/  BRA `(.L_x_20697) ;  /* 0x00000000000c7947 */ /* 0x000fec0003800000 */
.L_x_20721:
[----:B------:R0:W5:Y:S01]  /*ba60*/  LDG.E.U8 R0, desc[UR36][R4.64] ;  /* 0x0000002404007981 */ /* 0x000162000c1e1100 */
[----:B------:R-:W-:Y:S05]  /*ba70*/  BRA `(.L_x_20697) ;  /* 0x0000000000047947 */ /* 0x000fea0003800000 */
.L_x_20720:
[----:B------:R0:W5:Y:S02]  /*ba80*/  LDG.E.U8 R0, desc[UR36][R4.64] ;  /* 0x0000002404007981 */ /* 0x000164000c1e1100 */
.L_x_20697:
        /* <DEDUP_REMOVED lines=19> */
.L_x_20728:
[----:B------:R0:W-:Y:S01]  /*bbc0*/  STG.E.U8 desc[UR36][R16.64], R5 ;  /* 0x0000000510007986 */ /* 0x0001e2000c101124 */
[----:B------:R-:W-:Y:S05]  /*bbd0*/  BRA `(.L_x_20730) ;  /* 0x0000000c00607947 */ /* 0x000fea0003800000 */
.L_x_20727:
        /* <DEDUP_REMOVED lines=10> */
.L_x_20732:
[----:B------:R-:W-:-:S05]  /*bc80*/  LOP3.LUT R5, R5, 0xffff, RZ, 0xc0, !PT ;  /* 0x0000ffff05057812 */ /* 0x000fca00078ec0ff */
[----:B------:R0:W-:Y:S01]  /*bc90*/  STG.E desc[UR36][R16.64], R5 ;  /* 0x0000000510007986 */ /* 0x0001e2000c101924 */
[----:B------:R-:W-:Y:S05]  /*bca0*/  BRA `(.L_x_20730) ;  /* 0x0000000c002c7947 */ /* 0x000fea0003800000 */
.L_x_20731:
[----:B------:R0:W-:Y:S01]  /*bcb0*/  STG.E.U16 desc[UR36][R16.64], R5 ;  /* 0x0000000510007986 */ /* 0x0001e2000c101524 */
[----:B------:R-:W-:Y:S05]  /*bcc0*/  BRA `(.L_x_20730) ;  /* 0x0000000c00247947 */ /* 0x000fea0003800000 */
.L_x_20726:
        /* <DEDUP_REMOVED lines=9> */
.L_x_20734:
[----:B------:R-:W0:Y:S02]  /*bd60*/  I2F.U16 R0, R5 ;  /* 0x0000000500007306 */ /* 0x000e240000101000 */
[----:B0-----:R-:W-:-:S05]  /*bd70*/  F2FP.F16.F32.PACK_AB R0, RZ, R0 ;  /* 0x00000000ff00723e */ /* 0x001fca00000000ff */
[----:B------:R4:W-:Y:S01]  /*bd80*/  STG.E.U16 desc[UR36][R16.64], R0 ;  /* 0x0000000010007986 */ /* 0x0009e2000c101524 */
[----:B------:R-:W-:Y:S05]  /*bd90*/  BRA `(.L_x_20730) ;  /* 0x0000000800f07947 */ /* 0x000fea0003800000 */
.L_x_20733:
        /* <DEDUP_REMOVED lines=10> */
.L_x_20736:
[----:B------:R-:W0:Y:S02]  /*be40*/  I2F.U16 R5, R5 ;  /* 0x0000000500057306 */ /* 0x000e240000101000 */
[----:B0-----:R-:W-:-:S04]  /*be50*/  F2FP.F16.F32.PACK_AB R3, RZ, R5 ;  /* 0x00000005ff03723e */ /* 0x001fc800000000ff */
[----:B------:R-:W-:-:S05]  /*be60*/  PRMT R3, R3, 0x5410, RZ ;  /* 0x0000541003037816 */ /* 0x000fca00000000ff */
[----:B------:R2:W-:Y:S01]  /*be70*/  STG.E desc[UR36][R16.64], R3 ;  /* 0x0000000310007986 */ /* 0x0005e2000c101924 */
[----:B------:R-:W-:Y:S05]  /*be80*/  BRA `(.L_x_20730) ;  /* 0x0000000800b47947 */ /* 0x000fea0003800000 */
.L_x_20735:
[----:B------:R-:W0:Y:S02]  /*be90*/  I2F.F64.U16 R2, R5 ;  /* 0x0000000500027312 */ /* 0x000e240000101800 */
[----:B0-----:R0:W-:Y:S01]  /*bea0*/  STG.E.64 desc[UR36][R16.64], R2 ;  /* 0x0000000210007986 */ /* 0x0011e2000c101b24 */
[----:B------:R-:W-:Y:S05]  /*beb0*/  BRA `(.L_x_20730) ;  /* 0x0000000800a87947 */ /* 0x000fea0003800000 */
.L_x_20725:
        /* <DEDUP_REMOVED lines=12> */
.L_x_20739:
[----:B------:R-:W0:Y:S01]  /*bf80*/  I2F.F64.U16 R4, R5 ;  /* 0x0000000500047312 */ /* 0x000e220000101800 */
[----:B------:R-:W-:-:S05]  /*bf90*/  CS2R R6, SRZ ;  /* 0x0000000000067805 */ /* 0x000fca000001ff00 */
[----:B0-----:R0:W-:Y:S01]  /*bfa0*/  STG.E.128 desc[UR36][R16.64], R4 ;  /* 0x0000000410007986 */ /* 0x0011e2000c101d24 */
[----:B------:R-:W-:Y:S05]  /*bfb0*/  BRA `(.L_x_20730) ;  /* 0x0000000800687947 */ /* 0x000fea0003800000 */
.L_x_20738:
        /* <DEDUP_REMOVED lines=21> */
.L_x_20743:
[----:B------:R-:W-:Y:S05]  /*c110*/  BSYNC B0 ;  /* 0x0000000000007941 */ /* 0x000fea0003800000 */
.L_x_20742:
[----:B------:R-:W-:-:S05]  /*c120*/  LOP3.LUT R3, R0, R3, RZ, 0xfc, !PT ;  /* 0x0000000300037212 */ /* 0x000fca00078efcff */
[----:B------:R0:W-:Y:S01]  /*c130*/  STG.E.U8 desc[UR36][R16.64], R3 ;  /* 0x0000000310007986 */ /* 0x0001e2000c101124 */
[----:B------:R-:W-:Y:S05]  /*c140*/  BRA `(.L_x_20730) ;  /* 0x0000000800047947 */ /* 0x000fea0003800000 */
.L_x_20741:
        /* <DEDUP_REMOVED lines=13> */
.L_x_20745:
[----:B------:R-:W-:Y:S01]  /*c220*/  IMAD.MOV.U32 R0, RZ, RZ, 0x7f ;  /* 0x0000007fff007424 */ /* 0x000fe200078e00ff */
[----:B------:R-:W-:-:S04]  /*c230*/  ISETP.GT.U32.AND P0, PT, R2, 0x7f800000, PT ;  /* 0x7f8000000200780c */ /* 0x000fc80003f04070 */
[----:B------:R-:W-:-:S09]  /*c240*/  SEL R0, R0, 0x7c, P0 ;  /* 0x0000007c00007807 */ /* 0x000fd20000000000 */
.L_x_20746:
[----:B------:R-:W-:Y:S05]  /*c250*/  BSYNC B0 ;  /* 0x0000000000007941 */ /* 0x000fea0003800000 */
.L_x_20744:
[----:B------:R-:W-:-:S04]  /*c260*/  LOP3.LUT R2, R5, 0x80000000, RZ, 0xc0, !PT ;  /* 0x8000000005027812 */ /* 0x000fc800078ec0ff */
[----:B------:R-:W-:-:S04]  /*c270*/  SHF.R.U32.HI R3, RZ, 0x18, R2 ;  /* 0x00000018ff037819 */ /* 0x000fc80000011602 */
[----:B------:R-:W-:-:S05]  /*c280*/  LOP3.LUT R3, R0, R3, RZ, 0xfc, !PT ;  /* 0x0000000300037212 */ /* 0x000fca00078efcff */
[----:B------:R0:W-:Y:S01]  /*c290*/  STG.E.U8 desc[UR36][R16.64], R3 ;  /* 0x0000000310007986 */ /* 0x0001e2000c101124 */
[----:B------:R-:W-:Y:S05]  /*c2a0*/  BRA `(.L_x_20730) ;  /* 0x0000000400ac7947 */ /* 0x000fea0003800000 */
.L_x_20740:
[----:B------:R-:W0:Y:S02]  /*c2b0*/  I2F.U16 R0, R5 ;  /* 0x0000000500007306 */ /* 0x000e240000101000 */
[----:B0-----:R-:W-:-:S05]  /*c2c0*/  F2FP.BF16.F32.PACK_AB R0, RZ, R0 ;  /* 0x00000000ff00723e */ /* 0x001fca00000010ff */
[----:B------:R0:W-:Y:S01]  /*c2d0*/  STG.E.U16 desc[UR36][R16.64], R0 ;  /* 0x0000000010007986 */ /* 0x0001e2000c101524 */
[----:B------:R-:W-:Y:S05]  /*c2e0*/  BRA `(.L_x_20730) ;  /* 0x00000004009c7947 */ /* 0x000fea0003800000 */
.L_x_20737:
        /* <DEDUP_REMOVED lines=10> */
.L_x_20749:
        /* <DEDUP_REMOVED lines=17> */
.L_x_20752:
[----:B------:R-:W-:-:S04]  /*c4a0*/  LOP3.LUT R2, R5, 0x80000000, RZ, 0xc0, !PT ;  /* 0x8000000005027812 */ /* 0x000fc800078ec0ff */
[----:B------:R-:W-:-:S04]  /*c4b0*/  SHF.R.U32.HI R3, RZ, 0x18, R2 ;  /* 0x00000018ff037819 */ /* 0x000fc80000011602 */
[----:B------:R-:W-:-:S04]  /*c4c0*/  LOP3.LUT R0, R0, R3, RZ, 0xfc, !PT ;  /* 0x0000000300007212 */ /* 0x000fc800078efcff */
[----:B------:R-:W-:-:S07]  /*c4d0*/  PRMT R8, R0, 0x7610, R8 ;  /* 0x0000761000087816 */ /* 0x000fce0000000008 */
.L_x_20751:
[----:B------:R-:W-:Y:S05]  /*c4e0*/  BSYNC B0 ;  /* 0x0000000000007941 */ /* 0x000fea0003800000 */
.L_x_20750:
[----:B------:R0:W-:Y:S01]  /*c4f0*/  STG.E.U8 desc[UR36][R16.64], R8 ;  /* 0x0000000810007986 */ /* 0x0001e2000c101124 */
[----:B------:R-:W-:Y:S05]  /*c500*/  BRA `(.L_x_20730) ;  /* 0x0000000400147947 */ /* 0x000fea0003800000 */
.L_x_20748:
        /* <DEDUP_REMOVED lines=17> */
.L_x_20755:
[----:B------:R-:W-:-:S04]  /*c620*/  LOP3.LUT R2, R5, 0x80000000, RZ, 0xc0, !PT ;  /* 0x8000000005027812 */ /* 0x000fc800078ec0ff */
[----:B------:R-:W-:-:S04]  /*c630*/  SHF.R.U32.HI R3, RZ, 0x18, R2 ;  /* 0x00000018ff037819 */ /* 0x000fc80000011602 */
[----:B------:R-:W-:-:S04]  /*c640*/  LOP3.LUT R0, R0, R3, RZ, 0xfc, !PT ;  /* 0x0000000300007212 */ /* 0x000fc800078efcff */
[----:B------:R-:W-:-:S07]  /*c650*/  PRMT R8, R0, 0x7610, R8 ;  /* 0x0000761000087816 */ /* 0x000fce0000000008 */
.L_x_20754:
[----:B------:R-:W-:Y:S05]  /*c660*/  BSYNC B0 ;  /* 0x0000000000007941 */ /* 0x000fea0003800000 */
.L_x_20753:
[----:B------:R0:W-:Y:S01]  /*c670*/  STG.E.U8 desc[UR36][R16.64], R8 ;  /* 0x0000000810007986 */ /* 0x0001e2000c101124 */
[----:B------:R-:W-:Y:S05]  /*c680*/  BRA `(.L_x_20730) ;  /* 0x0000000000b47947 */ /* 0x000fea0003800000 */
.L_x_20747:
        /* <DEDUP_REMOVED lines=22> */
.L_x_20729:
        /* <DEDUP_REMOVED lines=16> */
.L_x_20758:
[----:B------:R-:W-:Y:S05]  /*c8f0*/  BRA `(.L_x_20730) ;  /* 0x0000000000187947 */ /* 0x000fea0003800000 */
.L_x_20757:
[----:B------:R-:W-:Y:S01]  /*c900*/  LOP3.LUT R2, R5, 0xffff, RZ, 0xc0, !PT ;  /* 0x0000ffff05027812 */ /* 0x000fe200078ec0ff */
[----:B------:R-:W-:-:S05]  /*c910*/  IMAD.MOV.U32 R3, RZ, RZ, RZ ;  /* 0x000000ffff037224 */ /* 0x000fca00078e00ff */
[----:B------:R0:W-:Y:S01]  /*c920*/  STG.E.64 desc[UR36][R16.64], R2 ;  /* 0x0000000210007986 */ /* 0x0001e2000c101b24 */
[----:B------:R-:W-:Y:S05]  /*c930*/  BRA `(.L_x_20730) ;  /* 0x0000000000087947 */ /* 0x000fea0003800000 */
.L_x_20756:
[----:B------:R-:W-:-:S05]  /*c940*/  LOP3.LUT R5, R5, 0xffff, RZ, 0xc0, !PT ;  /* 0x0000ffff05057812 */ /* 0x000fca00078ec0ff */
[----:B------:R0:W-:Y:S02]  /*c950*/  STG.E desc[UR36][R16.64], R5 ;  /* 0x0000000510007986 */ /* 0x0001e4000c101924 */
.L_x_20730:
[----:B------:R-:W-:-:S07]  /*c960*/  VIADD R19, R19, 0x80 ;  /* 0x0000008013137836 */ /* 0x000fce0000000000 */
.L_x_20657:
[----:B------:R-:W-:Y:S05]  /*c970*/  BSYNC B6 ;  /* 0x0000000000067941 */ /* 0x000fea0003800000 */
.L_x_20656:
[----:B------:R-:W-:Y:S02]  /*c980*/  ULDC UR4, c[0x0][0x210] ;  /* 0x0000840000047ab9 */ /* 0x000fe40000000800 */
[----:B------:R-:W-:-:S13]  /*c990*/  ISETP.GE.AND P0, PT, R19, UR4, PT ;  /* 0x0000000413007c0c */ /* 0x000fda000bf06270 */
[----:B------:R-:W-:Y:S05]  /*c9a0*/  @P0 EXIT ;  /* 0x000000000000094d */ /* 0x000fea0003800000 */
[----:B0-----:R-:W0:Y:S01]  /*c9b0*/  LDC R6, c[0x0][0x218] ;  /* 0x00008600ff067b82 */ /* 0x001e220000000800 */
[----:B------:R-:W-:Y:S02]  /*c9c0*/  IMAD.MOV.U32 R18, RZ, RZ, RZ ;  /* 0x000000ffff127224 */ /* 0x000fe400078e00ff */
[----:B----4-:R-:W-:Y:S02]  /*c9d0*/  IMAD.MOV.U32 R0, RZ, RZ, RZ ;  /* 0x000000ffff007224 */ /* 0x010fe400078e00ff */
[----:B-123--:R-:W-:Y:S01]  /*c9e0*/  IMAD.MOV.U32 R16, RZ, RZ, RZ ;  /* 0x000000ffff107224 */ /* 0x00efe200078e00ff */
        /* <DEDUP_REMOVED lines=350> */
.L_x_20759:
        /* <DEDUP_REMOVED lines=20> */
.L_x_20763:
[----:B------:R0:W5:Y:S01]  /*e110*/  LDG.E.U8 R19, desc[UR36][R4.64] ;  /* 0x0000002404137981 */ /* 0x000162000c1e1100 */
[----:B------:R-:W-:Y:S05]  /*e120*/  BRA `(.L_x_20765) ;  /* 0x0000000c00647947 */ /* 0x000fea0003800000 */
.L_x_20762:
        /* <DEDUP_REMOVED lines=8> */
.L_x_20767:
[----:B------:R0:W5:Y:S01]  /*e1b0*/  LDG.E.U8 R19, desc[UR36][R4.64] ;  /* 0x0000002404137981 */ /* 0x000162000c1e1100 */
[----:B------:R-:W-:Y:S05]  /*e1c0*/  BRA `(.L_x_20765) ;  /* 0x0000000c003c7947 */ /* 0x000fea0003800000 */
.L_x_20766:
[----:B------:R3:W5:Y:S01]  /*e1d0*/  LDG.E.U16 R19, desc[UR36][R4.64] ;  /* 0x0000002404137981 */ /* 0x000762000c1e1500 */
[----:B------:R-:W-:Y:S05]  /*e1e0*/  BRA `(.L_x_20765) ;  /* 0x0000000c00347947 */ /* 0x000fea0003800000 */
.L_x_20761:
        /* <DEDUP_REMOVED lines=10> */
.L_x_20769:
[----:B------:R-:W2:Y:S02]  /*e290*/  LDG.E.U16 R2, desc[UR36][R4.64] ;  /* 0x0000002404027981 */ /* 0x000ea4000c1e1500 */
[----:B--2---:R-:W-:-:S06]  /*e2a0*/  HADD2.F32 R2, -RZ, R2.H0_H0 ;  /* 0x20000002ff027230 */ /* 0x004fcc0000004100 */
[----:B------:R-:W0:Y:S02]  /*e2b0*/  F2I.S64.TRUNC R2, R2 ;  /* 0x0000000200027311 */ /* 0x000e24000020d900 */
[----:B0-----:R-:W-:Y:S01]  /*e2c0*/  PRMT R19, R2, 0x7610, R19 ;  /* 0x0000761002137816 */ /* 0x001fe20000000013 */
[----:B------:R-:W-:Y:S06]  /*e2d0*/  BRA `(.L_x_20765) ;  /* 0x0000000800f87947 */ /* 0x000fec0003800000 */
.L_x_20768:
        /* <DEDUP_REMOVED lines=10> */
.L_x_20771:
[----:B------:R-:W2:Y:S02]  /*e380*/  LDG.E.U16 R4, desc[UR36][R4.64] ;  /* 0x0000002404047981 */ /* 0x000ea4000c1e1500 */
[----:B--2---:R-:W-:-:S06]  /*e390*/  HADD2.F32 R2, -RZ, R4.H0_H0 ;  /* 0x20000004ff027230 */ /* 0x004fcc0000004100 */
[----:B------:R-:W0:Y:S02]  /*e3a0*/  F2I.S64.TRUNC R2, R2 ;  /* 0x0000000200027311 */ /* 0x000e24000020d900 */
[----:B0-----:R-:W-:Y:S01]  /*e3b0*/  PRMT R19, R2, 0x7610, R19 ;  /* 0x0000761002137816 */ /* 0x001fe20000000013 */
[----:B------:R-:W-:Y:S06]  /*e3c0*/  BRA `(.L_x_20765) ;  /* 0x0000000800bc7947 */ /* 0x000fec0003800000 */
.L_x_20770:
[----:B------:R-:W2:Y:S02]  /*e3d0*/  LDG.E.64 R2, desc[UR36][R4.64] ;  /* 0x0000002404027981 */ /* 0x000ea4000c1e1b00 */
[----:B--2---:R-:W0:Y:S02]  /*e3e0*/  F2I.S64.F64.TRUNC R2, R2 ;  /* 0x0000000200027311 */ /* 0x004e24000030d900 */
[----:B0-----:R-:W-:Y:S01]  /*e3f0*/  PRMT R19, R2, 0x7610, R19 ;  /* 0x0000761002137816 */ /* 0x001fe20000000013 */
[----:B------:R-:W-:Y:S06]  /*e400*/  BRA `(.L_x_20765) ;  /* 0x0000000800ac7947 */ /* 0x000fec0003800000 */
.L_x_20760:
        /* <DEDUP_REMOVED lines=12> */
.L_x_20774:
[----:B------:R-:W2:Y:S02]  /*e4d0*/  LDG.E.64 R4, desc[UR36][R4.64] ;  /* 0x0000002404047981 */ /* 0x000ea4000c1e1b00 */
[----:B--2---:R-:W0:Y:S02]  /*e4e0*/  F2I.S64.F64.TRUNC R2, R4 ;  /* 0x0000000400027311 */ /* 0x004e24000030d900 */
[----:B0-----:R-:W-:Y:S01]  /*e4f0*/  PRMT R19, R2, 0x7610, R19 ;  /* 0x0000761002137816 */ /* 0x001fe20000000013 */
[----:B------:R-:W-:Y:S06]  /*e500*/  BRA `(.L_x_20765) ;  /* 0x00000008006c7947 */ /* 0x000fec0003800000 */
.L_x_20773:
        /* <DEDUP_REMOVED lines=28> */
.L_x_20776:
        /* <DEDUP_REMOVED lines=15> */
.L_x_20775:
[----:B------:R-:W2:Y:S02]  /*e7c0*/  LDG.E.U16 R2, desc[UR36][R4.64] ;  /* 0x0000002404027981 */ /* 0x000ea4000c1e1500 */
[----:B--2---:R-:W-:-:S06]  /*e7d0*/  IMAD.U32 R2, R2, 0x10000, RZ ;  /* 0x0001000002027824 */ /* 0x004fcc00078e00ff */
[----:B------:R-:W0:Y:S02]  /*e7e0*/  F2I.S64.TRUNC R2, R2 ;  /* 0x0000000200027311 */ /* 0x000e24000020d900 */
[----:B0-----:R-:W-:Y:S01]  /*e7f0*/  PRMT R19, R2, 0x7610, R19 ;  /* 0x0000761002137816 */ /* 0x001fe20000000013 */
[----:B------:R-:W-:Y:S06]  /*e800*/  BRA `(.L_x_20765) ;  /* 0x0000000400ac7947 */ /* 0x000fec0003800000 */
.L_x_20772:
        /* <DEDUP_REMOVED lines=10> */
.L_x_20779:
        /* <DEDUP_REMOVED lines=21> */
.L_x_20783:
[----:B------:R-:W-:Y:S05]  /*ea00*/  BSYNC B1 ;  /* 0x0000000000017941 */ /* 0x000fea0003800000 */
.L_x_20782:
[----:B------:R-:W-:Y:S01]  /*ea10*/  IMAD.SHL.U32 R2, R2, 0x100000, RZ ;  /* 0x0010000002027824 */ /* 0x000fe200078e00ff */
[----:B------:R-:W-:-:S04]  /*ea20*/  LEA R3, R0, 0x3b800000, 0x17 ;  /* 0x3b80000000037811 */ /* 0x000fc800078eb8ff */
[----:B------:R-:W-:-:S07]  /*ea30*/  LOP3.LUT R2, R3, R2, R4, 0xfe, !PT ;  /* 0x0000000203027212 */ /* 0x000fce00078efe04 */
.L_x_20781:
[----:B------:R-:W-:Y:S05]  /*ea40*/  BSYNC B0 ;  /* 0x0000000000007941 */ /* 0x000fea0003800000 */
.L_x_20780:
[----:B------:R-:W0:Y:S02]  /*ea50*/  F2I.S64.TRUNC R2, R2 ;  /* 0x0000000200027311 */ /* 0x000e24000020d900 */
[----:B0-----:R-:W-:Y:S01]  /*ea60*/  PRMT R19, R2, 0x7610, R19 ;  /* 0x0000761002137816 */ /* 0x001fe20000000013 */
[----:B------:R-:W-:Y:S06]  /*ea70*/  BRA `(.L_x_20765) ;  /* 0x0000000400107947 */ /* 0x000fec0003800000 */
.L_x_20778:
        /* <DEDUP_REMOVED lines=21> */
.L_x_20787:
[----:B------:R-:W-:Y:S05]  /*ebd0*/  BSYNC B1 ;  /* 0x0000000000017941 */ /* 0x000fea0003800000 */
.L_x_20786:
[----:B------:R-:W-:Y:S01]  /*ebe0*/  IMAD.SHL.U32 R2, R2, 0x200000, RZ ;  /* 0x0020000002027824 */ /* 0x000fe200078e00ff */
[----:B------:R-:W-:-:S04]  /*ebf0*/  LEA R3, R0, 0x37800000, 0x17 ;  /* 0x3780000000037811 */ /* 0x000fc800078eb8ff */
[----:B------:R-:W-:-:S07]  /*ec00*/  LOP3.LUT R2, R3, R2, R4, 0xfe, !PT ;  /* 0x0000000203027212 */ /* 0x000fce00078efe04 */
.L_x_20785:
[----:B------:R-:W-:Y:S05]  /*ec10*/  BSYNC B0 ;  /* 0x0000000000007941 */ /* 0x000fea0003800000 */
.L_x_20784:
[----:B------:R-:W0:Y:S02]  /*ec20*/  F2I.S64.TRUNC R2, R2 ;  /* 0x0000000200027311 */ /* 0x000e24000020d900 */
[----:B0-----:R-:W-:Y:S01]  /*ec30*/  PRMT R19, R2, 0x7610, R19 ;  /* 0x0000761002137816 */ /* 0x001fe20000000013 */
[----:B------:R-:W-:Y:S06]  /*ec40*/  BRA `(.L_x_20765) ;  /* 0x00000000009c7947 */ /* 0x000fec0003800000 */
.L_x_20777:
        /* <DEDUP_REMOVED lines=14> */
.L_x_20791:
[----:B------:R-:W-:Y:S05]  /*ed30*/  BSYNC B0 ;  /* 0x0000000000007941 */ /* 0x000fea0003800000 */
.L_x_20790:
[----:B------:R-:W0:Y:S02]  /*ed40*/  F2I.S64.TRUNC R2, R2 ;  /* 0x0000000200027311 */ /* 0x000e24000020d900 */
[----:B0-----:R-:W-:Y:S01]  /*ed50*/  PRMT R19, R2, 0x7610, R19 ;  /* 0x0000761002137816 */ /* 0x001fe20000000013 */
[----:B------:R-:W-:Y:S06]  /*ed60*/  BRA `(.L_x_20765) ;  /* 0x0000000000547947 */ /* 0x000fec0003800000 */
.L_x_20764:
        /* <DEDUP_REMOVED lines=16> */
.L_x_20792:
[----:B------:R-:W-:Y:S01]  /*ee70*/  PRMT R19, RZ, 0x7610, R19 ;  /* 0x00007610ff137816 */ /* 0x000fe20000000013 */
[----:B------:R-:W-:Y:S06]  /*ee80*/  BRA `(.L_x_20765) ;  /* 0x00000000000c7947 */ /* 0x000fec0003800000 */
.L_x_20789:
[----:B------:R0:W5:Y:S01]  /*ee90*/  LDG.E.U8 R19, desc[UR36][R4.64] ;  /* 0x0000002404137981 */ /* 0x000162000c1e1100 */
[----:B------:R-:W-:Y:S05]  /*eea0*/  BRA `(.L_x_20765) ;  /* 0x0000000000047947 */ /* 0x000fea0003800000 */
.L_x_20788:
[----:B------:R1:W5:Y:S02]  /*eeb0*/  LDG.E.U8 R19, desc[UR36][R4.64] ;  /* 0x0000002404137981 */ /* 0x000364000c1e1100 */
.L_x_20765:
        /* <DEDUP_REMOVED lines=17> */
.L_x_20796:
[----:B------:R1:W5:Y:S01]  /*efd0*/  LDG.E.U8 R0, desc[UR36][R4.64] ;  /* 0x0000002404007981 */ /* 0x000362000c1e1100 */
[----:B------:R-:W-:Y:S05]  /*efe0*/  BRA `(.L_x_20798) ;  /* 0x0000000c00647947 */ /* 0x000fea0003800000 */
.L_x_20795:
        /* <DEDUP_REMOVED lines=8> */
.L_x_20800:
[----:B------:R3:W5:Y:S01]  /*f070*/  LDG.E.U8 R0, desc[UR36][R4.64] ;  /* 0x0000002404007981 */ /* 0x000762000c1e1100 */
[----:B------:R-:W-:Y:S05]  /*f080*/  BRA `(.L_x_20798) ;  /* 0x0000000c003c7947 */ /* 0x000fea0003800000 */
.L_x_20799:
[----:B------:R2:W5:Y:S01]  /*f090*/  LDG.E.U16 R0, desc[UR36][R4.64] ;  /* 0x0000002404007981 */ /* 0x000562000c1e1500 */
[----:B------:R-:W-:Y:S05]  /*f0a0*/  BRA `(.L_x_20798) ;  /* 0x0000000c00347947 */ /* 0x000fea0003800000 */
.L_x_20794:
        /* <DEDUP_REMOVED lines=10> */
.L_x_20802:
[----:B------:R-:W2:Y:S02]  /*f150*/  LDG.E.U16 R2, desc[UR36][R4.64] ;  /* 0x0000002404027981 */ /* 0x000ea4000c1e1500 */
[----:B--2---:R-:W-:-:S06]  /*f160*/  HADD2.F32 R2, -RZ, R2.H0_H0 ;  /* 0x20000002ff027230 */ /* 0x004fcc0000004100 */
[----:B------:R-:W0:Y:S02]  /*f170*/  F2I.S64.TRUNC R2, R2 ;  /* 0x0000000200027311 */ /* 0x000e24000020d900 */
[----:B0-----:R-:W-:Y:S01]  /*f180*/  PRMT R0, R2, 0x7610, R0 ;  /* 0x0000761002007816 */ /* 0x001fe20000000000 */
[----:B------:R-:W-:Y:S06]  /*f190*/  BRA `(.L_x_20798) ;  /* 0x0000000800f87947 */ /* 0x000fec0003800000 */
.L_x_20801:
        /* <DEDUP_REMOVED lines=10> */
.L_x_20804:
[----:B------:R-:W2:Y:S02]  /*f240*/  LDG.E.U16 R4, desc[UR36][R4.64] ;  /* 0x0000002404047981 */ /* 0x000ea4000c1e1500 */
[----:B--2---:R-:W-:-:S06]  /*f250*/  HADD2.F32 R2, -RZ, R4.H0_H0 ;  /* 0x20000004ff027230 */ /* 0x004fcc0000004100 */
[----:B------:R-:W0:Y:S02]  /*f260*/  F2I.S64.TRUNC R2, R2 ;  /* 0x0000000200027311 */ /* 0x000e24000020d900 */
[----:B0-----:R-:W-:Y:S01]  /*f270*/  PRMT R0, R2, 0x7610, R0 ;  /* 0x0000761002007816 */ /* 0x001fe20000000000 */
[----:B------:R-:W-:Y:S06]  /*f280*/  BRA `(.L_x_20798) ;  /* 0x0000000800bc7947 */ /* 0x000fec0003800000 */
.L_x_20803:
[----:B------:R-:W2:Y:S02]  /*f290*/  LDG.E.64 R2, desc[UR36][R4.64] ;  /* 0x0000002404027981 */ /* 0x000ea4000c1e1b00 */
[----:B--2---:R-:W0:Y:S02]  /*f2a0*/  F2I.S64.F64.TRUNC R2, R2 ;  /* 0x0000000200027311 */ /* 0x004e24000030d900 */
[----:B0-----:R-:W-:Y:S01]  /*f2b0*/  PRMT R0, R2, 0x7610, R0 ;  /* 0x0000761002007816 */ /* 0x001fe20000000000 */
[----:B------:R-:W-:Y:S06]  /*f2c0*/  BRA `(.L_x_20798) ;  /* 0x0000000800ac7947 */ /* 0x000fec0003800000 */
.L_x_20793:
        /* <DEDUP_REMOVED lines=12> */
.L_x_20807:
[----:B------:R-:W2:Y:S02]  /*f390*/  LDG.E.64 R4, desc[UR36][R4.64] ;  /* 0x0000002404047981 */ /* 0x000ea4000c1e1b00 */
[----:B--2---:R-:W0:Y:S02]  /*f3a0*/  F2I.S64.F64.TRUNC R2, R4 ;  /* 0x0000000400027311 */ /* 0x004e24000030d900 */
[----:B0-----:R-:W-:Y:S01]  /*f3b0*/  PRMT R0, R2, 0x7610, R0 ;  /* 0x0000761002007816 */ /* 0x001fe20000000000 */
[----:B------:R-:W-:Y:S06]  /*f3c0*/  BRA `(.L_x_20798) ;  /* 0x00000008006c7947 */ /* 0x000fec0003800000 */
.L_x_20806:
        /* <DEDUP_REMOVED lines=28> */
.L_x_20809:
        /* <DEDUP_REMOVED lines=15> */
.L_x_20808:
[----:B------:R-:W2:Y:S02]  /*f680*/  LDG.E.U16 R2, desc[UR36][R4.64] ;  /* 0x0000002404027981 */ /* 0x000ea4000c1e1500 */
[----:B--2---:R-:W-:-:S06]  /*f690*/  IMAD.U32 R2, R2, 0x10000, RZ ;  /* 0x0001000002027824 */ /* 0x004fcc00078e00ff */
[----:B------:R-:W0:Y:S02]  /*f6a0*/  F2I.S64.TRUNC R2, R2 ;  /* 0x0000000200027311 */ /* 0x000e24000020d900 */
[----:B0-----:R-:W-:Y:S01]  /*f6b0*/  PRMT R0, R2, 0x7610, R0 ;  /* 0x0000761002007816 */ /* 0x001fe20000000000 */
[----:B------:R-:W-:Y:S06]  /*f6c0*/  BRA `(.L_x_20798) ;  /* 0x0000000400ac7947 */ /* 0x000fec0003800000 */
.L_x_20805:
        /* <DEDUP_REMOVED lines=10> */
.L_x_20812:
        /* <DEDUP_REMOVED lines=21> */
.L_x_20816:
[----:B------:R-:W-:Y:S05]  /*f8c0*/  BSYNC B1 ;  /* 0x0000000000017941 */ /* 0x000fea0003800000 */
.L_x_20815:
[----:B------:R-:W-:Y:S01]  /*f8d0*/  IMAD.SHL.U32 R2, R2, 0x100000, RZ ;  /* 0x0010000002027824 */ /* 0x000fe200078e00ff */
[----:B------:R-:W-:-:S04]  /*f8e0*/  LEA R3, R0, 0x3b800000, 0x17 ;  /* 0x3b80000000037811 */ /* 0x000fc800078eb8ff */
[----:B------:R-:W-:-:S07]  /*f8f0*/  LOP3.LUT R2, R3, R2, R4, 0xfe, !PT ;  /* 0x0000000203027212 */ /* 0x000fce00078efe04 */
.L_x_20814:
[----:B------:R-:W-:Y:S05]  /*f900*/  BSYNC B0 ;  /* 0x0000000000007941 */ /* 0x000fea0003800000 */
.L_x_20813:
[----:B------:R-:W0:Y:S02]  /*f910*/  F2I.S64.TRUNC R2, R2 ;  /* 0x0000000200027311 */ /* 0x000e24000020d900 */
[----:B0-----:R-:W-:Y:S01]  /*f920*/  PRMT R0, R2, 0x7610, R0 ;  /* 0x0000761002007816 */ /* 0x001fe20000000000 */
[----:B------:R-:W-:Y:S06]  /*f930*/  BRA `(.L_x_20798) ;  /* 0x0000000400107947 */ /* 0x000fec0003800000 */
.L_x_20811:
        /* <DEDUP_REMOVED lines=21> */
.L_x_20820:
[----:B------:R-:W-:Y:S05]  /*fa90*/  BSYNC B1 ;  /* 0x0000000000017941 */ /* 0x000fea0003800000 */
.L_x_20819:
[----:B------:R-:W-:Y:S01]  /*faa0*/  IMAD.SHL.U32 R2, R2, 0x200000, RZ ;  /* 0x0020000002027824 */ /* 0x000fe200078e00ff */
[----:B------:R-:W-:-:S04]  /*fab0*/  LEA R3, R0, 0x37800000, 0x17 ;  /* 0x3780000000037811 */ /* 0x000fc800078eb8ff */
[----:B------:R-:W-:-:S07]  /*fac0*/  LOP3.LUT R2, R3, R2, R4, 0xfe, !PT ;  /* 0x0000000203027212 */ /* 0x000fce00078efe04 */
.L_x_20818:
[----:B------:R-:W-:Y:S05]  /*fad0*/  BSYNC B0 ;  /* 0x0000000000007941 */ /* 0x000fea0003800000 */
.L_x_20817:
[----:B------:R-:W0:Y:S02]  /*fae0*/  F2I.S64.TRUNC R2, R2 ;  /* 0x0000000200027311 */ /* 0x000e24000020d900 */
[----:B0-----:R-:W-:Y:S01]  /*faf0*/  PRMT R0, R2, 0x7610, R0 ;  /* 0x0000761002007816 */ /* 0x001fe20000000000 */
[----:B------:R-:W-:Y:S06]  /*fb00*/  BRA `(.L_x_20798) ;  /* 0x00000000009c7947 */ /* 0x000fec0003800000 */
.L_x_20810:
        /* <DEDUP_REMOVED lines=14> */
.L_x_20824:
[----:B------:R-:W-:Y:S05]  /*fbf0*/  BSYNC B0 ;  /* 0x0000000000007941 */ /* 0x000fea0003800000 */
.L_x_20823:
[----:B------:R-:W0:Y:S02]  /*fc00*/  F2I.S64.TRUNC R2, R2 ;  /* 0x0000000200027311 */ /* 0x000e24000020d900 */
[----:B0-----:R-:W-:Y:S01]  /*fc10*/  PRMT R0, R2, 0x7610, R0 ;  /* 0x0000761002007816 */ /* 0x001fe20000000000 */
[----:B------:R-:W-:Y:S06]  /*fc20*/  BRA `(.L_x_20798) ;  /* 0x0000000000547947 */ /* 0x000fec0003800000 */
.L_x_20797:
        /* <DEDUP_REMOVED lines=16> */
.L_x_20825:
[----:B------:R-:W-:Y:S01]  /*fd30*/  PRMT R0, RZ, 0x7610, R0 ;  /* 0x00007610ff007816 */ /* 0x000fe20000000000 */
[----:B------:R-:W-:Y:S06]  /*fd40*/  BRA `(.L_x_20798) ;  /* 0x00000000000c7947 */ /* 0x000fec0003800000 */
.L_x_20822:
[----:B------:R0:W5:Y:S01]  /*fd50*/  LDG.E.U8 R0, desc[UR36][R4.64] ;  /* 0x0000002404007981 */ /* 0x000162000c1e1100 */
[----:B------:R-:W-:Y:S05]  /*fd60*/  BRA `(.L_x_20798) ;  /* 0x0000000000047947 */ /* 0x000fea0003800000 */
.L_x_20821:
[----:B------:R0:W5:Y:S02]  /*fd70*/  LDG.E.U8 R0, desc[UR36][R4.64] ;  /* 0x0000002404007981 */ /* 0x000164000c1e1100 */
.L_x_20798:
        /* <DEDUP_REMOVED lines=19> */
.L_x_20829:
[----:B------:R-:W-:Y:S01]  /*feb0*/  STG.E.U8 desc[UR36][R16.64], R5 ;  /* 0x0000000510007986 */ /* 0x000fe2000c101124 */
[----:B------:R-:W-:Y:S05]  /*fec0*/  EXIT ;  /* 0x000000000000794d */ /* 0x000fea0003800000 */
.L_x_20828:
        /* <DEDUP_REMOVED lines=8> */
[----:B------:R-:W-:Y:S01]  /*ff50*/  STG.E.64 desc[UR36][R16.64], R2 ;  /* 0x0000000210007986 */ /* 0x000fe2000c101b24 */
[----:B------:R-:W-:Y:S05]  /*ff60*/  EXIT ;  /* 0x000000000000794d */ /* 0x000fea0003800000 */
.L_x_20832:
[----:B------:R-:W-:-:S05]  /*ff70*/  LOP3.LUT R5, R5, 0xffff, RZ, 0xc0, !PT ;  /* 0x0000ffff05057812 */ /* 0x000fca00078ec0ff */
[----:B------:R-:W-:Y:S01]  /*ff80*/  STG.E desc[UR36][R16.64], R5 ;  /* 0x0000000510007986 */ /* 0x000fe2000c101924 */
[----:B------:R-:W-:Y:S05]  /*ff90*/  EXIT ;  /* 0x000000000000794d */ /* 0x000fea0003800000 */
.L_x_20831:
[----:B------:R-:W-:Y:S01]  /*ffa0*/  STG.E.U16 desc[UR36][R16.64], R5 ;  /* 0x0000000510007986 */ /* 0x000fe2000c101524 */
[----:B------:R-:W-:Y:S05]  /*ffb0*/  EXIT ;  /* 0x000000000000794d */ /* 0x000fea0003800000 */
.L_x_20827:
[----:B------:R-:W-:-:S13]  /*ffc0*/  ISETP.GT.AND P0, PT, R0, 0x6, PT ;  /* 0x000000060000780c */ /* 0x000fda0003f04270 */
[----:B------:R-:W-:Y:S05]  /*ffd0*/  @P0 BRA `(.L_x_20833) ;  /* 0x00000000002c0947 */ /* 0x000fea0003800000 */
[----:B------:R-:W-:-:S13]  /*ffe0*/  ISETP.NE.AND P0, PT, R0, 0x5, PT ;  /* 0x000000050000780c */ /* 0x000fda0003f05270 */
[----:B------:R-:W-:Y:S05]  /*fff0*/  @!P0 BRA `(.L_x_20834) ;  /* 0x0000000000148947 */ /* 0x000fea0003800000 */
[----:B------:R-:W-:-:S13]  /*10000*/  ISETP.NE.AND P0, PT, R0, 0x6, PT ;  /* 0x000000060000780c */ /* 0x000fda0003f05270 */
[----:B------:R-:W-:Y:S05]  /*10010*/  @P0 BRA `(.L_x_20830) ;  /* 0x0000000800b00947 */ /* 0x000fea0003800000 */
[----:B------:R-:W0:Y:S02]  /*10020*/  I2F.U16 R5, R5 ;  /* 0x0000000500057306 */ /* 0x000e240000101000 */
[----:B0-----:R-:W-:Y:S01]  /*10030*/  STG.E desc[UR36][R16.64], R5 ;  /* 0x0000000510007986 */ /* 0x001fe2000c101924 */
[----:B------:R-:W-:Y:S05]  /*10040*/  EXIT ;  /* 0x000000000000794d */ /* 0x000fea0003800000 */
.L_x_20834:
[----:B------:R-:W0:Y:S02]  /*10050*/  I2F.U16 R0, R5 ;  /* 0x0000000500007306 */ /* 0x000e240000101000 */
[----:B0-----:R-:W-:-:S05]  /*10060*/  F2FP.F16.F32.PACK_AB R0, RZ, R0 ;  /* 0x00000000ff00723e */ /* 0x001fca00000000ff */
[----:B------:R-:W-:Y:S01]  /*10070*/  STG.E.U16 desc[UR36][R16.64], R0 ;  /* 0x0000000010007986 */ /* 0x000fe2000c101524 */
[----:B------:R-:W-:Y:S05]  /*10080*/  EXIT ;  /* 0x000000000000794d */ /* 0x000fea0003800000 */
.L_x_20833:
        /* <DEDUP_REMOVED lines=8> */
[----:B0-----:R-:W-:Y:S01]  /*10110*/  STG.E.64 desc[UR36][R16.64], R2 ;  /* 0x0000000210007986 */ /* 0x001fe2000c101b24 */
[----:B------:R-:W-:Y:S05]  /*10120*/  EXIT ;  /* 0x000000000000794d */ /* 0x000fea0003800000 */
.L_x_20836:
[----:B------:R-:W0:Y:S02]  /*10130*/  I2F.U16 R5, R5 ;  /* 0x0000000500057306 */ /* 0x000e240000101000 */
[----:B0-----:R-:W-:-:S04]  /*10140*/  F2FP.F16.F32.PACK_AB R3, RZ, R5 ;  /* 0x00000005ff03723e */ /* 0x001fc800000000ff */
[----:B------:R-:W-:-:S05]  /*10150*/  PRMT R3, R3, 0x5410, RZ ;  /* 0x0000541003037816 */ /* 0x000fca00000000ff */
[----:B------:R-:W-:Y:S01]  /*10160*/  STG.E desc[UR36][R16.64], R3 ;  /* 0x0000000310007986 */ /* 0x000fe2000c101924 */
[----:B------:R-:W-:Y:S05]  /*10170*/  EXIT ;  /* 0x000000000000794d */ /* 0x000fea0003800000 */
.L_x_20835:
[----:B------:R-:W0:Y:S02]  /*10180*/  I2F.F64.U16 R2, R5 ;  /* 0x0000000500027312 */ /* 0x000e240000101800 */
[----:B0-----:R-:W-:Y:S01]  /*10190*/  STG.E.64 desc[UR36][R16.64], R2 ;  /* 0x0000000210007986 */ /* 0x001fe2000c101b24 */
[----:B------:R-:W-:Y:S05]  /*101a0*/  EXIT ;  /* 0x000000000000794d */ /* 0x000fea0003800000 */
.L_x_20826:
        /* <DEDUP_REMOVED lines=10> */
[----:B------:R-:W-:Y:S01]  /*10250*/  STG.E.U8 desc[UR36][R16.64], R3 ;  /* 0x0000000310007986 */ /* 0x000fe2000c101124 */
[----:B------:R-:W-:Y:S05]  /*10260*/  EXIT ;  /* 0x000000000000794d */ /* 0x000fea0003800000 */
.L_x_20839:
[----:B------:R-:W0:Y:S01]  /*10270*/  I2F.F64.U16 R4, R5 ;  /* 0x0000000500047312 */ /* 0x000e220000101800 */
[----:B------:R-:W-:-:S05]  /*10280*/  CS2R R6, SRZ ;  /* 0x0000000000067805 */ /* 0x000fca000001ff00 */
[----:B0-----:R-:W-:Y:S01]  /*10290*/  STG.E.128 desc[UR36][R16.64], R4 ;  /* 0x0000000410007986 */ /* 0x001fe2000c101d24 */
[----:B------:R-:W-:Y:S05]  /*102a0*/  EXIT ;  /* 0x000000000000794d */ /* 0x000fea0003800000 */
.L_x_20838:
        /* <DEDUP_REMOVED lines=21> */
.L_x_20843:
[----:B------:R-:W-:Y:S05]  /*10400*/  BSYNC B0 ;  /* 0x0000000000007941 */ /* 0x000fea0003800000 */
.L_x_20842:
[----:B------:R-:W-:-:S05]  /*10410*/  LOP3.LUT R3, R0, R3, RZ, 0xfc, !PT ;  /* 0x0000000300037212 */ /* 0x000fca00078efcff */
[----:B------:R-:W-:Y:S01]  /*10420*/  STG.E.U8 desc[UR36][R16.64], R3 ;  /* 0x0000000310007986 */ /* 0x000fe2000c101124 */
[----:B------:R-:W-:Y:S05]  /*10430*/  EXIT ;  /* 0x000000000000794d */ /* 0x000fea0003800000 */
.L_x_20841:
        /* <DEDUP_REMOVED lines=13> */
.L_x_20845:
[----:B------:R-:W-:Y:S01]  /*10510*/  IMAD.MOV.U32 R0, RZ, RZ, 0x7f ;  /* 0x0000007fff007424 */ /* 0x000fe200078e00ff */
[----:B------:R-:W-:-:S04]  /*10520*/  ISETP.GT.U32.AND P0, PT, R2, 0x7f800000, PT ;  /* 0x7f8000000200780c */ /* 0x000fc80003f04070 */
[----:B------:R-:W-:-:S09]  /*10530*/  SEL R0, R0, 0x7c, P0 ;  /* 0x0000007c00007807 */ /* 0x000fd20000000000 */
.L_x_20846:
[----:B------:R-:W-:Y:S05]  /*10540*/  BSYNC B0 ;  /* 0x0000000000007941 */ /* 0x000fea0003800000 */
.L_x_20844:
[----:B------:R-:W-:-:S04]  /*10550*/  LOP3.LUT R2, R5, 0x80000000, RZ, 0xc0, !PT ;  /* 0x8000000005027812 */ /* 0x000fc800078ec0ff */
[----:B------:R-:W-:-:S04]  /*10560*/  SHF.R.U32.HI R3, RZ, 0x18, R2 ;  /* 0x00000018ff037819 */ /* 0x000fc80000011602 */
[----:B------:R-:W-:-:S05]  /*10570*/  LOP3.LUT R3, R0, R3, RZ, 0xfc, !PT ;  /* 0x0000000300037212 */ /* 0x000fca00078efcff */
[----:B------:R-:W-:Y:S01]  /*10580*/  STG.E.U8 desc[UR36][R16.64], R3 ;  /* 0x0000000310007986 */ /* 0x000fe2000c101124 */
[----:B------:R-:W-:Y:S05]  /*10590*/  EXIT ;  /* 0x000000000000794d */ /* 0x000fea0003800000 */
.L_x_20840:
[----:B------:R-:W0:Y:S02]  /*105a0*/  I2F.U16 R0, R5 ;  /* 0x0000000500007306 */ /* 0x000e240000101000 */
[----:B0-----:R-:W-:-:S05]  /*105b0*/  F2FP.BF16.F32.PACK_AB R0, RZ, R0 ;  /* 0x00000000ff00723e */ /* 0x001fca00000010ff */
[----:B------:R-:W-:Y:S01]  /*105c0*/  STG.E.U16 desc[UR36][R16.64], R0 ;  /* 0x0000000010007986 */ /* 0x000fe2000c101524 */
[----:B------:R-:W-:Y:S05]  /*105d0*/  EXIT ;  /* 0x000000000000794d */ /* 0x000fea0003800000 */
.L_x_20837:
        /* <DEDUP_REMOVED lines=10> */
.L_x_20849:
        /* <DEDUP_REMOVED lines=17> */
.L_x_20852:
[----:B------:R-:W-:-:S04]  /*10790*/  LOP3.LUT R2, R5, 0x80000000, RZ, 0xc0, !PT ;  /* 0x8000000005027812 */ /* 0x000fc800078ec0ff */
[----:B------:R-:W-:-:S04]  /*107a0*/  SHF.R.U32.HI R3, RZ, 0x18, R2 ;  /* 0x00000018ff037819 */ /* 0x000fc80000011602 */
[----:B------:R-:W-:-:S04]  /*107b0*/  LOP3.LUT R0, R0, R3, RZ, 0xfc, !PT ;  /* 0x0000000300007212 */ /* 0x000fc800078efcff */
[----:B------:R-:W-:-:S07]  /*107c0*/  PRMT R8, R0, 0x7610, R8 ;  /* 0x0000761000087816 */ /* 0x000fce0000000008 */
.L_x_20851:
[----:B------:R-:W-:Y:S05]  /*107d0*/  BSYNC B0 ;  /* 0x0000000000007941 */ /* 0x000fea0003800000 */
.L_x_20850:
[----:B------:R-:W-:Y:S01]  /*107e0*/  STG.E.U8 desc[UR36][R16.64], R8 ;  /* 0x0000000810007986 */ /* 0x000fe2000c101124 */
[----:B------:R-:W-:Y:S05]  /*107f0*/  EXIT ;  /* 0x000000000000794d */ /* 0x000fea0003800000 */
.L_x_20848:
        /* <DEDUP_REMOVED lines=17> */
.L_x_20855:
[----:B------:R-:W-:-:S04]  /*10910*/  LOP3.LUT R2, R5, 0x80000000, RZ, 0xc0, !PT ;  /* 0x8000000005027812 */ /* 0x000fc800078ec0ff */
[----:B------:R-:W-:-:S04]  /*10920*/  SHF.R.U32.HI R3, RZ, 0x18, R2 ;  /* 0x00000018ff037819 */ /* 0x000fc80000011602 */
[----:B------:R-:W-:-:S04]  /*10930*/  LOP3.LUT R0, R0, R3, RZ, 0xfc, !PT ;  /* 0x0000000300007212 */ /* 0x000fc800078efcff */
[----:B------:R-:W-:-:S07]  /*10940*/  PRMT R8, R0, 0x7610, R8 ;  /* 0x0000761000087816 */ /* 0x000fce0000000008 */
.L_x_20854:
[----:B------:R-:W-:Y:S05]  /*10950*/  BSYNC B0 ;  /* 0x0000000000007941 */ /* 0x000fea0003800000 */
.L_x_20853:
[----:B------:R-:W-:Y:S01]  /*10960*/  STG.E.U8 desc[UR36][R16.64], R8 ;  /* 0x0000000810007986 */ /* 0x000fe2000c101124 */
[----:B------:R-:W-:Y:S05]  /*10970*/  EXIT ;  /* 0x000000000000794d */ /* 0x000fea0003800000 */
.L_x_20847:
        /* <DEDUP_REMOVED lines=22> */
.L_x_20830:
        /* <DEDUP_REMOVED lines=16> */
.L_x_20858:
[----:B------:R-:W-:Y:S05]  /*10be0*/  EXIT ;  /* 0x000000000000794d */ /* 0x000fea0003800000 */
.L_x_20857:
[----:B------:R-:W-:Y:S01]  /*10bf0*/  LOP3.LUT R2, R5, 0xffff, RZ, 0xc0, !PT ;  /* 0x0000ffff05027812 */ /* 0x000fe200078ec0ff */
[----:B------:R-:W-:-:S05]  /*10c00*/  IMAD.MOV.U32 R3, RZ, RZ, RZ ;  /* 0x000000ffff037224 */ /* 0x000fca00078e00ff */
[----:B------:R-:W-:Y:S01]  /*10c10*/  STG.E.64 desc[UR36][R16.64], R2 ;  /* 0x0000000210007986 */ /* 0x000fe2000c101b24 */
[----:B------:R-:W-:Y:S05]  /*10c20*/  EXIT ;  /* 0x000000000000794d */ /* 0x000fea0003800000 */
.L_x_20856:
[----:B------:R-:W-:-:S05]  /*10c30*/  LOP3.LUT R5, R5, 0xffff, RZ, 0xc0, !PT ;  /* 0x0000ffff05057812 */ /* 0x000fca00078ec0ff */
[----:B------:R-:W-:Y:S01]  /*10c40*/  STG.E desc[UR36][R16.64], R5 ;  /* 0x0000000510007986 */ /* 0x000fe2000c101924 */
[----:B------:R-:W-:Y:S05]  /*10c50*/  EXIT ;  /* 0x000000000000794d */ /* 0x000fea0003800000 */
        .weak           $__internal_42_$__cuda_sm20_div_u16
        .type           $__internal_42_$__cuda_sm20_div_u16,@function
        .size           $__internal_42_$__cuda_sm20_div_u16,(.L_x_22739 - $__internal_42_$__cuda_sm20_div_u16)
$__internal_42_$__cuda_sm20_div_u16:
[----:B------:R-:W0:Y:S01]  /*10c60*/  I2F.U16 R2, R5 ;  /* 0x0000000500027306 */ /* 0x000e220000101000 */
[----:B------:R-:W-:Y:S01]  /*10c70*/  IMAD.MOV.U32 R3, RZ, RZ, 0x4b800000 ;  /* 0x4b800000ff037424 */ /* 0x000fe200078e00ff */
[C---:B0-----:R-:W-:Y:S02]  /*10c80*/  FSETP.GEU.AND P1, PT, |R2|.reuse, 1.175494350822287508e-38, PT ;  /* 0x008000000200780b */ /* 0x041fe40003f2e200 */
[----:B------:R-:W-:Y:S02]  /*10c90*/  FSETP.GT.AND P0, PT, |R2|, 8.50705917302346158658e+37, PT ;  /* 0x7e8000000200780b */ /* 0x000fe40003f04200 */
[----:B------:R-:W-:-:S04]  /*10ca0*/  FSEL R3, R3, 1, !P1 ;  /* 0x3f80000003037808 */ /* 0x000fc80004800000 */
[----:B------:R-:W-:Y:S02]  /*10cb0*/  FSEL R3, R3, 0.25, !P0 ;  /* 0x3e80000003037808 */ /* 0x000fe40004000000 */
[----:B------:R-:W-:-:S03]  /*10cc0*/  ISETP.NE.U32.AND P0, PT, R5, RZ, PT ;  /* 0x000000ff0500720c */ /* 0x000fc60003f05070 */
[----:B------:R-:W-:Y:S02]  /*10cd0*/  FMUL R4, R2, R3 ;  /* 0x0000000302047220 */ /* 0x000fe40000400000 */
[----:B------:R-:W-:Y:S08]  /*10ce0*/  I2F.U16.RZ R2, R7 ;  /* 0x0000000700027306 */ /* 0x000ff0000010d000 */
[----:B------:R-:W0:Y:S02]  /*10cf0*/  MUFU.RCP R4, R4 ;  /* 0x0000000400047308 */ /* 0x000e240000001000 */
[----:B0-----:R-:W-:-:S04]  /*10d00*/  FMUL R3, R3, R4 ;  /* 0x0000000403037220 */ /* 0x001fc80000400000 */
[----:B------:R-:W-:-:S04]  /*10d10*/  VIADD R3, R3, 0x2 ;  /* 0x0000000203037836 */ /* 0x000fc80000000000 */
[----:B------:R-:W-:Y:S01]  /*10d20*/  FMUL.RZ R6, R2, R3 ;  /* 0x0000000302067220 */ /* 0x000fe2000040c000 */
[----:B------:R-:W-:Y:S02]  /*10d30*/  IMAD.MOV.U32 R2, RZ, RZ, R0 ;  /* 0x000000ffff027224 */ /* 0x000fe400078e0000 */
[----:B------:R-:W-:-:S03]  /*10d40*/  IMAD.MOV.U32 R3, RZ, RZ, 0x0 ;  /* 0x00000000ff037424 */ /* 0x000fc600078e00ff */
[----:B------:R-:W0:Y:S02]  /*10d50*/  F2I.U32.TRUNC.NTZ R6, R6 ;  /* 0x0000000600067305 */ /* 0x000e24000020f000 */
[----:B0-----:R-:W-:Y:S01]  /*10d60*/  LOP3.LUT R5, R6, 0xffff, RZ, 0xc0, !PT ;  /* 0x0000ffff06057812 */ /* 0x001fe200078ec0ff */
[----:B------:R-:W-:Y:S01]  /*10d70*/  @!P0 IMAD.MOV.U32 R5, RZ, RZ, -0x1 ;  /* 0xffffffffff058424 */ /* 0x000fe200078e00ff */
[----:B------:R-:W-:Y:S06]  /*10d80*/  RET.REL.NODEC R2 `(_ZN2at6native18elementwise_kernelILi128ELi4EZNS0_15gpu_kernel_implINS0_13BinaryFunctorIhhhZZZNS0_15binary_internal21div_trunc_kernel_cudaERNS_18TensorIteratorBaseEENKUlvE_clEvENKUlvE_clEvEUlhhE_EEEEvS6_RKT_EUliE_EEviT1_) ;  /* 0xfffffef0029c7950 */ /* 0x000fec0003c3ffff */
.L_x_20859:
        /* <DEDUP_REMOVED lines=15> */
.L_x_22739:


//--------------------- .text._ZN2at6native27unrolled_elementwise_kernelINS0_13BinaryFunctorIhhhZZZNS0_15binary_internal21div_trunc_kernel_cudaERNS_18TensorIteratorBaseEENKUlvE_clEvENKUlvE_clEvEUlhhE_EESt5arrayIPcLm3EELi4E23TrivialOffsetCalculatorILi2EjESD_ILi1EjENS0_6memory12LoadWithCastILi2EEENSG_13StoreWithCastILi1EEEEEviT_T0_T2_T3_T4_T5_ --------------------------
	.section	.text._ZN2at6native27unrolled_elementwise_kernelINS0_13BinaryFunctorIhhhZZZNS0_15binary_internal21div_trunc_kernel_cudaERNS_18TensorIteratorBaseEENKUlvE_clEvENKUlvE_clEvEUlhhE_EESt5arrayIPcLm3EELi4E23TrivialOffsetCalculatorILi2EjESD_ILi1EjENS0_6memory12LoadWithCastILi2EEENSG_13StoreWithCastILi1EEEEEviT_T0_T2_T3_T4_T5_,"ax",@progbits
	.align	128
        .global         _ZN2at6native27unrolled_elementwise_kernelINS0_13BinaryFunctorIhhhZZZNS0_15binary_internal21div_trunc_kernel_cudaERNS_18TensorIteratorBaseEENKUlvE_clEvENKUlvE_clEvEUlhhE_EESt5arrayIPcLm3EELi4E23TrivialOffsetCalculatorILi2EjESD_ILi1EjENS0_6memory12LoadWithCastILi2EEENSG_13StoreWithCastILi1EEEEEviT_T0_T2_T3_T4_T5_
        .type           _ZN2at6native27unrolled_elementwise_kernelINS0_13BinaryFunctorIhhhZZZNS0_15binary_internal21div_trunc_kernel_cudaERNS_18TensorIteratorBaseEENKUlvE_clEvENKUlvE_clEvEUlhhE_EESt5arrayIPcLm3EELi4E23TrivialOffsetCalculatorILi2EjESD_ILi1EjENS0_6memory12LoadWithCastILi2EEENSG_13StoreWithCastILi1EEEEEviT_T0_T2_T3_T4_T5_,@function
        .size           _ZN2at6native27unrolled_elementwise_kernelINS0_13BinaryFunctorIhhhZZZNS0_15binary_internal21div_trunc_kernel_cudaERNS_18TensorIteratorBaseEENKUlvE_clEvENKUlvE_clEvEUlhhE_EESt5arrayIPcLm3EELi4E23TrivialOffsetCalculatorILi2EjESD_ILi1EjENS0_6memory12LoadWithCastILi2EEENSG_13StoreWithCastILi1EEEEEviT_T0_T2_T3_T4_T5_,(.L_x_22740 - _ZN2at6native27unrolled_elementwise_kernelINS0_13BinaryFunctorIhhhZZZNS0_15binary_internal21div_trunc_kernel_cudaERNS_18TensorIteratorBaseEENKUlvE_clEvENKUlvE_clEvEUlhhE_EESt5arrayIPcLm3EELi4E23TrivialOffsetCalculatorILi2EjESD_ILi1EjENS0_6memory12LoadWithCastILi2EEENSG_13StoreWithCastILi1EEEEEviT_T0_T2_T3_T4_T5_)
        .other          _ZN2at6native27unrolled_elementwise_kernelINS0_13BinaryFunctorIhhhZZZNS0_15binary_internal21div_trunc_kernel_cudaERNS_18TensorIteratorBaseEENKUlvE_clEvENKUlvE_clEvEUlhhE_EESt5arrayIPcLm3EELi4E23TrivialOffsetCalculatorILi2EjESD_ILi1EjENS0_6memory12LoadWithCastILi2EEENSG_13StoreWithCastILi1EEEEEviT_T0_T2_T3_T4_T5_,@"STO_CUDA_ENTRY STV_DEFAULT"
_ZN2at6native27unrolled_elementwise_kernelINS0_13BinaryFunctorIhhhZZZNS0_15binary_internal21div_trunc_kernel_cudaERNS_18TensorIteratorBaseEENKUlvE_clEvENKUlvE_clEvEUlhhE_EESt5arrayIPcLm3EELi4E23TrivialOffsetCalculatorILi2EjESD_ILi1EjENS0_6memory12LoadWithCastILi2EEENSG_13StoreWithCastILi1EEEEEviT_T0_T2_T3_T4_T5_:
.text._ZN2at6native27unrolled_elementwise_kernelINS0_13BinaryFunctorIhhhZZZNS0_15binary_internal21div_trunc_kernel_cudaERNS_18TensorIteratorBaseEENKUlvE_clEvENKUlvE_clEvEUlhhE_EESt5arrayIPcLm3EELi4E23TrivialOffsetCalculatorILi2EjESD_ILi1EjENS0_6memory12LoadWithCastILi2EEENSG_13StoreWithCastILi1EEEEEviT_T0_T2_T3_T4_T5_:
        /* <DEDUP_REMOVED lines=33> */
.L_x_20865:
[----:B------:R3:W5:Y:S01]  /*0210*/  LDG.E.U8 R27, desc[UR36][R6.64] ;  /* 0x00000024061b7981 */ /* 0x000762000c1e1100 */
[----:B------:R-:W-:Y:S05]  /*0220*/  BRA `(.L_x_20867) ;  /* 0x0000000c00687947 */ /* 0x000fea0003800000 */
.L_x_20864:
        /* <DEDUP_REMOVED lines=8> */
.L_x_20869:
[----:B------:R1:W5:Y:S01]  /*02b0*/  LDG.E.U8 R27, desc[UR36][R6.64] ;  /* 0x00000024061b7981 */ /* 0x000362000c1e1100 */
[----:B------:R-:W-:Y:S05]  /*02c0*/  BRA `(.L_x_20867) ;  /* 0x0000000c00407947 */ /* 0x000fea0003800000 */
.L_x_20868:
[----:B------:R2:W5:Y:S01]  /*02d0*/  LDG.E.U16 R27, desc[UR36][R6.64] ;  /* 0x00000024061b7981 */ /* 0x000562000c1e1500 */
[----:B------:R-:W-:Y:S05]  /*02e0*/  BRA `(.L_x_20867) ;  /* 0x0000000c00387947 */ /* 0x000fea0003800000 */
.L_x_20863:
        /* <DEDUP_REMOVED lines=10> */
.L_x_20871:
[----:B------:R-:W2:Y:S02]  /*0390*/  LDG.E.U16 R4, desc[UR36][R6.64] ;  /* 0x0000002406047981 */ /* 0x000ea4000c1e1500 */
[----:B--2---:R-:W-:-:S06]  /*03a0*/  HADD2.F32 R4, -RZ, R4.H0_H0 ;  /* 0x20000004ff047230 */ /* 0x004fcc0000004100 */
[----:B------:R-:W0:Y:S02]  /*03b0*/  F2I.S64.TRUNC R4, R4 ;  /* 0x0000000400047311 */ /* 0x000e24000020d900 */
[----:B0-----:R-:W-:Y:S01]  /*03c0*/  PRMT R27, R4, 0x7610, R27 ;  /* 0x00007610041b7816 */ /* 0x001fe2000000001b */
[----:B------:R-:W-:Y:S06]  /*03d0*/  BRA `(.L_x_20867) ;  /* 0x0000000800fc7947 */ /* 0x000fec0003800000 */
.L_x_20870:
        /* <DEDUP_REMOVED lines=10> */
.L_x_20873:
[----:B------:R-:W2:Y:S02]  /*0480*/  LDG.E.U16 R6, desc[UR36][R6.64] ;  /* 0x0000002406067981 */ /* 0x000ea4000c1e1500 */
[----:B--2---:R-:W-:-:S06]  /*0490*/  HADD2.F32 R4, -RZ, R6.H0_H0 ;  /* 0x20000006ff047230 */ /* 0x004fcc0000004100 */
[----:B------:R-:W0:Y:S02]  /*04a0*/  F2I.S64.TRUNC R4, R4 ;  /* 0x0000000400047311 */ /* 0x000e24000020d900 */
[----:B0-----:R-:W-:Y:S01]  /*04b0*/  PRMT R27, R4, 0x7610, R27 ;  /* 0x00007610041b7816 */ /* 0x001fe2000000001b */
[----:B------:R-:W-:Y:S06]  /*04c0*/  BRA `(.L_x_20867) ;  /* 0x0000000800c07947 */ /* 0x000fec0003800000 */
.L_x_20872:
[----:B------:R-:W2:Y:S02]  /*04d0*/  LDG.E.64 R4, desc[UR36][R6.64] ;  /* 0x0000002406047981 */ /* 0x000ea4000c1e1b00 */
[----:B--2---:R-:W0:Y:S02]  /*04e0*/  F2I.S64.F64.TRUNC R4, R4 ;  /* 0x0000000400047311 */ /* 0x004e24000030d900 */
[----:B0-----:R-:W-:Y:S01]  /*04f0*/  PRMT R27, R4, 0x7610, R27 ;  /* 0x00007610041b7816 */ /* 0x001fe2000000001b */
[----:B------:R-:W-:Y:S06]  /*0500*/  BRA `(.L_x_20867) ;  /* 0x0000000800b07947 */ /* 0x000fec0003800000 */
.L_x_20862:
        /* <DEDUP_REMOVED lines=12> */
.L_x_20876:
[----:B------:R-:W2:Y:S02]  /*05d0*/  LDG.E.64 R6, desc[UR36][R6.64] ;  /* 0x0000002406067981 */ /* 0x000ea4000c1e1b00 */
[----:B--2---:R-:W0:Y:S02]  /*05e0*/  F2I.S64.F64.TRUNC R4, R6 ;  /* 0x0000000600047311 */ /* 0x004e24000030d900 */
[----:B0-----:R-:W-:Y:S01]  /*05f0*/  PRMT R27, R4, 0x7610, R27 ;  /* 0x00007610041b7816 */ /* 0x001fe2000000001b */
[----:B------:R-:W-:Y:S06]  /*0600*/  BRA `(.L_x_20867) ;  /* 0x0000000800707947 */ /* 0x000fec0003800000 */
.L_x_20875:
        /* <DEDUP_REMOVED lines=28> */
.L_x_20878:
        /* <DEDUP_REMOVED lines=13> */
[----:B------:R-:W0:Y:S02]  /*08a0*/  F2I.S64.TRUNC R4, R0 ;  /* 0x0000000000047311 */ /* 0x000e24000020d900 */
[----:B0-----:R-:W-:Y:S01]  /*08b0*/  PRMT R27, R4, 0x7610, R27 ;  /* 0x00007610041b7816 */ /* 0x001fe2000000001b */
[----:B------:R-:W-:Y:S06]  /*08c0*/  BRA `(.L_x_20867) ;  /* 0x0000000400c07947 */ /* 0x000fec0003800000 */
.L_x_20877:
[----:B------:R-:W2:Y:S02]  /*08d0*/  LDG.E.U16 R4, desc[UR36][R6.64] ;  /* 0x0000002406047981 */ /* 0x000ea4000c1e1500 */
[----:B--2---:R-:W-:-:S06]  /*08e0*/  IMAD.U32 R4, R4, 0x10000, RZ ;  /* 0x0001000004047824 */ /* 0x004fcc00078e00ff */
[----:B------:R-:W0:Y:S02]  /*08f0*/  F2I.S64.TRUNC R4, R4 ;  /* 0x0000000400047311 */ /* 0x000e24000020d900 */
[----:B0-----:R-:W-:Y:S01]  /*0900*/  PRMT R27, R4, 0x7610, R27 ;  /* 0x00007610041b7816 */ /* 0x001fe2000000001b */
[----:B------:R-:W-:Y:S06]  /*0910*/  BRA `(.L_x_20867) ;  /* 0x0000000400ac7947 */ /* 0x000fec0003800000 */
.L_x_20874:
        /* <DEDUP_REMOVED lines=10> */
.L_x_20881:
        /* <DEDUP_REMOVED lines=21> */
.L_x_20885:
[----:B------:R-:W-:Y:S05]  /*0b10*/  BSYNC B1 ;  /* 0x0000000000017941 */ /* 0x000fea0003800000 */
.L_x_20884:
[----:B------:R-:W-:Y:S01]  /*0b20*/  IMAD.SHL.U32 R3, R3, 0x100000, RZ ;  /* 0x0010000003037824 */ /* 0x000fe200078e00ff */
[----:B------:R-:W-:-:S04]  /*0b30*/  LEA R5, R0, 0x3b800000, 0x17 ;  /* 0x3b80000000057811 */ /* 0x000fc800078eb8ff */
[----:B------:R-:W-:-:S07]  /*0b40*/  LOP3.LUT R4, R5, R3, R6, 0xfe, !PT ;  /* 0x0000000305047212 */ /* 0x000fce00078efe06 */
.L_x_20883:
[----:B------:R-:W-:Y:S05]  /*0b50*/  BSYNC B0 ;  /* 0x0000000000007941 */ /* 0x000fea0003800000 */
.L_x_20882:
[----:B------:R-:W0:Y:S02]  /*0b60*/  F2I.S64.TRUNC R4, R4 ;  /* 0x0000000400047311 */ /* 0x000e24000020d900 */
[----:B0-----:R-:W-:Y:S01]  /*0b70*/  PRMT R27, R4, 0x7610, R27 ;  /* 0x00007610041b7816 */ /* 0x001fe2000000001b */
[----:B------:R-:W-:Y:S06]  /*0b80*/  BRA `(.L_x_20867) ;  /* 0x0000000400107947 */ /* 0x000fec0003800000 */
.L_x_20880:
        /* <DEDUP_REMOVED lines=21> */
.L_x_20889:
[----:B------:R-:W-:Y:S05]  /*0ce0*/  BSYNC B1 ;  /* 0x0000000000017941 */ /* 0x000fea0003800000 */
.L_x_20888:
[----:B------:R-:W-:Y:S01]  /*0cf0*/  IMAD.SHL.U32 R3, R3, 0x200000, RZ ;  /* 0x0020000003037824 */ /* 0x000fe200078e00ff */
[----:B------:R-:W-:-:S04]  /*0d00*/  LEA R5, R0, 0x37800000, 0x17 ;  /* 0x3780000000057811 */ /* 0x000fc800078eb8ff */
[----:B------:R-:W-:-:S07]  /*0d10*/  LOP3.LUT R4, R5, R3, R6, 0xfe, !PT ;  /* 0x0000000305047212 */ /* 0x000fce00078efe06 */
.L_x_20887:
[----:B------:R-:W-:Y:S05]  /*0d20*/  BSYNC B0 ;  /* 0x0000000000007941 */ /* 0x000fea0003800000 */
.L_x_20886:
[----:B------:R-:W0:Y:S02]  /*0d30*/  F2I.S64.TRUNC R4, R4 ;  /* 0x0000000400047311 */ /* 0x000e24000020d900 */
[----:B0-----:R-:W-:Y:S01]  /*0d40*/  PRMT R27, R4, 0x7610, R27 ;  /* 0x00007610041b7816 */ /* 0x001fe2000000001b */
[----:B------:R-:W-:Y:S06]  /*0d50*/  BRA `(.L_x_20867) ;  /* 0x00000000009c7947 */ /* 0x000fec0003800000 */
.L_x_20879:
        /* <DEDUP_REMOVED lines=14> */
.L_x_20893:
[----:B------:R-:W-:Y:S05]  /*0e40*/  BSYNC B0 ;  /* 0x0000000000007941 */ /* 0x000fea0003800000 */
.L_x_20892:
[----:B------:R-:W0:Y:S02]  /*0e50*/  F2I.S64.TRUNC R4, R4 ;  /* 0x0000000400047311 */ /* 0x000e24000020d900 */
[----:B0-----:R-:W-:Y:S01]  /*0e60*/  PRMT R27, R4, 0x7610, R27 ;  /* 0x00007610041b7816 */ /* 0x001fe2000000001b */
[----:B------:R-:W-:Y:S06]  /*0e70*/  BRA `(.L_x_20867) ;  /* 0x0000000000547947 */ /* 0x000fec0003800000 */
.L_x_20866:
        /* <DEDUP_REMOVED lines=16> */
.L_x_20894:
[----:B------:R-:W-:Y:S01]  /*0f80*/  PRMT R27, RZ, 0x7610, R27 ;  /* 0x00007610ff1b7816 */ /* 0x000fe2000000001b */
[----:B------:R-:W-:Y:S06]  /*0f90*/  BRA `(.L_x_20867) ;  /* 0x00000000000c7947 */ /* 0x000fec0003800000 */
.L_x_20891:
[----:B------:R0:W5:Y:S01]  /*0fa0*/  LDG.E.U8 R27, desc[UR36][R6.64] ;  /* 0x00000024061b7981 */ /* 0x000162000c1e1100 */
[----:B------:R-:W-:Y:S05]  /*0fb0*/  BRA `(.L_x_20867) ;  /* 0x0000000000047947 */ /* 0x000fea0003800000 */
.L_x_20890:
[----:B------:R0:W5:Y:S02]  /*0fc0*/  LDG.E.U8 R27, desc[UR36][R6.64] ;  /* 0x00000024061b7981 */ /* 0x000164000c1e1100 */
.L_x_20867:
        /* <DEDUP_REMOVED lines=18> */
.L_x_20898:
[----:B------:R1:W5:Y:S01]  /*10f0*/  LDG.E.U8 R23, desc[UR36][R6.64] ;  /* 0x0000002406177981 */ /* 0x000362000c1e1100 */
[----:B------:R-:W-:Y:S05]  /*1100*/  BRA `(.L_x_20900) ;  /* 0x0000000c00647947 */ /* 0x000fea0003800000 */
.L_x_20897:
        /* <DEDUP_REMOVED lines=8> */
.L_x_20902:
[----:B------:R3:W5:Y:S01]  /*1190*/  LDG.E.U8 R23, desc[UR36][R6.64] ;  /* 0x0000002406177981 */ /* 0x000762000c1e1100 */
[----:B------:R-:W-:Y:S05]  /*11a0*/  BRA `(.L_x_20900) ;  /* 0x0000000c003c7947 */ /* 0x000fea0003800000 */
.L_x_20901:
[----:B------:R2:W5:Y:S01]  /*11b0*/  LDG.E.U16 R23, desc[UR36][R6.64] ;  /* 0x0000002406177981 */ /* 0x000562000c1e1500 */
[----:B------:R-:W-:Y:S05]  /*11c0*/  BRA `(.L_x_20900) ;  /* 0x0000000c00347947 */ /* 0x000fea0003800000 */
.L_x_20896:
        /* <DEDUP_REMOVED lines=10> */
.L_x_20904:
[----:B------:R-:W2:Y:S02]  /*1270*/  LDG.E.U16 R4, desc[UR36][R6.64] ;  /* 0x0000002406047981 */ /* 0x000ea4000c1e1500 */
[----:B--2---:R-:W-:-:S06]  /*1280*/  HADD2.F32 R4, -RZ, R4.H0_H0 ;  /* 0x20000004ff047230 */ /* 0x004fcc0000004100 */
[----:B------:R-:W0:Y:S02]  /*1290*/  F2I.S64.TRUNC R4, R4 ;  /* 0x0000000400047311 */ /* 0x000e24000020d900 */
[----:B0-----:R-:W-:Y:S01]  /*12a0*/  PRMT R23, R4, 0x7610, R23 ;  /* 0x0000761004177816 */ /* 0x001fe20000000017 */
[----:B------:R-:W-:Y:S06]  /*12b0*/  BRA `(.L_x_20900) ;  /* 0x0000000800f87947 */ /* 0x000fec0003800000 */
.L_x_20903:
        /* <DEDUP_REMOVED lines=10> */
.L_x_20906:
[----:B------:R-:W2:Y:S02]  /*1360*/  LDG.E.U16 R6, desc[UR36][R6.64] ;  /* 0x0000002406067981 */ /* 0x000ea4000c1e1500 */
[----:B--2---:R-:W-:-:S06]  /*1370*/  HADD2.F32 R4, -RZ, R6.H0_H0 ;  /* 0x20000006ff047230 */ /* 0x004fcc0000004100 */
[----:B------:R-:W0:Y:S02]  /*1380*/  F2I.S64.TRUNC R4, R4 ;  /* 0x0000000400047311 */ /* 0x000e24000020d900 */
[----:B0-----:R-:W-:Y:S01]  /*1390*/  PRMT R23, R4, 0x7610, R23 ;  /* 0x0000761004177816 */ /* 0x001fe20000000017 */
[----:B------:R-:W-:Y:S06]  /*13a0*/  BRA `(.L_x_20900) ;  /* 0x0000000800bc7947 */ /* 0x000fec0003800000 */
.L_x_20905:
[----:B------:R-:W2:Y:S02]  /*13b0*/  LDG.E.64 R4, desc[UR36][R6.64] ;  /* 0x0000002406047981 */ /* 0x000ea4000c1e1b00 */
[----:B--2---:R-:W0:Y:S02]  /*13c0*/  F2I.S64.F64.TRUNC R4, R4 ;  /* 0x0000000400047311 */ /* 0x004e24000030d900 */
[----:B0-----:R-:W-:Y:S01]  /*13d0*/  PRMT R23, R4, 0x7610, R23 ;  /* 0x0000761004177816 */ /* 0x001fe20000000017 */
[----:B------:R-:W-:Y:S06]  /*13e0*/  BRA `(.L_x_20900) ;  /* 0x0000000800ac7947 */ /* 0x000fec0003800000 */
.L_x_20895:
        /* <DEDUP_REMOVED lines=12> */
.L_x_20909:
[----:B------:R-:W2:Y:S02]  /*14b0*/  LDG.E.64 R6, desc[UR36][R6.64] ;  /* 0x0000002406067981 */ /* 0x000ea4000c1e1b00 */
[----:B--2---:R-:W0:Y:S02]  /*14c0*/  F2I.S64.F64.TRUNC R4, R6 ;  /* 0x0000000600047311 */ /* 0x004e24000030d900 */
[----:B0-----:R-:W-:Y:S01]  /*14d0*/  PRMT R23, R4, 0x7610, R23 ;  /* 0x0000761004177816 */ /* 0x001fe20000000017 */
[----:B------:R-:W-:Y:S06]  /*14e0*/  BRA `(.L_x_20900) ;  /* 0x00000008006c7947 */ /* 0x000fec0003800000 */
.L_x_20908:
        /* <DEDUP_REMOVED lines=28> */
.L_x_20911:
        /* <DEDUP_REMOVED lines=15> */
.L_x_20910:
[----:B------:R-:W2:Y:S02]  /*17a0*/  LDG.E.U16 R4, desc[UR36][R6.64] ;  /* 0x0000002406047981 */ /* 0x000ea4000c1e1500 */
[----:B--2---:R-:W-:-:S06]  /*17b0*/  IMAD.U32 R4, R4, 0x10000, RZ ;  /* 0x0001000004047824 */ /* 0x004fcc00078e00ff */
[----:B------:R-:W0:Y:S02]  /*17c0*/  F2I.S64.TRUNC R4, R4 ;  /* 0x0000000400047311 */ /* 0x000e24000020d900 */
[----:B0-----:R-:W-:Y:S01]  /*17d0*/  PRMT R23, R4, 0x7610, R23 ;  /* 0x0000761004177816 */ /* 0x001fe20000000017 */
[----:B------:R-:W-:Y:S06]  /*17e0*/  BRA `(.L_x_20900) ;  /* 0x0000000400ac7947 */ /* 0x000fec0003800000 */
.L_x_20907:
        /* <DEDUP_REMOVED lines=10> */
.L_x_20914:
        /* <DEDUP_REMOVED lines=21> */
.L_x_20918:
[----:B------:R-:W-:Y:S05]  /*19e0*/  BSYNC B1 ;  /* 0x0000000000017941 */ /* 0x000fea0003800000 */
.L_x_20917:
[----:B------:R-:W-:Y:S01]  /*19f0*/  IMAD.SHL.U32 R3, R3, 0x100000, RZ ;  /* 0x0010000003037824 */ /* 0x000fe200078e00ff */
[----:B------:R-:W-:-:S04]  /*1a00*/  LEA R5, R0, 0x3b800000, 0x17 ;  /* 0x3b80000000057811 */ /* 0x000fc800078eb8ff */
[----:B------:R-:W-:-:S07]  /*1a10*/  LOP3.LUT R4, R5, R3, R6, 0xfe, !PT ;  /* 0x0000000305047212 */ /* 0x000fce00078efe06 */
.L_x_20916:
[----:B------:R-:W-:Y:S05]  /*1a20*/  BSYNC B0 ;  /* 0x0000000000007941 */ /* 0x000fea0003800000 */
.L_x_20915:
[----:B------:R-:W0:Y:S02]  /*1a30*/  F2I.S64.TRUNC R4, R4 ;  /* 0x0000000400047311 */ /* 0x000e24000020d900 */
[----:B0-----:R-:W-:Y:S01]  /*1a40*/  PRMT R23, R4, 0x7610, R23 ;  /* 0x0000761004177816 */ /* 0x001fe20000000017 */
[----:B------:R-:W-:Y:S06]  /*1a50*/  BRA `(.L_x_20900) ;  /* 0x0000000400107947 */ /* 0x000fec0003800000 */
.L_x_20913:
        /* <DEDUP_REMOVED lines=21> */
.L_x_20922:
[----:B------:R-:W-:Y:S05]  /*1bb0*/  BSYNC B1 ;  /* 0x0000000000017941 */ /* 0x000fea0003800000 */
.L_x_20921:
[----:B------:R-:W-:Y:S01]  /*1bc0*/  IMAD.SHL.U32 R3, R3, 0x200000, RZ ;  /* 0x0020000003037824 */ /* 0x000fe200078e00ff */
[----:B------:R-:W-:-:S04]  /*1bd0*/  LEA R5, R0, 0x37800000, 0x17 ;  /* 0x3780000000057811 */ /* 0x000fc800078eb8ff */
[----:B------:R-:W-:-:S07]  /*1be0*/  LOP3.LUT R4, R5, R3, R6, 0xfe, !PT ;  /* 0x0000000305047212 */ /* 0x000fce00078efe06 */
.L_x_20920:
[----:B------:R-:W-:Y:S05]  /*1bf0*/  BSYNC B0 ;  /* 0x0000000000007941 */ /* 0x000fea0003800000 */
.L_x_20919:
[----:B------:R-:W0:Y:S02]  /*1c00*/  F2I.S64.TRUNC R4, R4 ;  /* 0x0000000400047311 */ /* 0x000e24000020d900 */
[----:B0-----:R-:W-:Y:S01]  /*1c10*/  PRMT R23, R4, 0x7610, R23 ;  /* 0x0000761004177816 */ /* 0x001fe20000000017 */
[----:B------:R-:W-:Y:S06]  /*1c20*/  BRA `(.L_x_20900) ;  /* 0x00000000009c7947 */ /* 0x000fec0003800000 */
.L_x_20912:
        /* <DEDUP_REMOVED lines=14> */
.L_x_20926:
[----:B------:R-:W-:Y:S05]  /*1d10*/  BSYNC B0 ;  /* 0x0000000000007941 */ /* 0x000fea0003800000 */
.L_x_20925:
[----:B------:R-:W0:Y:S02]  /*1d20*/  F2I.S64.TRUNC R4, R4 ;  /* 0x0000000400047311 */ /* 0x000e24000020d900 */
[----:B0-----:R-:W-:Y:S01]  /*1d30*/  PRMT R23, R4, 0x7610, R23 ;  /* 0x0000761004177816 */ /* 0x001fe20000000017 */
[----:B------:R-:W-:Y:S06]  /*1d40*/  BRA `(.L_x_20900) ;  /* 0x0000000000547947 */ /* 0x000fec0003800000 */
.L_x_20899:
        /* <DEDUP_REMOVED lines=16> */
.L_x_20927:
[----:B------:R-:W-:Y:S01]  /*1e50*/  PRMT R23, RZ, 0x7610, R23 ;  /* 0x00007610ff177816 */ /* 0x000fe20000000017 */
[----:B------:R-:W-:Y:S06]  /*1e60*/  BRA `(.L_x_20900) ;  /* 0x00000000000c7947 */ /* 0x000fec0003800000 */
.L_x_20924:
[----:B------:R0:W5:Y:S01]  /*1e70*/  LDG.E.U8 R23, desc[UR36][R6.64] ;  /* 0x0000002406177981 */ /* 0x000162000c1e1100 */
[----:B------:R-:W-:Y:S05]  /*1e80*/  BRA `(.L_x_20900) ;  /* 0x0000000000047947 */ /* 0x000fea0003800000 */
.L_x_20923:
[----:B------:R0:W5:Y:S02]  /*1e90*/  LDG.E.U8 R23, desc[UR36][R6.64] ;  /* 0x0000002406177981 */ /* 0x000164000c1e1100 */
.L_x_20900:
[----:B------:R-:W1:Y:S02]  /*1ea0*/  S2R R25, SR_TID.X ;  /* 0x0000000000197919 */ /* 0x000e640000002100 */
[----:B-1----:R-:W-:-:S07]  /*1eb0*/  VIADD R25, R25, 0x80 ;  /* 0x0000008019197836 */ /* 0x002fce0000000000 */
.L_x_20861:
[----:B------:R-:W-:Y:S05]  /*1ec0*/  BSYNC B6 ;  /* 0x0000000000067941 */ /* 0x000fea0003800000 */
.L_x_20860:
        /* <DEDUP_REMOVED lines=23> */
.L_x_20933:
[----:B------:R3:W5:Y:S01]  /*2040*/  LDG.E.U8 R22, desc[UR36][R6.64] ;  /* 0x0000002406167981 */ /* 0x000762000c1e1100 */
[----:B------:R-:W-:Y:S05]  /*2050*/  BRA `(.L_x_20935) ;  /* 0x0000000c00647947 */ /* 0x000fea0003800000 */
.L_x_20932:
        /* <DEDUP_REMOVED lines=8> */
.L_x_20937:
[----:B------:R0:W5:Y:S01]  /*20e0*/  LDG.E.U8 R22, desc[UR36][R6.64] ;  /* 0x0000002406167981 */ /* 0x000162000c1e1100 */
[----:B------:R-:W-:Y:S05]  /*20f0*/  BRA `(.L_x_20935) ;  /* 0x0000000c003c7947 */ /* 0x000fea0003800000 */
.L_x_20936:
[----:B------:R0:W5:Y:S01]  /*2100*/  LDG.E.U16 R22, desc[UR36][R6.64] ;  /* 0x0000002406167981 */ /* 0x000162000c1e1500 */
[----:B------:R-:W-:Y:S05]  /*2110*/  BRA `(.L_x_20935) ;  /* 0x0000000c00347947 */ /* 0x000fea0003800000 */
.L_x_20931:
        /* <DEDUP_REMOVED lines=10> */
.L_x_20939:
[----:B------:R-:W2:Y:S02]  /*21c0*/  LDG.E.U16 R4, desc[UR36][R6.64] ;  /* 0x0000002406047981 */ /* 0x000ea4000c1e1500 */
[----:B--2---:R-:W-:-:S06]  /*21d0*/  HADD2.F32 R4, -RZ, R4.H0_H0 ;  /* 0x20000004ff047230 */ /* 0x004fcc0000004100 */
[----:B------:R-:W0:Y:S02]  /*21e0*/  F2I.S64.TRUNC R4, R4 ;  /* 0x0000000400047311 */ /* 0x000e24000020d900 */
[----:B0-----:R-:W-:Y:S01]  /*21f0*/  PRMT R22, R4, 0x7610, R22 ;  /* 0x0000761004167816 */ /* 0x001fe20000000016 */
[----:B------:R-:W-:Y:S06]  /*2200*/  BRA `(.L_x_20935) ;  /* 0x0000000800f87947 */ /* 0x000fec0003800000 */
.L_x_20938:
        /* <DEDUP_REMOVED lines=10> */
.L_x_20941:
[----:B------:R-:W2:Y:S02]  /*22b0*/  LDG.E.U16 R6, desc[UR36][R6.64] ;  /* 0x0000002406067981 */ /* 0x000ea4000c1e1500 */
[----:B--2---:R-:W-:-:S06]  /*22c0*/  HADD2.F32 R4, -RZ, R6.H0_H0 ;  /* 0x20000006ff047230 */ /* 0x004fcc0000004100 */
[----:B------:R-:W0:Y:S02]  /*22d0*/  F2I.S64.TRUNC R4, R4 ;  /* 0x0000000400047311 */ /* 0x000e24000020d900 */
[----:B0-----:R-:W-:Y:S01]  /*22e0*/  PRMT R22, R4, 0x7610, R22 ;  /* 0x0000761004167816 */ /* 0x001fe20000000016 */
[----:B------:R-:W-:Y:S06]  /*22f0*/  BRA `(.L_x_20935) ;  /* 0x0000000800bc7947 */ /* 0x000fec0003800000 */
.L_x_20940:
[----:B------:R-:W2:Y:S02]  /*2300*/  LDG.E.64 R4, desc[UR36][R6.64] ;  /* 0x0000002406047981 */ /* 0x000ea4000c1e1b00 */
[----:B--2---:R-:W0:Y:S02]  /*2310*/  F2I.S64.F64.TRUNC R4, R4 ;  /* 0x0000000400047311 */ /* 0x004e24000030d900 */
[----:B0-----:R-:W-:Y:S01]  /*2320*/  PRMT R22, R4, 0x7610, R22 ;  /* 0x0000761004167816 */ /* 0x001fe20000000016 */
[----:B------:R-:W-:Y:S06]  /*2330*/  BRA `(.L_x_20935) ;  /* 0x0000000800ac7947 */ /* 0x000fec0003800000 */
.L_x_20930:
        /* <DEDUP_REMOVED lines=12> */
.L_x_20944:
[----:B------:R-:W2:Y:S02]  /*2400*/  LDG.E.64 R6, desc[UR36][R6.64] ;  /* 0x0000002406067981 */ /* 0x000ea4000c1e1b00 */
[----:B--2---:R-:W0:Y:S02]  /*2410*/  F2I.S64.F64.TRUNC R4, R6 ;  /* 0x0000000600047311 */ /* 0x004e24000030d900 */
[----:B0-----:R-:W-:Y:S01]  /*2420*/  PRMT R22, R4, 0x7610, R22 ;  /* 0x0000761004167816 */ /* 0x001fe20000000016 */
[----:B------:R-:W-:Y:S06]  /*2430*/  BRA `(.L_x_20935) ;  /* 0x00000008006c7947 */ /* 0x000fec0003800000 */
.L_x_20943:
        /* <DEDUP_REMOVED lines=28> */
.L_x_20946:
        /* <DEDUP_REMOVED lines=15> */
.L_x_20945:
[----:B------:R-:W2:Y:S02]  /*26f0*/  LDG.E.U16 R4, desc[UR36][R6.64] ;  /* 0x0000002406047981 */ /* 0x000ea4000c1e1500 */
[----:B--2---:R-:W-:-:S06]  /*2700*/  IMAD.U32 R4, R4, 0x10000, RZ ;  /* 0x0001000004047824 */ /* 0x004fcc00078e00ff */
[----:B------:R-:W0:Y:S02]  /*2710*/  F2I.S64.TRUNC R4, R4 ;  /* 0x0000000400047311 */ /* 0x000e24000020d900 */
[----:B0-----:R-:W-:Y:S01]  /*2720*/  PRMT R22, R4, 0x7610, R22 ;  /* 0x0000761004167816 */ /* 0x001fe20000000016 */
[----:B------:R-:W-:Y:S06]  /*2730*/  BRA `(.L_x_20935) ;  /* 0x0000000400ac7947 */ /* 0x000fec0003800000 */
.L_x_20942:
        /* <DEDUP_REMOVED lines=10> */
.L_x_20949:
        /* <DEDUP_REMOVED lines=21> */
.L_x_20953:
[----:B------:R-:W-:Y:S05]  /*2930*/  BSYNC B1 ;  /* 0x0000000000017941 */ /* 0x000fea0003800000 */
.L_x_20952:
[----:B------:R-:W-:Y:S01]  /*2940*/  IMAD.SHL.U32 R3, R3, 0x100000, RZ ;  /* 0x0010000003037824 */ /* 0x000fe200078e00ff */
[----:B------:R-:W-:-:S04]  /*2950*/  LEA R5, R0, 0x3b800000, 0x17 ;  /* 0x3b80000000057811 */ /* 0x000fc800078eb8ff */
[----:B------:R-:W-:-:S07]  /*2960*/  LOP3.LUT R4, R5, R3, R6, 0xfe, !PT ;  /* 0x0000000305047212 */ /* 0x000fce00078efe06 */
.L_x_20951:
[----:B------:R-:W-:Y:S05]  /*2970*/  BSYNC B0 ;  /* 0x0000000000007941 */ /* 0x000fea0003800000 */
.L_x_20950:
[----:B------:R-:W0:Y:S02]  /*2980*/  F2I.S64.TRUNC R4, R4 ;  /* 0x0000000400047311 */ /* 0x000e24000020d900 */
[----:B0-----:R-:W-:Y:S01]  /*2990*/  PRMT R22, R4, 0x7610, R22 ;  /* 0x0000761004167816 */ /* 0x001fe20000000016 */
[----:B------:R-:W-:Y:S06]  /*29a0*/  BRA `(.L_x_20935) ;  /* 0x0000000400107947 */ /* 0x000fec0003800000 */
.L_x_20948:
        /* <DEDUP_REMOVED lines=21> */
.L_x_20957:
[----:B------:R-:W-:Y:S05]  /*2b00*/  BSYNC B1 ;  /* 0x0000000000017941 */ /* 0x000fea0003800000 */
.L_x_20956:
[----:B------:R-:W-:Y:S01]  /*2b10*/  IMAD.SHL.U32 R3, R3, 0x200000, RZ ;  /* 0x0020000003037824 */ /* 0x000fe200078e00ff */
[----:B------:R-:W-:-:S04]  /*2b20*/  LEA R5, R0, 0x37800000, 0x17 ;  /* 0x3780000000057811 */ /* 0x000fc800078eb8ff */
[----:B------:R-:W-:-:S07]  /*2b30*/  LOP3.LUT R4, R5, R3, R6, 0xfe, !PT ;  /* 0x0000000305047212 */ /* 0x000fce00078efe06 */
.L_x_20955:
[----:B------:R-:W-:Y:S05]  /*2b40*/  BSYNC B0 ;  /* 0x0000000000007941 */ /* 0x000fea0003800000 */
.L_x_20954:
[----:B------:R-:W0:Y:S02]  /*2b50*/  F2I.S64.TRUNC R4, R4 ;  /* 0x0000000400047311 */ /* 0x000e24000020d900 */
[----:B0-----:R-:W-:Y:S01]  /*2b60*/  PRMT R22, R4, 0x7610, R22 ;  /* 0x0000761004167816 */ /* 0x001fe20000000016 */
[----:B------:R-:W-:Y:S06]  /*2b70*/  BRA `(.L_x_20935) ;  /* 0x00000000009c7947 */ /* 0x000fec0003800000 */
.L_x_20947:
        /* <DEDUP_REMOVED lines=14> */
.L_x_20961:
[----:B------:R-:W-:Y:S05]  /*2c60*/  BSYNC B0 ;  /* 0x0000000000007941 */ /* 0x000fea0003800000 */
.L_x_20960:
[----:B------:R-:W0:Y:S02]  /*2c70*/  F2I.S64.TRUNC R4, R4 ;  /* 0x0000000400047311 */ /* 0x000e24000020d900 */
[----:B0-----:R-:W-:Y:S01]  /*2c80*/  PRMT R22, R4, 0x7610, R22 ;  /* 0x0000761004167816 */ /* 0x001fe20000000016 */
[----:B------:R-:W-:Y:S06]  /*2c90*/  BRA `(.L_x_20935) ;  /* 0x0000000000547947 */ /* 0x000fec0003800000 */
.L_x_20934:
        /* <DEDUP_REMOVED lines=16> */
.L_x_20962:
[----:B------:R-:W-:Y:S01]  /*2da0*/  PRMT R22, RZ, 0x7610, R22 ;  /* 0x00007610ff167816 */ /* 0x000fe20000000016 */
[----:B------:R-:W-:Y:S06]  /*2db0*/  BRA `(.L_x_20935) ;  /* 0x00000000000c7947 */ /* 0x000fec0003800000 */
.L_x_20959:
[----:B------:R0:W5:Y:S01]  /*2dc0*/  LDG.E.U8 R22, desc[UR36][R6.64] ;  /* 0x0000002406167981 */ /* 0x000162000c1e1100 */
[----:B------:R-:W-:Y:S05]  /*2dd0*/  BRA `(.L_x_20935) ;  /* 0x0000000000047947 */ /* 0x000fea0003800000 */
.L_x_20958:
[----:B------:R1:W5:Y:S02]  /*2de0*/  LDG.E.U8 R22, desc[UR36][R6.64] ;  /* 0x0000002406167981 */ /* 0x000364000c1e1100 */
.L_x_20935:
        /* <DEDUP_REMOVED lines=18> */
.L_x_20966:
[----:B------:R4:W5:Y:S01]  /*2f10*/  LDG.E.U8 R26, desc[UR36][R6.64] ;  /* 0x00000024061a7981 */ /* 0x000962000c1e1100 */
[----:B------:R-:W-:Y:S05]  /*2f20*/  BRA `(.L_x_20968) ;  /* 0x0000000c00647947 */ /* 0x000fea0003800000 */
.L_x_20965:
        /* <DEDUP_REMOVED lines=8> */
.L_x_20970:
[----:B------:R0:W5:Y:S01]  /*2fb0*/  LDG.E.U8 R26, desc[UR36][R6.64] ;  /* 0x00000024061a7981 */ /* 0x000162000c1e1100 */
[----:B------:R-:W-:Y:S05]  /*2fc0*/  BRA `(.L_x_20968) ;  /* 0x0000000c003c7947 */ /* 0x000fea0003800000 */
.L_x_20969:
[----:B------:R0:W5:Y:S01]  /*2fd0*/  LDG.E.U16 R26, desc[UR36][R6.64] ;  /* 0x00000024061a7981 */ /* 0x000162000c1e1500 */
[----:B------:R-:W-:Y:S05]  /*2fe0*/  BRA `(.L_x_20968) ;  /* 0x0000000c00347947 */ /* 0x000fea0003800000 */
.L_x_20964:
        /* <DEDUP_REMOVED lines=10> */
.L_x_20972:
[----:B------:R-:W2:Y:S02]  /*3090*/  LDG.E.U16 R4, desc[UR36][R6.64] ;  /* 0x0000002406047981 */ /* 0x000ea4000c1e1500 */
[----:B--2---:R-:W-:-:S06]  /*30a0*/  HADD2.F32 R4, -RZ, R4.H0_H0 ;  /* 0x20000004ff047230 */ /* 0x004fcc0000004100 */
[----:B------:R-:W0:Y:S02]  /*30b0*/  F2I.S64.TRUNC R4, R4 ;  /* 0x0000000400047311 */ /* 0x000e24000020d900 */
[----:B0-----:R-:W-:Y:S01]  /*30c0*/  PRMT R26, R4, 0x7610, R26 ;  /* 0x00007610041a7816 */ /* 0x001fe2000000001a */
[----:B------:R-:W-:Y:S06]  /*30d0*/  BRA `(.L_x_20968) ;  /* 0x0000000800f87947 */ /* 0x000fec0003800000 */
.L_x_20971:
        /* <DEDUP_REMOVED lines=10> */
.L_x_20974:
[----:B------:R-:W2:Y:S02]  /*3180*/  LDG.E.U16 R6, desc[UR36][R6.64] ;  /* 0x0000002406067981 */ /* 0x000ea4000c1e1500 */
[----:B--2---:R-:W-:-:S06]  /*3190*/  HADD2.F32 R4, -RZ, R6.H0_H0 ;  /* 0x20000006ff047230 */ /* 0x004fcc0000004100 */
[----:B------:R-:W0:Y:S02]  /*31a0*/  F2I.S64.TRUNC R4, R4 ;  /* 0x0000000400047311 */ /* 0x000e24000020d900 */
[----:B0-----:R-:W-:Y:S01]  /*31b0*/  PRMT R26, R4, 0x7610, R26 ;  /* 0x00007610041a7816 */ /* 0x001fe2000000001a */
[----:B------:R-:W-:Y:S06]  /*31c0*/  BRA `(.L_x_20968) ;  /* 0x0000000800bc7947 */ /* 0x000fec0003800000 */
.L_x_20973:
[----:B------:R-:W2:Y:S02]  /*31d0*/  LDG.E.64 R4, desc[UR36][R6.64] ;  /* 0x0000002406047981 */ /* 0x000ea4000c1e1b00 */
[----:B--2---:R-:W0:Y:S02]  /*31e0*/  F2I.S64.F64.TRUNC R4, R4 ;  /* 0x0000000400047311 */ /* 0x004e24000030d900 */
[----:B0-----:R-:W-:Y:S01]  /*31f0*/  PRMT R26, R4, 0x7610, R26 ;  /* 0x00007610041a7816 */ /* 0x001fe2000000001a */
[----:B------:R-:W-:Y:S06]  /*3200*/  BRA `(.L_x_20968) ;  /* 0x0000000800ac7947 */ /* 0x000fec0003800000 */
.L_x_20963:
        /* <DEDUP_REMOVED lines=12> */
.L_x_20977:
[----:B------:R-:W2:Y:S02]  /*32d0*/  LDG.E.64 R6, desc[UR36][R6.64] ;  /* 0x0000002406067981 */ /* 0x000ea4000c1e1b00 */
[----:B--2---:R-:W0:Y:S02]  /*32e0*/  F2I.S64.F64.TRUNC R4, R6 ;  /* 0x0000000600047311 */ /* 0x004e24000030d900 */
[----:B0-----:R-:W-:Y:S01]  /*32f0*/  PRMT R26, R4, 0x7610, R26 ;  /* 0x00007610041a7816 */ /* 0x001fe2000000001a */
[----:B------:R-:W-:Y:S06]  /*3300*/  BRA `(.L_x_20968) ;  /* 0x00000008006c7947 */ /* 0x000fec0003800000 */
.L_x_20976:
        /* <DEDUP_REMOVED lines=28> */
.L_x_20979:
        /* <DEDUP_REMOVED lines=15> */
.L_x_20978:
[----:B------:R-:W2:Y:S02]  /*35c0*/  LDG.E.U16 R4, desc[UR36][R6.64] ;  /* 0x0000002406047981 */ /* 0x000ea4000c1e1500 */
[----:B--2---:R-:W-:-:S06]  /*35d0*/  IMAD.U32 R4, R4, 0x10000, RZ ;  /* 0x0001000004047824 */ /* 0x004fcc00078e00ff */
[----:B------:R-:W0:Y:S02]  /*35e0*/  F2I.S64.TRUNC R4, R4 ;  /* 0x0000000400047311 */ /* 0x000e24000020d900 */
[----:B0-----:R-:W-:Y:S01]  /*35f0*/  PRMT R26, R4, 0x7610, R26 ;  /* 0x00007610041a7816 */ /* 0x001fe2000000001a */
[----:B------:R-:W-:Y:S06]  /*3600*/  BRA `(.L_x_20968) ;  /* 0x0000000400ac7947 */ /* 0x000fec0003800000 */
.L_x_20975:
        /* <DEDUP_REMOVED lines=10> */
.L_x_20982:
        /* <DEDUP_REMOVED lines=21> */
.L_x_20986:
[----:B------:R-:W-:Y:S05]  /*3800*/  BSYNC B1 ;  /* 0x0000000000017941 */ /* 0x000fea0003800000 */
.L_x_20985:
[----:B------:R-:W-:Y:S01]  /*3810*/  IMAD.SHL.U32 R3, R3, 0x100000, RZ ;  /* 0x0010000003037824 */ /* 0x000fe200078e00ff */
[----:B------:R-:W-:-:S04]  /*3820*/  LEA R5, R0, 0x3b800000, 0x17 ;  /* 0x3b80000000057811 */ /* 0x000fc800078eb8ff */
[----:B------:R-:W-:-:S07]  /*3830*/  LOP3.LUT R4, R5, R3, R6, 0xfe, !PT ;  /* 0x0000000305047212 */ /* 0x000fce00078efe06 */
.L_x_20984:
[----:B------:R-:W-:Y:S05]  /*3840*/  BSYNC B0 ;  /* 0x0000000000007941 */ /* 0x000fea0003800000 */
.L_x_20983:
[----:B------:R-:W0:Y:S02]  /*3850*/  F2I.S64.TRUNC R4, R4 ;  /* 0x0000000400047311 */ /* 0x000e24000020d900 */
[----:B0-----:R-:W-:Y:S01]  /*3860*/  PRMT R26, R4, 0x7610, R26 ;  /* 0x00007610041a7816 */ /* 0x001fe2000000001a */
[----:B------:R-:W-:Y:S06]  /*3870*/  BRA `(.L_x_20968) ;  /* 0x0000000400107947 */ /* 0x000fec0003800000 */
.L_x_20981:
        /* <DEDUP_REMOVED lines=21> */
.L_x_20990:
[----:B------:R-:W-:Y:S05]  /*39d0*/  BSYNC B1 ;  /* 0x0000000000017941 */ /* 0x000fea0003800000 */
.L_x_20989:
[----:B------:R-:W-:Y:S01]  /*39e0*/  IMAD.SHL.U32 R3, R3, 0x200000, RZ ;  /* 0x0020000003037824 */ /* 0x000fe200078e00ff */
[----:B------:R-:W-:-:S04]  /*39f0*/  LEA R5, R0, 0x37800000, 0x17 ;  /* 0x3780000000057811 */ /* 0x000fc800078eb8ff */
[----:B------:R-:W-:-:S07]  /*3a00*/  LOP3.LUT R4, R5, R3, R6, 0xfe, !PT ;  /* 0x0000000305047212 */ /* 0x000fce00078efe06 */
.L_x_20988:
[----:B------:R-:W-:Y:S05]  /*3a10*/  BSYNC B0 ;  /* 0x0000000000007941 */ /* 0x000fea0003800000 */
.L_x_20987:
[----:B------:R-:W0:Y:S02]  /*3a20*/  F2I.S64.TRUNC R4, R4 ;  /* 0x0000000400047311 */ /* 0x000e24000020d900 */
[----:B0-----:R-:W-:Y:S01]  /*3a30*/  PRMT R26, R4, 0x7610, R26 ;  /* 0x00007610041a7816 */ /* 0x001fe2000000001a */
[----:B------:R-:W-:Y:S06]  /*3a40*/  BRA `(.L_x_20968) ;  /* 0x00000000009c7947 */ /* 0x000fec0003800000 */
.L_x_20980:
        /* <DEDUP_REMOVED lines=14> */
.L_x_20994:
[----:B------:R-:W-:Y:S05]  /*3b30*/  BSYNC B0 ;  /* 0x0000000000007941 */ /* 0x000fea0003800000 */
.L_x_20993:
[----:B------:R-:W0:Y:S02]  /*3b40*/  F2I.S64.TRUNC R4, R4 ;  /* 0x0000000400047311 */ /* 0x000e24000020d900 */
[----:B0-----:R-:W-:Y:S01]  /*3b50*/  PRMT R26, R4, 0x7610, R26 ;  /* 0x00007610041a7816 */ /* 0x001fe2000000001a */
[----:B------:R-:W-:Y:S06]  /*3b60*/  BRA `(.L_x_20968) ;  /* 0x0000000000547947 */ /* 0x000fec0003800000 */
.L_x_20967:
        /* <DEDUP_REMOVED lines=16> */
.L_x_20995:
[----:B------:R-:W-:Y:S01]  /*3c70*/  PRMT R26, RZ, 0x7610, R26 ;  /* 0x00007610ff1a7816 */ /* 0x000fe2000000001a */
[----:B------:R-:W-:Y:S06]  /*3c80*/  BRA `(.L_x_20968) ;  /* 0x00000000000c7947 */ /* 0x000fec0003800000 */
.L_x_20992:
[----:B------:R1:W5:Y:S01]  /*3c90*/  LDG.E.U8 R26, desc[UR36][R6.64] ;  /* 0x00000024061a7981 */ /* 0x000362000c1e1100 */
[----:B------:R-:W-:Y:S05]  /*3ca0*/  BRA `(.L_x_20968) ;  /* 0x0000000000047947 */ /* 0x000fea0003800000 */
.L_x_20991:
[----:B------:R2:W5:Y:S02]  /*3cb0*/  LDG.E.U8 R26, desc[UR36][R6.64] ;  /* 0x00000024061a7981 */ /* 0x000564000c1e1100 */
.L_x_20968:
[----:B------:R-:W-:-:S07]  /*3cc0*/  VIADD R25, R25, 0x80 ;  /* 0x0000008019197836 */ /* 0x000fce0000000000 */
.L_x_20929:
[----:B------:R-:W-:Y:S05]  /*3cd0*/  BSYNC B6 ;  /* 0x0000000000067941 */ /* 0x000fea0003800000 */
.L_x_20928:
[----:B------:R-:W-:Y:S01]  /*3ce0*/  ISETP.GE.AND P0, PT, R25, R16, PT ;  /* 0x000000101900720c */ /* 0x000fe20003f06270 */
[----:B------:R-:W-:Y:S01]  /*3cf0*/  BSSY B6, `(.L_x_20996) ;  /* 0x00001e2000067945 */ /* 0x000fe20003800000 */
[----:B------:R-:W-:Y:S02]  /*3d00*/  PRMT R18, RZ, 0x7610, R18 ;  /* 0x00007610ff127816 */ /* 0x000fe40000000012 */
[----:B------:R-:W-:Y:S02]  /*3d10*/  PRMT R17, RZ, 0x7610, R17 ;  /* 0x00007610ff117816 */ /* 0x000fe40000000011 */
[----:B------:R-:W-:-:S07]  /*3d20*/  PRMT R24, RZ, 0x7610, R24 ;  /* 0x00007610ff187816 */ /* 0x000fce0000000018 */
[----:B------:R-:W-:Y:S05]  /*3d30*/  @P0 BRA `(.L_x_20997) ;  /* 0x0000001c00740947 */ /* 0x000fea0003800000 */
[----:B------:R-:W0:Y:S01]  /*3d40*/  LDC.64 R4, c[0x0][0x220] ;  /* 0x00008800ff047b82 */ /* 0x000e220000000a00 */
[----:B------:R-:W-:Y:S01]  /*3d50*/  PRMT R0, R28, 0x9910, RZ ;  /* 0x000099101c007816 */ /* 0x000fe200000000ff */
[----:B------:R-:W-:Y:S01]  /*3d60*/  IMAD R19, R2, 0x200, R25 ;  /* 0x0000020002137824 */ /* 0x000fe200078e0219 */
[----:B------:R-:W-:Y:S02]  /*3d70*/  ULDC UR4, c[0x0][0x238] ;  /* 0x00008e0000047ab9 */ /* 0x000fe40000000800 */
[----:B------:R-:W-:Y:S01]  /*3d80*/  ISETP.GT.AND P1, PT, R0, 0x9, PT ;  /* 0x000000090000780c */ /* 0x000fe20003f24270 */
[----:B01234-:R-:W-:-:S05]  /*3d90*/  IMAD R7, R19, UR4, RZ ;  /* 0x0000000413077c24 */ /* 0x01ffca000f8e02ff */
[----:B------:R-:W-:-:S05]  /*3da0*/  IADD3 R6, P0, R7, R4, RZ ;  /* 0x0000000407067210 */ /* 0x000fca0007f1e0ff */
        /* <DEDUP_REMOVED lines=12> */
.L_x_21001:
[----:B------:R3:W5:Y:S01]  /*3e70*/  LDG.E.U8 R17, desc[UR36][R6.64] ;  /* 0x0000002406117981 */ /* 0x000762000c1e1100 */
[----:B------:R-:W-:Y:S05]  /*3e80*/  BRA `(.L_x_21003) ;  /* 0x0000000c00647947 */ /* 0x000fea0003800000 */
.L_x_21000:
        /* <DEDUP_REMOVED lines=8> */
.L_x_21005:
[----:B------:R0:W5:Y:S01]  /*3f10*/  LDG.E.U8 R17, desc[UR36][R6.64] ;  /* 0x0000002406117981 */ /* 0x000162000c1e1100 */
[----:B------:R-:W-:Y:S05]  /*3f20*/  BRA `(.L_x_21003) ;  /* 0x0000000c003c7947 */ /* 0x000fea0003800000 */
.L_x_21004:
[----:B------:R0:W5:Y:S01]  /*3f30*/  LDG.E.U16 R17, desc[UR36][R6.64] ;  /* 0x0000002406117981 */ /* 0x000162000c1e1500 */
[----:B------:R-:W-:Y:S05]  /*3f40*/  BRA `(.L_x_21003) ;  /* 0x0000000c00347947 */ /* 0x000fea0003800000 */
.L_x_20999:
        /* <DEDUP_REMOVED lines=10> */
.L_x_21007:
[----:B------:R-:W2:Y:S02]  /*3ff0*/  LDG.E.U16 R4, desc[UR36][R6.64] ;  /* 0x0000002406047981 */ /* 0x000ea4000c1e1500 */
[----:B--2---:R-:W-:-:S06]  /*4000*/  HADD2.F32 R4, -RZ, R4.H0_H0 ;  /* 0x20000004ff047230 */ /* 0x004fcc0000004100 */
[----:B------:R-:W0:Y:S02]  /*4010*/  F2I.S64.TRUNC R4, R4 ;  /* 0x0000000400047311 */ /* 0x000e24000020d900 */
[----:B0-----:R-:W-:Y:S01]  /*4020*/  PRMT R17, R4, 0x7610, R17 ;  /* 0x0000761004117816 */ /* 0x001fe20000000011 */
[----:B------:R-:W-:Y:S06]  /*4030*/  BRA `(.L_x_21003) ;  /* 0x0000000800f87947 */ /* 0x000fec0003800000 */
.L_x_21006:
        /* <DEDUP_REMOVED lines=10> */
.L_x_21009:
[----:B------:R-:W2:Y:S02]  /*40e0*/  LDG.E.U16 R6, desc[UR36][R6.64] ;  /* 0x0000002406067981 */ /* 0x000ea4000c1e1500 */
[----:B--2---:R-:W-:-:S06]  /*40f0*/  HADD2.F32 R4, -RZ, R6.H0_H0 ;  /* 0x20000006ff047230 */ /* 0x004fcc0000004100 */
[----:B------:R-:W0:Y:S02]  /*4100*/  F2I.S64.TRUNC R4, R4 ;  /* 0x0000000400047311 */ /* 0x000e24000020d900 */
[----:B0-----:R-:W-:Y:S01]  /*4110*/  PRMT R17, R4, 0x7610, R17 ;  /* 0x0000761004117816 */ /* 0x001fe20000000011 */
[----:B------:R-:W-:Y:S06]  /*4120*/  BRA `(.L_x_21003) ;  /* 0x0000000800bc7947 */ /* 0x000fec0003800000 */
.L_x_21008:
[----:B------:R-:W2:Y:S02]  /*4130*/  LDG.E.64 R4, desc[UR36][R6.64] ;  /* 0x0000002406047981 */ /* 0x000ea4000c1e1b00 */
[----:B--2---:R-:W0:Y:S02]  /*4140*/  F2I.S64.F64.TRUNC R4, R4 ;  /* 0x0000000400047311 */ /* 0x004e24000030d900 */
[----:B0-----:R-:W-:Y:S01]  /*4150*/  PRMT R17, R4, 0x7610, R17 ;  /* 0x0000761004117816 */ /* 0x001fe20000000011 */
[----:B------:R-:W-:Y:S06]  /*4160*/  BRA `(.L_x_21003) ;  /* 0x0000000800ac7947 */ /* 0x000fec0003800000 */
.L_x_20998:
        /* <DEDUP_REMOVED lines=12> */
.L_x_21012:
[----:B------:R-:W2:Y:S02]  /*4230*/  LDG.E.64 R6, desc[UR36][R6.64] ;  /* 0x0000002406067981 */ /* 0x000ea4000c1e1b00 */
[----:B--2---:R-:W0:Y:S02]  /*4240*/  F2I.S64.F64.TRUNC R4, R6 ;  /* 0x0000000600047311 */ /* 0x004e24000030d900 */
[----:B0-----:R-:W-:Y:S01]  /*4250*/  PRMT R17, R4, 0x7610, R17 ;  /* 0x0000761004117816 */ /* 0x001fe20000000011 */
[----:B------:R-:W-:Y:S06]  /*4260*/  BRA `(.L_x_21003) ;  /* 0x00000008006c7947 */ /* 0x000fec0003800000 */
.L_x_21011:
        /* <DEDUP_REMOVED lines=28> */
.L_x_21014:
        /* <DEDUP_REMOVED lines=15> */
.L_x_21013:
[----:B------:R-:W2:Y:S02]  /*4520*/  LDG.E.U16 R4, desc[UR36][R6.64] ;  /* 0x0000002406047981 */ /* 0x000ea4000c1e1500 */
[----:B--2---:R-:W-:-:S06]  /*4530*/  IMAD.U32 R4, R4, 0x10000, RZ ;  /* 0x0001000004047824 */ /* 0x004fcc00078e00ff */
[----:B------:R-:W0:Y:S02]  /*4540*/  F2I.S64.TRUNC R4, R4 ;  /* 0x0000000400047311 */ /* 0x000e24000020d900 */
[----:B0-----:R-:W-:Y:S01]  /*4550*/  PRMT R17, R4, 0x7610, R17 ;  /* 0x0000761004117816 */ /* 0x001fe20000000011 */
[----:B------:R-:W-:Y:S06]  /*4560*/  BRA `(.L_x_21003) ;  /* 0x0000000400ac7947 */ /* 0x000fec0003800000 */
.L_x_21010:
        /* <DEDUP_REMOVED lines=10> */
.L_x_21017:
        /* <DEDUP_REMOVED lines=21> */
.L_x_21021:
[----:B------:R-:W-:Y:S05]  /*4760*/  BSYNC B1 ;  /* 0x0000000000017941 */ /* 0x000fea0003800000 */
.L_x_21020:
[----:B------:R-:W-:Y:S01]  /*4770*/  IMAD.SHL.U32 R3, R3, 0x100000, RZ ;  /* 0x0010000003037824 */ /* 0x000fe200078e00ff */
[----:B------:R-:W-:-:S04]  /*4780*/  LEA R5, R0, 0x3b800000, 0x17 ;  /* 0x3b80000000057811 */ /* 0x000fc800078eb8ff */
[----:B------:R-:W-:-:S07]  /*4790*/  LOP3.LUT R4, R5, R3, R6, 0xfe, !PT ;  /* 0x0000000305047212 */ /* 0x000fce00078efe06 */
.L_x_21019:
[----:B------:R-:W-:Y:S05]  /*47a0*/  BSYNC B0 ;  /* 0x0000000000007941 */ /* 0x000fea0003800000 */
.L_x_21018:
[----:B------:R-:W0:Y:S02]  /*47b0*/  F2I.S64.TRUNC R4, R4 ;  /* 0x0000000400047311 */ /* 0x000e24000020d900 */
[----:B0-----:R-:W-:Y:S01]  /*47c0*/  PRMT R17, R4, 0x7610, R17 ;  /* 0x0000761004117816 */ /* 0x001fe20000000011 */
[----:B------:R-:W-:Y:S06]  /*47d0*/  BRA `(.L_x_21003) ;  /* 0x0000000400107947 */ /* 0x000fec0003800000 */
.L_x_21016:
        /* <DEDUP_REMOVED lines=21> */
.L_x_21025:
[----:B------:R-:W-:Y:S05]  /*4930*/  BSYNC B1 ;  /* 0x0000000000017941 */ /* 0x000fea0003800000 */
.L_x_21024:
[----:B------:R-:W-:Y:S01]  /*4940*/  IMAD.SHL.U32 R3, R3, 0x200000, RZ ;  /* 0x0020000003037824 */ /* 0x000fe200078e00ff */
[----:B------:R-:W-:-:S04]  /*4950*/  LEA R5, R0, 0x37800000, 0x17 ;  /* 0x3780000000057811 */ /* 0x000fc800078eb8ff */
[----:B------:R-:W-:-:S07]  /*4960*/  LOP3.LUT R4, R5, R3, R6, 0xfe, !PT ;  /* 0x0000000305047212 */ /* 0x000fce00078efe06 */
.L_x_21023:
[----:B------:R-:W-:Y:S05]  /*4970*/  BSYNC B0 ;  /* 0x0000000000007941 */ /* 0x000fea0003800000 */
.L_x_21022:
[----:B------:R-:W0:Y:S02]  /*4980*/  F2I.S64.TRUNC R4, R4 ;  /* 0x0000000400047311 */ /* 0x000e24000020d900 */
[----:B0-----:R-:W-:Y:S01]  /*4990*/  PRMT R17, R4, 0x7610, R17 ;  /* 0x0000761004117816 */ /* 0x001fe20000000011 */
[----:B------:R-:W-:Y:S06]  /*49a0*/  BRA `(.L_x_21003) ;  /* 0x00000000009c7947 */ /* 0x000fec0003800000 */
.L_x_21015:
        /* <DEDUP_REMOVED lines=14> */
.L_x_21029:
[----:B------:R-:W-:Y:S05]  /*4a90*/  BSYNC B0 ;  /* 0x0000000000007941 */ /* 0x000fea0003800000 */
.L_x_21028:
[----:B------:R-:W0:Y:S02]  /*4aa0*/  F2I.S64.TRUNC R4, R4 ;  /* 0x0000000400047311 */ /* 0x000e24000020d900 */
[----:B0-----:R-:W-:Y:S01]  /*4ab0*/  PRMT R17, R4, 0x7610, R17 ;  /* 0x0000761004117816 */ /* 0x001fe20000000011 */
[----:B------:R-:W-:Y:S06]  /*4ac0*/  BRA `(.L_x_21003) ;  /* 0x0000000000547947 */ /* 0x000fec0003800000 */
.L_x_21002:
        /* <DEDUP_REMOVED lines=16> */
.L_x_21030:
[----:B------:R-:W-:Y:S01]  /*4bd0*/  PRMT R17, RZ, 0x7610, R17 ;  /* 0x00007610ff117816 */ /* 0x000fe20000000011 */
[----:B------:R-:W-:Y:S06]  /*4be0*/  BRA `(.L_x_21003) ;  /* 0x00000000000c7947 */ /* 0x000fec0003800000 */
.L_x_21027:
[----:B------:R1:W5:Y:S01]  /*4bf0*/  LDG.E.U8 R17, desc[UR36][R6.64] ;  /* 0x0000002406117981 */ /* 0x000362000c1e1100 */
[----:B------:R-:W-:Y:S05]  /*4c00*/  BRA `(.L_x_21003) ;  /* 0x0000000000047947 */ /* 0x000fea0003800000 */
.L_x_21026:
[----:B------:R2:W5:Y:S02]  /*4c10*/  LDG.E.U8 R17, desc[UR36][R6.64] ;  /* 0x0000002406117981 */ /* 0x000564000c1e1100 */
.L_x_21003:
[----:B------:R-:W0:Y:S01]  /*4c20*/  LDC.U8 R3, c[0x0][0x235] ;  /* 0x00008d40ff037b82 */ /* 0x000e220000000000 */
[----:B------:R-:W-:Y:S02]  /*4c30*/  ULDC UR4, c[0x0][0x23c] ;  /* 0x00008f0000047ab9 */ /* 0x000fe40000000800 */
[----:B01234-:R-:W-:-:S05]  /*4c40*/  IMAD R7, R19, UR4, RZ ;  /* 0x0000000413077c24 */ /* 0x01ffca000f8e02ff */
[----:B------:R-:W0:Y:S01]  /*4c50*/  LDC.64 R4, c[0x0][0x228] ;  /* 0x00008a00ff047b82 */ /* 0x000e220000000a00 */
        /* <DEDUP_REMOVED lines=15> */
.L_x_21034:
[----:B------:R0:W5:Y:S01]  /*4d50*/  LDG.E.U8 R24, desc[UR36][R6.64] ;  /* 0x0000002406187981 */ /* 0x000162000c1e1100 */
[----:B------:R-:W-:Y:S05]  /*4d60*/  BRA `(.L_x_21036) ;  /* 0x0000000c00647947 */ /* 0x000fea0003800000 */
.L_x_21033:
        /* <DEDUP_REMOVED lines=8> */
.L_x_21038:
[----:B------:R4:W5:Y:S01]  /*4df0*/  LDG.E.U8 R24, desc[UR36][R6.64] ;  /* 0x0000002406187981 */ /* 0x000962000c1e1100 */
[----:B------:R-:W-:Y:S05]  /*4e00*/  BRA `(.L_x_21036) ;  /* 0x0000000c003c7947 */ /* 0x000fea0003800000 */
.L_x_21037:
[----:B------:R3:W5:Y:S01]  /*4e10*/  LDG.E.U16 R24, desc[UR36][R6.64] ;  /* 0x0000002406187981 */ /* 0x000762000c1e1500 */
[----:B------:R-:W-:Y:S05]  /*4e20*/  BRA `(.L_x_21036) ;  /* 0x0000000c00347947 */ /* 0x000fea0003800000 */
.L_x_21032:
        /* <DEDUP_REMOVED lines=10> */
.L_x_21040:
[----:B------:R-:W2:Y:S02]  /*4ed0*/  LDG.E.U16 R4, desc[UR36][R6.64] ;  /* 0x0000002406047981 */ /* 0x000ea4000c1e1500 */
[----:B--2---:R-:W-:-:S06]  /*4ee0*/  HADD2.F32 R4, -RZ, R4.H0_H0 ;  /* 0x20000004ff047230 */ /* 0x004fcc0000004100 */
[----:B------:R-:W0:Y:S02]  /*4ef0*/  F2I.S64.TRUNC R4, R4 ;  /* 0x0000000400047311 */ /* 0x000e24000020d900 */
[----:B0-----:R-:W-:Y:S01]  /*4f00*/  PRMT R24, R4, 0x7610, R24 ;  /* 0x0000761004187816 */ /* 0x001fe20000000018 */
[----:B------:R-:W-:Y:S06]  /*4f10*/  BRA `(.L_x_21036) ;  /* 0x0000000800f87947 */ /* 0x000fec0003800000 */
.L_x_21039:
        /* <DEDUP_REMOVED lines=10> */
.L_x_21042:
[----:B------:R-:W2:Y:S02]  /*4fc0*/  LDG.E.U16 R6, desc[UR36][R6.64] ;  /* 0x0000002406067981 */ /* 0x000ea4000c1e1500 */
[----:B--2---:R-:W-:-:S06]  /*4fd0*/  HADD2.F32 R4, -RZ, R6.H0_H0 ;  /* 0x20000006ff047230 */ /* 0x004fcc0000004100 */
[----:B------:R-:W0:Y:S02]  /*4fe0*/  F2I.S64.TRUNC R4, R4 ;  /* 0x0000000400047311 */ /* 0x000e24000020d900 */
[----:B0-----:R-:W-:Y:S01]  /*4ff0*/  PRMT R24, R4, 0x7610, R24 ;  /* 0x0000761004187816 */ /* 0x001fe20000000018 */
[----:B------:R-:W-:Y:S06]  /*5000*/  BRA `(.L_x_21036) ;  /* 0x0000000800bc7947 */ /* 0x000fec0003800000 */
.L_x_21041:
[----:B------:R-:W2:Y:S02]  /*5010*/  LDG.E.64 R4, desc[UR36][R6.64] ;  /* 0x0000002406047981 */ /* 0x000ea4000c1e1b00 */
[----:B--2---:R-:W0:Y:S02]  /*5020*/  F2I.S64.F64.TRUNC R4, R4 ;  /* 0x0000000400047311 */ /* 0x004e24000030d900 */
[----:B0-----:R-:W-:Y:S01]  /*5030*/  PRMT R24, R4, 0x7610, R24 ;  /* 0x0000761004187816 */ /* 0x001fe20000000018 */
[----:B------:R-:W-:Y:S06]  /*5040*/  BRA `(.L_x_21036) ;  /* 0x0000000800ac7947 */ /* 0x000fec0003800000 */
.L_x_21031:
        /* <DEDUP_REMOVED lines=12> */
.L_x_21045:
[----:B------:R-:W2:Y:S02]  /*5110*/  LDG.E.64 R6, desc[UR36][R6.64] ;  /* 0x0000002406067981 */ /* 0x000ea4000c1e1b00 */
[----:B--2---:R-:W0:Y:S02]  /*5120*/  F2I.S64.F64.TRUNC R4, R6 ;  /* 0x0000000600047311 */ /* 0x004e24000030d900 */
[----:B0-----:R-:W-:Y:S01]  /*5130*/  PRMT R24, R4, 0x7610, R24 ;  /* 0x0000761004187816 */ /* 0x001fe20000000018 */
[----:B------:R-:W-:Y:S06]  /*5140*/  BRA `(.L_x_21036) ;  /* 0x00000008006c7947 */ /* 0x000fec0003800000 */
.L_x_21044:
        /* <DEDUP_REMOVED lines=28> */
.L_x_21047:
        /* <DEDUP_REMOVED lines=15> */
.L_x_21046:
[----:B------:R-:W2:Y:S02]  /*5400*/  LDG.E.U16 R4, desc[UR36][R6.64] ;  /* 0x0000002406047981 */ /* 0x000ea4000c1e1500 */
[----:B--2---:R-:W-:-:S06]  /*5410*/  IMAD.U32 R4, R4, 0x10000, RZ ;  /* 0x0001000004047824 */ /* 0x004fcc00078e00ff */
[----:B------:R-:W0:Y:S02]  /*5420*/  F2I.S64.TRUNC R4, R4 ;  /* 0x0000000400047311 */ /* 0x000e24000020d900 */
[----:B0-----:R-:W-:Y:S01]  /*5430*/  PRMT R24, R4, 0x7610, R24 ;  /* 0x0000761004187816 */ /* 0x001fe20000000018 */
[----:B------:R-:W-:Y:S06]  /*5440*/  BRA `(.L_x_21036) ;  /* 0x0000000400ac7947 */ /* 0x000fec0003800000 */
.L_x_21043:
        /* <DEDUP_REMOVED lines=10> */
.L_x_21050:
        /* <DEDUP_REMOVED lines=21> */
.L_x_21054:
[----:B------:R-:W-:Y:S05]  /*5640*/  BSYNC B1 ;  /* 0x0000000000017941 */ /* 0x000fea0003800000 */
.L_x_21053:
[----:B------:R-:W-:Y:S01]  /*5650*/  IMAD.SHL.U32 R3, R3, 0x100000, RZ ;  /* 0x0010000003037824 */ /* 0x000fe200078e00ff */
[----:B------:R-:W-:-:S04]  /*5660*/  LEA R5, R0, 0x3b800000, 0x17 ;  /* 0x3b80000000057811 */ /* 0x000fc800078eb8ff */
[----:B------:R-:W-:-:S07]  /*5670*/  LOP3.LUT R4, R5, R3, R6, 0xfe, !PT ;  /* 0x0000000305047212 */ /* 0x000fce00078efe06 */
.L_x_21052:
[----:B------:R-:W-:Y:S05]  /*5680*/  BSYNC B0 ;  /* 0x0000000000007941 */ /* 0x000fea0003800000 */
.L_x_21051:
[----:B------:R-:W0:Y:S02]  /*5690*/  F2I.S64.TRUNC R4, R4 ;  /* 0x0000000400047311 */ /* 0x000e24000020d900 */
[----:B0-----:R-:W-:Y:S01]  /*56a0*/  PRMT R24, R4, 0x7610, R24 ;  /* 0x0000761004187816 */ /* 0x001fe20000000018 */
[----:B------:R-:W-:Y:S06]  /*56b0*/  BRA `(.L_x_21036) ;  /* 0x0000000400107947 */ /* 0x000fec0003800000 */
.L_x_21049:
        /* <DEDUP_REMOVED lines=21> */
.L_x_21058:
[----:B------:R-:W-:Y:S05]  /*5810*/  BSYNC B1 ;  /* 0x0000000000017941 */ /* 0x000fea0003800000 */
.L_x_21057:
[----:B------:R-:W-:Y:S01]  /*5820*/  IMAD.SHL.U32 R3, R3, 0x200000, RZ ;  /* 0x0020000003037824 */ /* 0x000fe200078e00ff */
[----:B------:R-:W-:-:S04]  /*5830*/  LEA R5, R0, 0x37800000, 0x17 ;  /* 0x3780000000057811 */ /* 0x000fc800078eb8ff */
[----:B------:R-:W-:-:S07]  /*5840*/  LOP3.LUT R4, R5, R3, R6, 0xfe, !PT ;  /* 0x0000000305047212 */ /* 0x000fce00078efe06 */
.L_x_21056:
[----:B------:R-:W-:Y:S05]  /*5850*/  BSYNC B0 ;  /* 0x0000000000007941 */ /* 0x000fea0003800000 */
.L_x_21055:
[----:B------:R-:W0:Y:S02]  /*5860*/  F2I.S64.TRUNC R4, R4 ;  /* 0x0000000400047311 */ /* 0x000e24000020d900 */
[----:B0-----:R-:W-:Y:S01]  /*5870*/  PRMT R24, R4, 0x7610, R24 ;  /* 0x0000761004187816 */ /* 0x001fe20000000018 */
[----:B------:R-:W-:Y:S06]  /*5880*/  BRA `(.L_x_21036) ;  /* 0x00000000009c7947 */ /* 0x000fec0003800000 */
.L_x_21048:
        /* <DEDUP_REMOVED lines=14> */
.L_x_21062:
[----:B------:R-:W-:Y:S05]  /*5970*/  BSYNC B0 ;  /* 0x0000000000007941 */ /* 0x000fea0003800000 */
.L_x_21061:
[----:B------:R-:W0:Y:S02]  /*5980*/  F2I.S64.TRUNC R4, R4 ;  /* 0x0000000400047311 */ /* 0x000e24000020d900 */
[----:B0-----:R-:W-:Y:S01]  /*5990*/  PRMT R24, R4, 0x7610, R24 ;  /* 0x0000761004187816 */ /* 0x001fe20000000018 */
[----:B------:R-:W-:Y:S06]  /*59a0*/  BRA `(.L_x_21036) ;  /* 0x0000000000547947 */ /* 0x000fec0003800000 */
.L_x_21035:
        /* <DEDUP_REMOVED lines=16> */
.L_x_21063:
[----:B------:R-:W-:Y:S01]  /*5ab0*/  PRMT R24, RZ, 0x7610, R24 ;  /* 0x00007610ff187816 */ /* 0x000fe20000000018 */
[----:B------:R-:W-:Y:S06]  /*5ac0*/  BRA `(.L_x_21036) ;  /* 0x00000000000c7947 */ /* 0x000fec0003800000 */
.L_x_21060:
[----:B------:R1:W5:Y:S01]  /*5ad0*/  LDG.E.U8 R24, desc[UR36][R6.64] ;  /* 0x0000002406187981 */ /* 0x000362000c1e1100 */
[----:B------:R-:W-:Y:S05]  /*5ae0*/  BRA `(.L_x_21036) ;  /* 0x0000000000047947 */ /* 0x000fea0003800000 */
.L_x_21059:
[----:B------:R2:W5:Y:S02]  /*5af0*/  LDG.E.U8 R24, desc[UR36][R6.64] ;  /* 0x0000002406187981 */ /* 0x000564000c1e1100 */
.L_x_21036:
[----:B------:R-:W-:-:S07]  /*5b00*/  VIADD R25, R25, 0x80 ;  /* 0x0000008019197836 */ /* 0x000fce0000000000 */
.L_x_20997:
[----:B------:R-:W-:Y:S05]  /*5b10*/  BSYNC B6 ;  /* 0x0000000000067941 */ /* 0x000fea0003800000 */
.L_x_20996:
[----:B------:R-:W-:Y:S01]  /*5b20*/  ISETP.GE.AND P0, PT, R25, R16, PT ;  /* 0x000000101900720c */ /* 0x000fe20003f06270 */
[----:B------:R-:W-:Y:S01]  /*5b30*/  BSSY B6, `(.L_x_21064) ;  /* 0x00001de000067945 */ /* 0x000fe20003800000 */
[----:B------:R-:W-:-:S11]  /*5b40*/  PRMT R19, RZ, 0x7610, R19 ;  /* 0x00007610ff137816 */ /* 0x000fd60000000013 */
        /* <DEDUP_REMOVED lines=20> */
.L_x_21069:
[----:B------:R0:W5:Y:S01]  /*5c90*/  LDG.E.U8 R19, desc[UR36][R6.64] ;  /* 0x0000002406137981 */ /* 0x000162000c1e1100 */
[----:B------:R-:W-:Y:S05]  /*5ca0*/  BRA `(.L_x_21071) ;  /* 0x0000000c00647947 */ /* 0x000fea0003800000 */
.L_x_21068:
        /* <DEDUP_REMOVED lines=8> */
.L_x_21073:
[----:B------:R3:W5:Y:S01]  /*5d30*/  LDG.E.U8 R19, desc[UR36][R6.64] ;  /* 0x0000002406137981 */ /* 0x000762000c1e1100 */
[----:B------:R-:W-:Y:S05]  /*5d40*/  BRA `(.L_x_21071) ;  /* 0x0000000c003c7947 */ /* 0x000fea0003800000 */
.L_x_21072:
[----:B------:R2:W5:Y:S01]  /*5d50*/  LDG.E.U16 R19, desc[UR36][R6.64] ;  /* 0x0000002406137981 */ /* 0x000562000c1e1500 */
[----:B------:R-:W-:Y:S05]  /*5d60*/  BRA `(.L_x_21071) ;  /* 0x0000000c00347947 */ /* 0x000fea0003800000 */
.L_x_21067:
        /* <DEDUP_REMOVED lines=10> */
.L_x_21075:
[----:B------:R-:W2:Y:S02]  /*5e10*/  LDG.E.U16 R4, desc[UR36][R6.64] ;  /* 0x0000002406047981 */ /* 0x000ea4000c1e1500 */
[----:B--2---:R-:W-:-:S06]  /*5e20*/  HADD2.F32 R4, -RZ, R4.H0_H0 ;  /* 0x20000004ff047230 */ /* 0x004fcc0000004100 */
[----:B------:R-:W0:Y:S02]  /*5e30*/  F2I.S64.TRUNC R4, R4 ;  /* 0x0000000400047311 */ /* 0x000e24000020d900 */
[----:B0-----:R-:W-:Y:S01]  /*5e40*/  PRMT R19, R4, 0x7610, R19 ;  /* 0x0000761004137816 */ /* 0x001fe20000000013 */
[----:B------:R-:W-:Y:S06]  /*5e50*/  BRA `(.L_x_21071) ;  /* 0x0000000800f87947 */ /* 0x000fec0003800000 */
.L_x_21074:
        /* <DEDUP_REMOVED lines=10> */
.L_x_21077:
[----:B------:R-:W2:Y:S02]  /*5f00*/  LDG.E.U16 R6, desc[UR36][R6.64] ;  /* 0x0000002406067981 */ /* 0x000ea4000c1e1500 */
[----:B--2---:R-:W-:-:S06]  /*5f10*/  HADD2.F32 R4, -RZ, R6.H0_H0 ;  /* 0x20000006ff047230 */ /* 0x004fcc0000004100 */
[----:B------:R-:W0:Y:S02]  /*5f20*/  F2I.S64.TRUNC R4, R4 ;  /* 0x0000000400047311 */ /* 0x000e24000020d900 */
[----:B0-----:R-:W-:Y:S01]  /*5f30*/  PRMT R19, R4, 0x7610, R19 ;  /* 0x0000761004137816 */ /* 0x001fe20000000013 */
[----:B------:R-:W-:Y:S06]  /*5f40*/  BRA `(.L_x_21071) ;  /* 0x0000000800bc7947 */ /* 0x000fec0003800000 */
.L_x_21076:
[----:B------:R-:W2:Y:S02]  /*5f50*/  LDG.E.64 R4, desc[UR36][R6.64] ;  /* 0x0000002406047981 */ /* 0x000ea4000c1e1b00 */
[----:B--2---:R-:W0:Y:S02]  /*5f60*/  F2I.S64.F64.TRUNC R4, R4 ;  /* 0x0000000400047311 */ /* 0x004e24000030d900 */
[----:B0-----:R-:W-:Y:S01]  /*5f70*/  PRMT R19, R4, 0x7610, R19 ;  /* 0x0000761004137816 */ /* 0x001fe20000000013 */
[----:B------:R-:W-:Y:S06]  /*5f80*/  BRA `(.L_x_21071) ;  /* 0x0000000800ac7947 */ /* 0x000fec0003800000 */
.L_x_21066:
        /* <DEDUP_REMOVED lines=12> */
.L_x_21080:
[----:B------:R-:W2:Y:S02]  /*6050*/  LDG.E.64 R6, desc[UR36][R6.64] ;  /* 0x0000002406067981 */ /* 0x000ea4000c1e1b00 */
[----:B--2---:R-:W0:Y:S02]  /*6060*/  F2I.S64.F64.TRUNC R4, R6 ;  /* 0x0000000600047311 */ /* 0x004e24000030d900 */
[----:B0-----:R-:W-:Y:S01]  /*6070*/  PRMT R19, R4, 0x7610, R19 ;  /* 0x0000761004137816 */ /* 0x001fe20000000013 */
[----:B------:R-:W-:Y:S06]  /*6080*/  BRA `(.L_x_21071) ;  /* 0x00000008006c7947 */ /* 0x000fec0003800000 */
.L_x_21079:
        /* <DEDUP_REMOVED lines=28> */
.L_x_21082:
        /* <DEDUP_REMOVED lines=15> */
.L_x_21081:
[----:B------:R-:W2:Y:S02]  /*6340*/  LDG.E.U16 R4, desc[UR36][R6.64] ;  /* 0x0000002406047981 */ /* 0x000ea4000c1e1500 */
[----:B--2---:R-:W-:-:S06]  /*6350*/  IMAD.U32 R4, R4, 0x10000, RZ ;  /* 0x0001000004047824 */ /* 0x004fcc00078e00ff */
[----:B------:R-:W0:Y:S02]  /*6360*/  F2I.S64.TRUNC R4, R4 ;  /* 0x0000000400047311 */ /* 0x000e24000020d900 */
[----:B0-----:R-:W-:Y:S01]  /*6370*/  PRMT R19, R4, 0x7610, R19 ;  /* 0x0000761004137816 */ /* 0x001fe20000000013 */
[----:B------:R-:W-:Y:S06]  /*6380*/  BRA `(.L_x_21071) ;  /* 0x0000000400ac7947 */ /* 0x000fec0003800000 */
.L_x_21078:
        /* <DEDUP_REMOVED lines=10> */
.L_x_21085:
        /* <DEDUP_REMOVED lines=21> */
.L_x_21089:
[----:B------:R-:W-:Y:S05]  /*6580*/  BSYNC B1 ;  /* 0x0000000000017941 */ /* 0x000fea0003800000 */
.L_x_21088:
[----:B------:R-:W-:Y:S01]  /*6590*/  IMAD.SHL.U32 R3, R3, 0x100000, RZ ;  /* 0x0010000003037824 */ /* 0x000fe200078e00ff */
[----:B------:R-:W-:-:S04]  /*65a0*/  LEA R5, R0, 0x3b800000, 0x17 ;  /* 0x3b80000000057811 */ /* 0x000fc800078eb8ff */
[----:B------:R-:W-:-:S07]  /*65b0*/  LOP3.LUT R4, R5, R3, R6, 0xfe, !PT ;  /* 0x0000000305047212 */ /* 0x000fce00078efe06 */
.L_x_21087:
[----:B------:R-:W-:Y:S05]  /*65c0*/  BSYNC B0 ;  /* 0x0000000000007941 */ /* 0x000fea0003800000 */
.L_x_21086:
[----:B------:R-:W0:Y:S02]  /*65d0*/  F2I.S64.TRUNC R4, R4 ;  /* 0x0000000400047311 */ /* 0x000e24000020d900 */
[----:B0-----:R-:W-:Y:S01]  /*65e0*/  PRMT R19, R4, 0x7610, R19 ;  /* 0x0000761004137816 */ /* 0x001fe20000000013 */
[----:B------:R-:W-:Y:S06]  /*65f0*/  BRA `(.L_x_21071) ;  /* 0x0000000400107947 */ /* 0x000fec0003800000 */
.L_x_21084:
        /* <DEDUP_REMOVED lines=21> */
.L_x_21093:
[----:B------:R-:W-:Y:S05]  /*6750*/  BSYNC B1 ;  /* 0x0000000000017941 */ /* 0x000fea0003800000 */
.L_x_21092:
[----:B------:R-:W-:Y:S01]  /*6760*/  IMAD.SHL.U32 R3, R3, 0x200000, RZ ;  /* 0x0020000003037824 */ /* 0x000fe200078e00ff */
[----:B------:R-:W-:-:S04]  /*6770*/  LEA R5, R0, 0x37800000, 0x17 ;  /* 0x3780000000057811 */ /* 0x000fc800078eb8ff */
[----:B------:R-:W-:-:S07]  /*6780*/  LOP3.LUT R4, R5, R3, R6, 0xfe, !PT ;  /* 0x0000000305047212 */ /* 0x000fce00078efe06 */
.L_x_21091:
[----:B------:R-:W-:Y:S05]  /*6790*/  BSYNC B0 ;  /* 0x0000000000007941 */ /* 0x000fea0003800000 */
.L_x_21090:
[----:B------:R-:W0:Y:S02]  /*67a0*/  F2I.S64.TRUNC R4, R4 ;  /* 0x0000000400047311 */ /* 0x000e24000020d900 */
[----:B0-----:R-:W-:Y:S01]  /*67b0*/  PRMT R19, R4, 0x7610, R19 ;  /* 0x0000761004137816 */ /* 0x001fe20000000013 */
[----:B------:R-:W-:Y:S06]  /*67c0*/  BRA `(.L_x_21071) ;  /* 0x00000000009c7947 */ /* 0x000fec0003800000 */
.L_x_21083:
        /* <DEDUP_REMOVED lines=14> */
.L_x_21097:
[----:B------:R-:W-:Y:S05]  /*68b0*/  BSYNC B0 ;  /* 0x0000000000007941 */ /* 0x000fea0003800000 */
.L_x_21096:
[----:B------:R-:W0:Y:S02]  /*68c0*/  F2I.S64.TRUNC R4, R4 ;  /* 0x0000000400047311 */ /* 0x000e24000020d900 */
[----:B0-----:R-:W-:Y:S01]  /*68d0*/  PRMT R19, R4, 0x7610, R19 ;  /* 0x0000761004137816 */ /* 0x001fe20000000013 */
[----:B------:R-:W-:Y:S06]  /*68e0*/  BRA `(.L_x_21071) ;  /* 0x0000000000547947 */ /* 0x000fec0003800000 */
.L_x_21070:
        /* <DEDUP_REMOVED lines=16> */
.L_x_21098:
[----:B------:R-:W-:Y:S01]  /*69f0*/  PRMT R19, RZ, 0x7610, R19 ;  /* 0x00007610ff137816 */ /* 0x000fe20000000013 */
[----:B------:R-:W-:Y:S06]  /*6a00*/  BRA `(.L_x_21071) ;  /* 0x00000000000c7947 */ /* 0x000fec0003800000 */
.L_x_21095:
[----:B------:R0:W5:Y:S01]  /*6a10*/  LDG.E.U8 R19, desc[UR36][R6.64] ;  /* 0x0000002406137981 */ /* 0x000162000c1e1100 */
[----:B------:R-:W-:Y:S05]  /*6a20*/  BRA `(.L_x_21071) ;  /* 0x0000000000047947 */ /* 0x000fea0003800000 */
.L_x_21094:
[----:B------:R0:W5:Y:S02]  /*6a30*/  LDG.E.U8 R19, desc[UR36][R6.64] ;  /* 0x0000002406137981 */ /* 0x000164000c1e1100 */
.L_x_21071:
        /* <DEDUP_REMOVED lines=19> */
.L_x_21102:
[----:B------:R0:W5:Y:S01]  /*6b70*/  LDG.E.U8 R18, desc[UR36][R6.64] ;  /* 0x0000002406127981 */ /* 0x000162000c1e1100 */
[----:B------:R-:W-:Y:S05]  /*6b80*/  BRA `(.L_x_21065) ;  /* 0x0000000c00607947 */ /* 0x000fea0003800000 */
.L_x_21101:
        /* <DEDUP_REMOVED lines=8> */
.L_x_21105:
[----:B------:R0:W5:Y:S01]  /*6c10*/  LDG.E.U8 R18, desc[UR36][R6.64] ;  /* 0x0000002406127981 */ /* 0x000162000c1e1100 */
[----:B------:R-:W-:Y:S05]  /*6c20*/  BRA `(.L_x_21065) ;  /* 0x0000000c00387947 */ /* 0x000fea0003800000 */
.L_x_21104:
[----:B------:R0:W5:Y:S01]  /*6c30*/  LDG.E.U16 R18, desc[UR36][R6.64] ;  /* 0x0000002406127981 */ /* 0x000162000c1e1500 */
[----:B------:R-:W-:Y:S05]  /*6c40*/  BRA `(.L_x_21065) ;  /* 0x0000000c00307947 */ /* 0x000fea0003800000 */
.L_x_21100:
        /* <DEDUP_REMOVED lines=10> */
.L_x_21107:
[----:B------:R-:W2:Y:S02]  /*6cf0*/  LDG.E.U16 R4, desc[UR36][R6.64] ;  /* 0x0000002406047981 */ /* 0x000ea4000c1e1500 */
[----:B--2---:R-:W-:-:S06]  /*6d00*/  HADD2.F32 R4, -RZ, R4.H0_H0 ;  /* 0x20000004ff047230 */ /* 0x004fcc0000004100 */
[----:B------:R-:W0:Y:S02]  /*6d10*/  F2I.S64.TRUNC R4, R4 ;  /* 0x0000000400047311 */ /* 0x000e24000020d900 */
[----:B0-----:R-:W-:Y:S01]  /*6d20*/  PRMT R18, R4, 0x7610, R18 ;  /* 0x0000761004127816 */ /* 0x001fe20000000012 */
[----:B------:R-:W-:Y:S06]  /*6d30*/  BRA `(.L_x_21065) ;  /* 0x0000000800f47947 */ /* 0x000fec0003800000 */
.L_x_21106:
        /* <DEDUP_REMOVED lines=10> */
.L_x_21109:
[----:B------:R-:W2:Y:S02]  /*6de0*/  LDG.E.U16 R6, desc[UR36][R6.64] ;  /* 0x0000002406067981 */ /* 0x000ea4000c1e1500 */
[----:B--2---:R-:W-:-:S06]  /*6df0*/  HADD2.F32 R4, -RZ, R6.H0_H0 ;  /* 0x20000006ff047230 */ /* 0x004fcc0000004100 */
[----:B------:R-:W0:Y:S02]  /*6e00*/  F2I.S64.TRUNC R4, R4 ;  /* 0x0000000400047311 */ /* 0x000e24000020d900 */
[----:B0-----:R-:W-:Y:S01]  /*6e10*/  PRMT R18, R4, 0x7610, R18 ;  /* 0x0000761004127816 */ /* 0x001fe20000000012 */
[----:B------:R-:W-:Y:S06]  /*6e20*/  BRA `(.L_x_21065) ;  /* 0x0000000800b87947 */ /* 0x000fec0003800000 */
.L_x_21108:
[----:B------:R-:W2:Y:S02]  /*6e30*/  LDG.E.64 R4, desc[UR36][R6.64] ;  /* 0x0000002406047981 */ /* 0x000ea4000c1e1b00 */
[----:B--2---:R-:W0:Y:S02]  /*6e40*/  F2I.S64.F64.TRUNC R4, R4 ;  /* 0x0000000400047311 */ /* 0x004e24000030d900 */
[----:B0-----:R-:W-:Y:S01]  /*6e50*/  PRMT R18, R4, 0x7610, R18 ;  /* 0x0000761004127816 */ /* 0x001fe20000000012 */
[----:B------:R-:W-:Y:S06]  /*6e60*/  BRA `(.L_x_21065) ;  /* 0x0000000800a87947 */ /* 0x000fec0003800000 */
.L_x_21099:
        /* <DEDUP_REMOVED lines=12> */
.L_x_21112:
[----:B------:R-:W2:Y:S02]  /*6f30*/  LDG.E.64 R6, desc[UR36][R6.64] ;  /* 0x0000002406067981 */ /* 0x000ea4000c1e1b00 */
[----:B--2---:R-:W0:Y:S02]  /*6f40*/  F2I.S64.F64.TRUNC R4, R6 ;  /* 0x0000000600047311 */ /* 0x004e24000030d900 */
[----:B0-----:R-:W-:Y:S01]  /*6f50*/  PRMT R18, R4, 0x7610, R18 ;  /* 0x0000761004127816 */ /* 0x001fe20000000012 */
[----:B------:R-:W-:Y:S06]  /*6f60*/  BRA `(.L_x_21065) ;  /* 0x0000000800687947 */ /* 0x000fec0003800000 */
.L_x_21111:
        /* <DEDUP_REMOVED lines=28> */
.L_x_21114:
        /* <DEDUP_REMOVED lines=15> */
.L_x_21113:
[----:B------:R-:W2:Y:S02]  /*7220*/  LDG.E.U16 R4, desc[UR36][R6.64] ;  /* 0x0000002406047981 */ /* 0x000ea4000c1e1500 */
[----:B--2---:R-:W-:-:S06]  /*7230*/  IMAD.U32 R4, R4, 0x10000, RZ ;  /* 0x0001000004047824 */ /* 0x004fcc00078e00ff */
[----:B------:R-:W0:Y:S02]  /*7240*/  F2I.S64.TRUNC R4, R4 ;  /* 0x0000000400047311 */ /* 0x000e24000020d900 */
[----:B0-----:R-:W-:Y:S01]  /*7250*/  PRMT R18, R4, 0x7610, R18 ;  /* 0x0000761004127816 */ /* 0x001fe20000000012 */
[----:B------:R-:W-:Y:S06]  /*7260*/  BRA `(.L_x_21065) ;  /* 0x0000000400a87947 */ /* 0x000fec0003800000 */
.L_x_21110:
        /* <DEDUP_REMOVED lines=10> */
.L_x_21117:
        /* <DEDUP_REMOVED lines=21> */
.L_x_21121:
[----:B------:R-:W-:Y:S05]  /*7460*/  BSYNC B1 ;  /* 0x0000000000017941 */ /* 0x000fea0003800000 */
.L_x_21120:
[----:B------:R-:W-:Y:S01]  /*7470*/  IMAD.SHL.U32 R3, R3, 0x100000, RZ ;  /* 0x0010000003037824 */ /* 0x000fe200078e00ff */
[----:B------:R-:W-:-:S04]  /*7480*/  LEA R5, R0, 0x3b800000, 0x17 ;  /* 0x3b80000000057811 */ /* 0x000fc800078eb8ff */
[----:B------:R-:W-:-:S07]  /*7490*/  LOP3.LUT R4, R5, R3, R6, 0xfe, !PT ;  /* 0x0000000305047212 */ /* 0x000fce00078efe06 */
.L_x_21119:
[----:B------:R-:W-:Y:S05]  /*74a0*/  BSYNC B0 ;  /* 0x0000000000007941 */ /* 0x000fea0003800000 */
.L_x_21118:
[----:B------:R-:W0:Y:S02]  /*74b0*/  F2I.S64.TRUNC R4, R4 ;  /* 0x0000000400047311 */ /* 0x000e24000020d900 */
[----:B0-----:R-:W-:Y:S01]  /*74c0*/  PRMT R18, R4, 0x7610, R18 ;  /* 0x0000761004127816 */ /* 0x001fe20000000012 */
[----:B------:R-:W-:Y:S06]  /*74d0*/  BRA `(.L_x_21065) ;  /* 0x00000004000c7947 */ /* 0x000fec0003800000 */
.L_x_21116:
        /* <DEDUP_REMOVED lines=21> */
.L_x_21125:
[----:B------:R-:W-:Y:S05]  /*7630*/  BSYNC B1 ;  /* 0x0000000000017941 */ /* 0x000fea0003800000 */
.L_x_21124:
[----:B------:R-:W-:Y:S01]  /*7640*/  IMAD.SHL.U32 R3, R3, 0x200000, RZ ;  /* 0x0020000003037824 */ /* 0x000fe200078e00ff */
[----:B------:R-:W-:-:S04]  /*7650*/  LEA R5, R0, 0x37800000, 0x17 ;  /* 0x3780000000057811 */ /* 0x000fc800078eb8ff */
[----:B------:R-:W-:-:S07]  /*7660*/  LOP3.LUT R4, R5, R3, R6, 0xfe, !PT ;  /* 0x0000000305047212 */ /* 0x000fce00078efe06 */
.L_x_21123:
[----:B------:R-:W-:Y:S05]  /*7670*/  BSYNC B0 ;  /* 0x0000000000007941 */ /* 0x000fea0003800000 */
.L_x_21122:
[----:B------:R-:W0:Y:S02]  /*7680*/  F2I.S64.TRUNC R4, R4 ;  /* 0x0000000400047311 */ /* 0x000e24000020d900 */
[----:B0-----:R-:W-:Y:S01]  /*7690*/  PRMT R18, R4, 0x7610, R18 ;  /* 0x0000761004127816 */ /* 0x001fe20000000012 */
[----:B------:R-:W-:Y:S06]  /*76a0*/  BRA `(.L_x_21065) ;  /* 0x0000000000987947 */ /* 0x000fec0003800000 */
.L_x_21115:
        /* <DEDUP_REMOVED lines=14> */
.L_x_21129:
[----:B------:R-:W-:Y:S05]  /*7790*/  BSYNC B0 ;  /* 0x0000000000007941 */ /* 0x000fea0003800000 */
.L_x_21128:
[----:B------:R-:W0:Y:S02]  /*77a0*/  F2I.S64.TRUNC R4, R4 ;  /* 0x0000000400047311 */ /* 0x000e24000020d900 */
[----:B0-----:R-:W-:Y:S01]  /*77b0*/  PRMT R18, R4, 0x7610, R18 ;  /* 0x0000761004127816 */ /* 0x001fe20000000012 */
[----:B------:R-:W-:Y:S06]  /*77c0*/  BRA `(.L_x_21065) ;  /* 0x0000000000507947 */ /* 0x000fec0003800000 */
.L_x_21103:
        /* <DEDUP_REMOVED lines=16> */
.L_x_21130:
[----:B------:R-:W-:Y:S05]  /*78d0*/  BRA `(.L_x_21065) ;  /* 0x00000000000c7947 */ /* 0x000fea0003800000 */
.L_x_21127:
[----:B------:R0:W5:Y:S01]  /*78e0*/  LDG.E.U8 R18, desc[UR36][R6.64] ;  /* 0x0000002406127981 */ /* 0x000162000c1e1100 */
[----:B------:R-:W-:Y:S05]  /*78f0*/  BRA `(.L_x_21065) ;  /* 0x0000000000047947 */ /* 0x000fea0003800000 */
.L_x_21126:
[----:B------:R0:W5:Y:S02]  /*7900*/  LDG.E.U8 R18, desc[UR36][R6.64] ;  /* 0x0000002406127981 */ /* 0x000164000c1e1100 */
.L_x_21065:
[----:B------:R-:W-:Y:S05]  /*7910*/  BSYNC B6 ;  /* 0x0000000000067941 */ /* 0x000fea0003800000 */
.L_x_21064:
[----:B------:R-:W1:Y:S01]  /*7920*/  S2R R25, SR_TID.X ;  /* 0x0000000000197919 */ /* 0x000e620000002100 */
[----:B------:R-:W-:Y:S01]  /*7930*/  BSSY B0, `(.L_x_21131) ;  /* 0x0000008000007945 */ /* 0x000fe20003800000 */
[----:B-1----:R-:W-:-:S13]  /*7940*/  ISETP.GE.AND P0, PT, R25, R16, PT ;  /* 0x000000101900720c */ /* 0x002fda0003f06270 */
[----:B------:R-:W-:Y:S05]  /*7950*/  @P0 BRA `(.L_x_21132) ;  /* 0x0000000000140947 */ /* 0x000fea0003800000 */
[----:B0-2345:R-:W-:Y:S02]  /*7960*/  LOP3.LUT R7, R23, 0xff, RZ, 0xc0, !PT ;  /* 0x000000ff17077812 */ /* 0x03dfe400078ec0ff */
[----:B------:R-:W-:Y:S02]  /*7970*/  LOP3.LUT R27, R27, 0xff, RZ, 0xc0, !PT ;  /* 0x000000ff1b1b7812 */ /* 0x000fe400078ec0ff */
[----:B------:R-:W-:-:S07]  /*7980*/  MOV R8, 0x79a0 ;  /* 0x000079a000087802 */ /* 0x000fce0000000f00 */
[----:B------:R-:W-:Y:S05]  /*7990*/  CALL.REL.NOINC `($__internal_43_$__cuda_sm20_div_u16) ;  /* 0x0000004000d47944 */ /* 0x000fea0003c00000 */
[----:B------:R-:W-:-:S07]  /*79a0*/  IMAD.MOV.U32 R3, RZ, RZ, R7 ;  /* 0x000000ffff037224 */ /* 0x000fce00078e0007 */
.L_x_21132:
[----:B------:R-:W-:Y:S05]  /*79b0*/  BSYNC B0 ;  /* 0x0000000000007941 */ /* 0x000fea0003800000 */
.L_x_21131:
[----:B-----5:R-:W-:Y:S01]  /*79c0*/  VIADD R23, R25, 0x80 ;  /* 0x0000008019177836 */ /* 0x020fe20000000000 */
[----:B------:R-:W-:Y:S04]  /*79d0*/  BSSY B0, `(.L_x_21133) ;  /* 0x0000008000007945 */ /* 0x000fe80003800000 */
[----:B------:R-:W-:-:S13]  /*79e0*/  ISETP.GE.AND P1, PT, R23, R16, PT ;  /* 0x000000101700720c */ /* 0x000fda0003f26270 */
[----:B------:R-:W-:Y:S05]  /*79f0*/  @P1 BRA `(.L_x_21134) ;  /* 0x0000000000141947 */ /* 0x000fea0003800000 */
[----:B0-234-:R-:W-:Y:S02]  /*7a00*/  LOP3.LUT R7, R26, 0xff, RZ, 0xc0, !PT ;  /* 0x000000ff1a077812 */ /* 0x01dfe400078ec0ff */
[----:B------:R-:W-:Y:S02]  /*7a10*/  LOP3.LUT R27, R22, 0xff, RZ, 0xc0, !PT ;  /* 0x000000ff161b7812 */ /* 0x000fe400078ec0ff */
[----:B------:R-:W-:-:S07]  /*7a20*/  MOV R8, 0x7a40 ;  /* 0x00007a4000087802 */ /* 0x000fce0000000f00 */
[----:B------:R-:W-:Y:S05]  /*7a30*/  CALL.REL.NOINC `($__internal_43_$__cuda_sm20_div_u16) ;  /* 0x0000004000ac7944 */ /* 0x000fea0003c00000 */
[----:B------:R-:W-:-:S07]  /*7a40*/  IMAD.MOV.U32 R22, RZ, RZ, R7 ;  /* 0x000000ffff167224 */ /* 0x000fce00078e0007 */
.L_x_21134:
[----:B------:R-:W-:Y:S05]  /*7a50*/  BSYNC B0 ;  /* 0x0000000000007941 */ /* 0x000fea0003800000 */
.L_x_21133:
[----:B------:R-:W-:Y:S01]  /*7a60*/  VIADD R5, R25, 0x100 ;  /* 0x0000010019057836 */ /* 0x000fe20000000000 */
        /* <DEDUP_REMOVED lines=8> */
.L_x_21136:
[----:B------:R-:W-:Y:S05]  /*7af0*/  BSYNC B0 ;  /* 0x0000000000007941 */ /* 0x000fea0003800000 */
.L_x_21135:
        /* <DEDUP_REMOVED lines=9> */
.L_x_21138:
[----:B------:R-:W-:Y:S05]  /*7b90*/  BSYNC B0 ;  /* 0x0000000000007941 */ /* 0x000fea0003800000 */
.L_x_21137:
[----:B------:R-:W1:Y:S01]  /*7ba0*/  LDC.U8 R19, c[0x0][0x240] ;  /* 0x00009000ff137b82 */ /* 0x000e620000000000 */
[----:B------:R-:W-:Y:S04]  /*7bb0*/  BSSY B6, `(.L_x_21139) ;  /* 0x0000115000067945 */ /* 0x000fe80003800000 */
[----:B------:R-:W-:Y:S05]  /*7bc0*/  @P0 BRA `(.L_x_21140) ;  /* 0x00000010004c0947 */ /* 0x000fea0003800000 */
[----:B------:R-:W5:Y:S01]  /*7bd0*/  S2R R5, SR_TID.X ;  /* 0x0000000000057919 */ /* 0x000f620000002100 */
[----:B------:R-:W0:Y:S01]  /*7be0*/  LDC.64 R8, c[0x0][0x218] ;  /* 0x00008600ff087b82 */ /* 0x000e220000000a00 */
[----:B-1----:R-:W-:Y:S01]  /*7bf0*/  PRMT R4, R19, 0x9910, RZ ;  /* 0x0000991013047816 */ /* 0x002fe200000000ff */
[----:B------:R-:W-:Y:S01]  /*7c00*/  ULDC UR4, c[0x0][0x244] ;  /* 0x0000910000047ab9 */ /* 0x000fe20000000800 */
[----:B-----5:R-:W-:-:S04]  /*7c10*/  IMAD R0, R2, 0x200, R5 ;  /* 0x0000020002007824 */ /* 0x020fc800078e0205 */
        /* <DEDUP_REMOVED lines=17> */
.L_x_21144:
[----:B------:R0:W-:Y:S01]  /*7d30*/  STG.E.U8 desc[UR36][R8.64], R3 ;  /* 0x0000000308007986 */ /* 0x0001e2000c101124 */
[----:B------:R-:W-:Y:S01]  /*7d40*/  IMAD.MOV.U32 R25, RZ, RZ, R23 ;  /* 0x000000ffff197224 */ /* 0x000fe200078e0017 */
[----:B------:R-:W-:Y:S06]  /*7d50*/  BRA `(.L_x_21140) ;  /* 0x0000000c00e87947 */ /* 0x000fec0003800000 */
.L_x_21143:
[----:B------:R-:W-:-:S13]  /*7d60*/  ISETP.NE.AND P0, PT, R0, 0x2, PT ;  /* 0x000000020000780c */ /* 0x000fda0003f05270 */
[----:B------:R-:W-:Y:S05]  /*7d70*/  @!P0 BRA `(.L_x_21146) ;  /* 0x0000000000348947 */ /* 0x000fea0003800000 */
[----:B------:R-:W-:-:S13]  /*7d80*/  ISETP.NE.AND P0, PT, R0, 0x3, PT ;  /* 0x000000030000780c */ /* 0x000fda0003f05270 */
[----:B------:R-:W-:Y:S05]  /*7d90*/  @!P0 BRA `(.L_x_21147) ;  /* 0x00000000001c8947 */ /* 0x000fea0003800000 */
[----:B------:R-:W-:-:S13]  /*7da0*/  ISETP.NE.AND P0, PT, R0, 0x4, PT ;  /* 0x000000040000780c */ /* 0x000fda0003f05270 */
[----:B------:R-:W-:Y:S05]  /*7db0*/  @P0 BRA `(.L_x_21145) ;  /* 0x0000000c00680947 */ /* 0x000fea0003800000 */
[----:B------:R-:W-:Y:S01]  /*7dc0*/  LOP3.LUT R4, R3, 0xff, RZ, 0xc0, !PT ;  /* 0x000000ff03047812 */ /* 0x000fe200078ec0ff */
[----:B------:R-:W-:Y:S02]  /*7dd0*/  IMAD.MOV.U32 R5, RZ, RZ, RZ ;  /* 0x000000ffff057224 */ /* 0x000fe400078e00ff */
[----:B------:R-:W-:-:S03]  /*7de0*/  IMAD.MOV.U32 R25, RZ, RZ, R23 ;  /* 0x000000ffff197224 */ /* 0x000fc600078e0017 */
[----:B------:R0:W-:Y:S01]  /*7df0*/  STG.E.64 desc[UR36][R8.64], R4 ;  /* 0x0000000408007986 */ /* 0x0001e2000c101b24 */
[----:B------:R-:W-:Y:S05]  /*7e00*/  BRA `(.L_x_21140) ;  /* 0x0000000c00bc7947 */ /* 0x000fea0003800000 */
.L_x_21147:
[----:B------:R-:W-:Y:S01]  /*7e10*/  LOP3.LUT R3, R3, 0xff, RZ, 0xc0, !PT ;  /* 0x000000ff03037812 */ /* 0x000fe200078ec0ff */
[----:B------:R-:W-:-:S04]  /*7e20*/  IMAD.MOV.U32 R25, RZ, RZ, R23 ;  /* 0x000000ffff197224 */ /* 0x000fc800078e0017 */
[----:B------:R0:W-:Y:S01]  /*7e30*/  STG.E desc[UR36][R8.64], R3 ;  /* 0x0000000308007986 */ /* 0x0001e2000c101924 */
[----:B------:R-:W-:Y:S05]  /*7e40*/  BRA `(.L_x_21140) ;  /* 0x0000000c00ac7947 */ /* 0x000fea0003800000 */
.L_x_21146:
[----:B------:R-:W-:Y:S01]  /*7e50*/  LOP3.LUT R3, R3, 0xff, RZ, 0xc0, !PT ;  /* 0x000000ff03037812 */ /* 0x000fe200078ec0ff */
[----:B------:R-:W-:-:S04]  /*7e60*/  IMAD.MOV.U32 R25, RZ, RZ, R23 ;  /* 0x000000ffff197224 */ /* 0x000fc800078e0017 */
[----:B------:R0:W-:Y:S01]  /*7e70*/  STG.E.U16 desc[UR36][R8.64], R3 ;  /* 0x0000000308007986 */ /* 0x0001e2000c101524 */
[----:B------:R-:W-:Y:S05]  /*7e80*/  BRA `(.L_x_21140) ;  /* 0x0000000c009c7947 */ /* 0x000fea0003800000 */
.L_x_21142:
[----:B------:R-:W-:-:S13]  /*7e90*/  ISETP.GT.AND P0, PT, R0, 0x6, PT ;  /* 0x000000060000780c */ /* 0x000fda0003f04270 */
[----:B------:R-:W-:Y:S05]  /*7ea0*/  @P0 BRA `(.L_x_21148) ;  /* 0x00000000003c0947 */ /* 0x000fea0003800000 */
[----:B------:R-:W-:-:S13]  /*7eb0*/  ISETP.NE.AND P0, PT, R0, 0x5, PT ;  /* 0x000000050000780c */ /* 0x000fda0003f05270 */
[----:B------:R-:W-:Y:S05]  /*7ec0*/  @!P0 BRA `(.L_x_21149) ;  /* 0x00000000001c8947 */ /* 0x000fea0003800000 */
[----:B------:R-:W-:-:S13]  /*7ed0*/  ISETP.NE.AND P0, PT, R0, 0x6, PT ;  /* 0x000000060000780c */ /* 0x000fda0003f05270 */
[----:B------:R-:W-:Y:S05]  /*7ee0*/  @P0 BRA `(.L_x_21145) ;  /* 0x0000000c001c0947 */ /* 0x000fea0003800000 */
[----:B------:R-:W-:Y:S01]  /*7ef0*/  LOP3.LUT R3, R3, 0xff, RZ, 0xc0, !PT ;  /* 0x000000ff03037812 */ /* 0x000fe200078ec0ff */
[----:B------:R-:W-:-:S05]  /*7f00*/  IMAD.MOV.U32 R25, RZ, RZ, R23 ;  /* 0x000000ffff197224 */ /* 0x000fca00078e0017 */
[----:B------:R-:W0:Y:S02]  /*7f10*/  I2F.U16 R3, R3 ;  /* 0x0000000300037306 */ /* 0x000e240000101000 */
[----:B0-----:R0:W-:Y:S01]  /*7f20*/  STG.E desc[UR36][R8.64], R3 ;  /* 0x0000000308007986 */ /* 0x0011e2000c101924 */
[----:B------:R-:W-:Y:S05]  /*7f30*/  BRA `(.L_x_21140) ;  /* 0x0000000c00707947 */ /* 0x000fea0003800000 */
.L_x_21149:
[----:B------:R-:W-:Y:S01]  /*7f40*/  LOP3.LUT R3, R3, 0xff, RZ, 0xc0, !PT ;  /* 0x000000ff03037812 */ /* 0x000fe200078ec0ff */
[----:B------:R-:W-:-:S03]  /*7f50*/  IMAD.MOV.U32 R25, RZ, RZ, R23 ;  /* 0x000000ffff197224 */ /* 0x000fc600078e0017 */
[----:B------:R-:W0:Y:S02]  /*7f60*/  I2F.U16 R0, R3 ;  /* 0x0000000300007306 */ /* 0x000e240000101000 */
[----:B0-----:R-:W-:-:S05]  /*7f70*/  F2FP.F16.F32.PACK_AB R0, RZ, R0 ;  /* 0x00000000ff00723e */ /* 0x001fca00000000ff */
[----:B------:R0:W-:Y:S01]  /*7f80*/  STG.E.U16 desc[UR36][R8.64], R0 ;  /* 0x0000000008007986 */ /* 0x0001e2000c101524 */
[----:B------:R-:W-:Y:S05]  /*7f90*/  BRA `(.L_x_21140) ;  /* 0x0000000c00587947 */ /* 0x000fea0003800000 */
.L_x_21148:
        /* <DEDUP_REMOVED lines=8> */
[----:B------:R-:W-:Y:S01]  /*8020*/  IMAD.MOV.U32 R25, RZ, RZ, R23 ;  /* 0x000000ffff197224 */ /* 0x000fe200078e0017 */
[----:B------:R-:W0:Y:S02]  /*8030*/  I2F.U16 R4, R3 ;  /* 0x0000000300047306 */ /* 0x000e240000101000 */
[----:B0-----:R0:W-:Y:S01]  /*8040*/  STG.E.64 desc[UR36][R8.64], R4 ;  /* 0x0000000408007986 */ /* 0x0011e2000c101b24 */
[----:B------:R-:W-:Y:S05]  /*8050*/  BRA `(.L_x_21140) ;  /* 0x0000000c00287947 */ /* 0x000fea0003800000 */
.L_x_21151:
[----:B------:R-:W-:Y:S01]  /*8060*/  LOP3.LUT R3, R3, 0xff, RZ, 0xc0, !PT ;  /* 0x000000ff03037812 */ /* 0x000fe200078ec0ff */
[----:B------:R-:W-:-:S05]  /*8070*/  IMAD.MOV.U32 R25, RZ, RZ, R23 ;  /* 0x000000ffff197224 */ /* 0x000fca00078e0017 */
[----:B------:R-:W0:Y:S02]  /*8080*/  I2F.U16 R3, R3 ;  /* 0x0000000300037306 */ /* 0x000e240000101000 */
[----:B0-----:R-:W-:-:S04]  /*8090*/  F2FP.F16.F32.PACK_AB R3, RZ, R3 ;  /* 0x00000003ff03723e */ /* 0x001fc800000000ff */
[----:B------:R-:W-:-:S05]  /*80a0*/  PRMT R3, R3, 0x5410, RZ ;  /* 0x0000541003037816 */ /* 0x000fca00000000ff */
[----:B------:R0:W-:Y:S01]  /*80b0*/  STG.E desc[UR36][R8.64], R3 ;  /* 0x0000000308007986 */ /* 0x0001e2000c101924 */
[----:B------:R-:W-:Y:S05]  /*80c0*/  BRA `(.L_x_21140) ;  /* 0x0000000c000c7947 */ /* 0x000fea0003800000 */
.L_x_21150:
[----:B------:R-:W-:Y:S01]  /*80d0*/  LOP3.LUT R4, R3, 0xff, RZ, 0xc0, !PT ;  /* 0x000000ff03047812 */ /* 0x000fe200078ec0ff */
[----:B------:R-:W-:-:S05]  /*80e0*/  IMAD.MOV.U32 R25, RZ, RZ, R23 ;  /* 0x000000ffff197224 */ /* 0x000fca00078e0017 */
[----:B------:R-:W0:Y:S02]  /*80f0*/  I2F.F64.U16 R4, R4 ;  /* 0x0000000400047312 */ /* 0x000e240000101800 */
[----:B0-----:R0:W-:Y:S01]  /*8100*/  STG.E.64 desc[UR36][R8.64], R4 ;  /* 0x0000000408007986 */ /* 0x0011e2000c101b24 */
[----:B------:R-:W-:Y:S05]  /*8110*/  BRA `(.L_x_21140) ;  /* 0x0000000800f87947 */ /* 0x000fea0003800000 */
.L_x_21141:
        /* <DEDUP_REMOVED lines=13> */
.L_x_21154:
[----:B------:R-:W-:Y:S02]  /*81f0*/  LOP3.LUT R4, R3, 0xff, RZ, 0xc0, !PT ;  /* 0x000000ff03047812 */ /* 0x000fe400078ec0ff */
[----:B--234-:R-:W-:Y:S01]  /*8200*/  CS2R R6, SRZ ;  /* 0x0000000000067805 */ /* 0x01cfe2000001ff00 */
[----:B------:R-:W-:-:S03]  /*8210*/  IMAD.MOV.U32 R25, RZ, RZ, R23 ;  /* 0x000000ffff197224 */ /* 0x000fc600078e0017 */
[----:B------:R-:W0:Y:S02]  /*8220*/  I2F.F64.U16 R4, R4 ;  /* 0x0000000400047312 */ /* 0x000e240000101800 */
[----:B0-----:R0:W-:Y:S01]  /*8230*/  STG.E.128 desc[UR36][R8.64], R4 ;  /* 0x0000000408007986 */ /* 0x0011e2000c101d24 */
[----:B------:R-:W-:Y:S05]  /*8240*/  BRA `(.L_x_21140) ;  /* 0x0000000800ac7947 */ /* 0x000fea0003800000 */
.L_x_21153:
[----:B------:R-:W-:-:S13]  /*8250*/  ISETP.NE.AND P0, PT, R0, 0xf, PT ;  /* 0x0000000f0000780c */ /* 0x000fda0003f05270 */
[----:B------:R-:W-:Y:S05]  /*8260*/  @!P0 BRA `(.L_x_21155) ;  /* 0x0000000000c48947 */ /* 0x000fea0003800000 */
[----:B------:R-:W-:-:S13]  /*8270*/  ISETP.NE.AND P0, PT, R0, 0x17, PT ;  /* 0x000000170000780c */ /* 0x000fda0003f05270 */
[----:B------:R-:W-:Y:S05]  /*8280*/  @!P0 BRA `(.L_x_21156) ;  /* 0x00000000005c8947 */ /* 0x000fea0003800000 */
[----:B------:R-:W-:-:S13]  /*8290*/  ISETP.NE.AND P0, PT, R0, 0x18, PT ;  /* 0x000000180000780c */ /* 0x000fda0003f05270 */
[----:B------:R-:W-:Y:S05]  /*82a0*/  @P0 BRA `(.L_x_21145) ;  /* 0x00000008002c0947 */ /* 0x000fea0003800000 */
[----:B------:R-:W-:Y:S01]  /*82b0*/  LOP3.LUT R4, R3, 0xff, RZ, 0xc0, !PT ;  /* 0x000000ff03047812 */ /* 0x000fe200078ec0ff */
[----:B------:R-:W-:Y:S03]  /*82c0*/  BSSY B0, `(.L_x_21157) ;  /* 0x000000f000007945 */ /* 0x000fe60003800000 */
[----:B--234-:R-:W0:Y:S02]  /*82d0*/  I2F.U16 R7, R4 ;  /* 0x0000000400077306 */ /* 0x01ce240000101000 */
[C---:B0-----:R-:W-:Y:S02]  /*82e0*/  LOP3.LUT R3, R7.reuse, 0x7fffffff, RZ, 0xc0, !PT ;  /* 0x7fffffff07037812 */ /* 0x041fe400078ec0ff */
[----:B------:R-:W-:Y:S02]  /*82f0*/  LOP3.LUT R0, R7, 0x80000000, RZ, 0xc0, !PT ;  /* 0x8000000007007812 */ /* 0x000fe400078ec0ff */
[----:B------:R-:W-:-:S02]  /*8300*/  ISETP.GT.U32.AND P0, PT, R3, 0x43efffff, PT ;  /* 0x43efffff0300780c */ /* 0x000fc40003f04070 */
        /* <DEDUP_REMOVED lines=10> */
.L_x_21158:
[----:B------:R-:W-:Y:S05]  /*83b0*/  BSYNC B0 ;  /* 0x0000000000007941 */ /* 0x000fea0003800000 */
.L_x_21157:
[----:B------:R-:W-:Y:S01]  /*83c0*/  LOP3.LUT R5, R0, R5, RZ, 0xfc, !PT ;  /* 0x0000000500057212 */ /* 0x000fe200078efcff */
[----:B------:R-:W-:-:S04]  /*83d0*/  IMAD.MOV.U32 R25, RZ, RZ, R23 ;  /* 0x000000ffff197224 */ /* 0x000fc800078e0017 */
[----:B------:R0:W-:Y:S01]  /*83e0*/  STG.E.U8 desc[UR36][R8.64], R5 ;  /* 0x0000000508007986 */ /* 0x0001e2000c101124 */
[----:B------:R-:W-:Y:S05]  /*83f0*/  BRA `(.L_x_21140) ;  /* 0x0000000800407947 */ /* 0x000fea0003800000 */
.L_x_21156:
[----:B------:R-:W-:Y:S01]  /*8400*/  LOP3.LUT R0, R3, 0xff, RZ, 0xc0, !PT ;  /* 0x000000ff03007812 */ /* 0x000fe200078ec0ff */
[----:B------:R-:W-:Y:S03]  /*8410*/  BSSY B0, `(.L_x_21159) ;  /* 0x0000010000007945 */ /* 0x000fe60003800000 */
[----:B------:R-:W0:Y:S02]  /*8420*/  I2F.U16 R5, R0 ;  /* 0x0000000000057306 */ /* 0x000e240000101000 */
        /* <DEDUP_REMOVED lines=11> */
.L_x_21160:
[----:B------:R-:W-:Y:S01]  /*84e0*/  IMAD.MOV.U32 R0, RZ, RZ, 0x7f ;  /* 0x0000007fff007424 */ /* 0x000fe200078e00ff */
[----:B------:R-:W-:-:S04]  /*84f0*/  ISETP.GT.U32.AND P0, PT, R3, 0x7f800000, PT ;  /* 0x7f8000000300780c */ /* 0x000fc80003f04070 */
[----:B------:R-:W-:-:S09]  /*8500*/  SEL R0, R0, 0x7c, P0 ;  /* 0x0000007c00007807 */ /* 0x000fd20000000000 */
.L_x_21161:
[----:B------:R-:W-:Y:S05]  /*8510*/  BSYNC B0 ;  /* 0x0000000000007941 */ /* 0x000fea0003800000 */
.L_x_21159:
[----:B------:R-:W-:Y:S01]  /*8520*/  LOP3.LUT R3, R5, 0x80000000, RZ, 0xc0, !PT ;  /* 0x8000000005037812 */ /* 0x000fe200078ec0ff */
[----:B------:R-:W-:-:S03]  /*8530*/  IMAD.MOV.U32 R25, RZ, RZ, R23 ;  /* 0x000000ffff197224 */ /* 0x000fc600078e0017 */
[----:B------:R-:W-:-:S04]  /*8540*/  SHF.R.U32.HI R3, RZ, 0x18, R3 ;  /* 0x00000018ff037819 */ /* 0x000fc80000011603 */
[----:B------:R-:W-:-:S05]  /*8550*/  LOP3.LUT R3, R0, R3, RZ, 0xfc, !PT ;  /* 0x0000000300037212 */ /* 0x000fca00078efcff */
[----:B------:R0:W-:Y:S01]  /*8560*/  STG.E.U8 desc[UR36][R8.64], R3 ;  /* 0x0000000308007986 */ /* 0x0001e2000c101124 */
[----:B------:R-:W-:Y:S05]  /*8570*/  BRA `(.L_x_21140) ;  /* 0x0000000400e07947 */ /* 0x000fea0003800000 */
.L_x_21155:
[----:B------:R-:W-:Y:S01]  /*8580*/  LOP3.LUT R3, R3, 0xff, RZ, 0xc0, !PT ;  /* 0x000000ff03037812 */ /* 0x000fe200078ec0ff */
[----:B------:R-:W-:-:S03]  /*8590*/  IMAD.MOV.U32 R25, RZ, RZ, R23 ;  /* 0x000000ffff197224 */ /* 0x000fc600078e0017 */
[----:B------:R-:W0:Y:S02]  /*85a0*/  I2F.U16 R0, R3 ;  /* 0x0000000300007306 */ /* 0x000e240000101000 */
[----:B0-----:R-:W-:-:S05]  /*85b0*/  F2FP.BF16.F32.PACK_AB R0, RZ, R0 ;  /* 0x00000000ff00723e */ /* 0x001fca00000010ff */
[----:B------:R0:W-:Y:S01]  /*85c0*/  STG.E.U16 desc[UR36][R8.64], R0 ;  /* 0x0000000008007986 */ /* 0x0001e2000c101524 */
[----:B------:R-:W-:Y:S05]  /*85d0*/  BRA `(.L_x_21140) ;  /* 0x0000000400c87947 */ /* 0x000fea0003800000 */
.L_x_21152:
        /* <DEDUP_REMOVED lines=8> */
[----:B------:R-:W-:Y:S01]  /*8660*/  LOP3.LUT R3, R3, 0xff, RZ, 0xc0, !PT ;  /* 0x000000ff03037812 */ /* 0x000fe200078ec0ff */
[----:B------:R-:W-:-:S04]  /*8670*/  IMAD.MOV.U32 R25, RZ, RZ, R23 ;  /* 0x000000ffff197224 */ /* 0x000fc800078e0017 */
[----:B------:R0:W-:Y:S01]  /*8680*/  STG.E.U16 desc[UR36][R8.64], R3 ;  /* 0x0000000308007986 */ /* 0x0001e2000c101524 */
[----:B------:R-:W-:Y:S05]  /*8690*/  BRA `(.L_x_21140) ;  /* 0x0000000400987947 */ /* 0x000fea0003800000 */
.L_x_21164:
[----:B------:R-:W-:Y:S01]  /*86a0*/  LOP3.LUT R0, R3, 0xff, RZ, 0xc0, !PT ;  /* 0x000000ff03007812 */ /* 0x000fe200078ec0ff */
[----:B------:R-:W-:Y:S01]  /*86b0*/  BSSY B0, `(.L_x_21165) ;  /* 0x0000015000007945 */ /* 0x000fe20003800000 */
[----:B------:R-:W-:Y:S02]  /*86c0*/  IMAD.MOV.U32 R4, RZ, RZ, 0x80 ;  /* 0x00000080ff047424 */ /* 0x000fe400078e00ff */
[----:B------:R-:W0:Y:S02]  /*86d0*/  I2F.U16 R5, R0 ;  /* 0x0000000000057306 */ /* 0x000e240000101000 */
        /* <DEDUP_REMOVED lines=14> */
.L_x_21167:
[----:B------:R-:W-:-:S04]  /*87c0*/  LOP3.LUT R3, R5, 0x80000000, RZ, 0xc0, !PT ;  /* 0x8000000005037812 */ /* 0x000fc800078ec0ff */
[----:B------:R-:W-:-:S04]  /*87d0*/  SHF.R.U32.HI R3, RZ, 0x18, R3 ;  /* 0x00000018ff037819 */ /* 0x000fc80000011603 */
[----:B------:R-:W-:-:S04]  /*87e0*/  LOP3.LUT R0, R0, R3, RZ, 0xfc, !PT ;  /* 0x0000000300007212 */ /* 0x000fc800078efcff */
[----:B------:R-:W-:-:S07]  /*87f0*/  PRMT R4, R0, 0x7610, R4 ;  /* 0x0000761000047816 */ /* 0x000fce0000000004 */
.L_x_21166:
[----:B------:R-:W-:Y:S05]  /*8800*/  BSYNC B0 ;  /* 0x0000000000007941 */ /* 0x000fea0003800000 */
.L_x_21165:
[----:B------:R0:W-:Y:S01]  /*8810*/  STG.E.U8 desc[UR36][R8.64], R4 ;  /* 0x0000000408007986 */ /* 0x0001e2000c101124 */
[----:B------:R-:W-:Y:S01]  /*8820*/  IMAD.MOV.U32 R25, RZ, RZ, R23 ;  /* 0x000000ffff197224 */ /* 0x000fe200078e0017 */
[----:B------:R-:W-:Y:S06]  /*8830*/  BRA `(.L_x_21140) ;  /* 0x0000000400307947 */ /* 0x000fec0003800000 */
.L_x_21163:
        /* <DEDUP_REMOVED lines=18> */
.L_x_21170:
[----:B------:R-:W-:-:S04]  /*8960*/  LOP3.LUT R3, R5, 0x80000000, RZ, 0xc0, !PT ;  /* 0x8000000005037812 */ /* 0x000fc800078ec0ff */
[----:B------:R-:W-:-:S04]  /*8970*/  SHF.R.U32.HI R3, RZ, 0x18, R3 ;  /* 0x00000018ff037819 */ /* 0x000fc80000011603 */
[----:B------:R-:W-:-:S04]  /*8980*/  LOP3.LUT R0, R0, R3, RZ, 0xfc, !PT ;  /* 0x0000000300007212 */ /* 0x000fc800078efcff */
[----:B------:R-:W-:-:S07]  /*8990*/  PRMT R4, R0, 0x7610, R4 ;  /* 0x0000761000047816 */ /* 0x000fce0000000004 */
.L_x_21169:
[----:B------:R-:W-:Y:S05]  /*89a0*/  BSYNC B0 ;  /* 0x0000000000007941 */ /* 0x000fea0003800000 */
.L_x_21168:
[----:B------:R0:W-:Y:S01]  /*89b0*/  STG.E.U8 desc[UR36][R8.64], R4 ;  /* 0x0000000408007986 */ /* 0x0001e2000c101124 */
[----:B------:R-:W-:Y:S01]  /*89c0*/  IMAD.MOV.U32 R25, RZ, RZ, R23 ;  /* 0x000000ffff197224 */ /* 0x000fe200078e0017 */
[----:B------:R-:W-:Y:S06]  /*89d0*/  BRA `(.L_x_21140) ;  /* 0x0000000000c87947 */ /* 0x000fec0003800000 */
.L_x_21162:
        /* <DEDUP_REMOVED lines=8> */
[----:B--234-:R-:W0:Y:S02]  /*8a60*/  I2F.U16 R6, R5 ;  /* 0x0000000500067306 */ /* 0x01ce240000101000 */
        /* <DEDUP_REMOVED lines=15> */
.L_x_21145:
[----:B------:R-:W-:Y:S01]  /*8b60*/  MOV R14, 0x0 ;  /* 0x00000000000e7802 */ /* 0x000fe20000000f00 */
[----:B------:R-:W-:Y:S01]  /*8b70*/  ULDC.64 UR4, c[0x4][0x178] ;  /* 0x01005e0000047ab9 */ /* 0x000fe20000000a00 */
[----:B------:R-:W-:Y:S01]  /*8b80*/  ULDC.64 UR6, c[0x4][0x180] ;  /* 0x0100600000067ab9 */ /* 0x000fe20000000a00 */
[----:B------:R-:W-:Y:S02]  /*8b90*/  IMAD.U32 R4, RZ, RZ, UR4 ;  /* 0x00000004ff047e24 */ /* 0x000fe4000f8e00ff */
[----:B------:R-:W-:Y:S01]  /*8ba0*/  IMAD.U32 R5, RZ, RZ, UR5 ;  /* 0x00000005ff057e24 */ /* 0x000fe2000f8e00ff */
[----:B------:R-:W0:Y:S01]  /*8bb0*/  LDC.64 R14, c[0x4][R14] ;  /* 0x010000000e0e7b82 */ /* 0x000e220000000a00 */
[----:B------:R-:W-:Y:S01]  /*8bc0*/  ULDC.64 UR4, c[0x4][0x10] ;  /* 0x0100040000047ab9 */ /* 0x000fe20000000a00 */
[----:B--234-:R-:W-:Y:S02]  /*8bd0*/  IMAD.U32 R6, RZ, RZ, UR6 ;  /* 0x00000006ff067e24 */ /* 0x01cfe4000f8e00ff */
        /* <DEDUP_REMOVED lines=8> */
.L_x_21173:
[----:B------:R-:W-:Y:S01]  /*8c60*/  IMAD.MOV.U32 R25, RZ, RZ, R23 ;  /* 0x000000ffff197224 */ /* 0x000fe200078e0017 */
[----:B------:R-:W-:Y:S06]  /*8c70*/  BRA `(.L_x_21140) ;  /* 0x0000000000207947 */ /* 0x000fec0003800000 */
.L_x_21172:
[----:B------:R-:W-:Y:S01]  /*8c80*/  LOP3.LUT R4, R3, 0xff, RZ, 0xc0, !PT ;  /* 0x000000ff03047812 */ /* 0x000fe200078ec0ff */
[----:B------:R-:W-:Y:S02]  /*8c90*/  IMAD.MOV.U32 R5, RZ, RZ, RZ ;  /* 0x000000ffff057224 */ /* 0x000fe400078e00ff */
[----:B------:R-:W-:-:S03]  /*8ca0*/  IMAD.MOV.U32 R25, RZ, RZ, R23 ;  /* 0x000000ffff197224 */ /* 0x000fc600078e0017 */
[----:B------:R0:W-:Y:S01]  /*8cb0*/  STG.E.64 desc[UR36][R8.64], R4 ;  /* 0x0000000408007986 */ /* 0x0001e2000c101b24 */
[----:B------:R-:W-:Y:S05]  /*8cc0*/  BRA `(.L_x_21140) ;  /* 0x00000000000c7947 */ /* 0x000fea0003800000 */
.L_x_21171:
[----:B------:R-:W-:Y:S01]  /*8cd0*/  LOP3.LUT R3, R3, 0xff, RZ, 0xc0, !PT ;  /* 0x000000ff03037812 */ /* 0x000fe200078ec0ff */
[----:B------:R-:W-:-:S04]  /*8ce0*/  IMAD.MOV.U32 R25, RZ, RZ, R23 ;  /* 0x000000ffff197224 */ /* 0x000fc800078e0017 */
[----:B------:R0:W-:Y:S03]  /*8cf0*/  STG.E desc[UR36][R8.64], R3 ;  /* 0x0000000308007986 */ /* 0x0001e6000c101924 */
.L_x_21140:
[----:B------:R-:W-:Y:S05]  /*8d00*/  BSYNC B6 ;  /* 0x0000000000067941 */ /* 0x000fea0003800000 */
.L_x_21139:
[----:B------:R-:W-:Y:S01]  /*8d10*/  ISETP.GE.AND P0, PT, R25, R16, PT ;  /* 0x000000101900720c */ /* 0x000fe20003f06270 */
[----:B------:R-:W-:-:S12]  /*8d20*/  BSSY B6, `(.L_x_21174) ;  /* 0x00001fe000067945 */ /* 0x000fd80003800000 */
[----:B------:R-:W-:Y:S05]  /*8d30*/  @P0 BRA `(.L_x_21175) ;  /* 0x0000001c00f00947 */ /* 0x000fea0003800000 */
[----:B0-----:R-:W0:Y:S01]  /*8d40*/  LDC.64 R8, c[0x0][0x218] ;  /* 0x00008600ff087b82 */ /* 0x001e220000000a00 */
[----:B------:R-:W-:Y:S01]  /*8d50*/  IMAD R0, R2, 0x200, R25 ;  /* 0x0000020002007824 */ /* 0x000fe200078e0219 */
        /* <DEDUP_REMOVED lines=18> */
.L_x_21179:
[----:B------:R0:W-:Y:S01]  /*8e80*/  STG.E.U8 desc[UR36][R8.64], R22 ;  /* 0x0000001608007986 */ /* 0x0001e2000c101124 */
[----:B------:R-:W-:Y:S05]  /*8e90*/  BRA `(.L_x_21181) ;  /* 0x0000000c00987947 */ /* 0x000fea0003800000 */
.L_x_21178:
        /* <DEDUP_REMOVED lines=10> */
.L_x_21183:
[----:B------:R-:W-:-:S05]  /*8f40*/  LOP3.LUT R3, R22, 0xff, RZ, 0xc0, !PT ;  /* 0x000000ff16037812 */ /* 0x000fca00078ec0ff */
[----:B------:R0:W-:Y:S01]  /*8f50*/  STG.E desc[UR36][R8.64], R3 ;  /* 0x0000000308007986 */ /* 0x0001e2000c101924 */
[----:B------:R-:W-:Y:S05]  /*8f60*/  BRA `(.L_x_21181) ;  /* 0x0000000c00647947 */ /* 0x000fea0003800000 */
.L_x_21182:
[----:B------:R-:W-:-:S05]  /*8f70*/  LOP3.LUT R3, R22, 0xff, RZ, 0xc0, !PT ;  /* 0x000000ff16037812 */ /* 0x000fca00078ec0ff */
[----:B------:R0:W-:Y:S01]  /*8f80*/  STG.E.U16 desc[UR36][R8.64], R3 ;  /* 0x0000000308007986 */ /* 0x0001e2000c101524 */
[----:B------:R-:W-:Y:S05]  /*8f90*/  BRA `(.L_x_21181) ;  /* 0x0000000c00587947 */ /* 0x000fea0003800000 */
.L_x_21177:
[----:B------:R-:W-:-:S13]  /*8fa0*/  ISETP.GT.AND P0, PT, R0, 0x6, PT ;  /* 0x000000060000780c */ /* 0x000fda0003f04270 */
[----:B------:R-:W-:Y:S05]  /*8fb0*/  @P0 BRA `(.L_x_21184) ;  /* 0x0000000000340947 */ /* 0x000fea0003800000 */
[----:B------:R-:W-:-:S13]  /*8fc0*/  ISETP.NE.AND P0, PT, R0, 0x5, PT ;  /* 0x000000050000780c */ /* 0x000fda0003f05270 */
[----:B------:R-:W-:Y:S05]  /*8fd0*/  @!P0 BRA `(.L_x_21185) ;  /* 0x0000000000188947 */ /* 0x000fea0003800000 */
[----:B------:R-:W-:-:S13]  /*8fe0*/  ISETP.NE.AND P0, PT, R0, 0x6, PT ;  /* 0x000000060000780c */ /* 0x000fda0003f05270 */
[----:B------:R-:W-:Y:S05]  /*8ff0*/  @P0 BRA `(.L_x_21180) ;  /* 0x0000000800e40947 */ /* 0x000fea0003800000 */
[----:B------:R-:W-:-:S06]  /*9000*/  LOP3.LUT R3, R22, 0xff, RZ, 0xc0, !PT ;  /* 0x000000ff16037812 */ /* 0x000fcc00078ec0ff */
[----:B------:R-:W0:Y:S02]  /*9010*/  I2F.U16 R3, R3 ;  /* 0x0000000300037306 */ /* 0x000e240000101000 */
[----:B0-----:R0:W-:Y:S01]  /*9020*/  STG.E desc[UR36][R8.64], R3 ;  /* 0x0000000308007986 */ /* 0x0011e2000c101924 */
[----:B------:R-:W-:Y:S05]  /*9030*/  BRA `(.L_x_21181) ;  /* 0x0000000c00307947 */ /* 0x000fea0003800000 */
.L_x_21185:
[----:B------:R-:W-:-:S04]  /*9040*/  LOP3.LUT R22, R22, 0xff, RZ, 0xc0, !PT ;  /* 0x000000ff16167812 */ /* 0x000fc800078ec0ff */
[----:B------:R-:W0:Y:S02]  /*9050*/  I2F.U16 R0, R22 ;  /* 0x0000001600007306 */ /* 0x000e240000101000 */
[----:B0-----:R-:W-:-:S05]  /*9060*/  F2FP.F16.F32.PACK_AB R0, RZ, R0 ;  /* 0x00000000ff00723e */ /* 0x001fca00000000ff */
[----:B------:R0:W-:Y:S01]  /*9070*/  STG.E.U16 desc[UR36][R8.64], R0 ;  /* 0x0000000008007986 */ /* 0x0001e2000c101524 */
[----:B------:R-:W-:Y:S05]  /*9080*/  BRA `(.L_x_21181) ;  /* 0x0000000c001c7947 */ /* 0x000fea0003800000 */
.L_x_21184:
        /* <DEDUP_REMOVED lines=8> */
[----:B------:R-:W0:Y:S02]  /*9110*/  I2F.U16 R22, R22 ;  /* 0x0000001600167306 */ /* 0x000e240000101000 */
[----:B0-----:R0:W-:Y:S01]  /*9120*/  STG.E.64 desc[UR36][R8.64], R22 ;  /* 0x0000001608007986 */ /* 0x0011e2000c101b24 */
[----:B------:R-:W-:Y:S05]  /*9130*/  BRA `(.L_x_21181) ;  /* 0x0000000800f07947 */ /* 0x000fea0003800000 */
.L_x_21187:
[----:B------:R-:W-:-:S06]  /*9140*/  LOP3.LUT R22, R22, 0xff, RZ, 0xc0, !PT ;  /* 0x000000ff16167812 */ /* 0x000fcc00078ec0ff */
[----:B------:R-:W0:Y:S02]  /*9150*/  I2F.U16 R22, R22 ;  /* 0x0000001600167306 */ /* 0x000e240000101000 */
[----:B0-----:R-:W-:-:S04]  /*9160*/  F2FP.F16.F32.PACK_AB R3, RZ, R22 ;  /* 0x00000016ff03723e */ /* 0x001fc800000000ff */
[----:B------:R-:W-:-:S05]  /*9170*/  PRMT R3, R3, 0x5410, RZ ;  /* 0x0000541003037816 */ /* 0x000fca00000000ff */
[----:B------:R0:W-:Y:S01]  /*9180*/  STG.E desc[UR36][R8.64], R3 ;  /* 0x0000000308007986 */ /* 0x0001e2000c101924 */
[----:B------:R-:W-:Y:S05]  /*9190*/  BRA `(.L_x_21181) ;  /* 0x0000000800d87947 */ /* 0x000fea0003800000 */
.L_x_21186:
[----:B------:R-:W-:-:S06]  /*91a0*/  LOP3.LUT R4, R22, 0xff, RZ, 0xc0, !PT ;  /* 0x000000ff16047812 */ /* 0x000fcc00078ec0ff */
[----:B------:R-:W0:Y:S02]  /*91b0*/  I2F.F64.U16 R4, R4 ;  /* 0x0000000400047312 */ /* 0x000e240000101800 */
[----:B0-----:R0:W-:Y:S01]  /*91c0*/  STG.E.64 desc[UR36][R8.64], R4 ;  /* 0x0000000408007986 */ /* 0x0011e2000c101b24 */
[----:B------:R-:W-:Y:S05]  /*91d0*/  BRA `(.L_x_21181) ;  /* 0x0000000800c87947 */ /* 0x000fea0003800000 */
.L_x_21176:
        /* <DEDUP_REMOVED lines=12> */
.L_x_21190:
[----:B------:R-:W-:Y:S02]  /*92a0*/  LOP3.LUT R4, R22, 0xff, RZ, 0xc0, !PT ;  /* 0x000000ff16047812 */ /* 0x000fe400078ec0ff */
[----:B--234-:R-:W-:-:S04]  /*92b0*/  CS2R R6, SRZ ;  /* 0x0000000000067805 */ /* 0x01cfc8000001ff00 */
[----:B------:R-:W0:Y:S02]  /*92c0*/  I2F.F64.U16 R4, R4 ;  /* 0x0000000400047312 */ /* 0x000e240000101800 */
[----:B0-----:R0:W-:Y:S01]  /*92d0*/  STG.E.128 desc[UR36][R8.64], R4 ;  /* 0x0000000408007986 */ /* 0x0011e2000c101d24 */
[----:B------:R-:W-:Y:S05]  /*92e0*/  BRA `(.L_x_21181) ;  /* 0x0000000800847947 */ /* 0x000fea0003800000 */
.L_x_21189:
        /* <DEDUP_REMOVED lines=22> */
.L_x_21194:
[----:B------:R-:W-:Y:S05]  /*9450*/  BSYNC B0 ;  /* 0x0000000000007941 */ /* 0x000fea0003800000 */
.L_x_21193:
[----:B------:R-:W-:-:S05]  /*9460*/  LOP3.LUT R5, R0, R5, RZ, 0xfc, !PT ;  /* 0x0000000500057212 */ /* 0x000fca00078efcff */
[----:B------:R0:W-:Y:S01]  /*9470*/  STG.E.U8 desc[UR36][R8.64], R5 ;  /* 0x0000000508007986 */ /* 0x0001e2000c101124 */
[----:B------:R-:W-:Y:S05]  /*9480*/  BRA `(.L_x_21181) ;  /* 0x00000008001c7947 */ /* 0x000fea0003800000 */
.L_x_21192:
        /* <DEDUP_REMOVED lines=14> */
.L_x_21196:
[----:B------:R-:W-:Y:S01]  /*9570*/  IMAD.MOV.U32 R0, RZ, RZ, 0x7f ;  /* 0x0000007fff007424 */ /* 0x000fe200078e00ff */
[----:B------:R-:W-:-:S04]  /*9580*/  ISETP.GT.U32.AND P0, PT, R3, 0x7f800000, PT ;  /* 0x7f8000000300780c */ /* 0x000fc80003f04070 */
[----:B------:R-:W-:-:S09]  /*9590*/  SEL R0, R0, 0x7c, P0 ;  /* 0x0000007c00007807 */ /* 0x000fd20000000000 */
.L_x_21197:
[----:B------:R-:W-:Y:S05]  /*95a0*/  BSYNC B0 ;  /* 0x0000000000007941 */ /* 0x000fea0003800000 */
.L_x_21195:
[----:B------:R-:W-:-:S04]  /*95b0*/  LOP3.LUT R3, R5, 0x80000000, RZ, 0xc0, !PT ;  /* 0x8000000005037812 */ /* 0x000fc800078ec0ff */
[----:B------:R-:W-:-:S04]  /*95c0*/  SHF.R.U32.HI R3, RZ, 0x18, R3 ;  /* 0x00000018ff037819 */ /* 0x000fc80000011603 */
[----:B------:R-:W-:-:S05]  /*95d0*/  LOP3.LUT R3, R0, R3, RZ, 0xfc, !PT ;  /* 0x0000000300037212 */ /* 0x000fca00078efcff */
[----:B------:R0:W-:Y:S01]  /*95e0*/  STG.E.U8 desc[UR36][R8.64], R3 ;  /* 0x0000000308007986 */ /* 0x0001e2000c101124 */
[----:B------:R-:W-:Y:S05]  /*95f0*/  BRA `(.L_x_21181) ;  /* 0x0000000400c07947 */ /* 0x000fea0003800000 */
.L_x_21191:
[----:B------:R-:W-:-:S04]  /*9600*/  LOP3.LUT R22, R22, 0xff, RZ, 0xc0, !PT ;  /* 0x000000ff16167812 */ /* 0x000fc800078ec0ff */
[----:B------:R-:W0:Y:S02]  /*9610*/  I2F.U16 R0, R22 ;  /* 0x0000001600007306 */ /* 0x000e240000101000 */
[----:B0-----:R-:W-:-:S05]  /*9620*/  F2FP.BF16.F32.PACK_AB R0, RZ, R0 ;  /* 0x00000000ff00723e */ /* 0x001fca00000010ff */
[----:B------:R0:W-:Y:S01]  /*9630*/  STG.E.U16 desc[UR36][R8.64], R0 ;  /* 0x0000000008007986 */ /* 0x0001e2000c101524 */
[----:B------:R-:W-:Y:S05]  /*9640*/  BRA `(.L_x_21181) ;  /* 0x0000000400ac7947 */ /* 0x000fea0003800000 */
.L_x_21188:
        /* <DEDUP_REMOVED lines=8> */
[----:B------:R-:W-:-:S05]  /*96d0*/  LOP3.LUT R3, R22, 0xff, RZ, 0xc0, !PT ;  /* 0x000000ff16037812 */ /* 0x000fca00078ec0ff */
[----:B------:R0:W-:Y:S01]  /*96e0*/  STG.E.U16 desc[UR36][R8.64], R3 ;  /* 0x0000000308007986 */ /* 0x0001e2000c101524 */
[----:B------:R-:W-:Y:S05]  /*96f0*/  BRA `(.L_x_21181) ;  /* 0x0000000400807947 */ /* 0x000fea0003800000 */
.L_x_21200:
        /* <DEDUP_REMOVED lines=18> */
.L_x_21203:
[----:B------:R-:W-:-:S04]  /*9820*/  LOP3.LUT R3, R5, 0x80000000, RZ, 0xc0, !PT ;  /* 0x8000000005037812 */ /* 0x000fc800078ec0ff */
[----:B------:R-:W-:-:S04]  /*9830*/  SHF.R.U32.HI R3, RZ, 0x18, R3 ;  /* 0x00000018ff037819 */ /* 0x000fc80000011603 */
[----:B------:R-:W-:-:S04]  /*9840*/  LOP3.LUT R0, R0, R3, RZ, 0xfc, !PT ;  /* 0x0000000300007212 */ /* 0x000fc800078efcff */
[----:B------:R-:W-:-:S07]  /*9850*/  PRMT R4, R0, 0x7610, R4 ;  /* 0x0000761000047816 */ /* 0x000fce0000000004 */
.L_x_21202:
[----:B------:R-:W-:Y:S05]  /*9860*/  BSYNC B0 ;  /* 0x0000000000007941 */ /* 0x000fea0003800000 */
.L_x_21201:
[----:B------:R0:W-:Y:S01]  /*9870*/  STG.E.U8 desc[UR36][R8.64], R4 ;  /* 0x0000000408007986 */ /* 0x0001e2000c101124 */
[----:B------:R-:W-:Y:S05]  /*9880*/  BRA `(.L_x_21181) ;  /* 0x00000004001c7947 */ /* 0x000fea0003800000 */
.L_x_21199:
        /* <DEDUP_REMOVED lines=18> */
.L_x_21206:
[----:B------:R-:W-:-:S04]  /*99b0*/  LOP3.LUT R3, R5, 0x80000000, RZ, 0xc0, !PT ;  /* 0x8000000005037812 */ /* 0x000fc800078ec0ff */
[----:B------:R-:W-:-:S04]  /*99c0*/  SHF.R.U32.HI R3, RZ, 0x18, R3 ;  /* 0x00000018ff037819 */ /* 0x000fc80000011603 */
[----:B------:R-:W-:-:S04]  /*99d0*/  LOP3.LUT R0, R0, R3, RZ, 0xfc, !PT ;  /* 0x0000000300007212 */ /* 0x000fc800078efcff */
[----:B------:R-:W-:-:S07]  /*99e0*/  PRMT R4, R0, 0x7610, R4 ;  /* 0x0000761000047816 */ /* 0x000fce0000000004 */
.L_x_21205:
[----:B------:R-:W-:Y:S05]  /*99f0*/  BSYNC B0 ;  /* 0x0000000000007941 */ /* 0x000fea0003800000 */
.L_x_21204:
[----:B------:R0:W-:Y:S01]  /*9a00*/  STG.E.U8 desc[UR36][R8.64], R4 ;  /* 0x0000000408007986 */ /* 0x0001e2000c101124 */
[----:B------:R-:W-:Y:S05]  /*9a10*/  BRA `(.L_x_21181) ;  /* 0x0000000000b87947 */ /* 0x000fea0003800000 */
.L_x_21198:
[----:B------:R-:W-:-:S13]  /*9a20*/  ISETP.NE.AND P0, PT, R0, 0x1c, PT ;  /* 0x0000001c0000780c */ /* 0x000fda0003f05270 */
[----:B------:R-:W-:Y:S05]  /*9a30*/  @!P0 BRA `(.L_x_21207) ;  /* 0x0000000000a88947 */ /* 0x000fea0003800000 */
[----:B------:R-:W-:-:S13]  /*9a40*/  ISETP.NE.AND P0, PT, R0, 0x1d, PT ;  /* 0x0000001d0000780c */ /* 0x000fda0003f05270 */
[----:B------:R-:W-:Y:S05]  /*9a50*/  @!P0 BRA `(.L_x_21208) ;  /* 0x0000000000908947 */ /* 0x000fea0003800000 */
[----:B------:R-:W-:-:S13]  /*9a60*/  ISETP.NE.AND P0, PT, R0, 0x2c, PT ;  /* 0x0000002c0000780c */ /* 0x000fda0003f05270 */
[----:B------:R-:W-:Y:S05]  /*9a70*/  @P0 BRA `(.L_x_21180) ;  /* 0x0000000000440947 */ /* 0x000fea0003800000 */
[----:B------:R-:W-:-:S06]  /*9a80*/  LOP3.LUT R22, R22, 0xff, RZ, 0xc0, !PT ;  /* 0x000000ff16167812 */ /* 0x000fcc00078ec0ff */
        /* <DEDUP_REMOVED lines=16> */
.L_x_21180:
        /* <DEDUP_REMOVED lines=8> */
[----:B--234-:R-:W-:-:S02]  /*9c10*/  IMAD.U32 R6, RZ, RZ, UR4 ;  /* 0x00000004ff067e24 */ /* 0x01cfc4000f8e00ff */
[----:B------:R-:W-:Y:S02]  /*9c20*/  IMAD.U32 R7, RZ, RZ, UR5 ;  /* 0x00000005ff077e24 */ /* 0x000fe4000f8e00ff */
[----:B------:R-:W-:Y:S02]  /*9c30*/  IMAD.U32 R11, RZ, RZ, UR7 ;  /* 0x00000007ff0b7e24 */ /* 0x000fe4000f8e00ff */
[----:B------:R-:W-:Y:S02]  /*9c40*/  IMAD.MOV.U32 R8, RZ, RZ, 0x65 ;  /* 0x00000065ff087424 */ /* 0x000fe400078e00ff */
[----:B------:R-:W-:Y:S02]  /*9c50*/  IMAD.MOV.U32 R12, RZ, RZ, 0x1 ;  /* 0x00000001ff0c7424 */ /* 0x000fe400078e00ff */
[----:B------:R-:W-:-:S07]  /*9c60*/  IMAD.MOV.U32 R13, RZ, RZ, RZ ;  /* 0x000000ffff0d7224 */ /* 0x000fce00078e00ff */
[----:B------:R-:W-:-:S07]  /*9c70*/  LEPC R20, `(.L_x_21209) ;  /* 0x000000001014794e */ /* 0x000fce0000000000 */
[----:B0-----:R-:W-:Y:S05]  /*9c80*/  CALL.ABS.NOINC R14 ;  /* 0x000000000e007343 */ /* 0x001fea0003c00000 */
.L_x_21209:
[----:B------:R-:W-:Y:S05]  /*9c90*/  BRA `(.L_x_21181) ;  /* 0x0000000000187947 */ /* 0x000fea0003800000 */
.L_x_21208:
[----:B------:R-:W-:Y:S01]  /*9ca0*/  LOP3.LUT R22, R22, 0xff, RZ, 0xc0, !PT ;  /* 0x000000ff16167812 */ /* 0x000fe200078ec0ff */
[----:B------:R-:W-:-:S05]  /*9cb0*/  IMAD.MOV.U32 R23, RZ, RZ, RZ ;  /* 0x000000ffff177224 */ /* 0x000fca00078e00ff */
[----:B------:R0:W-:Y:S01]  /*9cc0*/  STG.E.64 desc[UR36][R8.64], R22 ;  /* 0x0000001608007986 */ /* 0x0001e2000c101b24 */
[----:B------:R-:W-:Y:S05]  /*9cd0*/  BRA `(.L_x_21181) ;  /* 0x0000000000087947 */ /* 0x000fea0003800000 */
.L_x_21207:
[----:B------:R-:W-:-:S05]  /*9ce0*/  LOP3.LUT R3, R22, 0xff, RZ, 0xc0, !PT ;  /* 0x000000ff16037812 */ /* 0x000fca00078ec0ff */
[----:B------:R0:W-:Y:S02]  /*9cf0*/  STG.E desc[UR36][R8.64], R3 ;  /* 0x0000000308007986 */ /* 0x0001e4000c101924 */
.L_x_21181:
[----:B------:R-:W-:-:S05]  /*9d00*/  VIADD R25, R25, 0x80 ;  /* 0x0000008019197836 */ /* 0x000fca0000000000 */
[----:B------:R-:W-:-:S13]  /*9d10*/  ISETP.GE.AND P0, PT, R25, R16, PT ;  /* 0x000000101900720c */ /* 0x000fda0003f06270 */
        /* <DEDUP_REMOVED lines=21> */
.L_x_21213:
[----:B------:R0:W-:Y:S01]  /*9e70*/  STG.E.U8 desc[UR36][R8.64], R17 ;  /* 0x0000001108007986 */ /* 0x0001e2000c101124 */
[----:B------:R-:W-:Y:S05]  /*9e80*/  BRA `(.L_x_21215) ;  /* 0x0000000c00987947 */ /* 0x000fea0003800000 */
.L_x_21212:
        /* <DEDUP_REMOVED lines=10> */
.L_x_21217:
[----:B------:R-:W-:-:S05]  /*9f30*/  LOP3.LUT R17, R17, 0xff, RZ, 0xc0, !PT ;  /* 0x000000ff11117812 */ /* 0x000fca00078ec0ff */
[----:B------:R0:W-:Y:S01]  /*9f40*/  STG.E desc[UR36][R8.64], R17 ;  /* 0x0000001108007986 */ /* 0x0001e2000c101924 */
[----:B------:R-:W-:Y:S05]  /*9f50*/  BRA `(.L_x_21215) ;  /* 0x0000000c00647947 */ /* 0x000fea0003800000 */
.L_x_21216:
[----:B------:R-:W-:-:S05]  /*9f60*/  LOP3.LUT R17, R17, 0xff, RZ, 0xc0, !PT ;  /* 0x000000ff11117812 */ /* 0x000fca00078ec0ff */
[----:B------:R0:W-:Y:S01]  /*9f70*/  STG.E.U16 desc[UR36][R8.64], R17 ;  /* 0x0000001108007986 */ /* 0x0001e2000c101524 */
[----:B------:R-:W-:Y:S05]  /*9f80*/  BRA `(.L_x_21215) ;  /* 0x0000000c00587947 */ /* 0x000fea0003800000 */
.L_x_21211:
        /* <DEDUP_REMOVED lines=10> */
.L_x_21219:
[----:B------:R-:W-:-:S04]  /*a030*/  LOP3.LUT R17, R17, 0xff, RZ, 0xc0, !PT ;  /* 0x000000ff11117812 */ /* 0x000fc800078ec0ff */
[----:B------:R-:W0:Y:S02]  /*a040*/  I2F.U16 R0, R17 ;  /* 0x0000001100007306 */ /* 0x000e240000101000 */
[----:B0-----:R-:W-:-:S05]  /*a050*/  F2FP.F16.F32.PACK_AB R0, RZ, R0 ;  /* 0x00000000ff00723e */ /* 0x001fca00000000ff */
[----:B------:R0:W-:Y:S01]  /*a060*/  STG.E.U16 desc[UR36][R8.64], R0 ;  /* 0x0000000008007986 */ /* 0x0001e2000c101524 */
[----:B------:R-:W-:Y:S05]  /*a070*/  BRA `(.L_x_21215) ;  /* 0x0000000c001c7947 */ /* 0x000fea0003800000 */
.L_x_21218:
[----:B------:R-:W-:-:S13]  /*a080*/  ISETP.NE.AND P0, PT, R0, 0x7, PT ;  /* 0x000000070000780c */ /* 0x000fda0003f05270 */
[----:B------:R-:W-:Y:S05]  /*a090*/  @!P0 BRA `(.L_x_21220) ;  /* 0x00000000003c8947 */ /* 0x000fea0003800000 */
[----:B------:R-:W-:-:S13]  /*a0a0*/  ISETP.NE.AND P0, PT, R0, 0x8, PT ;  /* 0x000000080000780c */ /* 0x000fda0003f05270 */
[----:B------:R-:W-:Y:S05]  /*a0b0*/  @!P0 BRA `(.L_x_21221) ;  /* 0x00000000001c8947 */ /* 0x000fea0003800000 */
[----:B------:R-:W-:-:S13]  /*a0c0*/  ISETP.NE.AND P0, PT, R0, 0x9, PT ;  /* 0x000000090000780c */ /* 0x000fda0003f05270 */
[----:B------:R-:W-:Y:S05]  /*a0d0*/  @P0 BRA `(.L_x_21214) ;  /* 0x0000000800a80947 */ /* 0x000fea0003800000 */
[----:B------:R-:W-:Y:S01]  /*a0e0*/  LOP3.LUT R17, R17, 0xff, RZ, 0xc0, !PT ;  /* 0x000000ff11117812 */ /* 0x000fe200078ec0ff */
[----:B------:R-:W-:-:S03]  /*a0f0*/  IMAD.MOV.U32 R5, RZ, RZ, RZ ;  /* 0x000000ffff057224 */ /* 0x000fc600078e00ff */
[----:B------:R-:W0:Y:S02]  /*a100*/  I2F.U16 R4, R17 ;  /* 0x0000001100047306 */ /* 0x000e240000101000 */
[----:B0-----:R0:W-:Y:S01]  /*a110*/  STG.E.64 desc[UR36][R8.64], R4 ;  /* 0x0000000408007986 */ /* 0x0011e2000c101b24 */
[----:B------:R-:W-:Y:S05]  /*a120*/  BRA `(.L_x_21215) ;  /* 0x0000000800f07947 */ /* 0x000fea0003800000 */
.L_x_21221:
[----:B------:R-:W-:-:S06]  /*a130*/  LOP3.LUT R17, R17, 0xff, RZ, 0xc0, !PT ;  /* 0x000000ff11117812 */ /* 0x000fcc00078ec0ff */
[----:B------:R-:W0:Y:S02]  /*a140*/  I2F.U16 R17, R17 ;  /* 0x0000001100117306 */ /* 0x000e240000101000 */
[----:B0-----:R-:W-:-:S04]  /*a150*/  F2FP.F16.F32.PACK_AB R3, RZ, R17 ;  /* 0x00000011ff03723e */ /* 0x001fc800000000ff */
[----:B------:R-:W-:-:S05]  /*a160*/  PRMT R3, R3, 0x5410, RZ ;  /* 0x0000541003037816 */ /* 0x000fca00000000ff */
[----:B------:R0:W-:Y:S01]  /*a170*/  STG.E desc[UR36][R8.64], R3 ;  /* 0x0000000308007986 */ /* 0x0001e2000c101924 */
[----:B------:R-:W-:Y:S05]  /*a180*/  BRA `(.L_x_21215) ;  /* 0x0000000800d87947 */ /* 0x000fea0003800000 */
.L_x_21220:
[----:B------:R-:W-:-:S06]  /*a190*/  LOP3.LUT R4, R17, 0xff, RZ, 0xc0, !PT ;  /* 0x000000ff11047812 */ /* 0x000fcc00078ec0ff */
[----:B------:R-:W0:Y:S02]  /*a1a0*/  I2F.F64.U16 R4, R4 ;  /* 0x0000000400047312 */ /* 0x000e240000101800 */
[----:B0-----:R0:W-:Y:S01]  /*a1b0*/  STG.E.64 desc[UR36][R8.64], R4 ;  /* 0x0000000408007986 */ /* 0x0011e2000c101b24 */
[----:B------:R-:W-:Y:S05]  /*a1c0*/  BRA `(.L_x_21215) ;  /* 0x0000000800c87947 */ /* 0x000fea0003800000 */
.L_x_21210:
        /* <DEDUP_REMOVED lines=12> */
.L_x_21224:
[----:B------:R-:W-:Y:S02]  /*a290*/  LOP3.LUT R4, R17, 0xff, RZ, 0xc0, !PT ;  /* 0x000000ff11047812 */ /* 0x000fe400078ec0ff */
[----:B--234-:R-:W-:-:S04]  /*a2a0*/  CS2R R6, SRZ ;  /* 0x0000000000067805 */ /* 0x01cfc8000001ff00 */
[----:B------:R-:W0:Y:S02]  /*a2b0*/  I2F.F64.U16 R4, R4 ;  /* 0x0000000400047312 */ /* 0x000e240000101800 */
[----:B0-----:R0:W-:Y:S01]  /*a2c0*/  STG.E.128 desc[UR36][R8.64], R4 ;  /* 0x0000000408007986 */ /* 0x0011e2000c101d24 */
[----:B------:R-:W-:Y:S05]  /*a2d0*/  BRA `(.L_x_21215) ;  /* 0x0000000800847947 */ /* 0x000fea0003800000 */
.L_x_21223:
[----:B------:R-:W-:-:S13]  /*a2e0*/  ISETP.NE.AND P0, PT, R0, 0xf, PT ;  /* 0x0000000f0000780c */ /* 0x000fda0003f05270 */
[----:B------:R-:W-:Y:S05]  /*a2f0*/  @!P0 BRA `(.L_x_21225) ;  /* 0x0000000000bc8947 */ /* 0x000fea0003800000 */
[----:B------:R-:W-:-:S13]  /*a300*/  ISETP.NE.AND P0, PT, R0, 0x17, PT ;  /* 0x000000170000780c */ /* 0x000fda0003f05270 */
[----:B------:R-:W-:Y:S05]  /*a310*/  @!P0 BRA `(.L_x_21226) ;  /* 0x0000000000588947 */ /* 0x000fea0003800000 */
[----:B------:R-:W-:-:S13]  /*a320*/  ISETP.NE.AND P0, PT, R0, 0x18, PT ;  /* 0x000000180000780c */ /* 0x000fda0003f05270 */
[----:B------:R-:W-:Y:S05]  /*a330*/  @P0 BRA `(.L_x_21214) ;  /* 0x0000000800100947 */ /* 0x000fea0003800000 */
[----:B------:R-:W-:Y:S01]  /*a340*/  LOP3.LUT R17, R17, 0xff, RZ, 0xc0, !PT ;  /* 0x000000ff11117812 */ /* 0x000fe200078ec0ff */
[----:B------:R-:W-:Y:S05]  /*a350*/  BSSY B0, `(.L_x_21227) ;  /* 0x000000f000007945 */ /* 0x000fea0003800000 */
[----:B------:R-:W0:Y:S02]  /*a360*/  I2F.U16 R17, R17 ;  /* 0x0000001100117306 */ /* 0x000e240000101000 */
[C---:B0-----:R-:W-:Y:S02]  /*a370*/  LOP3.LUT R3, R17.reuse, 0x7fffffff, RZ, 0xc0, !PT ;  /* 0x7fffffff11037812 */ /* 0x041fe400078ec0ff */
[----:B------:R-:W-:-:S02]  /*a380*/  LOP3.LUT R0, R17, 0x80000000, RZ, 0xc0, !PT ;  /* 0x8000000011007812 */ /* 0x000fc400078ec0ff */
        /* <DEDUP_REMOVED lines=11> */
.L_x_21228:
[----:B------:R-:W-:Y:S05]  /*a440*/  BSYNC B0 ;  /* 0x0000000000007941 */ /* 0x000fea0003800000 */
.L_x_21227:
[----:B------:R-:W-:-:S05]  /*a450*/  LOP3.LUT R5, R0, R5, RZ, 0xfc, !PT ;  /* 0x0000000500057212 */ /* 0x000fca00078efcff */
[----:B------:R0:W-:Y:S01]  /*a460*/  STG.E.U8 desc[UR36][R8.64], R5 ;  /* 0x0000000508007986 */ /* 0x0001e2000c101124 */
[----:B------:R-:W-:Y:S05]  /*a470*/  BRA `(.L_x_21215) ;  /* 0x00000008001c7947 */ /* 0x000fea0003800000 */
.L_x_21226:
[----:B------:R-:W-:Y:S01]  /*a480*/  LOP3.LUT R17, R17, 0xff, RZ, 0xc0, !PT ;  /* 0x000000ff11117812 */ /* 0x000fe200078ec0ff */
[----:B------:R-:W-:Y:S05]  /*a490*/  BSSY B0, `(.L_x_21229) ;  /* 0x0000010000007945 */ /* 0x000fea0003800000 */
        /* <DEDUP_REMOVED lines=12> */
.L_x_21230:
[----:B------:R-:W-:Y:S01]  /*a560*/  IMAD.MOV.U32 R0, RZ, RZ, 0x7f ;  /* 0x0000007fff007424 */ /* 0x000fe200078e00ff */
[----:B------:R-:W-:-:S04]  /*a570*/  ISETP.GT.U32.AND P0, PT, R3, 0x7f800000, PT ;  /* 0x7f8000000300780c */ /* 0x000fc80003f04070 */
[----:B------:R-:W-:-:S09]  /*a580*/  SEL R0, R0, 0x7c, P0 ;  /* 0x0000007c00007807 */ /* 0x000fd20000000000 */
.L_x_21231:
[----:B------:R-:W-:Y:S05]  /*a590*/  BSYNC B0 ;  /* 0x0000000000007941 */ /* 0x000fea0003800000 */
.L_x_21229:
[----:B------:R-:W-:-:S04]  /*a5a0*/  LOP3.LUT R3, R17, 0x80000000, RZ, 0xc0, !PT ;  /* 0x8000000011037812 */ /* 0x000fc800078ec0ff */
[----:B------:R-:W-:-:S04]  /*a5b0*/  SHF.R.U32.HI R3, RZ, 0x18, R3 ;  /* 0x00000018ff037819 */ /* 0x000fc80000011603 */
[----:B------:R-:W-:-:S05]  /*a5c0*/  LOP3.LUT R3, R0, R3, RZ, 0xfc, !PT ;  /* 0x0000000300037212 */ /* 0x000fca00078efcff */
[----:B------:R0:W-:Y:S01]  /*a5d0*/  STG.E.U8 desc[UR36][R8.64], R3 ;  /* 0x0000000308007986 */ /* 0x0001e2000c101124 */
[----:B------:R-:W-:Y:S05]  /*a5e0*/  BRA `(.L_x_21215) ;  /* 0x0000000400c07947 */ /* 0x000fea0003800000 */
.L_x_21225:
[----:B------:R-:W-:-:S04]  /*a5f0*/  LOP3.LUT R17, R17, 0xff, RZ, 0xc0, !PT ;  /* 0x000000ff11117812 */ /* 0x000fc800078ec0ff */
[----:B------:R-:W0:Y:S02]  /*a600*/  I2F.U16 R0, R17 ;  /* 0x0000001100007306 */ /* 0x000e240000101000 */
[----:B0-----:R-:W-:-:S05]  /*a610*/  F2FP.BF16.F32.PACK_AB R0, RZ, R0 ;  /* 0x00000000ff00723e */ /* 0x001fca00000010ff */
[----:B------:R0:W-:Y:S01]  /*a620*/  STG.E.U16 desc[UR36][R8.64], R0 ;  /* 0x0000000008007986 */ /* 0x0001e2000c101524 */
[----:B------:R-:W-:Y:S05]  /*a630*/  BRA `(.L_x_21215) ;  /* 0x0000000400ac7947 */ /* 0x000fea0003800000 */
.L_x_21222:
        /* <DEDUP_REMOVED lines=11> */
.L_x_21234:
[----:B------:R-:W-:Y:S01]  /*a6f0*/  LOP3.LUT R17, R17, 0xff, RZ, 0xc0, !PT ;  /* 0x000000ff11117812 */ /* 0x000fe200078ec0ff */
[----:B------:R-:W-:Y:S01]  /*a700*/  BSSY B0, `(.L_x_21235) ;  /* 0x0000015000007945 */ /* 0x000fe20003800000 */
[----:B------:R-:W-:-:S04]  /*a710*/  IMAD.MOV.U32 R4, RZ, RZ, 0x80 ;  /* 0x00000080ff047424 */ /* 0x000fc800078e00ff */
        /* <DEDUP_REMOVED lines=15> */
.L_x_21237:
[----:B------:R-:W-:-:S04]  /*a810*/  LOP3.LUT R3, R17, 0x80000000, RZ, 0xc0, !PT ;  /* 0x8000000011037812 */ /* 0x000fc800078ec0ff */
[----:B------:R-:W-:-:S04]  /*a820*/  SHF.R.U32.HI R3, RZ, 0x18, R3 ;  /* 0x00000018ff037819 */ /* 0x000fc80000011603 */
[----:B------:R-:W-:-:S04]  /*a830*/  LOP3.LUT R0, R0, R3, RZ, 0xfc, !PT ;  /* 0x0000000300007212 */ /* 0x000fc800078efcff */
[----:B------:R-:W-:-:S07]  /*a840*/  PRMT R4, R0, 0x7610, R4 ;  /* 0x0000761000047816 */ /* 0x000fce0000000004 */
.L_x_21236:
[----:B------:R-:W-:Y:S05]  /*a850*/  BSYNC B0 ;  /* 0x0000000000007941 */ /* 0x000fea0003800000 */
.L_x_21235:
[----:B------:R0:W-:Y:S01]  /*a860*/  STG.E.U8 desc[UR36][R8.64], R4 ;  /* 0x0000000408007986 */ /* 0x0001e2000c101124 */
[----:B------:R-:W-:Y:S05]  /*a870*/  BRA `(.L_x_21215) ;  /* 0x00000004001c7947 */ /* 0x000fea0003800000 */
.L_x_21233:
        /* <DEDUP_REMOVED lines=18> */
.L_x_21240:
[----:B------:R-:W-:-:S04]  /*a9a0*/  LOP3.LUT R3, R17, 0x80000000, RZ, 0xc0, !PT ;  /* 0x8000000011037812 */ /* 0x000fc800078ec0ff */
[----:B------:R-:W-:-:S04]  /*a9b0*/  SHF.R.U32.HI R3, RZ, 0x18, R3 ;  /* 0x00000018ff037819 */ /* 0x000fc80000011603 */
[----:B------:R-:W-:-:S04]  /*a9c0*/  LOP3.LUT R0, R0, R3, RZ, 0xfc, !PT ;  /* 0x0000000300007212 */ /* 0x000fc800078efcff */
[----:B------:R-:W-:-:S07]  /*a9d0*/  PRMT R4, R0, 0x7610, R4 ;  /* 0x0000761000047816 */ /* 0x000fce0000000004 */
.L_x_21239:
[----:B------:R-:W-:Y:S05]  /*a9e0*/  BSYNC B0 ;  /* 0x0000000000007941 */ /* 0x000fea0003800000 */
.L_x_21238:
[----:B------:R0:W-:Y:S01]  /*a9f0*/  STG.E.U8 desc[UR36][R8.64], R4 ;  /* 0x0000000408007986 */ /* 0x0001e2000c101124 */
[----:B------:R-:W-:Y:S05]  /*aa00*/  BRA `(.L_x_21215) ;  /* 0x0000000000b87947 */ /* 0x000fea0003800000 */
.L_x_21232:
[----:B------:R-:W-:-:S13]  /*aa10*/  ISETP.NE.AND P0, PT, R0, 0x1c, PT ;  /* 0x0000001c0000780c */ /* 0x000fda0003f05270 */
[----:B------:R-:W-:Y:S05]  /*aa20*/  @!P0 BRA `(.L_x_21241) ;  /* 0x0000000000a88947 */ /* 0x000fea0003800000 */
[----:B------:R-:W-:-:S13]  /*aa30*/  ISETP.NE.AND P0, PT, R0, 0x1d, PT ;  /* 0x0000001d0000780c */ /* 0x000fda0003f05270 */
[----:B------:R-:W-:Y:S05]  /*aa40*/  @!P0 BRA `(.L_x_21242) ;  /* 0x0000000000908947 */ /* 0x000fea0003800000 */
[----:B------:R-:W-:-:S13]  /*aa50*/  ISETP.NE.AND P0, PT, R0, 0x2c, PT ;  /* 0x0000002c0000780c */ /* 0x000fda0003f05270 */
[----:B------:R-:W-:Y:S05]  /*aa60*/  @P0 BRA `(.L_x_21214) ;  /* 0x0000000000440947 */ /* 0x000fea0003800000 */
[----:B------:R-:W-:-:S04]  /*aa70*/  LOP3.LUT R17, R17, 0xff, RZ, 0xc0, !PT ;  /* 0x000000ff11117812 */ /* 0x000fc800078ec0ff */
        /* <DEDUP_REMOVED lines=16> */
.L_x_21214:
        /* <DEDUP_REMOVED lines=16> */
.L_x_21243:
[----:B------:R-:W-:Y:S05]  /*ac80*/  BRA `(.L_x_21215) ;  /* 0x0000000000187947 */ /* 0x000fea0003800000 */
.L_x_21242:
[----:B------:R-:W-:Y:S01]  /*ac90*/  LOP3.LUT R4, R17, 0xff, RZ, 0xc0, !PT ;  /* 0x000000ff11047812 */ /* 0x000fe200078ec0ff */
[----:B------:R-:W-:-:S05]  /*aca0*/  IMAD.MOV.U32 R5, RZ, RZ, RZ ;  /* 0x000000ffff057224 */ /* 0x000fca00078e00ff */
[----:B------:R0:W-:Y:S01]  /*acb0*/  STG.E.64 desc[UR36][R8.64], R4 ;  /* 0x0000000408007986 */ /* 0x0001e2000c101b24 */
[----:B------:R-:W-:Y:S05]  /*acc0*/  BRA `(.L_x_21215) ;  /* 0x0000000000087947 */ /* 0x000fea0003800000 */
.L_x_21241:
[----:B------:R-:W-:-:S05]  /*acd0*/  LOP3.LUT R17, R17, 0xff, RZ, 0xc0, !PT ;  /* 0x000000ff11117812 */ /* 0x000fca00078ec0ff */
[----:B------:R0:W-:Y:S02]  /*ace0*/  STG.E desc[UR36][R8.64], R17 ;  /* 0x0000001108007986 */ /* 0x0001e4000c101924 */
.L_x_21215:
[----:B------:R-:W-:-:S07]  /*acf0*/  VIADD R25, R25, 0x80 ;  /* 0x0000008019197836 */ /* 0x000fce0000000000 */
.L_x_21175:
[----:B------:R-:W-:Y:S05]  /*ad00*/  BSYNC B6 ;  /* 0x0000000000067941 */ /* 0x000fea0003800000 */
.L_x_21174:
[----:B------:R-:W-:-:S13]  /*ad10*/  ISETP.GE.AND P0, PT, R25, R16, PT ;  /* 0x000000101900720c */ /* 0x000fda0003f06270 */
[----:B------:R-:W-:Y:S05]  /*ad20*/  @P0 EXIT ;  /* 0x000000000000094d */ /* 0x000fea0003800000 */
[----:B0-----:R-:W0:Y:S01]  /*ad30*/  LDC.64 R4, c[0x0][0x218] ;  /* 0x00008600ff047b82 */ /* 0x001e220000000a00 */
        /* <DEDUP_REMOVED lines=18> */
.L_x_21247:
[----:B------:R-:W-:Y:S01]  /*ae60*/  STG.E.U8 desc[UR36][R2.64], R18 ;  /* 0x0000001202007986 */ /* 0x000fe2000c101124 */
[----:B------:R-:W-:Y:S05]  /*ae70*/  EXIT ;  /* 0x000000000000794d */ /* 0x000fea0003800000 */
.L_x_21246:
        /* <DEDUP_REMOVED lines=10> */
.L_x_21250:
[----:B------:R-:W-:-:S05]  /*af20*/  LOP3.LUT R5, R18, 0xff, RZ, 0xc0, !PT ;  /* 0x000000ff12057812 */ /* 0x000fca00078ec0ff */
[----:B------:R-:W-:Y:S01]  /*af30*/  STG.E desc[UR36][R2.64], R5 ;  /* 0x0000000502007986 */ /* 0x000fe2000c101924 */
[----:B------:R-:W-:Y:S05]  /*af40*/  EXIT ;  /* 0x000000000000794d */ /* 0x000fea0003800000 */
.L_x_21249:
[----:B------:R-:W-:-:S05]  /*af50*/  LOP3.LUT R5, R18, 0xff, RZ, 0xc0, !PT ;  /* 0x000000ff12057812 */ /* 0x000fca00078ec0ff */
[----:B------:R-:W-:Y:S01]  /*af60*/  STG.E.U16 desc[UR36][R2.64], R5 ;  /* 0x0000000502007986 */ /* 0x000fe2000c101524 */
[----:B------:R-:W-:Y:S05]  /*af70*/  EXIT ;  /* 0x000000000000794d */ /* 0x000fea0003800000 */
.L_x_21245:
        /* <DEDUP_REMOVED lines=8> */
[----:B0-----:R-:W-:Y:S01]  /*b000*/  STG.E desc[UR36][R2.64], R5 ;  /* 0x0000000502007986 */ /* 0x001fe2000c101924 */
[----:B------:R-:W-:Y:S05]  /*b010*/  EXIT ;  /* 0x000000000000794d */ /* 0x000fea0003800000 */
.L_x_21252:
[----:B------:R-:W-:-:S04]  /*b020*/  LOP3.LUT R18, R18, 0xff, RZ, 0xc0, !PT ;  /* 0x000000ff12127812 */ /* 0x000fc800078ec0ff */
[----:B------:R-:W0:Y:S02]  /*b030*/  I2F.U16 R0, R18 ;  /* 0x0000001200007306 */ /* 0x000e240000101000 */
[----:B0-----:R-:W-:-:S05]  /*b040*/  F2FP.F16.F32.PACK_AB R0, RZ, R0 ;  /* 0x00000000ff00723e */ /* 0x001fca00000000ff */
[----:B------:R-:W-:Y:S01]  /*b050*/  STG.E.U16 desc[UR36][R2.64], R0 ;  /* 0x0000000002007986 */ /* 0x000fe2000c101524 */
[----:B------:R-:W-:Y:S05]  /*b060*/  EXIT ;  /* 0x000000000000794d */ /* 0x000fea0003800000 */
.L_x_21251:
        /* <DEDUP_REMOVED lines=9> */
[----:B0-----:R-:W-:Y:S01]  /*b100*/  STG.E.64 desc[UR36][R2.64], R18 ;  /* 0x0000001202007986 */ /* 0x001fe2000c101b24 */
[----:B------:R-:W-:Y:S05]  /*b110*/  EXIT ;  /* 0x000000000000794d */ /* 0x000fea0003800000 */
.L_x_21254:
[----:B------:R-:W-:-:S06]  /*b120*/  LOP3.LUT R18, R18, 0xff, RZ, 0xc0, !PT ;  /* 0x000000ff12127812 */ /* 0x000fcc00078ec0ff */
[----:B------:R-:W0:Y:S02]  /*b130*/  I2F.U16 R18, R18 ;  /* 0x0000001200127306 */ /* 0x000e240000101000 */
[----:B0-----:R-:W-:-:S04]  /*b140*/  F2FP.F16.F32.PACK_AB R5, RZ, R18 ;  /* 0x00000012ff05723e */ /* 0x001fc800000000ff */
[----:B------:R-:W-:-:S05]  /*b150*/  PRMT R5, R5, 0x5410, RZ ;  /* 0x0000541005057816 */ /* 0x000fca00000000ff */
[----:B------:R-:W-:Y:S01]  /*b160*/  STG.E desc[UR36][R2.64], R5 ;  /* 0x0000000502007986 */ /* 0x000fe2000c101924 */
[----:B------:R-:W-:Y:S05]  /*b170*/  EXIT ;  /* 0x000000000000794d */ /* 0x000fea0003800000 */
.L_x_21253:
[----:B------:R-:W-:-:S06]  /*b180*/  LOP3.LUT R4, R18, 0xff, RZ, 0xc0, !PT ;  /* 0x000000ff12047812 */ /* 0x000fcc00078ec0ff */
[----:B------:R-:W0:Y:S02]  /*b190*/  I2F.F64.U16 R4, R4 ;  /* 0x0000000400047312 */ /* 0x000e240000101800 */
[----:B0-----:R-:W-:Y:S01]  /*b1a0*/  STG.E.64 desc[UR36][R2.64], R4 ;  /* 0x0000000402007986 */ /* 0x001fe2000c101b24 */
[----:B------:R-:W-:Y:S05]  /*b1b0*/  EXIT ;  /* 0x000000000000794d */ /* 0x000fea0003800000 */
.L_x_21244:
        /* <DEDUP_REMOVED lines=12> */
.L_x_21257:
[----:B------:R-:W-:Y:S02]  /*b280*/  LOP3.LUT R4, R18, 0xff, RZ, 0xc0, !PT ;  /* 0x000000ff12047812 */ /* 0x000fe400078ec0ff */
[----:B--234-:R-:W-:-:S04]  /*b290*/  CS2R R6, SRZ ;  /* 0x0000000000067805 */ /* 0x01cfc8000001ff00 */
[----:B------:R-:W0:Y:S02]  /*b2a0*/  I2F.F64.U16 R4, R4 ;  /* 0x0000000400047312 */ /* 0x000e240000101800 */
[----:B0-----:R-:W-:Y:S01]  /*b2b0*/  STG.E.128 desc[UR36][R2.64], R4 ;  /* 0x0000000402007986 */ /* 0x001fe2000c101d24 */
[----:B------:R-:W-:Y:S05]  /*b2c0*/  EXIT ;  /* 0x000000000000794d */ /* 0x000fea0003800000 */
.L_x_21256:
        /* <DEDUP_REMOVED lines=22> */
.L_x_21261:
[----:B------:R-:W-:Y:S05]  /*b430*/  BSYNC B0 ;  /* 0x0000000000007941 */ /* 0x000fea0003800000 */
.L_x_21260:
[----:B------:R-:W-:-:S05]  /*b440*/  LOP3.LUT R5, R0, R5, RZ, 0xfc, !PT ;  /* 0x0000000500057212 */ /* 0x000fca00078efcff */
[----:B------:R-:W-:Y:S01]  /*b450*/  STG.E.U8 desc[UR36][R2.64], R5 ;  /* 0x0000000502007986 */ /* 0x000fe2000c101124 */
[----:B------:R-:W-:Y:S05]  /*b460*/  EXIT ;  /* 0x000000000000794d */ /* 0x000fea0003800000 */
.L_x_21259:
        /* <DEDUP_REMOVED lines=14> */
.L_x_21263:
[----:B------:R-:W-:Y:S01]  /*b550*/  IMAD.MOV.U32 R0, RZ, RZ, 0x7f ;  /* 0x0000007fff007424 */ /* 0x000fe200078e00ff */
[----:B------:R-:W-:-:S04]  /*b560*/  ISETP.GT.U32.AND P0, PT, R4, 0x7f800000, PT ;  /* 0x7f8000000400780c */ /* 0x000fc80003f04070 */
[----:B------:R-:W-:-:S09]  /*b570*/  SEL R0, R0, 0x7c, P0 ;  /* 0x0000007c00007807 */ /* 0x000fd20000000000 */
.L_x_21264:
[----:B------:R-:W-:Y:S05]  /*b580*/  BSYNC B0 ;  /* 0x0000000000007941 */ /* 0x000fea0003800000 */
.L_x_21262:
[----:B------:R-:W-:-:S04]  /*b590*/  LOP3.LUT R4, R5, 0x80000000, RZ, 0xc0, !PT ;  /* 0x8000000005047812 */ /* 0x000fc800078ec0ff */
[----:B------:R-:W-:-:S04]  /*b5a0*/  SHF.R.U32.HI R5, RZ, 0x18, R4 ;  /* 0x00000018ff057819 */ /* 0x000fc80000011604 */
[----:B------:R-:W-:-:S05]  /*b5b0*/  LOP3.LUT R5, R0, R5, RZ, 0xfc, !PT ;  /* 0x0000000500057212 */ /* 0x000fca00078efcff */
[----:B------:R-:W-:Y:S01]  /*b5c0*/  STG.E.U8 desc[UR36][R2.64], R5 ;  /* 0x0000000502007986 */ /* 0x000fe2000c101124 */
[----:B------:R-:W-:Y:S05]  /*b5d0*/  EXIT ;  /* 0x000000000000794d */ /* 0x000fea0003800000 */
.L_x_21258:
[----:B------:R-:W-:-:S04]  /*b5e0*/  LOP3.LUT R18, R18, 0xff, RZ, 0xc0, !PT ;  /* 0x000000ff12127812 */ /* 0x000fc800078ec0ff */
[----:B------:R-:W0:Y:S02]  /*b5f0*/  I2F.U16 R0, R18 ;  /* 0x0000001200007306 */ /* 0x000e240000101000 */
[----:B0-----:R-:W-:-:S05]  /*b600*/  F2FP.BF16.F32.PACK_AB R0, RZ, R0 ;  /* 0x00000000ff00723e */ /* 0x001fca00000010ff */
[----:B------:R-:W-:Y:S01]  /*b610*/  STG.E.U16 desc[UR36][R2.64], R0 ;  /* 0x0000000002007986 */ /* 0x000fe2000c101524 */
[----:B------:R-:W-:Y:S05]  /*b620*/  EXIT ;  /* 0x000000000000794d */ /* 0x000fea0003800000 */
.L_x_21255:
        /* <DEDUP_REMOVED lines=9> */
[----:B------:R-:W-:Y:S01]  /*b6c0*/  STG.E.U16 desc[UR36][R2.64], R5 ;  /* 0x0000000502007986 */ /* 0x000fe2000c101524 */
[----:B------:R-:W-:Y:S05]  /*b6d0*/  EXIT ;  /* 0x000000000000794d */ /* 0x000fea0003800000 */
.L_x_21267:
[----:B------:R-:W-:Y:S01]  /*b6e0*/  LOP3.LUT R18, R18, 0xff, RZ, 0xc0, !PT ;  /* 0x000000ff12127812 */ /* 0x000fe200078ec0ff */
[----:B------:R-:W-:Y:S01]  /*b6f0*/  BSSY B0, `(.L_x_21268) ;  /* 0x0000015000007945 */ /* 0x000fe20003800000 */
[----:B------:R-:W-:Y:S02]  /*b700*/  IMAD.MOV.U32 R0, RZ, RZ, 0x80 ;  /* 0x00000080ff007424 */ /* 0x000fe400078e00ff */
[----:B--234-:R-:W0:Y:S02]  /*b710*/  I2F.U16 R7, R18 ;  /* 0x0000001200077306 */ /* 0x01ce240000101000 */
        /* <DEDUP_REMOVED lines=14> */
.L_x_21270:
[----:B------:R-:W-:-:S04]  /*b800*/  LOP3.LUT R0, R7, 0x80000000, RZ, 0xc0, !PT ;  /* 0x8000000007007812 */ /* 0x000fc800078ec0ff */
[----:B------:R-:W-:-:S04]  /*b810*/  SHF.R.U32.HI R5, RZ, 0x18, R0 ;  /* 0x00000018ff057819 */ /* 0x000fc80000011600 */
[----:B------:R-:W-:-:S04]  /*b820*/  LOP3.LUT R4, R4, R5, RZ, 0xfc, !PT ;  /* 0x0000000504047212 */ /* 0x000fc800078efcff */
[----:B------:R-:W-:-:S07]  /*b830*/  PRMT R0, R4, 0x7610, R0 ;  /* 0x0000761004007816 */ /* 0x000fce0000000000 */
.L_x_21269:
[----:B------:R-:W-:Y:S05]  /*b840*/  BSYNC B0 ;  /* 0x0000000000007941 */ /* 0x000fea0003800000 */
.L_x_21268:
[----:B------:R-:W-:Y:S01]  /*b850*/  STG.E.U8 desc[UR36][R2.64], R0 ;  /* 0x0000000002007986 */ /* 0x000fe2000c101124 */
[----:B------:R-:W-:Y:S05]  /*b860*/  EXIT ;  /* 0x000000000000794d */ /* 0x000fea0003800000 */
.L_x_21266:
        /* <DEDUP_REMOVED lines=18> */
.L_x_21273:
[----:B------:R-:W-:-:S04]  /*b990*/  LOP3.LUT R0, R7, 0x80000000, RZ, 0xc0, !PT ;  /* 0x8000000007007812 */ /* 0x000fc800078ec0ff */
[----:B------:R-:W-:-:S04]  /*b9a0*/  SHF.R.U32.HI R5, RZ, 0x18, R0 ;  /* 0x00000018ff057819 */ /* 0x000fc80000011600 */
[----:B------:R-:W-:-:S04]  /*b9b0*/  LOP3.LUT R4, R4, R5, RZ, 0xfc, !PT ;  /* 0x0000000504047212 */ /* 0x000fc800078efcff */
[----:B------:R-:W-:-:S07]  /*b9c0*/  PRMT R0, R4, 0x7610, R0 ;  /* 0x0000761004007816 */ /* 0x000fce0000000000 */
.L_x_21272:
[----:B------:R-:W-:Y:S05]  /*b9d0*/  BSYNC B0 ;  /* 0x0000000000007941 */ /* 0x000fea0003800000 */
.L_x_21271:
[----:B------:R-:W-:Y:S01]  /*b9e0*/  STG.E.U8 desc[UR36][R2.64], R0 ;  /* 0x0000000002007986 */ /* 0x000fe2000c101124 */
[----:B------:R-:W-:Y:S05]  /*b9f0*/  EXIT ;  /* 0x000000000000794d */ /* 0x000fea0003800000 */
.L_x_21265:
        /* <DEDUP_REMOVED lines=23> */
.L_x_21248:
        /* <DEDUP_REMOVED lines=8> */
[----:B--234-:R-:W-:Y:S02]  /*bbf0*/  IMAD.U32 R6, RZ, RZ, UR4 ;  /* 0x00000004ff067e24 */ /* 0x01cfe4000f8e00ff */
[----:B------:R-:W-:-:S02]  /*bc00*/  IMAD.U32 R7, RZ, RZ, UR5 ;  /* 0x00000005ff077e24 */ /* 0x000fc4000f8e00ff */
[----:B------:R-:W-:Y:S02]  /*bc10*/  IMAD.U32 R11, RZ, RZ, UR7 ;  /* 0x00000007ff0b7e24 */ /* 0x000fe4000f8e00ff */
[----:B------:R-:W-:Y:S02]  /*bc20*/  IMAD.MOV.U32 R8, RZ, RZ, 0x65 ;  /* 0x00000065ff087424 */ /* 0x000fe400078e00ff */
[----:B------:R-:W-:Y:S02]  /*bc30*/  IMAD.MOV.U32 R12, RZ, RZ, 0x1 ;  /* 0x00000001ff0c7424 */ /* 0x000fe400078e00ff */
[----:B0-----:R-:W-:-:S07]  /*bc40*/  IMAD.MOV.U32 R13, RZ, RZ, RZ ;  /* 0x000000ffff0d7224 */ /* 0x001fce00078e00ff */
[----:B------:R-:W-:-:S07]  /*bc50*/  LEPC R20, `(.L_x_21276) ;  /* 0x000000001014794e */ /* 0x000fce0000000000 */
[----:B-1----:R-:W-:Y:S05]  /*bc60*/  CALL.ABS.NOINC R2 ;  /* 0x0000000002007343 */ /* 0x002fea0003c00000 */
.L_x_21276:
[----:B------:R-:W-:Y:S05]  /*bc70*/  EXIT ;  /* 0x000000000000794d */ /* 0x000fea0003800000 */
.L_x_21275:
[----:B------:R-:W-:Y:S01]  /*bc80*/  LOP3.LUT R18, R18, 0xff, RZ, 0xc0, !PT ;  /* 0x000000ff12127812 */ /* 0x000fe200078ec0ff */
[----:B------:R-:W-:-:S05]  /*bc90*/  IMAD.MOV.U32 R19, RZ, RZ, RZ ;  /* 0x000000ffff137224 */ /* 0x000fca00078e00ff */
[----:B------:R-:W-:Y:S01]  /*bca0*/  STG.E.64 desc[UR36][R2.64], R18 ;  /* 0x0000001202007986 */ /* 0x000fe2000c101b24 */
[----:B------:R-:W-:Y:S05]  /*bcb0*/  EXIT ;  /* 0x000000000000794d */ /* 0x000fea0003800000 */
.L_x_21274:
[----:B------:R-:W-:-:S05]  /*bcc0*/  LOP3.LUT R5, R18, 0xff, RZ, 0xc0, !PT ;  /* 0x000000ff12057812 */ /* 0x000fca00078ec0ff */
[----:B------:R-:W-:Y:S01]  /*bcd0*/  STG.E desc[UR36][R2.64], R5 ;  /* 0x0000000502007986 */ /* 0x000fe2000c101924 */
[----:B------:R-:W-:Y:S05]  /*bce0*/  EXIT ;  /* 0x000000000000794d */ /* 0x000fea0003800000 */
        .weak           $__internal_43_$__cuda_sm20_div_u16
        .type           $__internal_43_$__cuda_sm20_div_u16,@function
        .size           $__internal_43_$__cuda_sm20_div_u16,(.L_x_22740 - $__internal_43_$__cuda_sm20_div_u16)
$__internal_43_$__cuda_sm20_div_u16:
[----:B------:R-:W0:Y:S01]  /*bcf0*/  I2F.U16 R0, R7 ;  /* 0x0000000700007306 */ /* 0x000e220000101000 */
[----:B------:R-:W-:Y:S01]  /*bd00*/  IMAD.MOV.U32 R4, RZ, RZ, 0x4b800000 ;  /* 0x4b800000ff047424 */ /* 0x000fe200078e00ff */
[C---:B0-----:R-:W-:Y:S02]  /*bd10*/  FSETP.GEU.AND P2, PT, |R0|.reuse, 1.175494350822287508e-38, PT ;  /* 0x008000000000780b */ /* 0x041fe40003f4e200 */
[----:B------:R-:W-:Y:S02]  /*bd20*/  FSETP.GT.AND P1, PT, |R0|, 8.50705917302346158658e+37, PT ;  /* 0x7e8000000000780b */ /* 0x000fe40003f24200 */
[----:B------:R-:W-:-:S04]  /*bd30*/  FSEL R4, R4, 1, !P2 ;  /* 0x3f80000004047808 */ /* 0x000fc80005000000 */
[----:B------:R-:W-:Y:S01]  /*bd40*/  FSEL R5, R4, 0.25, !P1 ;  /* 0x3e80000004057808 */ /* 0x000fe20004800000 */
[----:B------:R-:W-:Y:S01]  /*bd50*/  IMAD.MOV.U32 R4, RZ, RZ, R8 ;  /* 0x000000ffff047224 */ /* 0x000fe200078e0008 */
[----:B------:R-:W-:-:S03]  /*bd60*/  ISETP.NE.U32.AND P1, PT, R7, RZ, PT ;  /* 0x000000ff0700720c */ /* 0x000fc60003f25070 */
[----:B------:R-:W-:Y:S02]  /*bd70*/  FMUL R6, R0, R5 ;  /* 0x0000000500067220 */ /* 0x000fe40000400000 */
[----:B------:R-:W-:Y:S08]  /*bd80*/  I2F.U16.RZ R0, R27 ;  /* 0x0000001b00007306 */ /* 0x000ff0000010d000 */
[----:B------:R-:W0:Y:S02]  /*bd90*/  MUFU.RCP R6, R6 ;  /* 0x0000000600067308 */ /* 0x000e240000001000 */
[----:B0-----:R-:W-:-:S04]  /*bda0*/  FMUL R5, R5, R6 ;  /* 0x0000000605057220 */ /* 0x001fc80000400000 */
[----:B------:R-:W-:-:S04]  /*bdb0*/  VIADD R5, R5, 0x2 ;  /* 0x0000000205057836 */ /* 0x000fc80000000000 */
[----:B------:R-:W-:Y:S01]  /*bdc0*/  FMUL.RZ R0, R0, R5 ;  /* 0x0000000500007220 */ /* 0x000fe2000040c000 */
[----:B------:R-:W-:-:S05]  /*bdd0*/  IMAD.MOV.U32 R5, RZ, RZ, 0x0 ;  /* 0x00000000ff057424 */ /* 0x000fca00078e00ff */
[----:B------:R-:W0:Y:S02]  /*bde0*/  F2I.U32.TRUNC.NTZ R0, R0 ;  /* 0x0000000000007305 */ /* 0x000e24000020f000 */
[----:B0-----:R-:W-:Y:S01]  /*bdf0*/  LOP3.LUT R7, R0, 0xffff, RZ, 0xc0, !PT ;  /* 0x0000ffff00077812 */ /* 0x001fe200078ec0ff */
[----:B------:R-:W-:Y:S01]  /*be00*/  @!P1 IMAD.MOV.U32 R7, RZ, RZ, -0x1 ;  /* 0xffffffffff079424 */ /* 0x000fe200078e00ff */
[----:B------:R-:W-:Y:S06]  /*be10*/  RET.REL.NODEC R4 `(_ZN2at6native27unrolled_elementwise_kernelINS0_13BinaryFunctorIhhhZZZNS0_15binary_internal21div_trunc_kernel_cudaERNS_18TensorIteratorBaseEENKUlvE_clEvENKUlvE_clEvEUlhhE_EESt5arrayIPcLm3EELi4E23TrivialOffsetCalculatorILi2EjESD_ILi1EjENS0_6memory12LoadWithCastILi2EEENSG_13StoreWithCastILi1EEEEEviT_T0_T2_T3_T4_T5_) ;  /* 0xffffff4004787950 */ /* 0x000fec0003c3ffff */
.L_x_21277:
        /* <DEDUP_REMOVED lines=14> */
.L_x_22740:


//--------------------- .text._ZN2at6native18elementwise_kernelILi128ELi4EZNS0_22gpu_kernel_impl_nocastINS0_13BinaryFunctorIhhhZZZNS0_15binary_internal21div_trunc_kernel_cudaERNS_18TensorIteratorBaseEENKUlvE_clEvENKUlvE_clEvEUlhhE_EEEEvS6_RKT_EUliE_EEviT1_ --------------------------
	.section	.text._ZN2at6native18elementwise_kernelILi128ELi4EZNS0_22gpu_kernel_impl_nocastINS0_13BinaryFunctorIhhhZZZNS0_15binary_internal21div_trunc_kernel_cudaERNS_18TensorIteratorBaseEENKUlvE_clEvENKUlvE_clEvEUlhhE_EEEEvS6_RKT_EUliE_EEviT1_,"ax",@progbits
	.align	128
        .global         _ZN2at6native18elementwise_kernelILi128ELi4EZNS0_22gpu_kernel_impl_nocastINS0_13BinaryFunctorIhhhZZZNS0_15binary_internal21div_trunc_kernel_cudaERNS_18TensorIteratorBaseEENKUlvE_clEvENKUlvE_clEvEUlhhE_EEEEvS6_RKT_EUliE_EEviT1_
        .type           _ZN2at6native18elementwise_kernelILi128ELi4EZNS0_22gpu_kernel_impl_nocastINS0_13BinaryFunctorIhhhZZZNS0_15binary_internal21div_trunc_kernel_cudaERNS_18TensorIteratorBaseEENKUlvE_clEvENKUlvE_clEvEUlhhE_EEEEvS6_RKT_EUliE_EEviT1_,@function
        .size           _ZN2at6native18elementwise_kernelILi128ELi4EZNS0_22gpu_kernel_impl_nocastINS0_13BinaryFunctorIhhhZZZNS0_15binary_internal21div_trunc_kernel_cudaERNS_18TensorIteratorBaseEENKUlvE_clEvENKUlvE_clEvEUlhhE_EEEEvS6_RKT_EUliE_EEviT1_,(.L_x_22741 - _ZN2at6native18elementwise_kernelILi128ELi4EZNS0_22gpu_kernel_impl_nocastINS0_13BinaryFunctorIhhhZZZNS0_15binary_internal21div_trunc_kernel_cudaERNS_18TensorIteratorBaseEENKUlvE_clEvENKUlvE_clEvEUlhhE_EEEEvS6_RKT_EUliE_EEviT1_)
        .other          _ZN2at6native18elementwise_kernelILi128ELi4EZNS0_22gpu_kernel_impl_nocastINS0_13BinaryFunctorIhhhZZZNS0_15binary_internal21div_trunc_kernel_cudaERNS_18TensorIteratorBaseEENKUlvE_clEvENKUlvE_clEvEUlhhE_EEEEvS6_RKT_EUliE_EEviT1_,@"STO_CUDA_ENTRY STV_DEFAULT"
_ZN2at6native18elementwise_kernelILi128ELi4EZNS0_22gpu_kernel_impl_nocastINS0_13BinaryFunctorIhhhZZZNS0_15binary_internal21div_trunc_kernel_cudaERNS_18TensorIteratorBaseEENKUlvE_clEvENKUlvE_clEvEUlhhE_EEEEvS6_RKT_EUliE_EEviT1_:
.text._ZN2at6native18elementwise_kernelILi128ELi4EZNS0_22gpu_kernel_impl_nocastINS0_13BinaryFunctorIhhhZZZNS0_15binary_internal21div_trunc_kernel_cudaERNS_18TensorIteratorBaseEENKUlvE_clEvENKUlvE_clEvEUlhhE_EEEEvS6_RKT_EUliE_EEviT1_:
        /* <DEDUP_REMOVED lines=362> */
.L_x_21280:
[----:B------:R-:W-:Y:S01]  /*16a0*/  ULDC.64 UR8, c[0x0][0x488] ;  /* 0x0001220000087ab9 */ /* 0x000fe20000000a00 */
[----:B------:R-:W-:Y:S01]  /*16b0*/  ULDC.64 UR6, c[0x0][0x480] ;  /* 0x0001200000067ab9 */ /* 0x000fe20000000a00 */
[----:B------:R-:W-:Y:S02]  /*16c0*/  IADD3 R8, P1, R4, UR8, RZ ;  /* 0x0000000804087c10 */ /* 0x000fe4000ff3e0ff */
[----:B------:R-:W-:Y:S02]  /*16d0*/  IADD3 R10, P0, R2, UR6, RZ ;  /* 0x00000006020a7c10 */ /* 0x000fe4000ff1e0ff */
[----:B------:R-:W-:Y:S02]  /*16e0*/  IADD3.X R9, RZ, UR9, RZ, P1, !PT ;  /* 0x00000009ff097c10 */ /* 0x000fe40008ffe4ff */
[----:B------:R-:W-:Y:S01]  /*16f0*/  IADD3.X R11, RZ, UR7, RZ, P0, !PT ;  /* 0x00000007ff0b7c10 */ /* 0x000fe200087fe4ff */
[----:B------:R-:W-:Y:S02]  /*1700*/  ULDC.64 UR6, c[0x0][0x478] ;  /* 0x00011e0000067ab9 */ /* 0x000fe40000000a00 */
[----:B------:R0:W5:Y:S04]  /*1710*/  LDG.E.U8 R2, desc[UR4][R8.64] ;  /* 0x0000000408027981 */ /* 0x000168000c1e1100 */
[----:B------:R0:W5:Y:S01]  /*1720*/  LDG.E.U8 R12, desc[UR4][R10.64] ;  /* 0x000000040a0c7981 */ /* 0x000162000c1e1100 */
[----:B------:R-:W-:-:S02]  /*1730*/  IADD3 R6, P0, R7, UR6, RZ ;  /* 0x0000000607067c10 */ /* 0x000fc4000ff1e0ff */
[----:B------:R-:W-:Y:S02]  /*1740*/  MOV R14, 0x1770 ;  /* 0x00001770000e7802 */ /* 0x000fe40000000f00 */
[----:B------:R-:W-:-:S09]  /*1750*/  IADD3.X R7, RZ, UR7, RZ, P0, !PT ;  /* 0x00000007ff077c10 */ /* 0x000fd200087fe4ff */
[----:B0----5:R-:W-:Y:S05]  /*1760*/  CALL.REL.NOINC `($__internal_44_$__cuda_sm20_div_u16) ;  /* 0x0000004400847944 */ /* 0x021fea0003c00000 */
[----:B------:R0:W-:Y:S01]  /*1770*/  STG.E.U8 desc[UR4][R6.64], R13 ;  /* 0x0000000d06007986 */ /* 0x0001e2000c101104 */
[----:B------:R-:W-:-:S04]  /*1780*/  LEA R0, R5, R0, 0x9 ;  /* 0x0000000005007211 */ /* 0x000fc800078e48ff */
[----:B------:R-:W-:-:S07]  /*1790*/  IADD3 R3, R0, 0x80, RZ ;  /* 0x0000008000037810 */ /* 0x000fce0007ffe0ff */
.L_x_21279:
[----:B------:R-:W-:Y:S05]  /*17a0*/  BSYNC B0 ;  /* 0x0000000000007941 */ /* 0x000fea0003800000 */
.L_x_21278:
[----:B------:R-:W-:Y:S01]  /*17b0*/  ULDC UR6, c[0x0][0x210] ;  /* 0x0000840000067ab9 */ /* 0x000fe20000000800 */
[----:B------:R-:W-:Y:S01]  /*17c0*/  BSSY B0, `(.L_x_21281) ;  /* 0x0000173000007945 */ /* 0x000fe20003800000 */
[----:B------:R-:W-:-:S13]  /*17d0*/  ISETP.GE.AND P0, PT, R3, UR6, PT ;  /* 0x0000000603007c0c */ /* 0x000fda000bf06270 */
[----:B------:R-:W-:Y:S05]  /*17e0*/  @P0 BRA `(.L_x_21282) ;  /* 0x0000001400c00947 */ /* 0x000fea0003800000 */
[----:B------:R-:W1:Y:S01]  /*17f0*/  LDC R4, c[0x0][0x218] ;  /* 0x00008600ff047b82 */ /* 0x000e620000000800 */
[----:B------:R-:W-:Y:S01]  /*1800*/  HFMA2.MMA R2, -RZ, RZ, 0, 0 ;  /* 0x00000000ff027435 */ /* 0x000fe200000001ff */
[----:B------:R-:W-:Y:S01]  /*1810*/  MOV R0, RZ ;  /* 0x000000ff00007202 */ /* 0x000fe20000000f00 */
[----:B------:R-:W-:Y:S01]  /*1820*/  HFMA2.MMA R5, -RZ, RZ, 0, 0 ;  /* 0x00000000ff057435 */ /* 0x000fe200000001ff */
[----:B-1----:R-:W-:-:S13]  /*1830*/  ISETP.NE.AND P0, PT, R4, RZ, PT ;  /* 0x000000ff0400720c */ /* 0x002fda0003f05270 */
[----:B------:R-:W-:Y:S05]  /*1840*/  @!P0 BRA `(.L_x_21283) ;  /* 0x00000014006c8947 */ /* 0x000fea0003800000 */
[----:B------:R-:W-:Y:S01]  /*1850*/  MOV R2, RZ ;  /* 0x000000ff00027202 */ /* 0x000fe20000000f00 */
[----:B------:R-:W-:Y:S01]  /*1860*/  ULDC.64 UR6, c[0x0][0x220] ;  /* 0x0000880000067ab9 */ /* 0x000fe20000000a00 */
[----:B------:R-:W-:Y:S01]  /*1870*/  ISETP.NE.AND P0, PT, R4, 0x1, PT ;  /* 0x000000010400780c */ /* 0x000fe20003f05270 */
[----:B------:R-:W-:Y:S02]  /*1880*/  ULDC UR8, c[0x0][0x350] ;  /* 0x0000d40000087ab9 */ /* 0x000fe40000000800 */
[----:B0-----:R-:W-:Y:S01]  /*1890*/  IMAD.HI.U32 R6, R3, UR6, R2 ;  /* 0x0000000603067c27 */ /* 0x001fe2000f8e0002 */
        /* <DEDUP_REMOVED lines=342> */
.L_x_21283:
[----:B------:R-:W-:Y:S01]  /*2e00*/  ULDC.64 UR8, c[0x0][0x488] ;  /* 0x0001220000087ab9 */ /* 0x000fe20000000a00 */
[----:B------:R-:W-:Y:S01]  /*2e10*/  ULDC.64 UR6, c[0x0][0x480] ;  /* 0x0001200000067ab9 */ /* 0x000fe20000000a00 */
[----:B0-----:R-:W-:Y:S02]  /*2e20*/  IADD3 R6, P1, R2, UR8, RZ ;  /* 0x0000000802067c10 */ /* 0x001fe4000ff3e0ff */
        /* <DEDUP_REMOVED lines=11> */
[----:B------:R-:W-:-:S07]  /*2ee0*/  IADD3 R3, R3, 0x80, RZ ;  /* 0x0000008003037810 */ /* 0x000fce0007ffe0ff */
.L_x_21282:
[----:B------:R-:W-:Y:S05]  /*2ef0*/  BSYNC B0 ;  /* 0x0000000000007941 */ /* 0x000fea0003800000 */
.L_x_21281:
[----:B------:R-:W-:Y:S01]  /*2f00*/  ULDC UR6, c[0x0][0x210] ;  /* 0x0000840000067ab9 */ /* 0x000fe20000000800 */
[----:B------:R-:W-:Y:S01]  /*2f10*/  BSSY B0, `(.L_x_21284) ;  /* 0x0000173000007945 */ /* 0x000fe20003800000 */
[----:B------:R-:W-:-:S13]  /*2f20*/  ISETP.GE.AND P0, PT, R3, UR6, PT ;  /* 0x0000000603007c0c */ /* 0x000fda000bf06270 */
[----:B------:R-:W-:Y:S05]  /*2f30*/  @P0 BRA `(.L_x_21285) ;  /* 0x0000001400c00947 */ /* 0x000fea0003800000 */
[----:B-1----:R-:W1:Y:S01]  /*2f40*/  LDC R4, c[0x0][0x218] ;  /* 0x00008600ff047b82 */ /* 0x002e620000000800 */
        /* <DEDUP_REMOVED lines=352> */
.L_x_21286:
        /* <DEDUP_REMOVED lines=15> */
.L_x_21285:
[----:B------:R-:W-:Y:S05]  /*4640*/  BSYNC B0 ;  /* 0x0000000000007941 */ /* 0x000fea0003800000 */
.L_x_21284:
[----:B------:R-:W-:Y:S02]  /*4650*/  ULDC UR6, c[0x0][0x210] ;  /* 0x0000840000067ab9 */ /* 0x000fe40000000800 */
[----:B------:R-:W-:-:S13]  /*4660*/  ISETP.GE.AND P0, PT, R3, UR6, PT ;  /* 0x0000000603007c0c */ /* 0x000fda000bf06270 */
[----:B------:R-:W-:Y:S05]  /*4670*/  @P0 EXIT ;  /* 0x000000000000094d */ /* 0x000fea0003800000 */
[----:B-12---:R-:W1:Y:S01]  /*4680*/  LDC R4, c[0x0][0x218] ;  /* 0x00008600ff047b82 */ /* 0x006e620000000800 */
        /* <DEDUP_REMOVED lines=352> */
.L_x_21287:
[----:B------:R-:W-:Y:S01]  /*5c90*/  ULDC.64 UR8, c[0x0][0x488] ;  /* 0x0001220000087ab9 */ /* 0x000fe20000000a00 */
[----:B------:R-:W-:Y:S01]  /*5ca0*/  ULDC.64 UR6, c[0x0][0x480] ;  /* 0x0001200000067ab9 */ /* 0x000fe20000000a00 */
[----:B------:R-:W-:Y:S02]  /*5cb0*/  IADD3 R2, P1, R2, UR8, RZ ;  /* 0x0000000802027c10 */ /* 0x000fe4000ff3e0ff */
[----:B0-----:R-:W-:Y:S02]  /*5cc0*/  IADD3 R6, P0, R0, UR6, RZ ;  /* 0x0000000600067c10 */ /* 0x001fe4000ff1e0ff */
        /* <DEDUP_REMOVED lines=9> */
[----:B------:R-:W-:Y:S01]  /*5d60*/  STG.E.U8 desc[UR4][R4.64], R13 ;  /* 0x0000000d04007986 */ /* 0x000fe2000c101104 */
[----:B------:R-:W-:Y:S05]  /*5d70*/  EXIT ;  /* 0x000000000000794d */ /* 0x000fea0003800000 */
        .weak           $__internal_44_$__cuda_sm20_div_u16
        .type           $__internal_44_$__cuda_sm20_div_u16,@function
        .size           $__internal_44_$__cuda_sm20_div_u16,(.L_x_22741 - $__internal_44_$__cuda_sm20_div_u16)
$__internal_44_$__cuda_sm20_div_u16:
[----:B------:R-:W0:Y:S01]  /*5d80*/  I2F.U16 R8, R2 ;  /* 0x0000000200087306 */ /* 0x000e220000101000 */
[----:B------:R-:W-:Y:S01]  /*5d90*/  HFMA2.MMA R9, -RZ, RZ, 15, 0 ;  /* 0x4b800000ff097435 */ /* 0x000fe200000001ff */
[C---:B0-----:R-:W-:Y:S02]  /*5da0*/  FSETP.GEU.AND P1, PT, |R8|.reuse, 1.175494350822287508e-38, PT ;  /* 0x008000000800780b */ /* 0x041fe40003f2e200 */
[----:B------:R-:W-:-:S07]  /*5db0*/  FSETP.GT.AND P0, PT, |R8|, 8.50705917302346158658e+37, PT ;  /* 0x7e8000000800780b */ /* 0x000fce0003f04200 */
[----:B------:R-:W-:-:S04]  /*5dc0*/  FSEL R9, R9, 1, !P1 ;  /* 0x3f80000009097808 */ /* 0x000fc80004800000 */
[----:B------:R-:W-:Y:S02]  /*5dd0*/  FSEL R9, R9, 0.25, !P0 ;  /* 0x3e80000009097808 */ /* 0x000fe40004000000 */
[----:B------:R-:W-:-:S03]  /*5de0*/  ISETP.NE.U32.AND P0, PT, R2, RZ, PT ;  /* 0x000000ff0200720c */ /* 0x000fc60003f05070 */
[----:B------:R-:W-:Y:S02]  /*5df0*/  FMUL R10, R8, R9 ;  /* 0x00000009080a7220 */ /* 0x000fe40000400000 */
[----:B------:R-:W-:Y:S08]  /*5e00*/  I2F.U16.RZ R8, R12 ;  /* 0x0000000c00087306 */ /* 0x000ff0000010d000 */
[----:B------:R-:W0:Y:S02]  /*5e10*/  MUFU.RCP R10, R10 ;  /* 0x0000000a000a7308 */ /* 0x000e240000001000 */
[----:B0-----:R-:W-:-:S05]  /*5e20*/  FMUL R9, R9, R10 ;  /* 0x0000000a09097220 */ /* 0x001fca0000400000 */
[----:B------:R-:W-:-:S05]  /*5e30*/  IADD3 R9, R9, 0x2, RZ ;  /* 0x0000000209097810 */ /* 0x000fca0007ffe0ff */
[----:B------:R-:W-:Y:S01]  /*5e40*/  FMUL.RZ R11, R8, R9 ;  /* 0x00000009080b7220 */ /* 0x000fe2000040c000 */
[----:B------:R-:W-:Y:S01]  /*5e50*/  HFMA2.MMA R9, -RZ, RZ, 0, 0 ;  /* 0x00000000ff097435 */ /* 0x000fe200000001ff */
[----:B------:R-:W-:-:S04]  /*5e60*/  MOV R8, R14 ;  /* 0x0000000e00087202 */ /* 0x000fc80000000f00 */
[----:B------:R-:W0:Y:S02]  /*5e70*/  F2I.U32.TRUNC.NTZ R11, R11 ;  /* 0x0000000b000b7305 */ /* 0x000e24000020f000 */
[----:B0-----:R-:W-:Y:S02]  /*5e80*/  LOP3.LUT R13, R11, 0xffff, RZ, 0xc0, !PT ;  /* 0x0000ffff0b0d7812 */ /* 0x001fe400078ec0ff */
[----:B------:R-:W-:Y:S01]  /*5e90*/  @!P0 MOV R13, 0xffffffff ;  /* 0xffffffff000d8802 */ /* 0x000fe20000000f00 */
[----:B------:R-:W-:Y:S06]  /*5ea0*/  RET.REL.NODEC R8 `(_ZN2at6native18elementwise_kernelILi128ELi4EZNS0_22gpu_kernel_impl_nocastINS0_13BinaryFunctorIhhhZZZNS0_15binary_internal21div_trunc_kernel_cudaERNS_18TensorIteratorBaseEENKUlvE_clEvENKUlvE_clEvEUlhhE_EEEEvS6_RKT_EUliE_EEviT1_) ;  /* 0xffffffa008547950 */ /* 0x000fec0003c3ffff */
.L_x_21288:
        /* <DEDUP_REMOVED lines=13> */
.L_x_22741:


//--------------------- .text._ZN2at6native27unrolled_elementwise_kernelINS0_13BinaryFunctorIhhhZZZNS0_15binary_internal21div_trunc_kernel_cudaERNS_18TensorIteratorBaseEENKUlvE_clEvENKUlvE_clEvEUlhhE_EESt5arrayIPcLm3EELi4E23TrivialOffsetCalculatorILi2EjESD_ILi1EjENS0_6memory15LoadWithoutCastENSG_16StoreWithoutCastEEEviT_T0_T2_T3_T4_T5_ --------------------------
	.section	.text._ZN2at6native27unrolled_elementwise_kernelINS0_13BinaryFunctorIhhhZZZNS0_15binary_internal21div_trunc_kernel_cudaERNS_18TensorIteratorBaseEENKUlvE_clEvENKUlvE_clEvEUlhhE_EESt5arrayIPcLm3EELi4E23TrivialOffsetCalculatorILi2EjESD_ILi1EjENS0_6memory15LoadWithoutCastENSG_16StoreWithoutCastEEEviT_T0_T2_T3_T4_T5_,"ax",@progbits
	.align	128
        .global         _ZN2at6native27unrolled_elementwise_kernelINS0_13BinaryFunctorIhhhZZZNS0_15binary_internal21div_trunc_kernel_cudaERNS_18TensorIteratorBaseEENKUlvE_clEvENKUlvE_clEvEUlhhE_EESt5arrayIPcLm3EELi4E23TrivialOffsetCalculatorILi2EjESD_ILi1EjENS0_6memory15LoadWithoutCastENSG_16StoreWithoutCastEEEviT_T0_T2_T3_T4_T5_
        .type           _ZN2at6native27unrolled_elementwise_kernelINS0_13BinaryFunctorIhhhZZZNS0_15binary_internal21div_trunc_kernel_cudaERNS_18TensorIteratorBaseEENKUlvE_clEvENKUlvE_clEvEUlhhE_EESt5arrayIPcLm3EELi4E23TrivialOffsetCalculatorILi2EjESD_ILi1EjENS0_6memory15LoadWithoutCastENSG_16StoreWithoutCastEEEviT_T0_T2_T3_T4_T5_,@function
        .size           _ZN2at6native27unrolled_elementwise_kernelINS0_13BinaryFunctorIhhhZZZNS0_15binary_internal21div_trunc_kernel_cudaERNS_18TensorIteratorBaseEENKUlvE_clEvENKUlvE_clEvEUlhhE_EESt5arrayIPcLm3EELi4E23TrivialOffsetCalculatorILi2EjESD_ILi1EjENS0_6memory15LoadWithoutCastENSG_16StoreWithoutCastEEEviT_T0_T2_T3_T4_T5_,(.L_x_22742 - _ZN2at6native27unrolled_elementwise_kernelINS0_13BinaryFunctorIhhhZZZNS0_15binary_internal21div_trunc_kernel_cudaERNS_18TensorIteratorBaseEENKUlvE_clEvENKUlvE_clEvEUlhhE_EESt5arrayIPcLm3EELi4E23TrivialOffsetCalculatorILi2EjESD_ILi1EjENS0_6memory15LoadWithoutCastENSG_16StoreWithoutCastEEEviT_T0_T2_T3_T4_T5_)
        .other          _ZN2at6native27unrolled_elementwise_kernelINS0_13BinaryFunctorIhhhZZZNS0_15binary_internal21div_trunc_kernel_cudaERNS_18TensorIteratorBaseEENKUlvE_clEvENKUlvE_clEvEUlhhE_EESt5arrayIPcLm3EELi4E23TrivialOffsetCalculatorILi2EjESD_ILi1EjENS0_6memory15LoadWithoutCastENSG_16StoreWithoutCastEEEviT_T0_T2_T3_T4_T5_,@"STO_CUDA_ENTRY STV_DEFAULT"
_ZN2at6native27unrolled_elementwise_kernelINS0_13BinaryFunctorIhhhZZZNS0_15binary_internal21div_trunc_kernel_cudaERNS_18TensorIteratorBaseEENKUlvE_clEvENKUlvE_clEvEUlhhE_EESt5arrayIPcLm3EELi4E23TrivialOffsetCalculatorILi2EjESD_ILi1EjENS0_6memory15LoadWithoutCastENSG_16StoreWithoutCastEEEviT_T0_T2_T3_T4_T5_:
.text._ZN2at6native27unrolled_elementwise_kernelINS0_13BinaryFunctorIhhhZZZNS0_15binary_internal21div_trunc_kernel_cudaERNS_18TensorIteratorBaseEENKUlvE_clEvENKUlvE_clEvEUlhhE_EESt5arrayIPcLm3EELi4E23TrivialOffsetCalculatorILi2EjESD_ILi1EjENS0_6memory15LoadWithoutCastENSG_16StoreWithoutCastEEEviT_T0_T2_T3_T4_T5_:
        /* <DEDUP_REMOVED lines=16> */
[----:B------:R-:W-:Y:S01]  /*0100*/  @!P3 VIADD R21, R21, 0x80 ;  /* 0x000000801515b836 */ /* 0x000fe20000000000 */
[----:B0-----:R-:W-:-:S04]  /*0110*/  @!P0 IADD3 R16, P5, R11, R16, RZ ;  /* 0x000000100b108210 */ /* 0x001fc80007fbe0ff */
[----:B------:R-:W-:Y:S02]  /*0120*/  ISETP.GE.AND P2, PT, R21, R18, PT ;  /* 0x000000121500720c */ /* 0x000fe40003f46270 */
[----:B------:R-:W0:Y:S01]  /*0130*/  @!P3 LDC.64 R2, c[0x0][0x220] ;  /* 0x00008800ff02bb82 */ /* 0x000e220000000a00 */
[----:B------:R-:W-:Y:S01]  /*0140*/  @!P0 IMAD.X R17, RZ, RZ, R17, P5 ;  /* 0x000000ffff118224 */ /* 0x000fe200028e0611 */
[----:B-1----:R-:W-:-:S04]  /*0150*/  @!P0 IADD3 R8, P4, R11, R8, RZ ;  /* 0x000000080b088210 */ /* 0x002fc80007f9e0ff */
[----:B------:R1:W5:Y:S05]  /*0160*/  @!P0 LDG.E.U8 R20, desc[UR4][R16.64] ;  /* 0x0000000410148981 */ /* 0x00036a000c1e1100 */
[----:B------:R-:W-:Y:S01]  /*0170*/  @!P2 IMAD R23, R0, 0x200, R21 ;  /* 0x000002000017a824 */ /* 0x000fe200078e0215 */
[----:B------:R-:W3:Y:S01]  /*0180*/  @!P2 LDC.64 R6, c[0x0][0x220] ;  /* 0x00008800ff06ab82 */ /* 0x000ee20000000a00 */
[----:B------:R-:W-:-:S05]  /*0190*/  @!P2 VIADD R21, R21, 0x80 ;  /* 0x000000801515a836 */ /* 0x000fca0000000000 */
[----:B------:R-:W-:Y:S02]  /*01a0*/  ISETP.GE.AND P1, PT, R21, R18, PT ;  /* 0x000000121500720c */ /* 0x000fe40003f26270 */
[----:B------:R-:W4:Y:S11]  /*01b0*/  @!P2 LDC.64 R10, c[0x0][0x228] ;  /* 0x00008a00ff0aab82 */ /* 0x000f360000000a00 */
[----:B------:R-:W4:Y:S08]  /*01c0*/  @!P1 LDC.64 R12, c[0x0][0x220] ;  /* 0x00008800ff0c9b82 */ /* 0x000f300000000a00 */
[----:B------:R-:W4:Y:S01]  /*01d0*/  @!P1 LDC.64 R14, c[0x0][0x228] ;  /* 0x00008a00ff0e9b82 */ /* 0x000f220000000a00 */
[----:B------:R-:W-:Y:S01]  /*01e0*/  @!P0 IMAD.X R9, RZ, RZ, R9, P4 ;  /* 0x000000ffff098224 */ /* 0x000fe200020e0609 */
[----:B--2---:R-:W-:-:S02]  /*01f0*/  @!P3 IADD3 R4, P4, R25, R4, RZ ;  /* 0x000000041904b210 */ /* 0x004fc40007f9e0ff */
[----:B0-----:R-:W-:Y:S02]  /*0200*/  @!P3 IADD3 R2, P5, R25, R2, RZ ;  /* 0x000000021902b210 */ /* 0x001fe40007fbe0ff */
[----:B------:R-:W-:Y:S01]  /*0210*/  PRMT R24, RZ, 0x7610, R24 ;  /* 0x00007610ff187816 */ /* 0x000fe20000000018 */
[----:B------:R-:W-:Y:S01]  /*0220*/  @!P3 IMAD.X R5, RZ, RZ, R5, P4 ;  /* 0x000000ffff05b224 */ /* 0x000fe200020e0605 */
[----:B-1----:R-:W-:Y:S01]  /*0230*/  PRMT R16, RZ, 0x7610, R16 ;  /* 0x00007610ff107816 */ /* 0x002fe20000000010 */
[----:B------:R-:W-:Y:S01]  /*0240*/  @!P3 IMAD.X R3, RZ, RZ, R3, P5 ;  /* 0x000000ffff03b224 */ /* 0x000fe200028e0603 */
[C---:B---3--:R-:W-:Y:S01]  /*0250*/  @!P2 IADD3 R6, P4, R23.reuse, R6, RZ ;  /* 0x000000061706a210 */ /* 0x048fe20007f9e0ff */
[----:B------:R-:W-:Y:S01]  /*0260*/  @!P1 IMAD R21, R0, 0x200, R21 ;  /* 0x0000020000159824 */ /* 0x000fe200078e0215 */
[----:B------:R-:W-:Y:S02]  /*0270*/  PRMT R22, RZ, 0x7610, R22 ;  /* 0x00007610ff167816 */ /* 0x000fe40000000016 */
[----:B------:R0:W5:Y:S01]  /*0280*/  @!P3 LDG.E.U8 R24, desc[UR4][R2.64] ;  /* 0x000000040218b981 */ /* 0x000162000c1e1100 */
[----:B------:R-:W-:Y:S01]  /*0290*/  @!P2 IMAD.X R7, RZ, RZ, R7, P4 ;  /* 0x000000ffff07a224 */ /* 0x000fe200020e0607 */
[----:B----4-:R-:W-:-:S02]  /*02a0*/  @!P2 IADD3 R10, P5, R23, R10, RZ ;  /* 0x0000000a170aa210 */ /* 0x010fc40007fbe0ff */
[----:B------:R-:W5:Y:S01]  /*02b0*/  @!P3 LDG.E.U8 R16, desc[UR4][R4.64] ;  /* 0x000000040410b981 */ /* 0x000f62000c1e1100 */
[C---:B------:R-:W-:Y:S02]  /*02c0*/  @!P1 IADD3 R12, P3, R21.reuse, R12, RZ ;  /* 0x0000000c150c9210 */ /* 0x040fe40007f7e0ff */
[----:B------:R-:W-:Y:S01]  /*02d0*/  PRMT R17, RZ, 0x7610, R17 ;  /* 0x00007610ff117816 */ /* 0x000fe20000000011 */
[----:B------:R1:W5:Y:S01]  /*02e0*/  @!P0 LDG.E.U8 R22, desc[UR4][R8.64] ;  /* 0x0000000408168981 */ /* 0x000362000c1e1100 */
[----:B------:R-:W-:Y:S01]  /*02f0*/  @!P1 IADD3 R14, P4, R21, R14, RZ ;  /* 0x0000000e150e9210 */ /* 0x000fe20007f9e0ff */
[----:B------:R-:W-:Y:S01]  /*0300*/  @!P2 IMAD.X R11, RZ, RZ, R11, P5 ;  /* 0x000000ffff0ba224 */ /* 0x000fe200028e060b */
[----:B0-----:R-:W-:Y:S01]  /*0310*/  PRMT R2, RZ, 0x7610, R2 ;  /* 0x00007610ff027816 */ /* 0x001fe20000000002 */
[----:B------:R-:W-:Y:S01]  /*0320*/  @!P1 IMAD.X R13, RZ, RZ, R13, P3 ;  /* 0x000000ffff0d9224 */ /* 0x000fe200018e060d */
[----:B------:R-:W-:Y:S01]  /*0330*/  PRMT R3, RZ, 0x7610, R3 ;  /* 0x00007610ff037816 */ /* 0x000fe20000000003 */
[----:B------:R-:W-:Y:S01]  /*0340*/  @!P1 IMAD.X R15, RZ, RZ, R15, P4 ;  /* 0x000000ffff0f9224 */ /* 0x000fe200020e060f */
[----:B------:R0:W5:Y:S01]  /*0350*/  @!P2 LDG.E.U8 R17, desc[UR4][R6.64] ;  /* 0x000000040611a981 */ /* 0x000162000c1e1100 */
[----:B-1----:R-:W-:-:S03]  /*0360*/  PRMT R8, RZ, 0x7610, R8 ;  /* 0x00007610ff087816 */ /* 0x002fc60000000008 */
[----:B------:R0:W5:Y:S04]  /*0370*/  @!P1 LDG.E.U8 R2, desc[UR4][R12.64] ;  /* 0x000000040c029981 */ /* 0x000168000c1e1100 */
[----:B------:R0:W5:Y:S04]  /*0380*/  @!P2 LDG.E.U8 R8, desc[UR4][R10.64] ;  /* 0x000000040a08a981 */ /* 0x000168000c1e1100 */
[----:B------:R0:W5:Y:S01]  /*0390*/  @!P1 LDG.E.U8 R3, desc[UR4][R14.64] ;  /* 0x000000040e039981 */ /* 0x000162000c1e1100 */
[----:B------:R-:W-:Y:S04]  /*03a0*/  BSSY B0, `(.L_x_21289) ;  /* 0x0000007000007945 */ /* 0x000fe80003800000 */
[----:B------:R-:W-:Y:S05]  /*03b0*/  @P0 BRA `(.L_x_21290) ;  /* 0x0000000000140947 */ /* 0x000fea0003800000 */
[----:B-----5:R-:W-:Y:S02]  /*03c0*/  LOP3.LUT R22, R22, 0xff, RZ, 0xc0, !PT ;  /* 0x000000ff16167812 */ /* 0x020fe400078ec0ff */
[----:B------:R-:W-:Y:S02]  /*03d0*/  LOP3.LUT R20, R20, 0xff, RZ, 0xc0, !PT ;  /* 0x000000ff14147812 */ /* 0x000fe400078ec0ff */
[----:B0-----:R-:W-:-:S07]  /*03e0*/  MOV R14, 0x400 ;  /* 0x00000400000e7802 */ /* 0x001fce0000000f00 */
[----:B------:R-:W-:Y:S05]  /*03f0*/  CALL.REL.NOINC `($__internal_45_$__cuda_sm20_div_u16) ;  /* 0x0000000000fc7944 */ /* 0x000fea0003c00000 */
[----:B------:R-:W-:-:S07]  /*0400*/  IMAD.MOV.U32 R5, RZ, RZ, R13 ;  /* 0x000000ffff057224 */ /* 0x000fce00078e000d */
.L_x_21290:
[----:B------:R-:W-:Y:S05]  /*0410*/  BSYNC B0 ;  /* 0x0000000000007941 */ /* 0x000fea0003800000 */
.L_x_21289:
[----:B0-----:R-:W-:Y:S01]  /*0420*/  VIADD R7, R19, 0x80 ;  /* 0x0000008013077836 */ /* 0x001fe20000000000 */
[----:B------:R-:W-:Y:S04]  /*0430*/  BSSY B0, `(.L_x_21291) ;  /* 0x0000008000007945 */ /* 0x000fe80003800000 */
[----:B------:R-:W-:-:S13]  /*0440*/  ISETP.GE.AND P1, PT, R7, R18, PT ;  /* 0x000000120700720c */ /* 0x000fda0003f26270 */
[----:B------:R-:W-:Y:S05]  /*0450*/  @P1 BRA `(.L_x_21292) ;  /* 0x0000000000141947 */ /* 0x000fea0003800000 */
[----:B-----5:R-:W-:Y:S02]  /*0460*/  LOP3.LUT R22, R16, 0xff, RZ, 0xc0, !PT ;  /* 0x000000ff10167812 */ /* 0x020fe400078ec0ff */
[----:B------:R-:W-:Y:S02]  /*0470*/  LOP3.LUT R20, R24, 0xff, RZ, 0xc0, !PT ;  /* 0x000000ff18147812 */ /* 0x000fe400078ec0ff */
[----:B------:R-:W-:-:S07]  /*0480*/  MOV R14, 0x4a0 ;  /* 0x000004a0000e7802 */ /* 0x000fce0000000f00 */
[----:B------:R-:W-:Y:S05]  /*0490*/  CALL.REL.NOINC `($__internal_45_$__cuda_sm20_div_u16) ;  /* 0x0000000000d47944 */ /* 0x000fea0003c00000 */
[----:B------:R-:W-:-:S07]  /*04a0*/  IMAD.MOV.U32 R4, RZ, RZ, R13 ;  /* 0x000000ffff047224 */ /* 0x000fce00078e000d */
.L_x_21292:
[----:B------:R-:W-:Y:S05]  /*04b0*/  BSYNC B0 ;  /* 0x0000000000007941 */ /* 0x000fea0003800000 */
.L_x_21291:
[----:B------:R-:W-:Y:S01]  /*04c0*/  VIADD R9, R19, 0x100 ;  /* 0x0000010013097836 */ /* 0x000fe20000000000 */
        /* <DEDUP_REMOVED lines=8> */
.L_x_21294:
[----:B------:R-:W-:Y:S05]  /*0550*/  BSYNC B0 ;  /* 0x0000000000007941 */ /* 0x000fea0003800000 */
.L_x_21293:
        /* <DEDUP_REMOVED lines=9> */
.L_x_21296:
[----:B------:R-:W-:Y:S05]  /*05f0*/  BSYNC B0 ;  /* 0x0000000000007941 */ /* 0x000fea0003800000 */
.L_x_21295:
[----:B-----5:R-:W0:Y:S01]  /*0600*/  @!P0 S2R R3, SR_TID.X ;  /* 0x0000000000038919 */ /* 0x020e220000002100 */
[----:B------:R-:W1:Y:S01]  /*0610*/  @!P0 LDC.64 R8, c[0x0][0x218] ;  /* 0x00008600ff088b82 */ /* 0x000e620000000a00 */
[----:B------:R-:W-:Y:S01]  /*0620*/  @!P0 IMAD.MOV.U32 R19, RZ, RZ, R7 ;  /* 0x000000ffff138224 */ /* 0x000fe200078e0007 */
[----:B------:R-:W-:Y:S04]  /*0630*/  BSSY B0, `(.L_x_21297) ;  /* 0x0000013000007945 */ /* 0x000fe80003800000 */
[----:B------:R-:W-:Y:S01]  /*0640*/  ISETP.GE.AND P1, PT, R19, R18, PT ;  /* 0x000000121300720c */ /* 0x000fe20003f26270 */
[----:B0-----:R-:W-:-:S05]  /*0650*/  @!P0 IMAD R3, R0, 0x200, R3 ;  /* 0x0000020000038824 */ /* 0x001fca00078e0203 */
[----:B-1----:R-:W-:-:S05]  /*0660*/  @!P0 IADD3 R2, P2, R3, R8, RZ ;  /* 0x0000000803028210 */ /* 0x002fca0007f5e0ff */
[----:B------:R-:W-:-:S05]  /*0670*/  @!P0 IMAD.X R3, RZ, RZ, R9, P2 ;  /* 0x000000ffff038224 */ /* 0x000fca00010e0609 */
[----:B------:R0:W-:Y:S01]  /*0680*/  @!P0 STG.E.U8 desc[UR4][R2.64], R5 ;  /* 0x0000000502008986 */ /* 0x0001e2000c101104 */
[----:B------:R-:W-:Y:S05]  /*0690*/  @P1 BRA `(.L_x_21298) ;  /* 0x0000000000301947 */ /* 0x000fea0003800000 */
[----:B0-----:R-:W-:Y:S01]  /*06a0*/  IMAD R2, R0, 0x200, R19 ;  /* 0x0000020000027824 */ /* 0x001fe200078e0213 */
[----:B------:R-:W-:Y:S01]  /*06b0*/  ULDC.64 UR6, c[0x0][0x218] ;  /* 0x0000860000067ab9 */ /* 0x000fe20000000a00 */
[----:B------:R-:W-:-:S03]  /*06c0*/  VIADD R19, R19, 0x80 ;  /* 0x0000008013137836 */ /* 0x000fc60000000000 */
[----:B------:R-:W-:Y:S02]  /*06d0*/  IADD3 R2, P0, R2, UR6, RZ ;  /* 0x0000000602027c10 */ /* 0x000fe4000ff1e0ff */
[----:B------:R-:W-:-:S03]  /*06e0*/  ISETP.GE.AND P1, PT, R19, R18, PT ;  /* 0x000000121300720c */ /* 0x000fc60003f26270 */
[----:B------:R-:W-:-:S05]  /*06f0*/  IMAD.X R3, RZ, RZ, UR7, P0 ;  /* 0x00000007ff037e24 */ /* 0x000fca00080e06ff */
[----:B------:R1:W-:Y:S05]  /*0700*/  STG.E.U8 desc[UR4][R2.64], R4 ;  /* 0x0000000402007986 */ /* 0x0003ea000c101104 */
[----:B------:R-:W-:Y:S02]  /*0710*/  @!P1 IMAD R8, R0, 0x200, R19 ;  /* 0x0000020000089824 */ /* 0x000fe400078e0213 */
[----:B------:R-:W-:-:S03]  /*0720*/  @!P1 VIADD R19, R19, 0x80 ;  /* 0x0000008013139836 */ /* 0x000fc60000000000 */
[----:B------:R-:W-:-:S05]  /*0730*/  @!P1 IADD3 R8, P2, R8, UR6, RZ ;  /* 0x0000000608089c10 */ /* 0x000fca000ff5e0ff */
[----:B------:R-:W-:-:S05]  /*0740*/  @!P1 IMAD.X R9, RZ, RZ, UR7, P2 ;  /* 0x00000007ff099e24 */ /* 0x000fca00090e06ff */
[----:B------:R1:W-:Y:S03]  /*0750*/  @!P1 STG.E.U8 desc[UR4][R8.64], R6 ;  /* 0x0000000608009986 */ /* 0x0003e6000c101104 */
.L_x_21298:
[----:B------:R-:W-:Y:S05]  /*0760*/  BSYNC B0 ;  /* 0x0000000000007941 */ /* 0x000fea0003800000 */
.L_x_21297:
[----:B------:R-:W-:-:S13]  /*0770*/  ISETP.GE.AND P0, PT, R19, R18, PT ;  /* 0x000000121300720c */ /* 0x000fda0003f06270 */
[----:B------:R-:W-:Y:S05]  /*0780*/  @P0 EXIT ;  /* 0x000000000000094d */ /* 0x000fea0003800000 */
[----:B------:R-:W-:Y:S01]  /*0790*/  IMAD R0, R0, 0x200, R19 ;  /* 0x0000020000007824 */ /* 0x000fe200078e0213 */
[----:B------:R-:W-:-:S04]  /*07a0*/  ULDC.64 UR6, c[0x0][0x218] ;  /* 0x0000860000067ab9 */ /* 0x000fc80000000a00 */
[----:B01----:R-:W-:-:S05]  /*07b0*/  IADD3 R2, P0, R0, UR6, RZ ;  /* 0x0000000600027c10 */ /* 0x003fca000ff1e0ff */
[----:B------:R-:W-:-:S05]  /*07c0*/  IMAD.X R3, RZ, RZ, UR7, P0 ;  /* 0x00000007ff037e24 */ /* 0x000fca00080e06ff */
[----:B------:R-:W-:Y:S01]  /*07d0*/  STG.E.U8 desc[UR4][R2.64], R11 ;  /* 0x0000000b02007986 */ /* 0x000fe2000c101104 */
[----:B------:R-:W-:Y:S05]  /*07e0*/  EXIT ;  /* 0x000000000000794d */ /* 0x000fea0003800000 */
        .weak           $__internal_45_$__cuda_sm20_div_u16
        .type           $__internal_45_$__cuda_sm20_div_u16,@function
        .size           $__internal_45_$__cuda_sm20_div_u16,(.L_x_22742 - $__internal_45_$__cuda_sm20_div_u16)
$__internal_45_$__cuda_sm20_div_u16:
        /* <DEDUP_REMOVED lines=11> */
[----:B------:R-:W-:Y:S02]  /*08a0*/  VIADD R10, R11, 0x2 ;  /* 0x000000020b0a7836 */ /* 0x000fe40000000000 */
[----:B------:R-:W-:Y:S02]  /*08b0*/  IMAD.MOV.U32 R11, RZ, RZ, 0x0 ;  /* 0x00000000ff0b7424 */ /* 0x000fe400078e00ff */
[----:B------:R-:W-:Y:S01]  /*08c0*/  FMUL.RZ R9, R9, R10 ;  /* 0x0000000a09097220 */ /* 0x000fe2000040c000 */
[----:B------:R-:W-:-:S05]  /*08d0*/  IMAD.MOV.U32 R10, RZ, RZ, R14 ;  /* 0x000000ffff0a7224 */ /* 0x000fca00078e000e */
[----:B------:R-:W0:Y:S02]  /*08e0*/  F2I.U32.TRUNC.NTZ R9, R9 ;  /* 0x0000000900097305 */ /* 0x000e24000020f000 */
[----:B0-----:R-:W-:Y:S01]  /*08f0*/  LOP3.LUT R13, R9, 0xffff, RZ, 0xc0, !PT ;  /* 0x0000ffff090d7812 */ /* 0x001fe200078ec0ff */
[----:B------:R-:W-:Y:S01]  /*0900*/  @!P1 IMAD.MOV.U32 R13, RZ, RZ, -0x1 ;  /* 0xffffffffff0d9424 */ /* 0x000fe200078e00ff */
[----:B------:R-:W-:Y:S06]  /*0910*/  RET.REL.NODEC R10 `(_ZN2at6native27unrolled_elementwise_kernelINS0_13BinaryFunctorIhhhZZZNS0_15binary_internal21div_trunc_kernel_cudaERNS_18TensorIteratorBaseEENKUlvE_clEvENKUlvE_clEvEUlhhE_EESt5arrayIPcLm3EELi4E23TrivialOffsetCalculatorILi2EjESD_ILi1EjENS0_6memory15LoadWithoutCastENSG_16StoreWithoutCastEEEviT_T0_T2_T3_T4_T5_) ;  /* 0xfffffff40ab87950 */ /* 0x000fec0003c3ffff */
.L_x_21299:
        /* <DEDUP_REMOVED lines=14> */
.L_x_22742:


//--------------------- .text._ZN2at6native29vectorized_elementwise_kernelILi2ENS0_13BinaryFunctorIhhhZZZNS0_15binary_internal21div_trunc_kernel_cudaERNS_18TensorIteratorBaseEENKUlvE_clEvENKUlvE_clEvEUlhhE_EESt5arrayIPcLm3EEEEviT0_T1_ --------------------------
	.section	.text._ZN2at6native29vectorized_elementwise_kernelILi2ENS0_13BinaryFunctorIhhhZZZNS0_15binary_internal21div_trunc_kernel_cudaERNS_18TensorIteratorBaseEENKUlvE_clEvENKUlvE_clEvEUlhhE_EESt5arrayIPcLm3EEEEviT0_T1_,"ax",@progbits
	.align	128
        .global         _ZN2at6native29vectorized_elementwise_kernelILi2ENS0_13BinaryFunctorIhhhZZZNS0_15binary_internal21div_trunc_kernel_cudaERNS_18TensorIteratorBaseEENKUlvE_clEvENKUlvE_clEvEUlhhE_EESt5arrayIPcLm3EEEEviT0_T1_
        .type           _ZN2at6native29vectorized_elementwise_kernelILi2ENS0_13BinaryFunctorIhhhZZZNS0_15binary_internal21div_trunc_kernel_cudaERNS_18TensorIteratorBaseEENKUlvE_clEvENKUlvE_clEvEUlhhE_EESt5arrayIPcLm3EEEEviT0_T1_,@function
        .size           _ZN2at6native29vectorized_elementwise_kernelILi2ENS0_13BinaryFunctorIhhhZZZNS0_15binary_internal21div_trunc_kernel_cudaERNS_18TensorIteratorBaseEENKUlvE_clEvENKUlvE_clEvEUlhhE_EESt5arrayIPcLm3EEEEviT0_T1_,(.L_x_22743 - _ZN2at6native29vectorized_elementwise_kernelILi2ENS0_13BinaryFunctorIhhhZZZNS0_15binary_internal21div_trunc_kernel_cudaERNS_18TensorIteratorBaseEENKUlvE_clEvENKUlvE_clEvEUlhhE_EESt5arrayIPcLm3EEEEviT0_T1_)
        .other          _ZN2at6native29vectorized_elementwise_kernelILi2ENS0_13BinaryFunctorIhhhZZZNS0_15binary_internal21div_trunc_kernel_cudaERNS_18TensorIteratorBaseEENKUlvE_clEvENKUlvE_clEvEUlhhE_EESt5arrayIPcLm3EEEEviT0_T1_,@"STO_CUDA_ENTRY STV_DEFAULT"
_ZN2at6native29vectorized_elementwise_kernelILi2ENS0_13BinaryFunctorIhhhZZZNS0_15binary_internal21div_trunc_kernel_cudaERNS_18TensorIteratorBaseEENKUlvE_clEvENKUlvE_clEvEUlhhE_EESt5arrayIPcLm3EEEEviT0_T1_:
.text._ZN2at6native29vectorized_elementwise_kernelILi2ENS0_13BinaryFunctorIhhhZZZNS0_15binary_internal21div_trunc_kernel_cudaERNS_18TensorIteratorBaseEENKUlvE_clEvENKUlvE_clEvEUlhhE_EESt5arrayIPcLm3EEEEviT0_T1_:
        /* <DEDUP_REMOVED lines=11> */
[----:B------:R-:W-:Y:S01]  /*00b0*/  UIADD3 UR7, UP0, UR4, UR8, URZ ;  /* 0x0000000804077290 */ /* 0x000fe2000ff1e03f */
[----:B------:R-:W-:-:S03]  /*00c0*/  ULDC.64 UR10, c[0x0][0x228] ;  /* 0x00008a00000a7ab9 */ /* 0x000fc60000000a00 */
[----:B------:R-:W-:Y:S02]  /*00d0*/  UIADD3.X UR8, UR5, UR9, URZ, UP0, !UPT ;  /* 0x0000000905087290 */ /* 0x000fe400087fe43f */
[----:B------:R-:W-:Y:S01]  /*00e0*/  UIADD3 UR6, UP0, UR4, UR10, URZ ;  /* 0x0000000a04067290 */ /* 0x000fe2000ff1e03f */
[----:B------:R-:W-:-:S03]  /*00f0*/  IMAD.U32 R2, RZ, RZ, UR7 ;  /* 0x00000007ff027e24 */ /* 0x000fc6000f8e00ff */
[----:B------:R-:W-:Y:S01]  /*0100*/  UIADD3.X UR5, UR5, UR11, URZ, UP0, !UPT ;  /* 0x0000000b05057290 */ /* 0x000fe200087fe43f */
[----:B------:R-:W-:Y:S02]  /*0110*/  IMAD.U32 R3, RZ, RZ, UR8 ;  /* 0x00000008ff037e24 */ /* 0x000fe4000f8e00ff */
[----:B------:R-:W-:Y:S01]  /*0120*/  IMAD.U32 R4, RZ, RZ, UR6 ;  /* 0x00000006ff047e24 */ /* 0x000fe2000f8e00ff */
[----:B------:R-:W-:Y:S02]  /*0130*/  ULDC.64 UR6, c[0x0][0x218] ;  /* 0x0000860000067ab9 */ /* 0x000fe40000000a00 */
[----:B------:R-:W-:Y:S02]  /*0140*/  IMAD.U32 R5, RZ, RZ, UR5 ;  /* 0x00000005ff057e24 */ /* 0x000fe4000f8e00ff */
[----:B0-----:R-:W-:-:S04]  /*0150*/  IMAD.WIDE.U32 R2, R17, 0x2, R2 ;  /* 0x0000000211027825 */ /* 0x001fc800078e0002 */
[----:B------:R-:W-:Y:S01]  /*0160*/  IMAD.WIDE.U32 R4, R17, 0x2, R4 ;  /* 0x0000000211047825 */ /* 0x000fe200078e0004 */
[----:B------:R-:W2:Y:S04]  /*0170*/  LDG.E.U16 R6, desc[UR12][R2.64+0x300] ;  /* 0x0003000c02067981 */ /* 0x000ea8000c1e1500 */
[----:B------:R-:W3:Y:S04]  /*0180*/  LDG.E.U16 R7, desc[UR12][R4.64+0x100] ;  /* 0x0001000c04077981 */ /* 0x000ee8000c1e1500 */
[----:B------:R-:W4:Y:S04]  /*0190*/  LDG.E.U16 R8, desc[UR12][R4.64+0x200] ;  /* 0x0002000c04087981 */ /* 0x000f28000c1e1500 */
[----:B------:R-:W5:Y:S04]  /*01a0*/  LDG.E.U16 R19, desc[UR12][R2.64] ;  /* 0x0000000c02137981 */ /* 0x000f68000c1e1500 */
[----:B------:R-:W5:Y:S04]  /*01b0*/  LDG.E.U16 R15, desc[UR12][R2.64+0x100] ;  /* 0x0001000c020f7981 */ /* 0x000f68000c1e1500 */
[----:B------:R0:W5:Y:S04]  /*01c0*/  LDG.E.U16 R11, desc[UR12][R2.64+0x200] ;  /* 0x0002000c020b7981 */ /* 0x000168000c1e1500 */
[----:B------:R-:W5:Y:S04]  /*01d0*/  LDG.E.U16 R13, desc[UR12][R4.64] ;  /* 0x0000000c040d7981 */ /* 0x000f68000c1e1500 */
[----:B------:R3:W5:Y:S01]  /*01e0*/  LDG.E.U16 R9, desc[UR12][R4.64+0x300] ;  /* 0x0003000c04097981 */ /* 0x000762000c1e1500 */
[----:B------:R-:W-:-:S04]  /*01f0*/  UIADD3 UR4, UP0, UR4, UR6, URZ ;  /* 0x0000000604047290 */ /* 0x000fc8000ff1e03f */
[----:B------:R-:W-:Y:S02]  /*0200*/  UIADD3.X UR5, URZ, UR7, URZ, UP0, !UPT ;  /* 0x000000073f057290 */ /* 0x000fe400087fe43f */
[----:B------:R-:W-:-:S04]  /*0210*/  IMAD.U32 R20, RZ, RZ, UR4 ;  /* 0x00000004ff147e24 */ /* 0x000fc8000f8e00ff */
[----:B------:R-:W-:Y:S01]  /*0220*/  IMAD.U32 R21, RZ, RZ, UR5 ;  /* 0x00000005ff157e24 */ /* 0x000fe2000f8e00ff */
[----:B------:R-:W-:Y:S01]  /*0230*/  MOV R12, 0x360 ;  /* 0x00000360000c7802 */ /* 0x000fe20000000f00 */
[----:B------:R-:W-:Y:S01]  /*0240*/  IMAD.WIDE R20, R17, 0x2, R20 ;  /* 0x0000000211147825 */ /* 0x000fe200078e0214 */
[C---:B--2---:R-:W-:Y:S02]  /*0250*/  PRMT R0, R6.reuse, 0x7770, RZ ;  /* 0x0000777006007816 */ /* 0x044fe400000000ff */
[----:B0-----:R-:W-:Y:S02]  /*0260*/  PRMT R2, R6, 0x7771, RZ ;  /* 0x0000777106027816 */ /* 0x001fe400000000ff */
[C---:B---3--:R-:W-:Y:S02]  /*0270*/  PRMT R4, R7.reuse, 0x7770, RZ ;  /* 0x0000777007047816 */ /* 0x048fe400000000ff */
[----:B------:R-:W-:Y:S02]  /*0280*/  PRMT R5, R7, 0x7771, RZ ;  /* 0x0000777107057816 */ /* 0x000fe400000000ff */
[----:B----4-:R-:W-:-:S02]  /*0290*/  PRMT R6, R8, 0x7770, RZ ;  /* 0x0000777008067816 */ /* 0x010fc400000000ff */
[----:B------:R-:W-:Y:S02]  /*02a0*/  PRMT R7, R8, 0x7771, RZ ;  /* 0x0000777108077816 */ /* 0x000fe400000000ff */
[C---:B-----5:R-:W-:Y:S02]  /*02b0*/  PRMT R17, R19.reuse, 0x7770, RZ ;  /* 0x0000777013117816 */ /* 0x060fe400000000ff */
[----:B------:R-:W-:Y:S02]  /*02c0*/  PRMT R19, R19, 0x7771, RZ ;  /* 0x0000777113137816 */ /* 0x000fe400000000ff */
[C---:B------:R-:W-:Y:S02]  /*02d0*/  PRMT R16, R15.reuse, 0x7770, RZ ;  /* 0x000077700f107816 */ /* 0x040fe400000000ff */
[----:B------:R-:W-:Y:S02]  /*02e0*/  PRMT R15, R15, 0x7771, RZ ;  /* 0x000077710f0f7816 */ /* 0x000fe400000000ff */
[----:B------:R-:W-:-:S02]  /*02f0*/  PRMT R14, R11, 0x7770, RZ ;  /* 0x000077700b0e7816 */ /* 0x000fc400000000ff */
[----:B------:R-:W-:Y:S02]  /*0300*/  PRMT R11, R11, 0x7771, RZ ;  /* 0x000077710b0b7816 */ /* 0x000fe400000000ff */
[C---:B------:R-:W-:Y:S02]  /*0310*/  PRMT R3, R13.reuse, 0x7770, RZ ;  /* 0x000077700d037816 */ /* 0x040fe400000000ff */
[----:B------:R-:W-:Y:S02]  /*0320*/  PRMT R13, R13, 0x7771, RZ ;  /* 0x000077710d0d7816 */ /* 0x000fe400000000ff */
[C---:B------:R-:W-:Y:S02]  /*0330*/  PRMT R8, R9.reuse, 0x7770, RZ ;  /* 0x0000777009087816 */ /* 0x040fe400000000ff */
[----:B------:R-:W-:-:S07]  /*0340*/  PRMT R9, R9, 0x7771, RZ ;  /* 0x0000777109097816 */ /* 0x000fce00000000ff */
[----:B------:R-:W-:Y:S05]  /*0350*/  CALL.REL.NOINC `($__internal_46_$__cuda_sm20_div_u16) ;  /* 0x00000010008c7944 */ /* 0x000fea0003c00000 */
[----:B------:R-:W-:Y:S01]  /*0360*/  IMAD.MOV.U32 R10, RZ, RZ, R19 ;  /* 0x000000ffff0a7224 */ /* 0x000fe200078e0013 */
[----:B------:R-:W-:Y:S01]  /*0370*/  MOV R12, 0x3b0 ;  /* 0x000003b0000c7802 */ /* 0x000fe20000000f00 */
[----:B------:R-:W-:Y:S02]  /*0380*/  IMAD.MOV.U32 R19, RZ, RZ, R17 ;  /* 0x000000ffff137224 */ /* 0x000fe400078e0011 */
[----:B------:R-:W-:-:S07]  /*0390*/  IMAD.MOV.U32 R13, RZ, RZ, R3 ;  /* 0x000000ffff0d7224 */ /* 0x000fce00078e0003 */
[----:B------:R-:W-:Y:S05]  /*03a0*/  CALL.REL.NOINC `($__internal_46_$__cuda_sm20_div_u16) ;  /* 0x0000001000787944 */ /* 0x000fea0003c00000 */
[----:B------:R-:W-:Y:S01]  /*03b0*/  PRMT R3, R10, 0x7604, R19 ;  /* 0x000076040a037816 */ /* 0x000fe20000000013 */
[----:B------:R-:W-:Y:S01]  /*03c0*/  IMAD.MOV.U32 R19, RZ, RZ, R15 ;  /* 0x000000ffff137224 */ /* 0x000fe200078e000f */
[----:B------:R-:W-:Y:S01]  /*03d0*/  MOV R12, 0x410 ;  /* 0x00000410000c7802 */ /* 0x000fe20000000f00 */
[----:B------:R-:W-:Y:S02]  /*03e0*/  IMAD.MOV.U32 R13, RZ, RZ, R5 ;  /* 0x000000ffff0d7224 */ /* 0x000fe400078e0005 */
[----:B------:R0:W-:Y:S05]  /*03f0*/  STG.E.U16 desc[UR12][R20.64], R3 ;  /* 0x0000000314007986 */ /* 0x0001ea000c10150c */
[----:B0-----:R-:W-:Y:S05]  /*0400*/  CALL.REL.NOINC `($__internal_46_$__cuda_sm20_div_u16) ;  /* 0x0000001000607944 */ /* 0x001fea0003c00000 */
        /* <DEDUP_REMOVED lines=27> */
[----:B------:R-:W-:-:S05]  /*05c0*/  PRMT R3, R2, 0x7604, R19 ;  /* 0x0000760402037816 */ /* 0x000fca0000000013 */
[----:B------:R-:W-:Y:S01]  /*05d0*/  STG.E.U16 desc[UR12][R20.64+0x300], R3 ;  /* 0x0003000314007986 */ /* 0x000fe2000c10150c */
[----:B------:R-:W-:Y:S05]  /*05e0*/  EXIT ;  /* 0x000000000000794d */ /* 0x000fea0003800000 */
.L_x_21300:
        /* <DEDUP_REMOVED lines=13> */
[C---:B------:R-:W-:Y:S02]  /*06c0*/  ISETP.GE.AND P4, PT, R24.reuse, R21, PT ;  /* 0x000000151800720c */ /* 0x040fe40003f86270 */
[----:B------:R-:W0:Y:S01]  /*06d0*/  @!P3 LDC.64 R6, c[0x0][0x228] ;  /* 0x00008a00ff06bb82 */ /* 0x000e220000000a00 */
[----:B------:R-:W-:Y:S01]  /*06e0*/  @!P0 IMAD.X R19, RZ, RZ, R19, P1 ;  /* 0x000000ffff138224 */ /* 0x000fe200008e0613 */
[----:B------:R-:W-:Y:S02]  /*06f0*/  PRMT R9, RZ, 0x7610, R9 ;  /* 0x00007610ff097816 */ /* 0x000fe40000000009 */
[----:B------:R-:W-:Y:S02]  /*0700*/  PRMT R8, RZ, 0x7610, R8 ;  /* 0x00007610ff087816 */ /* 0x000fe40000000008 */
[----:B------:R-:W5:Y:S05]  /*0710*/  @!P0 LDG.E.U8 R22, desc[UR12][R18.64] ;  /* 0x0000000c12168981 */ /* 0x000f6a000c1e1100 */
[C---:B------:R-:W-:Y:S01]  /*0720*/  @!P4 VIADD R16, R24.reuse, UR4 ;  /* 0x000000041810cc36 */ /* 0x040fe20008000000 */
[----:B------:R-:W3:Y:S01]  /*0730*/  @!P4 LDC.64 R2, c[0x0][0x220] ;  /* 0x00008800ff02cb82 */ /* 0x000ee20000000a00 */
[----:B------:R-:W-:Y:S01]  /*0740*/  @!P4 VIADD R24, R24, 0x80 ;  /* 0x000000801818c836 */ /* 0x000fe20000000000 */
[----:B--2---:R-:W-:-:S04]  /*0750*/  @!P3 IADD3 R14, P5, R5, R14, RZ ;  /* 0x0000000e050eb210 */ /* 0x004fc80007fbe0ff */
[----:B------:R-:W-:Y:S02]  /*0760*/  ISETP.GE.AND P2, PT, R24, R21, PT ;  /* 0x000000151800720c */ /* 0x000fe40003f46270 */
[----:B------:R-:W2:Y:S01]  /*0770*/  @!P4 LDC.64 R12, c[0x0][0x228] ;  /* 0x00008a00ff0ccb82 */ /* 0x000ea20000000a00 */
[----:B0-----:R-:W-:-:S10]  /*0780*/  @!P3 IADD3 R6, P6, R5, R6, RZ ;  /* 0x000000060506b210 */ /* 0x001fd40007fde0ff */
[C---:B------:R-:W-:Y:S01]  /*0790*/  @!P2 VIADD R28, R24.reuse, UR4 ;  /* 0x00000004181cac36 */ /* 0x040fe20008000000 */
[----:B------:R-:W0:Y:S01]  /*07a0*/  @!P2 LDC.64 R4, c[0x0][0x220] ;  /* 0x00008800ff04ab82 */ /* 0x000e220000000a00 */
[----:B------:R-:W-:-:S05]  /*07b0*/  @!P2 VIADD R24, R24, 0x80 ;  /* 0x000000801818a836 */ /* 0x000fca0000000000 */
[----:B------:R-:W-:Y:S01]  /*07c0*/  ISETP.GE.AND P1, PT, R24, R21, PT ;  /* 0x000000151800720c */ /* 0x000fe20003f26270 */
[----:B------:R-:W-:Y:S01]  /*07d0*/  @!P3 IMAD.X R15, RZ, RZ, R15, P5 ;  /* 0x000000ffff0fb224 */ /* 0x000fe200028e060f */
[----:B------:R-:W4:Y:S01]  /*07e0*/  @!P2 LDC.64 R10, c[0x0][0x228] ;  /* 0x00008a00ff0aab82 */ /* 0x000f220000000a00 */
[----:B------:R-:W-:-:S03]  /*07f0*/  @!P3 IMAD.X R7, RZ, RZ, R7, P6 ;  /* 0x000000ffff07b224 */ /* 0x000fc600030e0607 */
[----:B------:R3:W5:Y:S01]  /*0800*/  @!P3 LDG.E.U8 R9, desc[UR12][R14.64] ;  /* 0x0000000c0e09b981 */ /* 0x000762000c1e1100 */
[----:B--2---:R-:W-:-:S03]  /*0810*/  @!P4 IADD3 R12, P6, R16, R12, RZ ;  /* 0x0000000c100cc210 */ /* 0x004fc60007fde0ff */
[----:B------:R2:W5:Y:S03]  /*0820*/  @!P3 LDG.E.U8 R8, desc[UR12][R6.64] ;  /* 0x0000000c0608b981 */ /* 0x000566000c1e1100 */
[C---:B------:R-:W-:Y:S02]  /*0830*/  @!P1 VIADD R26, R24.reuse, UR4 ;  /* 0x00000004181a9c36 */ /* 0x040fe40008000000 */
[----:B------:R-:W-:Y:S01]  /*0840*/  @!P1 VIADD R24, R24, 0x80 ;  /* 0x0000008018189836 */ /* 0x000fe20000000000 */
[----:B---3--:R-:W-:-:S04]  /*0850*/  @!P4 IADD3 R14, P5, R16, R2, RZ ;  /* 0x00000002100ec210 */ /* 0x008fc80007fbe0ff */
[----:B------:R-:W-:Y:S01]  /*0860*/  ISETP.GE.AND P3, PT, R24, R21, PT ;  /* 0x000000151800720c */ /* 0x000fe20003f66270 */
[----:B------:R-:W-:Y:S01]  /*0870*/  @!P4 IMAD.X R15, RZ, RZ, R3, P5 ;  /* 0x000000ffff0fc224 */ /* 0x000fe200028e0603 */
[----:B--2---:R-:W-:Y:S01]  /*0880*/  PRMT R6, RZ, 0x7610, R6 ;  /* 0x00007610ff067816 */ /* 0x004fe20000000006 */
[----:B------:R-:W2:Y:S01]  /*0890*/  @!P1 LDC.64 R2, c[0x0][0x220] ;  /* 0x00008800ff029b82 */ /* 0x000ea20000000a00 */
[----:B------:R-:W-:Y:S01]  /*08a0*/  @!P4 IMAD.X R13, RZ, RZ, R13, P6 ;  /* 0x000000ffff0dc224 */ /* 0x000fe200030e060d */
[----:B------:R-:W-:-:S04]  /*08b0*/  PRMT R7, RZ, 0x7610, R7 ;  /* 0x00007610ff077816 */ /* 0x000fc80000000007 */
[----:B------:R3:W5:Y:S01]  /*08c0*/  @!P4 LDG.E.U8 R6, desc[UR12][R12.64] ;  /* 0x0000000c0c06c981 */ /* 0x000762000c1e1100 */
[----:B-1----:R-:W-:-:S03]  /*08d0*/  @!P0 IADD3 R30, P5, R0, R30, RZ ;  /* 0x0000001e001e8210 */ /* 0x002fc60007fbe0ff */
[----:B------:R1:W5:Y:S01]  /*08e0*/  @!P4 LDG.E.U8 R7, desc[UR12][R14.64] ;  /* 0x0000000c0e07c981 */ /* 0x000362000c1e1100 */
[----:B0-----:R-:W-:Y:S01]  /*08f0*/  @!P2 IADD3 R16, P4, R28, R4, RZ ;  /* 0x000000041c10a210 */ /* 0x001fe20007f9e0ff */
[C---:B------:R-:W-:Y:S01]  /*0900*/  @!P3 VIADD R18, R24.reuse, UR4 ;  /* 0x000000041812bc36 */ /* 0x040fe20008000000 */
[----:B---3--:R-:W0:Y:S01]  /*0910*/  @!P1 LDC.64 R12, c[0x0][0x228] ;  /* 0x00008a00ff0c9b82 */ /* 0x008e220000000a00 */
[----:B------:R-:W-:Y:S02]  /*0920*/  @!P3 VIADD R24, R24, 0x80 ;  /* 0x000000801818b836 */ /* 0x000fe40000000000 */
[--C-:B------:R-:W-:Y:S01]  /*0930*/  @!P2 IMAD.X R17, RZ, RZ, R5.reuse, P4 ;  /* 0x000000ffff11a224 */ /* 0x100fe200020e0605 */
[----:B------:R-:W-:Y:S01]  /*0940*/  PRMT R5, RZ, 0x7610, R5 ;  /* 0x00007610ff057816 */ /* 0x000fe20000000005 */
[----:B------:R-:W-:-:S03]  /*0950*/  @!P0 IMAD.X R31, RZ, RZ, R31, P5 ;  /* 0x000000ffff1f8224 */ /* 0x000fc600028e061f */
[----:B-1----:R-:W1:Y:S01]  /*0960*/  @!P3 LDC.64 R14, c[0x0][0x220] ;  /* 0x00008800ff0ebb82 */ /* 0x002e620000000a00 */
[----:B------:R-:W-:Y:S01]  /*0970*/  ISETP.GE.AND P4, PT, R24, R21, PT ;  /* 0x000000151800720c */ /* 0x000fe20003f86270 */
[----:B------:R2:W5:Y:S01]  /*0980*/  @!P2 LDG.E.U8 R5, desc[UR12][R16.64] ;  /* 0x0000000c1005a981 */ /* 0x000562000c1e1100 */
[----:B----4-:R-:W-:-:S05]  /*0990*/  @!P2 IADD3 R28, P5, R28, R10, RZ ;  /* 0x0000000a1c1ca210 */ /* 0x010fca0007fbe0ff */
[----:B------:R-:W-:Y:S02]  /*09a0*/  @!P2 IMAD.X R29, RZ, RZ, R11, P5 ;  /* 0x000000ffff1da224 */ /* 0x000fe400028e060b */
[----:B------:R-:W3:Y:S01]  /*09b0*/  @!P3 LDC.64 R10, c[0x0][0x228] ;  /* 0x00008a00ff0abb82 */ /* 0x000ee20000000a00 */
[----:B--2---:R-:W-:Y:S02]  /*09c0*/  @!P1 IADD3 R16, P5, R26, R2, RZ ;  /* 0x000000021a109210 */ /* 0x004fe40007fbe0ff */
[----:B------:R-:W-:Y:S01]  /*09d0*/  PRMT R4, RZ, 0x7610, R4 ;  /* 0x00007610ff047816 */ /* 0x000fe20000000004 */
[C---:B------:R-:W-:Y:S02]  /*09e0*/  @!P4 VIADD R25, R24.reuse, UR4 ;  /* 0x000000041819cc36 */ /* 0x040fe40008000000 */
[--C-:B------:R-:W-:Y:S01]  /*09f0*/  @!P1 IMAD.X R17, RZ, RZ, R3.reuse, P5 ;  /* 0x000000ffff119224 */ /* 0x100fe200028e0603 */
[----:B------:R-:W-:Y:S01]  /*0a00*/  PRMT R3, RZ, 0x7610, R3 ;  /* 0x00007610ff037816 */ /* 0x000fe20000000003 */
[----:B------:R-:W-:Y:S01]  /*0a10*/  @!P4 VIADD R24, R24, 0x80 ;  /* 0x000000801818c836 */ /* 0x000fe20000000000 */
[----:B0-----:R-:W-:Y:S01]  /*0a20*/  @!P1 IADD3 R26, P5, R26, R12, RZ ;  /* 0x0000000c1a1a9210 */ /* 0x001fe20007fbe0ff */
[----:B------:R-:W5:Y:S03]  /*0a30*/  @!P2 LDG.E.U8 R4, desc[UR12][R28.64] ;  /* 0x0000000c1c04a981 */ /* 0x000f66000c1e1100 */
[----:B------:R-:W-:Y:S01]  /*0a40*/  ISETP.GE.AND P2, PT, R24, R21, PT ;  /* 0x000000151800720c */ /* 0x000fe20003f46270 */
[----:B------:R1:W5:Y:S01]  /*0a50*/  @!P1 LDG.E.U8 R3, desc[UR12][R16.64] ;  /* 0x0000000c10039981 */ /* 0x000362000c1e1100 */
[----:B------:R-:W-:-:S02]  /*0a60*/  @!P1 IMAD.X R27, RZ, RZ, R13, P5 ;  /* 0x000000ffff1b9224 */ /* 0x000fc400028e060d */
[----:B------:R-:W0:Y:S01]  /*0a70*/  @!P4 LDC.64 R12, c[0x0][0x220] ;  /* 0x00008800ff0ccb82 */ /* 0x000e220000000a00 */
[----:B------:R-:W-:Y:S02]  /*0a80*/  PRMT R2, RZ, 0x7610, R2 ;  /* 0x00007610ff027816 */ /* 0x000fe40000000002 */
[----:B------:R-:W-:Y:S02]  /*0a90*/  PRMT R0, RZ, 0x7610, R0 ;  /* 0x00007610ff007816 */ /* 0x000fe40000000000 */
[----:B-1----:R-:W-:Y:S02]  /*0aa0*/  @!P3 IADD3 R16, P6, R18, R14, RZ ;  /* 0x0000000e1210b210 */ /* 0x002fe40007fde0ff */
[----:B------:R3:W5:Y:S03]  /*0ab0*/  @!P1 LDG.E.U8 R2, desc[UR12][R26.64] ;  /* 0x0000000c1a029981 */ /* 0x000766000c1e1100 */
[----:B------:R-:W-:-:S02]  /*0ac0*/  @!P3 IMAD.X R17, RZ, RZ, R15, P6 ;  /* 0x000000ffff11b224 */ /* 0x000fc400030e060f */
[----:B------:R-:W1:Y:S03]  /*0ad0*/  @!P4 LDC.64 R14, c[0x0][0x228] ;  /* 0x00008a00ff0ecb82 */ /* 0x000e660000000a00 */
[----:B------:R2:W5:Y:S01]  /*0ae0*/  @!P3 LDG.E.U8 R0, desc[UR12][R16.64] ;  /* 0x0000000c1000b981 */ /* 0x000562000c1e1100 */
[----:B---3--:R-:W-:-:S04]  /*0af0*/  @!P3 IADD3 R26, P1, R18, R10, RZ ;  /* 0x0000000a121ab210 */ /* 0x008fc80007f3e0ff */
[----:B------:R-:W3:Y:S01]  /*0b00*/  @!P2 LDC.64 R18, c[0x0][0x228] ;  /* 0x00008a00ff12ab82 */ /* 0x000ee20000000a00 */
[----:B------:R-:W-:-:S07]  /*0b10*/  PRMT R10, RZ, 0x7610, R10 ;  /* 0x00007610ff0a7816 */ /* 0x000fce000000000a */
[----:B--2---:R-:W2:Y:S01]  /*0b20*/  @!P2 LDC.64 R16, c[0x0][0x220] ;  /* 0x00008800ff10ab82 */ /* 0x004ea20000000a00 */
[----:B------:R-:W-:-:S05]  /*0b30*/  @!P3 IMAD.X R27, RZ, RZ, R11, P1 ;  /* 0x000000ffff1bb224 */ /* 0x000fca00008e060b */
[----:B------:R0:W5:Y:S02]  /*0b40*/  @!P3 LDG.E.U8 R10, desc[UR12][R26.64] ;  /* 0x0000000c1a0ab981 */ /* 0x000164000c1e1100 */
[----:B0-----:R-:W-:-:S05]  /*0b50*/  @!P4 IADD3 R26, P1, R25, R12, RZ ;  /* 0x0000000c191ac210 */ /* 0x001fca0007f3e0ff */
[----:B------:R-:W-:Y:S02]  /*0b60*/  @!P4 IMAD.X R27, RZ, RZ, R13, P1 ;  /* 0x000000ffff1bc224 */ /* 0x000fe400008e060d */
[----:B------:R-:W-:Y:S01]  /*0b70*/  @!P2 VIADD R13, R24, UR4 ;  /* 0x00000004180dac36 */ /* 0x000fe20008000000 */
[----:B-1----:R-:W-:-:S04]  /*0b80*/  @!P4 IADD3 R12, P5, R25, R14, RZ ;  /* 0x0000000e190cc210 */ /* 0x002fc80007fbe0ff */
[C---:B--2---:R-:W-:Y:S02]  /*0b90*/  @!P2 IADD3 R24, P1, R13.reuse, R16, RZ ;  /* 0x000000100d18a210 */ /* 0x044fe40007f3e0ff */
[----:B---3--:R-:W-:Y:S01]  /*0ba0*/  @!P2 IADD3 R18, P3, R13, R18, RZ ;  /* 0x000000120d12a210 */ /* 0x008fe20007f7e0ff */
[----:B------:R-:W-:Y:S01]  /*0bb0*/  @!P4 IMAD.X R13, RZ, RZ, R15, P5 ;  /* 0x000000ffff0dc224 */ /* 0x000fe200028e060f */
[----:B------:R-:W-:Y:S01]  /*0bc0*/  PRMT R23, RZ, 0x7610, R23 ;  /* 0x00007610ff177816 */ /* 0x000fe20000000017 */
[----:B------:R-:W-:Y:S01]  /*0bd0*/  @!P2 IMAD.X R25, RZ, RZ, R17, P1 ;  /* 0x000000ffff19a224 */ /* 0x000fe200008e0611 */
[----:B------:R-:W-:Y:S01]  /*0be0*/  PRMT R11, RZ, 0x7610, R11 ;  /* 0x00007610ff0b7816 */ /* 0x000fe2000000000b */
[----:B------:R-:W-:Y:S01]  /*0bf0*/  @!P2 IMAD.X R19, RZ, RZ, R19, P3 ;  /* 0x000000ffff13a224 */ /* 0x000fe200018e0613 */
[----:B------:R-:W-:Y:S02]  /*0c00*/  PRMT R14, RZ, 0x7610, R14 ;  /* 0x00007610ff0e7816 */ /* 0x000fe4000000000e */
[----:B------:R-:W-:Y:S01]  /*0c10*/  PRMT R15, RZ, 0x7610, R15 ;  /* 0x00007610ff0f7816 */ /* 0x000fe2000000000f */
[----:B------:R0:W5:Y:S01]  /*0c20*/  @!P0 LDG.E.U8 R23, desc[UR12][R30.64] ;  /* 0x0000000c1e178981 */ /* 0x000162000c1e1100 */
[----:B------:R-:W-:-:S03]  /*0c30*/  PRMT R16, RZ, 0x7610, R16 ;  /* 0x00007610ff107816 */ /* 0x000fc60000000010 */
[----:B------:R0:W5:Y:S04]  /*0c40*/  @!P4 LDG.E.U8 R11, desc[UR12][R26.64] ;  /* 0x0000000c1a0bc981 */ /* 0x000168000c1e1100 */
[----:B------:R0:W5:Y:S04]  /*0c50*/  @!P4 LDG.E.U8 R14, desc[UR12][R12.64] ;  /* 0x0000000c0c0ec981 */ /* 0x000168000c1e1100 */
[----:B------:R0:W5:Y:S04]  /*0c60*/  @!P2 LDG.E.U8 R15, desc[UR12][R24.64] ;  /* 0x0000000c180fa981 */ /* 0x000168000c1e1100 */
[----:B------:R0:W5:Y:S01]  /*0c70*/  @!P2 LDG.E.U8 R16, desc[UR12][R18.64] ;  /* 0x0000000c1210a981 */ /* 0x000162000c1e1100 */
[----:B------:R-:W-:Y:S04]  /*0c80*/  BSSY B0, `(.L_x_21301) ;  /* 0x0000007000007945 */ /* 0x000fe80003800000 */
[----:B------:R-:W-:Y:S05]  /*0c90*/  @P0 BRA `(.L_x_21302) ;  /* 0x0000000000140947 */ /* 0x000fea0003800000 */
[----:B0----5:R-:W-:Y:S02]  /*0ca0*/  LOP3.LUT R13, R23, 0xff, RZ, 0xc0, !PT ;  /* 0x000000ff170d7812 */ /* 0x021fe400078ec0ff */
[----:B------:R-:W-:Y:S02]  /*0cb0*/  LOP3.LUT R19, R22, 0xff, RZ, 0xc0, !PT ;  /* 0x000000ff16137812 */ /* 0x000fe400078ec0ff */
[----:B------:R-:W-:-:S07]  /*0cc0*/  MOV R12, 0xce0 ;  /* 0x00000ce0000c7802 */ /* 0x000fce0000000f00 */
[----:B------:R-:W-:Y:S05]  /*0cd0*/  CALL.REL.NOINC `($__internal_46_$__cuda_sm20_div_u16) ;  /* 0x00000008002c7944 */ /* 0x000fea0003c00000 */
[----:B------:R-:W-:-:S07]  /*0ce0*/  IMAD.MOV.U32 R17, RZ, RZ, R19 ;  /* 0x000000ffff117224 */ /* 0x000fce00078e0013 */
.L_x_21302:
[----:B------:R-:W-:Y:S05]  /*0cf0*/  BSYNC B0 ;  /* 0x0000000000007941 */ /* 0x000fea0003800000 */
.L_x_21301:
[----:B0-----:R-:W-:Y:S01]  /*0d00*/  VIADD R18, R20, 0x80 ;  /* 0x0000008014127836 */ /* 0x001fe20000000000 */
[----:B------:R-:W-:Y:S04]  /*0d10*/  BSSY B0, `(.L_x_21303) ;  /* 0x0000008000007945 */ /* 0x000fe80003800000 */
[----:B------:R-:W-:-:S13]  /*0d20*/  ISETP.GE.AND P1, PT, R18, R21, PT ;  /* 0x000000151200720c */ /* 0x000fda0003f26270 */
[----:B------:R-:W-:Y:S05]  /*0d30*/  @P1 BRA `(.L_x_21304) ;  /* 0x0000000000141947 */ /* 0x000fea0003800000 */
[----:B-----5:R-:W-:Y:S02]  /*0d40*/  LOP3.LUT R13, R8, 0xff, RZ, 0xc0, !PT ;  /* 0x000000ff080d7812 */ /* 0x020fe400078ec0ff */
[----:B------:R-:W-:Y:S02]  /*0d50*/  LOP3.LUT R19, R9, 0xff, RZ, 0xc0, !PT ;  /* 0x000000ff09137812 */ /* 0x000fe400078ec0ff */
[----:B------:R-:W-:-:S07]  /*0d60*/  MOV R12, 0xd80 ;  /* 0x00000d80000c7802 */ /* 0x000fce0000000f00 */
[----:B------:R-:W-:Y:S05]  /*0d70*/  CALL.REL.NOINC `($__internal_46_$__cuda_sm20_div_u16) ;  /* 0x0000000800047944 */ /* 0x000fea0003c00000 */
[----:B------:R-:W-:-:S07]  /*0d80*/  IMAD.MOV.U32 R8, RZ, RZ, R19 ;  /* 0x000000ffff087224 */ /* 0x000fce00078e0013 */
.L_x_21304:
[----:B------:R-:W-:Y:S05]  /*0d90*/  BSYNC B0 ;  /* 0x0000000000007941 */ /* 0x000fea0003800000 */
.L_x_21303:
[----:B------:R-:W-:Y:S01]  /*0da0*/  VIADD R12, R20, 0x100 ;  /* 0x00000100140c7836 */ /* 0x000fe20000000000 */
        /* <DEDUP_REMOVED lines=8> */
.L_x_21306:
[----:B------:R-:W-:Y:S05]  /*0e30*/  BSYNC B0 ;  /* 0x0000000000007941 */ /* 0x000fea0003800000 */
.L_x_21305:
        /* <DEDUP_REMOVED lines=9> */
.L_x_21308:
[----:B------:R-:W-:Y:S05]  /*0ed0*/  BSYNC B0 ;  /* 0x0000000000007941 */ /* 0x000fea0003800000 */
.L_x_21307:
        /* <DEDUP_REMOVED lines=9> */
.L_x_21310:
[----:B------:R-:W-:Y:S05]  /*0f70*/  BSYNC B0 ;  /* 0x0000000000007941 */ /* 0x000fea0003800000 */
.L_x_21309:
        /* <DEDUP_REMOVED lines=9> */
.L_x_21312:
[----:B------:R-:W-:Y:S05]  /*1010*/  BSYNC B0 ;  /* 0x0000000000007941 */ /* 0x000fea0003800000 */
.L_x_21311:
[----:B-----5:R-:W-:Y:S01]  /*1020*/  VIADD R10, R20, 0x300 ;  /* 0x00000300140a7836 */ /* 0x020fe20000000000 */
[----:B------:R-:W-:Y:S04]  /*1030*/  BSSY B0, `(.L_x_21313) ;  /* 0x0000008000007945 */ /* 0x000fe80003800000 */
[----:B------:R-:W-:-:S13]  /*1040*/  ISETP.GE.AND P1, PT, R10, R21, PT ;  /* 0x000000150a00720c */ /* 0x000fda0003f26270 */
[----:B------:R-:W-:Y:S05]  /*1050*/  @P1 BRA `(.L_x_21314) ;  /* 0x0000000000141947 */ /* 0x000fea0003800000 */
[----:B------:R-:W-:Y:S02]  /*1060*/  LOP3.LUT R13, R14, 0xff, RZ, 0xc0, !PT ;  /* 0x000000ff0e0d7812 */ /* 0x000fe400078ec0ff */
[----:B------:R-:W-:Y:S02]  /*1070*/  LOP3.LUT R19, R11, 0xff, RZ, 0xc0, !PT ;  /* 0x000000ff0b137812 */ /* 0x000fe400078ec0ff */
[----:B------:R-:W-:-:S07]  /*1080*/  MOV R12, 0x10a0 ;  /* 0x000010a0000c7802 */ /* 0x000fce0000000f00 */
[----:B------:R-:W-:Y:S05]  /*1090*/  CALL.REL.NOINC `($__internal_46_$__cuda_sm20_div_u16) ;  /* 0x00000004003c7944 */ /* 0x000fea0003c00000 */
[----:B------:R-:W-:-:S07]  /*10a0*/  IMAD.MOV.U32 R3, RZ, RZ, R19 ;  /* 0x000000ffff037224 */ /* 0x000fce00078e0013 */
.L_x_21314:
[----:B------:R-:W-:Y:S05]  /*10b0*/  BSYNC B0 ;  /* 0x0000000000007941 */ /* 0x000fea0003800000 */
.L_x_21313:
[----:B------:R-:W-:Y:S01]  /*10c0*/  VIADD R10, R20, 0x380 ;  /* 0x00000380140a7836 */ /* 0x000fe20000000000 */
[----:B------:R-:W-:Y:S04]  /*10d0*/  BSSY B0, `(.L_x_21315) ;  /* 0x0000007000007945 */ /* 0x000fe80003800000 */
[----:B------:R-:W-:-:S13]  /*10e0*/  ISETP.GE.AND P1, PT, R10, R21, PT ;  /* 0x000000150a00720c */ /* 0x000fda0003f26270 */
[----:B------:R-:W-:Y:S05]  /*10f0*/  @P1 BRA `(.L_x_21316) ;  /* 0x0000000000101947 */ /* 0x000fea0003800000 */
[----:B------:R-:W-:Y:S02]  /*1100*/  LOP3.LUT R13, R16, 0xff, RZ, 0xc0, !PT ;  /* 0x000000ff100d7812 */ /* 0x000fe400078ec0ff */
[----:B------:R-:W-:Y:S02]  /*1110*/  LOP3.LUT R19, R15, 0xff, RZ, 0xc0, !PT ;  /* 0x000000ff0f137812 */ /* 0x000fe400078ec0ff */
[----:B------:R-:W-:-:S07]  /*1120*/  MOV R12, 0x1140 ;  /* 0x00001140000c7802 */ /* 0x000fce0000000f00 */
[----:B------:R-:W-:Y:S05]  /*1130*/  CALL.REL.NOINC `($__internal_46_$__cuda_sm20_div_u16) ;  /* 0x0000000400147944 */ /* 0x000fea0003c00000 */
.L_x_21316:
[----:B------:R-:W-:Y:S05]  /*1140*/  BSYNC B0 ;  /* 0x0000000000007941 */ /* 0x000fea0003800000 */
.L_x_21315:
[----:B------:R-:W0:Y:S01]  /*1150*/  @!P0 S2R R5, SR_TID.X ;  /* 0x0000000000058919 */ /* 0x000e220000002100 */
[----:B------:R-:W1:Y:S01]  /*1160*/  @!P0 LDC.64 R10, c[0x0][0x218] ;  /* 0x00008600ff0a8b82 */ /* 0x000e620000000a00 */
[----:B------:R-:W-:Y:S01]  /*1170*/  @!P0 IMAD.MOV.U32 R20, RZ, RZ, R18 ;  /* 0x000000ffff148224 */ /* 0x000fe200078e0012 */
[----:B------:R-:W-:Y:S04]  /*1180*/  BSSY B0, `(.L_x_21317) ;  /* 0x0000037000007945 */ /* 0x000fe80003800000 */
[----:B------:R-:W-:Y:S01]  /*1190*/  BSSY B1, `(.L_x_21318) ;  /* 0x000002e000017945 */ /* 0x000fe20003800000 */
[----:B0-----:R-:W-:-:S05]  /*11a0*/  @!P0 VIADD R5, R5, UR4 ;  /* 0x0000000405058c36 */ /* 0x001fca0008000000 */
[----:B-1----:R-:W-:-:S05]  /*11b0*/  @!P0 IADD3 R10, P1, R5, R10, RZ ;  /* 0x0000000a050a8210 */ /* 0x002fca0007f3e0ff */
[----:B------:R-:W-:-:S05]  /*11c0*/  @!P0 IMAD.X R11, RZ, RZ, R11, P1 ;  /* 0x000000ffff0b8224 */ /* 0x000fca00008e060b */
[----:B------:R0:W-:Y:S01]  /*11d0*/  @!P0 STG.E.U8 desc[UR12][R10.64], R17 ;  /* 0x000000110a008986 */ /* 0x0001e2000c10110c */
        /* <DEDUP_REMOVED lines=16> */
.L_x_21319:
        /* <DEDUP_REMOVED lines=8> */
.L_x_21320:
        /* <DEDUP_REMOVED lines=8> */
.L_x_21321:
[----:B------:R-:W-:-:S13]  /*13e0*/  ISETP.GE.AND P0, PT, R20, R21, PT ;  /* 0x000000151400720c */ /* 0x000fda0003f06270 */
[----:B------:R-:W-:Y:S05]  /*13f0*/  @P0 BREAK B1 ;  /* 0x0000000000010942 */ /* 0x000fea0003800000 */
[----:B------:R-:W-:Y:S05]  /*1400*/  @P0 BRA `(.L_x_21323) ;  /* 0x0000000000380947 */ /* 0x000fea0003800000 */
[C---:B-1----:R-:W-:Y:S01]  /*1410*/  VIADD R4, R20.reuse, UR4 ;  /* 0x0000000414047c36 */ /* 0x042fe20008000000 */
[----:B------:R-:W-:Y:S01]  /*1420*/  ULDC.64 UR6, c[0x0][0x218] ;  /* 0x0000860000067ab9 */ /* 0x000fe20000000a00 */
[----:B------:R-:W-:-:S03]  /*1430*/  VIADD R20, R20, 0x80 ;  /* 0x0000008014147836 */ /* 0x000fc60000000000 */
[----:B------:R-:W-:-:S05]  /*1440*/  IADD3 R4, P0, R4, UR6, RZ ;  /* 0x0000000604047c10 */ /* 0x000fca000ff1e0ff */
[----:B------:R-:W-:-:S05]  /*1450*/  IMAD.X R5, RZ, RZ, UR7, P0 ;  /* 0x00000007ff057e24 */ /* 0x000fca00080e06ff */
[----:B------:R2:W-:Y:S03]  /*1460*/  STG.E.U8 desc[UR12][R4.64], R0 ;  /* 0x0000000004007986 */ /* 0x0005e6000c10110c */
.L_x_21322:
[----:B------:R-:W-:Y:S05]  /*1470*/  BSYNC B1 ;  /* 0x0000000000017941 */ /* 0x000fea0003800000 */
.L_x_21318:
[----:B------:R-:W-:-:S13]  /*1480*/  ISETP.GE.AND P0, PT, R20, R21, PT ;  /* 0x000000151400720c */ /* 0x000fda0003f06270 */
[----:B01----:R-:W0:Y:S01]  /*1490*/  @!P0 LDC.64 R6, c[0x0][0x218] ;  /* 0x00008600ff068b82 */ /* 0x003e220000000a00 */
[C---:B--2---:R-:W-:Y:S02]  /*14a0*/  @!P0 VIADD R5, R20.reuse, UR4 ;  /* 0x0000000414058c36 */ /* 0x044fe40008000000 */
[----:B------:R-:W-:-:S03]  /*14b0*/  @!P0 VIADD R20, R20, 0x80 ;  /* 0x0000008014148836 */ /* 0x000fc60000000000 */
[----:B0-----:R-:W-:-:S05]  /*14c0*/  @!P0 IADD3 R4, P1, R5, R6, RZ ;  /* 0x0000000605048210 */ /* 0x001fca0007f3e0ff */
[----:B------:R-:W-:-:S05]  /*14d0*/  @!P0 IMAD.X R5, RZ, RZ, R7, P1 ;  /* 0x000000ffff058224 */ /* 0x000fca00008e0607 */
[----:B------:R2:W-:Y:S03]  /*14e0*/  @!P0 STG.E.U8 desc[UR12][R4.64], R3 ;  /* 0x0000000304008986 */ /* 0x0005e6000c10110c */
.L_x_21323:
[----:B------:R-:W-:Y:S05]  /*14f0*/  BSYNC B0 ;  /* 0x0000000000007941 */ /* 0x000fea0003800000 */
.L_x_21317:
[----:B------:R-:W-:Y:S05]  /*1500*/  WARPSYNC.ALL ;  /* 0x0000000000007948 */ /* 0x000fea0003800000 */
[----:B------:R-:W-:-:S13]  /*1510*/  ISETP.GE.AND P0, PT, R20, R21, PT ;  /* 0x000000151400720c */ /* 0x000fda0003f06270 */
[----:B------:R-:W-:Y:S05]  /*1520*/  @P0 EXIT ;  /* 0x000000000000094d */ /* 0x000fea0003800000 */
[----:B-1----:R-:W-:Y:S01]  /*1530*/  VIADD R2, R20, UR4 ;  /* 0x0000000414027c36 */ /* 0x002fe20008000000 */
[----:B------:R-:W-:-:S04]  /*1540*/  ULDC.64 UR6, c[0x0][0x218] ;  /* 0x0000860000067ab9 */ /* 0x000fc80000000a00 */
[----:B------:R-:W-:-:S05]  /*1550*/  IADD3 R2, P0, R2, UR6, RZ ;  /* 0x0000000602027c10 */ /* 0x000fca000ff1e0ff */
[----:B--2---:R-:W-:-:S05]  /*1560*/  IMAD.X R3, RZ, RZ, UR7, P0 ;  /* 0x00000007ff037e24 */ /* 0x004fca00080e06ff */
[----:B------:R-:W-:Y:S01]  /*1570*/  STG.E.U8 desc[UR12][R2.64], R19 ;  /* 0x0000001302007986 */ /* 0x000fe2000c10110c */
[----:B------:R-:W-:Y:S05]  /*1580*/  EXIT ;  /* 0x000000000000794d */ /* 0x000fea0003800000 */
        .weak           $__internal_46_$__cuda_sm20_div_u16
        .type           $__internal_46_$__cuda_sm20_div_u16,@function
        .size           $__internal_46_$__cuda_sm20_div_u16,(.L_x_22743 - $__internal_46_$__cuda_sm20_div_u16)
$__internal_46_$__cuda_sm20_div_u16:
[----:B------:R-:W0:Y:S01]  /*1590*/  I2F.U16 R23, R13 ;  /* 0x0000000d00177306 */ /* 0x000e220000101000 */
[----:B------:R-:W-:-:S07]  /*15a0*/  IMAD.MOV.U32 R22, RZ, RZ, 0x4b800000 ;  /* 0x4b800000ff167424 */ /* 0x000fce00078e00ff */
[----:B------:R-:W-:Y:S01]  /*15b0*/  I2F.U16.RZ R19, R19 ;  /* 0x0000001300137306 */ /* 0x000fe2000010d000 */
[C---:B0-----:R-:W-:Y:S02]  /*15c0*/  FSETP.GEU.AND P2, PT, |R23|.reuse, 1.175494350822287508e-38, PT ;  /* 0x008000001700780b */ /* 0x041fe40003f4e200 */
[----:B------:R-:W-:Y:S02]  /*15d0*/  FSETP.GT.AND P1, PT, |R23|, 8.50705917302346158658e+37, PT ;  /* 0x7e8000001700780b */ /* 0x000fe40003f24200 */
[----:B------:R-:W-:-:S04]  /*15e0*/  FSEL R22, R22, 1, !P2 ;  /* 0x3f80000016167808 */ /* 0x000fc80005000000 */
[----:B------:R-:W-:Y:S02]  /*15f0*/  FSEL R22, R22, 0.25, !P1 ;  /* 0x3e80000016167808 */ /* 0x000fe40004800000 */
[----:B------:R-:W-:Y:S01]  /*1600*/  ISETP.NE.U32.AND P1, PT, R13, RZ, PT ;  /* 0x000000ff0d00720c */ /* 0x000fe20003f25070 */
[----:B------:R-:W-:Y:S02]  /*1610*/  IMAD.MOV.U32 R13, RZ, RZ, 0x0 ;  /* 0x00000000ff0d7424 */ /* 0x000fe400078e00ff */
[----:B------:R-:W-:-:S06]  /*1620*/  FMUL R23, R23, R22 ;  /* 0x0000001617177220 */ /* 0x000fcc0000400000 */
[----:B------:R-:W0:Y:S02]  /*1630*/  MUFU.RCP R23, R23 ;  /* 0x0000001700177308 */ /* 0x000e240000001000 */
[----:B0-----:R-:W-:-:S04]  /*1640*/  FMUL R23, R22, R23 ;  /* 0x0000001716177220 */ /* 0x001fc80000400000 */
[----:B------:R-:W-:-:S04]  /*1650*/  VIADD R23, R23, 0x2 ;  /* 0x0000000217177836 */ /* 0x000fc80000000000 */
[----:B------:R-:W-:-:S06]  /*1660*/  FMUL.RZ R19, R19, R23 ;  /* 0x0000001713137220 */ /* 0x000fcc000040c000 */
[----:B------:R-:W0:Y:S02]  /*1670*/  F2I.U32.TRUNC.NTZ R19, R19 ;  /* 0x0000001300137305 */ /* 0x000e24000020f000 */
[----:B0-----:R-:W-:Y:S01]  /*1680*/  LOP3.LUT R19, R19, 0xffff, RZ, 0xc0, !PT ;  /* 0x0000ffff13137812 */ /* 0x001fe200078ec0ff */
[----:B------:R-:W-:Y:S01]  /*1690*/  @!P1 IMAD.MOV.U32 R19, RZ, RZ, -0x1 ;  /* 0xffffffffff139424 */ /* 0x000fe200078e00ff */
[----:B------:R-:W-:Y:S06]  /*16a0*/  RET.REL.NODEC R12 `(_ZN2at6native29vectorized_elementwise_kernelILi2ENS0_13BinaryFunctorIhhhZZZNS0_15binary_internal21div_trunc_kernel_cudaERNS_18TensorIteratorBaseEENKUlvE_clEvENKUlvE_clEvEUlhhE_EESt5arrayIPcLm3EEEEviT0_T1_) ;  /* 0xffffffe80c547950 */ /* 0x000fec0003c3ffff */
.L_x_21324:
        /* <DEDUP_REMOVED lines=13> */
.L_x_22743:


//--------------------- .text._ZN2at6native29vectorized_elementwise_kernelILi4ENS0_13BinaryFunctorIhhhZZZNS0_15binary_internal21div_trunc_kernel_cudaERNS_18TensorIteratorBaseEENKUlvE_clEvENKUlvE_clEvEUlhhE_EESt5arrayIPcLm3EEEEviT0_T1_ --------------------------
	.section	.text._ZN2at6native29vectorized_elementwise_kernelILi4ENS0_13BinaryFunctorIhhhZZZNS0_15binary_internal21div_trunc_kernel_cudaERNS_18TensorIteratorBaseEENKUlvE_clEvENKUlvE_clEvEUlhhE_EESt5arrayIPcLm3EEEEviT0_T1_,"ax",@progbits
	.align	128
        .global         _ZN2at6native29vectorized_elementwise_kernelILi4ENS0_13BinaryFunctorIhhhZZZNS0_15binary_internal21div_trunc_kernel_cudaERNS_18TensorIteratorBaseEENKUlvE_clEvENKUlvE_clEvEUlhhE_EESt5arrayIPcLm3EEEEviT0_T1_
        .type           _ZN2at6native29vectorized_elementwise_kernelILi4ENS0_13BinaryFunctorIhhhZZZNS0_15binary_internal21div_trunc_kernel_cudaERNS_18TensorIteratorBaseEENKUlvE_clEvENKUlvE_clEvEUlhhE_EESt5arrayIPcLm3EEEEviT0_T1_,@function
        .size           _ZN2at6native29vectorized_elementwise_kernelILi4ENS0_13BinaryFunctorIhhhZZZNS0_15binary_internal21div_trunc_kernel_cudaERNS_18TensorIteratorBaseEENKUlvE_clEvENKUlvE_clEvEUlhhE_EESt5arrayIPcLm3EEEEviT0_T1_,(.L_x_22744 - _ZN2at6native29vectorized_elementwise_kernelILi4ENS0_13BinaryFunctorIhhhZZZNS0_15binary_internal21div_trunc_kernel_cudaERNS_18TensorIteratorBaseEENKUlvE_clEvENKUlvE_clEvEUlhhE_EESt5arrayIPcLm3EEEEviT0_T1_)
        .other          _ZN2at6native29vectorized_elementwise_kernelILi4ENS0_13BinaryFunctorIhhhZZZNS0_15binary_internal21div_trunc_kernel_cudaERNS_18TensorIteratorBaseEENKUlvE_clEvENKUlvE_clEvEUlhhE_EESt5arrayIPcLm3EEEEviT0_T1_,@"STO_CUDA_ENTRY STV_DEFAULT"
_ZN2at6native29vectorized_elementwise_kernelILi4ENS0_13BinaryFunctorIhhhZZZNS0_15binary_internal21div_trunc_kernel_cudaERNS_18TensorIteratorBaseEENKUlvE_clEvENKUlvE_clEvEUlhhE_EESt5arrayIPcLm3EEEEviT0_T1_:
.text._ZN2at6native29vectorized_elementwise_kernelILi4ENS0_13BinaryFunctorIhhhZZZNS0_15binary_internal21div_trunc_kernel_cudaERNS_18TensorIteratorBaseEENKUlvE_clEvENKUlvE_clEvEUlhhE_EESt5arrayIPcLm3EEEEviT0_T1_:
        /* <DEDUP_REMOVED lines=23> */
[----:B------:R-:W2:Y:S04]  /*0170*/  LDG.E R6, desc[UR12][R2.64+0x200] ;  /* 0x0002000c02067981 */ /* 0x000ea8000c1e1900 */
[----:B------:R0:W3:Y:S04]  /*0180*/  LDG.E R19, desc[UR12][R2.64] ;  /* 0x0000000c02137981 */ /* 0x0000e8000c1e1900 */
[----:B------:R-:W4:Y:S04]  /*0190*/  LDG.E R13, desc[UR12][R4.64] ;  /* 0x0000000c040d7981 */ /* 0x000f28000c1e1900 */
[----:B------:R1:W5:Y:S01]  /*01a0*/  LDG.E R9, desc[UR12][R4.64+0x200] ;  /* 0x0002000c04097981 */ /* 0x000362000c1e1900 */
[----:B------:R-:W-:-:S04]  /*01b0*/  UIADD3 UR4, UP0, UR4, UR6, URZ ;  /* 0x0000000604047290 */ /* 0x000fc8000ff1e03f */
[----:B------:R-:W-:Y:S02]  /*01c0*/  UIADD3.X UR5, URZ, UR7, URZ, UP0, !UPT ;  /* 0x000000073f057290 */ /* 0x000fe400087fe43f */
[----:B------:R-:W-:-:S04]  /*01d0*/  IMAD.U32 R20, RZ, RZ, UR4 ;  /* 0x00000004ff147e24 */ /* 0x000fc8000f8e00ff */
[----:B------:R-:W-:Y:S01]  /*01e0*/  IMAD.U32 R21, RZ, RZ, UR5 ;  /* 0x00000005ff157e24 */ /* 0x000fe2000f8e00ff */
[----:B------:R-:W-:Y:S01]  /*01f0*/  MOV R12, 0x320 ;  /* 0x00000320000c7802 */ /* 0x000fe20000000f00 */
[----:B------:R-:W-:Y:S01]  /*0200*/  IMAD.WIDE R20, R7, 0x4, R20 ;  /* 0x0000000407147825 */ /* 0x000fe200078e0214 */
[C---:B--2---:R-:W-:Y:S02]  /*0210*/  PRMT R14, R6.reuse, 0x7770, RZ ;  /* 0x00007770060e7816 */ /* 0x044fe400000000ff */
[C---:B------:R-:W-:Y:S02]  /*0220*/  PRMT R11, R6.reuse, 0x7771, RZ ;  /* 0x00007771060b7816 */ /* 0x040fe400000000ff */
[C---:B------:R-:W-:Y:S02]  /*0230*/  PRMT R0, R6.reuse, 0x7772, RZ ;  /* 0x0000777206007816 */ /* 0x040fe400000000ff */
[----:B0-----:R-:W-:Y:S02]  /*0240*/  PRMT R2, R6, 0x7773, RZ ;  /* 0x0000777306027816 */ /* 0x001fe400000000ff */
[----:B---3--:R-:W-:-:S02]  /*0250*/  PRMT R17, R19, 0x7770, RZ ;  /* 0x0000777013117816 */ /* 0x008fc400000000ff */
[C---:B------:R-:W-:Y:S02]  /*0260*/  PRMT R16, R19.reuse, 0x7771, RZ ;  /* 0x0000777113107816 */ /* 0x040fe400000000ff */
[----:B------:R-:W-:Y:S02]  /*0270*/  PRMT R15, R19, 0x7772, RZ ;  /* 0x00007772130f7816 */ /* 0x000fe400000000ff */
[C---:B----4-:R-:W-:Y:S02]  /*0280*/  PRMT R3, R13.reuse, 0x7770, RZ ;  /* 0x000077700d037816 */ /* 0x050fe400000000ff */
[C---:B-1----:R-:W-:Y:S02]  /*0290*/  PRMT R4, R13.reuse, 0x7771, RZ ;  /* 0x000077710d047816 */ /* 0x042fe400000000ff */
[----:B------:R-:W-:Y:S02]  /*02a0*/  PRMT R5, R13, 0x7772, RZ ;  /* 0x000077720d057816 */ /* 0x000fe400000000ff */
[----:B-----5:R-:W-:-:S02]  /*02b0*/  PRMT R6, R9, 0x7770, RZ ;  /* 0x0000777009067816 */ /* 0x020fc400000000ff */
[C---:B------:R-:W-:Y:S02]  /*02c0*/  PRMT R7, R9.reuse, 0x7771, RZ ;  /* 0x0000777109077816 */ /* 0x040fe400000000ff */
[----:B------:R-:W-:Y:S02]  /*02d0*/  PRMT R8, R9, 0x7772, RZ ;  /* 0x0000777209087816 */ /* 0x000fe400000000ff */
[----:B------:R-:W-:Y:S02]  /*02e0*/  PRMT R19, R19, 0x7773, RZ ;  /* 0x0000777313137816 */ /* 0x000fe400000000ff */
[----:B------:R-:W-:Y:S02]  /*02f0*/  PRMT R13, R13, 0x7773, RZ ;  /* 0x000077730d0d7816 */ /* 0x000fe400000000ff */
[----:B------:R-:W-:-:S07]  /*0300*/  PRMT R9, R9, 0x7773, RZ ;  /* 0x0000777309097816 */ /* 0x000fce00000000ff */
[----:B------:R-:W-:Y:S05]  /*0310*/  CALL.REL.NOINC `($__internal_47_$__cuda_sm20_div_u16) ;  /* 0x0000001000947944 */ /* 0x000fea0003c00000 */
[----:B------:R-:W-:Y:S01]  /*0320*/  IMAD.MOV.U32 R10, RZ, RZ, R19 ;  /* 0x000000ffff0a7224 */ /* 0x000fe200078e0013 */
[----:B------:R-:W-:Y:S01]  /*0330*/  MOV R12, 0x370 ;  /* 0x00000370000c7802 */ /* 0x000fe20000000f00 */
[----:B------:R-:W-:Y:S02]  /*0340*/  IMAD.MOV.U32 R19, RZ, RZ, R15 ;  /* 0x000000ffff137224 */ /* 0x000fe400078e000f */
[----:B------:R-:W-:-:S07]  /*0350*/  IMAD.MOV.U32 R13, RZ, RZ, R5 ;  /* 0x000000ffff0d7224 */ /* 0x000fce00078e0005 */
        /* <DEDUP_REMOVED lines=11> */
[----:B------:R-:W-:Y:S01]  /*0410*/  PRMT R4, R4, 0x7604, R19 ;  /* 0x0000760404047816 */ /* 0x000fe20000000013 */
[----:B------:R-:W-:Y:S01]  /*0420*/  IMAD.MOV.U32 R19, RZ, RZ, R2 ;  /* 0x000000ffff137224 */ /* 0x000fe200078e0002 */
[----:B------:R-:W-:Y:S01]  /*0430*/  MOV R12, 0x490 ;  /* 0x00000490000c7802 */ /* 0x000fe20000000f00 */
[----:B------:R-:W-:Y:S01]  /*0440*/  IMAD.MOV.U32 R13, RZ, RZ, R9 ;  /* 0x000000ffff0d7224 */ /* 0x000fe200078e0009 */
[----:B------:R-:W-:-:S04]  /*0450*/  PRMT R5, R5, 0x7054, R4 ;  /* 0x0000705405057816 */ /* 0x000fc80000000004 */
[----:B------:R-:W-:-:S05]  /*0460*/  PRMT R5, R10, 0x654, R5 ;  /* 0x000006540a057816 */ /* 0x000fca0000000005 */
[----:B------:R0:W-:Y:S02]  /*0470*/  STG.E desc[UR12][R20.64], R5 ;  /* 0x0000000514007986 */ /* 0x0001e4000c10190c */
[----:B0-----:R-:W-:Y:S05]  /*0480*/  CALL.REL.NOINC `($__internal_47_$__cuda_sm20_div_u16) ;  /* 0x0000001000387944 */ /* 0x001fea0003c00000 */
        /* <DEDUP_REMOVED lines=15> */
[----:B------:R-:W-:-:S04]  /*0580*/  PRMT R3, R4, 0x7604, R19 ;  /* 0x0000760404037816 */ /* 0x000fc80000000013 */
[----:B------:R-:W-:-:S04]  /*0590*/  PRMT R3, R0, 0x7054, R3 ;  /* 0x0000705400037816 */ /* 0x000fc80000000003 */
[----:B------:R-:W-:-:S05]  /*05a0*/  PRMT R3, R2, 0x654, R3 ;  /* 0x0000065402037816 */ /* 0x000fca0000000003 */
[----:B------:R-:W-:Y:S01]  /*05b0*/  STG.E desc[UR12][R20.64+0x200], R3 ;  /* 0x0002000314007986 */ /* 0x000fe2000c10190c */
[----:B------:R-:W-:Y:S05]  /*05c0*/  EXIT ;  /* 0x000000000000794d */ /* 0x000fea0003800000 */
.L_x_21325:
        /* <DEDUP_REMOVED lines=110> */
[----:B------:R-:W-:Y:S05]  /*0cb0*/  CALL.REL.NOINC `($__internal_47_$__cuda_sm20_div_u16) ;  /* 0x00000008002c7944 */ /* 0x000fea0003c00000 */
[----:B------:R-:W-:-:S07]  /*0cc0*/  IMAD.MOV.U32 R17, RZ, RZ, R19 ;  /* 0x000000ffff117224 */ /* 0x000fce00078e0013 */
.L_x_21327:
[----:B------:R-:W-:Y:S05]  /*0cd0*/  BSYNC B0 ;  /* 0x0000000000007941 */ /* 0x000fea0003800000 */
.L_x_21326:
[----:B0-----:R-:W-:Y:S01]  /*0ce0*/  VIADD R18, R20, 0x80 ;  /* 0x0000008014127836 */ /* 0x001fe20000000000 */
[----:B------:R-:W-:Y:S04]  /*0cf0*/  BSSY B0, `(.L_x_21328) ;  /* 0x0000008000007945 */ /* 0x000fe80003800000 */
[----:B------:R-:W-:-:S13]  /*0d00*/  ISETP.GE.AND P1, PT, R18, R21, PT ;  /* 0x000000151200720c */ /* 0x000fda0003f26270 */
[----:B------:R-:W-:Y:S05]  /*0d10*/  @P1 BRA `(.L_x_21329) ;  /* 0x0000000000141947 */ /* 0x000fea0003800000 */
[----:B-----5:R-:W-:Y:S02]  /*0d20*/  LOP3.LUT R13, R8, 0xff, RZ, 0xc0, !PT ;  /* 0x000000ff080d7812 */ /* 0x020fe400078ec0ff */
[----:B------:R-:W-:Y:S02]  /*0d30*/  LOP3.LUT R19, R9, 0xff, RZ, 0xc0, !PT ;  /* 0x000000ff09137812 */ /* 0x000fe400078ec0ff */
[----:B------:R-:W-:-:S07]  /*0d40*/  MOV R12, 0xd60 ;  /* 0x00000d60000c7802 */ /* 0x000fce0000000f00 */
[----:B------:R-:W-:Y:S05]  /*0d50*/  CALL.REL.NOINC `($__internal_47_$__cuda_sm20_div_u16) ;  /* 0x0000000800047944 */ /* 0x000fea0003c00000 */
[----:B------:R-:W-:-:S07]  /*0d60*/  IMAD.MOV.U32 R8, RZ, RZ, R19 ;  /* 0x000000ffff087224 */ /* 0x000fce00078e0013 */
.L_x_21329:
[----:B------:R-:W-:Y:S05]  /*0d70*/  BSYNC B0 ;  /* 0x0000000000007941 */ /* 0x000fea0003800000 */
.L_x_21328:
[----:B------:R-:W-:Y:S01]  /*0d80*/  VIADD R12, R20, 0x100 ;  /* 0x00000100140c7836 */ /* 0x000fe20000000000 */
        /* <DEDUP_REMOVED lines=8> */
.L_x_21331:
[----:B------:R-:W-:Y:S05]  /*0e10*/  BSYNC B0 ;  /* 0x0000000000007941 */ /* 0x000fea0003800000 */
.L_x_21330:
        /* <DEDUP_REMOVED lines=9> */
.L_x_21333:
[----:B------:R-:W-:Y:S05]  /*0eb0*/  BSYNC B0 ;  /* 0x0000000000007941 */ /* 0x000fea0003800000 */
.L_x_21332:
        /* <DEDUP_REMOVED lines=9> */
.L_x_21335:
[----:B------:R-:W-:Y:S05]  /*0f50*/  BSYNC B0 ;  /* 0x0000000000007941 */ /* 0x000fea0003800000 */
.L_x_21334:
        /* <DEDUP_REMOVED lines=9> */
.L_x_21337:
[----:B------:R-:W-:Y:S05]  /*0ff0*/  BSYNC B0 ;  /* 0x0000000000007941 */ /* 0x000fea0003800000 */
.L_x_21336:
[----:B-----5:R-:W-:Y:S01]  /*1000*/  VIADD R10, R20, 0x300 ;  /* 0x00000300140a7836 */ /* 0x020fe20000000000 */
[----:B------:R-:W-:Y:S04]  /*1010*/  BSSY B0, `(.L_x_21338) ;  /* 0x0000008000007945 */ /* 0x000fe80003800000 */
[----:B------:R-:W-:-:S13]  /*1020*/  ISETP.GE.AND P1, PT, R10, R21, PT ;  /* 0x000000150a00720c */ /* 0x000fda0003f26270 */
[----:B------:R-:W-:Y:S05]  /*1030*/  @P1 BRA `(.L_x_21339) ;  /* 0x0000000000141947 */ /* 0x000fea0003800000 */
[----:B------:R-:W-:Y:S02]  /*1040*/  LOP3.LUT R13, R14, 0xff, RZ, 0xc0, !PT ;  /* 0x000000ff0e0d7812 */ /* 0x000fe400078ec0ff */
[----:B------:R-:W-:Y:S02]  /*1050*/  LOP3.LUT R19, R11, 0xff, RZ, 0xc0, !PT ;  /* 0x000000ff0b137812 */ /* 0x000fe400078ec0ff */
[----:B------:R-:W-:-:S07]  /*1060*/  MOV R12, 0x1080 ;  /* 0x00001080000c7802 */ /* 0x000fce0000000f00 */
[----:B------:R-:W-:Y:S05]  /*1070*/  CALL.REL.NOINC `($__internal_47_$__cuda_sm20_div_u16) ;  /* 0x00000004003c7944 */ /* 0x000fea0003c00000 */
[----:B------:R-:W-:-:S07]  /*1080*/  IMAD.MOV.U32 R3, RZ, RZ, R19 ;  /* 0x000000ffff037224 */ /* 0x000fce00078e0013 */
.L_x_21339:
[----:B------:R-:W-:Y:S05]  /*1090*/  BSYNC B0 ;  /* 0x0000000000007941 */ /* 0x000fea0003800000 */
.L_x_21338:
[----:B------:R-:W-:Y:S01]  /*10a0*/  VIADD R10, R20, 0x380 ;  /* 0x00000380140a7836 */ /* 0x000fe20000000000 */
[----:B------:R-:W-:Y:S04]  /*10b0*/  BSSY B0, `(.L_x_21340) ;  /* 0x0000007000007945 */ /* 0x000fe80003800000 */
[----:B------:R-:W-:-:S13]  /*10c0*/  ISETP.GE.AND P1, PT, R10, R21, PT ;  /* 0x000000150a00720c */ /* 0x000fda0003f26270 */
[----:B------:R-:W-:Y:S05]  /*10d0*/  @P1 BRA `(.L_x_21341) ;  /* 0x0000000000101947 */ /* 0x000fea0003800000 */
[----:B------:R-:W-:Y:S02]  /*10e0*/  LOP3.LUT R13, R16, 0xff, RZ, 0xc0, !PT ;  /* 0x000000ff100d7812 */ /* 0x000fe400078ec0ff */
[----:B------:R-:W-:Y:S02]  /*10f0*/  LOP3.LUT R19, R15, 0xff, RZ, 0xc0, !PT ;  /* 0x000000ff0f137812 */ /* 0x000fe400078ec0ff */
[----:B------:R-:W-:-:S07]  /*1100*/  MOV R12, 0x1120 ;  /* 0x00001120000c7802 */ /* 0x000fce0000000f00 */
[----:B------:R-:W-:Y:S05]  /*1110*/  CALL.REL.NOINC `($__internal_47_$__cuda_sm20_div_u16) ;  /* 0x0000000400147944 */ /* 0x000fea0003c00000 */
.L_x_21341:
[----:B------:R-:W-:Y:S05]  /*1120*/  BSYNC B0 ;  /* 0x0000000000007941 */ /* 0x000fea0003800000 */
.L_x_21340:
        /* <DEDUP_REMOVED lines=25> */
.L_x_21344:
        /* <DEDUP_REMOVED lines=8> */
.L_x_21345:
        /* <DEDUP_REMOVED lines=8> */
.L_x_21346:
        /* <DEDUP_REMOVED lines=9> */
.L_x_21347:
[----:B------:R-:W-:Y:S05]  /*1450*/  BSYNC B1 ;  /* 0x0000000000017941 */ /* 0x000fea0003800000 */
.L_x_21343:
[----:B------:R-:W-:-:S13]  /*1460*/  ISETP.GE.AND P0, PT, R20, R21, PT ;  /* 0x000000151400720c */ /* 0x000fda0003f06270 */
[----:B01----:R-:W0:Y:S01]  /*1470*/  @!P0 LDC.64 R6, c[0x0][0x218] ;  /* 0x00008600ff068b82 */ /* 0x003e220000000a00 */
[C---:B--2---:R-:W-:Y:S02]  /*1480*/  @!P0 VIADD R5, R20.reuse, UR4 ;  /* 0x0000000414058c36 */ /* 0x044fe40008000000 */
[----:B------:R-:W-:-:S03]  /*1490*/  @!P0 VIADD R20, R20, 0x80 ;  /* 0x0000008014148836 */ /* 0x000fc60000000000 */
[----:B0-----:R-:W-:-:S05]  /*14a0*/  @!P0 IADD3 R4, P1, R5, R6, RZ ;  /* 0x0000000605048210 */ /* 0x001fca0007f3e0ff */
[----:B------:R-:W-:-:S05]  /*14b0*/  @!P0 IMAD.X R5, RZ, RZ, R7, P1 ;  /* 0x000000ffff058224 */ /* 0x000fca00008e0607 */
[----:B------:R2:W-:Y:S03]  /*14c0*/  @!P0 STG.E.U8 desc[UR12][R4.64], R3 ;  /* 0x0000000304008986 */ /* 0x0005e6000c10110c */
.L_x_21348:
[----:B------:R-:W-:Y:S05]  /*14d0*/  BSYNC B0 ;  /* 0x0000000000007941 */ /* 0x000fea0003800000 */
.L_x_21342:
        /* <DEDUP_REMOVED lines=9> */
        .weak           $__internal_47_$__cuda_sm20_div_u16
        .type           $__internal_47_$__cuda_sm20_div_u16,@function
        .size           $__internal_47_$__cuda_sm20_div_u16,(.L_x_22744 - $__internal_47_$__cuda_sm20_div_u16)
$__internal_47_$__cuda_sm20_div_u16:
        /* <DEDUP_REMOVED lines=17> */
[----:B------:R-:W-:Y:S06]  /*1680*/  RET.REL.NODEC R12 `(_ZN2at6native29vectorized_elementwise_kernelILi4ENS0_13BinaryFunctorIhhhZZZNS0_15binary_internal21div_trunc_kernel_cudaERNS_18TensorIteratorBaseEENKUlvE_clEvENKUlvE_clEvEUlhhE_EESt5arrayIPcLm3EEEEviT0_T1_) ;  /* 0xffffffe80c5c7950 */ /* 0x000fec0003c3ffff */
.L_x_21349:
        /* <DEDUP_REMOVED lines=15> */
.L_x_22744:


//--------------------- .text._ZN2at6native29vectorized_elementwise_kernelILi8ENS0_13BinaryFunctorIhhhZZZNS0_15binary_internal21div_trunc_kernel_cudaERNS_18TensorIteratorBaseEENKUlvE_clEvENKUlvE_clEvEUlhhE_EESt5arrayIPcLm3EEEEviT0_T1_ --------------------------
	.section	.text._ZN2at6native29vectorized_elementwise_kernelILi8ENS0_13BinaryFunctorIhhhZZZNS0_15binary_internal21div_trunc_kernel_cudaERNS_18TensorIteratorBaseEENKUlvE_clEvENKUlvE_clEvEUlhhE_EESt5arrayIPcLm3EEEEviT0_T1_,"ax",@progbits
	.align	128
        .global         _ZN2at6native29vectorized_elementwise_kernelILi8ENS0_13BinaryFunctorIhhhZZZNS0_15binary_internal21div_trunc_kernel_cudaERNS_18TensorIteratorBaseEENKUlvE_clEvENKUlvE_clEvEUlhhE_EESt5arrayIPcLm3EEEEviT0_T1_
        .type           _ZN2at6native29vectorized_elementwise_kernelILi8ENS0_13BinaryFunctorIhhhZZZNS0_15binary_internal21div_trunc_kernel_cudaERNS_18TensorIteratorBaseEENKUlvE_clEvENKUlvE_clEvEUlhhE_EESt5arrayIPcLm3EEEEviT0_T1_,@function
        .size           _ZN2at6native29vectorized_elementwise_kernelILi8ENS0_13BinaryFunctorIhhhZZZNS0_15binary_internal21div_trunc_kernel_cudaERNS_18TensorIteratorBaseEENKUlvE_clEvENKUlvE_clEvEUlhhE_EESt5arrayIPcLm3EEEEviT0_T1_,(.L_x_22745 - _ZN2at6native29vectorized_elementwise_kernelILi8ENS0_13BinaryFunctorIhhhZZZNS0_15binary_internal21div_trunc_kernel_cudaERNS_18TensorIteratorBaseEENKUlvE_clEvENKUlvE_clEvEUlhhE_EESt5arrayIPcLm3EEEEviT0_T1_)
        .other          _ZN2at6native29vectorized_elementwise_kernelILi8ENS0_13BinaryFunctorIhhhZZZNS0_15binary_internal21div_trunc_kernel_cudaERNS_18TensorIteratorBaseEENKUlvE_clEvENKUlvE_clEvEUlhhE_EESt5arrayIPcLm3EEEEviT0_T1_,@"STO_CUDA_ENTRY STV_DEFAULT"
_ZN2at6native29vectorized_elementwise_kernelILi8ENS0_13BinaryFunctorIhhhZZZNS0_15binary_internal21div_trunc_kernel_cudaERNS_18TensorIteratorBaseEENKUlvE_clEvENKUlvE_clEvEUlhhE_EESt5arrayIPcLm3EEEEviT0_T1_:
.text._ZN2at6native29vectorized_elementwise_kernelILi8ENS0_13BinaryFunctorIhhhZZZNS0_15binary_internal21div_trunc_kernel_cudaERNS_18TensorIteratorBaseEENKUlvE_clEvENKUlvE_clEvEUlhhE_EESt5arrayIPcLm3EEEEviT0_T1_:
        /* <DEDUP_REMOVED lines=22> */
[----:B------:R-:W-:Y:S02]  /*0160*/  IMAD.WIDE.U32 R2, R7, 0x8, R2 ;  /* 0x0000000807027825 */ /* 0x000fe400078e0002 */
[----:B------:R-:W2:Y:S04]  /*0170*/  LDG.E.64 R4, desc[UR12][R4.64] ;  /* 0x0000000c04047981 */ /* 0x000ea8000c1e1b00 */
[----:B------:R-:W3:Y:S01]  /*0180*/  LDG.E.64 R2, desc[UR12][R2.64] ;  /* 0x0000000c02027981 */ /* 0x000ee2000c1e1b00 */
[----:B------:R-:W-:-:S04]  /*0190*/  UIADD3 UR4, UP0, UR4, UR6, URZ ;  /* 0x0000000604047290 */ /* 0x000fc8000ff1e03f */
[----:B------:R-:W-:Y:S02]  /*01a0*/  UIADD3.X UR5, URZ, UR7, URZ, UP0, !UPT ;  /* 0x000000073f057290 */ /* 0x000fe400087fe43f */
[----:B------:R-:W-:-:S04]  /*01b0*/  IMAD.U32 R20, RZ, RZ, UR4 ;  /* 0x00000004ff147e24 */ /* 0x000fc8000f8e00ff */
[----:B------:R-:W-:Y:S02]  /*01c0*/  IMAD.U32 R21, RZ, RZ, UR5 ;  /* 0x00000005ff157e24 */ /* 0x000fe4000f8e00ff */
[----:B------:R-:W-:Y:S01]  /*01d0*/  IMAD.WIDE R20, R7, 0x8, R20 ;  /* 0x0000000807147825 */ /* 0x000fe200078e0214 */
[C---:B--2---:R-:W-:Y:S02]  /*01e0*/  LOP3.LUT R17, R4.reuse, 0xffff, RZ, 0xc0, !PT ;  /* 0x0000ffff04117812 */ /* 0x044fe400078ec0ff */
[C---:B------:R-:W-:Y:S02]  /*01f0*/  PRMT R16, R4.reuse, 0x7632, R16 ;  /* 0x0000763204107816 */ /* 0x040fe40000000010 */
[C---:B------:R-:W-:Y:S02]  /*0200*/  LOP3.LUT R19, R4.reuse, 0xff, RZ, 0xc0, !PT ;  /* 0x000000ff04137812 */ /* 0x040fe400078ec0ff */
[----:B------:R-:W-:Y:S02]  /*0210*/  PRMT R15, R4, 0x7732, RZ ;  /* 0x00007732040f7816 */ /* 0x000fe400000000ff */
[----:B------:R-:W-:-:S02]  /*0220*/  LOP3.LUT R11, R5, 0xffff, RZ, 0xc0, !PT ;  /* 0x0000ffff050b7812 */ /* 0x000fc400078ec0ff */
[C---:B------:R-:W-:Y:S02]  /*0230*/  PRMT R4, R5.reuse, 0x7632, R4 ;  /* 0x0000763205047816 */ /* 0x040fe40000000004 */
[C---:B------:R-:W-:Y:S02]  /*0240*/  LOP3.LUT R14, R5.reuse, 0xff, RZ, 0xc0, !PT ;  /* 0x000000ff050e7812 */ /* 0x040fe400078ec0ff */
[----:B------:R-:W-:Y:S02]  /*0250*/  PRMT R7, R5, 0x7732, RZ ;  /* 0x0000773205077816 */ /* 0x000fe400000000ff */
[C---:B---3--:R-:W-:Y:S02]  /*0260*/  PRMT R5, R2.reuse, 0x7632, R5 ;  /* 0x0000763202057816 */ /* 0x048fe40000000005 */
[C---:B------:R-:W-:Y:S02]  /*0270*/  LOP3.LUT R8, R2.reuse, 0xffff, RZ, 0xc0, !PT ;  /* 0x0000ffff02087812 */ /* 0x040fe400078ec0ff */
[----:B------:R-:W-:-:S02]  /*0280*/  PRMT R10, R2, 0x7732, RZ ;  /* 0x00007732020a7816 */ /* 0x000fc400000000ff */
[C---:B------:R-:W-:Y:S02]  /*0290*/  LOP3.LUT R9, R3.reuse, 0xffff, RZ, 0xc0, !PT ;  /* 0x0000ffff03097812 */ /* 0x040fe400078ec0ff */
[C---:B------:R-:W-:Y:S02]  /*02a0*/  PRMT R12, R3.reuse, 0x7732, RZ ;  /* 0x00007732030c7816 */ /* 0x040fe400000000ff */
[----:B------:R-:W-:Y:S02]  /*02b0*/  LOP3.LUT R13, R2, 0xff, RZ, 0xc0, !PT ;  /* 0x000000ff020d7812 */ /* 0x000fe400078ec0ff */
[----:B------:R-:W-:Y:S02]  /*02c0*/  LOP3.LUT R2, R4, 0xff, RZ, 0xc0, !PT ;  /* 0x000000ff04027812 */ /* 0x000fe400078ec0ff */
[C---:B------:R-:W-:Y:S02]  /*02d0*/  PRMT R6, R3.reuse, 0x7632, R6 ;  /* 0x0000763203067816 */ /* 0x040fe40000000006 */
[----:B------:R-:W-:-:S02]  /*02e0*/  LOP3.LUT R0, R3, 0xff, RZ, 0xc0, !PT ;  /* 0x000000ff03007812 */ /* 0x000fc400078ec0ff */
[----:B------:R-:W-:Y:S02]  /*02f0*/  LOP3.LUT R4, R5, 0xff, RZ, 0xc0, !PT ;  /* 0x000000ff05047812 */ /* 0x000fe400078ec0ff */
[----:B------:R-:W-:Y:S01]  /*0300*/  SHF.R.U32.HI R3, RZ, 0x8, R8 ;  /* 0x00000008ff037819 */ /* 0x000fe20000011608 */
[----:B------:R-:W-:Y:S01]  /*0310*/  IMAD.MOV.U32 R8, RZ, RZ, R10 ;  /* 0x000000ffff087224 */ /* 0x000fe200078e000a */
[----:B------:R-:W-:Y:S01]  /*0320*/  SHF.R.U32.HI R5, RZ, 0x8, R9 ;  /* 0x00000008ff057819 */ /* 0x000fe20000011609 */
[----:B------:R-:W-:Y:S01]  /*0330*/  IMAD.MOV.U32 R9, RZ, RZ, R12 ;  /* 0x000000ffff097224 */ /* 0x000fe200078e000c */
[----:B------:R-:W-:Y:S02]  /*0340*/  SHF.R.U32.HI R17, RZ, 0x8, R17 ;  /* 0x00000008ff117819 */ /* 0x000fe40000011611 */
[----:B------:R-:W-:Y:S02]  /*0350*/  LOP3.LUT R16, R16, 0xff, RZ, 0xc0, !PT ;  /* 0x000000ff10107812 */ /* 0x000fe400078ec0ff */
[----:B------:R-:W-:-:S02]  /*0360*/  SHF.R.U32.HI R11, RZ, 0x8, R11 ;  /* 0x00000008ff0b7819 */ /* 0x000fc4000001160b */
[----:B------:R-:W-:Y:S02]  /*0370*/  LOP3.LUT R6, R6, 0xff, RZ, 0xc0, !PT ;  /* 0x000000ff06067812 */ /* 0x000fe400078ec0ff */
[----:B------:R-:W-:Y:S02]  /*0380*/  SHF.R.U32.HI R15, RZ, 0x8, R15 ;  /* 0x00000008ff0f7819 */ /* 0x000fe4000001160f */
[----:B------:R-:W-:Y:S02]  /*0390*/  SHF.R.U32.HI R7, RZ, 0x8, R7 ;  /* 0x00000008ff077819 */ /* 0x000fe40000011607 */
[----:B------:R-:W-:Y:S02]  /*03a0*/  SHF.R.U32.HI R8, RZ, 0x8, R8 ;  /* 0x00000008ff087819 */ /* 0x000fe40000011608 */
[----:B------:R-:W-:Y:S02]  /*03b0*/  SHF.R.U32.HI R9, RZ, 0x8, R9 ;  /* 0x00000008ff097819 */ /* 0x000fe40000011609 */
[----:B------:R-:W-:-:S07]  /*03c0*/  MOV R12, 0x3e0 ;  /* 0x000003e0000c7802 */ /* 0x000fce0000000f00 */
[----:B------:R-:W-:Y:S05]  /*03d0*/  CALL.REL.NOINC `($__internal_48_$__cuda_sm20_div_u16) ;  /* 0x0000001000987944 */ /* 0x000fea0003c00000 */
[----:B------:R-:W-:Y:S01]  /*03e0*/  IMAD.MOV.U32 R10, RZ, RZ, R19 ;  /* 0x000000ffff0a7224 */ /* 0x000fe200078e0013 */
[----:B------:R-:W-:Y:S02]  /*03f0*/  LOP3.LUT R19, R17, 0xffff, RZ, 0xc0, !PT ;  /* 0x0000ffff11137812 */ /* 0x000fe400078ec0ff */
[----:B------:R-:W-:Y:S02]  /*0400*/  LOP3.LUT R13, R3, 0xffff, RZ, 0xc0, !PT ;  /* 0x0000ffff030d7812 */ /* 0x000fe400078ec0ff */
[----:B------:R-:W-:-:S07]  /*0410*/  MOV R12, 0x430 ;  /* 0x00000430000c7802 */ /* 0x000fce0000000f00 */
[----:B------:R-:W-:Y:S05]  /*0420*/  CALL.REL.NOINC `($__internal_48_$__cuda_sm20_div_u16) ;  /* 0x0000001000847944 */ /* 0x000fea0003c00000 */
[----:B------:R-:W-:Y:S01]  /*0430*/  IMAD.SHL.U32 R3, R19, 0x100, RZ ;  /* 0x0000010013037824 */ /* 0x000fe200078e00ff */
[----:B------:R-:W-:Y:S01]  /*0440*/  MOV R12, 0x480 ;  /* 0x00000480000c7802 */ /* 0x000fe20000000f00 */
[----:B------:R-:W-:Y:S02]  /*0450*/  IMAD.MOV.U32 R19, RZ, RZ, R16 ;  /* 0x000000ffff137224 */ /* 0x000fe400078e0010 */
[----:B------:R-:W-:-:S07]  /*0460*/  IMAD.MOV.U32 R13, RZ, RZ, R4 ;  /* 0x000000ffff0d7224 */ /* 0x000fce00078e0004 */
        /* <DEDUP_REMOVED lines=27> */
[----:B------:R-:W-:Y:S02]  /*0620*/  LOP3.LUT R5, R0, R5, RZ, 0xfc, !PT ;  /* 0x0000000500057212 */ /* 0x000fe400078efcff */
[----:B------:R-:W-:Y:S02]  /*0630*/  LOP3.LUT R4, R4, R8, RZ, 0xfc, !PT ;  /* 0x0000000804047212 */ /* 0x000fe400078efcff */
[----:B------:R-:W-:Y:S02]  /*0640*/  LOP3.LUT R3, R10, R3, RZ, 0xfc, !PT ;  /* 0x000000030a037212 */ /* 0x000fe400078efcff */
[----:B------:R-:W-:Y:S02]  /*0650*/  LOP3.LUT R2, R2, R7, RZ, 0xfc, !PT ;  /* 0x0000000702027212 */ /* 0x000fe400078efcff */
[----:B------:R-:W-:Y:S02]  /*0660*/  PRMT R4, R3, 0x5410, R4 ;  /* 0x0000541003047816 */ /* 0x000fe40000000004 */
[----:B------:R-:W-:-:S05]  /*0670*/  PRMT R5, R5, 0x5410, R2 ;  /* 0x0000541005057816 */ /* 0x000fca0000000002 */
[----:B------:R-:W-:Y:S01]  /*0680*/  STG.E.64 desc[UR12][R20.64], R4 ;  /* 0x0000000414007986 */ /* 0x000fe2000c101b0c */
[----:B------:R-:W-:Y:S05]  /*0690*/  EXIT ;  /* 0x000000000000794d */ /* 0x000fea0003800000 */
.L_x_21350:
        /* <DEDUP_REMOVED lines=110> */
[----:B------:R-:W-:Y:S05]  /*0d80*/  CALL.REL.NOINC `($__internal_48_$__cuda_sm20_div_u16) ;  /* 0x00000008002c7944 */ /* 0x000fea0003c00000 */
[----:B------:R-:W-:-:S07]  /*0d90*/  IMAD.MOV.U32 R17, RZ, RZ, R19 ;  /* 0x000000ffff117224 */ /* 0x000fce00078e0013 */
.L_x_21352:
[----:B------:R-:W-:Y:S05]  /*0da0*/  BSYNC B0 ;  /* 0x0000000000007941 */ /* 0x000fea0003800000 */
.L_x_21351:
[----:B0-----:R-:W-:Y:S01]  /*0db0*/  VIADD R18, R20, 0x80 ;  /* 0x0000008014127836 */ /* 0x001fe20000000000 */
[----:B------:R-:W-:Y:S04]  /*0dc0*/  BSSY B0, `(.L_x_21353) ;  /* 0x0000008000007945 */ /* 0x000fe80003800000 */
[----:B------:R-:W-:-:S13]  /*0dd0*/  ISETP.GE.AND P1, PT, R18, R21, PT ;  /* 0x000000151200720c */ /* 0x000fda0003f26270 */
[----:B------:R-:W-:Y:S05]  /*0de0*/  @P1 BRA `(.L_x_21354) ;  /* 0x0000000000141947 */ /* 0x000fea0003800000 */
[----:B-----5:R-:W-:Y:S02]  /*0df0*/  LOP3.LUT R13, R8, 0xff, RZ, 0xc0, !PT ;  /* 0x000000ff080d7812 */ /* 0x020fe400078ec0ff */
[----:B------:R-:W-:Y:S02]  /*0e00*/  LOP3.LUT R19, R9, 0xff, RZ, 0xc0, !PT ;  /* 0x000000ff09137812 */ /* 0x000fe400078ec0ff */
[----:B------:R-:W-:-:S07]  /*0e10*/  MOV R12, 0xe30 ;  /* 0x00000e30000c7802 */ /* 0x000fce0000000f00 */
[----:B------:R-:W-:Y:S05]  /*0e20*/  CALL.REL.NOINC `($__internal_48_$__cuda_sm20_div_u16) ;  /* 0x0000000800047944 */ /* 0x000fea0003c00000 */
[----:B------:R-:W-:-:S07]  /*0e30*/  IMAD.MOV.U32 R8, RZ, RZ, R19 ;  /* 0x000000ffff087224 */ /* 0x000fce00078e0013 */
.L_x_21354:
[----:B------:R-:W-:Y:S05]  /*0e40*/  BSYNC B0 ;  /* 0x0000000000007941 */ /* 0x000fea0003800000 */
.L_x_21353:
[----:B------:R-:W-:Y:S01]  /*0e50*/  VIADD R12, R20, 0x100 ;  /* 0x00000100140c7836 */ /* 0x000fe20000000000 */
        /* <DEDUP_REMOVED lines=8> */
.L_x_21356:
[----:B------:R-:W-:Y:S05]  /*0ee0*/  BSYNC B0 ;  /* 0x0000000000007941 */ /* 0x000fea0003800000 */
.L_x_21355:
        /* <DEDUP_REMOVED lines=9> */
.L_x_21358:
[----:B------:R-:W-:Y:S05]  /*0f80*/  BSYNC B0 ;  /* 0x0000000000007941 */ /* 0x000fea0003800000 */
.L_x_21357:
        /* <DEDUP_REMOVED lines=9> */
.L_x_21360:
[----:B------:R-:W-:Y:S05]  /*1020*/  BSYNC B0 ;  /* 0x0000000000007941 */ /* 0x000fea0003800000 */
.L_x_21359:
        /* <DEDUP_REMOVED lines=9> */
.L_x_21362:
[----:B------:R-:W-:Y:S05]  /*10c0*/  BSYNC B0 ;  /* 0x0000000000007941 */ /* 0x000fea0003800000 */
.L_x_21361:
[----:B-----5:R-:W-:Y:S01]  /*10d0*/  VIADD R10, R20, 0x300 ;  /* 0x00000300140a7836 */ /* 0x020fe20000000000 */
[----:B------:R-:W-:Y:S04]  /*10e0*/  BSSY B0, `(.L_x_21363) ;  /* 0x0000008000007945 */ /* 0x000fe80003800000 */
[----:B------:R-:W-:-:S13]  /*10f0*/  ISETP.GE.AND P1, PT, R10, R21, PT ;  /* 0x000000150a00720c */ /* 0x000fda0003f26270 */
[----:B------:R-:W-:Y:S05]  /*1100*/  @P1 BRA `(.L_x_21364) ;  /* 0x0000000000141947 */ /* 0x000fea0003800000 */
[----:B------:R-:W-:Y:S02]  /*1110*/  LOP3.LUT R13, R14, 0xff, RZ, 0xc0, !PT ;  /* 0x000000ff0e0d7812 */ /* 0x000fe400078ec0ff */
[----:B------:R-:W-:Y:S02]  /*1120*/  LOP3.LUT R19, R11, 0xff, RZ, 0xc0, !PT ;  /* 0x000000ff0b137812 */ /* 0x000fe400078ec0ff */
[----:B------:R-:W-:-:S07]  /*1130*/  MOV R12, 0x1150 ;  /* 0x00001150000c7802 */ /* 0x000fce0000000f00 */
[----:B------:R-:W-:Y:S05]  /*1140*/  CALL.REL.NOINC `($__internal_48_$__cuda_sm20_div_u16) ;  /* 0x00000004003c7944 */ /* 0x000fea0003c00000 */
[----:B------:R-:W-:-:S07]  /*1150*/  IMAD.MOV.U32 R3, RZ, RZ, R19 ;  /* 0x000000ffff037224 */ /* 0x000fce00078e0013 */
.L_x_21364:
[----:B------:R-:W-:Y:S05]  /*1160*/  BSYNC B0 ;  /* 0x0000000000007941 */ /* 0x000fea0003800000 */
.L_x_21363:
[----:B------:R-:W-:Y:S01]  /*1170*/  VIADD R10, R20, 0x380 ;  /* 0x00000380140a7836 */ /* 0x000fe20000000000 */
[----:B------:R-:W-:Y:S04]  /*1180*/  BSSY B0, `(.L_x_21365) ;  /* 0x0000007000007945 */ /* 0x000fe80003800000 */
[----:B------:R-:W-:-:S13]  /*1190*/  ISETP.GE.AND P1, PT, R10, R21, PT ;  /* 0x000000150a00720c */ /* 0x000fda0003f26270 */
[----:B------:R-:W-:Y:S05]  /*11a0*/  @P1 BRA `(.L_x_21366) ;  /* 0x0000000000101947 */ /* 0x000fea0003800000 */
[----:B------:R-:W-:Y:S02]  /*11b0*/  LOP3.LUT R13, R16, 0xff, RZ, 0xc0, !PT ;  /* 0x000000ff100d7812 */ /* 0x000fe400078ec0ff */
[----:B------:R-:W-:Y:S02]  /*11c0*/  LOP3.LUT R19, R15, 0xff, RZ, 0xc0, !PT ;  /* 0x000000ff0f137812 */ /* 0x000fe400078ec0ff */
[----:B------:R-:W-:-:S07]  /*11d0*/  MOV R12, 0x11f0 ;  /* 0x000011f0000c7802 */ /* 0x000fce0000000f00 */
[----:B------:R-:W-:Y:S05]  /*11e0*/  CALL.REL.NOINC `($__internal_48_$__cuda_sm20_div_u16) ;  /* 0x0000000400147944 */ /* 0x000fea0003c00000 */
.L_x_21366:
[----:B------:R-:W-:Y:S05]  /*11f0*/  BSYNC B0 ;  /* 0x0000000000007941 */ /* 0x000fea0003800000 */
.L_x_21365:
        /* <DEDUP_REMOVED lines=25> */
.L_x_21369:
        /* <DEDUP_REMOVED lines=8> */
.L_x_21370:
        /* <DEDUP_REMOVED lines=8> */
.L_x_21371:
        /* <DEDUP_REMOVED lines=9> */
.L_x_21372:
[----:B------:R-:W-:Y:S05]  /*1520*/  BSYNC B1 ;  /* 0x0000000000017941 */ /* 0x000fea0003800000 */
.L_x_21368:
[----:B------:R-:W-:-:S13]  /*1530*/  ISETP.GE.AND P0, PT, R20, R21, PT ;  /* 0x000000151400720c */ /* 0x000fda0003f06270 */
[----:B01----:R-:W0:Y:S01]  /*1540*/  @!P0 LDC.64 R6, c[0x0][0x218] ;  /* 0x00008600ff068b82 */ /* 0x003e220000000a00 */
[C---:B--2---:R-:W-:Y:S02]  /*1550*/  @!P0 VIADD R5, R20.reuse, UR4 ;  /* 0x0000000414058c36 */ /* 0x044fe40008000000 */
[----:B------:R-:W-:-:S03]  /*1560*/  @!P0 VIADD R20, R20, 0x80 ;  /* 0x0000008014148836 */ /* 0x000fc60000000000 */
[----:B0-----:R-:W-:-:S05]  /*1570*/  @!P0 IADD3 R4, P1, R5, R6, RZ ;  /* 0x0000000605048210 */ /* 0x001fca0007f3e0ff */
[----:B------:R-:W-:-:S05]  /*1580*/  @!P0 IMAD.X R5, RZ, RZ, R7, P1 ;  /* 0x000000ffff058224 */ /* 0x000fca00008e0607 */
[----:B------:R2:W-:Y:S03]  /*1590*/  @!P0 STG.E.U8 desc[UR12][R4.64], R3 ;  /* 0x0000000304008986 */ /* 0x0005e6000c10110c */
.L_x_21373:
[----:B------:R-:W-:Y:S05]  /*15a0*/  BSYNC B0 ;  /* 0x0000000000007941 */ /* 0x000fea0003800000 */
.L_x_21367:
        /* <DEDUP_REMOVED lines=9> */
        .weak           $__internal_48_$__cuda_sm20_div_u16
        .type           $__internal_48_$__cuda_sm20_div_u16,@function
        .size           $__internal_48_$__cuda_sm20_div_u16,(.L_x_22745 - $__internal_48_$__cuda_sm20_div_u16)
$__internal_48_$__cuda_sm20_div_u16:
        /* <DEDUP_REMOVED lines=17> */
[----:B------:R-:W-:Y:S06]  /*1750*/  RET.REL.NODEC R12 `(_ZN2at6native29vectorized_elementwise_kernelILi8ENS0_13BinaryFunctorIhhhZZZNS0_15binary_internal21div_trunc_kernel_cudaERNS_18TensorIteratorBaseEENKUlvE_clEvENKUlvE_clEvEUlhhE_EESt5arrayIPcLm3EEEEviT0_T1_) ;  /* 0xffffffe80c287950 */ /* 0x000fec0003c3ffff */
.L_x_21374:
        /* <DEDUP_REMOVED lines=10> */
.L_x_22745:


//--------------------- .text._ZN2at6native18elementwise_kernelILi128ELi4EZNS0_15gpu_kernel_implINS0_13BUnaryFunctorIhhhZZZNS0_15binary_internal21div_trunc_kernel_cudaERNS_18TensorIteratorBaseEENKUlvE_clEvENKUlvE_clEvEUlhhE_EEEEvS6_RKT_EUliE_EEviT1_ --------------------------
	.section	.text._ZN2at6native18elementwise_kernelILi128ELi4EZNS0_15gpu_kernel_implINS0_13BUnaryFunctorIhhhZZZNS0_15binary_internal21div_trunc_kernel_cudaERNS_18TensorIteratorBaseEENKUlvE_clEvENKUlvE_clEvEUlhhE_EEEEvS6_RKT_EUliE_EEviT1_,"ax",@progbits
	.align	128
        .global         _ZN2at6native18elementwise_kernelILi128ELi4EZNS0_15gpu_kernel_implINS0_13BUnaryFunctorIhhhZZZNS0_15binary_internal21div_trunc_kernel_cudaERNS_18TensorIteratorBaseEENKUlvE_clEvENKUlvE_clEvEUlhhE_EEEEvS6_RKT_EUliE_EEviT1_
        .type           _ZN2at6native18elementwise_kernelILi128ELi4EZNS0_15gpu_kernel_implINS0_13BUnaryFunctorIhhhZZZNS0_15binary_internal21div_trunc_kernel_cudaERNS_18TensorIteratorBaseEENKUlvE_clEvENKUlvE_clEvEUlhhE_EEEEvS6_RKT_EUliE_EEviT1_,@function
        .size           _ZN2at6native18elementwise_kernelILi128ELi4EZNS0_15gpu_kernel_implINS0_13BUnaryFunctorIhhhZZZNS0_15binary_internal21div_trunc_kernel_cudaERNS_18TensorIteratorBaseEENKUlvE_clEvENKUlvE_clEvEUlhhE_EEEEvS6_RKT_EUliE_EEviT1_,(.L_x_22746 - _ZN2at6native18elementwise_kernelILi128ELi4EZNS0_15gpu_kernel_implINS0_13BUnaryFunctorIhhhZZZNS0_15binary_internal21div_trunc_kernel_cudaERNS_18TensorIteratorBaseEENKUlvE_clEvENKUlvE_clEvEUlhhE_EEEEvS6_RKT_EUliE_EEviT1_)
        .other          _ZN2at6native18elementwise_kernelILi128ELi4EZNS0_15gpu_kernel_implINS0_13BUnaryFunctorIhhhZZZNS0_15binary_internal21div_trunc_kernel_cudaERNS_18TensorIteratorBaseEENKUlvE_clEvENKUlvE_clEvEUlhhE_EEEEvS6_RKT_EUliE_EEviT1_,@"STO_CUDA_ENTRY STV_DEFAULT"
_ZN2at6native18elementwise_kernelILi128ELi4EZNS0_15gpu_kernel_implINS0_13BUnaryFunctorIhhhZZZNS0_15binary_internal21div_trunc_kernel_cudaERNS_18TensorIteratorBaseEENKUlvE_clEvENKUlvE_clEvEUlhhE_EEEEvS6_RKT_EUliE_EEviT1_:
.text._ZN2at6native18elementwise_kernelILi128ELi4EZNS0_15gpu_kernel_implINS0_13BUnaryFunctorIhhhZZZNS0_15binary_internal21div_trunc_kernel_cudaERNS_18TensorIteratorBaseEENKUlvE_clEvENKUlvE_clEvEUlhhE_EEEEvS6_RKT_EUliE_EEviT1_:
        /* <DEDUP_REMOVED lines=314> */
.L_x_21377:
        /* <DEDUP_REMOVED lines=20> */
.L_x_21381:
[----:B------:R0:W5:Y:S01]  /*14e0*/  LDG.E.U8 R0, desc[UR36][R4.64] ;  /* 0x0000002404007981 */ /* 0x000162000c1e1100 */
[----:B------:R-:W-:Y:S05]  /*14f0*/  BRA `(.L_x_21383) ;  /* 0x0000000c00647947 */ /* 0x000fea0003800000 */
.L_x_21380:
        /* <DEDUP_REMOVED lines=8> */
.L_x_21385:
[----:B------:R3:W5:Y:S01]  /*1580*/  LDG.E.U8 R0, desc[UR36][R4.64] ;  /* 0x0000002404007981 */ /* 0x000762000c1e1100 */
[----:B------:R-:W-:Y:S05]  /*1590*/  BRA `(.L_x_21383) ;  /* 0x0000000c003c7947 */ /* 0x000fea0003800000 */
.L_x_21384:
[----:B------:R0:W5:Y:S01]  /*15a0*/  LDG.E.U16 R0, desc[UR36][R4.64] ;  /* 0x0000002404007981 */ /* 0x000162000c1e1500 */
[----:B------:R-:W-:Y:S05]  /*15b0*/  BRA `(.L_x_21383) ;  /* 0x0000000c00347947 */ /* 0x000fea0003800000 */
.L_x_21379:
        /* <DEDUP_REMOVED lines=10> */
.L_x_21387:
[----:B------:R-:W2:Y:S02]  /*1660*/  LDG.E.U16 R2, desc[UR36][R4.64] ;  /* 0x0000002404027981 */ /* 0x000ea4000c1e1500 */
[----:B--2---:R-:W-:-:S06]  /*1670*/  HADD2.F32 R2, -RZ, R2.H0_H0 ;  /* 0x20000002ff027230 */ /* 0x004fcc0000004100 */
[----:B------:R-:W0:Y:S02]  /*1680*/  F2I.S64.TRUNC R2, R2 ;  /* 0x0000000200027311 */ /* 0x000e24000020d900 */
[----:B0-----:R-:W-:Y:S01]  /*1690*/  PRMT R0, R2, 0x7610, R0 ;  /* 0x0000761002007816 */ /* 0x001fe20000000000 */
[----:B------:R-:W-:Y:S06]  /*16a0*/  BRA `(.L_x_21383) ;  /* 0x0000000800f87947 */ /* 0x000fec0003800000 */
.L_x_21386:
        /* <DEDUP_REMOVED lines=10> */
.L_x_21389:
[----:B------:R-:W2:Y:S02]  /*1750*/  LDG.E.U16 R4, desc[UR36][R4.64] ;  /* 0x0000002404047981 */ /* 0x000ea4000c1e1500 */
[----:B--2---:R-:W-:-:S06]  /*1760*/  HADD2.F32 R2, -RZ, R4.H0_H0 ;  /* 0x20000004ff027230 */ /* 0x004fcc0000004100 */
[----:B------:R-:W0:Y:S02]  /*1770*/  F2I.S64.TRUNC R2, R2 ;  /* 0x0000000200027311 */ /* 0x000e24000020d900 */
[----:B0-----:R-:W-:Y:S01]  /*1780*/  PRMT R0, R2, 0x7610, R0 ;  /* 0x0000761002007816 */ /* 0x001fe20000000000 */
[----:B------:R-:W-:Y:S06]  /*1790*/  BRA `(.L_x_21383) ;  /* 0x0000000800bc7947 */ /* 0x000fec0003800000 */
.L_x_21388:
[----:B------:R-:W2:Y:S02]  /*17a0*/  LDG.E.64 R2, desc[UR36][R4.64] ;  /* 0x0000002404027981 */ /* 0x000ea4000c1e1b00 */
[----:B--2---:R-:W0:Y:S02]  /*17b0*/  F2I.S64.F64.TRUNC R2, R2 ;  /* 0x0000000200027311 */ /* 0x004e24000030d900 */
[----:B0-----:R-:W-:Y:S01]  /*17c0*/  PRMT R0, R2, 0x7610, R0 ;  /* 0x0000761002007816 */ /* 0x001fe20000000000 */
[----:B------:R-:W-:Y:S06]  /*17d0*/  BRA `(.L_x_21383) ;  /* 0x0000000800ac7947 */ /* 0x000fec0003800000 */
.L_x_21378:
        /* <DEDUP_REMOVED lines=12> */
.L_x_21392:
[----:B------:R-:W2:Y:S02]  /*18a0*/  LDG.E.64 R4, desc[UR36][R4.64] ;  /* 0x0000002404047981 */ /* 0x000ea4000c1e1b00 */
[----:B--2---:R-:W0:Y:S02]  /*18b0*/  F2I.S64.F64.TRUNC R2, R4 ;  /* 0x0000000400027311 */ /* 0x004e24000030d900 */
[----:B0-----:R-:W-:Y:S01]  /*18c0*/  PRMT R0, R2, 0x7610, R0 ;  /* 0x0000761002007816 */ /* 0x001fe20000000000 */
[----:B------:R-:W-:Y:S06]  /*18d0*/  BRA `(.L_x_21383) ;  /* 0x00000008006c7947 */ /* 0x000fec0003800000 */
.L_x_21391:
        /* <DEDUP_REMOVED lines=28> */
.L_x_21394:
        /* <DEDUP_REMOVED lines=15> */
.L_x_21393:
[----:B------:R-:W2:Y:S02]  /*1b90*/  LDG.E.U16 R2, desc[UR36][R4.64] ;  /* 0x0000002404027981 */ /* 0x000ea4000c1e1500 */
[----:B--2---:R-:W-:-:S06]  /*1ba0*/  IMAD.U32 R2, R2, 0x10000, RZ ;  /* 0x0001000002027824 */ /* 0x004fcc00078e00ff */
[----:B------:R-:W0:Y:S02]  /*1bb0*/  F2I.S64.TRUNC R2, R2 ;  /* 0x0000000200027311 */ /* 0x000e24000020d900 */
[----:B0-----:R-:W-:Y:S01]  /*1bc0*/  PRMT R0, R2, 0x7610, R0 ;  /* 0x0000761002007816 */ /* 0x001fe20000000000 */
[----:B------:R-:W-:Y:S06]  /*1bd0*/  BRA `(.L_x_21383) ;  /* 0x0000000400ac7947 */ /* 0x000fec0003800000 */
.L_x_21390:
        /* <DEDUP_REMOVED lines=10> */
.L_x_21397:
        /* <DEDUP_REMOVED lines=21> */
.L_x_21401:
[----:B------:R-:W-:Y:S05]  /*1dd0*/  BSYNC B1 ;  /* 0x0000000000017941 */ /* 0x000fea0003800000 */
.L_x_21400:
[----:B------:R-:W-:Y:S01]  /*1de0*/  IMAD.SHL.U32 R2, R2, 0x100000, RZ ;  /* 0x0010000002027824 */ /* 0x000fe200078e00ff */
[----:B------:R-:W-:-:S04]  /*1df0*/  LEA R3, R0, 0x3b800000, 0x17 ;  /* 0x3b80000000037811 */ /* 0x000fc800078eb8ff */
[----:B------:R-:W-:-:S07]  /*1e00*/  LOP3.LUT R2, R3, R2, R4, 0xfe, !PT ;  /* 0x0000000203027212 */ /* 0x000fce00078efe04 */
.L_x_21399:
[----:B------:R-:W-:Y:S05]  /*1e10*/  BSYNC B0 ;  /* 0x0000000000007941 */ /* 0x000fea0003800000 */
.L_x_21398:
[----:B------:R-:W0:Y:S02]  /*1e20*/  F2I.S64.TRUNC R2, R2 ;  /* 0x0000000200027311 */ /* 0x000e24000020d900 */
[----:B0-----:R-:W-:Y:S01]  /*1e30*/  PRMT R0, R2, 0x7610, R0 ;  /* 0x0000761002007816 */ /* 0x001fe20000000000 */
[----:B------:R-:W-:Y:S06]  /*1e40*/  BRA `(.L_x_21383) ;  /* 0x0000000400107947 */ /* 0x000fec0003800000 */
.L_x_21396:
        /* <DEDUP_REMOVED lines=21> */
.L_x_21405:
[----:B------:R-:W-:Y:S05]  /*1fa0*/  BSYNC B1 ;  /* 0x0000000000017941 */ /* 0x000fea0003800000 */
.L_x_21404:
[----:B------:R-:W-:Y:S01]  /*1fb0*/  IMAD.SHL.U32 R2, R2, 0x200000, RZ ;  /* 0x0020000002027824 */ /* 0x000fe200078e00ff */
[----:B------:R-:W-:-:S04]  /*1fc0*/  LEA R3, R0, 0x37800000, 0x17 ;  /* 0x3780000000037811 */ /* 0x000fc800078eb8ff */
[----:B------:R-:W-:-:S07]  /*1fd0*/  LOP3.LUT R2, R3, R2, R4, 0xfe, !PT ;  /* 0x0000000203027212 */ /* 0x000fce00078efe04 */
.L_x_21403:
[----:B------:R-:W-:Y:S05]  /*1fe0*/  BSYNC B0 ;  /* 0x0000000000007941 */ /* 0x000fea0003800000 */
.L_x_21402:
[----:B------:R-:W0:Y:S02]  /*1ff0*/  F2I.S64.TRUNC R2, R2 ;  /* 0x0000000200027311 */ /* 0x000e24000020d900 */
[----:B0-----:R-:W-:Y:S01]  /*2000*/  PRMT R0, R2, 0x7610, R0 ;  /* 0x0000761002007816 */ /* 0x001fe20000000000 */
[----:B------:R-:W-:Y:S06]  /*2010*/  BRA `(.L_x_21383) ;  /* 0x00000000009c7947 */ /* 0x000fec0003800000 */
.L_x_21395:
        /* <DEDUP_REMOVED lines=14> */
.L_x_21409:
[----:B------:R-:W-:Y:S05]  /*2100*/  BSYNC B0 ;  /* 0x0000000000007941 */ /* 0x000fea0003800000 */
.L_x_21408:
[----:B------:R-:W0:Y:S02]  /*2110*/  F2I.S64.TRUNC R2, R2 ;  /* 0x0000000200027311 */ /* 0x000e24000020d900 */
[----:B0-----:R-:W-:Y:S01]  /*2120*/  PRMT R0, R2, 0x7610, R0 ;  /* 0x0000761002007816 */ /* 0x001fe20000000000 */
[----:B------:R-:W-:Y:S06]  /*2130*/  BRA `(.L_x_21383) ;  /* 0x0000000000547947 */ /* 0x000fec0003800000 */
.L_x_21382:
        /* <DEDUP_REMOVED lines=16> */
.L_x_21410:
[----:B------:R-:W-:Y:S01]  /*2240*/  PRMT R0, RZ, 0x7610, R0 ;  /* 0x00007610ff007816 */ /* 0x000fe20000000000 */
[----:B------:R-:W-:Y:S06]  /*2250*/  BRA `(.L_x_21383) ;  /* 0x00000000000c7947 */ /* 0x000fec0003800000 */
.L_x_21407:
[----:B------:R2:W5:Y:S01]  /*2260*/  LDG.E.U8 R0, desc[UR36][R4.64] ;  /* 0x0000002404007981 */ /* 0x000562000c1e1100 */
[----:B------:R-:W-:Y:S05]  /*2270*/  BRA `(.L_x_21383) ;  /* 0x0000000000047947 */ /* 0x000fea0003800000 */
.L_x_21406:
[----:B------:R1:W5:Y:S02]  /*2280*/  LDG.E.U8 R0, desc[UR36][R4.64] ;  /* 0x0000002404007981 */ /* 0x000364000c1e1100 */
.L_x_21383:
[----:B------:R-:W0:Y:S01]  /*2290*/  LDC.U8 R8, c[0x0][0x421] ;  /* 0x00010840ff087b82 */ /* 0x000e220000000000 */
[----:B-----5:R-:W-:Y:S02]  /*22a0*/  LOP3.LUT R7, R0, 0xff, RZ, 0xc0, !PT ;  /* 0x000000ff00077812 */ /* 0x020fe400078ec0ff */
[----:B------:R-:W-:Y:S01]  /*22b0*/  MOV R0, 0x22e0 ;  /* 0x000022e000007802 */ /* 0x000fe20000000f00 */
[----:B01234-:R-:W-:-:S07]  /*22c0*/  IMAD.MOV.U32 R5, RZ, RZ, R8 ;  /* 0x000000ffff057224 */ /* 0x01ffce00078e0008 */
[----:B------:R-:W-:Y:S05]  /*22d0*/  CALL.REL.NOINC `($__internal_49_$__cuda_sm20_div_u16) ;  /* 0x000000a000707944 */ /* 0x000fea0003c00000 */
        /* <DEDUP_REMOVED lines=14> */
.L_x_21414:
[----:B------:R0:W-:Y:S01]  /*23c0*/  STG.E.U8 desc[UR36][R16.64], R5 ;  /* 0x0000000510007986 */ /* 0x0001e2000c101124 */
[----:B------:R-:W-:Y:S05]  /*23d0*/  BRA `(.L_x_21416) ;  /* 0x0000000c00607947 */ /* 0x000fea0003800000 */
.L_x_21413:
        /* <DEDUP_REMOVED lines=10> */
.L_x_21418:
[----:B------:R-:W-:-:S05]  /*2480*/  LOP3.LUT R5, R5, 0xffff, RZ, 0xc0, !PT ;  /* 0x0000ffff05057812 */ /* 0x000fca00078ec0ff */
[----:B------:R0:W-:Y:S01]  /*2490*/  STG.E desc[UR36][R16.64], R5 ;  /* 0x0000000510007986 */ /* 0x0001e2000c101924 */
[----:B------:R-:W-:Y:S05]  /*24a0*/  BRA `(.L_x_21416) ;  /* 0x0000000c002c7947 */ /* 0x000fea0003800000 */
.L_x_21417:
[----:B------:R0:W-:Y:S01]  /*24b0*/  STG.E.U16 desc[UR36][R16.64], R5 ;  /* 0x0000000510007986 */ /* 0x0001e2000c101524 */
[----:B------:R-:W-:Y:S05]  /*24c0*/  BRA `(.L_x_21416) ;  /* 0x0000000c00247947 */ /* 0x000fea0003800000 */
.L_x_21412:
        /* <DEDUP_REMOVED lines=9> */
.L_x_21420:
[----:B------:R-:W0:Y:S02]  /*2560*/  I2F.U16 R0, R5 ;  /* 0x0000000500007306 */ /* 0x000e240000101000 */
[----:B0-----:R-:W-:-:S05]  /*2570*/  F2FP.F16.F32.PACK_AB R0, RZ, R0 ;  /* 0x00000000ff00723e */ /* 0x001fca00000000ff */
[----:B------:R0:W-:Y:S01]  /*2580*/  STG.E.U16 desc[UR36][R16.64], R0 ;  /* 0x0000000010007986 */ /* 0x0001e2000c101524 */
[----:B------:R-:W-:Y:S05]  /*2590*/  BRA `(.L_x_21416) ;  /* 0x0000000800f07947 */ /* 0x000fea0003800000 */
.L_x_21419:
        /* <DEDUP_REMOVED lines=10> */
.L_x_21422:
[----:B------:R-:W0:Y:S02]  /*2640*/  I2F.U16 R5, R5 ;  /* 0x0000000500057306 */ /* 0x000e240000101000 */
[----:B0-----:R-:W-:-:S04]  /*2650*/  F2FP.F16.F32.PACK_AB R3, RZ, R5 ;  /* 0x00000005ff03723e */ /* 0x001fc800000000ff */
[----:B------:R-:W-:-:S05]  /*2660*/  PRMT R3, R3, 0x5410, RZ ;  /* 0x0000541003037816 */ /* 0x000fca00000000ff */
[----:B------:R0:W-:Y:S01]  /*2670*/  STG.E desc[UR36][R16.64], R3 ;  /* 0x0000000310007986 */ /* 0x0001e2000c101924 */
[----:B------:R-:W-:Y:S05]  /*2680*/  BRA `(.L_x_21416) ;  /* 0x0000000800b47947 */ /* 0x000fea0003800000 */
.L_x_21421:
[----:B------:R-:W0:Y:S02]  /*2690*/  I2F.F64.U16 R2, R5 ;  /* 0x0000000500027312 */ /* 0x000e240000101800 */
[----:B0-----:R0:W-:Y:S01]  /*26a0*/  STG.E.64 desc[UR36][R16.64], R2 ;  /* 0x0000000210007986 */ /* 0x0011e2000c101b24 */
[----:B------:R-:W-:Y:S05]  /*26b0*/  BRA `(.L_x_21416) ;  /* 0x0000000800a87947 */ /* 0x000fea0003800000 */
.L_x_21411:
        /* <DEDUP_REMOVED lines=12> */
.L_x_21425:
[----:B------:R-:W0:Y:S01]  /*2780*/  I2F.F64.U16 R4, R5 ;  /* 0x0000000500047312 */ /* 0x000e220000101800 */
[----:B------:R-:W-:-:S05]  /*2790*/  CS2R R6, SRZ ;  /* 0x0000000000067805 */ /* 0x000fca000001ff00 */
[----:B0-----:R0:W-:Y:S01]  /*27a0*/  STG.E.128 desc[UR36][R16.64], R4 ;  /* 0x0000000410007986 */ /* 0x0011e2000c101d24 */
[----:B------:R-:W-:Y:S05]  /*27b0*/  BRA `(.L_x_21416) ;  /* 0x0000000800687947 */ /* 0x000fea0003800000 */
.L_x_21424:
        /* <DEDUP_REMOVED lines=21> */
.L_x_21429:
[----:B------:R-:W-:Y:S05]  /*2910*/  BSYNC B0 ;  /* 0x0000000000007941 */ /* 0x000fea0003800000 */
.L_x_21428:
[----:B------:R-:W-:-:S05]  /*2920*/  LOP3.LUT R3, R0, R3, RZ, 0xfc, !PT ;  /* 0x0000000300037212 */ /* 0x000fca00078efcff */
[----:B------:R0:W-:Y:S01]  /*2930*/  STG.E.U8 desc[UR36][R16.64], R3 ;  /* 0x0000000310007986 */ /* 0x0001e2000c101124 */
[----:B------:R-:W-:Y:S05]  /*2940*/  BRA `(.L_x_21416) ;  /* 0x0000000800047947 */ /* 0x000fea0003800000 */
.L_x_21427:
        /* <DEDUP_REMOVED lines=13> */
.L_x_21431:
[----:B------:R-:W-:Y:S01]  /*2a20*/  IMAD.MOV.U32 R0, RZ, RZ, 0x7f ;  /* 0x0000007fff007424 */ /* 0x000fe200078e00ff */
[----:B------:R-:W-:-:S04]  /*2a30*/  ISETP.GT.U32.AND P0, PT, R2, 0x7f800000, PT ;  /* 0x7f8000000200780c */ /* 0x000fc80003f04070 */
[----:B------:R-:W-:-:S09]  /*2a40*/  SEL R0, R0, 0x7c, P0 ;  /* 0x0000007c00007807 */ /* 0x000fd20000000000 */
.L_x_21432:
[----:B------:R-:W-:Y:S05]  /*2a50*/  BSYNC B0 ;  /* 0x0000000000007941 */ /* 0x000fea0003800000 */
.L_x_21430:
[----:B------:R-:W-:-:S04]  /*2a60*/  LOP3.LUT R2, R5, 0x80000000, RZ, 0xc0, !PT ;  /* 0x8000000005027812 */ /* 0x000fc800078ec0ff */
[----:B------:R-:W-:-:S04]  /*2a70*/  SHF.R.U32.HI R3, RZ, 0x18, R2 ;  /* 0x00000018ff037819 */ /* 0x000fc80000011602 */
[----:B------:R-:W-:-:S05]  /*2a80*/  LOP3.LUT R3, R0, R3, RZ, 0xfc, !PT ;  /* 0x0000000300037212 */ /* 0x000fca00078efcff */
[----:B------:R0:W-:Y:S01]  /*2a90*/  STG.E.U8 desc[UR36][R16.64], R3 ;  /* 0x0000000310007986 */ /* 0x0001e2000c101124 */
[----:B------:R-:W-:Y:S05]  /*2aa0*/  BRA `(.L_x_21416) ;  /* 0x0000000400ac7947 */ /* 0x000fea0003800000 */
.L_x_21426:
[----:B------:R-:W0:Y:S02]  /*2ab0*/  I2F.U16 R0, R5 ;  /* 0x0000000500007306 */ /* 0x000e240000101000 */
[----:B0-----:R-:W-:-:S05]  /*2ac0*/  F2FP.BF16.F32.PACK_AB R0, RZ, R0 ;  /* 0x00000000ff00723e */ /* 0x001fca00000010ff */
[----:B------:R0:W-:Y:S01]  /*2ad0*/  STG.E.U16 desc[UR36][R16.64], R0 ;  /* 0x0000000010007986 */ /* 0x0001e2000c101524 */
[----:B------:R-:W-:Y:S05]  /*2ae0*/  BRA `(.L_x_21416) ;  /* 0x00000004009c7947 */ /* 0x000fea0003800000 */
.L_x_21423:
        /* <DEDUP_REMOVED lines=10> */
.L_x_21435:
        /* <DEDUP_REMOVED lines=17> */
.L_x_21438:
[----:B------:R-:W-:-:S04]  /*2ca0*/  LOP3.LUT R2, R5, 0x80000000, RZ, 0xc0, !PT ;  /* 0x8000000005027812 */ /* 0x000fc800078ec0ff */
[----:B------:R-:W-:-:S04]  /*2cb0*/  SHF.R.U32.HI R3, RZ, 0x18, R2 ;  /* 0x00000018ff037819 */ /* 0x000fc80000011602 */
[----:B------:R-:W-:-:S04]  /*2cc0*/  LOP3.LUT R0, R0, R3, RZ, 0xfc, !PT ;  /* 0x0000000300007212 */ /* 0x000fc800078efcff */
[----:B------:R-:W-:-:S07]  /*2cd0*/  PRMT R8, R0, 0x7610, R8 ;  /* 0x0000761000087816 */ /* 0x000fce0000000008 */
.L_x_21437:
[----:B------:R-:W-:Y:S05]  /*2ce0*/  BSYNC B0 ;  /* 0x0000000000007941 */ /* 0x000fea0003800000 */
.L_x_21436:
[----:B------:R3:W-:Y:S01]  /*2cf0*/  STG.E.U8 desc[UR36][R16.64], R8 ;  /* 0x0000000810007986 */ /* 0x0007e2000c101124 */
[----:B------:R-:W-:Y:S05]  /*2d00*/  BRA `(.L_x_21416) ;  /* 0x0000000400147947 */ /* 0x000fea0003800000 */
.L_x_21434:
        /* <DEDUP_REMOVED lines=17> */
.L_x_21441:
[----:B------:R-:W-:-:S04]  /*2e20*/  LOP3.LUT R2, R5, 0x80000000, RZ, 0xc0, !PT ;  /* 0x8000000005027812 */ /* 0x000fc800078ec0ff */
[----:B------:R-:W-:-:S04]  /*2e30*/  SHF.R.U32.HI R3, RZ, 0x18, R2 ;  /* 0x00000018ff037819 */ /* 0x000fc80000011602 */
[----:B------:R-:W-:-:S04]  /*2e40*/  LOP3.LUT R0, R0, R3, RZ, 0xfc, !PT ;  /* 0x0000000300007212 */ /* 0x000fc800078efcff */
[----:B------:R-:W-:-:S07]  /*2e50*/  PRMT R8, R0, 0x7610, R8 ;  /* 0x0000761000087816 */ /* 0x000fce0000000008 */
.L_x_21440:
[----:B------:R-:W-:Y:S05]  /*2e60*/  BSYNC B0 ;  /* 0x0000000000007941 */ /* 0x000fea0003800000 */
.L_x_21439:
[----:B------:R0:W-:Y:S01]  /*2e70*/  STG.E.U8 desc[UR36][R16.64], R8 ;  /* 0x0000000810007986 */ /* 0x0001e2000c101124 */
[----:B------:R-:W-:Y:S05]  /*2e80*/  BRA `(.L_x_21416) ;  /* 0x0000000000b47947 */ /* 0x000fea0003800000 */
.L_x_21433:
        /* <DEDUP_REMOVED lines=22> */
.L_x_21415:
        /* <DEDUP_REMOVED lines=16> */
.L_x_21444:
[----:B------:R-:W-:Y:S05]  /*30f0*/  BRA `(.L_x_21416) ;  /* 0x0000000000187947 */ /* 0x000fea0003800000 */
.L_x_21443:
[----:B------:R-:W-:Y:S01]  /*3100*/  LOP3.LUT R2, R5, 0xffff, RZ, 0xc0, !PT ;  /* 0x0000ffff05027812 */ /* 0x000fe200078ec0ff */
[----:B------:R-:W-:-:S05]  /*3110*/  IMAD.MOV.U32 R3, RZ, RZ, RZ ;  /* 0x000000ffff037224 */ /* 0x000fca00078e00ff */
[----:B------:R2:W-:Y:S01]  /*3120*/  STG.E.64 desc[UR36][R16.64], R2 ;  /* 0x0000000210007986 */ /* 0x0005e2000c101b24 */
[----:B------:R-:W-:Y:S05]  /*3130*/  BRA `(.L_x_21416) ;  /* 0x0000000000087947 */ /* 0x000fea0003800000 */
.L_x_21442:
[----:B------:R-:W-:-:S05]  /*3140*/  LOP3.LUT R5, R5, 0xffff, RZ, 0xc0, !PT ;  /* 0x0000ffff05057812 */ /* 0x000fca00078ec0ff */
[----:B------:R0:W-:Y:S02]  /*3150*/  STG.E desc[UR36][R16.64], R5 ;  /* 0x0000000510007986 */ /* 0x0001e4000c101924 */
.L_x_21416:
[----:B------:R-:W-:-:S04]  /*3160*/  IMAD R18, R23, 0x200, R18 ;  /* 0x0000020017127824 */ /* 0x000fc800078e0212 */
[----:B------:R-:W-:-:S07]  /*3170*/  VIADD R19, R18, 0x80 ;  /* 0x0000008012137836 */ /* 0x000fce0000000000 */
.L_x_21376:
[----:B------:R-:W-:Y:S05]  /*3180*/  BSYNC B6 ;  /* 0x0000000000067941 */ /* 0x000fea0003800000 */
.L_x_21375:
        /* <DEDUP_REMOVED lines=307> */
.L_x_21447:
        /* <DEDUP_REMOVED lines=20> */
.L_x_21451:
[----:B------:R4:W5:Y:S01]  /*4600*/  LDG.E.U8 R0, desc[UR36][R4.64] ;  /* 0x0000002404007981 */ /* 0x000962000c1e1100 */
[----:B------:R-:W-:Y:S05]  /*4610*/  BRA `(.L_x_21453) ;  /* 0x0000000c00647947 */ /* 0x000fea0003800000 */
.L_x_21450:
        /* <DEDUP_REMOVED lines=8> */
.L_x_21455:
[----:B------:R0:W5:Y:S01]  /*46a0*/  LDG.E.U8 R0, desc[UR36][R4.64] ;  /* 0x0000002404007981 */ /* 0x000162000c1e1100 */
[----:B------:R-:W-:Y:S05]  /*46b0*/  BRA `(.L_x_21453) ;  /* 0x0000000c003c7947 */ /* 0x000fea0003800000 */
.L_x_21454:
[----:B------:R0:W5:Y:S01]  /*46c0*/  LDG.E.U16 R0, desc[UR36][R4.64] ;  /* 0x0000002404007981 */ /* 0x000162000c1e1500 */
[----:B------:R-:W-:Y:S05]  /*46d0*/  BRA `(.L_x_21453) ;  /* 0x0000000c00347947 */ /* 0x000fea0003800000 */
.L_x_21449:
        /* <DEDUP_REMOVED lines=10> */
.L_x_21457:
[----:B------:R-:W2:Y:S02]  /*4780*/  LDG.E.U16 R2, desc[UR36][R4.64] ;  /* 0x0000002404027981 */ /* 0x000ea4000c1e1500 */
[----:B--2---:R-:W-:-:S06]  /*4790*/  HADD2.F32 R2, -RZ, R2.H0_H0 ;  /* 0x20000002ff027230 */ /* 0x004fcc0000004100 */
[----:B------:R-:W0:Y:S02]  /*47a0*/  F2I.S64.TRUNC R2, R2 ;  /* 0x0000000200027311 */ /* 0x000e24000020d900 */
[----:B0-----:R-:W-:Y:S01]  /*47b0*/  PRMT R0, R2, 0x7610, R0 ;  /* 0x0000761002007816 */ /* 0x001fe20000000000 */
[----:B------:R-:W-:Y:S06]  /*47c0*/  BRA `(.L_x_21453) ;  /* 0x0000000800f87947 */ /* 0x000fec0003800000 */
.L_x_21456:
        /* <DEDUP_REMOVED lines=10> */
.L_x_21459:
[----:B------:R-:W2:Y:S02]  /*4870*/  LDG.E.U16 R4, desc[UR36][R4.64] ;  /* 0x0000002404047981 */ /* 0x000ea4000c1e1500 */
[----:B--2---:R-:W-:-:S06]  /*4880*/  HADD2.F32 R2, -RZ, R4.H0_H0 ;  /* 0x20000004ff027230 */ /* 0x004fcc0000004100 */
[----:B------:R-:W0:Y:S02]  /*4890*/  F2I.S64.TRUNC R2, R2 ;  /* 0x0000000200027311 */ /* 0x000e24000020d900 */
[----:B0-----:R-:W-:Y:S01]  /*48a0*/  PRMT R0, R2, 0x7610, R0 ;  /* 0x0000761002007816 */ /* 0x001fe20000000000 */
[----:B------:R-:W-:Y:S06]  /*48b0*/  BRA `(.L_x_21453) ;  /* 0x0000000800bc7947 */ /* 0x000fec0003800000 */
.L_x_21458:
[----:B------:R-:W2:Y:S02]  /*48c0*/  LDG.E.64 R2, desc[UR36][R4.64] ;  /* 0x0000002404027981 */ /* 0x000ea4000c1e1b00 */
[----:B--2---:R-:W0:Y:S02]  /*48d0*/  F2I.S64.F64.TRUNC R2, R2 ;  /* 0x0000000200027311 */ /* 0x004e24000030d900 */
[----:B0-----:R-:W-:Y:S01]  /*48e0*/  PRMT R0, R2, 0x7610, R0 ;  /* 0x0000761002007816 */ /* 0x001fe20000000000 */
[----:B------:R-:W-:Y:S06]  /*48f0*/  BRA `(.L_x_21453) ;  /* 0x0000000800ac7947 */ /* 0x000fec0003800000 */
.L_x_21448:
        /* <DEDUP_REMOVED lines=12> */
.L_x_21462:
[----:B------:R-:W2:Y:S02]  /*49c0*/  LDG.E.64 R4, desc[UR36][R4.64] ;  /* 0x0000002404047981 */ /* 0x000ea4000c1e1b00 */
[----:B--2---:R-:W0:Y:S02]  /*49d0*/  F2I.S64.F64.TRUNC R2, R4 ;  /* 0x0000000400027311 */ /* 0x004e24000030d900 */
[----:B0-----:R-:W-:Y:S01]  /*49e0*/  PRMT R0, R2, 0x7610, R0 ;  /* 0x0000761002007816 */ /* 0x001fe20000000000 */
[----:B------:R-:W-:Y:S06]  /*49f0*/  BRA `(.L_x_21453) ;  /* 0x00000008006c7947 */ /* 0x000fec0003800000 */
.L_x_21461:
        /* <DEDUP_REMOVED lines=28> */
.L_x_21464:
        /* <DEDUP_REMOVED lines=15> */
.L_x_21463:
[----:B------:R-:W2:Y:S02]  /*4cb0*/  LDG.E.U16 R2, desc[UR36][R4.64] ;  /* 0x0000002404027981 */ /* 0x000ea4000c1e1500 */
[----:B--2---:R-:W-:-:S06]  /*4cc0*/  IMAD.U32 R2, R2, 0x10000, RZ ;  /* 0x0001000002027824 */ /* 0x004fcc00078e00ff */
[----:B------:R-:W0:Y:S02]  /*4cd0*/  F2I.S64.TRUNC R2, R2 ;  /* 0x0000000200027311 */ /* 0x000e24000020d900 */
[----:B0-----:R-:W-:Y:S01]  /*4ce0*/  PRMT R0, R2, 0x7610, R0 ;  /* 0x0000761002007816 */ /* 0x001fe20000000000 */
[----:B------:R-:W-:Y:S06]  /*4cf0*/  BRA `(.L_x_21453) ;  /* 0x0000000400ac7947 */ /* 0x000fec0003800000 */
.L_x_21460:
        /* <DEDUP_REMOVED lines=10> */
.L_x_21467:
        /* <DEDUP_REMOVED lines=21> */
.L_x_21471:
[----:B------:R-:W-:Y:S05]  /*4ef0*/  BSYNC B1 ;  /* 0x0000000000017941 */ /* 0x000fea0003800000 */
.L_x_21470:
[----:B------:R-:W-:Y:S01]  /*4f00*/  IMAD.SHL.U32 R2, R2, 0x100000, RZ ;  /* 0x0010000002027824 */ /* 0x000fe200078e00ff */
[----:B------:R-:W-:-:S04]  /*4f10*/  LEA R3, R0, 0x3b800000, 0x17 ;  /* 0x3b80000000037811 */ /* 0x000fc800078eb8ff */
[----:B------:R-:W-:-:S07]  /*4f20*/  LOP3.LUT R2, R3, R2, R4, 0xfe, !PT ;  /* 0x0000000203027212 */ /* 0x000fce00078efe04 */
.L_x_21469:
[----:B------:R-:W-:Y:S05]  /*4f30*/  BSYNC B0 ;  /* 0x0000000000007941 */ /* 0x000fea0003800000 */
.L_x_21468:
[----:B------:R-:W0:Y:S02]  /*4f40*/  F2I.S64.TRUNC R2, R2 ;  /* 0x0000000200027311 */ /* 0x000e24000020d900 */
[----:B0-----:R-:W-:Y:S01]  /*4f50*/  PRMT R0, R2, 0x7610, R0 ;  /* 0x0000761002007816 */ /* 0x001fe20000000000 */
[----:B------:R-:W-:Y:S06]  /*4f60*/  BRA `(.L_x_21453) ;  /* 0x0000000400107947 */ /* 0x000fec0003800000 */
.L_x_21466:
        /* <DEDUP_REMOVED lines=21> */
.L_x_21475:
[----:B------:R-:W-:Y:S05]  /*50c0*/  BSYNC B1 ;  /* 0x0000000000017941 */ /* 0x000fea0003800000 */
.L_x_21474:
[----:B------:R-:W-:Y:S01]  /*50d0*/  IMAD.SHL.U32 R2, R2, 0x200000, RZ ;  /* 0x0020000002027824 */ /* 0x000fe200078e00ff */
[----:B------:R-:W-:-:S04]  /*50e0*/  LEA R3, R0, 0x37800000, 0x17 ;  /* 0x3780000000037811 */ /* 0x000fc800078eb8ff */
[----:B------:R-:W-:-:S07]  /*50f0*/  LOP3.LUT R2, R3, R2, R4, 0xfe, !PT ;  /* 0x0000000203027212 */ /* 0x000fce00078efe04 */
.L_x_21473:
[----:B------:R-:W-:Y:S05]  /*5100*/  BSYNC B0 ;  /* 0x0000000000007941 */ /* 0x000fea0003800000 */
.L_x_21472:
[----:B------:R-:W0:Y:S02]  /*5110*/  F2I.S64.TRUNC R2, R2 ;  /* 0x0000000200027311 */ /* 0x000e24000020d900 */
[----:B0-----:R-:W-:Y:S01]  /*5120*/  PRMT R0, R2, 0x7610, R0 ;  /* 0x0000761002007816 */ /* 0x001fe20000000000 */
[----:B------:R-:W-:Y:S06]  /*5130*/  BRA `(.L_x_21453) ;  /* 0x00000000009c7947 */ /* 0x000fec0003800000 */
.L_x_21465:
        /* <DEDUP_REMOVED lines=14> */
.L_x_21479:
[----:B------:R-:W-:Y:S05]  /*5220*/  BSYNC B0 ;  /* 0x0000000000007941 */ /* 0x000fea0003800000 */
.L_x_21478:
[----:B------:R-:W0:Y:S02]  /*5230*/  F2I.S64.TRUNC R2, R2 ;  /* 0x0000000200027311 */ /* 0x000e24000020d900 */
[----:B0-----:R-:W-:Y:S01]  /*5240*/  PRMT R0, R2, 0x7610, R0 ;  /* 0x0000761002007816 */ /* 0x001fe20000000000 */
[----:B------:R-:W-:Y:S06]  /*5250*/  BRA `(.L_x_21453) ;  /* 0x0000000000547947 */ /* 0x000fec0003800000 */
.L_x_21452:
        /* <DEDUP_REMOVED lines=16> */
.L_x_21480:
[----:B------:R-:W-:Y:S01]  /*5360*/  PRMT R0, RZ, 0x7610, R0 ;  /* 0x00007610ff007816 */ /* 0x000fe20000000000 */
[----:B------:R-:W-:Y:S06]  /*5370*/  BRA `(.L_x_21453) ;  /* 0x00000000000c7947 */ /* 0x000fec0003800000 */
.L_x_21477:
[----:B------:R1:W5:Y:S01]  /*5380*/  LDG.E.U8 R0, desc[UR36][R4.64] ;  /* 0x0000002404007981 */ /* 0x000362000c1e1100 */
[----:B------:R-:W-:Y:S05]  /*5390*/  BRA `(.L_x_21453) ;  /* 0x0000000000047947 */ /* 0x000fea0003800000 */
.L_x_21476:
[----:B------:R2:W5:Y:S02]  /*53a0*/  LDG.E.U8 R0, desc[UR36][R4.64] ;  /* 0x0000002404007981 */ /* 0x000564000c1e1100 */
.L_x_21453:
        /* <DEDUP_REMOVED lines=19> */
.L_x_21484:
[----:B------:R0:W-:Y:S01]  /*54e0*/  STG.E.U8 desc[UR36][R16.64], R5 ;  /* 0x0000000510007986 */ /* 0x0001e2000c101124 */
[----:B------:R-:W-:Y:S05]  /*54f0*/  BRA `(.L_x_21486) ;  /* 0x0000000c00607947 */ /* 0x000fea0003800000 */
.L_x_21483:
        /* <DEDUP_REMOVED lines=10> */
.L_x_21488:
[----:B------:R-:W-:-:S05]  /*55a0*/  LOP3.LUT R5, R5, 0xffff, RZ, 0xc0, !PT ;  /* 0x0000ffff05057812 */ /* 0x000fca00078ec0ff */
[----:B------:R3:W-:Y:S01]  /*55b0*/  STG.E desc[UR36][R16.64], R5 ;  /* 0x0000000510007986 */ /* 0x0007e2000c101924 */
[----:B------:R-:W-:Y:S05]  /*55c0*/  BRA `(.L_x_21486) ;  /* 0x0000000c002c7947 */ /* 0x000fea0003800000 */
.L_x_21487:
[----:B------:R2:W-:Y:S01]  /*55d0*/  STG.E.U16 desc[UR36][R16.64], R5 ;  /* 0x0000000510007986 */ /* 0x0005e2000c101524 */
[----:B------:R-:W-:Y:S05]  /*55e0*/  BRA `(.L_x_21486) ;  /* 0x0000000c00247947 */ /* 0x000fea0003800000 */
.L_x_21482:
        /* <DEDUP_REMOVED lines=9> */
.L_x_21490:
[----:B------:R-:W0:Y:S02]  /*5680*/  I2F.U16 R0, R5 ;  /* 0x0000000500007306 */ /* 0x000e240000101000 */
[----:B0-----:R-:W-:-:S05]  /*5690*/  F2FP.F16.F32.PACK_AB R0, RZ, R0 ;  /* 0x00000000ff00723e */ /* 0x001fca00000000ff */
[----:B------:R0:W-:Y:S01]  /*56a0*/  STG.E.U16 desc[UR36][R16.64], R0 ;  /* 0x0000000010007986 */ /* 0x0001e2000c101524 */
[----:B------:R-:W-:Y:S05]  /*56b0*/  BRA `(.L_x_21486) ;  /* 0x0000000800f07947 */ /* 0x000fea0003800000 */
.L_x_21489:
        /* <DEDUP_REMOVED lines=10> */
.L_x_21492:
[----:B------:R-:W0:Y:S02]  /*5760*/  I2F.U16 R5, R5 ;  /* 0x0000000500057306 */ /* 0x000e240000101000 */
[----:B0-----:R-:W-:-:S04]  /*5770*/  F2FP.F16.F32.PACK_AB R3, RZ, R5 ;  /* 0x00000005ff03723e */ /* 0x001fc800000000ff */
[----:B------:R-:W-:-:S05]  /*5780*/  PRMT R3, R3, 0x5410, RZ ;  /* 0x0000541003037816 */ /* 0x000fca00000000ff */
[----:B------:R0:W-:Y:S01]  /*5790*/  STG.E desc[UR36][R16.64], R3 ;  /* 0x0000000310007986 */ /* 0x0001e2000c101924 */
[----:B------:R-:W-:Y:S05]  /*57a0*/  BRA `(.L_x_21486) ;  /* 0x0000000800b47947 */ /* 0x000fea0003800000 */
.L_x_21491:
[----:B------:R-:W0:Y:S02]  /*57b0*/  I2F.F64.U16 R2, R5 ;  /* 0x0000000500027312 */ /* 0x000e240000101800 */
[----:B0-----:R0:W-:Y:S01]  /*57c0*/  STG.E.64 desc[UR36][R16.64], R2 ;  /* 0x0000000210007986 */ /* 0x0011e2000c101b24 */
[----:B------:R-:W-:Y:S05]  /*57d0*/  BRA `(.L_x_21486) ;  /* 0x0000000800a87947 */ /* 0x000fea0003800000 */
.L_x_21481:
        /* <DEDUP_REMOVED lines=12> */
.L_x_21495:
[----:B------:R-:W0:Y:S01]  /*58a0*/  I2F.F64.U16 R4, R5 ;  /* 0x0000000500047312 */ /* 0x000e220000101800 */
[----:B------:R-:W-:-:S05]  /*58b0*/  CS2R R6, SRZ ;  /* 0x0000000000067805 */ /* 0x000fca000001ff00 */
[----:B0-----:R0:W-:Y:S01]  /*58c0*/  STG.E.128 desc[UR36][R16.64], R4 ;  /* 0x0000000410007986 */ /* 0x0011e2000c101d24 */
[----:B------:R-:W-:Y:S05]  /*58d0*/  BRA `(.L_x_21486) ;  /* 0x0000000800687947 */ /* 0x000fea0003800000 */
.L_x_21494:
        /* <DEDUP_REMOVED lines=21> */
.L_x_21499:
[----:B------:R-:W-:Y:S05]  /*5a30*/  BSYNC B0 ;  /* 0x0000000000007941 */ /* 0x000fea0003800000 */
.L_x_21498:
[----:B------:R-:W-:-:S05]  /*5a40*/  LOP3.LUT R3, R0, R3, RZ, 0xfc, !PT ;  /* 0x0000000300037212 */ /* 0x000fca00078efcff */
[----:B------:R0:W-:Y:S01]  /*5a50*/  STG.E.U8 desc[UR36][R16.64], R3 ;  /* 0x0000000310007986 */ /* 0x0001e2000c101124 */
[----:B------:R-:W-:Y:S05]  /*5a60*/  BRA `(.L_x_21486) ;  /* 0x0000000800047947 */ /* 0x000fea0003800000 */
.L_x_21497:
        /* <DEDUP_REMOVED lines=13> */
.L_x_21501:
[----:B------:R-:W-:Y:S01]  /*5b40*/  IMAD.MOV.U32 R0, RZ, RZ, 0x7f ;  /* 0x0000007fff007424 */ /* 0x000fe200078e00ff */
[----:B------:R-:W-:-:S04]  /*5b50*/  ISETP.GT.U32.AND P0, PT, R2, 0x7f800000, PT ;  /* 0x7f8000000200780c */ /* 0x000fc80003f04070 */
[----:B------:R-:W-:-:S09]  /*5b60*/  SEL R0, R0, 0x7c, P0 ;  /* 0x0000007c00007807 */ /* 0x000fd20000000000 */
.L_x_21502:
[----:B------:R-:W-:Y:S05]  /*5b70*/  BSYNC B0 ;  /* 0x0000000000007941 */ /* 0x000fea0003800000 */
.L_x_21500:
[----:B------:R-:W-:-:S04]  /*5b80*/  LOP3.LUT R2, R5, 0x80000000, RZ, 0xc0, !PT ;  /* 0x8000000005027812 */ /* 0x000fc800078ec0ff */
[----:B------:R-:W-:-:S04]  /*5b90*/  SHF.R.U32.HI R3, RZ, 0x18, R2 ;  /* 0x00000018ff037819 */ /* 0x000fc80000011602 */
[----:B------:R-:W-:-:S05]  /*5ba0*/  LOP3.LUT R3, R0, R3, RZ, 0xfc, !PT ;  /* 0x0000000300037212 */ /* 0x000fca00078efcff */
[----:B------:R0:W-:Y:S01]  /*5bb0*/  STG.E.U8 desc[UR36][R16.64], R3 ;  /* 0x0000000310007986 */ /* 0x0001e2000c101124 */
[----:B------:R-:W-:Y:S05]  /*5bc0*/  BRA `(.L_x_21486) ;  /* 0x0000000400ac7947 */ /* 0x000fea0003800000 */
.L_x_21496:
[----:B------:R-:W0:Y:S02]  /*5bd0*/  I2F.U16 R0, R5 ;  /* 0x0000000500007306 */ /* 0x000e240000101000 */
[----:B0-----:R-:W-:-:S05]  /*5be0*/  F2FP.BF16.F32.PACK_AB R0, RZ, R0 ;  /* 0x00000000ff00723e */ /* 0x001fca00000010ff */
[----:B------:R0:W-:Y:S01]  /*5bf0*/  STG.E.U16 desc[UR36][R16.64], R0 ;  /* 0x0000000010007986 */ /* 0x0001e2000c101524 */
[----:B------:R-:W-:Y:S05]  /*5c00*/  BRA `(.L_x_21486) ;  /* 0x00000004009c7947 */ /* 0x000fea0003800000 */
.L_x_21493:
        /* <DEDUP_REMOVED lines=10> */
.L_x_21505:
        /* <DEDUP_REMOVED lines=17> */
.L_x_21508:
[----:B------:R-:W-:-:S04]  /*5dc0*/  LOP3.LUT R2, R5, 0x80000000, RZ, 0xc0, !PT ;  /* 0x8000000005027812 */ /* 0x000fc800078ec0ff */
[----:B------:R-:W-:-:S04]  /*5dd0*/  SHF.R.U32.HI R3, RZ, 0x18, R2 ;  /* 0x00000018ff037819 */ /* 0x000fc80000011602 */
[----:B------:R-:W-:-:S04]  /*5de0*/  LOP3.LUT R0, R0, R3, RZ, 0xfc, !PT ;  /* 0x0000000300007212 */ /* 0x000fc800078efcff */
[----:B------:R-:W-:-:S07]  /*5df0*/  PRMT R8, R0, 0x7610, R8 ;  /* 0x0000761000087816 */ /* 0x000fce0000000008 */
.L_x_21507:
[----:B------:R-:W-:Y:S05]  /*5e00*/  BSYNC B0 ;  /* 0x0000000000007941 */ /* 0x000fea0003800000 */
.L_x_21506:
[----:B------:R0:W-:Y:S01]  /*5e10*/  STG.E.U8 desc[UR36][R16.64], R8 ;  /* 0x0000000810007986 */ /* 0x0001e2000c101124 */
[----:B------:R-:W-:Y:S05]  /*5e20*/  BRA `(.L_x_21486) ;  /* 0x0000000400147947 */ /* 0x000fea0003800000 */
.L_x_21504:
        /* <DEDUP_REMOVED lines=17> */
.L_x_21511:
[----:B------:R-:W-:-:S04]  /*5f40*/  LOP3.LUT R2, R5, 0x80000000, RZ, 0xc0, !PT ;  /* 0x8000000005027812 */ /* 0x000fc800078ec0ff */
[----:B------:R-:W-:-:S04]  /*5f50*/  SHF.R.U32.HI R3, RZ, 0x18, R2 ;  /* 0x00000018ff037819 */ /* 0x000fc80000011602 */
[----:B------:R-:W-:-:S04]  /*5f60*/  LOP3.LUT R0, R0, R3, RZ, 0xfc, !PT ;  /* 0x0000000300007212 */ /* 0x000fc800078efcff */
[----:B------:R-:W-:-:S07]  /*5f70*/  PRMT R8, R0, 0x7610, R8 ;  /* 0x0000761000087816 */ /* 0x000fce0000000008 */
.L_x_21510:
[----:B------:R-:W-:Y:S05]  /*5f80*/  BSYNC B0 ;  /* 0x0000000000007941 */ /* 0x000fea0003800000 */
.L_x_21509:
[----:B------:R0:W-:Y:S01]  /*5f90*/  STG.E.U8 desc[UR36][R16.64], R8 ;  /* 0x0000000810007986 */ /* 0x0001e2000c101124 */
[----:B------:R-:W-:Y:S05]  /*5fa0*/  BRA `(.L_x_21486) ;  /* 0x0000000000b47947 */ /* 0x000fea0003800000 */
.L_x_21503:
        /* <DEDUP_REMOVED lines=22> */
.L_x_21485:
        /* <DEDUP_REMOVED lines=16> */
.L_x_21514:
[----:B------:R-:W-:Y:S05]  /*6210*/  BRA `(.L_x_21486) ;  /* 0x0000000000187947 */ /* 0x000fea0003800000 */
.L_x_21513:
[----:B------:R-:W-:Y:S01]  /*6220*/  LOP3.LUT R2, R5, 0xffff, RZ, 0xc0, !PT ;  /* 0x0000ffff05027812 */ /* 0x000fe200078ec0ff */
[----:B------:R-:W-:-:S05]  /*6230*/  IMAD.MOV.U32 R3, RZ, RZ, RZ ;  /* 0x000000ffff037224 */ /* 0x000fca00078e00ff */
[----:B------:R0:W-:Y:S01]  /*6240*/  STG.E.64 desc[UR36][R16.64], R2 ;  /* 0x0000000210007986 */ /* 0x0001e2000c101b24 */
[----:B------:R-:W-:Y:S05]  /*6250*/  BRA `(.L_x_21486) ;  /* 0x0000000000087947 */ /* 0x000fea0003800000 */
.L_x_21512:
[----:B------:R-:W-:-:S05]  /*6260*/  LOP3.LUT R5, R5, 0xffff, RZ, 0xc0, !PT ;  /* 0x0000ffff05057812 */ /* 0x000fca00078ec0ff */
[----:B------:R0:W-:Y:S02]  /*6270*/  STG.E desc[UR36][R16.64], R5 ;  /* 0x0000000510007986 */ /* 0x0001e4000c101924 */
.L_x_21486:
[----:B------:R-:W-:-:S07]  /*6280*/  VIADD R19, R19, 0x80 ;  /* 0x0000008013137836 */ /* 0x000fce0000000000 */
.L_x_21446:
[----:B------:R-:W-:Y:S05]  /*6290*/  BSYNC B6 ;  /* 0x0000000000067941 */ /* 0x000fea0003800000 */
.L_x_21445:
        /* <DEDUP_REMOVED lines=307> */
.L_x_21517:
        /* <DEDUP_REMOVED lines=20> */
.L_x_21521:
[----:B------:R3:W5:Y:S01]  /*7710*/  LDG.E.U8 R0, desc[UR36][R4.64] ;  /* 0x0000002404007981 */ /* 0x000762000c1e1100 */
[----:B------:R-:W-:Y:S05]  /*7720*/  BRA `(.L_x_21523) ;  /* 0x0000000c00647947 */ /* 0x000fea0003800000 */
.L_x_21520:
        /* <DEDUP_REMOVED lines=8> */
.L_x_21525:
[----:B------:R0:W5:Y:S01]  /*77b0*/  LDG.E.U8 R0, desc[UR36][R4.64] ;  /* 0x0000002404007981 */ /* 0x000162000c1e1100 */
[----:B------:R-:W-:Y:S05]  /*77c0*/  BRA `(.L_x_21523) ;  /* 0x0000000c003c7947 */ /* 0x000fea0003800000 */
.L_x_21524:
[----:B------:R0:W5:Y:S01]  /*77d0*/  LDG.E.U16 R0, desc[UR36][R4.64] ;  /* 0x0000002404007981 */ /* 0x000162000c1e1500 */
[----:B------:R-:W-:Y:S05]  /*77e0*/  BRA `(.L_x_21523) ;  /* 0x0000000c00347947 */ /* 0x000fea0003800000 */
.L_x_21519:
        /* <DEDUP_REMOVED lines=10> */
.L_x_21527:
[----:B------:R-:W2:Y:S02]  /*7890*/  LDG.E.U16 R2, desc[UR36][R4.64] ;  /* 0x0000002404027981 */ /* 0x000ea4000c1e1500 */
[----:B--2---:R-:W-:-:S06]  /*78a0*/  HADD2.F32 R2, -RZ, R2.H0_H0 ;  /* 0x20000002ff027230 */ /* 0x004fcc0000004100 */
[----:B------:R-:W0:Y:S02]  /*78b0*/  F2I.S64.TRUNC R2, R2 ;  /* 0x0000000200027311 */ /* 0x000e24000020d900 */
[----:B0-----:R-:W-:Y:S01]  /*78c0*/  PRMT R0, R2, 0x7610, R0 ;  /* 0x0000761002007816 */ /* 0x001fe20000000000 */
[----:B------:R-:W-:Y:S06]  /*78d0*/  BRA `(.L_x_21523) ;  /* 0x0000000800f87947 */ /* 0x000fec0003800000 */
.L_x_21526:
        /* <DEDUP_REMOVED lines=10> */
.L_x_21529:
[----:B------:R-:W2:Y:S02]  /*7980*/  LDG.E.U16 R4, desc[UR36][R4.64] ;  /* 0x0000002404047981 */ /* 0x000ea4000c1e1500 */
[----:B--2---:R-:W-:-:S06]  /*7990*/  HADD2.F32 R2, -RZ, R4.H0_H0 ;  /* 0x20000004ff027230 */ /* 0x004fcc0000004100 */
[----:B------:R-:W0:Y:S02]  /*79a0*/  F2I.S64.TRUNC R2, R2 ;  /* 0x0000000200027311 */ /* 0x000e24000020d900 */
[----:B0-----:R-:W-:Y:S01]  /*79b0*/  PRMT R0, R2, 0x7610, R0 ;  /* 0x0000761002007816 */ /* 0x001fe20000000000 */
[----:B------:R-:W-:Y:S06]  /*79c0*/  BRA `(.L_x_21523) ;  /* 0x0000000800bc7947 */ /* 0x000fec0003800000 */
.L_x_21528:
[----:B------:R-:W2:Y:S02]  /*79d0*/  LDG.E.64 R2, desc[UR36][R4.64] ;  /* 0x0000002404027981 */ /* 0x000ea4000c1e1b00 */
[----:B--2---:R-:W0:Y:S02]  /*79e0*/  F2I.S64.F64.TRUNC R2, R2 ;  /* 0x0000000200027311 */ /* 0x004e24000030d900 */
[----:B0-----:R-:W-:Y:S01]  /*79f0*/  PRMT R0, R2, 0x7610, R0 ;  /* 0x0000761002007816 */ /* 0x001fe20000000000 */
[----:B------:R-:W-:Y:S06]  /*7a00*/  BRA `(.L_x_21523) ;  /* 0x0000000800ac7947 */ /* 0x000fec0003800000 */
.L_x_21518:
        /* <DEDUP_REMOVED lines=12> */
.L_x_21532:
[----:B------:R-:W2:Y:S02]  /*7ad0*/  LDG.E.64 R4, desc[UR36][R4.64] ;  /* 0x0000002404047981 */ /* 0x000ea4000c1e1b00 */
[----:B--2---:R-:W0:Y:S02]  /*7ae0*/  F2I.S64.F64.TRUNC R2, R4 ;  /* 0x0000000400027311 */ /* 0x004e24000030d900 */
[----:B0-----:R-:W-:Y:S01]  /*7af0*/  PRMT R0, R2, 0x7610, R0 ;  /* 0x0000761002007816 */ /* 0x001fe20000000000 */
[----:B------:R-:W-:Y:S06]  /*7b00*/  BRA `(.L_x_21523) ;  /* 0x00000008006c7947 */ /* 0x000fec0003800000 */
.L_x_21531:
        /* <DEDUP_REMOVED lines=28> */
.L_x_21534:
        /* <DEDUP_REMOVED lines=15> */
.L_x_21533:
[----:B------:R-:W2:Y:S02]  /*7dc0*/  LDG.E.U16 R2, desc[UR36][R4.64] ;  /* 0x0000002404027981 */ /* 0x000ea4000c1e1500 */
[----:B--2---:R-:W-:-:S06]  /*7dd0*/  IMAD.U32 R2, R2, 0x10000, RZ ;  /* 0x0001000002027824 */ /* 0x004fcc00078e00ff */
[----:B------:R-:W0:Y:S02]  /*7de0*/  F2I.S64.TRUNC R2, R2 ;  /* 0x0000000200027311 */ /* 0x000e24000020d900 */
[----:B0-----:R-:W-:Y:S01]  /*7df0*/  PRMT R0, R2, 0x7610, R0 ;  /* 0x0000761002007816 */ /* 0x001fe20000000000 */
[----:B------:R-:W-:Y:S06]  /*7e00*/  BRA `(.L_x_21523) ;  /* 0x0000000400ac7947 */ /* 0x000fec0003800000 */
.L_x_21530:
        /* <DEDUP_REMOVED lines=10> */
.L_x_21537:
        /* <DEDUP_REMOVED lines=21> */
.L_x_21541:
[----:B------:R-:W-:Y:S05]  /*8000*/  BSYNC B1 ;  /* 0x0000000000017941 */ /* 0x000fea0003800000 */
.L_x_21540:
[----:B------:R-:W-:Y:S01]  /*8010*/  IMAD.SHL.U32 R2, R2, 0x100000, RZ ;  /* 0x0010000002027824 */ /* 0x000fe200078e00ff */
[----:B------:R-:W-:-:S04]  /*8020*/  LEA R3, R0, 0x3b800000, 0x17 ;  /* 0x3b80000000037811 */ /* 0x000fc800078eb8ff */
[----:B------:R-:W-:-:S07]  /*8030*/  LOP3.LUT R2, R3, R2, R4, 0xfe, !PT ;  /* 0x0000000203027212 */ /* 0x000fce00078efe04 */
.L_x_21539:
[----:B------:R-:W-:Y:S05]  /*8040*/  BSYNC B0 ;  /* 0x0000000000007941 */ /* 0x000fea0003800000 */
.L_x_21538:
[----:B------:R-:W0:Y:S02]  /*8050*/  F2I.S64.TRUNC R2, R2 ;  /* 0x0000000200027311 */ /* 0x000e24000020d900 */
[----:B0-----:R-:W-:Y:S01]  /*8060*/  PRMT R0, R2, 0x7610, R0 ;  /* 0x0000761002007816 */ /* 0x001fe20000000000 */
[----:B------:R-:W-:Y:S06]  /*8070*/  BRA `(.L_x_21523) ;  /* 0x0000000400107947 */ /* 0x000fec0003800000 */
.L_x_21536:
        /* <DEDUP_REMOVED lines=21> */
.L_x_21545:
[----:B------:R-:W-:Y:S05]  /*81d0*/  BSYNC B1 ;  /* 0x0000000000017941 */ /* 0x000fea0003800000 */
.L_x_21544:
[----:B------:R-:W-:Y:S01]  /*81e0*/  IMAD.SHL.U32 R2, R2, 0x200000, RZ ;  /* 0x0020000002027824 */ /* 0x000fe200078e00ff */
[----:B------:R-:W-:-:S04]  /*81f0*/  LEA R3, R0, 0x37800000, 0x17 ;  /* 0x3780000000037811 */ /* 0x000fc800078eb8ff */
[----:B------:R-:W-:-:S07]  /*8200*/  LOP3.LUT R2, R3, R2, R4, 0xfe, !PT ;  /* 0x0000000203027212 */ /* 0x000fce00078efe04 */
.L_x_21543:
[----:B------:R-:W-:Y:S05]  /*8210*/  BSYNC B0 ;  /* 0x0000000000007941 */ /* 0x000fea0003800000 */
.L_x_21542:
[----:B------:R-:W0:Y:S02]  /*8220*/  F2I.S64.TRUNC R2, R2 ;  /* 0x0000000200027311 */ /* 0x000e24000020d900 */
[----:B0-----:R-:W-:Y:S01]  /*8230*/  PRMT R0, R2, 0x7610, R0 ;  /* 0x0000761002007816 */ /* 0x001fe20000000000 */
[----:B------:R-:W-:Y:S06]  /*8240*/  BRA `(.L_x_21523) ;  /* 0x00000000009c7947 */ /* 0x000fec0003800000 */
.L_x_21535:
        /* <DEDUP_REMOVED lines=14> */
.L_x_21549:
[----:B------:R-:W-:Y:S05]  /*8330*/  BSYNC B0 ;  /* 0x0000000000007941 */ /* 0x000fea0003800000 */
.L_x_21548:
[----:B------:R-:W0:Y:S02]  /*8340*/  F2I.S64.TRUNC R2, R2 ;  /* 0x0000000200027311 */ /* 0x000e24000020d900 */
[----:B0-----:R-:W-:Y:S01]  /*8350*/  PRMT R0, R2, 0x7610, R0 ;  /* 0x0000761002007816 */ /* 0x001fe20000000000 */
[----:B------:R-:W-:Y:S06]  /*8360*/  BRA `(.L_x_21523) ;  /* 0x0000000000547947 */ /* 0x000fec0003800000 */
.L_x_21522:
        /* <DEDUP_REMOVED lines=16> */
.L_x_21550:
[----:B------:R-:W-:Y:S01]  /*8470*/  PRMT R0, RZ, 0x7610, R0 ;  /* 0x00007610ff007816 */ /* 0x000fe20000000000 */
[----:B------:R-:W-:Y:S06]  /*8480*/  BRA `(.L_x_21523) ;  /* 0x00000000000c7947 */ /* 0x000fec0003800000 */
.L_x_21547:
[----:B------:R0:W5:Y:S01]  /*8490*/  LDG.E.U8 R0, desc[UR36][R4.64] ;  /* 0x0000002404007981 */ /* 0x000162000c1e1100 */
[----:B------:R-:W-:Y:S05]  /*84a0*/  BRA `(.L_x_21523) ;  /* 0x0000000000047947 */ /* 0x000fea0003800000 */
.L_x_21546:
[----:B------:R1:W5:Y:S02]  /*84b0*/  LDG.E.U8 R0, desc[UR36][R4.64] ;  /* 0x0000002404007981 */ /* 0x000364000c1e1100 */
.L_x_21523:
        /* <DEDUP_REMOVED lines=19> */
.L_x_21554:
[----:B------:R0:W-:Y:S01]  /*85f0*/  STG.E.U8 desc[UR36][R16.64], R5 ;  /* 0x0000000510007986 */ /* 0x0001e2000c101124 */
[----:B------:R-:W-:Y:S05]  /*8600*/  BRA `(.L_x_21556) ;  /* 0x0000000c00607947 */ /* 0x000fea0003800000 */
.L_x_21553:
        /* <DEDUP_REMOVED lines=10> */
.L_x_21558:
[----:B------:R-:W-:-:S05]  /*86b0*/  LOP3.LUT R5, R5, 0xffff, RZ, 0xc0, !PT ;  /* 0x0000ffff05057812 */ /* 0x000fca00078ec0ff */
[----:B------:R0:W-:Y:S01]  /*86c0*/  STG.E desc[UR36][R16.64], R5 ;  /* 0x0000000510007986 */ /* 0x0001e2000c101924 */
[----:B------:R-:W-:Y:S05]  /*86d0*/  BRA `(.L_x_21556) ;  /* 0x0000000c002c7947 */ /* 0x000fea0003800000 */
.L_x_21557:
[----:B------:R0:W-:Y:S01]  /*86e0*/  STG.E.U16 desc[UR36][R16.64], R5 ;  /* 0x0000000510007986 */ /* 0x0001e2000c101524 */
[----:B------:R-:W-:Y:S05]  /*86f0*/  BRA `(.L_x_21556) ;  /* 0x0000000c00247947 */ /* 0x000fea0003800000 */
.L_x_21552:
        /* <DEDUP_REMOVED lines=9> */
.L_x_21560:
[----:B------:R-:W0:Y:S02]  /*8790*/  I2F.U16 R0, R5 ;  /* 0x0000000500007306 */ /* 0x000e240000101000 */
[----:B0-----:R-:W-:-:S05]  /*87a0*/  F2FP.F16.F32.PACK_AB R0, RZ, R0 ;  /* 0x00000000ff00723e */ /* 0x001fca00000000ff */
[----:B------:R0:W-:Y:S01]  /*87b0*/  STG.E.U16 desc[UR36][R16.64], R0 ;  /* 0x0000000010007986 */ /* 0x0001e2000c101524 */
[----:B------:R-:W-:Y:S05]  /*87c0*/  BRA `(.L_x_21556) ;  /* 0x0000000800f07947 */ /* 0x000fea0003800000 */
.L_x_21559:
        /* <DEDUP_REMOVED lines=10> */
.L_x_21562:
[----:B------:R-:W0:Y:S02]  /*8870*/  I2F.U16 R5, R5 ;  /* 0x0000000500057306 */ /* 0x000e240000101000 */
[----:B0-----:R-:W-:-:S04]  /*8880*/  F2FP.F16.F32.PACK_AB R3, RZ, R5 ;  /* 0x00000005ff03723e */ /* 0x001fc800000000ff */
[----:B------:R-:W-:-:S05]  /*8890*/  PRMT R3, R3, 0x5410, RZ ;  /* 0x0000541003037816 */ /* 0x000fca00000000ff */
[----:B------:R0:W-:Y:S01]  /*88a0*/  STG.E desc[UR36][R16.64], R3 ;  /* 0x0000000310007986 */ /* 0x0001e2000c101924 */
[----:B------:R-:W-:Y:S05]  /*88b0*/  BRA `(.L_x_21556) ;  /* 0x0000000800b47947 */ /* 0x000fea0003800000 */
.L_x_21561:
[----:B------:R-:W0:Y:S02]  /*88c0*/  I2F.F64.U16 R2, R5 ;  /* 0x0000000500027312 */ /* 0x000e240000101800 */
[----:B0-----:R0:W-:Y:S01]  /*88d0*/  STG.E.64 desc[UR36][R16.64], R2 ;  /* 0x0000000210007986 */ /* 0x0011e2000c101b24 */
[----:B------:R-:W-:Y:S05]  /*88e0*/  BRA `(.L_x_21556) ;  /* 0x0000000800a87947 */ /* 0x000fea0003800000 */
.L_x_21551:
        /* <DEDUP_REMOVED lines=12> */
.L_x_21565:
[----:B------:R-:W0:Y:S01]  /*89b0*/  I2F.F64.U16 R4, R5 ;  /* 0x0000000500047312 */ /* 0x000e220000101800 */
[----:B------:R-:W-:-:S05]  /*89c0*/  CS2R R6, SRZ ;  /* 0x0000000000067805 */ /* 0x000fca000001ff00 */
[----:B0-----:R0:W-:Y:S01]  /*89d0*/  STG.E.128 desc[UR36][R16.64], R4 ;  /* 0x0000000410007986 */ /* 0x0011e2000c101d24 */
[----:B------:R-:W-:Y:S05]  /*89e0*/  BRA `(.L_x_21556) ;  /* 0x0000000800687947 */ /* 0x000fea0003800000 */
.L_x_21564:
        /* <DEDUP_REMOVED lines=21> */
.L_x_21569:
[----:B------:R-:W-:Y:S05]  /*8b40*/  BSYNC B0 ;  /* 0x0000000000007941 */ /* 0x000fea0003800000 */
.L_x_21568:
[----:B------:R-:W-:-:S05]  /*8b50*/  LOP3.LUT R3, R0, R3, RZ, 0xfc, !PT ;  /* 0x0000000300037212 */ /* 0x000fca00078efcff */
[----:B------:R0:W-:Y:S01]  /*8b60*/  STG.E.U8 desc[UR36][R16.64], R3 ;  /* 0x0000000310007986 */ /* 0x0001e2000c101124 */
[----:B------:R-:W-:Y:S05]  /*8b70*/  BRA `(.L_x_21556) ;  /* 0x0000000800047947 */ /* 0x000fea0003800000 */
.L_x_21567:
        /* <DEDUP_REMOVED lines=13> */
.L_x_21571:
[----:B------:R-:W-:Y:S01]  /*8c50*/  IMAD.MOV.U32 R0, RZ, RZ, 0x7f ;  /* 0x0000007fff007424 */ /* 0x000fe200078e00ff */
[----:B------:R-:W-:-:S04]  /*8c60*/  ISETP.GT.U32.AND P0, PT, R2, 0x7f800000, PT ;  /* 0x7f8000000200780c */ /* 0x000fc80003f04070 */
[----:B------:R-:W-:-:S09]  /*8c70*/  SEL R0, R0, 0x7c, P0 ;  /* 0x0000007c00007807 */ /* 0x000fd20000000000 */
.L_x_21572:
[----:B------:R-:W-:Y:S05]  /*8c80*/  BSYNC B0 ;  /* 0x0000000000007941 */ /* 0x000fea0003800000 */
.L_x_21570:
[----:B------:R-:W-:-:S04]  /*8c90*/  LOP3.LUT R2, R5, 0x80000000, RZ, 0xc0, !PT ;  /* 0x8000000005027812 */ /* 0x000fc800078ec0ff */
[----:B------:R-:W-:-:S04]  /*8ca0*/  SHF.R.U32.HI R3, RZ, 0x18, R2 ;  /* 0x00000018ff037819 */ /* 0x000fc80000011602 */
[----:B------:R-:W-:-:S05]  /*8cb0*/  LOP3.LUT R3, R0, R3, RZ, 0xfc, !PT ;  /* 0x0000000300037212 */ /* 0x000fca00078efcff */
[----:B------:R0:W-:Y:S01]  /*8cc0*/  STG.E.U8 desc[UR36][R16.64], R3 ;  /* 0x0000000310007986 */ /* 0x0001e2000c101124 */
[----:B------:R-:W-:Y:S05]  /*8cd0*/  BRA `(.L_x_21556) ;  /* 0x0000000400ac7947 */ /* 0x000fea0003800000 */
.L_x_21566:
[----:B------:R-:W0:Y:S02]  /*8ce0*/  I2F.U16 R0, R5 ;  /* 0x0000000500007306 */ /* 0x000e240000101000 */
[----:B0-----:R-:W-:-:S05]  /*8cf0*/  F2FP.BF16.F32.PACK_AB R0, RZ, R0 ;  /* 0x00000000ff00723e */ /* 0x001fca00000010ff */
[----:B------:R0:W-:Y:S01]  /*8d00*/  STG.E.U16 desc[UR36][R16.64], R0 ;  /* 0x0000000010007986 */ /* 0x0001e2000c101524 */
[----:B------:R-:W-:Y:S05]  /*8d10*/  BRA `(.L_x_21556) ;  /* 0x00000004009c7947 */ /* 0x000fea0003800000 */
.L_x_21563:
        /* <DEDUP_REMOVED lines=10> */
.L_x_21575:
        /* <DEDUP_REMOVED lines=17> */
.L_x_21578:
[----:B------:R-:W-:-:S04]  /*8ed0*/  LOP3.LUT R2, R5, 0x80000000, RZ, 0xc0, !PT ;  /* 0x8000000005027812 */ /* 0x000fc800078ec0ff */
[----:B------:R-:W-:-:S04]  /*8ee0*/  SHF.R.U32.HI R3, RZ, 0x18, R2 ;  /* 0x00000018ff037819 */ /* 0x000fc80000011602 */
[----:B------:R-:W-:-:S04]  /*8ef0*/  LOP3.LUT R0, R0, R3, RZ, 0xfc, !PT ;  /* 0x0000000300007212 */ /* 0x000fc800078efcff */
[----:B------:R-:W-:-:S07]  /*8f00*/  PRMT R8, R0, 0x7610, R8 ;  /* 0x0000761000087816 */ /* 0x000fce0000000008 */
.L_x_21577:
[----:B------:R-:W-:Y:S05]  /*8f10*/  BSYNC B0 ;  /* 0x0000000000007941 */ /* 0x000fea0003800000 */
.L_x_21576:
[----:B------:R4:W-:Y:S01]  /*8f20*/  STG.E.U8 desc[UR36][R16.64], R8 ;  /* 0x0000000810007986 */ /* 0x0009e2000c101124 */
[----:B------:R-:W-:Y:S05]  /*8f30*/  BRA `(.L_x_21556) ;  /* 0x0000000400147947 */ /* 0x000fea0003800000 */
.L_x_21574:
        /* <DEDUP_REMOVED lines=17> */
.L_x_21581:
[----:B------:R-:W-:-:S04]  /*9050*/  LOP3.LUT R2, R5, 0x80000000, RZ, 0xc0, !PT ;  /* 0x8000000005027812 */ /* 0x000fc800078ec0ff */
[----:B------:R-:W-:-:S04]  /*9060*/  SHF.R.U32.HI R3, RZ, 0x18, R2 ;  /* 0x00000018ff037819 */ /* 0x000fc80000011602 */
[----:B------:R-:W-:-:S04]  /*9070*/  LOP3.LUT R0, R0, R3, RZ, 0xfc, !PT ;  /* 0x0000000300007212 */ /* 0x000fc800078efcff */
[----:B------:R-:W-:-:S07]  /*9080*/  PRMT R8, R0, 0x7610, R8 ;  /* 0x0000761000087816 */ /* 0x000fce0000000008 */
.L_x_21580:
[----:B------:R-:W-:Y:S05]  /*9090*/  BSYNC B0 ;  /* 0x0000000000007941 */ /* 0x000fea0003800000 */
.L_x_21579:
[----:B------:R3:W-:Y:S01]  /*90a0*/  STG.E.U8 desc[UR36][R16.64], R8 ;  /* 0x0000000810007986 */ /* 0x0007e2000c101124 */
[----:B------:R-:W-:Y:S05]  /*90b0*/  BRA `(.L_x_21556) ;  /* 0x0000000000b47947 */ /* 0x000fea0003800000 */
.L_x_21573:
        /* <DEDUP_REMOVED lines=22> */
.L_x_21555:
        /* <DEDUP_REMOVED lines=16> */
.L_x_21584:
[----:B------:R-:W-:Y:S05]  /*9320*/  BRA `(.L_x_21556) ;  /* 0x0000000000187947 */ /* 0x000fea0003800000 */
.L_x_21583:
[----:B------:R-:W-:Y:S01]  /*9330*/  LOP3.LUT R2, R5, 0xffff, RZ, 0xc0, !PT ;  /* 0x0000ffff05027812 */ /* 0x000fe200078ec0ff */
[----:B------:R-:W-:-:S05]  /*9340*/  IMAD.MOV.U32 R3, RZ, RZ, RZ ;  /* 0x000000ffff037224 */ /* 0x000fca00078e00ff */
[----:B------:R2:W-:Y:S01]  /*9350*/  STG.E.64 desc[UR36][R16.64], R2 ;  /* 0x0000000210007986 */ /* 0x0005e2000c101b24 */
[----:B------:R-:W-:Y:S05]  /*9360*/  BRA `(.L_x_21556) ;  /* 0x0000000000087947 */ /* 0x000fea0003800000 */
.L_x_21582:
[----:B------:R-:W-:-:S05]  /*9370*/  LOP3.LUT R5, R5, 0xffff, RZ, 0xc0, !PT ;  /* 0x0000ffff05057812 */ /* 0x000fca00078ec0ff */
[----:B------:R0:W-:Y:S02]  /*9380*/  STG.E desc[UR36][R16.64], R5 ;  /* 0x0000000510007986 */ /* 0x0001e4000c101924 */
.L_x_21556:
[----:B------:R-:W-:-:S07]  /*9390*/  VIADD R19, R19, 0x80 ;  /* 0x0000008013137836 */ /* 0x000fce0000000000 */
.L_x_21516:
[----:B------:R-:W-:Y:S05]  /*93a0*/  BSYNC B6 ;  /* 0x0000000000067941 */ /* 0x000fea0003800000 */
.L_x_21515:
        /* <DEDUP_REMOVED lines=306> */
.L_x_21585:
        /* <DEDUP_REMOVED lines=20> */
.L_x_21589:
[----:B------:R1:W5:Y:S01]  /*a810*/  LDG.E.U8 R0, desc[UR36][R4.64] ;  /* 0x0000002404007981 */ /* 0x000362000c1e1100 */
[----:B------:R-:W-:Y:S05]  /*a820*/  BRA `(.L_x_21591) ;  /* 0x0000000c00647947 */ /* 0x000fea0003800000 */
.L_x_21588:
        /* <DEDUP_REMOVED lines=8> */
.L_x_21593:
[----:B------:R4:W5:Y:S01]  /*a8b0*/  LDG.E.U8 R0, desc[UR36][R4.64] ;  /* 0x0000002404007981 */ /* 0x000962000c1e1100 */
[----:B------:R-:W-:Y:S05]  /*a8c0*/  BRA `(.L_x_21591) ;  /* 0x0000000c003c7947 */ /* 0x000fea0003800000 */
.L_x_21592:
[----:B------:R2:W5:Y:S01]  /*a8d0*/  LDG.E.U16 R0, desc[UR36][R4.64] ;  /* 0x0000002404007981 */ /* 0x000562000c1e1500 */
[----:B------:R-:W-:Y:S05]  /*a8e0*/  BRA `(.L_x_21591) ;  /* 0x0000000c00347947 */ /* 0x000fea0003800000 */
.L_x_21587:
        /* <DEDUP_REMOVED lines=10> */
.L_x_21595:
[----:B------:R-:W2:Y:S02]  /*a990*/  LDG.E.U16 R2, desc[UR36][R4.64] ;  /* 0x0000002404027981 */ /* 0x000ea4000c1e1500 */
[----:B--2---:R-:W-:-:S06]  /*a9a0*/  HADD2.F32 R2, -RZ, R2.H0_H0 ;  /* 0x20000002ff027230 */ /* 0x004fcc0000004100 */
[----:B------:R-:W0:Y:S02]  /*a9b0*/  F2I.S64.TRUNC R2, R2 ;  /* 0x0000000200027311 */ /* 0x000e24000020d900 */
[----:B0-----:R-:W-:Y:S01]  /*a9c0*/  PRMT R0, R2, 0x7610, R0 ;  /* 0x0000761002007816 */ /* 0x001fe20000000000 */
[----:B------:R-:W-:Y:S06]  /*a9d0*/  BRA `(.L_x_21591) ;  /* 0x0000000800f87947 */ /* 0x000fec0003800000 */
.L_x_21594:
        /* <DEDUP_REMOVED lines=10> */
.L_x_21597:
[----:B------:R-:W2:Y:S02]  /*aa80*/  LDG.E.U16 R4, desc[UR36][R4.64] ;  /* 0x0000002404047981 */ /* 0x000ea4000c1e1500 */
[----:B--2---:R-:W-:-:S06]  /*aa90*/  HADD2.F32 R2, -RZ, R4.H0_H0 ;  /* 0x20000004ff027230 */ /* 0x004fcc0000004100 */
[----:B------:R-:W0:Y:S02]  /*aaa0*/  F2I.S64.TRUNC R2, R2 ;  /* 0x0000000200027311 */ /* 0x000e24000020d900 */
[----:B0-----:R-:W-:Y:S01]  /*aab0*/  PRMT R0, R2, 0x7610, R0 ;  /* 0x0000761002007816 */ /* 0x001fe20000000000 */
[----:B------:R-:W-:Y:S06]  /*aac0*/  BRA `(.L_x_21591) ;  /* 0x0000000800bc7947 */ /* 0x000fec0003800000 */
.L_x_21596:
[----:B------:R-:W2:Y:S02]  /*aad0*/  LDG.E.64 R2, desc[UR36][R4.64] ;  /* 0x0000002404027981 */ /* 0x000ea4000c1e1b00 */
[----:B--2---:R-:W0:Y:S02]  /*aae0*/  F2I.S64.F64.TRUNC R2, R2 ;  /* 0x0000000200027311 */ /* 0x004e24000030d900 */
[----:B0-----:R-:W-:Y:S01]  /*aaf0*/  PRMT R0, R2, 0x7610, R0 ;  /* 0x0000761002007816 */ /* 0x001fe20000000000 */
[----:B------:R-:W-:Y:S06]  /*ab00*/  BRA `(.L_x_21591) ;  /* 0x0000000800ac7947 */ /* 0x000fec0003800000 */
.L_x_21586:
        /* <DEDUP_REMOVED lines=12> */
.L_x_21600:
[----:B------:R-:W2:Y:S02]  /*abd0*/  LDG.E.64 R4, desc[UR36][R4.64] ;  /* 0x0000002404047981 */ /* 0x000ea4000c1e1b00 */
[----:B--2---:R-:W0:Y:S02]  /*abe0*/  F2I.S64.F64.TRUNC R2, R4 ;  /* 0x0000000400027311 */ /* 0x004e24000030d900 */
[----:B0-----:R-:W-:Y:S01]  /*abf0*/  PRMT R0, R2, 0x7610, R0 ;  /* 0x0000761002007816 */ /* 0x001fe20000000000 */
[----:B------:R-:W-:Y:S06]  /*ac00*/  BRA `(.L_x_21591) ;  /* 0x00000008006c7947 */ /* 0x000fec0003800000 */
.L_x_21599:
        /* <DEDUP_REMOVED lines=28> */
.L_x_21602:
        /* <DEDUP_REMOVED lines=15> */
.L_x_21601:
[----:B------:R-:W2:Y:S02]  /*aec0*/  LDG.E.U16 R2, desc[UR36][R4.64] ;  /* 0x0000002404027981 */ /* 0x000ea4000c1e1500 */
[----:B--2---:R-:W-:-:S06]  /*aed0*/  IMAD.U32 R2, R2, 0x10000, RZ ;  /* 0x0001000002027824 */ /* 0x004fcc00078e00ff */
[----:B------:R-:W0:Y:S02]  /*aee0*/  F2I.S64.TRUNC R2, R2 ;  /* 0x0000000200027311 */ /* 0x000e24000020d900 */
[----:B0-----:R-:W-:Y:S01]  /*aef0*/  PRMT R0, R2, 0x7610, R0 ;  /* 0x0000761002007816 */ /* 0x001fe20000000000 */
[----:B------:R-:W-:Y:S06]  /*af00*/  BRA `(.L_x_21591) ;  /* 0x0000000400ac7947 */ /* 0x000fec0003800000 */
.L_x_21598:
        /* <DEDUP_REMOVED lines=10> */
.L_x_21605:
        /* <DEDUP_REMOVED lines=21> */
.L_x_21609:
[----:B------:R-:W-:Y:S05]  /*b100*/  BSYNC B1 ;  /* 0x0000000000017941 */ /* 0x000fea0003800000 */
.L_x_21608:
[----:B------:R-:W-:Y:S01]  /*b110*/  IMAD.SHL.U32 R2, R2, 0x100000, RZ ;  /* 0x0010000002027824 */ /* 0x000fe200078e00ff */
[----:B------:R-:W-:-:S04]  /*b120*/  LEA R3, R0, 0x3b800000, 0x17 ;  /* 0x3b80000000037811 */ /* 0x000fc800078eb8ff */
[----:B------:R-:W-:-:S07]  /*b130*/  LOP3.LUT R2, R3, R2, R4, 0xfe, !PT ;  /* 0x0000000203027212 */ /* 0x000fce00078efe04 */
.L_x_21607:
[----:B------:R-:W-:Y:S05]  /*b140*/  BSYNC B0 ;  /* 0x0000000000007941 */ /* 0x000fea0003800000 */
.L_x_21606:
[----:B------:R-:W0:Y:S02]  /*b150*/  F2I.S64.TRUNC R2, R2 ;  /* 0x0000000200027311 */ /* 0x000e24000020d900 */
[----:B0-----:R-:W-:Y:S01]  /*b160*/  PRMT R0, R2, 0x7610, R0 ;  /* 0x0000761002007816 */ /* 0x001fe20000000000 */
[----:B------:R-:W-:Y:S06]  /*b170*/  BRA `(.L_x_21591) ;  /* 0x0000000400107947 */ /* 0x000fec0003800000 */
.L_x_21604:
        /* <DEDUP_REMOVED lines=21> */
.L_x_21613:
[----:B------:R-:W-:Y:S05]  /*b2d0*/  BSYNC B1 ;  /* 0x0000000000017941 */ /* 0x000fea0003800000 */
.L_x_21612:
[----:B------:R-:W-:Y:S01]  /*b2e0*/  IMAD.SHL.U32 R2, R2, 0x200000, RZ ;  /* 0x0020000002027824 */ /* 0x000fe200078e00ff */
[----:B------:R-:W-:-:S04]  /*b2f0*/  LEA R3, R0, 0x37800000, 0x17 ;  /* 0x3780000000037811 */ /* 0x000fc800078eb8ff */
[----:B------:R-:W-:-:S07]  /*b300*/  LOP3.LUT R2, R3, R2, R4, 0xfe, !PT ;  /* 0x0000000203027212 */ /* 0x000fce00078efe04 */
.L_x_21611:
[----:B------:R-:W-:Y:S05]  /*b310*/  BSYNC B0 ;  /* 0x0000000000007941 */ /* 0x000fea0003800000 */
.L_x_21610:
[----:B------:R-:W0:Y:S02]  /*b320*/  F2I.S64.TRUNC R2, R2 ;  /* 0x0000000200027311 */ /* 0x000e24000020d900 */
[----:B0-----:R-:W-:Y:S01]  /*b330*/  PRMT R0, R2, 0x7610, R0 ;  /* 0x0000761002007816 */ /* 0x001fe20000000000 */
[----:B------:R-:W-:Y:S06]  /*b340*/  BRA `(.L_x_21591) ;  /* 0x00000000009c7947 */ /* 0x000fec0003800000 */
.L_x_21603:
        /* <DEDUP_REMOVED lines=14> */
.L_x_21617:
[----:B------:R-:W-:Y:S05]  /*b430*/  BSYNC B0 ;  /* 0x0000000000007941 */ /* 0x000fea0003800000 */
.L_x_21616:
[----:B------:R-:W0:Y:S02]  /*b440*/  F2I.S64.TRUNC R2, R2 ;  /* 0x0000000200027311 */ /* 0x000e24000020d900 */
[----:B0-----:R-:W-:Y:S01]  /*b450*/  PRMT R0, R2, 0x7610, R0 ;  /* 0x0000761002007816 */ /* 0x001fe20000000000 */
[----:B------:R-:W-:Y:S06]  /*b460*/  BRA `(.L_x_21591) ;  /* 0x0000000000547947 */ /* 0x000fec0003800000 */
.L_x_21590:
        /* <DEDUP_REMOVED lines=16> */
.L_x_21618:
[----:B------:R-:W-:Y:S01]  /*b570*/  PRMT R0, RZ, 0x7610, R0 ;  /* 0x00007610ff007816 */ /* 0x000fe20000000000 */
[----:B------:R-:W-:Y:S06]  /*b580*/  BRA `(.L_x_21591) ;  /* 0x00000000000c7947 */ /* 0x000fec0003800000 */
.L_x_21615:
[----:B------:R0:W5:Y:S01]  /*b590*/  LDG.E.U8 R0, desc[UR36][R4.64] ;  /* 0x0000002404007981 */ /* 0x000162000c1e1100 */
[----:B------:R-:W-:Y:S05]  /*b5a0*/  BRA `(.L_x_21591) ;  /* 0x0000000000047947 */ /* 0x000fea0003800000 */
.L_x_21614:
[----:B------:R0:W5:Y:S02]  /*b5b0*/  LDG.E.U8 R0, desc[UR36][R4.64] ;  /* 0x0000002404007981 */ /* 0x000164000c1e1100 */
.L_x_21591:
        /* <DEDUP_REMOVED lines=19> */
.L_x_21622:
[----:B------:R-:W-:Y:S01]  /*b6f0*/  STG.E.U8 desc[UR36][R16.64], R5 ;  /* 0x0000000510007986 */ /* 0x000fe2000c101124 */
[----:B------:R-:W-:Y:S05]  /*b700*/  EXIT ;  /* 0x000000000000794d */ /* 0x000fea0003800000 */
.L_x_21621:
        /* <DEDUP_REMOVED lines=10> */
.L_x_21625:
[----:B------:R-:W-:-:S05]  /*b7b0*/  LOP3.LUT R5, R5, 0xffff, RZ, 0xc0, !PT ;  /* 0x0000ffff05057812 */ /* 0x000fca00078ec0ff */
[----:B------:R-:W-:Y:S01]  /*b7c0*/  STG.E desc[UR36][R16.64], R5 ;  /* 0x0000000510007986 */ /* 0x000fe2000c101924 */
[----:B------:R-:W-:Y:S05]  /*b7d0*/  EXIT ;  /* 0x000000000000794d */ /* 0x000fea0003800000 */
.L_x_21624:
[----:B------:R-:W-:Y:S01]  /*b7e0*/  STG.E.U16 desc[UR36][R16.64], R5 ;  /* 0x0000000510007986 */ /* 0x000fe2000c101524 */
[----:B------:R-:W-:Y:S05]  /*b7f0*/  EXIT ;  /* 0x000000000000794d */ /* 0x000fea0003800000 */
.L_x_21620:
        /* <DEDUP_REMOVED lines=9> */
.L_x_21627:
[----:B------:R-:W0:Y:S02]  /*b890*/  I2F.U16 R0, R5 ;  /* 0x0000000500007306 */ /* 0x000e240000101000 */
[----:B0-----:R-:W-:-:S05]  /*b8a0*/  F2FP.F16.F32.PACK_AB R0, RZ, R0 ;  /* 0x00000000ff00723e */ /* 0x001fca00000000ff */
[----:B------:R-:W-:Y:S01]  /*b8b0*/  STG.E.U16 desc[UR36][R16.64], R0 ;  /* 0x0000000010007986 */ /* 0x000fe2000c101524 */
[----:B------:R-:W-:Y:S05]  /*b8c0*/  EXIT ;  /* 0x000000000000794d */ /* 0x000fea0003800000 */
.L_x_21626:
        /* <DEDUP_REMOVED lines=10> */
.L_x_21629:
[----:B------:R-:W0:Y:S02]  /*b970*/  I2F.U16 R5, R5 ;  /* 0x0000000500057306 */ /* 0x000e240000101000 */
[----:B0-----:R-:W-:-:S04]  /*b980*/  F2FP.F16.F32.PACK_AB R3, RZ, R5 ;  /* 0x00000005ff03723e */ /* 0x001fc800000000ff */
[----:B------:R-:W-:-:S05]  /*b990*/  PRMT R3, R3, 0x5410, RZ ;  /* 0x0000541003037816 */ /* 0x000fca00000000ff */
[----:B------:R-:W-:Y:S01]  /*b9a0*/  STG.E desc[UR36][R16.64], R3 ;  /* 0x0000000310007986 */ /* 0x000fe2000c101924 */
[----:B------:R-:W-:Y:S05]  /*b9b0*/  EXIT ;  /* 0x000000000000794d */ /* 0x000fea0003800000 */
.L_x_21628:
[----:B------:R-:W0:Y:S02]  /*b9c0*/  I2F.F64.U16 R2, R5 ;  /* 0x0000000500027312 */ /* 0x000e240000101800 */
[----:B0-----:R-:W-:Y:S01]  /*b9d0*/  STG.E.64 desc[UR36][R16.64], R2 ;  /* 0x0000000210007986 */ /* 0x001fe2000c101b24 */
[----:B------:R-:W-:Y:S05]  /*b9e0*/  EXIT ;  /* 0x000000000000794d */ /* 0x000fea0003800000 */
.L_x_21619:
        /* <DEDUP_REMOVED lines=12> */
.L_x_21632:
[----:B------:R-:W0:Y:S01]  /*bab0*/  I2F.F64.U16 R4, R5 ;  /* 0x0000000500047312 */ /* 0x000e220000101800 */
[----:B------:R-:W-:-:S05]  /*bac0*/  CS2R R6, SRZ ;  /* 0x0000000000067805 */ /* 0x000fca000001ff00 */
[----:B0-----:R-:W-:Y:S01]  /*bad0*/  STG.E.128 desc[UR36][R16.64], R4 ;  /* 0x0000000410007986 */ /* 0x001fe2000c101d24 */
[----:B------:R-:W-:Y:S05]  /*bae0*/  EXIT ;  /* 0x000000000000794d */ /* 0x000fea0003800000 */
.L_x_21631:
        /* <DEDUP_REMOVED lines=21> */
.L_x_21636:
[----:B------:R-:W-:Y:S05]  /*bc40*/  BSYNC B0 ;  /* 0x0000000000007941 */ /* 0x000fea0003800000 */
.L_x_21635:
[----:B------:R-:W-:-:S05]  /*bc50*/  LOP3.LUT R3, R0, R3, RZ, 0xfc, !PT ;  /* 0x0000000300037212 */ /* 0x000fca00078efcff */
[----:B------:R-:W-:Y:S01]  /*bc60*/  STG.E.U8 desc[UR36][R16.64], R3 ;  /* 0x0000000310007986 */ /* 0x000fe2000c101124 */
[----:B------:R-:W-:Y:S05]  /*bc70*/  EXIT ;  /* 0x000000000000794d */ /* 0x000fea0003800000 */
.L_x_21634:
        /* <DEDUP_REMOVED lines=13> */
.L_x_21638:
[----:B------:R-:W-:Y:S01]  /*bd50*/  IMAD.MOV.U32 R0, RZ, RZ, 0x7f ;  /* 0x0000007fff007424 */ /* 0x000fe200078e00ff */
[----:B------:R-:W-:-:S04]  /*bd60*/  ISETP.GT.U32.AND P0, PT, R2, 0x7f800000, PT ;  /* 0x7f8000000200780c */ /* 0x000fc80003f04070 */
[----:B------:R-:W-:-:S09]  /*bd70*/  SEL R0, R0, 0x7c, P0 ;  /* 0x0000007c00007807 */ /* 0x000fd20000000000 */
.L_x_21639:
[----:B------:R-:W-:Y:S05]  /*bd80*/  BSYNC B0 ;  /* 0x0000000000007941 */ /* 0x000fea0003800000 */
.L_x_21637:
[----:B------:R-:W-:-:S04]  /*bd90*/  LOP3.LUT R2, R5, 0x80000000, RZ, 0xc0, !PT ;  /* 0x8000000005027812 */ /* 0x000fc800078ec0ff */
[----:B------:R-:W-:-:S04]  /*bda0*/  SHF.R.U32.HI R3, RZ, 0x18, R2 ;  /* 0x00000018ff037819 */ /* 0x000fc80000011602 */
[----:B------:R-:W-:-:S05]  /*bdb0*/  LOP3.LUT R3, R0, R3, RZ, 0xfc, !PT ;  /* 0x0000000300037212 */ /* 0x000fca00078efcff */
[----:B------:R-:W-:Y:S01]  /*bdc0*/  STG.E.U8 desc[UR36][R16.64], R3 ;  /* 0x0000000310007986 */ /* 0x000fe2000c101124 */
[----:B------:R-:W-:Y:S05]  /*bdd0*/  EXIT ;  /* 0x000000000000794d */ /* 0x000fea0003800000 */
.L_x_21633:
[----:B------:R-:W0:Y:S02]  /*bde0*/  I2F.U16 R0, R5 ;  /* 0x0000000500007306 */ /* 0x000e240000101000 */
[----:B0-----:R-:W-:-:S05]  /*bdf0*/  F2FP.BF16.F32.PACK_AB R0, RZ, R0 ;  /* 0x00000000ff00723e */ /* 0x001fca00000010ff */
[----:B------:R-:W-:Y:S01]  /*be00*/  STG.E.U16 desc[UR36][R16.64], R0 ;  /* 0x0000000010007986 */ /* 0x000fe2000c101524 */
[----:B------:R-:W-:Y:S05]  /*be10*/  EXIT ;  /* 0x000000000000794d */ /* 0x000fea0003800000 */
.L_x_21630:
        /* <DEDUP_REMOVED lines=10> */
.L_x_21642:
        /* <DEDUP_REMOVED lines=17> */
.L_x_21645:
[----:B------:R-:W-:-:S04]  /*bfd0*/  LOP3.LUT R2, R5, 0x80000000, RZ, 0xc0, !PT ;  /* 0x8000000005027812 */ /* 0x000fc800078ec0ff */
[----:B------:R-:W-:-:S04]  /*bfe0*/  SHF.R.U32.HI R3, RZ, 0x18, R2 ;  /* 0x00000018ff037819 */ /* 0x000fc80000011602 */
[----:B------:R-:W-:-:S04]  /*bff0*/  LOP3.LUT R0, R0, R3, RZ, 0xfc, !PT ;  /* 0x0000000300007212 */ /* 0x000fc800078efcff */
[----:B------:R-:W-:-:S07]  /*c000*/  PRMT R8, R0, 0x7610, R8 ;  /* 0x0000761000087816 */ /* 0x000fce0000000008 */
.L_x_21644:
[----:B------:R-:W-:Y:S05]  /*c010*/  BSYNC B0 ;  /* 0x0000000000007941 */ /* 0x000fea0003800000 */
.L_x_21643:
[----:B------:R-:W-:Y:S01]  /*c020*/  STG.E.U8 desc[UR36][R16.64], R8 ;  /* 0x0000000810007986 */ /* 0x000fe2000c101124 */
[----:B------:R-:W-:Y:S05]  /*c030*/  EXIT ;  /* 0x000000000000794d */ /* 0x000fea0003800000 */
.L_x_21641:
        /* <DEDUP_REMOVED lines=17> */
.L_x_21648:
[----:B------:R-:W-:-:S04]  /*c150*/  LOP3.LUT R2, R5, 0x80000000, RZ, 0xc0, !PT ;  /* 0x8000000005027812 */ /* 0x000fc800078ec0ff */
[----:B------:R-:W-:-:S04]  /*c160*/  SHF.R.U32.HI R3, RZ, 0x18, R2 ;  /* 0x00000018ff037819 */ /* 0x000fc80000011602 */
[----:B------:R-:W-:-:S04]  /*c170*/  LOP3.LUT R0, R0, R3, RZ, 0xfc, !PT ;  /* 0x0000000300007212 */ /* 0x000fc800078efcff */
[----:B------:R-:W-:-:S07]  /*c180*/  PRMT R8, R0, 0x7610, R8 ;  /* 0x0000761000087816 */ /* 0x000fce0000000008 */
.L_x_21647:
[----:B------:R-:W-:Y:S05]  /*c190*/  BSYNC B0 ;  /* 0x0000000000007941 */ /* 0x000fea0003800000 */
.L_x_21646:
[----:B------:R-:W-:Y:S01]  /*c1a0*/  STG.E.U8 desc[UR36][R16.64], R8 ;  /* 0x0000000810007986 */ /* 0x000fe2000c101124 */
[----:B------:R-:W-:Y:S05]  /*c1b0*/  EXIT ;  /* 0x000000000000794d */ /* 0x000fea0003800000 */
.L_x_21640:
        /* <DEDUP_REMOVED lines=22> */
.L_x_21623:
        /* <DEDUP_REMOVED lines=16> */
.L_x_21651:
[----:B------:R-:W-:Y:S05]  /*c420*/  EXIT ;  /* 0x000000000000794d */ /* 0x000fea0003800000 */
.L_x_21650:
[----:B------:R-:W-:Y:S01]  /*c430*/  LOP3.LUT R2, R5, 0xffff, RZ, 0xc0, !PT ;  /* 0x0000ffff05027812 */ /* 0x000fe200078ec0ff */
[----:B------:R-:W-:-:S05]  /*c440*/  IMAD.MOV.U32 R3, RZ, RZ, RZ ;  /* 0x000000ffff037224 */ /* 0x000fca00078e00ff */
[----:B------:R-:W-:Y:S01]  /*c450*/  STG.E.64 desc[UR36][R16.64], R2 ;  /* 0x0000000210007986 */ /* 0x000fe2000c101b24 */
[----:B------:R-:W-:Y:S05]  /*c460*/  EXIT ;  /* 0x000000000000794d */ /* 0x000fea0003800000 */
.L_x_21649:
[----:B------:R-:W-:-:S05]  /*c470*/  LOP3.LUT R5, R5, 0xffff, RZ, 0xc0, !PT ;  /* 0x0000ffff05057812 */ /* 0x000fca00078ec0ff */
[----:B------:R-:W-:Y:S01]  /*c480*/  STG.E desc[UR36][R16.64], R5 ;  /* 0x0000000510007986 */ /* 0x000fe2000c101924 */
[----:B------:R-:W-:Y:S05]  /*c490*/  EXIT ;  /* 0x000000000000794d */ /* 0x000fea0003800000 */
        .weak           $__internal_49_$__cuda_sm20_div_u16
        .type           $__internal_49_$__cuda_sm20_div_u16,@function
        .size           $__internal_49_$__cuda_sm20_div_u16,(.L_x_22746 - $__internal_49_$__cuda_sm20_div_u16)
$__internal_49_$__cuda_sm20_div_u16:
        /* <DEDUP_REMOVED lines=18> */
[----:B------:R-:W-:Y:S06]  /*c5c0*/  RET.REL.NODEC R2 `(_ZN2at6native18elementwise_kernelILi128ELi4EZNS0_15gpu_kernel_implINS0_13BUnaryFunctorIhhhZZZNS0_15binary_internal21div_trunc_kernel_cudaERNS_18TensorIteratorBaseEENKUlvE_clEvENKUlvE_clEvEUlhhE_EEEEvS6_RKT_EUliE_EEviT1_) ;  /* 0xffffff38028c7950 */ /* 0x000fec0003c3ffff */
.L_x_21652:
        /* <DEDUP_REMOVED lines=11> */
.L_x_22746:


//--------------------- .text._ZN2at6native27unrolled_elementwise_kernelINS0_13BUnaryFunctorIhhhZZZNS0_15binary_internal21div_trunc_kernel_cudaERNS_18TensorIteratorBaseEENKUlvE_clEvENKUlvE_clEvEUlhhE_EESt5arrayIPcLm2EELi4E23TrivialOffsetCalculatorILi1EjESE_NS0_6memory12LoadWithCastILi1EEENSF_13StoreWithCastILi1EEEEEviT_T0_T2_T3_T4_T5_ --------------------------
	.section	.text._ZN2at6native27unrolled_elementwise_kernelINS0_13BUnaryFunctorIhhhZZZNS0_15binary_internal21div_trunc_kernel_cudaERNS_18TensorIteratorBaseEENKUlvE_clEvENKUlvE_clEvEUlhhE_EESt5arrayIPcLm2EELi4E23TrivialOffsetCalculatorILi1EjESE_NS0_6memory12LoadWithCastILi1EEENSF_13StoreWithCastILi1EEEEEviT_T0_T2_T3_T4_T5_,"ax",@progbits
	.align	128
        .global         _ZN2at6native27unrolled_elementwise_kernelINS0_13BUnaryFunctorIhhhZZZNS0_15binary_internal21div_trunc_kernel_cudaERNS_18TensorIteratorBaseEENKUlvE_clEvENKUlvE_clEvEUlhhE_EESt5arrayIPcLm2EELi4E23TrivialOffsetCalculatorILi1EjESE_NS0_6memory12LoadWithCastILi1EEENSF_13StoreWithCastILi1EEEEEviT_T0_T2_T3_T4_T5_
        .type           _ZN2at6native27unrolled_elementwise_kernelINS0_13BUnaryFunctorIhhhZZZNS0_15binary_internal21div_trunc_kernel_cudaERNS_18TensorIteratorBaseEENKUlvE_clEvENKUlvE_clEvEUlhhE_EESt5arrayIPcLm2EELi4E23TrivialOffsetCalculatorILi1EjESE_NS0_6memory12LoadWithCastILi1EEENSF_13StoreWithCastILi1EEEEEviT_T0_T2_T3_T4_T5_,@function
        .size           _ZN2at6native27unrolled_elementwise_kernelINS0_13BUnaryFunctorIhhhZZZNS0_15binary_internal21div_trunc_kernel_cudaERNS_18TensorIteratorBaseEENKUlvE_clEvENKUlvE_clEvEUlhhE_EESt5arrayIPcLm2EELi4E23TrivialOffsetCalculatorILi1EjESE_NS0_6memory12LoadWithCastILi1EEENSF_13StoreWithCastILi1EEEEEviT_T0_T2_T3_T4_T5_,(.L_x_22747 - _ZN2at6native27unrolled_elementwise_kernelINS0_13BUnaryFunctorIhhhZZZNS0_15binary_internal21div_trunc_kernel_cudaERNS_18TensorIteratorBaseEENKUlvE_clEvENKUlvE_clEvEUlhhE_EESt5arrayIPcLm2EELi4E23TrivialOffsetCalculatorILi1EjESE_NS0_6memory12LoadWithCastILi1EEENSF_13StoreWithCastILi1EEEEEviT_T0_T2_T3_T4_T5_)
        .other          _ZN2at6native27unrolled_elementwise_kernelINS0_13BUnaryFunctorIhhhZZZNS0_15binary_internal21div_trunc_kernel_cudaERNS_18TensorIteratorBaseEENKUlvE_clEvENKUlvE_clEvEUlhhE_EESt5arrayIPcLm2EELi4E23TrivialOffsetCalculatorILi1EjESE_NS0_6memory12LoadWithCastILi1EEENSF_13StoreWithCastILi1EEEEEviT_T0_T2_T3_T4_T5_,@"STO_CUDA_ENTRY STV_DEFAULT"
_ZN2at6native27unrolled_elementwise_kernelINS0_13BUnaryFunctorIhhhZZZNS0_15binary_internal21div_trunc_kernel_cudaERNS_18TensorIteratorBaseEENKUlvE_clEvENKUlvE_clEvEUlhhE_EESt5arrayIPcLm2EELi4E23TrivialOffsetCalculatorILi1EjESE_NS0_6memory12LoadWithCastILi1EEENSF_13StoreWithCastILi1EEEEEviT_T0_T2_T3_T4_T5_:
.text._ZN2at6native27unrolled_elementwise_kernelINS0_13BUnaryFunctorIhhhZZZNS0_15binary_internal21div_trunc_kernel_cudaERNS_18TensorIteratorBaseEENKUlvE_clEvENKUlvE_clEvEUlhhE_EESt5arrayIPcLm2EELi4E23TrivialOffsetCalculatorILi1EjESE_NS0_6memory12LoadWithCastILi1EEENSF_13StoreWithCastILi1EEEEEviT_T0_T2_T3_T4_T5_:
        /* <DEDUP_REMOVED lines=31> */
.L_x_21658:
[----:B------:R3:W5:Y:S01]  /*01f0*/  LDG.E.U8 R19, desc[UR36][R6.64] ;  /* 0x0000002406137981 */ /* 0x000762000c1e1100 */
[----:B------:R-:W-:Y:S05]  /*0200*/  BRA `(.L_x_21660) ;  /* 0x0000000c00687947 */ /* 0x000fea0003800000 */
.L_x_21657:
        /* <DEDUP_REMOVED lines=8> */
.L_x_21662:
[----:B------:R1:W5:Y:S01]  /*0290*/  LDG.E.U8 R19, desc[UR36][R6.64] ;  /* 0x0000002406137981 */ /* 0x000362000c1e1100 */
[----:B------:R-:W-:Y:S05]  /*02a0*/  BRA `(.L_x_21660) ;  /* 0x0000000c00407947 */ /* 0x000fea0003800000 */
.L_x_21661:
[----:B------:R2:W5:Y:S01]  /*02b0*/  LDG.E.U16 R19, desc[UR36][R6.64] ;  /* 0x0000002406137981 */ /* 0x000562000c1e1500 */
[----:B------:R-:W-:Y:S05]  /*02c0*/  BRA `(.L_x_21660) ;  /* 0x0000000c00387947 */ /* 0x000fea0003800000 */
.L_x_21656:
        /* <DEDUP_REMOVED lines=10> */
.L_x_21664:
[----:B------:R-:W2:Y:S02]  /*0370*/  LDG.E.U16 R4, desc[UR36][R6.64] ;  /* 0x0000002406047981 */ /* 0x000ea4000c1e1500 */
[----:B--2---:R-:W-:-:S06]  /*0380*/  HADD2.F32 R4, -RZ, R4.H0_H0 ;  /* 0x20000004ff047230 */ /* 0x004fcc0000004100 */
[----:B------:R-:W0:Y:S02]  /*0390*/  F2I.S64.TRUNC R4, R4 ;  /* 0x0000000400047311 */ /* 0x000e24000020d900 */
[----:B0-----:R-:W-:Y:S01]  /*03a0*/  PRMT R19, R4, 0x7610, R19 ;  /* 0x0000761004137816 */ /* 0x001fe20000000013 */
[----:B------:R-:W-:Y:S06]  /*03b0*/  BRA `(.L_x_21660) ;  /* 0x0000000800fc7947 */ /* 0x000fec0003800000 */
.L_x_21663:
        /* <DEDUP_REMOVED lines=10> */
.L_x_21666:
[----:B------:R-:W2:Y:S02]  /*0460*/  LDG.E.U16 R6, desc[UR36][R6.64] ;  /* 0x0000002406067981 */ /* 0x000ea4000c1e1500 */
[----:B--2---:R-:W-:-:S06]  /*0470*/  HADD2.F32 R4, -RZ, R6.H0_H0 ;  /* 0x20000006ff047230 */ /* 0x004fcc0000004100 */
[----:B------:R-:W0:Y:S02]  /*0480*/  F2I.S64.TRUNC R4, R4 ;  /* 0x0000000400047311 */ /* 0x000e24000020d900 */
[----:B0-----:R-:W-:Y:S01]  /*0490*/  PRMT R19, R4, 0x7610, R19 ;  /* 0x0000761004137816 */ /* 0x001fe20000000013 */
[----:B------:R-:W-:Y:S06]  /*04a0*/  BRA `(.L_x_21660) ;  /* 0x0000000800c07947 */ /* 0x000fec0003800000 */
.L_x_21665:
[----:B------:R-:W2:Y:S02]  /*04b0*/  LDG.E.64 R4, desc[UR36][R6.64] ;  /* 0x0000002406047981 */ /* 0x000ea4000c1e1b00 */
[----:B--2---:R-:W0:Y:S02]  /*04c0*/  F2I.S64.F64.TRUNC R4, R4 ;  /* 0x0000000400047311 */ /* 0x004e24000030d900 */
[----:B0-----:R-:W-:Y:S01]  /*04d0*/  PRMT R19, R4, 0x7610, R19 ;  /* 0x0000761004137816 */ /* 0x001fe20000000013 */
[----:B------:R-:W-:Y:S06]  /*04e0*/  BRA `(.L_x_21660) ;  /* 0x0000000800b07947 */ /* 0x000fec0003800000 */
.L_x_21655:
        /* <DEDUP_REMOVED lines=12> */
.L_x_21669:
[----:B------:R-:W2:Y:S02]  /*05b0*/  LDG.E.64 R6, desc[UR36][R6.64] ;  /* 0x0000002406067981 */ /* 0x000ea4000c1e1b00 */
[----:B--2---:R-:W0:Y:S02]  /*05c0*/  F2I.S64.F64.TRUNC R4, R6 ;  /* 0x0000000600047311 */ /* 0x004e24000030d900 */
[----:B0-----:R-:W-:Y:S01]  /*05d0*/  PRMT R19, R4, 0x7610, R19 ;  /* 0x0000761004137816 */ /* 0x001fe20000000013 */
[----:B------:R-:W-:Y:S06]  /*05e0*/  BRA `(.L_x_21660) ;  /* 0x0000000800707947 */ /* 0x000fec0003800000 */
.L_x_21668:
        /* <DEDUP_REMOVED lines=28> */
.L_x_21671:
        /* <DEDUP_REMOVED lines=16> */
.L_x_21670:
[----:B------:R-:W2:Y:S02]  /*08b0*/  LDG.E.U16 R4, desc[UR36][R6.64] ;  /* 0x0000002406047981 */ /* 0x000ea4000c1e1500 */
[----:B--2---:R-:W-:-:S06]  /*08c0*/  IMAD.U32 R4, R4, 0x10000, RZ ;  /* 0x0001000004047824 */ /* 0x004fcc00078e00ff */
[----:B------:R-:W0:Y:S02]  /*08d0*/  F2I.S64.TRUNC R4, R4 ;  /* 0x0000000400047311 */ /* 0x000e24000020d900 */
[----:B0-----:R-:W-:Y:S01]  /*08e0*/  PRMT R19, R4, 0x7610, R19 ;  /* 0x0000761004137816 */ /* 0x001fe20000000013 */
[----:B------:R-:W-:Y:S06]  /*08f0*/  BRA `(.L_x_21660) ;  /* 0x0000000400ac7947 */ /* 0x000fec0003800000 */
.L_x_21667:
        /* <DEDUP_REMOVED lines=10> */
.L_x_21674:
        /* <DEDUP_REMOVED lines=21> */
.L_x_21678:
[----:B------:R-:W-:Y:S05]  /*0af0*/  BSYNC B1 ;  /* 0x0000000000017941 */ /* 0x000fea0003800000 */
.L_x_21677:
[----:B------:R-:W-:Y:S01]  /*0b00*/  IMAD.SHL.U32 R3, R3, 0x100000, RZ ;  /* 0x0010000003037824 */ /* 0x000fe200078e00ff */
[----:B------:R-:W-:-:S04]  /*0b10*/  LEA R5, R0, 0x3b800000, 0x17 ;  /* 0x3b80000000057811 */ /* 0x000fc800078eb8ff */
[----:B------:R-:W-:-:S07]  /*0b20*/  LOP3.LUT R4, R5, R3, R6, 0xfe, !PT ;  /* 0x0000000305047212 */ /* 0x000fce00078efe06 */
.L_x_21676:
[----:B------:R-:W-:Y:S05]  /*0b30*/  BSYNC B0 ;  /* 0x0000000000007941 */ /* 0x000fea0003800000 */
.L_x_21675:
[----:B------:R-:W0:Y:S02]  /*0b40*/  F2I.S64.TRUNC R4, R4 ;  /* 0x0000000400047311 */ /* 0x000e24000020d900 */
[----:B0-----:R-:W-:Y:S01]  /*0b50*/  PRMT R19, R4, 0x7610, R19 ;  /* 0x0000761004137816 */ /* 0x001fe20000000013 */
[----:B------:R-:W-:Y:S06]  /*0b60*/  BRA `(.L_x_21660) ;  /* 0x0000000400107947 */ /* 0x000fec0003800000 */
.L_x_21673:
        /* <DEDUP_REMOVED lines=21> */
.L_x_21682:
[----:B------:R-:W-:Y:S05]  /*0cc0*/  BSYNC B1 ;  /* 0x0000000000017941 */ /* 0x000fea0003800000 */
.L_x_21681:
[----:B------:R-:W-:Y:S01]  /*0cd0*/  IMAD.SHL.U32 R3, R3, 0x200000, RZ ;  /* 0x0020000003037824 */ /* 0x000fe200078e00ff */
[----:B------:R-:W-:-:S04]  /*0ce0*/  LEA R5, R0, 0x37800000, 0x17 ;  /* 0x3780000000057811 */ /* 0x000fc800078eb8ff */
[----:B------:R-:W-:-:S07]  /*0cf0*/  LOP3.LUT R4, R5, R3, R6, 0xfe, !PT ;  /* 0x0000000305047212 */ /* 0x000fce00078efe06 */
.L_x_21680:
[----:B------:R-:W-:Y:S05]  /*0d00*/  BSYNC B0 ;  /* 0x0000000000007941 */ /* 0x000fea0003800000 */
.L_x_21679:
[----:B------:R-:W0:Y:S02]  /*0d10*/  F2I.S64.TRUNC R4, R4 ;  /* 0x0000000400047311 */ /* 0x000e24000020d900 */
[----:B0-----:R-:W-:Y:S01]  /*0d20*/  PRMT R19, R4, 0x7610, R19 ;  /* 0x0000761004137816 */ /* 0x001fe20000000013 */
[----:B------:R-:W-:Y:S06]  /*0d30*/  BRA `(.L_x_21660) ;  /* 0x00000000009c7947 */ /* 0x000fec0003800000 */
.L_x_21672:
        /* <DEDUP_REMOVED lines=14> */
.L_x_21686:
[----:B------:R-:W-:Y:S05]  /*0e20*/  BSYNC B0 ;  /* 0x0000000000007941 */ /* 0x000fea0003800000 */
.L_x_21685:
[----:B------:R-:W0:Y:S02]  /*0e30*/  F2I.S64.TRUNC R4, R4 ;  /* 0x0000000400047311 */ /* 0x000e24000020d900 */
[----:B0-----:R-:W-:Y:S01]  /*0e40*/  PRMT R19, R4, 0x7610, R19 ;  /* 0x0000761004137816 */ /* 0x001fe20000000013 */
[----:B------:R-:W-:Y:S06]  /*0e50*/  BRA `(.L_x_21660) ;  /* 0x0000000000547947 */ /* 0x000fec0003800000 */
.L_x_21659:
        /* <DEDUP_REMOVED lines=16> */
.L_x_21687:
[----:B------:R-:W-:Y:S01]  /*0f60*/  PRMT R19, RZ, 0x7610, R19 ;  /* 0x00007610ff137816 */ /* 0x000fe20000000013 */
[----:B------:R-:W-:Y:S06]  /*0f70*/  BRA `(.L_x_21660) ;  /* 0x00000000000c7947 */ /* 0x000fec0003800000 */
.L_x_21684:
[----:B------:R0:W5:Y:S01]  /*0f80*/  LDG.E.U8 R19, desc[UR36][R6.64] ;  /* 0x0000002406137981 */ /* 0x000162000c1e1100 */
[----:B------:R-:W-:Y:S05]  /*0f90*/  BRA `(.L_x_21660) ;  /* 0x0000000000047947 */ /* 0x000fea0003800000 */
.L_x_21683:
[----:B------:R0:W5:Y:S02]  /*0fa0*/  LDG.E.U8 R19, desc[UR36][R6.64] ;  /* 0x0000002406137981 */ /* 0x000164000c1e1100 */
.L_x_21660:
[----:B------:R-:W1:Y:S02]  /*0fb0*/  S2R R23, SR_TID.X ;  /* 0x0000000000177919 */ /* 0x000e640000002100 */
[----:B-1----:R-:W-:-:S07]  /*0fc0*/  VIADD R23, R23, 0x80 ;  /* 0x0000008017177836 */ /* 0x002fce0000000000 */
.L_x_21654:
[----:B------:R-:W-:Y:S05]  /*0fd0*/  BSYNC B6 ;  /* 0x0000000000067941 */ /* 0x000fea0003800000 */
.L_x_21653:
        /* <DEDUP_REMOVED lines=23> */
.L_x_21693:
[----:B------:R0:W5:Y:S01]  /*1150*/  LDG.E.U8 R17, desc[UR36][R6.64] ;  /* 0x0000002406117981 */ /* 0x000162000c1e1100 */
[----:B------:R-:W-:Y:S05]  /*1160*/  BRA `(.L_x_21695) ;  /* 0x0000000c00647947 */ /* 0x000fea0003800000 */
.L_x_21692:
        /* <DEDUP_REMOVED lines=8> */
.L_x_21697:
[----:B------:R4:W5:Y:S01]  /*11f0*/  LDG.E.U8 R17, desc[UR36][R6.64] ;  /* 0x0000002406117981 */ /* 0x000962000c1e1100 */
[----:B------:R-:W-:Y:S05]  /*1200*/  BRA `(.L_x_21695) ;  /* 0x0000000c003c7947 */ /* 0x000fea0003800000 */
.L_x_21696:
[----:B------:R0:W5:Y:S01]  /*1210*/  LDG.E.U16 R17, desc[UR36][R6.64] ;  /* 0x0000002406117981 */ /* 0x000162000c1e1500 */
[----:B------:R-:W-:Y:S05]  /*1220*/  BRA `(.L_x_21695) ;  /* 0x0000000c00347947 */ /* 0x000fea0003800000 */
.L_x_21691:
        /* <DEDUP_REMOVED lines=10> */
.L_x_21699:
[----:B------:R-:W2:Y:S02]  /*12d0*/  LDG.E.U16 R4, desc[UR36][R6.64] ;  /* 0x0000002406047981 */ /* 0x000ea4000c1e1500 */
[----:B--2---:R-:W-:-:S06]  /*12e0*/  HADD2.F32 R4, -RZ, R4.H0_H0 ;  /* 0x20000004ff047230 */ /* 0x004fcc0000004100 */
[----:B------:R-:W0:Y:S02]  /*12f0*/  F2I.S64.TRUNC R4, R4 ;  /* 0x0000000400047311 */ /* 0x000e24000020d900 */
[----:B0-----:R-:W-:Y:S01]  /*1300*/  PRMT R17, R4, 0x7610, R17 ;  /* 0x0000761004117816 */ /* 0x001fe20000000011 */
[----:B------:R-:W-:Y:S06]  /*1310*/  BRA `(.L_x_21695) ;  /* 0x0000000800f87947 */ /* 0x000fec0003800000 */
.L_x_21698:
        /* <DEDUP_REMOVED lines=10> */
.L_x_21701:
[----:B------:R-:W2:Y:S02]  /*13c0*/  LDG.E.U16 R6, desc[UR36][R6.64] ;  /* 0x0000002406067981 */ /* 0x000ea4000c1e1500 */
[----:B--2---:R-:W-:-:S06]  /*13d0*/  HADD2.F32 R4, -RZ, R6.H0_H0 ;  /* 0x20000006ff047230 */ /* 0x004fcc0000004100 */
[----:B------:R-:W0:Y:S02]  /*13e0*/  F2I.S64.TRUNC R4, R4 ;  /* 0x0000000400047311 */ /* 0x000e24000020d900 */
[----:B0-----:R-:W-:Y:S01]  /*13f0*/  PRMT R17, R4, 0x7610, R17 ;  /* 0x0000761004117816 */ /* 0x001fe20000000011 */
[----:B------:R-:W-:Y:S06]  /*1400*/  BRA `(.L_x_21695) ;  /* 0x0000000800bc7947 */ /* 0x000fec0003800000 */
.L_x_21700:
[----:B------:R-:W2:Y:S02]  /*1410*/  LDG.E.64 R4, desc[UR36][R6.64] ;  /* 0x0000002406047981 */ /* 0x000ea4000c1e1b00 */
[----:B--2---:R-:W0:Y:S02]  /*1420*/  F2I.S64.F64.TRUNC R4, R4 ;  /* 0x0000000400047311 */ /* 0x004e24000030d900 */
[----:B0-----:R-:W-:Y:S01]  /*1430*/  PRMT R17, R4, 0x7610, R17 ;  /* 0x0000761004117816 */ /* 0x001fe20000000011 */
[----:B------:R-:W-:Y:S06]  /*1440*/  BRA `(.L_x_21695) ;  /* 0x0000000800ac7947 */ /* 0x000fec0003800000 */
.L_x_21690:
        /* <DEDUP_REMOVED lines=12> */
.L_x_21704:
[----:B------:R-:W2:Y:S02]  /*1510*/  LDG.E.64 R6, desc[UR36][R6.64] ;  /* 0x0000002406067981 */ /* 0x000ea4000c1e1b00 */
[----:B--2---:R-:W0:Y:S02]  /*1520*/  F2I.S64.F64.TRUNC R4, R6 ;  /* 0x0000000600047311 */ /* 0x004e24000030d900 */
[----:B0-----:R-:W-:Y:S01]  /*1530*/  PRMT R17, R4, 0x7610, R17 ;  /* 0x0000761004117816 */ /* 0x001fe20000000011 */
[----:B------:R-:W-:Y:S06]  /*1540*/  BRA `(.L_x_21695) ;  /* 0x00000008006c7947 */ /* 0x000fec0003800000 */
.L_x_21703:
        /* <DEDUP_REMOVED lines=28> */
.L_x_21706:
        /* <DEDUP_REMOVED lines=15> */
.L_x_21705:
[----:B------:R-:W2:Y:S02]  /*1800*/  LDG.E.U16 R4, desc[UR36][R6.64] ;  /* 0x0000002406047981 */ /* 0x000ea4000c1e1500 */
[----:B--2---:R-:W-:-:S06]  /*1810*/  IMAD.U32 R4, R4, 0x10000, RZ ;  /* 0x0001000004047824 */ /* 0x004fcc00078e00ff */
[----:B------:R-:W0:Y:S02]  /*1820*/  F2I.S64.TRUNC R4, R4 ;  /* 0x0000000400047311 */ /* 0x000e24000020d900 */
[----:B0-----:R-:W-:Y:S01]  /*1830*/  PRMT R17, R4, 0x7610, R17 ;  /* 0x0000761004117816 */ /* 0x001fe20000000011 */
[----:B------:R-:W-:Y:S06]  /*1840*/  BRA `(.L_x_21695) ;  /* 0x0000000400ac7947 */ /* 0x000fec0003800000 */
.L_x_21702:
        /* <DEDUP_REMOVED lines=10> */
.L_x_21709:
        /* <DEDUP_REMOVED lines=21> */
.L_x_21713:
[----:B------:R-:W-:Y:S05]  /*1a40*/  BSYNC B1 ;  /* 0x0000000000017941 */ /* 0x000fea0003800000 */
.L_x_21712:
[----:B------:R-:W-:Y:S01]  /*1a50*/  IMAD.SHL.U32 R3, R3, 0x100000, RZ ;  /* 0x0010000003037824 */ /* 0x000fe200078e00ff */
[----:B------:R-:W-:-:S04]  /*1a60*/  LEA R5, R0, 0x3b800000, 0x17 ;  /* 0x3b80000000057811 */ /* 0x000fc800078eb8ff */
[----:B------:R-:W-:-:S07]  /*1a70*/  LOP3.LUT R4, R5, R3, R6, 0xfe, !PT ;  /* 0x0000000305047212 */ /* 0x000fce00078efe06 */
.L_x_21711:
[----:B------:R-:W-:Y:S05]  /*1a80*/  BSYNC B0 ;  /* 0x0000000000007941 */ /* 0x000fea0003800000 */
.L_x_21710:
[----:B------:R-:W0:Y:S02]  /*1a90*/  F2I.S64.TRUNC R4, R4 ;  /* 0x0000000400047311 */ /* 0x000e24000020d900 */
[----:B0-----:R-:W-:Y:S01]  /*1aa0*/  PRMT R17, R4, 0x7610, R17 ;  /* 0x0000761004117816 */ /* 0x001fe20000000011 */
[----:B------:R-:W-:Y:S06]  /*1ab0*/  BRA `(.L_x_21695) ;  /* 0x0000000400107947 */ /* 0x000fec0003800000 */
.L_x_21708:
        /* <DEDUP_REMOVED lines=21> */
.L_x_21717:
[----:B------:R-:W-:Y:S05]  /*1c10*/  BSYNC B1 ;  /* 0x0000000000017941 */ /* 0x000fea0003800000 */
.L_x_21716:
[----:B------:R-:W-:Y:S01]  /*1c20*/  IMAD.SHL.U32 R3, R3, 0x200000, RZ ;  /* 0x0020000003037824 */ /* 0x000fe200078e00ff */
[----:B------:R-:W-:-:S04]  /*1c30*/  LEA R5, R0, 0x37800000, 0x17 ;  /* 0x3780000000057811 */ /* 0x000fc800078eb8ff */
[----:B------:R-:W-:-:S07]  /*1c40*/  LOP3.LUT R4, R5, R3, R6, 0xfe, !PT ;  /* 0x0000000305047212 */ /* 0x000fce00078efe06 */
.L_x_21715:
[----:B------:R-:W-:Y:S05]  /*1c50*/  BSYNC B0 ;  /* 0x0000000000007941 */ /* 0x000fea0003800000 */
.L_x_21714:
[----:B------:R-:W0:Y:S02]  /*1c60*/  F2I.S64.TRUNC R4, R4 ;  /* 0x0000000400047311 */ /* 0x000e24000020d900 */
[----:B0-----:R-:W-:Y:S01]  /*1c70*/  PRMT R17, R4, 0x7610, R17 ;  /* 0x0000761004117816 */ /* 0x001fe20000000011 */
[----:B------:R-:W-:Y:S06]  /*1c80*/  BRA `(.L_x_21695) ;  /* 0x00000000009c7947 */ /* 0x000fec0003800000 */
.L_x_21707:
        /* <DEDUP_REMOVED lines=14> */
.L_x_21721:
[----:B------:R-:W-:Y:S05]  /*1d70*/  BSYNC B0 ;  /* 0x0000000000007941 */ /* 0x000fea0003800000 */
.L_x_21720:
[----:B------:R-:W0:Y:S02]  /*1d80*/  F2I.S64.TRUNC R4, R4 ;  /* 0x0000000400047311 */ /* 0x000e24000020d900 */
[----:B0-----:R-:W-:Y:S01]  /*1d90*/  PRMT R17, R4, 0x7610, R17 ;  /* 0x0000761004117816 */ /* 0x001fe20000000011 */
[----:B------:R-:W-:Y:S06]  /*1da0*/  BRA `(.L_x_21695) ;  /* 0x0000000000547947 */ /* 0x000fec0003800000 */
.L_x_21694:
        /* <DEDUP_REMOVED lines=16> */
.L_x_21722:
[----:B------:R-:W-:Y:S01]  /*1eb0*/  PRMT R17, RZ, 0x7610, R17 ;  /* 0x00007610ff117816 */ /* 0x000fe20000000011 */
[----:B------:R-:W-:Y:S06]  /*1ec0*/  BRA `(.L_x_21695) ;  /* 0x00000000000c7947 */ /* 0x000fec0003800000 */
.L_x_21719:
[----:B------:R1:W5:Y:S01]  /*1ed0*/  LDG.E.U8 R17, desc[UR36][R6.64] ;  /* 0x0000002406117981 */ /* 0x000362000c1e1100 */
[----:B------:R-:W-:Y:S05]  /*1ee0*/  BRA `(.L_x_21695) ;  /* 0x0000000000047947 */ /* 0x000fea0003800000 */
.L_x_21718:
[----:B------:R0:W5:Y:S02]  /*1ef0*/  LDG.E.U8 R17, desc[UR36][R6.64] ;  /* 0x0000002406117981 */ /* 0x000164000c1e1100 */
.L_x_21695:
[----:B------:R-:W-:-:S07]  /*1f00*/  VIADD R23, R23, 0x80 ;  /* 0x0000008017177836 */ /* 0x000fce0000000000 */
.L_x_21689:
[----:B------:R-:W-:Y:S05]  /*1f10*/  BSYNC B6 ;  /* 0x0000000000067941 */ /* 0x000fea0003800000 */
.L_x_21688:
        /* <DEDUP_REMOVED lines=25> */
.L_x_21728:
[----:B------:R0:W5:Y:S01]  /*20b0*/  LDG.E.U8 R24, desc[UR36][R6.64] ;  /* 0x0000002406187981 */ /* 0x000162000c1e1100 */
[----:B------:R-:W-:Y:S05]  /*20c0*/  BRA `(.L_x_21730) ;  /* 0x0000000c00647947 */ /* 0x000fea0003800000 */
.L_x_21727:
        /* <DEDUP_REMOVED lines=8> */
.L_x_21732:
[----:B------:R3:W5:Y:S01]  /*2150*/  LDG.E.U8 R24, desc[UR36][R6.64] ;  /* 0x0000002406187981 */ /* 0x000762000c1e1100 */
[----:B------:R-:W-:Y:S05]  /*2160*/  BRA `(.L_x_21730) ;  /* 0x0000000c003c7947 */ /* 0x000fea0003800000 */
.L_x_21731:
[----:B------:R0:W5:Y:S01]  /*2170*/  LDG.E.U16 R24, desc[UR36][R6.64] ;  /* 0x0000002406187981 */ /* 0x000162000c1e1500 */
[----:B------:R-:W-:Y:S05]  /*2180*/  BRA `(.L_x_21730) ;  /* 0x0000000c00347947 */ /* 0x000fea0003800000 */
.L_x_21726:
        /* <DEDUP_REMOVED lines=10> */
.L_x_21734:
[----:B------:R-:W2:Y:S02]  /*2230*/  LDG.E.U16 R4, desc[UR36][R6.64] ;  /* 0x0000002406047981 */ /* 0x000ea4000c1e1500 */
[----:B--2---:R-:W-:-:S06]  /*2240*/  HADD2.F32 R4, -RZ, R4.H0_H0 ;  /* 0x20000004ff047230 */ /* 0x004fcc0000004100 */
[----:B------:R-:W0:Y:S02]  /*2250*/  F2I.S64.TRUNC R4, R4 ;  /* 0x0000000400047311 */ /* 0x000e24000020d900 */
[----:B0-----:R-:W-:Y:S01]  /*2260*/  PRMT R24, R4, 0x7610, R24 ;  /* 0x0000761004187816 */ /* 0x001fe20000000018 */
[----:B------:R-:W-:Y:S06]  /*2270*/  BRA `(.L_x_21730) ;  /* 0x0000000800f87947 */ /* 0x000fec0003800000 */
.L_x_21733:
        /* <DEDUP_REMOVED lines=10> */
.L_x_21736:
[----:B------:R-:W2:Y:S02]  /*2320*/  LDG.E.U16 R6, desc[UR36][R6.64] ;  /* 0x0000002406067981 */ /* 0x000ea4000c1e1500 */
[----:B--2---:R-:W-:-:S06]  /*2330*/  HADD2.F32 R4, -RZ, R6.H0_H0 ;  /* 0x20000006ff047230 */ /* 0x004fcc0000004100 */
[----:B------:R-:W0:Y:S02]  /*2340*/  F2I.S64.TRUNC R4, R4 ;  /* 0x0000000400047311 */ /* 0x000e24000020d900 */
[----:B0-----:R-:W-:Y:S01]  /*2350*/  PRMT R24, R4, 0x7610, R24 ;  /* 0x0000761004187816 */ /* 0x001fe20000000018 */
[----:B------:R-:W-:Y:S06]  /*2360*/  BRA `(.L_x_21730) ;  /* 0x0000000800bc7947 */ /* 0x000fec0003800000 */
.L_x_21735:
[----:B------:R-:W2:Y:S02]  /*2370*/  LDG.E.64 R4, desc[UR36][R6.64] ;  /* 0x0000002406047981 */ /* 0x000ea4000c1e1b00 */
[----:B--2---:R-:W0:Y:S02]  /*2380*/  F2I.S64.F64.TRUNC R4, R4 ;  /* 0x0000000400047311 */ /* 0x004e24000030d900 */
[----:B0-----:R-:W-:Y:S01]  /*2390*/  PRMT R24, R4, 0x7610, R24 ;  /* 0x0000761004187816 */ /* 0x001fe20000000018 */
[----:B------:R-:W-:Y:S06]  /*23a0*/  BRA `(.L_x_21730) ;  /* 0x0000000800ac7947 */ /* 0x000fec0003800000 */
.L_x_21725:
        /* <DEDUP_REMOVED lines=12> */
.L_x_21739:
[----:B------:R-:W2:Y:S02]  /*2470*/  LDG.E.64 R6, desc[UR36][R6.64] ;  /* 0x0000002406067981 */ /* 0x000ea4000c1e1b00 */
[----:B--2---:R-:W0:Y:S02]  /*2480*/  F2I.S64.F64.TRUNC R4, R6 ;  /* 0x0000000600047311 */ /* 0x004e24000030d900 */
[----:B0-----:R-:W-:Y:S01]  /*2490*/  PRMT R24, R4, 0x7610, R24 ;  /* 0x0000761004187816 */ /* 0x001fe20000000018 */
[----:B------:R-:W-:Y:S06]  /*24a0*/  BRA `(.L_x_21730) ;  /* 0x00000008006c7947 */ /* 0x000fec0003800000 */
.L_x_21738:
        /* <DEDUP_REMOVED lines=28> */
.L_x_21741:
        /* <DEDUP_REMOVED lines=15> */
.L_x_21740:
[----:B------:R-:W2:Y:S02]  /*2760*/  LDG.E.U16 R4, desc[UR36][R6.64] ;  /* 0x0000002406047981 */ /* 0x000ea4000c1e1500 */
[----:B--2---:R-:W-:-:S06]  /*2770*/  IMAD.U32 R4, R4, 0x10000, RZ ;  /* 0x0001000004047824 */ /* 0x004fcc00078e00ff */
[----:B------:R-:W0:Y:S02]  /*2780*/  F2I.S64.TRUNC R4, R4 ;  /* 0x0000000400047311 */ /* 0x000e24000020d900 */
[----:B0-----:R-:W-:Y:S01]  /*2790*/  PRMT R24, R4, 0x7610, R24 ;  /* 0x0000761004187816 */ /* 0x001fe20000000018 */
[----:B------:R-:W-:Y:S06]  /*27a0*/  BRA `(.L_x_21730) ;  /* 0x0000000400ac7947 */ /* 0x000fec0003800000 */
.L_x_21737:
        /* <DEDUP_REMOVED lines=10> */
.L_x_21744:
        /* <DEDUP_REMOVED lines=21> */
.L_x_21748:
[----:B------:R-:W-:Y:S05]  /*29a0*/  BSYNC B1 ;  /* 0x0000000000017941 */ /* 0x000fea0003800000 */
.L_x_21747:
[----:B------:R-:W-:Y:S01]  /*29b0*/  IMAD.SHL.U32 R3, R3, 0x100000, RZ ;  /* 0x0010000003037824 */ /* 0x000fe200078e00ff */
[----:B------:R-:W-:-:S04]  /*29c0*/  LEA R5, R0, 0x3b800000, 0x17 ;  /* 0x3b80000000057811 */ /* 0x000fc800078eb8ff */
[----:B------:R-:W-:-:S07]  /*29d0*/  LOP3.LUT R4, R5, R3, R6, 0xfe, !PT ;  /* 0x0000000305047212 */ /* 0x000fce00078efe06 */
.L_x_21746:
[----:B------:R-:W-:Y:S05]  /*29e0*/  BSYNC B0 ;  /* 0x0000000000007941 */ /* 0x000fea0003800000 */
.L_x_21745:
[----:B------:R-:W0:Y:S02]  /*29f0*/  F2I.S64.TRUNC R4, R4 ;  /* 0x0000000400047311 */ /* 0x000e24000020d900 */
[----:B0-----:R-:W-:Y:S01]  /*2a00*/  PRMT R24, R4, 0x7610, R24 ;  /* 0x0000761004187816 */ /* 0x001fe20000000018 */
[----:B------:R-:W-:Y:S06]  /*2a10*/  BRA `(.L_x_21730) ;  /* 0x0000000400107947 */ /* 0x000fec0003800000 */
.L_x_21743:
        /* <DEDUP_REMOVED lines=21> */
.L_x_21752:
[----:B------:R-:W-:Y:S05]  /*2b70*/  BSYNC B1 ;  /* 0x0000000000017941 */ /* 0x000fea0003800000 */
.L_x_21751:
[----:B------:R-:W-:Y:S01]  /*2b80*/  IMAD.SHL.U32 R3, R3, 0x200000, RZ ;  /* 0x0020000003037824 */ /* 0x000fe200078e00ff */
[----:B------:R-:W-:-:S04]  /*2b90*/  LEA R5, R0, 0x37800000, 0x17 ;  /* 0x3780000000057811 */ /* 0x000fc800078eb8ff */
[----:B------:R-:W-:-:S07]  /*2ba0*/  LOP3.LUT R4, R5, R3, R6, 0xfe, !PT ;  /* 0x0000000305047212 */ /* 0x000fce00078efe06 */
.L_x_21750:
[----:B------:R-:W-:Y:S05]  /*2bb0*/  BSYNC B0 ;  /* 0x0000000000007941 */ /* 0x000fea0003800000 */
.L_x_21749:
[----:B------:R-:W0:Y:S02]  /*2bc0*/  F2I.S64.TRUNC R4, R4 ;  /* 0x0000000400047311 */ /* 0x000e24000020d900 */
[----:B0-----:R-:W-:Y:S01]  /*2bd0*/  PRMT R24, R4, 0x7610, R24 ;  /* 0x0000761004187816 */ /* 0x001fe20000000018 */
[----:B------:R-:W-:Y:S06]  /*2be0*/  BRA `(.L_x_21730) ;  /* 0x00000000009c7947 */ /* 0x000fec0003800000 */
.L_x_21742:
        /* <DEDUP_REMOVED lines=14> */
.L_x_21756:
[----:B------:R-:W-:Y:S05]  /*2cd0*/  BSYNC B0 ;  /* 0x0000000000007941 */ /* 0x000fea0003800000 */
.L_x_21755:
[----:B------:R-:W0:Y:S02]  /*2ce0*/  F2I.S64.TRUNC R4, R4 ;  /* 0x0000000400047311 */ /* 0x000e24000020d900 */
[----:B0-----:R-:W-:Y:S01]  /*2cf0*/  PRMT R24, R4, 0x7610, R24 ;  /* 0x0000761004187816 */ /* 0x001fe20000000018 */
[----:B------:R-:W-:Y:S06]  /*2d00*/  BRA `(.L_x_21730) ;  /* 0x0000000000547947 */ /* 0x000fec0003800000 */
.L_x_21729:
        /* <DEDUP_REMOVED lines=16> */
.L_x_21757:
[----:B------:R-:W-:Y:S01]  /*2e10*/  PRMT R24, RZ, 0x7610, R24 ;  /* 0x00007610ff187816 */ /* 0x000fe20000000018 */
[----:B------:R-:W-:Y:S06]  /*2e20*/  BRA `(.L_x_21730) ;  /* 0x00000000000c7947 */ /* 0x000fec0003800000 */
.L_x_21754:
[----:B------:R2:W5:Y:S01]  /*2e30*/  LDG.E.U8 R24, desc[UR36][R6.64] ;  /* 0x0000002406187981 */ /* 0x000562000c1e1100 */
[----:B------:R-:W-:Y:S05]  /*2e40*/  BRA `(.L_x_21730) ;  /* 0x0000000000047947 */ /* 0x000fea0003800000 */
.L_x_21753:
[----:B------:R1:W5:Y:S02]  /*2e50*/  LDG.E.U8 R24, desc[UR36][R6.64] ;  /* 0x0000002406187981 */ /* 0x000364000c1e1100 */
.L_x_21730:
[----:B------:R-:W-:-:S07]  /*2e60*/  VIADD R23, R23, 0x80 ;  /* 0x0000008017177836 */ /* 0x000fce0000000000 */
.L_x_21724:
[----:B------:R-:W-:Y:S05]  /*2e70*/  BSYNC B6 ;  /* 0x0000000000067941 */ /* 0x000fea0003800000 */
.L_x_21723:
        /* <DEDUP_REMOVED lines=22> */
.L_x_21763:
[----:B------:R0:W5:Y:S01]  /*2fe0*/  LDG.E.U8 R18, desc[UR36][R6.64] ;  /* 0x0000002406127981 */ /* 0x000162000c1e1100 */
[----:B------:R-:W-:Y:S05]  /*2ff0*/  BRA `(.L_x_21759) ;  /* 0x0000000c00607947 */ /* 0x000fea0003800000 */
.L_x_21762:
        /* <DEDUP_REMOVED lines=8> */
.L_x_21766:
[----:B------:R0:W5:Y:S01]  /*3080*/  LDG.E.U8 R18, desc[UR36][R6.64] ;  /* 0x0000002406127981 */ /* 0x000162000c1e1100 */
[----:B------:R-:W-:Y:S05]  /*3090*/  BRA `(.L_x_21759) ;  /* 0x0000000c00387947 */ /* 0x000fea0003800000 */
.L_x_21765:
[----:B------:R0:W5:Y:S01]  /*30a0*/  LDG.E.U16 R18, desc[UR36][R6.64] ;  /* 0x0000002406127981 */ /* 0x000162000c1e1500 */
[----:B------:R-:W-:Y:S05]  /*30b0*/  BRA `(.L_x_21759) ;  /* 0x0000000c00307947 */ /* 0x000fea0003800000 */
.L_x_21761:
        /* <DEDUP_REMOVED lines=10> */
.L_x_21768:
[----:B------:R-:W2:Y:S02]  /*3160*/  LDG.E.U16 R4, desc[UR36][R6.64] ;  /* 0x0000002406047981 */ /* 0x000ea4000c1e1500 */
[----:B--2---:R-:W-:-:S06]  /*3170*/  HADD2.F32 R4, -RZ, R4.H0_H0 ;  /* 0x20000004ff047230 */ /* 0x004fcc0000004100 */
[----:B------:R-:W0:Y:S02]  /*3180*/  F2I.S64.TRUNC R4, R4 ;  /* 0x0000000400047311 */ /* 0x000e24000020d900 */
[----:B0-----:R-:W-:Y:S01]  /*3190*/  PRMT R18, R4, 0x7610, R18 ;  /* 0x0000761004127816 */ /* 0x001fe20000000012 */
[----:B------:R-:W-:Y:S06]  /*31a0*/  BRA `(.L_x_21759) ;  /* 0x0000000800f47947 */ /* 0x000fec0003800000 */
.L_x_21767:
        /* <DEDUP_REMOVED lines=10> */
.L_x_21770:
[----:B------:R-:W2:Y:S02]  /*3250*/  LDG.E.U16 R6, desc[UR36][R6.64] ;  /* 0x0000002406067981 */ /* 0x000ea4000c1e1500 */
[----:B--2---:R-:W-:-:S06]  /*3260*/  HADD2.F32 R4, -RZ, R6.H0_H0 ;  /* 0x20000006ff047230 */ /* 0x004fcc0000004100 */
[----:B------:R-:W0:Y:S02]  /*3270*/  F2I.S64.TRUNC R4, R4 ;  /* 0x0000000400047311 */ /* 0x000e24000020d900 */
[----:B0-----:R-:W-:Y:S01]  /*3280*/  PRMT R18, R4, 0x7610, R18 ;  /* 0x0000761004127816 */ /* 0x001fe20000000012 */
[----:B------:R-:W-:Y:S06]  /*3290*/  BRA `(.L_x_21759) ;  /* 0x0000000800b87947 */ /* 0x000fec0003800000 */
.L_x_21769:
[----:B------:R-:W2:Y:S02]  /*32a0*/  LDG.E.64 R4, desc[UR36][R6.64] ;  /* 0x0000002406047981 */ /* 0x000ea4000c1e1b00 */
[----:B--2---:R-:W0:Y:S02]  /*32b0*/  F2I.S64.F64.TRUNC R4, R4 ;  /* 0x0000000400047311 */ /* 0x004e24000030d900 */
[----:B0-----:R-:W-:Y:S01]  /*32c0*/  PRMT R18, R4, 0x7610, R18 ;  /* 0x0000761004127816 */ /* 0x001fe20000000012 */
[----:B------:R-:W-:Y:S06]  /*32d0*/  BRA `(.L_x_21759) ;  /* 0x0000000800a87947 */ /* 0x000fec0003800000 */
.L_x_21760:
        /* <DEDUP_REMOVED lines=12> */
.L_x_21773:
[----:B------:R-:W2:Y:S02]  /*33a0*/  LDG.E.64 R6, desc[UR36][R6.64] ;  /* 0x0000002406067981 */ /* 0x000ea4000c1e1b00 */
[----:B--2---:R-:W0:Y:S02]  /*33b0*/  F2I.S64.F64.TRUNC R4, R6 ;  /* 0x0000000600047311 */ /* 0x004e24000030d900 */
[----:B0-----:R-:W-:Y:S01]  /*33c0*/  PRMT R18, R4, 0x7610, R18 ;  /* 0x0000761004127816 */ /* 0x001fe20000000012 */
[----:B------:R-:W-:Y:S06]  /*33d0*/  BRA `(.L_x_21759) ;  /* 0x0000000800687947 */ /* 0x000fec0003800000 */
.L_x_21772:
        /* <DEDUP_REMOVED lines=28> */
.L_x_21775:
        /* <DEDUP_REMOVED lines=15> */
.L_x_21774:
[----:B------:R-:W2:Y:S02]  /*3690*/  LDG.E.U16 R4, desc[UR36][R6.64] ;  /* 0x0000002406047981 */ /* 0x000ea4000c1e1500 */
[----:B--2---:R-:W-:-:S06]  /*36a0*/  IMAD.U32 R4, R4, 0x10000, RZ ;  /* 0x0001000004047824 */ /* 0x004fcc00078e00ff */
[----:B------:R-:W0:Y:S02]  /*36b0*/  F2I.S64.TRUNC R4, R4 ;  /* 0x0000000400047311 */ /* 0x000e24000020d900 */
[----:B0-----:R-:W-:Y:S01]  /*36c0*/  PRMT R18, R4, 0x7610, R18 ;  /* 0x0000761004127816 */ /* 0x001fe20000000012 */
[----:B------:R-:W-:Y:S06]  /*36d0*/  BRA `(.L_x_21759) ;  /* 0x0000000400a87947 */ /* 0x000fec0003800000 */
.L_x_21771:
        /* <DEDUP_REMOVED lines=10> */
.L_x_21778:
        /* <DEDUP_REMOVED lines=21> */
.L_x_21782:
[----:B------:R-:W-:Y:S05]  /*38d0*/  BSYNC B1 ;  /* 0x0000000000017941 */ /* 0x000fea0003800000 */
.L_x_21781:
[----:B------:R-:W-:Y:S01]  /*38e0*/  IMAD.SHL.U32 R3, R3, 0x100000, RZ ;  /* 0x0010000003037824 */ /* 0x000fe200078e00ff */
[----:B------:R-:W-:-:S04]  /*38f0*/  LEA R5, R0, 0x3b800000, 0x17 ;  /* 0x3b80000000057811 */ /* 0x000fc800078eb8ff */
[----:B------:R-:W-:-:S07]  /*3900*/  LOP3.LUT R4, R5, R3, R6, 0xfe, !PT ;  /* 0x0000000305047212 */ /* 0x000fce00078efe06 */
.L_x_21780:
[----:B------:R-:W-:Y:S05]  /*3910*/  BSYNC B0 ;  /* 0x0000000000007941 */ /* 0x000fea0003800000 */
.L_x_21779:
[----:B------:R-:W0:Y:S02]  /*3920*/  F2I.S64.TRUNC R4, R4 ;  /* 0x0000000400047311 */ /* 0x000e24000020d900 */
[----:B0-----:R-:W-:Y:S01]  /*3930*/  PRMT R18, R4, 0x7610, R18 ;  /* 0x0000761004127816 */ /* 0x001fe20000000012 */
[----:B------:R-:W-:Y:S06]  /*3940*/  BRA `(.L_x_21759) ;  /* 0x00000004000c7947 */ /* 0x000fec0003800000 */
.L_x_21777:
        /* <DEDUP_REMOVED lines=21> */
.L_x_21786:
[----:B------:R-:W-:Y:S05]  /*3aa0*/  BSYNC B1 ;  /* 0x0000000000017941 */ /* 0x000fea0003800000 */
.L_x_21785:
[----:B------:R-:W-:Y:S01]  /*3ab0*/  IMAD.SHL.U32 R3, R3, 0x200000, RZ ;  /* 0x0020000003037824 */ /* 0x000fe200078e00ff */
[----:B------:R-:W-:-:S04]  /*3ac0*/  LEA R5, R0, 0x37800000, 0x17 ;  /* 0x3780000000057811 */ /* 0x000fc800078eb8ff */
[----:B------:R-:W-:-:S07]  /*3ad0*/  LOP3.LUT R4, R5, R3, R6, 0xfe, !PT ;  /* 0x0000000305047212 */ /* 0x000fce00078efe06 */
.L_x_21784:
[----:B------:R-:W-:Y:S05]  /*3ae0*/  BSYNC B0 ;  /* 0x0000000000007941 */ /* 0x000fea0003800000 */
.L_x_21783:
[----:B------:R-:W0:Y:S02]  /*3af0*/  F2I.S64.TRUNC R4, R4 ;  /* 0x0000000400047311 */ /* 0x000e24000020d900 */
[----:B0-----:R-:W-:Y:S01]  /*3b00*/  PRMT R18, R4, 0x7610, R18 ;  /* 0x0000761004127816 */ /* 0x001fe20000000012 */
[----:B------:R-:W-:Y:S06]  /*3b10*/  BRA `(.L_x_21759) ;  /* 0x0000000000987947 */ /* 0x000fec0003800000 */
.L_x_21776:
        /* <DEDUP_REMOVED lines=14> */
.L_x_21790:
[----:B------:R-:W-:Y:S05]  /*3c00*/  BSYNC B0 ;  /* 0x0000000000007941 */ /* 0x000fea0003800000 */
.L_x_21789:
[----:B------:R-:W0:Y:S02]  /*3c10*/  F2I.S64.TRUNC R4, R4 ;  /* 0x0000000400047311 */ /* 0x000e24000020d900 */
[----:B0-----:R-:W-:Y:S01]  /*3c20*/  PRMT R18, R4, 0x7610, R18 ;  /* 0x0000761004127816 */ /* 0x001fe20000000012 */
[----:B------:R-:W-:Y:S06]  /*3c30*/  BRA `(.L_x_21759) ;  /* 0x0000000000507947 */ /* 0x000fec0003800000 */
.L_x_21764:
        /* <DEDUP_REMOVED lines=16> */
.L_x_21791:
[----:B------:R-:W-:Y:S05]  /*3d40*/  BRA `(.L_x_21759) ;  /* 0x00000000000c7947 */ /* 0x000fea0003800000 */
.L_x_21788:
[----:B------:R0:W5:Y:S01]  /*3d50*/  LDG.E.U8 R18, desc[UR36][R6.64] ;  /* 0x0000002406127981 */ /* 0x000162000c1e1100 */
[----:B------:R-:W-:Y:S05]  /*3d60*/  BRA `(.L_x_21759) ;  /* 0x0000000000047947 */ /* 0x000fea0003800000 */
.L_x_21787:
[----:B------:R0:W5:Y:S02]  /*3d70*/  LDG.E.U8 R18, desc[UR36][R6.64] ;  /* 0x0000002406127981 */ /* 0x000164000c1e1100 */
.L_x_21759:
[----:B------:R-:W-:Y:S05]  /*3d80*/  BSYNC B6 ;  /* 0x0000000000067941 */ /* 0x000fea0003800000 */
.L_x_21758:
[----:B------:R-:W1:Y:S01]  /*3d90*/  S2R R25, SR_TID.X ;  /* 0x0000000000197919 */ /* 0x000e620000002100 */
[----:B------:R-:W0:Y:S01]  /*3da0*/  LDC.U8 R0, c[0x0][0x215] ;  /* 0x00008540ff007b82 */ /* 0x000e220000000000 */
[----:B------:R-:W-:Y:S01]  /*3db0*/  BSSY B0, `(.L_x_21792) ;  /* 0x0000007000007945 */ /* 0x000fe20003800000 */
[----:B-1----:R-:W-:-:S13]  /*3dc0*/  ISETP.GE.AND P0, PT, R25, R16, PT ;  /* 0x000000101900720c */ /* 0x002fda0003f06270 */
[----:B------:R-:W-:Y:S05]  /*3dd0*/  @P0 BRA `(.L_x_21793) ;  /* 0x0000000000100947 */ /* 0x000fea0003800000 */
[----:B-----5:R-:W-:Y:S02]  /*3de0*/  LOP3.LUT R19, R19, 0xff, RZ, 0xc0, !PT ;  /* 0x000000ff13137812 */ /* 0x020fe400078ec0ff */
[----:B------:R-:W-:-:S07]  /*3df0*/  MOV R9, 0x3e10 ;  /* 0x00003e1000097802 */ /* 0x000fce0000000f00 */
[----:B0-234-:R-:W-:Y:S05]  /*3e00*/  CALL.REL.NOINC `($__internal_50_$__cuda_sm20_div_u16) ;  /* 0x0000004000c87944 */ /* 0x01dfea0003c00000 */
[----:B------:R-:W-:-:S07]  /*3e10*/  IMAD.MOV.U32 R3, RZ, RZ, R8 ;  /* 0x000000ffff037224 */ /* 0x000fce00078e0008 */
.L_x_21793:
[----:B------:R-:W-:Y:S05]  /*3e20*/  BSYNC B0 ;  /* 0x0000000000007941 */ /* 0x000fea0003800000 */
.L_x_21792:
[----:B------:R-:W-:Y:S01]  /*3e30*/  VIADD R23, R25, 0x80 ;  /* 0x0000008019177836 */ /* 0x000fe20000000000 */
[----:B------:R-:W-:Y:S04]  /*3e40*/  BSSY B0, `(.L_x_21794) ;  /* 0x0000007000007945 */ /* 0x000fe80003800000 */
[----:B------:R-:W-:-:S13]  /*3e50*/  ISETP.GE.AND P1, PT, R23, R16, PT ;  /* 0x000000101700720c */ /* 0x000fda0003f26270 */
[----:B------:R-:W-:Y:S05]  /*3e60*/  @P1 BRA `(.L_x_21795) ;  /* 0x0000000000101947 */ /* 0x000fea0003800000 */
[----:B-----5:R-:W-:Y:S02]  /*3e70*/  LOP3.LUT R19, R17, 0xff, RZ, 0xc0, !PT ;  /* 0x000000ff11137812 */ /* 0x020fe400078ec0ff */
[----:B------:R-:W-:-:S07]  /*3e80*/  MOV R9, 0x3ea0 ;  /* 0x00003ea000097802 */ /* 0x000fce0000000f00 */
[----:B0-234-:R-:W-:Y:S05]  /*3e90*/  CALL.REL.NOINC `($__internal_50_$__cuda_sm20_div_u16) ;  /* 0x0000004000a47944 */ /* 0x01dfea0003c00000 */
[----:B------:R-:W-:-:S07]  /*3ea0*/  IMAD.MOV.U32 R22, RZ, RZ, R8 ;  /* 0x000000ffff167224 */ /* 0x000fce00078e0008 */
.L_x_21795:
[----:B------:R-:W-:Y:S05]  /*3eb0*/  BSYNC B0 ;  /* 0x0000000000007941 */ /* 0x000fea0003800000 */
.L_x_21794:
        /* <DEDUP_REMOVED lines=8> */
.L_x_21797:
[----:B------:R-:W-:Y:S05]  /*3f40*/  BSYNC B0 ;  /* 0x0000000000007941 */ /* 0x000fea0003800000 */
.L_x_21796:
        /* <DEDUP_REMOVED lines=8> */
.L_x_21799:
[----:B------:R-:W-:Y:S05]  /*3fd0*/  BSYNC B0 ;  /* 0x0000000000007941 */ /* 0x000fea0003800000 */
.L_x_21798:
[----:B-----5:R-:W1:Y:S01]  /*3fe0*/  LDC.U8 R19, c[0x0][0x234] ;  /* 0x00008d00ff137b82 */ /* 0x020e620000000000 */
[----:B------:R-:W-:Y:S04]  /*3ff0*/  BSSY B6, `(.L_x_21800) ;  /* 0x0000115000067945 */ /* 0x000fe80003800000 */
[----:B------:R-:W-:Y:S05]  /*4000*/  @P0 BRA `(.L_x_21801) ;  /* 0x00000010004c0947 */ /* 0x000fea0003800000 */
[----:B------:R-:W0:Y:S01]  /*4010*/  S2R R5, SR_TID.X ;  /* 0x0000000000057919 */ /* 0x000e220000002100 */
[----:B------:R-:W5:Y:S01]  /*4020*/  LDC.64 R8, c[0x0][0x218] ;  /* 0x00008600ff087b82 */ /* 0x000f620000000a00 */
[----:B-1----:R-:W-:Y:S01]  /*4030*/  PRMT R4, R19, 0x9910, RZ ;  /* 0x0000991013047816 */ /* 0x002fe200000000ff */
[----:B------:R-:W-:Y:S01]  /*4040*/  ULDC UR4, c[0x0][0x238] ;  /* 0x00008e0000047ab9 */ /* 0x000fe20000000800 */
[----:B0-----:R-:W-:-:S04]  /*4050*/  IMAD R0, R2, 0x200, R5 ;  /* 0x0000020002007824 */ /* 0x001fc800078e0205 */
[----:B------:R-:W-:Y:S02]  /*4060*/  IMAD R5, R0, UR4, RZ ;  /* 0x0000000400057c24 */ /* 0x000fe4000f8e02ff */
[----:B------:R-:W-:-:S03]  /*4070*/  IMAD.MOV.U32 R0, RZ, RZ, R4 ;  /* 0x000000ffff007224 */ /* 0x000fc600078e0004 */
[----:B-----5:R-:W-:Y:S02]  /*4080*/  IADD3 R8, P1, R5, R8, RZ ;  /* 0x0000000805087210 */ /* 0x020fe40007f3e0ff */
        /* <DEDUP_REMOVED lines=14> */
.L_x_21805:
[----:B------:R0:W-:Y:S01]  /*4170*/  STG.E.U8 desc[UR36][R8.64], R3 ;  /* 0x0000000308007986 */ /* 0x0001e2000c101124 */
[----:B------:R-:W-:Y:S01]  /*4180*/  IMAD.MOV.U32 R25, RZ, RZ, R23 ;  /* 0x000000ffff197224 */ /* 0x000fe200078e0017 */
[----:B------:R-:W-:Y:S06]  /*4190*/  BRA `(.L_x_21801) ;  /* 0x0000000c00e87947 */ /* 0x000fec0003800000 */
.L_x_21804:
        /* <DEDUP_REMOVED lines=11> */
.L_x_21808:
[----:B------:R-:W-:Y:S01]  /*4250*/  LOP3.LUT R3, R3, 0xff, RZ, 0xc0, !PT ;  /* 0x000000ff03037812 */ /* 0x000fe200078ec0ff */
[----:B------:R-:W-:-:S04]  /*4260*/  IMAD.MOV.U32 R25, RZ, RZ, R23 ;  /* 0x000000ffff197224 */ /* 0x000fc800078e0017 */
[----:B------:R0:W-:Y:S01]  /*4270*/  STG.E desc[UR36][R8.64], R3 ;  /* 0x0000000308007986 */ /* 0x0001e2000c101924 */
[----:B------:R-:W-:Y:S05]  /*4280*/  BRA `(.L_x_21801) ;  /* 0x0000000c00ac7947 */ /* 0x000fea0003800000 */
.L_x_21807:
[----:B------:R-:W-:Y:S01]  /*4290*/  LOP3.LUT R3, R3, 0xff, RZ, 0xc0, !PT ;  /* 0x000000ff03037812 */ /* 0x000fe200078ec0ff */
[----:B------:R-:W-:-:S04]  /*42a0*/  IMAD.MOV.U32 R25, RZ, RZ, R23 ;  /* 0x000000ffff197224 */ /* 0x000fc800078e0017 */
[----:B------:R0:W-:Y:S01]  /*42b0*/  STG.E.U16 desc[UR36][R8.64], R3 ;  /* 0x0000000308007986 */ /* 0x0001e2000c101524 */
[----:B------:R-:W-:Y:S05]  /*42c0*/  BRA `(.L_x_21801) ;  /* 0x0000000c009c7947 */ /* 0x000fea0003800000 */
.L_x_21803:
        /* <DEDUP_REMOVED lines=11> */
.L_x_21810:
[----:B------:R-:W-:Y:S01]  /*4380*/  LOP3.LUT R3, R3, 0xff, RZ, 0xc0, !PT ;  /* 0x000000ff03037812 */ /* 0x000fe200078ec0ff */
[----:B------:R-:W-:-:S03]  /*4390*/  IMAD.MOV.U32 R25, RZ, RZ, R23 ;  /* 0x000000ffff197224 */ /* 0x000fc600078e0017 */
[----:B------:R-:W0:Y:S02]  /*43a0*/  I2F.U16 R0, R3 ;  /* 0x0000000300007306 */ /* 0x000e240000101000 */
[----:B0-----:R-:W-:-:S05]  /*43b0*/  F2FP.F16.F32.PACK_AB R0, RZ, R0 ;  /* 0x00000000ff00723e */ /* 0x001fca00000000ff */
[----:B------:R0:W-:Y:S01]  /*43c0*/  STG.E.U16 desc[UR36][R8.64], R0 ;  /* 0x0000000008007986 */ /* 0x0001e2000c101524 */
[----:B------:R-:W-:Y:S05]  /*43d0*/  BRA `(.L_x_21801) ;  /* 0x0000000c00587947 */ /* 0x000fea0003800000 */
.L_x_21809:
        /* <DEDUP_REMOVED lines=12> */
.L_x_21812:
[----:B------:R-:W-:Y:S01]  /*44a0*/  LOP3.LUT R3, R3, 0xff, RZ, 0xc0, !PT ;  /* 0x000000ff03037812 */ /* 0x000fe200078ec0ff */
[----:B------:R-:W-:-:S05]  /*44b0*/  IMAD.MOV.U32 R25, RZ, RZ, R23 ;  /* 0x000000ffff197224 */ /* 0x000fca00078e0017 */
[----:B------:R-:W0:Y:S02]  /*44c0*/  I2F.U16 R3, R3 ;  /* 0x0000000300037306 */ /* 0x000e240000101000 */
[----:B0-----:R-:W-:-:S04]  /*44d0*/  F2FP.F16.F32.PACK_AB R3, RZ, R3 ;  /* 0x00000003ff03723e */ /* 0x001fc800000000ff */
[----:B------:R-:W-:-:S05]  /*44e0*/  PRMT R3, R3, 0x5410, RZ ;  /* 0x0000541003037816 */ /* 0x000fca00000000ff */
[----:B------:R0:W-:Y:S01]  /*44f0*/  STG.E desc[UR36][R8.64], R3 ;  /* 0x0000000308007986 */ /* 0x0001e2000c101924 */
[----:B------:R-:W-:Y:S05]  /*4500*/  BRA `(.L_x_21801) ;  /* 0x0000000c000c7947 */ /* 0x000fea0003800000 */
.L_x_21811:
[----:B------:R-:W-:Y:S01]  /*4510*/  LOP3.LUT R4, R3, 0xff, RZ, 0xc0, !PT ;  /* 0x000000ff03047812 */ /* 0x000fe200078ec0ff */
[----:B------:R-:W-:-:S05]  /*4520*/  IMAD.MOV.U32 R25, RZ, RZ, R23 ;  /* 0x000000ffff197224 */ /* 0x000fca00078e0017 */
[----:B------:R-:W0:Y:S02]  /*4530*/  I2F.F64.U16 R4, R4 ;  /* 0x0000000400047312 */ /* 0x000e240000101800 */
[----:B0-----:R0:W-:Y:S01]  /*4540*/  STG.E.64 desc[UR36][R8.64], R4 ;  /* 0x0000000408007986 */ /* 0x0011e2000c101b24 */
[----:B------:R-:W-:Y:S05]  /*4550*/  BRA `(.L_x_21801) ;  /* 0x0000000800f87947 */ /* 0x000fea0003800000 */
.L_x_21802:
        /* <DEDUP_REMOVED lines=13> */
.L_x_21815:
[----:B------:R-:W-:Y:S02]  /*4630*/  LOP3.LUT R4, R3, 0xff, RZ, 0xc0, !PT ;  /* 0x000000ff03047812 */ /* 0x000fe400078ec0ff */
[----:B--234-:R-:W-:Y:S01]  /*4640*/  CS2R R6, SRZ ;  /* 0x0000000000067805 */ /* 0x01cfe2000001ff00 */
[----:B------:R-:W-:-:S03]  /*4650*/  IMAD.MOV.U32 R25, RZ, RZ, R23 ;  /* 0x000000ffff197224 */ /* 0x000fc600078e0017 */
[----:B------:R-:W0:Y:S02]  /*4660*/  I2F.F64.U16 R4, R4 ;  /* 0x0000000400047312 */ /* 0x000e240000101800 */
[----:B0-----:R0:W-:Y:S01]  /*4670*/  STG.E.128 desc[UR36][R8.64], R4 ;  /* 0x0000000408007986 */ /* 0x0011e2000c101d24 */
[----:B------:R-:W-:Y:S05]  /*4680*/  BRA `(.L_x_21801) ;  /* 0x0000000800ac7947 */ /* 0x000fea0003800000 */
.L_x_21814:
        /* <DEDUP_REMOVED lines=22> */
.L_x_21819:
[----:B------:R-:W-:Y:S05]  /*47f0*/  BSYNC B0 ;  /* 0x0000000000007941 */ /* 0x000fea0003800000 */
.L_x_21818:
[----:B------:R-:W-:Y:S01]  /*4800*/  LOP3.LUT R5, R0, R5, RZ, 0xfc, !PT ;  /* 0x0000000500057212 */ /* 0x000fe200078efcff */
[----:B------:R-:W-:-:S04]  /*4810*/  IMAD.MOV.U32 R25, RZ, RZ, R23 ;  /* 0x000000ffff197224 */ /* 0x000fc800078e0017 */
[----:B------:R0:W-:Y:S01]  /*4820*/  STG.E.U8 desc[UR36][R8.64], R5 ;  /* 0x0000000508007986 */ /* 0x0001e2000c101124 */
[----:B------:R-:W-:Y:S05]  /*4830*/  BRA `(.L_x_21801) ;  /* 0x0000000800407947 */ /* 0x000fea0003800000 */
.L_x_21817:
        /* <DEDUP_REMOVED lines=14> */
.L_x_21821:
[----:B------:R-:W-:Y:S01]  /*4920*/  IMAD.MOV.U32 R0, RZ, RZ, 0x7f ;  /* 0x0000007fff007424 */ /* 0x000fe200078e00ff */
[----:B------:R-:W-:-:S04]  /*4930*/  ISETP.GT.U32.AND P0, PT, R3, 0x7f800000, PT ;  /* 0x7f8000000300780c */ /* 0x000fc80003f04070 */
[----:B------:R-:W-:-:S09]  /*4940*/  SEL R0, R0, 0x7c, P0 ;  /* 0x0000007c00007807 */ /* 0x000fd20000000000 */
.L_x_21822:
[----:B------:R-:W-:Y:S05]  /*4950*/  BSYNC B0 ;  /* 0x0000000000007941 */ /* 0x000fea0003800000 */
.L_x_21820:
[----:B------:R-:W-:Y:S01]  /*4960*/  LOP3.LUT R3, R5, 0x80000000, RZ, 0xc0, !PT ;  /* 0x8000000005037812 */ /* 0x000fe200078ec0ff */
[----:B------:R-:W-:-:S03]  /*4970*/  IMAD.MOV.U32 R25, RZ, RZ, R23 ;  /* 0x000000ffff197224 */ /* 0x000fc600078e0017 */
[----:B------:R-:W-:-:S04]  /*4980*/  SHF.R.U32.HI R3, RZ, 0x18, R3 ;  /* 0x00000018ff037819 */ /* 0x000fc80000011603 */
[----:B------:R-:W-:-:S05]  /*4990*/  LOP3.LUT R3, R0, R3, RZ, 0xfc, !PT ;  /* 0x0000000300037212 */ /* 0x000fca00078efcff */
[----:B------:R0:W-:Y:S01]  /*49a0*/  STG.E.U8 desc[UR36][R8.64], R3 ;  /* 0x0000000308007986 */ /* 0x0001e2000c101124 */
[----:B------:R-:W-:Y:S05]  /*49b0*/  BRA `(.L_x_21801) ;  /* 0x0000000400e07947 */ /* 0x000fea0003800000 */
.L_x_21816:
[----:B------:R-:W-:Y:S01]  /*49c0*/  LOP3.LUT R3, R3, 0xff, RZ, 0xc0, !PT ;  /* 0x000000ff03037812 */ /* 0x000fe200078ec0ff */
[----:B------:R-:W-:-:S03]  /*49d0*/  IMAD.MOV.U32 R25, RZ, RZ, R23 ;  /* 0x000000ffff197224 */ /* 0x000fc600078e0017 */
[----:B------:R-:W0:Y:S02]  /*49e0*/  I2F.U16 R0, R3 ;  /* 0x0000000300007306 */ /* 0x000e240000101000 */
[----:B0-----:R-:W-:-:S05]  /*49f0*/  F2FP.BF16.F32.PACK_AB R0, RZ, R0 ;  /* 0x00000000ff00723e */ /* 0x001fca00000010ff */
[----:B------:R0:W-:Y:S01]  /*4a00*/  STG.E.U16 desc[UR36][R8.64], R0 ;  /* 0x0000000008007986 */ /* 0x0001e2000c101524 */
[----:B------:R-:W-:Y:S05]  /*4a10*/  BRA `(.L_x_21801) ;  /* 0x0000000400c87947 */ /* 0x000fea0003800000 */
.L_x_21813:
        /* <DEDUP_REMOVED lines=12> */
.L_x_21825:
        /* <DEDUP_REMOVED lines=18> */
.L_x_21828:
[----:B------:R-:W-:-:S04]  /*4c00*/  LOP3.LUT R3, R5, 0x80000000, RZ, 0xc0, !PT ;  /* 0x8000000005037812 */ /* 0x000fc800078ec0ff */
[----:B------:R-:W-:-:S04]  /*4c10*/  SHF.R.U32.HI R3, RZ, 0x18, R3 ;  /* 0x00000018ff037819 */ /* 0x000fc80000011603 */
[----:B------:R-:W-:-:S04]  /*4c20*/  LOP3.LUT R0, R0, R3, RZ, 0xfc, !PT ;  /* 0x0000000300007212 */ /* 0x000fc800078efcff */
[----:B------:R-:W-:-:S07]  /*4c30*/  PRMT R4, R0, 0x7610, R4 ;  /* 0x0000761000047816 */ /* 0x000fce0000000004 */
.L_x_21827:
[----:B------:R-:W-:Y:S05]  /*4c40*/  BSYNC B0 ;  /* 0x0000000000007941 */ /* 0x000fea0003800000 */
.L_x_21826:
[----:B------:R0:W-:Y:S01]  /*4c50*/  STG.E.U8 desc[UR36][R8.64], R4 ;  /* 0x0000000408007986 */ /* 0x0001e2000c101124 */
[----:B------:R-:W-:Y:S01]  /*4c60*/  IMAD.MOV.U32 R25, RZ, RZ, R23 ;  /* 0x000000ffff197224 */ /* 0x000fe200078e0017 */
[----:B------:R-:W-:Y:S06]  /*4c70*/  BRA `(.L_x_21801) ;  /* 0x0000000400307947 */ /* 0x000fec0003800000 */
.L_x_21824:
        /* <DEDUP_REMOVED lines=18> */
.L_x_21831:
[----:B------:R-:W-:-:S04]  /*4da0*/  LOP3.LUT R3, R5, 0x80000000, RZ, 0xc0, !PT ;  /* 0x8000000005037812 */ /* 0x000fc800078ec0ff */
[----:B------:R-:W-:-:S04]  /*4db0*/  SHF.R.U32.HI R3, RZ, 0x18, R3 ;  /* 0x00000018ff037819 */ /* 0x000fc80000011603 */
[----:B------:R-:W-:-:S04]  /*4dc0*/  LOP3.LUT R0, R0, R3, RZ, 0xfc, !PT ;  /* 0x0000000300007212 */ /* 0x000fc800078efcff */
[----:B------:R-:W-:-:S07]  /*4dd0*/  PRMT R4, R0, 0x7610, R4 ;  /* 0x0000761000047816 */ /* 0x000fce0000000004 */
.L_x_21830:
[----:B------:R-:W-:Y:S05]  /*4de0*/  BSYNC B0 ;  /* 0x0000000000007941 */ /* 0x000fea0003800000 */
.L_x_21829:
[----:B------:R0:W-:Y:S01]  /*4df0*/  STG.E.U8 desc[UR36][R8.64], R4 ;  /* 0x0000000408007986 */ /* 0x0001e2000c101124 */
[----:B------:R-:W-:Y:S01]  /*4e00*/  IMAD.MOV.U32 R25, RZ, RZ, R23 ;  /* 0x000000ffff197224 */ /* 0x000fe200078e0017 */
[----:B------:R-:W-:Y:S06]  /*4e10*/  BRA `(.L_x_21801) ;  /* 0x0000000000c87947 */ /* 0x000fec0003800000 */
.L_x_21823:
        /* <DEDUP_REMOVED lines=24> */
.L_x_21806:
        /* <DEDUP_REMOVED lines=16> */
.L_x_21834:
[----:B------:R-:W-:Y:S01]  /*50a0*/  IMAD.MOV.U32 R25, RZ, RZ, R23 ;  /* 0x000000ffff197224 */ /* 0x000fe200078e0017 */
[----:B------:R-:W-:Y:S06]  /*50b0*/  BRA `(.L_x_21801) ;  /* 0x0000000000207947 */ /* 0x000fec0003800000 */
.L_x_21833:
[----:B------:R-:W-:Y:S01]  /*50c0*/  LOP3.LUT R4, R3, 0xff, RZ, 0xc0, !PT ;  /* 0x000000ff03047812 */ /* 0x000fe200078ec0ff */
[----:B------:R-:W-:Y:S02]  /*50d0*/  IMAD.MOV.U32 R5, RZ, RZ, RZ ;  /* 0x000000ffff057224 */ /* 0x000fe400078e00ff */
[----:B------:R-:W-:-:S03]  /*50e0*/  IMAD.MOV.U32 R25, RZ, RZ, R23 ;  /* 0x000000ffff197224 */ /* 0x000fc600078e0017 */
[----:B------:R0:W-:Y:S01]  /*50f0*/  STG.E.64 desc[UR36][R8.64], R4 ;  /* 0x0000000408007986 */ /* 0x0001e2000c101b24 */
[----:B------:R-:W-:Y:S05]  /*5100*/  BRA `(.L_x_21801) ;  /* 0x00000000000c7947 */ /* 0x000fea0003800000 */
.L_x_21832:
[----:B------:R-:W-:Y:S01]  /*5110*/  LOP3.LUT R3, R3, 0xff, RZ, 0xc0, !PT ;  /* 0x000000ff03037812 */ /* 0x000fe200078ec0ff */
[----:B------:R-:W-:-:S04]  /*5120*/  IMAD.MOV.U32 R25, RZ, RZ, R23 ;  /* 0x000000ffff197224 */ /* 0x000fc800078e0017 */
[----:B------:R0:W-:Y:S03]  /*5130*/  STG.E desc[UR36][R8.64], R3 ;  /* 0x0000000308007986 */ /* 0x0001e6000c101924 */
.L_x_21801:
[----:B------:R-:W-:Y:S05]  /*5140*/  BSYNC B6 ;  /* 0x0000000000067941 */ /* 0x000fea0003800000 */
.L_x_21800:
        /* <DEDUP_REMOVED lines=23> */
.L_x_21840:
[----:B------:R0:W-:Y:S01]  /*52c0*/  STG.E.U8 desc[UR36][R8.64], R22 ;  /* 0x0000001608007986 */ /* 0x0001e2000c101124 */
[----:B------:R-:W-:Y:S05]  /*52d0*/  BRA `(.L_x_21842) ;  /* 0x0000000c00987947 */ /* 0x000fea0003800000 */
.L_x_21839:
        /* <DEDUP_REMOVED lines=10> */
.L_x_21844:
[----:B------:R-:W-:-:S05]  /*5380*/  LOP3.LUT R3, R22, 0xff, RZ, 0xc0, !PT ;  /* 0x000000ff16037812 */ /* 0x000fca00078ec0ff */
[----:B------:R0:W-:Y:S01]  /*5390*/  STG.E desc[UR36][R8.64], R3 ;  /* 0x0000000308007986 */ /* 0x0001e2000c101924 */
[----:B------:R-:W-:Y:S05]  /*53a0*/  BRA `(.L_x_21842) ;  /* 0x0000000c00647947 */ /* 0x000fea0003800000 */
.L_x_21843:
[----:B------:R-:W-:-:S05]  /*53b0*/  LOP3.LUT R3, R22, 0xff, RZ, 0xc0, !PT ;  /* 0x000000ff16037812 */ /* 0x000fca00078ec0ff */
[----:B------:R0:W-:Y:S01]  /*53c0*/  STG.E.U16 desc[UR36][R8.64], R3 ;  /* 0x0000000308007986 */ /* 0x0001e2000c101524 */
[----:B------:R-:W-:Y:S05]  /*53d0*/  BRA `(.L_x_21842) ;  /* 0x0000000c00587947 */ /* 0x000fea0003800000 */
.L_x_21838:
        /* <DEDUP_REMOVED lines=10> */
.L_x_21846:
[----:B------:R-:W-:-:S04]  /*5480*/  LOP3.LUT R22, R22, 0xff, RZ, 0xc0, !PT ;  /* 0x000000ff16167812 */ /* 0x000fc800078ec0ff */
[----:B------:R-:W0:Y:S02]  /*5490*/  I2F.U16 R0, R22 ;  /* 0x0000001600007306 */ /* 0x000e240000101000 */
[----:B0-----:R-:W-:-:S05]  /*54a0*/  F2FP.F16.F32.PACK_AB R0, RZ, R0 ;  /* 0x00000000ff00723e */ /* 0x001fca00000000ff */
[----:B------:R0:W-:Y:S01]  /*54b0*/  STG.E.U16 desc[UR36][R8.64], R0 ;  /* 0x0000000008007986 */ /* 0x0001e2000c101524 */
[----:B------:R-:W-:Y:S05]  /*54c0*/  BRA `(.L_x_21842) ;  /* 0x0000000c001c7947 */ /* 0x000fea0003800000 */
.L_x_21845:
        /* <DEDUP_REMOVED lines=11> */
.L_x_21848:
[----:B------:R-:W-:-:S06]  /*5580*/  LOP3.LUT R22, R22, 0xff, RZ, 0xc0, !PT ;  /* 0x000000ff16167812 */ /* 0x000fcc00078ec0ff */
[----:B------:R-:W0:Y:S02]  /*5590*/  I2F.U16 R22, R22 ;  /* 0x0000001600167306 */ /* 0x000e240000101000 */
[----:B0-----:R-:W-:-:S04]  /*55a0*/  F2FP.F16.F32.PACK_AB R3, RZ, R22 ;  /* 0x00000016ff03723e */ /* 0x001fc800000000ff */
[----:B------:R-:W-:-:S05]  /*55b0*/  PRMT R3, R3, 0x5410, RZ ;  /* 0x0000541003037816 */ /* 0x000fca00000000ff */
[----:B------:R0:W-:Y:S01]  /*55c0*/  STG.E desc[UR36][R8.64], R3 ;  /* 0x0000000308007986 */ /* 0x0001e2000c101924 */
[----:B------:R-:W-:Y:S05]  /*55d0*/  BRA `(.L_x_21842) ;  /* 0x0000000800d87947 */ /* 0x000fea0003800000 */
.L_x_21847:
[----:B------:R-:W-:-:S06]  /*55e0*/  LOP3.LUT R4, R22, 0xff, RZ, 0xc0, !PT ;  /* 0x000000ff16047812 */ /* 0x000fcc00078ec0ff */
[----:B------:R-:W0:Y:S02]  /*55f0*/  I2F.F64.U16 R4, R4 ;  /* 0x0000000400047312 */ /* 0x000e240000101800 */
[----:B0-----:R0:W-:Y:S01]  /*5600*/  STG.E.64 desc[UR36][R8.64], R4 ;  /* 0x0000000408007986 */ /* 0x0011e2000c101b24 */
[----:B------:R-:W-:Y:S05]  /*5610*/  BRA `(.L_x_21842) ;  /* 0x0000000800c87947 */ /* 0x000fea0003800000 */
.L_x_21837:
        /* <DEDUP_REMOVED lines=12> */
.L_x_21851:
[----:B------:R-:W-:Y:S02]  /*56e0*/  LOP3.LUT R4, R22, 0xff, RZ, 0xc0, !PT ;  /* 0x000000ff16047812 */ /* 0x000fe400078ec0ff */
[----:B--234-:R-:W-:-:S04]  /*56f0*/  CS2R R6, SRZ ;  /* 0x0000000000067805 */ /* 0x01cfc8000001ff00 */
[----:B------:R-:W0:Y:S02]  /*5700*/  I2F.F64.U16 R4, R4 ;  /* 0x0000000400047312 */ /* 0x000e240000101800 */
[----:B0-----:R0:W-:Y:S01]  /*5710*/  STG.E.128 desc[UR36][R8.64], R4 ;  /* 0x0000000408007986 */ /* 0x0011e2000c101d24 */
[----:B------:R-:W-:Y:S05]  /*5720*/  BRA `(.L_x_21842) ;  /* 0x0000000800847947 */ /* 0x000fea0003800000 */
.L_x_21850:
        /* <DEDUP_REMOVED lines=22> */
.L_x_21855:
[----:B------:R-:W-:Y:S05]  /*5890*/  BSYNC B0 ;  /* 0x0000000000007941 */ /* 0x000fea0003800000 */
.L_x_21854:
[----:B------:R-:W-:-:S05]  /*58a0*/  LOP3.LUT R5, R0, R5, RZ, 0xfc, !PT ;  /* 0x0000000500057212 */ /* 0x000fca00078efcff */
[----:B------:R0:W-:Y:S01]  /*58b0*/  STG.E.U8 desc[UR36][R8.64], R5 ;  /* 0x0000000508007986 */ /* 0x0001e2000c101124 */
[----:B------:R-:W-:Y:S05]  /*58c0*/  BRA `(.L_x_21842) ;  /* 0x00000008001c7947 */ /* 0x000fea0003800000 */
.L_x_21853:
        /* <DEDUP_REMOVED lines=14> */
.L_x_21857:
[----:B------:R-:W-:Y:S01]  /*59b0*/  IMAD.MOV.U32 R0, RZ, RZ, 0x7f ;  /* 0x0000007fff007424 */ /* 0x000fe200078e00ff */
[----:B------:R-:W-:-:S04]  /*59c0*/  ISETP.GT.U32.AND P0, PT, R3, 0x7f800000, PT ;  /* 0x7f8000000300780c */ /* 0x000fc80003f04070 */
[----:B------:R-:W-:-:S09]  /*59d0*/  SEL R0, R0, 0x7c, P0 ;  /* 0x0000007c00007807 */ /* 0x000fd20000000000 */
.L_x_21858:
[----:B------:R-:W-:Y:S05]  /*59e0*/  BSYNC B0 ;  /* 0x0000000000007941 */ /* 0x000fea0003800000 */
.L_x_21856:
[----:B------:R-:W-:-:S04]  /*59f0*/  LOP3.LUT R3, R5, 0x80000000, RZ, 0xc0, !PT ;  /* 0x8000000005037812 */ /* 0x000fc800078ec0ff */
[----:B------:R-:W-:-:S04]  /*5a00*/  SHF.R.U32.HI R3, RZ, 0x18, R3 ;  /* 0x00000018ff037819 */ /* 0x000fc80000011603 */
[----:B------:R-:W-:-:S05]  /*5a10*/  LOP3.LUT R3, R0, R3, RZ, 0xfc, !PT ;  /* 0x0000000300037212 */ /* 0x000fca00078efcff */
[----:B------:R0:W-:Y:S01]  /*5a20*/  STG.E.U8 desc[UR36][R8.64], R3 ;  /* 0x0000000308007986 */ /* 0x0001e2000c101124 */
[----:B------:R-:W-:Y:S05]  /*5a30*/  BRA `(.L_x_21842) ;  /* 0x0000000400c07947 */ /* 0x000fea0003800000 */
.L_x_21852:
[----:B------:R-:W-:-:S04]  /*5a40*/  LOP3.LUT R22, R22, 0xff, RZ, 0xc0, !PT ;  /* 0x000000ff16167812 */ /* 0x000fc800078ec0ff */
[----:B------:R-:W0:Y:S02]  /*5a50*/  I2F.U16 R0, R22 ;  /* 0x0000001600007306 */ /* 0x000e240000101000 */
[----:B0-----:R-:W-:-:S05]  /*5a60*/  F2FP.BF16.F32.PACK_AB R0, RZ, R0 ;  /* 0x00000000ff00723e */ /* 0x001fca00000010ff */
[----:B------:R0:W-:Y:S01]  /*5a70*/  STG.E.U16 desc[UR36][R8.64], R0 ;  /* 0x0000000008007986 */ /* 0x0001e2000c101524 */
[----:B------:R-:W-:Y:S05]  /*5a80*/  BRA `(.L_x_21842) ;  /* 0x0000000400ac7947 */ /* 0x000fea0003800000 */
.L_x_21849:
        /* <DEDUP_REMOVED lines=11> */
.L_x_21861:
        /* <DEDUP_REMOVED lines=18> */
.L_x_21864:
[----:B------:R-:W-:-:S04]  /*5c60*/  LOP3.LUT R3, R5, 0x80000000, RZ, 0xc0, !PT ;  /* 0x8000000005037812 */ /* 0x000fc800078ec0ff */
[----:B------:R-:W-:-:S04]  /*5c70*/  SHF.R.U32.HI R3, RZ, 0x18, R3 ;  /* 0x00000018ff037819 */ /* 0x000fc80000011603 */
[----:B------:R-:W-:-:S04]  /*5c80*/  LOP3.LUT R0, R0, R3, RZ, 0xfc, !PT ;  /* 0x0000000300007212 */ /* 0x000fc800078efcff */
[----:B------:R-:W-:-:S07]  /*5c90*/  PRMT R4, R0, 0x7610, R4 ;  /* 0x0000761000047816 */ /* 0x000fce0000000004 */
.L_x_21863:
[----:B------:R-:W-:Y:S05]  /*5ca0*/  BSYNC B0 ;  /* 0x0000000000007941 */ /* 0x000fea0003800000 */
.L_x_21862:
[----:B------:R0:W-:Y:S01]  /*5cb0*/  STG.E.U8 desc[UR36][R8.64], R4 ;  /* 0x0000000408007986 */ /* 0x0001e2000c101124 */
[----:B------:R-:W-:Y:S05]  /*5cc0*/  BRA `(.L_x_21842) ;  /* 0x00000004001c7947 */ /* 0x000fea0003800000 */
.L_x_21860:
        /* <DEDUP_REMOVED lines=18> */
.L_x_21867:
[----:B------:R-:W-:-:S04]  /*5df0*/  LOP3.LUT R3, R5, 0x80000000, RZ, 0xc0, !PT ;  /* 0x8000000005037812 */ /* 0x000fc800078ec0ff */
[----:B------:R-:W-:-:S04]  /*5e00*/  SHF.R.U32.HI R3, RZ, 0x18, R3 ;  /* 0x00000018ff037819 */ /* 0x000fc80000011603 */
[----:B------:R-:W-:-:S04]  /*5e10*/  LOP3.LUT R0, R0, R3, RZ, 0xfc, !PT ;  /* 0x0000000300007212 */ /* 0x000fc800078efcff */
[----:B------:R-:W-:-:S07]  /*5e20*/  PRMT R4, R0, 0x7610, R4 ;  /* 0x0000761000047816 */ /* 0x000fce0000000004 */
.L_x_21866:
[----:B------:R-:W-:Y:S05]  /*5e30*/  BSYNC B0 ;  /* 0x0000000000007941 */ /* 0x000fea0003800000 */
.L_x_21865:
[----:B------:R0:W-:Y:S01]  /*5e40*/  STG.E.U8 desc[UR36][R8.64], R4 ;  /* 0x0000000408007986 */ /* 0x0001e2000c101124 */
[----:B------:R-:W-:Y:S05]  /*5e50*/  BRA `(.L_x_21842) ;  /* 0x0000000000b87947 */ /* 0x000fea0003800000 */
.L_x_21859:
        /* <DEDUP_REMOVED lines=23> */
.L_x_21841:
        /* <DEDUP_REMOVED lines=16> */
.L_x_21870:
[----:B------:R-:W-:Y:S05]  /*60d0*/  BRA `(.L_x_21842) ;  /* 0x0000000000187947 */ /* 0x000fea0003800000 */
.L_x_21869:
[----:B------:R-:W-:Y:S01]  /*60e0*/  LOP3.LUT R22, R22, 0xff, RZ, 0xc0, !PT ;  /* 0x000000ff16167812 */ /* 0x000fe200078ec0ff */
[----:B------:R-:W-:-:S05]  /*60f0*/  IMAD.MOV.U32 R23, RZ, RZ, RZ ;  /* 0x000000ffff177224 */ /* 0x000fca00078e00ff */
[----:B------:R0:W-:Y:S01]  /*6100*/  STG.E.64 desc[UR36][R8.64], R22 ;  /* 0x0000001608007986 */ /* 0x0001e2000c101b24 */
[----:B------:R-:W-:Y:S05]  /*6110*/  BRA `(.L_x_21842) ;  /* 0x0000000000087947 */ /* 0x000fea0003800000 */
.L_x_21868:
[----:B------:R-:W-:-:S05]  /*6120*/  LOP3.LUT R3, R22, 0xff, RZ, 0xc0, !PT ;  /* 0x000000ff16037812 */ /* 0x000fca00078ec0ff */
[----:B------:R0:W-:Y:S02]  /*6130*/  STG.E desc[UR36][R8.64], R3 ;  /* 0x0000000308007986 */ /* 0x0001e4000c101924 */
.L_x_21842:
        /* <DEDUP_REMOVED lines=23> */
.L_x_21874:
[----:B------:R0:W-:Y:S01]  /*62b0*/  STG.E.U8 desc[UR36][R8.64], R17 ;  /* 0x0000001108007986 */ /* 0x0001e2000c101124 */
[----:B------:R-:W-:Y:S05]  /*62c0*/  BRA `(.L_x_21876) ;  /* 0x0000000c00987947 */ /* 0x000fea0003800000 */
.L_x_21873:
        /* <DEDUP_REMOVED lines=10> */
.L_x_21878:
[----:B------:R-:W-:-:S05]  /*6370*/  LOP3.LUT R17, R17, 0xff, RZ, 0xc0, !PT ;  /* 0x000000ff11117812 */ /* 0x000fca00078ec0ff */
[----:B------:R0:W-:Y:S01]  /*6380*/  STG.E desc[UR36][R8.64], R17 ;  /* 0x0000001108007986 */ /* 0x0001e2000c101924 */
[----:B------:R-:W-:Y:S05]  /*6390*/  BRA `(.L_x_21876) ;  /* 0x0000000c00647947 */ /* 0x000fea0003800000 */
.L_x_21877:
[----:B------:R-:W-:-:S05]  /*63a0*/  LOP3.LUT R17, R17, 0xff, RZ, 0xc0, !PT ;  /* 0x000000ff11117812 */ /* 0x000fca00078ec0ff */
[----:B------:R0:W-:Y:S01]  /*63b0*/  STG.E.U16 desc[UR36][R8.64], R17 ;  /* 0x0000001108007986 */ /* 0x0001e2000c101524 */
[----:B------:R-:W-:Y:S05]  /*63c0*/  BRA `(.L_x_21876) ;  /* 0x0000000c00587947 */ /* 0x000fea0003800000 */
.L_x_21872:
        /* <DEDUP_REMOVED lines=10> */
.L_x_21880:
[----:B------:R-:W-:-:S04]  /*6470*/  LOP3.LUT R17, R17, 0xff, RZ, 0xc0, !PT ;  /* 0x000000ff11117812 */ /* 0x000fc800078ec0ff */
[----:B------:R-:W0:Y:S02]  /*6480*/  I2F.U16 R0, R17 ;  /* 0x0000001100007306 */ /* 0x000e240000101000 */
[----:B0-----:R-:W-:-:S05]  /*6490*/  F2FP.F16.F32.PACK_AB R0, RZ, R0 ;  /* 0x00000000ff00723e */ /* 0x001fca00000000ff */
[----:B------:R0:W-:Y:S01]  /*64a0*/  STG.E.U16 desc[UR36][R8.64], R0 ;  /* 0x0000000008007986 */ /* 0x0001e2000c101524 */
[----:B------:R-:W-:Y:S05]  /*64b0*/  BRA `(.L_x_21876) ;  /* 0x0000000c001c7947 */ /* 0x000fea0003800000 */
.L_x_21879:
        /* <DEDUP_REMOVED lines=11> */
.L_x_21882:
[----:B------:R-:W-:-:S06]  /*6570*/  LOP3.LUT R17, R17, 0xff, RZ, 0xc0, !PT ;  /* 0x000000ff11117812 */ /* 0x000fcc00078ec0ff */
[----:B------:R-:W0:Y:S02]  /*6580*/  I2F.U16 R17, R17 ;  /* 0x0000001100117306 */ /* 0x000e240000101000 */
[----:B0-----:R-:W-:-:S04]  /*6590*/  F2FP.F16.F32.PACK_AB R3, RZ, R17 ;  /* 0x00000011ff03723e */ /* 0x001fc800000000ff */
[----:B------:R-:W-:-:S05]  /*65a0*/  PRMT R3, R3, 0x5410, RZ ;  /* 0x0000541003037816 */ /* 0x000fca00000000ff */
[----:B------:R0:W-:Y:S01]  /*65b0*/  STG.E desc[UR36][R8.64], R3 ;  /* 0x0000000308007986 */ /* 0x0001e2000c101924 */
[----:B------:R-:W-:Y:S05]  /*65c0*/  BRA `(.L_x_21876) ;  /* 0x0000000800d87947 */ /* 0x000fea0003800000 */
.L_x_21881:
[----:B------:R-:W-:-:S06]  /*65d0*/  LOP3.LUT R4, R17, 0xff, RZ, 0xc0, !PT ;  /* 0x000000ff11047812 */ /* 0x000fcc00078ec0ff */
[----:B------:R-:W0:Y:S02]  /*65e0*/  I2F.F64.U16 R4, R4 ;  /* 0x0000000400047312 */ /* 0x000e240000101800 */
[----:B0-----:R0:W-:Y:S01]  /*65f0*/  STG.E.64 desc[UR36][R8.64], R4 ;  /* 0x0000000408007986 */ /* 0x0011e2000c101b24 */
[----:B------:R-:W-:Y:S05]  /*6600*/  BRA `(.L_x_21876) ;  /* 0x0000000800c87947 */ /* 0x000fea0003800000 */
.L_x_21871:
        /* <DEDUP_REMOVED lines=12> */
.L_x_21885:
[----:B------:R-:W-:Y:S02]  /*66d0*/  LOP3.LUT R4, R17, 0xff, RZ, 0xc0, !PT ;  /* 0x000000ff11047812 */ /* 0x000fe400078ec0ff */
[----:B--234-:R-:W-:-:S04]  /*66e0*/  CS2R R6, SRZ ;  /* 0x0000000000067805 */ /* 0x01cfc8000001ff00 */
[----:B------:R-:W0:Y:S02]  /*66f0*/  I2F.F64.U16 R4, R4 ;  /* 0x0000000400047312 */ /* 0x000e240000101800 */
[----:B0-----:R0:W-:Y:S01]  /*6700*/  STG.E.128 desc[UR36][R8.64], R4 ;  /* 0x0000000408007986 */ /* 0x0011e2000c101d24 */
[----:B------:R-:W-:Y:S05]  /*6710*/  BRA `(.L_x_21876) ;  /* 0x0000000800847947 */ /* 0x000fea0003800000 */
.L_x_21884:
        /* <DEDUP_REMOVED lines=22> */
.L_x_21889:
[----:B------:R-:W-:Y:S05]  /*6880*/  BSYNC B0 ;  /* 0x0000000000007941 */ /* 0x000fea0003800000 */
.L_x_21888:
[----:B------:R-:W-:-:S05]  /*6890*/  LOP3.LUT R5, R0, R5, RZ, 0xfc, !PT ;  /* 0x0000000500057212 */ /* 0x000fca00078efcff */
[----:B------:R0:W-:Y:S01]  /*68a0*/  STG.E.U8 desc[UR36][R8.64], R5 ;  /* 0x0000000508007986 */ /* 0x0001e2000c101124 */
[----:B------:R-:W-:Y:S05]  /*68b0*/  BRA `(.L_x_21876) ;  /* 0x00000008001c7947 */ /* 0x000fea0003800000 */
.L_x_21887:
        /* <DEDUP_REMOVED lines=14> */
.L_x_21891:
[----:B------:R-:W-:Y:S01]  /*69a0*/  IMAD.MOV.U32 R0, RZ, RZ, 0x7f ;  /* 0x0000007fff007424 */ /* 0x000fe200078e00ff */
[----:B------:R-:W-:-:S04]  /*69b0*/  ISETP.GT.U32.AND P0, PT, R3, 0x7f800000, PT ;  /* 0x7f8000000300780c */ /* 0x000fc80003f04070 */
[----:B------:R-:W-:-:S09]  /*69c0*/  SEL R0, R0, 0x7c, P0 ;  /* 0x0000007c00007807 */ /* 0x000fd20000000000 */
.L_x_21892:
[----:B------:R-:W-:Y:S05]  /*69d0*/  BSYNC B0 ;  /* 0x0000000000007941 */ /* 0x000fea0003800000 */
.L_x_21890:
[----:B------:R-:W-:-:S04]  /*69e0*/  LOP3.LUT R3, R17, 0x80000000, RZ, 0xc0, !PT ;  /* 0x8000000011037812 */ /* 0x000fc800078ec0ff */
[----:B------:R-:W-:-:S04]  /*69f0*/  SHF.R.U32.HI R3, RZ, 0x18, R3 ;  /* 0x00000018ff037819 */ /* 0x000fc80000011603 */
[----:B------:R-:W-:-:S05]  /*6a00*/  LOP3.LUT R3, R0, R3, RZ, 0xfc, !PT ;  /* 0x0000000300037212 */ /* 0x000fca00078efcff */
[----:B------:R0:W-:Y:S01]  /*6a10*/  STG.E.U8 desc[UR36][R8.64], R3 ;  /* 0x0000000308007986 */ /* 0x0001e2000c101124 */
[----:B------:R-:W-:Y:S05]  /*6a20*/  BRA `(.L_x_21876) ;  /* 0x0000000400c07947 */ /* 0x000fea0003800000 */
.L_x_21886:
[----:B------:R-:W-:-:S04]  /*6a30*/  LOP3.LUT R17, R17, 0xff, RZ, 0xc0, !PT ;  /* 0x000000ff11117812 */ /* 0x000fc800078ec0ff */
[----:B------:R-:W0:Y:S02]  /*6a40*/  I2F.U16 R0, R17 ;  /* 0x0000001100007306 */ /* 0x000e240000101000 */
[----:B0-----:R-:W-:-:S05]  /*6a50*/  F2FP.BF16.F32.PACK_AB R0, RZ, R0 ;  /* 0x00000000ff00723e */ /* 0x001fca00000010ff */
[----:B------:R0:W-:Y:S01]  /*6a60*/  STG.E.U16 desc[UR36][R8.64], R0 ;  /* 0x0000000008007986 */ /* 0x0001e2000c101524 */
[----:B------:R-:W-:Y:S05]  /*6a70*/  BRA `(.L_x_21876) ;  /* 0x0000000400ac7947 */ /* 0x000fea0003800000 */
.L_x_21883:
        /* <DEDUP_REMOVED lines=11> */
.L_x_21895:
        /* <DEDUP_REMOVED lines=18> */
.L_x_21898:
[----:B------:R-:W-:-:S04]  /*6c50*/  LOP3.LUT R3, R17, 0x80000000, RZ, 0xc0, !PT ;  /* 0x8000000011037812 */ /* 0x000fc800078ec0ff */
[----:B------:R-:W-:-:S04]  /*6c60*/  SHF.R.U32.HI R3, RZ, 0x18, R3 ;  /* 0x00000018ff037819 */ /* 0x000fc80000011603 */
[----:B------:R-:W-:-:S04]  /*6c70*/  LOP3.LUT R0, R0, R3, RZ, 0xfc, !PT ;  /* 0x0000000300007212 */ /* 0x000fc800078efcff */
[----:B------:R-:W-:-:S07]  /*6c80*/  PRMT R4, R0, 0x7610, R4 ;  /* 0x0000761000047816 */ /* 0x000fce0000000004 */
.L_x_21897:
[----:B------:R-:W-:Y:S05]  /*6c90*/  BSYNC B0 ;  /* 0x0000000000007941 */ /* 0x000fea0003800000 */
.L_x_21896:
[----:B------:R0:W-:Y:S01]  /*6ca0*/  STG.E.U8 desc[UR36][R8.64], R4 ;  /* 0x0000000408007986 */ /* 0x0001e2000c101124 */
[----:B------:R-:W-:Y:S05]  /*6cb0*/  BRA `(.L_x_21876) ;  /* 0x00000004001c7947 */ /* 0x000fea0003800000 */
.L_x_21894:
        /* <DEDUP_REMOVED lines=18> */
.L_x_21901:
[----:B------:R-:W-:-:S04]  /*6de0*/  LOP3.LUT R3, R17, 0x80000000, RZ, 0xc0, !PT ;  /* 0x8000000011037812 */ /* 0x000fc800078ec0ff */
[----:B------:R-:W-:-:S04]  /*6df0*/  SHF.R.U32.HI R3, RZ, 0x18, R3 ;  /* 0x00000018ff037819 */ /* 0x000fc80000011603 */
[----:B------:R-:W-:-:S04]  /*6e00*/  LOP3.LUT R0, R0, R3, RZ, 0xfc, !PT ;  /* 0x0000000300007212 */ /* 0x000fc800078efcff */
[----:B------:R-:W-:-:S07]  /*6e10*/  PRMT R4, R0, 0x7610, R4 ;  /* 0x0000761000047816 */ /* 0x000fce0000000004 */
.L_x_21900:
[----:B------:R-:W-:Y:S05]  /*6e20*/  BSYNC B0 ;  /* 0x0000000000007941 */ /* 0x000fea0003800000 */
.L_x_21899:
[----:B------:R0:W-:Y:S01]  /*6e30*/  STG.E.U8 desc[UR36][R8.64], R4 ;  /* 0x0000000408007986 */ /* 0x0001e2000c101124 */
[----:B------:R-:W-:Y:S05]  /*6e40*/  BRA `(.L_x_21876) ;  /* 0x0000000000b87947 */ /* 0x000fea0003800000 */
.L_x_21893:
        /* <DEDUP_REMOVED lines=23> */
.L_x_21875:
        /* <DEDUP_REMOVED lines=16> */
.L_x_21904:
[----:B------:R-:W-:Y:S05]  /*70c0*/  BRA `(.L_x_21876) ;  /* 0x0000000000187947 */ /* 0x000fea0003800000 */
.L_x_21903:
[----:B------:R-:W-:Y:S01]  /*70d0*/  LOP3.LUT R4, R17, 0xff, RZ, 0xc0, !PT ;  /* 0x000000ff11047812 */ /* 0x000fe200078ec0ff */
[----:B------:R-:W-:-:S05]  /*70e0*/  IMAD.MOV.U32 R5, RZ, RZ, RZ ;  /* 0x000000ffff057224 */ /* 0x000fca00078e00ff */
[----:B------:R0:W-:Y:S01]  /*70f0*/  STG.E.64 desc[UR36][R8.64], R4 ;  /* 0x0000000408007986 */ /* 0x0001e2000c101b24 */
[----:B------:R-:W-:Y:S05]  /*7100*/  BRA `(.L_x_21876) ;  /* 0x0000000000087947 */ /* 0x000fea0003800000 */
.L_x_21902:
[----:B------:R-:W-:-:S05]  /*7110*/  LOP3.LUT R17, R17, 0xff, RZ, 0xc0, !PT ;  /* 0x000000ff11117812 */ /* 0x000fca00078ec0ff */
[----:B------:R0:W-:Y:S02]  /*7120*/  STG.E desc[UR36][R8.64], R17 ;  /* 0x0000001108007986 */ /* 0x0001e4000c101924 */
.L_x_21876:
[----:B------:R-:W-:-:S07]  /*7130*/  VIADD R25, R25, 0x80 ;  /* 0x0000008019197836 */ /* 0x000fce0000000000 */
.L_x_21836:
[----:B------:R-:W-:Y:S05]  /*7140*/  BSYNC B6 ;  /* 0x0000000000067941 */ /* 0x000fea0003800000 */
.L_x_21835:
        /* <DEDUP_REMOVED lines=21> */
.L_x_21908:
[----:B------:R-:W-:Y:S01]  /*72a0*/  STG.E.U8 desc[UR36][R2.64], R18 ;  /* 0x0000001202007986 */ /* 0x000fe2000c101124 */
[----:B------:R-:W-:Y:S05]  /*72b0*/  EXIT ;  /* 0x000000000000794d */ /* 0x000fea0003800000 */
.L_x_21907:
        /* <DEDUP_REMOVED lines=10> */
.L_x_21911:
[----:B------:R-:W-:-:S05]  /*7360*/  LOP3.LUT R5, R18, 0xff, RZ, 0xc0, !PT ;  /* 0x000000ff12057812 */ /* 0x000fca00078ec0ff */
[----:B------:R-:W-:Y:S01]  /*7370*/  STG.E desc[UR36][R2.64], R5 ;  /* 0x0000000502007986 */ /* 0x000fe2000c101924 */
[----:B------:R-:W-:Y:S05]  /*7380*/  EXIT ;  /* 0x000000000000794d */ /* 0x000fea0003800000 */
.L_x_21910:
[----:B------:R-:W-:-:S05]  /*7390*/  LOP3.LUT R5, R18, 0xff, RZ, 0xc0, !PT ;  /* 0x000000ff12057812 */ /* 0x000fca00078ec0ff */
[----:B------:R-:W-:Y:S01]  /*73a0*/  STG.E.U16 desc[UR36][R2.64], R5 ;  /* 0x0000000502007986 */ /* 0x000fe2000c101524 */
[----:B------:R-:W-:Y:S05]  /*73b0*/  EXIT ;  /* 0x000000000000794d */ /* 0x000fea0003800000 */
.L_x_21906:
        /* <DEDUP_REMOVED lines=10> */
.L_x_21913:
[----:B------:R-:W-:-:S04]  /*7460*/  LOP3.LUT R18, R18, 0xff, RZ, 0xc0, !PT ;  /* 0x000000ff12127812 */ /* 0x000fc800078ec0ff */
[----:B------:R-:W0:Y:S02]  /*7470*/  I2F.U16 R0, R18 ;  /* 0x0000001200007306 */ /* 0x000e240000101000 */
[----:B0-----:R-:W-:-:S05]  /*7480*/  F2FP.F16.F32.PACK_AB R0, RZ, R0 ;  /* 0x00000000ff00723e */ /* 0x001fca00000000ff */
[----:B------:R-:W-:Y:S01]  /*7490*/  STG.E.U16 desc[UR36][R2.64], R0 ;  /* 0x0000000002007986 */ /* 0x000fe2000c101524 */
[----:B------:R-:W-:Y:S05]  /*74a0*/  EXIT ;  /* 0x000000000000794d */ /* 0x000fea0003800000 */
.L_x_21912:
        /* <DEDUP_REMOVED lines=11> */
.L_x_21915:
[----:B------:R-:W-:-:S06]  /*7560*/  LOP3.LUT R18, R18, 0xff, RZ, 0xc0, !PT ;  /* 0x000000ff12127812 */ /* 0x000fcc00078ec0ff */
[----:B------:R-:W0:Y:S02]  /*7570*/  I2F.U16 R18, R18 ;  /* 0x0000001200127306 */ /* 0x000e240000101000 */
[----:B0-----:R-:W-:-:S04]  /*7580*/  F2FP.F16.F32.PACK_AB R5, RZ, R18 ;  /* 0x00000012ff05723e */ /* 0x001fc800000000ff */
[----:B------:R-:W-:-:S05]  /*7590*/  PRMT R5, R5, 0x5410, RZ ;  /* 0x0000541005057816 */ /* 0x000fca00000000ff */
[----:B------:R-:W-:Y:S01]  /*75a0*/  STG.E desc[UR36][R2.64], R5 ;  /* 0x0000000502007986 */ /* 0x000fe2000c101924 */
[----:B------:R-:W-:Y:S05]  /*75b0*/  EXIT ;  /* 0x000000000000794d */ /* 0x000fea0003800000 */
.L_x_21914:
[----:B------:R-:W-:-:S06]  /*75c0*/  LOP3.LUT R4, R18, 0xff, RZ, 0xc0, !PT ;  /* 0x000000ff12047812 */ /* 0x000fcc00078ec0ff */
[----:B------:R-:W0:Y:S02]  /*75d0*/  I2F.F64.U16 R4, R4 ;  /* 0x0000000400047312 */ /* 0x000e240000101800 */
[----:B0-----:R-:W-:Y:S01]  /*75e0*/  STG.E.64 desc[UR36][R2.64], R4 ;  /* 0x0000000402007986 */ /* 0x001fe2000c101b24 */
[----:B------:R-:W-:Y:S05]  /*75f0*/  EXIT ;  /* 0x000000000000794d */ /* 0x000fea0003800000 */
.L_x_21905:
        /* <DEDUP_REMOVED lines=12> */
.L_x_21918:
[----:B------:R-:W-:Y:S02]  /*76c0*/  LOP3.LUT R4, R18, 0xff, RZ, 0xc0, !PT ;  /* 0x000000ff12047812 */ /* 0x000fe400078ec0ff */
[----:B--234-:R-:W-:-:S04]  /*76d0*/  CS2R R6, SRZ ;  /* 0x0000000000067805 */ /* 0x01cfc8000001ff00 */
[----:B------:R-:W0:Y:S02]  /*76e0*/  I2F.F64.U16 R4, R4 ;  /* 0x0000000400047312 */ /* 0x000e240000101800 */
[----:B0-----:R-:W-:Y:S01]  /*76f0*/  STG.E.128 desc[UR36][R2.64], R4 ;  /* 0x0000000402007986 */ /* 0x001fe2000c101d24 */
[----:B------:R-:W-:Y:S05]  /*7700*/  EXIT ;  /* 0x000000000000794d */ /* 0x000fea0003800000 */
.L_x_21917:
        /* <DEDUP_REMOVED lines=22> */
.L_x_21922:
[----:B------:R-:W-:Y:S05]  /*7870*/  BSYNC B0 ;  /* 0x0000000000007941 */ /* 0x000fea0003800000 */
.L_x_21921:
[----:B------:R-:W-:-:S05]  /*7880*/  LOP3.LUT R5, R0, R5, RZ, 0xfc, !PT ;  /* 0x0000000500057212 */ /* 0x000fca00078efcff */
[----:B------:R-:W-:Y:S01]  /*7890*/  STG.E.U8 desc[UR36][R2.64], R5 ;  /* 0x0000000502007986 */ /* 0x000fe2000c101124 */
[----:B------:R-:W-:Y:S05]  /*78a0*/  EXIT ;  /* 0x000000000000794d */ /* 0x000fea0003800000 */
.L_x_21920:
        /* <DEDUP_REMOVED lines=14> */
.L_x_21924:
[----:B------:R-:W-:Y:S01]  /*7990*/  IMAD.MOV.U32 R0, RZ, RZ, 0x7f ;  /* 0x0000007fff007424 */ /* 0x000fe200078e00ff */
[----:B------:R-:W-:-:S04]  /*79a0*/  ISETP.GT.U32.AND P0, PT, R4, 0x7f800000, PT ;  /* 0x7f8000000400780c */ /* 0x000fc80003f04070 */
[----:B------:R-:W-:-:S09]  /*79b0*/  SEL R0, R0, 0x7c, P0 ;  /* 0x0000007c00007807 */ /* 0x000fd20000000000 */
.L_x_21925:
[----:B------:R-:W-:Y:S05]  /*79c0*/  BSYNC B0 ;  /* 0x0000000000007941 */ /* 0x000fea0003800000 */
.L_x_21923:
[----:B------:R-:W-:-:S04]  /*79d0*/  LOP3.LUT R4, R5, 0x80000000, RZ, 0xc0, !PT ;  /* 0x8000000005047812 */ /* 0x000fc800078ec0ff */
[----:B------:R-:W-:-:S04]  /*79e0*/  SHF.R.U32.HI R5, RZ, 0x18, R4 ;  /* 0x00000018ff057819 */ /* 0x000fc80000011604 */
[----:B------:R-:W-:-:S05]  /*79f0*/  LOP3.LUT R5, R0, R5, RZ, 0xfc, !PT ;  /* 0x0000000500057212 */ /* 0x000fca00078efcff */
[----:B------:R-:W-:Y:S01]  /*7a00*/  STG.E.U8 desc[UR36][R2.64], R5 ;  /* 0x0000000502007986 */ /* 0x000fe2000c101124 */
[----:B------:R-:W-:Y:S05]  /*7a10*/  EXIT ;  /* 0x000000000000794d */ /* 0x000fea0003800000 */
.L_x_21919:
[----:B------:R-:W-:-:S04]  /*7a20*/  LOP3.LUT R18, R18, 0xff, RZ, 0xc0, !PT ;  /* 0x000000ff12127812 */ /* 0x000fc800078ec0ff */
[----:B------:R-:W0:Y:S02]  /*7a30*/  I2F.U16 R0, R18 ;  /* 0x0000001200007306 */ /* 0x000e240000101000 */
[----:B0-----:R-:W-:-:S05]  /*7a40*/  F2FP.BF16.F32.PACK_AB R0, RZ, R0 ;  /* 0x00000000ff00723e */ /* 0x001fca00000010ff */
[----:B------:R-:W-:Y:S01]  /*7a50*/  STG.E.U16 desc[UR36][R2.64], R0 ;  /* 0x0000000002007986 */ /* 0x000fe2000c101524 */
[----:B------:R-:W-:Y:S05]  /*7a60*/  EXIT ;  /* 0x000000000000794d */ /* 0x000fea0003800000 */
.L_x_21916:
        /* <DEDUP_REMOVED lines=11> */
.L_x_21928:
        /* <DEDUP_REMOVED lines=18> */
.L_x_21931:
[----:B------:R-:W-:-:S04]  /*7c40*/  LOP3.LUT R0, R7, 0x80000000, RZ, 0xc0, !PT ;  /* 0x8000000007007812 */ /* 0x000fc800078ec0ff */
[----:B------:R-:W-:-:S04]  /*7c50*/  SHF.R.U32.HI R5, RZ, 0x18, R0 ;  /* 0x00000018ff057819 */ /* 0x000fc80000011600 */
[----:B------:R-:W-:-:S04]  /*7c60*/  LOP3.LUT R4, R4, R5, RZ, 0xfc, !PT ;  /* 0x0000000504047212 */ /* 0x000fc800078efcff */
[----:B------:R-:W-:-:S07]  /*7c70*/  PRMT R0, R4, 0x7610, R0 ;  /* 0x0000761004007816 */ /* 0x000fce0000000000 */
.L_x_21930:
[----:B------:R-:W-:Y:S05]  /*7c80*/  BSYNC B0 ;  /* 0x0000000000007941 */ /* 0x000fea0003800000 */
.L_x_21929:
[----:B------:R-:W-:Y:S01]  /*7c90*/  STG.E.U8 desc[UR36][R2.64], R0 ;  /* 0x0000000002007986 */ /* 0x000fe2000c101124 */
[----:B------:R-:W-:Y:S05]  /*7ca0*/  EXIT ;  /* 0x000000000000794d */ /* 0x000fea0003800000 */
.L_x_21927:
        /* <DEDUP_REMOVED lines=18> */
.L_x_21934:
[----:B------:R-:W-:-:S04]  /*7dd0*/  LOP3.LUT R0, R7, 0x80000000, RZ, 0xc0, !PT ;  /* 0x8000000007007812 */ /* 0x000fc800078ec0ff */
[----:B------:R-:W-:-:S04]  /*7de0*/  SHF.R.U32.HI R5, RZ, 0x18, R0 ;  /* 0x00000018ff057819 */ /* 0x000fc80000011600 */
[----:B------:R-:W-:-:S04]  /*7df0*/  LOP3.LUT R4, R4, R5, RZ, 0xfc, !PT ;  /* 0x0000000504047212 */ /* 0x000fc800078efcff */
[----:B------:R-:W-:-:S07]  /*7e00*/  PRMT R0, R4, 0x7610, R0 ;  /* 0x0000761004007816 */ /* 0x000fce0000000000 */
.L_x_21933:
[----:B------:R-:W-:Y:S05]  /*7e10*/  BSYNC B0 ;  /* 0x0000000000007941 */ /* 0x000fea0003800000 */
.L_x_21932:
[----:B------:R-:W-:Y:S01]  /*7e20*/  STG.E.U8 desc[UR36][R2.64], R0 ;  /* 0x0000000002007986 */ /* 0x000fe2000c101124 */
[----:B------:R-:W-:Y:S05]  /*7e30*/  EXIT ;  /* 0x000000000000794d */ /* 0x000fea0003800000 */
.L_x_21926:
        /* <DEDUP_REMOVED lines=23> */
.L_x_21909:
        /* <DEDUP_REMOVED lines=16> */
.L_x_21937:
[----:B------:R-:W-:Y:S05]  /*80b0*/  EXIT ;  /* 0x000000000000794d */ /* 0x000fea0003800000 */
.L_x_21936:
[----:B------:R-:W-:Y:S01]  /*80c0*/  LOP3.LUT R18, R18, 0xff, RZ, 0xc0, !PT ;  /* 0x000000ff12127812 */ /* 0x000fe200078ec0ff */
[----:B------:R-:W-:-:S05]  /*80d0*/  IMAD.MOV.U32 R19, RZ, RZ, RZ ;  /* 0x000000ffff137224 */ /* 0x000fca00078e00ff */
[----:B------:R-:W-:Y:S01]  /*80e0*/  STG.E.64 desc[UR36][R2.64], R18 ;  /* 0x0000001202007986 */ /* 0x000fe2000c101b24 */
[----:B------:R-:W-:Y:S05]  /*80f0*/  EXIT ;  /* 0x000000000000794d */ /* 0x000fea0003800000 */
.L_x_21935:
[----:B------:R-:W-:-:S05]  /*8100*/  LOP3.LUT R5, R18, 0xff, RZ, 0xc0, !PT ;  /* 0x000000ff12057812 */ /* 0x000fca00078ec0ff */
[----:B------:R-:W-:Y:S01]  /*8110*/  STG.E desc[UR36][R2.64], R5 ;  /* 0x0000000502007986 */ /* 0x000fe2000c101924 */
[----:B------:R-:W-:Y:S05]  /*8120*/  EXIT ;  /* 0x000000000000794d */ /* 0x000fea0003800000 */
        .weak           $__internal_50_$__cuda_sm20_div_u16
        .type           $__internal_50_$__cuda_sm20_div_u16,@function
        .size           $__internal_50_$__cuda_sm20_div_u16,(.L_x_22747 - $__internal_50_$__cuda_sm20_div_u16)
$__internal_50_$__cuda_sm20_div_u16:
        /* <DEDUP_REMOVED lines=18> */
[----:B------:R-:W-:Y:S06]  /*8250*/  RET.REL.NODEC R4 `(_ZN2at6native27unrolled_elementwise_kernelINS0_13BUnaryFunctorIhhhZZZNS0_15binary_internal21div_trunc_kernel_cudaERNS_18TensorIteratorBaseEENKUlvE_clEvENKUlvE_clEvEUlhhE_EESt5arrayIPcLm2EELi4E23TrivialOffsetCalculatorILi1EjESE_NS0_6memory12LoadWithCastILi1EEENSF_13StoreWithCastILi1EEEEEviT_T0_T2_T3_T4_T5_) ;  /* 0xffffff7c04687950 */ /* 0x000fec0003c3ffff */
.L_x_21938:
        /* <DEDUP_REMOVED lines=10> */
.L_x_22747:


//--------------------- .text._ZN2at6native18elementwise_kernelILi128ELi4EZNS0_22gpu_kernel_impl_nocastINS0_13BUnaryFunctorIhhhZZZNS0_15binary_internal21div_trunc_kernel_cudaERNS_18TensorIteratorBaseEENKUlvE_clEvENKUlvE_clEvEUlhhE_EEEEvS6_RKT_EUliE_EEviT1_ --------------------------
	.section	.text._ZN2at6native18elementwise_kernelILi128ELi4EZNS0_22gpu_kernel_impl_nocastINS0_13BUnaryFunctorIhhhZZZNS0_15binary_internal21div_trunc_kernel_cudaERNS_18TensorIteratorBaseEENKUlvE_clEvENKUlvE_clEvEUlhhE_EEEEvS6_RKT_EUliE_EEviT1_,"ax",@progbits
	.align	128
        .global         _ZN2at6native18elementwise_kernelILi128ELi4EZNS0_22gpu_kernel_impl_nocastINS0_13BUnaryFunctorIhhhZZZNS0_15binary_internal21div_trunc_kernel_cudaERNS_18TensorIteratorBaseEENKUlvE_clEvENKUlvE_clEvEUlhhE_EEEEvS6_RKT_EUliE_EEviT1_
        .type           _ZN2at6native18elementwise_kernelILi128ELi4EZNS0_22gpu_kernel_impl_nocastINS0_13BUnaryFunctorIhhhZZZNS0_15binary_internal21div_trunc_kernel_cudaERNS_18TensorIteratorBaseEENKUlvE_clEvENKUlvE_clEvEUlhhE_EEEEvS6_RKT_EUliE_EEviT1_,@function
        .size           _ZN2at6native18elementwise_kernelILi128ELi4EZNS0_22gpu_kernel_impl_nocastINS0_13BUnaryFunctorIhhhZZZNS0_15binary_internal21div_trunc_kernel_cudaERNS_18TensorIteratorBaseEENKUlvE_clEvENKUlvE_clEvEUlhhE_EEEEvS6_RKT_EUliE_EEviT1_,(.L_x_22748 - _ZN2at6native18elementwise_kernelILi128ELi4EZNS0_22gpu_kernel_impl_nocastINS0_13BUnaryFunctorIhhhZZZNS0_15binary_internal21div_trunc_kernel_cudaERNS_18TensorIteratorBaseEENKUlvE_clEvENKUlvE_clEvEUlhhE_EEEEvS6_RKT_EUliE_EEviT1_)
        .other          _ZN2at6native18elementwise_kernelILi128ELi4EZNS0_22gpu_kernel_impl_nocastINS0_13BUnaryFunctorIhhhZZZNS0_15binary_internal21div_trunc_kernel_cudaERNS_18TensorIteratorBaseEENKUlvE_clEvENKUlvE_clEvEUlhhE_EEEEvS6_RKT_EUliE_EEviT1_,@"STO_CUDA_ENTRY STV_DEFAULT"
_ZN2at6native18elementwise_kernelILi128ELi4EZNS0_22gpu_kernel_impl_nocastINS0_13BUnaryFunctorIhhhZZZNS0_15binary_internal21div_trunc_kernel_cudaERNS_18TensorIteratorBaseEENKUlvE_clEvENKUlvE_clEvEUlhhE_EEEEvS6_RKT_EUliE_EEviT1_:
.text._ZN2at6native18elementwise_kernelILi128ELi4EZNS0_22gpu_kernel_impl_nocastINS0_13BUnaryFunctorIhhhZZZNS0_15binary_internal21div_trunc_kernel_cudaERNS_18TensorIteratorBaseEENKUlvE_clEvENKUlvE_clEvEUlhhE_EEEEvS6_RKT_EUliE_EEviT1_:
[----:B------:R-:W-:Y:S01]  /*0000*/  LDC R1, c[0x0][0x28] ;  /* 0x00000a00ff017b82 */ /* 0x000fe20000000800 */
[----:B------:R-:W0:Y:S01]  /*0010*/  S2R R5, SR_CTAID.X ;  /* 0x0000000000057919 */ /* 0x000e220000002500 */
[----:B------:R-:W-:Y:S01]  /*0020*/  ULDC UR4, c[0x0][0x210] ;  /* 0x0000840000047ab9 */ /* 0x000fe20000000800 */
[----:B------:R-:W-:Y:S01]  /*0030*/  ULDC.U8 UR6, c[0x0][0x421] ;  /* 0x0001084000067ab9 */ /* 0x000fe20000000000 */
        /* <DEDUP_REMOVED lines=308> */
.L_x_21941:
[----:B------:R-:W-:Y:S02]  /*1380*/  ULDC.64 UR8, c[0x0][0x418] ;  /* 0x0001060000087ab9 */ /* 0x000fe40000000a00 */
[----:B------:R-:W-:-:S05]  /*1390*/  IADD3 R2, P0, R2, UR8, RZ ;  /* 0x0000000802027c10 */ /* 0x000fca000ff1e0ff */
[----:B------:R-:W-:Y:S01]  /*13a0*/  IMAD.X R3, RZ, RZ, UR9, P0 ;  /* 0x00000009ff037e24 */ /* 0x000fe200080e06ff */
[----:B------:R-:W-:-:S04]  /*13b0*/  ULDC.64 UR8, c[0x0][0x410] ;  /* 0x0001040000087ab9 */ /* 0x000fc80000000a00 */
[----:B------:R0:W5:Y:S01]  /*13c0*/  LDG.E.U8 R12, desc[UR4][R2.64] ;  /* 0x00000004020c7981 */ /* 0x000162000c1e1100 */
[----:B------:R-:W-:Y:S02]  /*13d0*/  IADD3 R6, P0, R7, UR8, RZ ;  /* 0x0000000807067c10 */ /* 0x000fe4000ff1e0ff */
[----:B------:R-:W-:Y:S02]  /*13e0*/  MOV R13, UR6 ;  /* 0x00000006000d7c02 */ /* 0x000fe40008000f00 */
[----:B------:R-:W-:Y:S02]  /*13f0*/  IADD3.X R7, RZ, UR9, RZ, P0, !PT ;  /* 0x00000009ff077c10 */ /* 0x000fe400087fe4ff */
[----:B------:R-:W-:-:S07]  /*1400*/  MOV R14, 0x1420 ;  /* 0x00001420000e7802 */ /* 0x000fce0000000f00 */
[----:B0----5:R-:W-:Y:S05]  /*1410*/  CALL.REL.NOINC `($__internal_51_$__cuda_sm20_div_u16) ;  /* 0x0000003800fc7944 */ /* 0x021fea0003c00000 */
[----:B------:R0:W-:Y:S01]  /*1420*/  STG.E.U8 desc[UR4][R6.64], R13 ;  /* 0x0000000d06007986 */ /* 0x0001e2000c101104 */
[----:B------:R-:W-:-:S04]  /*1430*/  LEA R0, R5, R0, 0x9 ;  /* 0x0000000005007211 */ /* 0x000fc800078e48ff */
[----:B------:R-:W-:-:S07]  /*1440*/  IADD3 R3, R0, 0x80, RZ ;  /* 0x0000008000037810 */ /* 0x000fce0007ffe0ff */
.L_x_21940:
[----:B------:R-:W-:Y:S05]  /*1450*/  BSYNC B0 ;  /* 0x0000000000007941 */ /* 0x000fea0003800000 */
.L_x_21939:
[----:B------:R-:W-:Y:S01]  /*1460*/  ULDC UR7, c[0x0][0x210] ;  /* 0x0000840000077ab9 */ /* 0x000fe20000000800 */
[----:B------:R-:W-:Y:S01]  /*1470*/  BSSY B0, `(.L_x_21942) ;  /* 0x000013d000007945 */ /* 0x000fe20003800000 */
[----:B------:R-:W-:-:S13]  /*1480*/  ISETP.GE.AND P0, PT, R3, UR7, PT ;  /* 0x0000000703007c0c */ /* 0x000fda000bf06270 */
        /* <DEDUP_REMOVED lines=303> */
.L_x_21944:
[----:B------:R-:W-:Y:S02]  /*2780*/  ULDC.64 UR8, c[0x0][0x418] ;  /* 0x0001060000087ab9 */ /* 0x000fe40000000a00 */
[----:B0-----:R-:W-:-:S04]  /*2790*/  IADD3 R6, P0, R0, UR8, RZ ;  /* 0x0000000800067c10 */ /* 0x001fc8000ff1e0ff */
[----:B------:R-:W-:Y:S01]  /*27a0*/  IADD3.X R7, RZ, UR9, RZ, P0, !PT ;  /* 0x00000009ff077c10 */ /* 0x000fe200087fe4ff */
        /* <DEDUP_REMOVED lines=8> */
[----:B------:R-:W-:-:S07]  /*2830*/  IADD3 R3, R3, 0x80, RZ ;  /* 0x0000008003037810 */ /* 0x000fce0007ffe0ff */
.L_x_21943:
[----:B------:R-:W-:Y:S05]  /*2840*/  BSYNC B0 ;  /* 0x0000000000007941 */ /* 0x000fea0003800000 */
.L_x_21942:
[----:B------:R-:W-:Y:S01]  /*2850*/  ULDC UR7, c[0x0][0x210] ;  /* 0x0000840000077ab9 */ /* 0x000fe20000000800 */
[----:B------:R-:W-:Y:S01]  /*2860*/  BSSY B0, `(.L_x_21945) ;  /* 0x000013d000007945 */ /* 0x000fe20003800000 */
[----:B------:R-:W-:-:S13]  /*2870*/  ISETP.GE.AND P0, PT, R3, UR7, PT ;  /* 0x0000000703007c0c */ /* 0x000fda000bf06270 */
[----:B------:R-:W-:Y:S05]  /*2880*/  @P0 BRA `(.L_x_21946) ;  /* 0x0000001000e80947 */ /* 0x000fea0003800000 */
[----:B-1----:R-:W1:Y:S01]  /*2890*/  LDC R4, c[0x0][0x218] ;  /* 0x00008600ff047b82 */ /* 0x002e620000000800 */
[----:B------:R-:W-:Y:S01]  /*28a0*/  HFMA2.MMA R0, -RZ, RZ, 0, 0 ;  /* 0x00000000ff007435 */ /* 0x000fe200000001ff */
[----:B------:R-:W-:Y:S02]  /*28b0*/  MOV R5, RZ ;  /* 0x000000ff00057202 */ /* 0x000fe40000000f00 */
[----:B-1----:R-:W-:-:S13]  /*28c0*/  ISETP.NE.AND P0, PT, R4, RZ, PT ;  /* 0x000000ff0400720c */ /* 0x002fda0003f05270 */
[----:B------:R-:W-:Y:S05]  /*28d0*/  @!P0 BRA `(.L_x_21947) ;  /* 0x0000001000a48947 */ /* 0x000fea0003800000 */
[----:B------:R-:W-:Y:S01]  /*28e0*/  IMAD.MOV.U32 R2, RZ, RZ, RZ ;  /* 0x000000ffff027224 */ /* 0x000fe200078e00ff */
[----:B------:R-:W-:Y:S01]  /*28f0*/  ULDC.64 UR8, c[0x0][0x220] ;  /* 0x0000880000087ab9 */ /* 0x000fe20000000a00 */
[----:B------:R-:W-:Y:S01]  /*2900*/  ISETP.NE.AND P0, PT, R4, 0x1, PT ;  /* 0x000000010400780c */ /* 0x000fe20003f05270 */
[----:B------:R-:W-:Y:S01]  /*2910*/  ULDC UR7, c[0x0][0x21c] ;  /* 0x0000870000077ab9 */ /* 0x000fe20000000800 */
        /* <DEDUP_REMOVED lines=293> */
.L_x_21947:
        /* <DEDUP_REMOVED lines=12> */
.L_x_21946:
[----:B------:R-:W-:Y:S05]  /*3c30*/  BSYNC B0 ;  /* 0x0000000000007941 */ /* 0x000fea0003800000 */
.L_x_21945:
[----:B------:R-:W-:Y:S02]  /*3c40*/  ULDC UR7, c[0x0][0x210] ;  /* 0x0000840000077ab9 */ /* 0x000fe40000000800 */
[----:B------:R-:W-:-:S13]  /*3c50*/  ISETP.GE.AND P0, PT, R3, UR7, PT ;  /* 0x0000000703007c0c */ /* 0x000fda000bf06270 */
[----:B------:R-:W-:Y:S05]  /*3c60*/  @P0 EXIT ;  /* 0x000000000000094d */ /* 0x000fea0003800000 */
[----:B-12---:R-:W1:Y:S01]  /*3c70*/  LDC R4, c[0x0][0x218] ;  /* 0x00008600ff047b82 */ /* 0x006e620000000800 */
[----:B------:R-:W-:Y:S01]  /*3c80*/  HFMA2.MMA R5, -RZ, RZ, 0, 0 ;  /* 0x00000000ff057435 */ /* 0x000fe200000001ff */
[----:B------:R-:W-:Y:S01]  /*3c90*/  IMAD.MOV.U32 R0, RZ, RZ, RZ ;  /* 0x000000ffff007224 */ /* 0x000fe200078e00ff */
        /* <DEDUP_REMOVED lines=299> */
.L_x_21948:
        /* <DEDUP_REMOVED lines=10> */
[----:B------:R-:W-:Y:S01]  /*4ff0*/  STG.E.U8 desc[UR4][R2.64], R13 ;  /* 0x0000000d02007986 */ /* 0x000fe2000c101104 */
[----:B------:R-:W-:Y:S05]  /*5000*/  EXIT ;  /* 0x000000000000794d */ /* 0x000fea0003800000 */
        .weak           $__internal_51_$__cuda_sm20_div_u16
        .type           $__internal_51_$__cuda_sm20_div_u16,@function
        .size           $__internal_51_$__cuda_sm20_div_u16,(.L_x_22748 - $__internal_51_$__cuda_sm20_div_u16)
$__internal_51_$__cuda_sm20_div_u16:
        /* <DEDUP_REMOVED lines=18> */
[----:B------:R-:W-:Y:S06]  /*5130*/  RET.REL.NODEC R8 `(_ZN2at6native18elementwise_kernelILi128ELi4EZNS0_22gpu_kernel_impl_nocastINS0_13BUnaryFunctorIhhhZZZNS0_15binary_internal21div_trunc_kernel_cudaERNS_18TensorIteratorBaseEENKUlvE_clEvENKUlvE_clEvEUlhhE_EEEEvS6_RKT_EUliE_EEviT1_) ;  /* 0xffffffac08b07950 */ /* 0x000fec0003c3ffff */
.L_x_21949:
        /* <DEDUP_REMOVED lines=12> */
.L_x_22748:


//--------------------- .text._ZN2at6native27unrolled_elementwise_kernelINS0_13BUnaryFunctorIhhhZZZNS0_15binary_internal21div_trunc_kernel_cudaERNS_18TensorIteratorBaseEENKUlvE_clEvENKUlvE_clEvEUlhhE_EESt5arrayIPcLm2EELi4E23TrivialOffsetCalculatorILi1EjESE_NS0_6memory15LoadWithoutCastENSF_16StoreWithoutCastEEEviT_T0_T2_T3_T4_T5_ --------------------------
	.section	.text._ZN2at6native27unrolled_elementwise_kernelINS0_13BUnaryFunctorIhhhZZZNS0_15binary_internal21div_trunc_kernel_cudaERNS_18TensorIteratorBaseEENKUlvE_clEvENKUlvE_clEvEUlhhE_EESt5arrayIPcLm2EELi4E23TrivialOffsetCalculatorILi1EjESE_NS0_6memory15LoadWithoutCastENSF_16StoreWithoutCastEEEviT_T0_T2_T3_T4_T5_,"ax",@progbits
	.align	128
        .global         _ZN2at6native27unrolled_elementwise_kernelINS0_13BUnaryFunctorIhhhZZZNS0_15binary_internal21div_trunc_kernel_cudaERNS_18TensorIteratorBaseEENKUlvE_clEvENKUlvE_clEvEUlhhE_EESt5arrayIPcLm2EELi4E23TrivialOffsetCalculatorILi1EjESE_NS0_6memory15LoadWithoutCastENSF_16StoreWithoutCastEEEviT_T0_T2_T3_T4_T5_
        .type           _ZN2at6native27unrolled_elementwise_kernelINS0_13BUnaryFunctorIhhhZZZNS0_15binary_internal21div_trunc_kernel_cudaERNS_18TensorIteratorBaseEENKUlvE_clEvENKUlvE_clEvEUlhhE_EESt5arrayIPcLm2EELi4E23TrivialOffsetCalculatorILi1EjESE_NS0_6memory15LoadWithoutCastENSF_16StoreWithoutCastEEEviT_T0_T2_T3_T4_T5_,@function
        .size           _ZN2at6native27unrolled_elementwise_kernelINS0_13BUnaryFunctorIhhhZZZNS0_15binary_internal21div_trunc_kernel_cudaERNS_18TensorIteratorBaseEENKUlvE_clEvENKUlvE_clEvEUlhhE_EESt5arrayIPcLm2EELi4E23TrivialOffsetCalculatorILi1EjESE_NS0_6memory15LoadWithoutCastENSF_16StoreWithoutCastEEEviT_T0_T2_T3_T4_T5_,(.L_x_22749 - _ZN2at6native27unrolled_elementwise_kernelINS0_13BUnaryFunctorIhhhZZZNS0_15binary_internal21div_trunc_kernel_cudaERNS_18TensorIteratorBaseEENKUlvE_clEvENKUlvE_clEvEUlhhE_EESt5arrayIPcLm2EELi4E23TrivialOffsetCalculatorILi1EjESE_NS0_6memory15LoadWithoutCastENSF_16StoreWithoutCastEEEviT_T0_T2_T3_T4_T5_)
        .other          _ZN2at6native27unrolled_elementwise_kernelINS0_13BUnaryFunctorIhhhZZZNS0_15binary_internal21div_trunc_kernel_cudaERNS_18TensorIteratorBaseEENKUlvE_clEvENKUlvE_clEvEUlhhE_EESt5arrayIPcLm2EELi4E23TrivialOffsetCalculatorILi1EjESE_NS0_6memory15LoadWithoutCastENSF_16StoreWithoutCastEEEviT_T0_T2_T3_T4_T5_,@"STO_CUDA_ENTRY STV_DEFAULT"
_ZN2at6native27unrolled_elementwise_kernelINS0_13BUnaryFunctorIhhhZZZNS0_15binary_internal21div_trunc_kernel_cudaERNS_18TensorIteratorBaseEENKUlvE_clEvENKUlvE_clEvEUlhhE_EESt5arrayIPcLm2EELi4E23TrivialOffsetCalculatorILi1EjESE_NS0_6memory15LoadWithoutCastENSF_16StoreWithoutCastEEEviT_T0_T2_T3_T4_T5_:
.text._ZN2at6native27unrolled_elementwise_kernelINS0_13BUnaryFunctorIhhhZZZNS0_15binary_internal21div_trunc_kernel_cudaERNS_18TensorIteratorBaseEENKUlvE_clEvENKUlvE_clEvEUlhhE_EESt5arrayIPcLm2EELi4E23TrivialOffsetCalculatorILi1EjESE_NS0_6memory15LoadWithoutCastENSF_16StoreWithoutCastEEEviT_T0_T2_T3_T4_T5_:
        /* <DEDUP_REMOVED lines=15> */
[----:B------:R-:W-:Y:S01]  /*00f0*/  @!P3 VIADD R11, R11, 0x80 ;  /* 0x000000800b0bb836 */ /* 0x000fe20000000000 */
[----:B0-----:R-:W-:-:S04]  /*0100*/  @!P0 IADD3 R12, P5, R13, R14, RZ ;  /* 0x0000000e0d0c8210 */ /* 0x001fc80007fbe0ff */
[----:B------:R-:W-:Y:S02]  /*0110*/  ISETP.GE.AND P2, PT, R11, R2, PT ;  /* 0x000000020b00720c */ /* 0x000fe40003f46270 */
[----:B------:R-:W-:Y:S02]  /*0120*/  @!P0 IADD3.X R13, RZ, R15, RZ, P5, !PT ;  /* 0x0000000fff0d8210 */ /* 0x000fe40002ffe4ff */
[----:B------:R-:W-:-:S03]  /*0130*/  PRMT R10, RZ, 0x7610, R10 ;  /* 0x00007610ff0a7816 */ /* 0x000fc6000000000a */
[----:B------:R0:W5:Y:S06]  /*0140*/  @!P0 LDG.E.U8 R16, desc[UR4][R12.64] ;  /* 0x000000040c108981 */ /* 0x00016c000c1e1100 */
[----:B------:R-:W-:Y:S01]  /*0150*/  @!P2 IMAD R19, R0, 0x200, R11 ;  /* 0x000002000013a824 */ /* 0x000fe200078e020b */
[----:B------:R-:W2:Y:S01]  /*0160*/  @!P2 LDC.64 R6, c[0x0][0x220] ;  /* 0x00008800ff06ab82 */ /* 0x000ea20000000a00 */
[----:B------:R-:W-:Y:S01]  /*0170*/  @!P2 VIADD R11, R11, 0x80 ;  /* 0x000000800b0ba836 */ /* 0x000fe20000000000 */
[----:B-1----:R-:W-:-:S04]  /*0180*/  @!P3 IADD3 R4, P4, R17, R4, RZ ;  /* 0x000000041104b210 */ /* 0x002fc80007f9e0ff */
[----:B------:R-:W-:-:S13]  /*0190*/  ISETP.GE.AND P1, PT, R11, R2, PT ;  /* 0x000000020b00720c */ /* 0x000fda0003f26270 */
[----:B------:R-:W1:Y:S01]  /*01a0*/  @!P1 LDC.64 R8, c[0x0][0x220] ;  /* 0x00008800ff089b82 */ /* 0x000e620000000a00 */
[----:B------:R-:W-:Y:S01]  /*01b0*/  @!P1 IMAD R15, R0, 0x200, R11 ;  /* 0x00000200000f9824 */ /* 0x000fe200078e020b */
[----:B--2---:R-:W-:Y:S01]  /*01c0*/  @!P2 IADD3 R6, P6, R19, R6, RZ ;  /* 0x000000061306a210 */ /* 0x004fe20007fde0ff */
[----:B------:R-:W-:-:S04]  /*01d0*/  @!P3 IMAD.X R5, RZ, RZ, R5, P4 ;  /* 0x000000ffff05b224 */ /* 0x000fc800020e0605 */
[----:B------:R-:W-:Y:S01]  /*01e0*/  @!P2 IMAD.X R7, RZ, RZ, R7, P6 ;  /* 0x000000ffff07a224 */ /* 0x000fe200030e0607 */
[----:B------:R0:W5:Y:S01]  /*01f0*/  @!P3 LDG.E.U8 R10, desc[UR4][R4.64] ;  /* 0x00000004040ab981 */ /* 0x000162000c1e1100 */
[----:B-1----:R-:W-:Y:S02]  /*0200*/  @!P1 IADD3 R14, P5, R15, R8, RZ ;  /* 0x000000080f0e9210 */ /* 0x002fe40007fbe0ff */
[----:B------:R-:W-:-:S03]  /*0210*/  PRMT R8, RZ, 0x7610, R8 ;  /* 0x00007610ff087816 */ /* 0x000fc60000000008 */
[--C-:B------:R-:W-:Y:S01]  /*0220*/  @!P1 IMAD.X R15, RZ, RZ, R9.reuse, P5 ;  /* 0x000000ffff0f9224 */ /* 0x100fe200028e0609 */
[----:B------:R-:W-:-:S04]  /*0230*/  PRMT R9, RZ, 0x7610, R9 ;  /* 0x00007610ff097816 */ /* 0x000fc80000000009 */
[----:B------:R0:W5:Y:S04]  /*0240*/  @!P1 LDG.E.U8 R8, desc[UR4][R14.64] ;  /* 0x000000040e089981 */ /* 0x000168000c1e1100 */
[----:B------:R0:W5:Y:S01]  /*0250*/  @!P2 LDG.E.U8 R9, desc[UR4][R6.64] ;  /* 0x000000040609a981 */ /* 0x000162000c1e1100 */
[----:B------:R-:W-:Y:S01]  /*0260*/  ULDC.U8 UR6, c[0x0][0x215] ;  /* 0x0000854000067ab9 */ /* 0x000fe20000000000 */
[----:B------:R-:W-:Y:S04]  /*0270*/  BSSY B0, `(.L_x_21950) ;  /* 0x0000007000007945 */ /* 0x000fe80003800000 */
[----:B------:R-:W-:Y:S05]  /*0280*/  @P0 BRA `(.L_x_21951) ;  /* 0x0000000000140947 */ /* 0x000fea0003800000 */
[----:B-----5:R-:W-:Y:S01]  /*0290*/  LOP3.LUT R16, R16, 0xff, RZ, 0xc0, !PT ;  /* 0x000000ff10107812 */ /* 0x020fe200078ec0ff */
[----:B0-----:R-:W-:Y:S01]  /*02a0*/  IMAD.U32 R13, RZ, RZ, UR6 ;  /* 0x00000006ff0d7e24 */ /* 0x001fe2000f8e00ff */
[----:B------:R-:W-:-:S07]  /*02b0*/  MOV R15, 0x2d0 ;  /* 0x000002d0000f7802 */ /* 0x000fce0000000f00 */
[----:B------:R-:W-:Y:S05]  /*02c0*/  CALL.REL.NOINC `($__internal_52_$__cuda_sm20_div_u16) ;  /* 0x0000000000fc7944 */ /* 0x000fea0003c00000 */
[----:B------:R-:W-:-:S07]  /*02d0*/  IMAD.MOV.U32 R6, RZ, RZ, R14 ;  /* 0x000000ffff067224 */ /* 0x000fce00078e000e */
.L_x_21951:
[----:B------:R-:W-:Y:S05]  /*02e0*/  BSYNC B0 ;  /* 0x0000000000007941 */ /* 0x000fea0003800000 */
.L_x_21950:
[----:B0-----:R-:W-:Y:S01]  /*02f0*/  IADD3 R5, R3, 0x80, RZ ;  /* 0x0000008003057810 */ /* 0x001fe20007ffe0ff */
[----:B------:R-:W-:Y:S03]  /*0300*/  BSSY B0, `(.L_x_21952) ;  /* 0x0000008000007945 */ /* 0x000fe60003800000 */
[----:B------:R-:W-:-:S13]  /*0310*/  ISETP.GE.AND P1, PT, R5, R2, PT ;  /* 0x000000020500720c */ /* 0x000fda0003f26270 */
[----:B------:R-:W-:Y:S05]  /*0320*/  @P1 BRA `(.L_x_21953) ;  /* 0x0000000000141947 */ /* 0x000fea0003800000 */
[----:B-----5:R-:W-:Y:S01]  /*0330*/  LOP3.LUT R16, R10, 0xff, RZ, 0xc0, !PT ;  /* 0x000000ff0a107812 */ /* 0x020fe200078ec0ff */
[----:B------:R-:W-:Y:S01]  /*0340*/  IMAD.U32 R13, RZ, RZ, UR6 ;  /* 0x00000006ff0d7e24 */ /* 0x000fe2000f8e00ff */
[----:B------:R-:W-:-:S07]  /*0350*/  MOV R15, 0x370 ;  /* 0x00000370000f7802 */ /* 0x000fce0000000f00 */
[----:B------:R-:W-:Y:S05]  /*0360*/  CALL.REL.NOINC `($__internal_52_$__cuda_sm20_div_u16) ;  /* 0x0000000000d47944 */ /* 0x000fea0003c00000 */
[----:B------:R-:W-:-:S07]  /*0370*/  IMAD.MOV.U32 R4, RZ, RZ, R14 ;  /* 0x000000ffff047224 */ /* 0x000fce00078e000e */
.L_x_21953:
[----:B------:R-:W-:Y:S05]  /*0380*/  BSYNC B0 ;  /* 0x0000000000007941 */ /* 0x000fea0003800000 */
.L_x_21952:
[----:B------:R-:W-:Y:S01]  /*0390*/  VIADD R5, R3, 0x100 ;  /* 0x0000010003057836 */ /* 0x000fe20000000000 */
[----:B------:R-:W-:Y:S04]  /*03a0*/  BSSY B0, `(.L_x_21954) ;  /* 0x0000008000007945 */ /* 0x000fe80003800000 */
[----:B------:R-:W-:-:S13]  /*03b0*/  ISETP.GE.AND P1, PT, R5, R2, PT ;  /* 0x000000020500720c */ /* 0x000fda0003f26270 */
[----:B------:R-:W-:Y:S05]  /*03c0*/  @P1 BRA `(.L_x_21955) ;  /* 0x0000000000141947 */ /* 0x000fea0003800000 */
[----:B-----5:R-:W-:Y:S01]  /*03d0*/  LOP3.LUT R16, R9, 0xff, RZ, 0xc0, !PT ;  /* 0x000000ff09107812 */ /* 0x020fe200078ec0ff */
[----:B------:R-:W-:Y:S01]  /*03e0*/  IMAD.U32 R13, RZ, RZ, UR6 ;  /* 0x00000006ff0d7e24 */ /* 0x000fe2000f8e00ff */
[----:B------:R-:W-:-:S07]  /*03f0*/  MOV R15, 0x410 ;  /* 0x00000410000f7802 */ /* 0x000fce0000000f00 */
[----:B------:R-:W-:Y:S05]  /*0400*/  CALL.REL.NOINC `($__internal_52_$__cuda_sm20_div_u16) ;  /* 0x0000000000ac7944 */ /* 0x000fea0003c00000 */
[----:B------:R-:W-:-:S07]  /*0410*/  IMAD.MOV.U32 R5, RZ, RZ, R14 ;  /* 0x000000ffff057224 */ /* 0x000fce00078e000e */
.L_x_21955:
[----:B------:R-:W-:Y:S05]  /*0420*/  BSYNC B0 ;  /* 0x0000000000007941 */ /* 0x000fea0003800000 */
.L_x_21954:
[----:B------:R-:W-:Y:S01]  /*0430*/  VIADD R7, R3, 0x180 ;  /* 0x0000018003077836 */ /* 0x000fe20000000000 */
[----:B------:R-:W-:Y:S04]  /*0440*/  BSSY B0, `(.L_x_21956) ;  /* 0x0000008000007945 */ /* 0x000fe80003800000 */
[----:B------:R-:W-:-:S13]  /*0450*/  ISETP.GE.AND P1, PT, R7, R2, PT ;  /* 0x000000020700720c */ /* 0x000fda0003f26270 */
[----:B------:R-:W-:Y:S05]  /*0460*/  @P1 BRA `(.L_x_21957) ;  /* 0x0000000000141947 */ /* 0x000fea0003800000 */
[----:B-----5:R-:W-:Y:S02]  /*0470*/  LOP3.LUT R16, R8, 0xff, RZ, 0xc0, !PT ;  /* 0x000000ff08107812 */ /* 0x020fe400078ec0ff */
[----:B------:R-:W-:Y:S02]  /*0480*/  MOV R13, UR6 ;  /* 0x00000006000d7c02 */ /* 0x000fe40008000f00 */
[----:B------:R-:W-:-:S07]  /*0490*/  MOV R15, 0x4b0 ;  /* 0x000004b0000f7802 */ /* 0x000fce0000000f00 */
[----:B------:R-:W-:Y:S05]  /*04a0*/  CALL.REL.NOINC `($__internal_52_$__cuda_sm20_div_u16) ;  /* 0x0000000000847944 */ /* 0x000fea0003c00000 */
[----:B------:R-:W-:-:S07]  /*04b0*/  IMAD.MOV.U32 R11, RZ, RZ, R14 ;  /* 0x000000ffff0b7224 */ /* 0x000fce00078e000e */
.L_x_21957:
[----:B------:R-:W-:Y:S05]  /*04c0*/  BSYNC B0 ;  /* 0x0000000000007941 */ /* 0x000fea0003800000 */
.L_x_21956:
[----:B------:R-:W0:Y:S01]  /*04d0*/  @!P0 S2R R7, SR_TID.X ;  /* 0x0000000000078919 */ /* 0x000e220000002100 */
[----:B------:R-:W1:Y:S01]  /*04e0*/  @!P0 LDC.64 R12, c[0x0][0x218] ;  /* 0x00008600ff0c8b82 */ /* 0x000e620000000a00 */
[----:B------:R-:W-:Y:S01]  /*04f0*/  BSSY B0, `(.L_x_21958) ;  /* 0x0000014000007945 */ /* 0x000fe20003800000 */
[----:B0----5:R-:W-:Y:S02]  /*0500*/  @!P0 IMAD R9, R0, 0x200, R7 ;  /* 0x0000020000098824 */ /* 0x021fe400078e0207 */
[----:B------:R-:W-:-:S03]  /*0510*/  @!P0 VIADD R3, R7, 0x80 ;  /* 0x0000008007038836 */ /* 0x000fc60000000000 */
[----:B-1----:R-:W-:Y:S02]  /*0520*/  @!P0 IADD3 R8, P2, R9, R12, RZ ;  /* 0x0000000c09088210 */ /* 0x002fe40007f5e0ff */
[----:B------:R-:W-:-:S03]  /*0530*/  ISETP.GE.AND P1, PT, R3, R2, PT ;  /* 0x000000020300720c */ /* 0x000fc60003f26270 */
[----:B------:R-:W-:-:S05]  /*0540*/  @!P0 IMAD.X R9, RZ, RZ, R13, P2 ;  /* 0x000000ffff098224 */ /* 0x000fca00010e060d */
[----:B------:R0:W-:Y:S05]  /*0550*/  @!P0 STG.E.U8 desc[UR4][R8.64], R6 ;  /* 0x0000000608008986 */ /* 0x0001ea000c101104 */
        /* <DEDUP_REMOVED lines=8> */
[----:B------:R-:W-:Y:S01]  /*05e0*/  @!P1 LEA R8, R0, R3, 0x9 ;  /* 0x0000000300089211 */ /* 0x000fe200078e48ff */
[----:B------:R-:W-:-:S03]  /*05f0*/  @!P1 VIADD R3, R3, 0x80 ;  /* 0x0000008003039836 */ /* 0x000fc60000000000 */
[----:B------:R-:W-:-:S05]  /*0600*/  @!P1 IADD3 R8, P2, R8, UR6, RZ ;  /* 0x0000000608089c10 */ /* 0x000fca000ff5e0ff */
[----:B------:R-:W-:-:S05]  /*0610*/  @!P1 IMAD.X R9, RZ, RZ, UR7, P2 ;  /* 0x00000007ff099e24 */ /* 0x000fca00090e06ff */
[----:B------:R1:W-:Y:S03]  /*0620*/  @!P1 STG.E.U8 desc[UR4][R8.64], R5 ;  /* 0x0000000508009986 */ /* 0x0003e6000c101104 */
.L_x_21959:
[----:B------:R-:W-:Y:S05]  /*0630*/  BSYNC B0 ;  /* 0x0000000000007941 */ /* 0x000fea0003800000 */
.L_x_21958:
[----:B------:R-:W-:-:S13]  /*0640*/  ISETP.GE.AND P0, PT, R3, R2, PT ;  /* 0x000000020300720c */ /* 0x000fda0003f06270 */
[----:B------:R-:W-:Y:S05]  /*0650*/  @P0 EXIT ;  /* 0x000000000000094d */ /* 0x000fea0003800000 */
[----:B------:R-:W-:Y:S01]  /*0660*/  IMAD R3, R0, 0x200, R3 ;  /* 0x0000020000037824 */ /* 0x000fe200078e0203 */
[----:B------:R-:W-:-:S04]  /*0670*/  ULDC.64 UR6, c[0x0][0x218] ;  /* 0x0000860000067ab9 */ /* 0x000fc80000000a00 */
[----:B------:R-:W-:-:S05]  /*0680*/  IADD3 R2, P0, R3, UR6, RZ ;  /* 0x0000000603027c10 */ /* 0x000fca000ff1e0ff */
[----:B------:R-:W-:-:S05]  /*0690*/  IMAD.X R3, RZ, RZ, UR7, P0 ;  /* 0x00000007ff037e24 */ /* 0x000fca00080e06ff */
[----:B------:R-:W-:Y:S01]  /*06a0*/  STG.E.U8 desc[UR4][R2.64], R11 ;  /* 0x0000000b02007986 */ /* 0x000fe2000c101104 */
[----:B------:R-:W-:Y:S05]  /*06b0*/  EXIT ;  /* 0x000000000000794d */ /* 0x000fea0003800000 */
        .weak           $__internal_52_$__cuda_sm20_div_u16
        .type           $__internal_52_$__cuda_sm20_div_u16,@function
        .size           $__internal_52_$__cuda_sm20_div_u16,(.L_x_22749 - $__internal_52_$__cuda_sm20_div_u16)
$__internal_52_$__cuda_sm20_div_u16:
[----:B------:R-:W0:Y:S01]  /*06c0*/  I2F.U16 R7, R13 ;  /* 0x0000000d00077306 */ /* 0x000e220000101000 */
[----:B------:R-:W-:Y:S01]  /*06d0*/  HFMA2.MMA R11, -RZ, RZ, 15, 0 ;  /* 0x4b800000ff0b7435 */ /* 0x000fe200000001ff */
[C---:B0-----:R-:W-:Y:S02]  /*06e0*/  FSETP.GEU.AND P2, PT, |R7|.reuse, 1.175494350822287508e-38, PT ;  /* 0x008000000700780b */ /* 0x041fe40003f4e200 */
[----:B------:R-:W-:-:S07]  /*06f0*/  FSETP.GT.AND P1, PT, |R7|, 8.50705917302346158658e+37, PT ;  /* 0x7e8000000700780b */ /* 0x000fce0003f24200 */
[----:B------:R-:W-:-:S04]  /*0700*/  FSEL R11, R11, 1, !P2 ;  /* 0x3f8000000b0b7808 */ /* 0x000fc80005000000 */
[----:B------:R-:W-:Y:S02]  /*0710*/  FSEL R12, R11, 0.25, !P1 ;  /* 0x3e8000000b0c7808 */ /* 0x000fe40004800000 */
[----:B------:R-:W-:Y:S01]  /*0720*/  ISETP.NE.U32.AND P1, PT, R13, RZ, PT ;  /* 0x000000ff0d00720c */ /* 0x000fe20003f25070 */
[----:B------:R-:W-:Y:S02]  /*0730*/  IMAD.MOV.U32 R13, RZ, RZ, 0x0 ;  /* 0x00000000ff0d7424 */ /* 0x000fe400078e00ff */
[----:B------:R-:W-:Y:S02]  /*0740*/  FMUL R11, R7, R12 ;  /* 0x0000000c070b7220 */ /* 0x000fe40000400000 */
[----:B------:R-:W-:Y:S08]  /*0750*/  I2F.U16.RZ R7, R16 ;  /* 0x0000001000077306 */ /* 0x000ff0000010d000 */
[----:B------:R-:W0:Y:S02]  /*0760*/  MUFU.RCP R11, R11 ;  /* 0x0000000b000b7308 */ /* 0x000e240000001000 */
[----:B0-----:R-:W-:-:S04]  /*0770*/  FMUL R12, R12, R11 ;  /* 0x0000000b0c0c7220 */ /* 0x001fc80000400000 */
[----:B------:R-:W-:-:S04]  /*0780*/  VIADD R12, R12, 0x2 ;  /* 0x000000020c0c7836 */ /* 0x000fc80000000000 */
[----:B------:R-:W-:Y:S01]  /*0790*/  FMUL.RZ R7, R7, R12 ;  /* 0x0000000c07077220 */ /* 0x000fe2000040c000 */
[----:B------:R-:W-:-:S05]  /*07a0*/  IMAD.MOV.U32 R12, RZ, RZ, R15 ;  /* 0x000000ffff0c7224 */ /* 0x000fca00078e000f */
[----:B------:R-:W0:Y:S02]  /*07b0*/  F2I.U32.TRUNC.NTZ R7, R7 ;  /* 0x0000000700077305 */ /* 0x000e24000020f000 */
[----:B0-----:R-:W-:Y:S01]  /*07c0*/  LOP3.LUT R14, R7, 0xffff, RZ, 0xc0, !PT ;  /* 0x0000ffff070e7812 */ /* 0x001fe200078ec0ff */
[----:B------:R-:W-:Y:S01]  /*07d0*/  @!P1 IMAD.MOV.U32 R14, RZ, RZ, -0x1 ;  /* 0xffffffffff0e9424 */ /* 0x000fe200078e00ff */
[----:B------:R-:W-:Y:S06]  /*07e0*/  RET.REL.NODEC R12 `(_ZN2at6native27unrolled_elementwise_kernelINS0_13BUnaryFunctorIhhhZZZNS0_15binary_internal21div_trunc_kernel_cudaERNS_18TensorIteratorBaseEENKUlvE_clEvENKUlvE_clEvEUlhhE_EESt5arrayIPcLm2EELi4E23TrivialOffsetCalculatorILi1EjESE_NS0_6memory15LoadWithoutCastENSF_16StoreWithoutCastEEEviT_T0_T2_T3_T4_T5_) ;  /* 0xfffffff80c047950 */ /* 0x000fec0003c3ffff */
.L_x_21960:
        /* <DEDUP_REMOVED lines=9> */
.L_x_22749:


//--------------------- .text._ZN2at6native29vectorized_elementwise_kernelILi2ENS0_13BUnaryFunctorIhhhZZZNS0_15binary_internal21div_trunc_kernel_cudaERNS_18TensorIteratorBaseEENKUlvE_clEvENKUlvE_clEvEUlhhE_EESt5arrayIPcLm2EEEEviT0_T1_ --------------------------
	.section	.text._ZN2at6native29vectorized_elementwise_kernelILi2ENS0_13BUnaryFunctorIhhhZZZNS0_15binary_internal21div_trunc_kernel_cudaERNS_18TensorIteratorBaseEENKUlvE_clEvENKUlvE_clEvEUlhhE_EESt5arrayIPcLm2EEEEviT0_T1_,"ax",@progbits
	.align	128
        .global         _ZN2at6native29vectorized_elementwise_kernelILi2ENS0_13BUnaryFunctorIhhhZZZNS0_15binary_internal21div_trunc_kernel_cudaERNS_18TensorIteratorBaseEENKUlvE_clEvENKUlvE_clEvEUlhhE_EESt5arrayIPcLm2EEEEviT0_T1_
        .type           _ZN2at6native29vectorized_elementwise_kernelILi2ENS0_13BUnaryFunctorIhhhZZZNS0_15binary_internal21div_trunc_kernel_cudaERNS_18TensorIteratorBaseEENKUlvE_clEvENKUlvE_clEvEUlhhE_EESt5arrayIPcLm2EEEEviT0_T1_,@function
        .size           _ZN2at6native29vectorized_elementwise_kernelILi2ENS0_13BUnaryFunctorIhhhZZZNS0_15binary_internal21div_trunc_kernel_cudaERNS_18TensorIteratorBaseEENKUlvE_clEvENKUlvE_clEvEUlhhE_EESt5arrayIPcLm2EEEEviT0_T1_,(.L_x_22750 - _ZN2at6native29vectorized_elementwise_kernelILi2ENS0_13BUnaryFunctorIhhhZZZNS0_15binary_internal21div_trunc_kernel_cudaERNS_18TensorIteratorBaseEENKUlvE_clEvENKUlvE_clEvEUlhhE_EESt5arrayIPcLm2EEEEviT0_T1_)
        .other          _ZN2at6native29vectorized_elementwise_kernelILi2ENS0_13BUnaryFunctorIhhhZZZNS0_15binary_internal21div_trunc_kernel_cudaERNS_18TensorIteratorBaseEENKUlvE_clEvENKUlvE_clEvEUlhhE_EESt5arrayIPcLm2EEEEviT0_T1_,@"STO_CUDA_ENTRY STV_DEFAULT"
_ZN2at6native29vectorized_elementwise_kernelILi2ENS0_13BUnaryFunctorIhhhZZZNS0_15binary_internal21div_trunc_kernel_cudaERNS_18TensorIteratorBaseEENKUlvE_clEvENKUlvE_clEvEUlhhE_EESt5arrayIPcLm2EEEEviT0_T1_:
.text._ZN2at6native29vectorized_elementwise_kernelILi2ENS0_13BUnaryFunctorIhhhZZZNS0_15binary_internal21div_trunc_kernel_cudaERNS_18TensorIteratorBaseEENKUlvE_clEvENKUlvE_clEvEUlhhE_EESt5arrayIPcLm2EEEEviT0_T1_:
[----:B------:R-:W-:Y:S08]  /*0000*/  LDC R1, c[0x0][0x28] ;  /* 0x00000a00ff017b82 */ /* 0x000ff00000000800 */
[----:B------:R-:W0:Y:S01]  /*0010*/  S2UR UR4, SR_CTAID.X ;  /* 0x00000000000479c3 */ /* 0x000e220000002500 */
[----:B------:R-:W-:Y:S01]  /*0020*/  ULDC.64 UR8, c[0x0][0x208] ;  /* 0x0000820000087ab9 */ /* 0x000fe20000000a00 */
[----:B------:R-:W-:-:S06]  /*0030*/  ULDC.U8 UR10, c[0x0][0x215] ;  /* 0x00008540000a7ab9 */ /* 0x000fcc0000000000 */
[----:B------:R-:W1:Y:S01]  /*0040*/  LDC R0, c[0x0][0x210] ;  /* 0x00008400ff007b82 */ /* 0x000e620000000800 */
[----:B0-----:R-:W-:-:S06]  /*0050*/  USHF.L.U32 UR4, UR4, 0xa, URZ ;  /* 0x0000000a04047899 */ /* 0x001fcc000800063f */
[----:B-1----:R-:W-:-:S05]  /*0060*/  VIADD R0, R0, -UR4 ;  /* 0x8000000400007c36 */ /* 0x002fca0008000000 */
[----:B------:R-:W-:-:S13]  /*0070*/  ISETP.GE.U32.AND P0, PT, R0, 0x400, PT ;  /* 0x000004000000780c */ /* 0x000fda0003f06070 */
[----:B------:R-:W-:Y:S05]  /*0080*/  @!P0 BRA `(.L_x_21961) ;  /* 0x0000000400148947 */ /* 0x000fea0003800000 */
        /* <DEDUP_REMOVED lines=13> */
[----:B------:R-:W-:Y:S02]  /*0160*/  UIADD3.X UR5, URZ, UR7, URZ, UP0, !UPT ;  /* 0x000000073f057290 */ /* 0x000fe400087fe43f */
[----:B------:R-:W-:-:S04]  /*0170*/  IMAD.U32 R4, RZ, RZ, UR4 ;  /* 0x00000004ff047e24 */ /* 0x000fc8000f8e00ff */
[----:B------:R-:W-:Y:S02]  /*0180*/  IMAD.U32 R5, RZ, RZ, UR5 ;  /* 0x00000005ff057e24 */ /* 0x000fe4000f8e00ff */
[----:B------:R-:W-:-:S04]  /*0190*/  IMAD.WIDE R4, R3, 0x2, R4 ;  /* 0x0000000203047825 */ /* 0x000fc800078e0204 */
[----:B------:R-:W-:Y:S01]  /*01a0*/  IMAD.U32 R3, RZ, RZ, UR10 ;  /* 0x0000000aff037e24 */ /* 0x000fe2000f8e00ff */
[C---:B--2---:R-:W-:Y:S02]  /*01b0*/  PRMT R10, R0.reuse, 0x7770, RZ ;  /* 0x00007770000a7816 */ /* 0x044fe400000000ff */
[----:B0-----:R-:W-:Y:S02]  /*01c0*/  PRMT R7, R0, 0x7771, RZ ;  /* 0x0000777100077816 */ /* 0x001fe400000000ff */
[C---:B---3--:R-:W-:Y:S02]  /*01d0*/  PRMT R12, R14.reuse, 0x7770, RZ ;  /* 0x000077700e0c7816 */ /* 0x048fe400000000ff */
[----:B------:R-:W-:Y:S02]  /*01e0*/  PRMT R14, R14, 0x7771, RZ ;  /* 0x000077710e0e7816 */ /* 0x000fe400000000ff */
[C---:B----4-:R-:W-:Y:S02]  /*01f0*/  PRMT R11, R13.reuse, 0x7770, RZ ;  /* 0x000077700d0b7816 */ /* 0x050fe400000000ff */
[----:B------:R-:W-:-:S02]  /*0200*/  PRMT R13, R13, 0x7771, RZ ;  /* 0x000077710d0d7816 */ /* 0x000fc400000000ff */
[C---:B-----5:R-:W-:Y:S02]  /*0210*/  PRMT R6, R2.reuse, 0x7770, RZ ;  /* 0x0000777002067816 */ /* 0x060fe400000000ff */
[----:B------:R-:W-:Y:S02]  /*0220*/  PRMT R0, R2, 0x7771, RZ ;  /* 0x0000777102007816 */ /* 0x000fe400000000ff */
[----:B------:R-:W-:-:S07]  /*0230*/  MOV R2, 0x250 ;  /* 0x0000025000027802 */ /* 0x000fce0000000f00 */
[----:B------:R-:W-:Y:S05]  /*0240*/  CALL.REL.NOINC `($__internal_53_$__cuda_sm20_div_u16) ;  /* 0x0000000c00ec7944 */ /* 0x000fea0003c00000 */
[----:B------:R-:W-:Y:S01]  /*0250*/  IMAD.MOV.U32 R15, RZ, RZ, R8 ;  /* 0x000000ffff0f7224 */ /* 0x000fe200078e0008 */
[----:B------:R-:W-:Y:S01]  /*0260*/  MOV R2, 0x2a0 ;  /* 0x000002a000027802 */ /* 0x000fe20000000f00 */
[----:B------:R-:W-:Y:S02]  /*0270*/  IMAD.MOV.U32 R14, RZ, RZ, R12 ;  /* 0x000000ffff0e7224 */ /* 0x000fe400078e000c */
[----:B------:R-:W-:-:S07]  /*0280*/  IMAD.U32 R3, RZ, RZ, UR10 ;  /* 0x0000000aff037e24 */ /* 0x000fce000f8e00ff */
[----:B------:R-:W-:Y:S05]  /*0290*/  CALL.REL.NOINC `($__internal_53_$__cuda_sm20_div_u16) ;  /* 0x0000000c00d87944 */ /* 0x000fea0003c00000 */
[----:B------:R-:W-:Y:S01]  /*02a0*/  PRMT R15, R15, 0x7604, R8 ;  /* 0x000076040f0f7816 */ /* 0x000fe20000000008 */
[----:B------:R-:W-:Y:S01]  /*02b0*/  IMAD.MOV.U32 R14, RZ, RZ, R13 ;  /* 0x000000ffff0e7224 */ /* 0x000fe200078e000d */
[----:B------:R-:W-:Y:S01]  /*02c0*/  MOV R2, 0x300 ;  /* 0x0000030000027802 */ /* 0x000fe20000000f00 */
[----:B------:R-:W-:Y:S02]  /*02d0*/  IMAD.U32 R3, RZ, RZ, UR10 ;  /* 0x0000000aff037e24 */ /* 0x000fe4000f8e00ff */
[----:B------:R0:W-:Y:S05]  /*02e0*/  STG.E.U16 desc[UR8][R4.64], R15 ;  /* 0x0000000f04007986 */ /* 0x0001ea000c101508 */
[----:B0-----:R-:W-:Y:S05]  /*02f0*/  CALL.REL.NOINC `($__internal_53_$__cuda_sm20_div_u16) ;  /* 0x0000000c00c07944 */ /* 0x001fea0003c00000 */
[----:B------:R-:W-:Y:S01]  /*0300*/  IMAD.MOV.U32 R13, RZ, RZ, R8 ;  /* 0x000000ffff0d7224 */ /* 0x000fe200078e0008 */
[----:B------:R-:W-:Y:S01]  /*0310*/  MOV R14, R11 ;  /* 0x0000000b000e7202 */ /* 0x000fe20000000f00 */
[----:B------:R-:W-:Y:S01]  /*0320*/  IMAD.U32 R3, RZ, RZ, UR10 ;  /* 0x0000000aff037e24 */ /* 0x000fe2000f8e00ff */
[----:B------:R-:W-:-:S07]  /*0330*/  MOV R2, 0x350 ;  /* 0x0000035000027802 */ /* 0x000fce0000000f00 */
        /* <DEDUP_REMOVED lines=19> */
[----:B------:R-:W-:Y:S01]  /*0470*/  MOV R3, UR10 ;  /* 0x0000000a00037c02 */ /* 0x000fe20008000f00 */
[----:B------:R-:W-:Y:S01]  /*0480*/  IMAD.MOV.U32 R14, RZ, RZ, R6 ;  /* 0x000000ffff0e7224 */ /* 0x000fe200078e0006 */
[----:B------:R-:W-:-:S07]  /*0490*/  MOV R2, 0x4b0 ;  /* 0x000004b000027802 */ /* 0x000fce0000000f00 */
[----:B------:R-:W-:Y:S05]  /*04a0*/  CALL.REL.NOINC `($__internal_53_$__cuda_sm20_div_u16) ;  /* 0x0000000c00547944 */ /* 0x000fea0003c00000 */
[----:B------:R-:W-:-:S05]  /*04b0*/  PRMT R7, R7, 0x7604, R8 ;  /* 0x0000760407077816 */ /* 0x000fca0000000008 */
[----:B------:R-:W-:Y:S01]  /*04c0*/  STG.E.U16 desc[UR8][R4.64+0x300], R7 ;  /* 0x0003000704007986 */ /* 0x000fe2000c101508 */
[----:B------:R-:W-:Y:S05]  /*04d0*/  EXIT ;  /* 0x000000000000794d */ /* 0x000fea0003800000 */
.L_x_21961:
[----:B------:R-:W0:Y:S01]  /*04e0*/  S2R R11, SR_TID.X ;  /* 0x00000000000b7919 */ /* 0x000e220000002100 */
[----:B------:R-:W-:Y:S02]  /*04f0*/  PRMT R10, RZ, 0x7610, R10 ;  /* 0x00007610ff0a7816 */ /* 0x000fe4000000000a */
[----:B0-----:R-:W-:Y:S01]  /*0500*/  ISETP.GE.AND P0, PT, R11, R0, PT ;  /* 0x000000000b00720c */ /* 0x001fe20003f06270 */
[----:B------:R-:W-:-:S12]  /*0510*/  IMAD.MOV.U32 R21, RZ, RZ, R11 ;  /* 0x000000ffff157224 */ /* 0x000fd800078e000b */
        /* <DEDUP_REMOVED lines=9> */
[----:B------:R-:W-:-:S12]  /*05b0*/  @!P0 IMAD.X R17, RZ, RZ, R3, P5 ;  /* 0x000000ffff118224 */ /* 0x000fd800028e0603 */
[C---:B------:R-:W-:Y:S01]  /*05c0*/  @!P1 VIADD R9, R21.reuse, UR4 ;  /* 0x0000000415099c36 */ /* 0x040fe20008000000 */
[----:B------:R-:W0:Y:S01]  /*05d0*/  @!P1 LDC.64 R24, c[0x0][0x220] ;  /* 0x00008800ff189b82 */ /* 0x000e220000000a00 */
[----:B------:R-:W-:Y:S01]  /*05e0*/  @!P1 VIADD R21, R21, 0x80 ;  /* 0x0000008015159836 */ /* 0x000fe20000000000 */
[----:B-1----:R-:W-:-:S04]  /*05f0*/  @!P6 IADD3 R6, P5, R7, R4, RZ ;  /* 0x000000040706e210 */ /* 0x002fc80007fbe0ff */
[----:B------:R-:W-:Y:S01]  /*0600*/  ISETP.GE.AND P2, PT, R21, R0, PT ;  /* 0x000000001500720c */ /* 0x000fe20003f46270 */
[----:B------:R-:W-:-:S05]  /*0610*/  @!P6 IMAD.X R7, RZ, RZ, R5, P5 ;  /* 0x000000ffff07e224 */ /* 0x000fca00028e0605 */
[----:B------:R1:W5:Y:S07]  /*0620*/  @!P6 LDG.E.U8 R10, desc[UR8][R6.64] ;  /* 0x00000008060ae981 */ /* 0x00036e000c1e1100 */
[C---:B------:R-:W-:Y:S01]  /*0630*/  @!P2 VIADD R13, R21.reuse, UR4 ;  /* 0x00000004150dac36 */ /* 0x040fe20008000000 */
[----:B------:R-:W2:Y:S01]  /*0640*/  @!P2 LDC.64 R18, c[0x0][0x220] ;  /* 0x00008800ff12ab82 */ /* 0x000ea20000000a00 */
[----:B------:R-:W-:-:S05]  /*0650*/  @!P2 VIADD R21, R21, 0x80 ;  /* 0x000000801515a836 */ /* 0x000fca0000000000 */
[----:B------:R-:W-:-:S13]  /*0660*/  ISETP.GE.AND P3, PT, R21, R0, PT ;  /* 0x000000001500720c */ /* 0x000fda0003f66270 */
[C---:B------:R-:W-:Y:S01]  /*0670*/  @!P3 VIADD R15, R21.reuse, UR4 ;  /* 0x00000004150fbc36 */ /* 0x040fe20008000000 */
[----:B------:R-:W-:-:S04]  /*0680*/  @!P3 IADD3 R21, R21, 0x80, RZ ;  /* 0x000000801515b810 */ /* 0x000fc80007ffe0ff */
[----:B------:R-:W-:-:S13]  /*0690*/  ISETP.GE.AND P4, PT, R21, R0, PT ;  /* 0x000000001500720c */ /* 0x000fda0003f86270 */
[----:B------:R-:W-:Y:S01]  /*06a0*/  @!P4 VIADD R27, R21, UR4 ;  /* 0x00000004151bcc36 */ /* 0x000fe20008000000 */
[----:B0-----:R-:W-:Y:S01]  /*06b0*/  @!P1 IADD3 R24, P6, R9, R24, RZ ;  /* 0x0000001809189210 */ /* 0x001fe20007fde0ff */
[----:B------:R-:W-:Y:S01]  /*06c0*/  @!P4 VIADD R21, R21, 0x80 ;  /* 0x000000801515c836 */ /* 0x000fe20000000000 */
[----:B------:R-:W0:Y:S04]  /*06d0*/  @!P3 LDC.64 R8, c[0x0][0x220] ;  /* 0x00008800ff08bb82 */ /* 0x000e280000000a00 */
[C---:B------:R-:W-:Y:S01]  /*06e0*/  ISETP.GE.AND P5, PT, R21.reuse, R0, PT ;  /* 0x000000001500720c */ /* 0x040fe20003fa6270 */
[----:B------:R-:W-:Y:S01]  /*06f0*/  @!P1 IMAD.X R25, RZ, RZ, R25, P6 ;  /* 0x000000ffff199224 */ /* 0x000fe200030e0619 */
[----:B------:R-:W-:Y:S02]  /*0700*/  PRMT R12, RZ, 0x7610, R12 ;  /* 0x00007610ff0c7816 */ /* 0x000fe4000000000c */
[----:B------:R-:W3:Y:S04]  /*0710*/  @!P4 LDC.64 R2, c[0x0][0x220] ;  /* 0x00008800ff02cb82 */ /* 0x000ee80000000a00 */
[----:B------:R-:W5:Y:S05]  /*0720*/  @!P1 LDG.E.U8 R12, desc[UR8][R24.64] ;  /* 0x00000008180c9981 */ /* 0x000f6a000c1e1100 */
[C---:B------:R-:W-:Y:S01]  /*0730*/  @!P5 VIADD R23, R21.reuse, UR4 ;  /* 0x000000041517dc36 */ /* 0x040fe20008000000 */
[----:B------:R-:W4:Y:S01]  /*0740*/  @!P5 LDC.64 R4, c[0x0][0x220] ;  /* 0x00008800ff04db82 */ /* 0x000f220000000a00 */
[----:B------:R-:W-:-:S05]  /*0750*/  @!P5 VIADD R21, R21, 0x80 ;  /* 0x000000801515d836 */ /* 0x000fca0000000000 */
[----:B------:R-:W-:Y:S02]  /*0760*/  ISETP.GE.AND P6, PT, R21, R0, PT ;  /* 0x000000001500720c */ /* 0x000fe40003fc6270 */
[----:B--2---:R-:W-:-:S11]  /*0770*/  @!P2 IADD3 R18, P1, R13, R18, RZ ;  /* 0x000000120d12a210 */ /* 0x004fd60007f3e0ff */
[----:B-1----:R-:W1:Y:S01]  /*0780*/  @!P6 LDC.64 R6, c[0x0][0x220] ;  /* 0x00008800ff06eb82 */ /* 0x002e620000000a00 */
[----:B------:R-:W-:Y:S01]  /*0790*/  @!P2 IMAD.X R19, RZ, RZ, R19, P1 ;  /* 0x000000ffff13a224 */ /* 0x000fe200008e0613 */
[----:B0-----:R-:W-:Y:S02]  /*07a0*/  @!P3 IADD3 R8, P1, R15, R8, RZ ;  /* 0x000000080f08b210 */ /* 0x001fe40007f3e0ff */
[----:B------:R-:W-:Y:S01]  /*07b0*/  PRMT R15, RZ, 0x7610, R15 ;  /* 0x00007610ff0f7816 */ /* 0x000fe2000000000f */
[----:B------:R-:W-:Y:S01]  /*07c0*/  @!P6 VIADD R21, R21, UR4 ;  /* 0x000000041515ec36 */ /* 0x000fe20008000000 */
[----:B------:R-:W-:Y:S01]  /*07d0*/  PRMT R13, RZ, 0x7610, R13 ;  /* 0x00007610ff0d7816 */ /* 0x000fe2000000000d */
[----:B------:R-:W-:Y:S01]  /*07e0*/  @!P3 IMAD.X R9, RZ, RZ, R9, P1 ;  /* 0x000000ffff09b224 */ /* 0x000fe200008e0609 */
[----:B------:R-:W-:Y:S02]  /*07f0*/  PRMT R14, RZ, 0x7610, R14 ;  /* 0x00007610ff0e7816 */ /* 0x000fe4000000000e */
[----:B----4-:R-:W-:-:S02]  /*0800*/  @!P5 IADD3 R4, P1, R23, R4, RZ ;  /* 0x000000041704d210 */ /* 0x010fc40007f3e0ff */
[----:B------:R-:W5:Y:S04]  /*0810*/  @!P3 LDG.E.U8 R15, desc[UR8][R8.64] ;  /* 0x00000008080fb981 */ /* 0x000f68000c1e1100 */
[----:B------:R0:W5:Y:S01]  /*0820*/  @!P2 LDG.E.U8 R13, desc[UR8][R18.64] ;  /* 0x00000008120da981 */ /* 0x000162000c1e1100 */
[----:B---3--:R-:W-:Y:S01]  /*0830*/  @!P4 IADD3 R2, P2, R27, R2, RZ ;  /* 0x000000021b02c210 */ /* 0x008fe20007f5e0ff */
[----:B------:R-:W-:Y:S02]  /*0840*/  @!P5 IMAD.X R5, RZ, RZ, R5, P1 ;  /* 0x000000ffff05d224 */ /* 0x000fe400008e0605 */
[----:B------:R2:W5:Y:S01]  /*0850*/  @!P0 LDG.E.U8 R14, desc[UR8][R16.64] ;  /* 0x00000008100e8981 */ /* 0x000562000c1e1100 */
[----:B-1----:R-:W-:Y:S02]  /*0860*/  @!P6 IADD3 R6, P3, R21, R6, RZ ;  /* 0x000000061506e210 */ /* 0x002fe40007f7e0ff */
[----:B0-----:R-:W-:-:S02]  /*0870*/  PRMT R18, RZ, 0x7610, R18 ;  /* 0x00007610ff127816 */ /* 0x001fc40000000012 */
[----:B------:R-:W-:Y:S01]  /*0880*/  @!P4 IADD3.X R3, RZ, R3, RZ, P2, !PT ;  /* 0x00000003ff03c210 */ /* 0x000fe200017fe4ff */
[----:B------:R-:W-:Y:S01]  /*0890*/  @!P6 IMAD.X R7, RZ, RZ, R7, P3 ;  /* 0x000000ffff07e224 */ /* 0x000fe200018e0607 */
[----:B--2---:R-:W-:Y:S02]  /*08a0*/  PRMT R16, RZ, 0x7610, R16 ;  /* 0x00007610ff107816 */ /* 0x004fe40000000010 */
[----:B------:R-:W-:Y:S02]  /*08b0*/  PRMT R17, RZ, 0x7610, R17 ;  /* 0x00007610ff117816 */ /* 0x000fe40000000011 */
[----:B------:R0:W5:Y:S04]  /*08c0*/  @!P6 LDG.E.U8 R18, desc[UR8][R6.64] ;  /* 0x000000080612e981 */ /* 0x000168000c1e1100 */
[----:B------:R0:W5:Y:S04]  /*08d0*/  @!P4 LDG.E.U8 R16, desc[UR8][R2.64] ;  /* 0x000000080210c981 */ /* 0x000168000c1e1100 */
[----:B------:R0:W5:Y:S01]  /*08e0*/  @!P5 LDG.E.U8 R17, desc[UR8][R4.64] ;  /* 0x000000080411d981 */ /* 0x000162000c1e1100 */
[----:B------:R-:W-:Y:S04]  /*08f0*/  BSSY B0, `(.L_x_21962) ;  /* 0x0000007000007945 */ /* 0x000fe80003800000 */
[----:B------:R-:W-:Y:S05]  /*0900*/  @P0 BRA `(.L_x_21963) ;  /* 0x0000000000140947 */ /* 0x000fea0003800000 */
[----:B-----5:R-:W-:Y:S01]  /*0910*/  LOP3.LUT R14, R14, 0xff, RZ, 0xc0, !PT ;  /* 0x000000ff0e0e7812 */ /* 0x020fe200078ec0ff */
[----:B0-----:R-:W-:Y:S01]  /*0920*/  IMAD.U32 R3, RZ, RZ, UR10 ;  /* 0x0000000aff037e24 */ /* 0x001fe2000f8e00ff */
[----:B------:R-:W-:-:S07]  /*0930*/  MOV R2, 0x950 ;  /* 0x0000095000027802 */ /* 0x000fce0000000f00 */
[----:B------:R-:W-:Y:S05]  /*0940*/  CALL.REL.NOINC `($__internal_53_$__cuda_sm20_div_u16) ;  /* 0x00000008002c7944 */ /* 0x000fea0003c00000 */
[----:B------:R-:W-:-:S07]  /*0950*/  IMAD.MOV.U32 R4, RZ, RZ, R8 ;  /* 0x000000ffff047224 */ /* 0x000fce00078e0008 */
.L_x_21963:
[----:B------:R-:W-:Y:S05]  /*0960*/  BSYNC B0 ;  /* 0x0000000000007941 */ /* 0x000fea0003800000 */
.L_x_21962:
[----:B0-----:R-:W-:Y:S01]  /*0970*/  VIADD R3, R11, 0x80 ;  /* 0x000000800b037836 */ /* 0x001fe20000000000 */
[----:B------:R-:W-:Y:S04]  /*0980*/  BSSY B0, `(.L_x_21964) ;  /* 0x0000008000007945 */ /* 0x000fe80003800000 */
[----:B------:R-:W-:-:S13]  /*0990*/  ISETP.GE.AND P1, PT, R3, R0, PT ;  /* 0x000000000300720c */ /* 0x000fda0003f26270 */
[----:B------:R-:W-:Y:S05]  /*09a0*/  @P1 BRA `(.L_x_21965) ;  /* 0x0000000000141947 */ /* 0x000fea0003800000 */
[----:B-----5:R-:W-:Y:S01]  /*09b0*/  LOP3.LUT R14, R10, 0xff, RZ, 0xc0, !PT ;  /* 0x000000ff0a0e7812 */ /* 0x020fe200078ec0ff */
[----:B------:R-:W-:Y:S01]  /*09c0*/  IMAD.U32 R3, RZ, RZ, UR10 ;  /* 0x0000000aff037e24 */ /* 0x000fe2000f8e00ff */
[----:B------:R-:W-:-:S07]  /*09d0*/  MOV R2, 0x9f0 ;  /* 0x000009f000027802 */ /* 0x000fce0000000f00 */
[----:B------:R-:W-:Y:S05]  /*09e0*/  CALL.REL.NOINC `($__internal_53_$__cuda_sm20_div_u16) ;  /* 0x0000000800047944 */ /* 0x000fea0003c00000 */
[----:B------:R-:W-:-:S07]  /*09f0*/  IMAD.MOV.U32 R5, RZ, RZ, R8 ;  /* 0x000000ffff057224 */ /* 0x000fce00078e0008 */
.L_x_21965:
[----:B------:R-:W-:Y:S05]  /*0a00*/  BSYNC B0 ;  /* 0x0000000000007941 */ /* 0x000fea0003800000 */
.L_x_21964:
[----:B------:R-:W-:Y:S01]  /*0a10*/  VIADD R3, R11, 0x100 ;  /* 0x000001000b037836 */ /* 0x000fe20000000000 */
        /* <DEDUP_REMOVED lines=8> */
.L_x_21967:
[----:B------:R-:W-:Y:S05]  /*0aa0*/  BSYNC B0 ;  /* 0x0000000000007941 */ /* 0x000fea0003800000 */
.L_x_21966:
[----:B------:R-:W-:Y:S01]  /*0ab0*/  IADD3 R3, R11, 0x180, RZ ;  /* 0x000001800b037810 */ /* 0x000fe20007ffe0ff */
[----:B------:R-:W-:Y:S03]  /*0ac0*/  BSSY B0, `(.L_x_21968) ;  /* 0x0000008000007945 */ /* 0x000fe60003800000 */
[----:B------:R-:W-:-:S13]  /*0ad0*/  ISETP.GE.AND P1, PT, R3, R0, PT ;  /* 0x000000000300720c */ /* 0x000fda0003f26270 */
[----:B------:R-:W-:Y:S05]  /*0ae0*/  @P1 BRA `(.L_x_21969) ;  /* 0x0000000000141947 */ /* 0x000fea0003800000 */
[----:B-----5:R-:W-:Y:S01]  /*0af0*/  LOP3.LUT R14, R13, 0xff, RZ, 0xc0, !PT ;  /* 0x000000ff0d0e7812 */ /* 0x020fe200078ec0ff */
[----:B------:R-:W-:Y:S01]  /*0b00*/  IMAD.U32 R3, RZ, RZ, UR10 ;  /* 0x0000000aff037e24 */ /* 0x000fe2000f8e00ff */
[----:B------:R-:W-:-:S07]  /*0b10*/  MOV R2, 0xb30 ;  /* 0x00000b3000027802 */ /* 0x000fce0000000f00 */
[----:B------:R-:W-:Y:S05]  /*0b20*/  CALL.REL.NOINC `($__internal_53_$__cuda_sm20_div_u16) ;  /* 0x0000000400b47944 */ /* 0x000fea0003c00000 */
[----:B------:R-:W-:-:S07]  /*0b30*/  IMAD.MOV.U32 R7, RZ, RZ, R8 ;  /* 0x000000ffff077224 */ /* 0x000fce00078e0008 */
.L_x_21969:
[----:B------:R-:W-:Y:S05]  /*0b40*/  BSYNC B0 ;  /* 0x0000000000007941 */ /* 0x000fea0003800000 */
.L_x_21968:
        /* <DEDUP_REMOVED lines=9> */
.L_x_21971:
[----:B------:R-:W-:Y:S05]  /*0be0*/  BSYNC B0 ;  /* 0x0000000000007941 */ /* 0x000fea0003800000 */
.L_x_21970:
        /* <DEDUP_REMOVED lines=9> */
.L_x_21973:
[----:B------:R-:W-:Y:S05]  /*0c80*/  BSYNC B0 ;  /* 0x0000000000007941 */ /* 0x000fea0003800000 */
.L_x_21972:
        /* <DEDUP_REMOVED lines=8> */
[----:B------:R-:W-:-:S07]  /*0d10*/  MOV R13, R8 ;  /* 0x00000008000d7202 */ /* 0x000fce0000000f00 */
.L_x_21975:
[----:B------:R-:W-:Y:S05]  /*0d20*/  BSYNC B0 ;  /* 0x0000000000007941 */ /* 0x000fea0003800000 */
.L_x_21974:
        /* <DEDUP_REMOVED lines=8> */
.L_x_21977:
[----:B------:R-:W-:Y:S05]  /*0db0*/  BSYNC B0 ;  /* 0x0000000000007941 */ /* 0x000fea0003800000 */
.L_x_21976:
[----:B------:R-:W0:Y:S01]  /*0dc0*/  @!P0 S2R R9, SR_TID.X ;  /* 0x0000000000098919 */ /* 0x000e220000002100 */
[----:B-----5:R-:W1:Y:S01]  /*0dd0*/  @!P0 LDC.64 R14, c[0x0][0x218] ;  /* 0x00008600ff0e8b82 */ /* 0x020e620000000a00 */
[----:B------:R-:W-:Y:S04]  /*0de0*/  BSSY B0, `(.L_x_21978) ;  /* 0x0000038000007945 */ /* 0x000fe80003800000 */
[----:B------:R-:W-:Y:S01]  /*0df0*/  BSSY B1, `(.L_x_21979) ;  /* 0x000002f000017945 */ /* 0x000fe20003800000 */
[C---:B0-----:R-:W-:Y:S02]  /*0e00*/  @!P0 VIADD R3, R9.reuse, UR4 ;  /* 0x0000000409038c36 */ /* 0x041fe40008000000 */
[----:B------:R-:W-:-:S03]  /*0e10*/  @!P0 VIADD R11, R9, 0x80 ;  /* 0x00000080090b8836 */ /* 0x000fc60000000000 */
        /* <DEDUP_REMOVED lines=19> */
.L_x_21980:
        /* <DEDUP_REMOVED lines=8> */
.L_x_21981:
        /* <DEDUP_REMOVED lines=8> */
.L_x_21982:
        /* <DEDUP_REMOVED lines=9> */
.L_x_21983:
[----:B------:R-:W-:Y:S05]  /*10e0*/  BSYNC B1 ;  /* 0x0000000000017941 */ /* 0x000fea0003800000 */
.L_x_21979:
[----:B------:R-:W-:-:S13]  /*10f0*/  ISETP.GE.AND P0, PT, R11, R0, PT ;  /* 0x000000000b00720c */ /* 0x000fda0003f06270 */
[----:B0-----:R-:W0:Y:S01]  /*1100*/  @!P0 LDC.64 R4, c[0x0][0x218] ;  /* 0x00008600ff048b82 */ /* 0x001e220000000a00 */
[C---:B-12---:R-:W-:Y:S01]  /*1110*/  @!P0 IADD3 R3, R11.reuse, UR4, RZ ;  /* 0x000000040b038c10 */ /* 0x046fe2000fffe0ff */
[----:B------:R-:W-:-:S03]  /*1120*/  @!P0 VIADD R11, R11, 0x80 ;  /* 0x000000800b0b8836 */ /* 0x000fc60000000000 */
[----:B0-----:R-:W-:-:S05]  /*1130*/  @!P0 IADD3 R2, P1, R3, R4, RZ ;  /* 0x0000000403028210 */ /* 0x001fca0007f3e0ff */
[----:B------:R-:W-:-:S05]  /*1140*/  @!P0 IMAD.X R3, RZ, RZ, R5, P1 ;  /* 0x000000ffff038224 */ /* 0x000fca00008e0605 */
[----:B------:R2:W-:Y:S03]  /*1150*/  @!P0 STG.E.U8 desc[UR8][R2.64], R13 ;  /* 0x0000000d02008986 */ /* 0x0005e6000c101108 */
.L_x_21984:
[----:B------:R-:W-:Y:S05]  /*1160*/  BSYNC B0 ;  /* 0x0000000000007941 */ /* 0x000fea0003800000 */
.L_x_21978:
        /* <DEDUP_REMOVED lines=9> */
        .weak           $__internal_53_$__cuda_sm20_div_u16
        .type           $__internal_53_$__cuda_sm20_div_u16,@function
        .size           $__internal_53_$__cuda_sm20_div_u16,(.L_x_22750 - $__internal_53_$__cuda_sm20_div_u16)
$__internal_53_$__cuda_sm20_div_u16:
[----:B------:R-:W0:Y:S01]  /*1200*/  I2F.U16 R9, R3 ;  /* 0x0000000300097306 */ /* 0x000e220000101000 */
[----:B------:R-:W-:Y:S01]  /*1210*/  IMAD.MOV.U32 R8, RZ, RZ, 0x4b800000 ;  /* 0x4b800000ff087424 */ /* 0x000fe200078e00ff */
[C---:B0-----:R-:W-:Y:S02]  /*1220*/  FSETP.GEU.AND P2, PT, |R9|.reuse, 1.175494350822287508e-38, PT ;  /* 0x008000000900780b */ /* 0x041fe40003f4e200 */
[----:B------:R-:W-:Y:S02]  /*1230*/  FSETP.GT.AND P1, PT, |R9|, 8.50705917302346158658e+37, PT ;  /* 0x7e8000000900780b */ /* 0x000fe40003f24200 */
        /* <DEDUP_REMOVED lines=9> */
[----:B------:R-:W-:-:S06]  /*12d0*/  FMUL.RZ R9, R9, R8 ;  /* 0x0000000809097220 */ /* 0x000fcc000040c000 */
[----:B------:R-:W0:Y:S02]  /*12e0*/  F2I.U32.TRUNC.NTZ R9, R9 ;  /* 0x0000000900097305 */ /* 0x000e24000020f000 */
[----:B0-----:R-:W-:Y:S01]  /*12f0*/  LOP3.LUT R8, R9, 0xffff, RZ, 0xc0, !PT ;  /* 0x0000ffff09087812 */ /* 0x001fe200078ec0ff */
[----:B------:R-:W-:Y:S01]  /*1300*/  @!P1 IMAD.MOV.U32 R8, RZ, RZ, -0x1 ;  /* 0xffffffffff089424 */ /* 0x000fe200078e00ff */
[----:B------:R-:W-:Y:S06]  /*1310*/  RET.REL.NODEC R2 `(_ZN2at6native29vectorized_elementwise_kernelILi2ENS0_13BUnaryFunctorIhhhZZZNS0_15binary_internal21div_trunc_kernel_cudaERNS_18TensorIteratorBaseEENKUlvE_clEvENKUlvE_clEvEUlhhE_EESt5arrayIPcLm2EEEEviT0_T1_) ;  /* 0xffffffec02387950 */ /* 0x000fec0003c3ffff */
.L_x_21985:
        /* <DEDUP_REMOVED lines=14> */
.L_x_22750:


//--------------------- .text._ZN2at6native29vectorized_elementwise_kernelILi4ENS0_13BUnaryFunctorIhhhZZZNS0_15binary_internal21div_trunc_kernel_cudaERNS_18TensorIteratorBaseEENKUlvE_clEvENKUlvE_clEvEUlhhE_EESt5arrayIPcLm2EEEEviT0_T1_ --------------------------
	.section	.text._ZN2at6native29vectorized_elementwise_kernelILi4ENS0_13BUnaryFunctorIhhhZZZNS0_15binary_internal21div_trunc_kernel_cudaERNS_18TensorIteratorBaseEENKUlvE_clEvENKUlvE_clEvEUlhhE_EESt5arrayIPcLm2EEEEviT0_T1_,"ax",@progbits
	.align	128
        .global         _ZN2at6native29vectorized_elementwise_kernelILi4ENS0_13BUnaryFunctorIhhhZZZNS0_15binary_internal21div_trunc_kernel_cudaERNS_18TensorIteratorBaseEENKUlvE_clEvENKUlvE_clEvEUlhhE_EESt5arrayIPcLm2EEEEviT0_T1_
        .type           _ZN2at6native29vectorized_elementwise_kernelILi4ENS0_13BUnaryFunctorIhhhZZZNS0_15binary_internal21div_trunc_kernel_cudaERNS_18TensorIteratorBaseEENKUlvE_clEvENKUlvE_clEvEUlhhE_EESt5arrayIPcLm2EEEEviT0_T1_,@function
        .size           _ZN2at6native29vectorized_elementwise_kernelILi4ENS0_13BUnaryFunctorIhhhZZZNS0_15binary_internal21div_trunc_kernel_cudaERNS_18TensorIteratorBaseEENKUlvE_clEvENKUlvE_clEvEUlhhE_EESt5arrayIPcLm2EEEEviT0_T1_,(.L_x_22751 - _ZN2at6native29vectorized_elementwise_kernelILi4ENS0_13BUnaryFunctorIhhhZZZNS0_15binary_internal21div_trunc_kernel_cudaERNS_18TensorIteratorBaseEENKUlvE_clEvENKUlvE_clEvEUlhhE_EESt5arrayIPcLm2EEEEviT0_T1_)
        .other          _ZN2at6native29vectorized_elementwise_kernelILi4ENS0_13BUnaryFunctorIhhhZZZNS0_15binary_internal21div_trunc_kernel_cudaERNS_18TensorIteratorBaseEENKUlvE_clEvENKUlvE_clEvEUlhhE_EESt5arrayIPcLm2EEEEviT0_T1_,@"STO_CUDA_ENTRY STV_DEFAULT"
_ZN2at6native29vectorized_elementwise_kernelILi4ENS0_13BUnaryFunctorIhhhZZZNS0_15binary_internal21div_trunc_kernel_cudaERNS_18TensorIteratorBaseEENKUlvE_clEvENKUlvE_clEvEUlhhE_EESt5arrayIPcLm2EEEEviT0_T1_:
.text._ZN2at6native29vectorized_elementwise_kernelILi4ENS0_13BUnaryFunctorIhhhZZZNS0_15binary_internal21div_trunc_kernel_cudaERNS_18TensorIteratorBaseEENKUlvE_clEvENKUlvE_clEvEUlhhE_EESt5arrayIPcLm2EEEEviT0_T1_:
        /* <DEDUP_REMOVED lines=18> */
[----:B------:R-:W3:Y:S01]  /*0120*/  LDG.E R12, desc[UR8][R8.64+0x200] ;  /* 0x00020008080c7981 */ /* 0x000ee2000c1e1900 */
[----:B------:R-:W-:Y:S01]  /*0130*/  UIADD3 UR4, UP0, UR4, UR6, URZ ;  /* 0x0000000604047290 */ /* 0x000fe2000ff1e03f */
[----:B------:R-:W-:-:S03]  /*0140*/  MOV R2, 0x230 ;  /* 0x0000023000027802 */ /* 0x000fc60000000f00 */
[----:B------:R-:W-:Y:S02]  /*0150*/  UIADD3.X UR5, URZ, UR7, URZ, UP0, !UPT ;  /* 0x000000073f057290 */ /* 0x000fe400087fe43f */
[----:B------:R-:W-:-:S04]  /*0160*/  IMAD.U32 R4, RZ, RZ, UR4 ;  /* 0x00000004ff047e24 */ /* 0x000fc8000f8e00ff */
[----:B------:R-:W-:Y:S02]  /*0170*/  IMAD.U32 R5, RZ, RZ, UR5 ;  /* 0x00000005ff057e24 */ /* 0x000fe4000f8e00ff */
[----:B------:R-:W-:-:S04]  /*0180*/  IMAD.WIDE R4, R3, 0x4, R4 ;  /* 0x0000000403047825 */ /* 0x000fc800078e0204 */
[----:B------:R-:W-:Y:S01]  /*0190*/  IMAD.U32 R3, RZ, RZ, UR10 ;  /* 0x0000000aff037e24 */ /* 0x000fe2000f8e00ff */
[C---:B--2---:R-:W-:Y:S02]  /*01a0*/  PRMT R6, R14.reuse, 0x7770, RZ ;  /* 0x000077700e067816 */ /* 0x044fe400000000ff */
[C---:B------:R-:W-:Y:S02]  /*01b0*/  PRMT R0, R14.reuse, 0x7771, RZ ;  /* 0x000077710e007816 */ /* 0x040fe400000000ff */
[----:B------:R-:W-:Y:S02]  /*01c0*/  PRMT R15, R14, 0x7772, RZ ;  /* 0x000077720e0f7816 */ /* 0x000fe400000000ff */
[C---:B---3--:R-:W-:Y:S02]  /*01d0*/  PRMT R9, R12.reuse, 0x7770, RZ ;  /* 0x000077700c097816 */ /* 0x048fe400000000ff */
[C---:B------:R-:W-:Y:S02]  /*01e0*/  PRMT R10, R12.reuse, 0x7771, RZ ;  /* 0x000077710c0a7816 */ /* 0x040fe400000000ff */
[----:B------:R-:W-:-:S02]  /*01f0*/  PRMT R11, R12, 0x7772, RZ ;  /* 0x000077720c0b7816 */ /* 0x000fc400000000ff */
[----:B------:R-:W-:Y:S02]  /*0200*/  PRMT R14, R14, 0x7773, RZ ;  /* 0x000077730e0e7816 */ /* 0x000fe400000000ff */
[----:B------:R-:W-:-:S07]  /*0210*/  PRMT R12, R12, 0x7773, RZ ;  /* 0x000077730c0c7816 */ /* 0x000fce00000000ff */
[----:B------:R-:W-:Y:S05]  /*0220*/  CALL.REL.NOINC `($__internal_54_$__cuda_sm20_div_u16) ;  /* 0x0000000c00f47944 */ /* 0x000fea0003c00000 */
[----:B------:R-:W-:Y:S01]  /*0230*/  IMAD.MOV.U32 R13, RZ, RZ, R7 ;  /* 0x000000ffff0d7224 */ /* 0x000fe200078e0007 */
[----:B------:R-:W-:Y:S01]  /*0240*/  MOV R2, 0x280 ;  /* 0x0000028000027802 */ /* 0x000fe20000000f00 */
[----:B------:R-:W-:Y:S02]  /*0250*/  IMAD.MOV.U32 R14, RZ, RZ, R15 ;  /* 0x000000ffff0e7224 */ /* 0x000fe400078e000f */
[----:B------:R-:W-:-:S07]  /*0260*/  IMAD.U32 R3, RZ, RZ, UR10 ;  /* 0x0000000aff037e24 */ /* 0x000fce000f8e00ff */
[----:B------:R-:W-:Y:S05]  /*0270*/  CALL.REL.NOINC `($__internal_54_$__cuda_sm20_div_u16) ;  /* 0x0000000c00e07944 */ /* 0x000fea0003c00000 */
[----:B------:R-:W-:Y:S01]  /*0280*/  IMAD.MOV.U32 R15, RZ, RZ, R7 ;  /* 0x000000ffff0f7224 */ /* 0x000fe200078e0007 */
[----:B------:R-:W-:Y:S01]  /*0290*/  MOV R2, 0x2d0 ;  /* 0x000002d000027802 */ /* 0x000fe20000000f00 */
[----:B------:R-:W-:Y:S02]  /*02a0*/  IMAD.MOV.U32 R14, RZ, RZ, R0 ;  /* 0x000000ffff0e7224 */ /* 0x000fe400078e0000 */
[----:B------:R-:W-:-:S07]  /*02b0*/  IMAD.U32 R3, RZ, RZ, UR10 ;  /* 0x0000000aff037e24 */ /* 0x000fce000f8e00ff */
[----:B------:R-:W-:Y:S05]  /*02c0*/  CALL.REL.NOINC `($__internal_54_$__cuda_sm20_div_u16) ;  /* 0x0000000c00cc7944 */ /* 0x000fea0003c00000 */
[----:B------:R-:W-:Y:S01]  /*02d0*/  MOV R0, R7 ;  /* 0x0000000700007202 */ /* 0x000fe20000000f00 */
[----:B------:R-:W-:Y:S01]  /*02e0*/  IMAD.MOV.U32 R14, RZ, RZ, R6 ;  /* 0x000000ffff0e7224 */ /* 0x000fe200078e0006 */
[----:B------:R-:W-:Y:S01]  /*02f0*/  MOV R2, 0x320 ;  /* 0x0000032000027802 */ /* 0x000fe20000000f00 */
[----:B------:R-:W-:-:S07]  /*0300*/  IMAD.U32 R3, RZ, RZ, UR10 ;  /* 0x0000000aff037e24 */ /* 0x000fce000f8e00ff */
[----:B------:R-:W-:Y:S05]  /*0310*/  CALL.REL.NOINC `($__internal_54_$__cuda_sm20_div_u16) ;  /* 0x0000000c00b87944 */ /* 0x000fea0003c00000 */
[----:B------:R-:W-:Y:S01]  /*0320*/  PRMT R0, R0, 0x7604, R7 ;  /* 0x0000760400007816 */ /* 0x000fe20000000007 */
[----:B------:R-:W-:Y:S01]  /*0330*/  IMAD.MOV.U32 R14, RZ, RZ, R12 ;  /* 0x000000ffff0e7224 */ /* 0x000fe200078e000c */
[----:B------:R-:W-:Y:S01]  /*0340*/  MOV R2, 0x3a0 ;  /* 0x000003a000027802 */ /* 0x000fe20000000f00 */
[----:B------:R-:W-:Y:S01]  /*0350*/  IMAD.U32 R3, RZ, RZ, UR10 ;  /* 0x0000000aff037e24 */ /* 0x000fe2000f8e00ff */
[----:B------:R-:W-:-:S04]  /*0360*/  PRMT R0, R15, 0x7054, R0 ;  /* 0x000070540f007816 */ /* 0x000fc80000000000 */
[----:B------:R-:W-:-:S05]  /*0370*/  PRMT R13, R13, 0x654, R0 ;  /* 0x000006540d0d7816 */ /* 0x000fca0000000000 */
[----:B------:R0:W-:Y:S02]  /*0380*/  STG.E desc[UR8][R4.64], R13 ;  /* 0x0000000d04007986 */ /* 0x0001e4000c101908 */
[----:B0-----:R-:W-:Y:S05]  /*0390*/  CALL.REL.NOINC `($__internal_54_$__cuda_sm20_div_u16) ;  /* 0x0000000c00987944 */ /* 0x001fea0003c00000 */
        /* <DEDUP_REMOVED lines=15> */
[----:B------:R-:W-:-:S04]  /*0490*/  PRMT R3, R10, 0x7604, R7 ;  /* 0x000076040a037816 */ /* 0x000fc80000000007 */
[----:B------:R-:W-:-:S04]  /*04a0*/  PRMT R3, R6, 0x7054, R3 ;  /* 0x0000705406037816 */ /* 0x000fc80000000003 */
[----:B------:R-:W-:-:S05]  /*04b0*/  PRMT R3, R0, 0x654, R3 ;  /* 0x0000065400037816 */ /* 0x000fca0000000003 */
[----:B------:R-:W-:Y:S01]  /*04c0*/  STG.E desc[UR8][R4.64+0x200], R3 ;  /* 0x0002000304007986 */ /* 0x000fe2000c101908 */
[----:B------:R-:W-:Y:S05]  /*04d0*/  EXIT ;  /* 0x000000000000794d */ /* 0x000fea0003800000 */
.L_x_21986:
        /* <DEDUP_REMOVED lines=22> */
[----:B------:R-:W-:Y:S01]  /*0640*/  @!P2 IADD3 R20, R20, 0x80, RZ ;  /* 0x000000801414a810 */ /* 0x000fe20007ffe0ff */
[----:B------:R-:W2:Y:S03]  /*0650*/  @!P2 LDC.64 R18, c[0x0][0x220] ;  /* 0x00008800ff12ab82 */ /* 0x000ea60000000a00 */
[----:B------:R-:W-:-:S13]  /*0660*/  ISETP.GE.AND P3, PT, R20, R11, PT ;  /* 0x0000000b1400720c */ /* 0x000fda0003f66270 */
[C---:B------:R-:W-:Y:S02]  /*0670*/  @!P3 VIADD R15, R20.reuse, UR4 ;  /* 0x00000004140fbc36 */ /* 0x040fe40008000000 */
[----:B------:R-:W-:-:S05]  /*0680*/  @!P3 VIADD R20, R20, 0x80 ;  /* 0x000000801414b836 */ /* 0x000fca0000000000 */
[----:B------:R-:W-:-:S13]  /*0690*/  ISETP.GE.AND P4, PT, R20, R11, PT ;  /* 0x0000000b1400720c */ /* 0x000fda0003f86270 */
[C---:B------:R-:W-:Y:S01]  /*06a0*/  @!P4 VIADD R25, R20.reuse, UR4 ;  /* 0x000000041419cc36 */ /* 0x040fe20008000000 */
[----:B0-----:R-:W-:Y:S01]  /*06b0*/  @!P1 IADD3 R22, P6, R9, R22, RZ ;  /* 0x0000001609169210 */ /* 0x001fe20007fde0ff */
[----:B------:R-:W-:Y:S01]  /*06c0*/  @!P4 VIADD R20, R20, 0x80 ;  /* 0x000000801414c836 */ /* 0x000fe20000000000 */
[----:B------:R-:W0:Y:S04]  /*06d0*/  @!P3 LDC.64 R8, c[0x0][0x220] ;  /* 0x00008800ff08bb82 */ /* 0x000e280000000a00 */
[C---:B------:R-:W-:Y:S01]  /*06e0*/  ISETP.GE.AND P5, PT, R20.reuse, R11, PT ;  /* 0x0000000b1400720c */ /* 0x040fe20003fa6270 */
[----:B------:R-:W-:Y:S01]  /*06f0*/  @!P1 IMAD.X R23, RZ, RZ, R23, P6 ;  /* 0x000000ffff179224 */ /* 0x000fe200030e0617 */
[----:B------:R-:W-:Y:S02]  /*0700*/  PRMT R10, RZ, 0x7610, R10 ;  /* 0x00007610ff0a7816 */ /* 0x000fe4000000000a */
[----:B------:R-:W3:Y:S04]  /*0710*/  @!P4 LDC.64 R4, c[0x0][0x220] ;  /* 0x00008800ff04cb82 */ /* 0x000ee80000000a00 */
[----:B------:R4:W5:Y:S05]  /*0720*/  @!P1 LDG.E.U8 R10, desc[UR8][R22.64] ;  /* 0x00000008160a9981 */ /* 0x00096a000c1e1100 */
[C---:B------:R-:W-:Y:S01]  /*0730*/  @!P5 VIADD R21, R20.reuse, UR4 ;  /* 0x000000041415dc36 */ /* 0x040fe20008000000 */
[----:B------:R-:W3:Y:S01]  /*0740*/  @!P5 LDC.64 R6, c[0x0][0x220] ;  /* 0x00008800ff06db82 */ /* 0x000ee20000000a00 */
[----:B------:R-:W-:-:S05]  /*0750*/  @!P5 VIADD R20, R20, 0x80 ;  /* 0x000000801414d836 */ /* 0x000fca0000000000 */
[----:B------:R-:W-:Y:S02]  /*0760*/  ISETP.GE.AND P6, PT, R20, R11, PT ;  /* 0x0000000b1400720c */ /* 0x000fe40003fc6270 */
[----:B--2---:R-:W-:-:S11]  /*0770*/  @!P2 IADD3 R18, P1, R27, R18, RZ ;  /* 0x000000121b12a210 */ /* 0x004fd60007f3e0ff */
[----:B-1----:R-:W1:Y:S01]  /*0780*/  @!P6 LDC.64 R2, c[0x0][0x220] ;  /* 0x00008800ff02eb82 */ /* 0x002e620000000a00 */
[----:B------:R-:W-:Y:S01]  /*0790*/  @!P2 IMAD.X R19, RZ, RZ, R19, P1 ;  /* 0x000000ffff13a224 */ /* 0x000fe200008e0613 */
[----:B0-----:R-:W-:Y:S02]  /*07a0*/  @!P3 IADD3 R8, P1, R15, R8, RZ ;  /* 0x000000080f08b210 */ /* 0x001fe40007f3e0ff */
[----:B------:R-:W-:Y:S02]  /*07b0*/  PRMT R0, RZ, 0x7610, R0 ;  /* 0x00007610ff007816 */ /* 0x000fe40000000000 */
[----:B------:R-:W-:Y:S01]  /*07c0*/  PRMT R15, RZ, 0x7610, R15 ;  /* 0x00007610ff0f7816 */ /* 0x000fe2000000000f */
[----:B----4-:R-:W-:Y:S01]  /*07d0*/  @!P6 VIADD R23, R20, UR4 ;  /* 0x000000041417ec36 */ /* 0x010fe20008000000 */
[----:B------:R-:W-:Y:S02]  /*07e0*/  @!P3 IADD3.X R9, RZ, R9, RZ, P1, !PT ;  /* 0x00000009ff09b210 */ /* 0x000fe40000ffe4ff */
[----:B------:R-:W-:Y:S01]  /*07f0*/  PRMT R14, RZ, 0x7610, R14 ;  /* 0x00007610ff0e7816 */ /* 0x000fe2000000000e */
[----:B------:R0:W5:Y:S01]  /*0800*/  @!P2 LDG.E.U8 R0, desc[UR8][R18.64] ;  /* 0x000000081200a981 */ /* 0x000162000c1e1100 */
[----:B---3--:R-:W-:-:S02]  /*0810*/  @!P4 IADD3 R4, P2, R25, R4, RZ ;  /* 0x000000041904c210 */ /* 0x008fc40007f5e0ff */
[----:B------:R-:W-:Y:S01]  /*0820*/  @!P5 IADD3 R6, P1, R21, R6, RZ ;  /* 0x000000061506d210 */ /* 0x000fe20007f3e0ff */
[----:B------:R-:W5:Y:S02]  /*0830*/  @!P3 LDG.E.U8 R15, desc[UR8][R8.64] ;  /* 0x00000008080fb981 */ /* 0x000f64000c1e1100 */
[----:B------:R-:W-:Y:S02]  /*0840*/  @!P4 IMAD.X R5, RZ, RZ, R5, P2 ;  /* 0x000000ffff05c224 */ /* 0x000fe400010e0605 */
[----:B------:R2:W5:Y:S01]  /*0850*/  @!P0 LDG.E.U8 R14, desc[UR8][R16.64] ;  /* 0x00000008100e8981 */ /* 0x000562000c1e1100 */
[----:B-1----:R-:W-:Y:S01]  /*0860*/  @!P6 IADD3 R2, P3, R23, R2, RZ ;  /* 0x000000021702e210 */ /* 0x002fe20007f7e0ff */
[----:B------:R-:W-:Y:S01]  /*0870*/  @!P5 IMAD.X R7, RZ, RZ, R7, P1 ;  /* 0x000000ffff07d224 */ /* 0x000fe200008e0607 */
[----:B0-----:R-:W-:Y:S02]  /*0880*/  PRMT R18, RZ, 0x7610, R18 ;  /* 0x00007610ff127816 */ /* 0x001fe40000000012 */
[----:B--2---:R-:W-:Y:S01]  /*0890*/  PRMT R16, RZ, 0x7610, R16 ;  /* 0x00007610ff107816 */ /* 0x004fe20000000010 */
[----:B------:R-:W-:Y:S01]  /*08a0*/  @!P6 IMAD.X R3, RZ, RZ, R3, P3 ;  /* 0x000000ffff03e224 */ /* 0x000fe200018e0603 */
[----:B------:R-:W-:-:S04]  /*08b0*/  PRMT R17, RZ, 0x7610, R17 ;  /* 0x00007610ff117816 */ /* 0x000fc80000000011 */
        /* <DEDUP_REMOVED lines=8> */
[----:B------:R-:W-:Y:S05]  /*0940*/  CALL.REL.NOINC `($__internal_54_$__cuda_sm20_div_u16) ;  /* 0x00000008002c7944 */ /* 0x000fea0003c00000 */
[----:B------:R-:W-:-:S07]  /*0950*/  IMAD.MOV.U32 R4, RZ, RZ, R7 ;  /* 0x000000ffff047224 */ /* 0x000fce00078e0007 */
.L_x_21988:
[----:B------:R-:W-:Y:S05]  /*0960*/  BSYNC B0 ;  /* 0x0000000000007941 */ /* 0x000fea0003800000 */
.L_x_21987:
[----:B0-----:R-:W-:Y:S01]  /*0970*/  VIADD R2, R12, 0x80 ;  /* 0x000000800c027836 */ /* 0x001fe20000000000 */
[----:B------:R-:W-:Y:S04]  /*0980*/  BSSY B0, `(.L_x_21989) ;  /* 0x0000008000007945 */ /* 0x000fe80003800000 */
[----:B------:R-:W-:-:S13]  /*0990*/  ISETP.GE.AND P1, PT, R2, R11, PT ;  /* 0x0000000b0200720c */ /* 0x000fda0003f26270 */
[----:B------:R-:W-:Y:S05]  /*09a0*/  @P1 BRA `(.L_x_21990) ;  /* 0x0000000000141947 */ /* 0x000fea0003800000 */
[----:B-----5:R-:W-:Y:S01]  /*09b0*/  LOP3.LUT R14, R13, 0xff, RZ, 0xc0, !PT ;  /* 0x000000ff0d0e7812 */ /* 0x020fe200078ec0ff */
[----:B------:R-:W-:Y:S01]  /*09c0*/  IMAD.U32 R3, RZ, RZ, UR10 ;  /* 0x0000000aff037e24 */ /* 0x000fe2000f8e00ff */
[----:B------:R-:W-:-:S07]  /*09d0*/  MOV R2, 0x9f0 ;  /* 0x000009f000027802 */ /* 0x000fce0000000f00 */
[----:B------:R-:W-:Y:S05]  /*09e0*/  CALL.REL.NOINC `($__internal_54_$__cuda_sm20_div_u16) ;  /* 0x0000000800047944 */ /* 0x000fea0003c00000 */
[----:B------:R-:W-:-:S07]  /*09f0*/  IMAD.MOV.U32 R5, RZ, RZ, R7 ;  /* 0x000000ffff057224 */ /* 0x000fce00078e0007 */
.L_x_21990:
[----:B------:R-:W-:Y:S05]  /*0a00*/  BSYNC B0 ;  /* 0x0000000000007941 */ /* 0x000fea0003800000 */
.L_x_21989:
[----:B------:R-:W-:Y:S01]  /*0a10*/  VIADD R2, R12, 0x100 ;  /* 0x000001000c027836 */ /* 0x000fe20000000000 */
[----:B------:R-:W-:Y:S04]  /*0a20*/  BSSY B0, `(.L_x_21991) ;  /* 0x0000008000007945 */ /* 0x000fe80003800000 */
[----:B------:R-:W-:-:S13]  /*0a30*/  ISETP.GE.AND P1, PT, R2, R11, PT ;  /* 0x0000000b0200720c */ /* 0x000fda0003f26270 */
[----:B------:R-:W-:Y:S05]  /*0a40*/  @P1 BRA `(.L_x_21992) ;  /* 0x0000000000141947 */ /* 0x000fea0003800000 */
[----:B-----5:R-:W-:Y:S02]  /*0a50*/  LOP3.LUT R14, R10, 0xff, RZ, 0xc0, !PT ;  /* 0x000000ff0a0e7812 */ /* 0x020fe400078ec0ff */
[----:B------:R-:W-:Y:S02]  /*0a60*/  MOV R3, UR10 ;  /* 0x0000000a00037c02 */ /* 0x000fe40008000f00 */
[----:B------:R-:W-:-:S07]  /*0a70*/  MOV R2, 0xa90 ;  /* 0x00000a9000027802 */ /* 0x000fce0000000f00 */
[----:B------:R-:W-:Y:S05]  /*0a80*/  CALL.REL.NOINC `($__internal_54_$__cuda_sm20_div_u16) ;  /* 0x0000000400dc7944 */ /* 0x000fea0003c00000 */
[----:B------:R-:W-:-:S07]  /*0a90*/  IMAD.MOV.U32 R6, RZ, RZ, R7 ;  /* 0x000000ffff067224 */ /* 0x000fce00078e0007 */
.L_x_21992:
[----:B------:R-:W-:Y:S05]  /*0aa0*/  BSYNC B0 ;  /* 0x0000000000007941 */ /* 0x000fea0003800000 */
.L_x_21991:
[----:B------:R-:W-:Y:S01]  /*0ab0*/  VIADD R2, R12, 0x180 ;  /* 0x000001800c027836 */ /* 0x000fe20000000000 */
        /* <DEDUP_REMOVED lines=8> */
.L_x_21994:
[----:B------:R-:W-:Y:S05]  /*0b40*/  BSYNC B0 ;  /* 0x0000000000007941 */ /* 0x000fea0003800000 */
.L_x_21993:
        /* <DEDUP_REMOVED lines=9> */
.L_x_21996:
[----:B------:R-:W-:Y:S05]  /*0be0*/  BSYNC B0 ;  /* 0x0000000000007941 */ /* 0x000fea0003800000 */
.L_x_21995:
        /* <DEDUP_REMOVED lines=9> */
.L_x_21998:
[----:B------:R-:W-:Y:S05]  /*0c80*/  BSYNC B0 ;  /* 0x0000000000007941 */ /* 0x000fea0003800000 */
.L_x_21997:
[----:B------:R-:W-:Y:S01]  /*0c90*/  IADD3 R2, R12, 0x300, RZ ;  /* 0x000003000c027810 */ /* 0x000fe20007ffe0ff */
[----:B------:R-:W-:Y:S03]  /*0ca0*/  BSSY B0, `(.L_x_21999) ;  /* 0x0000008000007945 */ /* 0x000fe60003800000 */
[----:B------:R-:W-:-:S13]  /*0cb0*/  ISETP.GE.AND P1, PT, R2, R11, PT ;  /* 0x0000000b0200720c */ /* 0x000fda0003f26270 */
[----:B------:R-:W-:Y:S05]  /*0cc0*/  @P1 BRA `(.L_x_22000) ;  /* 0x0000000000141947 */ /* 0x000fea0003800000 */
[----:B-----5:R-:W-:Y:S01]  /*0cd0*/  LOP3.LUT R14, R17, 0xff, RZ, 0xc0, !PT ;  /* 0x000000ff110e7812 */ /* 0x020fe200078ec0ff */
[----:B------:R-:W-:Y:S01]  /*0ce0*/  IMAD.U32 R3, RZ, RZ, UR10 ;  /* 0x0000000aff037e24 */ /* 0x000fe2000f8e00ff */
[----:B------:R-:W-:-:S07]  /*0cf0*/  MOV R2, 0xd10 ;  /* 0x00000d1000027802 */ /* 0x000fce0000000f00 */
[----:B------:R-:W-:Y:S05]  /*0d00*/  CALL.REL.NOINC `($__internal_54_$__cuda_sm20_div_u16) ;  /* 0x00000004003c7944 */ /* 0x000fea0003c00000 */
[----:B------:R-:W-:-:S07]  /*0d10*/  IMAD.MOV.U32 R13, RZ, RZ, R7 ;  /* 0x000000ffff0d7224 */ /* 0x000fce00078e0007 */
.L_x_22000:
[----:B------:R-:W-:Y:S05]  /*0d20*/  BSYNC B0 ;  /* 0x0000000000007941 */ /* 0x000fea0003800000 */
.L_x_21999:
        /* <DEDUP_REMOVED lines=8> */
.L_x_22002:
[----:B------:R-:W-:Y:S05]  /*0db0*/  BSYNC B0 ;  /* 0x0000000000007941 */ /* 0x000fea0003800000 */
.L_x_22001:
        /* <DEDUP_REMOVED lines=25> */
.L_x_22005:
        /* <DEDUP_REMOVED lines=8> */
.L_x_22006:
        /* <DEDUP_REMOVED lines=8> */
.L_x_22007:
        /* <DEDUP_REMOVED lines=9> */
.L_x_22008:
[----:B------:R-:W-:Y:S05]  /*10e0*/  BSYNC B1 ;  /* 0x0000000000017941 */ /* 0x000fea0003800000 */
.L_x_22004:
[----:B------:R-:W-:-:S13]  /*10f0*/  ISETP.GE.AND P0, PT, R12, R11, PT ;  /* 0x0000000b0c00720c */ /* 0x000fda0003f06270 */
[----:B0-----:R-:W0:Y:S01]  /*1100*/  @!P0 LDC.64 R4, c[0x0][0x218] ;  /* 0x00008600ff048b82 */ /* 0x001e220000000a00 */
[C---:B-12---:R-:W-:Y:S02]  /*1110*/  @!P0 VIADD R3, R12.reuse, UR4 ;  /* 0x000000040c038c36 */ /* 0x046fe40008000000 */
[----:B------:R-:W-:-:S03]  /*1120*/  @!P0 VIADD R12, R12, 0x80 ;  /* 0x000000800c0c8836 */ /* 0x000fc60000000000 */
[----:B0-----:R-:W-:-:S05]  /*1130*/  @!P0 IADD3 R2, P1, R3, R4, RZ ;  /* 0x0000000403028210 */ /* 0x001fca0007f3e0ff */
[----:B------:R-:W-:-:S05]  /*1140*/  @!P0 IMAD.X R3, RZ, RZ, R5, P1 ;  /* 0x000000ffff038224 */ /* 0x000fca00008e0605 */
[----:B------:R2:W-:Y:S03]  /*1150*/  @!P0 STG.E.U8 desc[UR8][R2.64], R13 ;  /* 0x0000000d02008986 */ /* 0x0005e6000c101108 */
.L_x_22009:
[----:B------:R-:W-:Y:S05]  /*1160*/  BSYNC B0 ;  /* 0x0000000000007941 */ /* 0x000fea0003800000 */
.L_x_22003:
        /* <DEDUP_REMOVED lines=9> */
        .weak           $__internal_54_$__cuda_sm20_div_u16
        .type           $__internal_54_$__cuda_sm20_div_u16,@function
        .size           $__internal_54_$__cuda_sm20_div_u16,(.L_x_22751 - $__internal_54_$__cuda_sm20_div_u16)
$__internal_54_$__cuda_sm20_div_u16:
        /* <DEDUP_REMOVED lines=17> */
[----:B------:R-:W-:Y:S06]  /*1310*/  RET.REL.NODEC R2 `(_ZN2at6native29vectorized_elementwise_kernelILi4ENS0_13BUnaryFunctorIhhhZZZNS0_15binary_internal21div_trunc_kernel_cudaERNS_18TensorIteratorBaseEENKUlvE_clEvENKUlvE_clEvEUlhhE_EESt5arrayIPcLm2EEEEviT0_T1_) ;  /* 0xffffffec02387950 */ /* 0x000fec0003c3ffff */
.L_x_22010:
        /* <DEDUP_REMOVED lines=14> */
.L_x_22751:


//--------------------- .text._ZN2at6native29vectorized_elementwise_kernelILi8ENS0_13BUnaryFunctorIhhhZZZNS0_15binary_internal21div_trunc_kernel_cudaERNS_18TensorIteratorBaseEENKUlvE_clEvENKUlvE_clEvEUlhhE_EESt5arrayIPcLm2EEEEviT0_T1_ --------------------------
	.section	.text._ZN2at6native29vectorized_elementwise_kernelILi8ENS0_13BUnaryFunctorIhhhZZZNS0_15binary_internal21div_trunc_kernel_cudaERNS_18TensorIteratorBaseEENKUlvE_clEvENKUlvE_clEvEUlhhE_EESt5arrayIPcLm2EEEEviT0_T1_,"ax",@progbits
	.align	128
        .global         _ZN2at6native29vectorized_elementwise_kernelILi8ENS0_13BUnaryFunctorIhhhZZZNS0_15binary_internal21div_trunc_kernel_cudaERNS_18TensorIteratorBaseEENKUlvE_clEvENKUlvE_clEvEUlhhE_EESt5arrayIPcLm2EEEEviT0_T1_
        .type           _ZN2at6native29vectorized_elementwise_kernelILi8ENS0_13BUnaryFunctorIhhhZZZNS0_15binary_internal21div_trunc_kernel_cudaERNS_18TensorIteratorBaseEENKUlvE_clEvENKUlvE_clEvEUlhhE_EESt5arrayIPcLm2EEEEviT0_T1_,@function
        .size           _ZN2at6native29vectorized_elementwise_kernelILi8ENS0_13BUnaryFunctorIhhhZZZNS0_15binary_internal21div_trunc_kernel_cudaERNS_18TensorIteratorBaseEENKUlvE_clEvENKUlvE_clEvEUlhhE_EESt5arrayIPcLm2EEEEviT0_T1_,(.L_x_22752 - _ZN2at6native29vectorized_elementwise_kernelILi8ENS0_13BUnaryFunctorIhhhZZZNS0_15binary_internal21div_trunc_kernel_cudaERNS_18TensorIteratorBaseEENKUlvE_clEvENKUlvE_clEvEUlhhE_EESt5arrayIPcLm2EEEEviT0_T1_)
        .other          _ZN2at6native29vectorized_elementwise_kernelILi8ENS0_13BUnaryFunctorIhhhZZZNS0_15binary_internal21div_trunc_kernel_cudaERNS_18TensorIteratorBaseEENKUlvE_clEvENKUlvE_clEvEUlhhE_EESt5arrayIPcLm2EEEEviT0_T1_,@"STO_CUDA_ENTRY STV_DEFAULT"
_ZN2at6native29vectorized_elementwise_kernelILi8ENS0_13BUnaryFunctorIhhhZZZNS0_15binary_internal21div_trunc_kernel_cudaERNS_18TensorIteratorBaseEENKUlvE_clEvENKUlvE_clEvEUlhhE_EESt5arrayIPcLm2EEEEviT0_T1_:
.text._ZN2at6native29vectorized_elementwise_kernelILi8ENS0_13BUnaryFunctorIhhhZZZNS0_15binary_internal21div_trunc_kernel_cudaERNS_18TensorIteratorBaseEENKUlvE_clEvENKUlvE_clEvEUlhhE_EESt5arrayIPcLm2EEEEviT0_T1_:
        /* <DEDUP_REMOVED lines=19> */
[----:B------:R-:W-:Y:S02]  /*0130*/  UIADD3.X UR5, URZ, UR7, URZ, UP0, !UPT ;  /* 0x000000073f057290 */ /* 0x000fe400087fe43f */
[----:B------:R-:W-:-:S04]  /*0140*/  IMAD.U32 R4, RZ, RZ, UR4 ;  /* 0x00000004ff047e24 */ /* 0x000fc8000f8e00ff */
[----:B------:R-:W-:Y:S02]  /*0150*/  IMAD.U32 R5, RZ, RZ, UR5 ;  /* 0x00000005ff057e24 */ /* 0x000fe4000f8e00ff */
[----:B------:R-:W-:Y:S01]  /*0160*/  IMAD.WIDE R4, R7, 0x8, R4 ;  /* 0x0000000807047825 */ /* 0x000fe200078e0204 */
[C---:B--2---:R-:W-:Y:S02]  /*0170*/  LOP3.LUT R10, R2.reuse, 0xffff, RZ, 0xc0, !PT ;  /* 0x0000ffff020a7812 */ /* 0x044fe400078ec0ff */
[C---:B------:R-:W-:Y:S02]  /*0180*/  PRMT R11, R2.reuse, 0x7632, R11 ;  /* 0x00007632020b7816 */ /* 0x040fe4000000000b */
[----:B------:R-:W-:Y:S02]  /*0190*/  PRMT R14, R2, 0x7732, RZ ;  /* 0x00007732020e7816 */ /* 0x000fe400000000ff */
[C---:B------:R-:W-:Y:S02]  /*01a0*/  LOP3.LUT R6, R3.reuse, 0xffff, RZ, 0xc0, !PT ;  /* 0x0000ffff03067812 */ /* 0x040fe400078ec0ff */
[----:B------:R-:W-:-:S02]  /*01b0*/  PRMT R0, R3, 0x7632, R0 ;  /* 0x0000763203007816 */ /* 0x000fc40000000000 */
[C---:B------:R-:W-:Y:S02]  /*01c0*/  PRMT R8, R3.reuse, 0x7732, RZ ;  /* 0x0000773203087816 */ /* 0x040fe400000000ff */
[----:B------:R-:W-:Y:S02]  /*01d0*/  LOP3.LUT R12, R2, 0xff, RZ, 0xc0, !PT ;  /* 0x000000ff020c7812 */ /* 0x000fe400078ec0ff */
[----:B------:R-:W-:Y:S01]  /*01e0*/  LOP3.LUT R7, R3, 0xff, RZ, 0xc0, !PT ;  /* 0x000000ff03077812 */ /* 0x000fe200078ec0ff */
[----:B------:R-:W-:Y:S01]  /*01f0*/  IMAD.U32 R3, RZ, RZ, UR10 ;  /* 0x0000000aff037e24 */ /* 0x000fe2000f8e00ff */
[----:B------:R-:W-:Y:S02]  /*0200*/  SHF.R.U32.HI R10, RZ, 0x8, R10 ;  /* 0x00000008ff0a7819 */ /* 0x000fe4000001160a */
[----:B------:R-:W-:Y:S02]  /*0210*/  LOP3.LUT R11, R11, 0xff, RZ, 0xc0, !PT ;  /* 0x000000ff0b0b7812 */ /* 0x000fe400078ec0ff */
[----:B------:R-:W-:-:S02]  /*0220*/  SHF.R.U32.HI R6, RZ, 0x8, R6 ;  /* 0x00000008ff067819 */ /* 0x000fc40000011606 */
[----:B------:R-:W-:Y:S02]  /*0230*/  LOP3.LUT R0, R0, 0xff, RZ, 0xc0, !PT ;  /* 0x000000ff00007812 */ /* 0x000fe400078ec0ff */
[----:B------:R-:W-:Y:S02]  /*0240*/  SHF.R.U32.HI R14, RZ, 0x8, R14 ;  /* 0x00000008ff0e7819 */ /* 0x000fe4000001160e */
[----:B------:R-:W-:Y:S02]  /*0250*/  SHF.R.U32.HI R8, RZ, 0x8, R8 ;  /* 0x00000008ff087819 */ /* 0x000fe40000011608 */
[----:B------:R-:W-:-:S07]  /*0260*/  MOV R2, 0x280 ;  /* 0x0000028000027802 */ /* 0x000fce0000000f00 */
[----:B------:R-:W-:Y:S05]  /*0270*/  CALL.REL.NOINC `($__internal_55_$__cuda_sm20_div_u16) ;  /* 0x0000000c00f87944 */ /* 0x000fea0003c00000 */
[----:B------:R-:W-:Y:S01]  /*0280*/  IMAD.MOV.U32 R9, RZ, RZ, R13 ;  /* 0x000000ffff097224 */ /* 0x000fe200078e000d */
[----:B------:R-:W-:Y:S01]  /*0290*/  LOP3.LUT R12, R10, 0xffff, RZ, 0xc0, !PT ;  /* 0x0000ffff0a0c7812 */ /* 0x000fe200078ec0ff */
[----:B------:R-:W-:Y:S01]  /*02a0*/  IMAD.U32 R3, RZ, RZ, UR10 ;  /* 0x0000000aff037e24 */ /* 0x000fe2000f8e00ff */
[----:B------:R-:W-:-:S07]  /*02b0*/  MOV R2, 0x2d0 ;  /* 0x000002d000027802 */ /* 0x000fce0000000f00 */
[----:B------:R-:W-:Y:S05]  /*02c0*/  CALL.REL.NOINC `($__internal_55_$__cuda_sm20_div_u16) ;  /* 0x0000000c00e47944 */ /* 0x000fea0003c00000 */
[----:B------:R-:W-:Y:S01]  /*02d0*/  IMAD.SHL.U32 R10, R13, 0x100, RZ ;  /* 0x000001000d0a7824 */ /* 0x000fe200078e00ff */
[----:B------:R-:W-:Y:S01]  /*02e0*/  MOV R2, 0x320 ;  /* 0x0000032000027802 */ /* 0x000fe20000000f00 */
[----:B------:R-:W-:Y:S02]  /*02f0*/  IMAD.MOV.U32 R12, RZ, RZ, R11 ;  /* 0x000000ffff0c7224 */ /* 0x000fe400078e000b */
[----:B------:R-:W-:-:S07]  /*0300*/  IMAD.U32 R3, RZ, RZ, UR10 ;  /* 0x0000000aff037e24 */ /* 0x000fce000f8e00ff */
        /* <DEDUP_REMOVED lines=35> */
.L_x_22011:
        /* <DEDUP_REMOVED lines=25> */
[----:B------:R-:W-:Y:S01]  /*06d0*/  @!P3 VIADD R27, R11, UR4 ;  /* 0x000000040b1bbc36 */ /* 0x000fe20008000000 */
[----:B0-----:R-:W-:Y:S01]  /*06e0*/  @!P1 IADD3 R22, P6, R13, R22, RZ ;  /* 0x000000160d169210 */ /* 0x001fe20007fde0ff */
[----:B------:R-:W-:Y:S01]  /*06f0*/  @!P3 VIADD R11, R11, 0x80 ;  /* 0x000000800b0bb836 */ /* 0x000fe20000000000 */
[----:B------:R-:W0:Y:S04]  /*0700*/  @!P3 LDC.64 R16, c[0x0][0x220] ;  /* 0x00008800ff10bb82 */ /* 0x000e280000000a00 */
[----:B------:R-:W-:-:S13]  /*0710*/  ISETP.GE.AND P4, PT, R11, R8, PT ;  /* 0x000000080b00720c */ /* 0x000fda0003f86270 */
[C---:B------:R-:W-:Y:S01]  /*0720*/  @!P4 VIADD R25, R11.reuse, UR4 ;  /* 0x000000040b19cc36 */ /* 0x040fe20008000000 */
[----:B------:R-:W3:Y:S01]  /*0730*/  @!P4 LDC.64 R12, c[0x0][0x220] ;  /* 0x00008800ff0ccb82 */ /* 0x000ee20000000a00 */
[----:B------:R-:W-:-:S05]  /*0740*/  @!P4 VIADD R11, R11, 0x80 ;  /* 0x000000800b0bc836 */ /* 0x000fca0000000000 */
[----:B------:R-:W-:Y:S01]  /*0750*/  ISETP.GE.AND P5, PT, R11, R8, PT ;  /* 0x000000080b00720c */ /* 0x000fe20003fa6270 */
[----:B------:R-:W-:-:S12]  /*0760*/  @!P1 IMAD.X R23, RZ, RZ, R23, P6 ;  /* 0x000000ffff179224 */ /* 0x000fd800030e0617 */
[C---:B------:R-:W-:Y:S01]  /*0770*/  @!P5 VIADD R19, R11.reuse, UR4 ;  /* 0x000000040b13dc36 */ /* 0x040fe20008000000 */
[----:B------:R-:W4:Y:S01]  /*0780*/  @!P5 LDC.64 R2, c[0x0][0x220] ;  /* 0x00008800ff02db82 */ /* 0x000f220000000a00 */
[----:B------:R-:W-:-:S05]  /*0790*/  @!P5 VIADD R11, R11, 0x80 ;  /* 0x000000800b0bd836 */ /* 0x000fca0000000000 */
[----:B------:R-:W-:Y:S02]  /*07a0*/  ISETP.GE.AND P6, PT, R11, R8, PT ;  /* 0x000000080b00720c */ /* 0x000fe40003fc6270 */
[----:B------:R-:W-:-:S06]  /*07b0*/  PRMT R7, RZ, 0x7610, R7 ;  /* 0x00007610ff077816 */ /* 0x000fcc0000000007 */
[----:B------:R-:W5:Y:S05]  /*07c0*/  @!P1 LDG.E.U8 R7, desc[UR8][R22.64] ;  /* 0x0000000816079981 */ /* 0x000f6a000c1e1100 */
[----:B-1----:R-:W1:Y:S01]  /*07d0*/  @!P6 LDC.64 R4, c[0x0][0x220] ;  /* 0x00008800ff04eb82 */ /* 0x002e620000000a00 */
[----:B--2---:R-:W-:-:S05]  /*07e0*/  @!P2 IADD3 R20, P1, R29, R20, RZ ;  /* 0x000000141d14a210 */ /* 0x004fca0007f3e0ff */
[----:B------:R-:W-:Y:S01]  /*07f0*/  @!P2 IMAD.X R21, RZ, RZ, R21, P1 ;  /* 0x000000ffff15a224 */ /* 0x000fe200008e0615 */
[----:B0-----:R-:W-:Y:S02]  /*0800*/  @!P3 IADD3 R16, P1, R27, R16, RZ ;  /* 0x000000101b10b210 */ /* 0x001fe40007f3e0ff */
[----:B------:R-:W-:Y:S02]  /*0810*/  PRMT R6, RZ, 0x7610, R6 ;  /* 0x00007610ff067816 */ /* 0x000fe40000000006 */
[----:B------:R-:W-:Y:S01]  /*0820*/  PRMT R0, RZ, 0x7610, R0 ;  /* 0x00007610ff007816 */ /* 0x000fe20000000000 */
[----:B------:R-:W-:Y:S02]  /*0830*/  @!P3 IMAD.X R17, RZ, RZ, R17, P1 ;  /* 0x000000ffff11b224 */ /* 0x000fe400008e0611 */
[----:B------:R-:W-:Y:S01]  /*0840*/  @!P6 VIADD R11, R11, UR4 ;  /* 0x000000040b0bec36 */ /* 0x000fe20008000000 */
[----:B------:R-:W-:Y:S01]  /*0850*/  PRMT R18, RZ, 0x7610, R18 ;  /* 0x00007610ff127816 */ /* 0x000fe20000000012 */
[----:B------:R-:W5:Y:S01]  /*0860*/  @!P2 LDG.E.U8 R6, desc[UR8][R20.64] ;  /* 0x000000081406a981 */ /* 0x000f62000c1e1100 */
[----:B---3--:R-:W-:-:S02]  /*0870*/  @!P4 IADD3 R12, P2, R25, R12, RZ ;  /* 0x0000000c190cc210 */ /* 0x008fc40007f5e0ff */
[----:B----4-:R-:W-:Y:S01]  /*0880*/  @!P5 IADD3 R2, P1, R19, R2, RZ ;  /* 0x000000021302d210 */ /* 0x010fe20007f3e0ff */
[----:B------:R-:W5:Y:S01]  /*0890*/  @!P3 LDG.E.U8 R0, desc[UR8][R16.64] ;  /* 0x000000081000b981 */ /* 0x000f62000c1e1100 */
[----:B-1----:R-:W-:-:S03]  /*08a0*/  @!P6 IADD3 R4, P3, R11, R4, RZ ;  /* 0x000000040b04e210 */ /* 0x002fc60007f7e0ff */
[----:B------:R0:W5:Y:S01]  /*08b0*/  @!P0 LDG.E.U8 R18, desc[UR8][R14.64] ;  /* 0x000000080e128981 */ /* 0x000162000c1e1100 */
[----:B------:R-:W-:Y:S01]  /*08c0*/  PRMT R11, RZ, 0x7610, R11 ;  /* 0x00007610ff0b7816 */ /* 0x000fe2000000000b */
[----:B------:R-:W-:Y:S02]  /*08d0*/  @!P4 IMAD.X R13, RZ, RZ, R13, P2 ;  /* 0x000000ffff0dc224 */ /* 0x000fe400010e060d */
[----:B------:R-:W-:Y:S02]  /*08e0*/  @!P5 IMAD.X R3, RZ, RZ, R3, P1 ;  /* 0x000000ffff03d224 */ /* 0x000fe400008e0603 */
[----:B------:R-:W-:Y:S01]  /*08f0*/  @!P6 IMAD.X R5, RZ, RZ, R5, P3 ;  /* 0x000000ffff05e224 */ /* 0x000fe200018e0605 */
[----:B------:R1:W5:Y:S01]  /*0900*/  @!P4 LDG.E.U8 R11, desc[UR8][R12.64] ;  /* 0x000000080c0bc981 */ /* 0x000362000c1e1100 */
[----:B0-----:R-:W-:Y:S02]  /*0910*/  PRMT R14, RZ, 0x7610, R14 ;  /* 0x00007610ff0e7816 */ /* 0x001fe4000000000e */
[----:B------:R-:W-:-:S04]  /*0920*/  PRMT R15, RZ, 0x7610, R15 ;  /* 0x00007610ff0f7816 */ /* 0x000fc8000000000f */
[----:B------:R1:W5:Y:S04]  /*0930*/  @!P5 LDG.E.U8 R14, desc[UR8][R2.64] ;  /* 0x00000008020ed981 */ /* 0x000368000c1e1100 */
[----:B------:R1:W5:Y:S01]  /*0940*/  @!P6 LDG.E.U8 R15, desc[UR8][R4.64] ;  /* 0x00000008040fe981 */ /* 0x000362000c1e1100 */
[----:B------:R-:W-:Y:S04]  /*0950*/  BSSY B0, `(.L_x_22012) ;  /* 0x0000007000007945 */ /* 0x000fe80003800000 */
[----:B------:R-:W-:Y:S05]  /*0960*/  @P0 BRA `(.L_x_22013) ;  /* 0x0000000000140947 */ /* 0x000fea0003800000 */
[----:B-1---5:R-:W-:Y:S02]  /*0970*/  LOP3.LUT R12, R18, 0xff, RZ, 0xc0, !PT ;  /* 0x000000ff120c7812 */ /* 0x022fe400078ec0ff */
[----:B------:R-:W-:Y:S02]  /*0980*/  MOV R3, UR10 ;  /* 0x0000000a00037c02 */ /* 0x000fe40008000f00 */
[----:B------:R-:W-:-:S07]  /*0990*/  MOV R2, 0x9b0 ;  /* 0x000009b000027802 */ /* 0x000fce0000000f00 */
[----:B------:R-:W-:Y:S05]  /*09a0*/  CALL.REL.NOINC `($__internal_55_$__cuda_sm20_div_u16) ;  /* 0x00000008002c7944 */ /* 0x000fea0003c00000 */
[----:B------:R-:W-:-:S07]  /*09b0*/  IMAD.MOV.U32 R4, RZ, RZ, R13 ;  /* 0x000000ffff047224 */ /* 0x000fce00078e000d */
.L_x_22013:
[----:B------:R-:W-:Y:S05]  /*09c0*/  BSYNC B0 ;  /* 0x0000000000007941 */ /* 0x000fea0003800000 */
.L_x_22012:
[----:B-1----:R-:W-:Y:S01]  /*09d0*/  VIADD R3, R9, 0x80 ;  /* 0x0000008009037836 */ /* 0x002fe20000000000 */
[----:B------:R-:W-:Y:S04]  /*09e0*/  BSSY B0, `(.L_x_22014) ;  /* 0x0000008000007945 */ /* 0x000fe80003800000 */
[----:B------:R-:W-:-:S13]  /*09f0*/  ISETP.GE.AND P1, PT, R3, R8, PT ;  /* 0x000000080300720c */ /* 0x000fda0003f26270 */
[----:B------:R-:W-:Y:S05]  /*0a00*/  @P1 BRA `(.L_x_22015) ;  /* 0x0000000000141947 */ /* 0x000fea0003800000 */
[----:B-----5:R-:W-:Y:S01]  /*0a10*/  LOP3.LUT R12, R10, 0xff, RZ, 0xc0, !PT ;  /* 0x000000ff0a0c7812 */ /* 0x020fe200078ec0ff */
[----:B------:R-:W-:Y:S01]  /*0a20*/  IMAD.U32 R3, RZ, RZ, UR10 ;  /* 0x0000000aff037e24 */ /* 0x000fe2000f8e00ff */
[----:B------:R-:W-:-:S07]  /*0a30*/  MOV R2, 0xa50 ;  /* 0x00000a5000027802 */ /* 0x000fce0000000f00 */
[----:B------:R-:W-:Y:S05]  /*0a40*/  CALL.REL.NOINC `($__internal_55_$__cuda_sm20_div_u16) ;  /* 0x0000000800047944 */ /* 0x000fea0003c00000 */
[----:B------:R-:W-:-:S07]  /*0a50*/  IMAD.MOV.U32 R5, RZ, RZ, R13 ;  /* 0x000000ffff057224 */ /* 0x000fce00078e000d */
.L_x_22015:
[----:B------:R-:W-:Y:S05]  /*0a60*/  BSYNC B0 ;  /* 0x0000000000007941 */ /* 0x000fea0003800000 */
.L_x_22014:
[----:B------:R-:W-:Y:S01]  /*0a70*/  VIADD R3, R9, 0x100 ;  /* 0x0000010009037836 */ /* 0x000fe20000000000 */
        /* <DEDUP_REMOVED lines=8> */
.L_x_22017:
[----:B------:R-:W-:Y:S05]  /*0b00*/  BSYNC B0 ;  /* 0x0000000000007941 */ /* 0x000fea0003800000 */
.L_x_22016:
        /* <DEDUP_REMOVED lines=9> */
.L_x_22019:
[----:B------:R-:W-:Y:S05]  /*0ba0*/  BSYNC B0 ;  /* 0x0000000000007941 */ /* 0x000fea0003800000 */
.L_x_22018:
        /* <DEDUP_REMOVED lines=9> */
.L_x_22021:
[----:B------:R-:W-:Y:S05]  /*0c40*/  BSYNC B0 ;  /* 0x0000000000007941 */ /* 0x000fea0003800000 */
.L_x_22020:
        /* <DEDUP_REMOVED lines=9> */
.L_x_22023:
[----:B------:R-:W-:Y:S05]  /*0ce0*/  BSYNC B0 ;  /* 0x0000000000007941 */ /* 0x000fea0003800000 */
.L_x_22022:
        /* <DEDUP_REMOVED lines=9> */
.L_x_22025:
[----:B------:R-:W-:Y:S05]  /*0d80*/  BSYNC B0 ;  /* 0x0000000000007941 */ /* 0x000fea0003800000 */
.L_x_22024:
        /* <DEDUP_REMOVED lines=8> */
.L_x_22027:
[----:B------:R-:W-:Y:S05]  /*0e10*/  BSYNC B0 ;  /* 0x0000000000007941 */ /* 0x000fea0003800000 */
.L_x_22026:
        /* <DEDUP_REMOVED lines=25> */
.L_x_22030:
        /* <DEDUP_REMOVED lines=8> */
.L_x_22031:
        /* <DEDUP_REMOVED lines=8> */
.L_x_22032:
        /* <DEDUP_REMOVED lines=9> */
.L_x_22033:
[----:B------:R-:W-:Y:S05]  /*1140*/  BSYNC B1 ;  /* 0x0000000000017941 */ /* 0x000fea0003800000 */
.L_x_22029:
[----:B------:R-:W-:-:S13]  /*1150*/  ISETP.GE.AND P0, PT, R9, R8, PT ;  /* 0x000000080900720c */ /* 0x000fda0003f06270 */
[----:B0-----:R-:W0:Y:S01]  /*1160*/  @!P0 LDC.64 R4, c[0x0][0x218] ;  /* 0x00008600ff048b82 */ /* 0x001e220000000a00 */
[C---:B-12---:R-:W-:Y:S02]  /*1170*/  @!P0 VIADD R3, R9.reuse, UR4 ;  /* 0x0000000409038c36 */ /* 0x046fe40008000000 */
[----:B------:R-:W-:-:S03]  /*1180*/  @!P0 VIADD R9, R9, 0x80 ;  /* 0x0000008009098836 */ /* 0x000fc60000000000 */
[----:B0-----:R-:W-:-:S05]  /*1190*/  @!P0 IADD3 R2, P1, R3, R4, RZ ;  /* 0x0000000403028210 */ /* 0x001fca0007f3e0ff */
[----:B------:R-:W-:-:S05]  /*11a0*/  @!P0 IMAD.X R3, RZ, RZ, R5, P1 ;  /* 0x000000ffff038224 */ /* 0x000fca00008e0605 */
[----:B------:R2:W-:Y:S03]  /*11b0*/  @!P0 STG.E.U8 desc[UR8][R2.64], R11 ;  /* 0x0000000b02008986 */ /* 0x0005e6000c101108 */
.L_x_22034:
[----:B------:R-:W-:Y:S05]  /*11c0*/  BSYNC B0 ;  /* 0x0000000000007941 */ /* 0x000fea0003800000 */
.L_x_22028:
        /* <DEDUP_REMOVED lines=9> */
        .weak           $__internal_55_$__cuda_sm20_div_u16
        .type           $__internal_55_$__cuda_sm20_div_u16,@function
        .size           $__internal_55_$__cuda_sm20_div_u16,(.L_x_22752 - $__internal_55_$__cuda_sm20_div_u16)
$__internal_55_$__cuda_sm20_div_u16:
        /* <DEDUP_REMOVED lines=17> */
[----:B------:R-:W-:Y:S06]  /*1370*/  RET.REL.NODEC R2 `(_ZN2at6native29vectorized_elementwise_kernelILi8ENS0_13BUnaryFunctorIhhhZZZNS0_15binary_internal21div_trunc_kernel_cudaERNS_18TensorIteratorBaseEENKUlvE_clEvENKUlvE_clEvEUlhhE_EESt5arrayIPcLm2EEEEviT0_T1_) ;  /* 0xffffffec02207950 */ /* 0x000fec0003c3ffff */
.L_x_22035:
        /* <DEDUP_REMOVED lines=16> */
.L_x_22752:


//--------------------- .text._ZN2at6native18elementwise_kernelILi128ELi4EZNS0_15gpu_kernel_implINS0_13AUnaryFunctorIhhhZZZNS0_15binary_internal21div_trunc_kernel_cudaERNS_18TensorIteratorBaseEENKUlvE_clEvENKUlvE_clEvEUlhhE_EEEEvS6_RKT_EUliE_EEviT1_ --------------------------
	.section	.text._ZN2at6native18elementwise_kernelILi128ELi4EZNS0_15gpu_kernel_implINS0_13AUnaryFunctorIhhhZZZNS0_15binary_internal21div_trunc_kernel_cudaERNS_18TensorIteratorBaseEENKUlvE_clEvENKUlvE_clEvEUlhhE_EEEEvS6_RKT_EUliE_EEviT1_,"ax",@progbits
	.align	128
        .global         _ZN2at6native18elementwise_kernelILi128ELi4EZNS0_15gpu_kernel_implINS0_13AUnaryFunctorIhhhZZZNS0_15binary_internal21div_trunc_kernel_cudaERNS_18TensorIteratorBaseEENKUlvE_clEvENKUlvE_clEvEUlhhE_EEEEvS6_RKT_EUliE_EEviT1_
        .type           _ZN2at6native18elementwise_kernelILi128ELi4EZNS0_15gpu_kernel_implINS0_13AUnaryFunctorIhhhZZZNS0_15binary_internal21div_trunc_kernel_cudaERNS_18TensorIteratorBaseEENKUlvE_clEvENKUlvE_clEvEUlhhE_EEEEvS6_RKT_EUliE_EEviT1_,@function
        .size           _ZN2at6native18elementwise_kernelILi128ELi4EZNS0_15gpu_kernel_implINS0_13AUnaryFunctorIhhhZZZNS0_15binary_internal21div_trunc_kernel_cudaERNS_18TensorIteratorBaseEENKUlvE_clEvENKUlvE_clEvEUlhhE_EEEEvS6_RKT_EUliE_EEviT1_,(.L_x_22753 - _ZN2at6native18elementwise_kernelILi128ELi4EZNS0_15gpu_kernel_implINS0_13AUnaryFunctorIhhhZZZNS0_15binary_internal21div_trunc_kernel_cudaERNS_18TensorIteratorBaseEENKUlvE_clEvENKUlvE_clEvEUlhhE_EEEEvS6_RKT_EUliE_EEviT1_)
        .other          _ZN2at6native18elementwise_kernelILi128ELi4EZNS0_15gpu_kernel_implINS0_13AUnaryFunctorIhhhZZZNS0_15binary_internal21div_trunc_kernel_cudaERNS_18TensorIteratorBaseEENKUlvE_clEvENKUlvE_clEvEUlhhE_EEEEvS6_RKT_EUliE_EEviT1_,@"STO_CUDA_ENTRY STV_DEFAULT"
_ZN2at6native18elementwise_kernelILi128ELi4EZNS0_15gpu_kernel_implINS0_13AUnaryFunctorIhhhZZZNS0_15binary_internal21div_trunc_kernel_cudaERNS_18TensorIteratorBaseEENKUlvE_clEvENKUlvE_clEvEUlhhE_EEEEvS6_RKT_EUliE_EEviT1_:
.text._ZN2at6native18elementwise_kernelILi128ELi4EZNS0_15gpu_kernel_implINS0_13AUnaryFunctorIhhhZZZNS0_15binary_internal21div_trunc_kernel_cudaERNS_18TensorIteratorBaseEENKUlvE_clEvENKUlvE_clEvEUlhhE_EEEEvS6_RKT_EUliE_EEviT1_:
        /* <DEDUP_REMOVED lines=314> */
.L_x_22038:
        /* <DEDUP_REMOVED lines=20> */
.L_x_22042:
[----:B------:R0:W5:Y:S01]  /*14e0*/  LDG.E.U8 R0, desc[UR36][R4.64] ;  /* 0x0000002404007981 */ /* 0x000162000c1e1100 */
[----:B------:R-:W-:Y:S05]  /*14f0*/  BRA `(.L_x_22044) ;  /* 0x0000000c00647947 */ /* 0x000fea0003800000 */
.L_x_22041:
        /* <DEDUP_REMOVED lines=8> */
.L_x_22046:
[----:B------:R3:W5:Y:S01]  /*1580*/  LDG.E.U8 R0, desc[UR36][R4.64] ;  /* 0x0000002404007981 */ /* 0x000762000c1e1100 */
[----:B------:R-:W-:Y:S05]  /*1590*/  BRA `(.L_x_22044) ;  /* 0x0000000c003c7947 */ /* 0x000fea0003800000 */
.L_x_22045:
[----:B------:R0:W5:Y:S01]  /*15a0*/  LDG.E.U16 R0, desc[UR36][R4.64] ;  /* 0x0000002404007981 */ /* 0x000162000c1e1500 */
[----:B------:R-:W-:Y:S05]  /*15b0*/  BRA `(.L_x_22044) ;  /* 0x0000000c00347947 */ /* 0x000fea0003800000 */
.L_x_22040:
        /* <DEDUP_REMOVED lines=10> */
.L_x_22048:
[----:B------:R-:W2:Y:S02]  /*1660*/  LDG.E.U16 R2, desc[UR36][R4.64] ;  /* 0x0000002404027981 */ /* 0x000ea4000c1e1500 */
[----:B--2---:R-:W-:-:S06]  /*1670*/  HADD2.F32 R2, -RZ, R2.H0_H0 ;  /* 0x20000002ff027230 */ /* 0x004fcc0000004100 */
[----:B------:R-:W0:Y:S02]  /*1680*/  F2I.S64.TRUNC R2, R2 ;  /* 0x0000000200027311 */ /* 0x000e24000020d900 */
[----:B0-----:R-:W-:Y:S01]  /*1690*/  PRMT R0, R2, 0x7610, R0 ;  /* 0x0000761002007816 */ /* 0x001fe20000000000 */
[----:B------:R-:W-:Y:S06]  /*16a0*/  BRA `(.L_x_22044) ;  /* 0x0000000800f87947 */ /* 0x000fec0003800000 */
.L_x_22047:
        /* <DEDUP_REMOVED lines=10> */
.L_x_22050:
[----:B------:R-:W2:Y:S02]  /*1750*/  LDG.E.U16 R4, desc[UR36][R4.64] ;  /* 0x0000002404047981 */ /* 0x000ea4000c1e1500 */
[----:B--2---:R-:W-:-:S06]  /*1760*/  HADD2.F32 R2, -RZ, R4.H0_H0 ;  /* 0x20000004ff027230 */ /* 0x004fcc0000004100 */
[----:B------:R-:W0:Y:S02]  /*1770*/  F2I.S64.TRUNC R2, R2 ;  /* 0x0000000200027311 */ /* 0x000e24000020d900 */
[----:B0-----:R-:W-:Y:S01]  /*1780*/  PRMT R0, R2, 0x7610, R0 ;  /* 0x0000761002007816 */ /* 0x001fe20000000000 */
[----:B------:R-:W-:Y:S06]  /*1790*/  BRA `(.L_x_22044) ;  /* 0x0000000800bc7947 */ /* 0x000fec0003800000 */
.L_x_22049:
[----:B------:R-:W2:Y:S02]  /*17a0*/  LDG.E.64 R2, desc[UR36][R4.64] ;  /* 0x0000002404027981 */ /* 0x000ea4000c1e1b00 */
[----:B--2---:R-:W0:Y:S02]  /*17b0*/  F2I.S64.F64.TRUNC R2, R2 ;  /* 0x0000000200027311 */ /* 0x004e24000030d900 */
[----:B0-----:R-:W-:Y:S01]  /*17c0*/  PRMT R0, R2, 0x7610, R0 ;  /* 0x0000761002007816 */ /* 0x001fe20000000000 */
[----:B------:R-:W-:Y:S06]  /*17d0*/  BRA `(.L_x_22044) ;  /* 0x0000000800ac7947 */ /* 0x000fec0003800000 */
.L_x_22039:
        /* <DEDUP_REMOVED lines=12> */
.L_x_22053:
[----:B------:R-:W2:Y:S02]  /*18a0*/  LDG.E.64 R4, desc[UR36][R4.64] ;  /* 0x0000002404047981 */ /* 0x000ea4000c1e1b00 */
[----:B--2---:R-:W0:Y:S02]  /*18b0*/  F2I.S64.F64.TRUNC R2, R4 ;  /* 0x0000000400027311 */ /* 0x004e24000030d900 */
[----:B0-----:R-:W-:Y:S01]  /*18c0*/  PRMT R0, R2, 0x7610, R0 ;  /* 0x0000761002007816 */ /* 0x001fe20000000000 */
[----:B------:R-:W-:Y:S06]  /*18d0*/  BRA `(.L_x_22044) ;  /* 0x00000008006c7947 */ /* 0x000fec0003800000 */
.L_x_22052:
        /* <DEDUP_REMOVED lines=28> */
.L_x_22055:
        /* <DEDUP_REMOVED lines=15> */
.L_x_22054:
[----:B------:R-:W2:Y:S02]  /*1b90*/  LDG.E.U16 R2, desc[UR36][R4.64] ;  /* 0x0000002404027981 */ /* 0x000ea4000c1e1500 */
[----:B--2---:R-:W-:-:S06]  /*1ba0*/  IMAD.U32 R2, R2, 0x10000, RZ ;  /* 0x0001000002027824 */ /* 0x004fcc00078e00ff */
[----:B------:R-:W0:Y:S02]  /*1bb0*/  F2I.S64.TRUNC R2, R2 ;  /* 0x0000000200027311 */ /* 0x000e24000020d900 */
[----:B0-----:R-:W-:Y:S01]  /*1bc0*/  PRMT R0, R2, 0x7610, R0 ;  /* 0x0000761002007816 */ /* 0x001fe20000000000 */
[----:B------:R-:W-:Y:S06]  /*1bd0*/  BRA `(.L_x_22044) ;  /* 0x0000000400ac7947 */ /* 0x000fec0003800000 */
.L_x_22051:
        /* <DEDUP_REMOVED lines=10> */
.L_x_22058:
        /* <DEDUP_REMOVED lines=21> */
.L_x_22062:
[----:B------:R-:W-:Y:S05]  /*1dd0*/  BSYNC B1 ;  /* 0x0000000000017941 */ /* 0x000fea0003800000 */
.L_x_22061:
[----:B------:R-:W-:Y:S01]  /*1de0*/  IMAD.SHL.U32 R2, R2, 0x100000, RZ ;  /* 0x0010000002027824 */ /* 0x000fe200078e00ff */
[----:B------:R-:W-:-:S04]  /*1df0*/  LEA R3, R0, 0x3b800000, 0x17 ;  /* 0x3b80000000037811 */ /* 0x000fc800078eb8ff */
[----:B------:R-:W-:-:S07]  /*1e00*/  LOP3.LUT R2, R3, R2, R4, 0xfe, !PT ;  /* 0x0000000203027212 */ /* 0x000fce00078efe04 */
.L_x_22060:
[----:B------:R-:W-:Y:S05]  /*1e10*/  BSYNC B0 ;  /* 0x0000000000007941 */ /* 0x000fea0003800000 */
.L_x_22059:
[----:B------:R-:W0:Y:S02]  /*1e20*/  F2I.S64.TRUNC R2, R2 ;  /* 0x0000000200027311 */ /* 0x000e24000020d900 */
[----:B0-----:R-:W-:Y:S01]  /*1e30*/  PRMT R0, R2, 0x7610, R0 ;  /* 0x0000761002007816 */ /* 0x001fe20000000000 */
[----:B------:R-:W-:Y:S06]  /*1e40*/  BRA `(.L_x_22044) ;  /* 0x0000000400107947 */ /* 0x000fec0003800000 */
.L_x_22057:
        /* <DEDUP_REMOVED lines=21> */
.L_x_22066:
[----:B------:R-:W-:Y:S05]  /*1fa0*/  BSYNC B1 ;  /* 0x0000000000017941 */ /* 0x000fea0003800000 */
.L_x_22065:
[----:B------:R-:W-:Y:S01]  /*1fb0*/  IMAD.SHL.U32 R2, R2, 0x200000, RZ ;  /* 0x0020000002027824 */ /* 0x000fe200078e00ff */
[----:B------:R-:W-:-:S04]  /*1fc0*/  LEA R3, R0, 0x37800000, 0x17 ;  /* 0x3780000000037811 */ /* 0x000fc800078eb8ff */
[----:B------:R-:W-:-:S07]  /*1fd0*/  LOP3.LUT R2, R3, R2, R4, 0xfe, !PT ;  /* 0x0000000203027212 */ /* 0x000fce00078efe04 */
.L_x_22064:
[----:B------:R-:W-:Y:S05]  /*1fe0*/  BSYNC B0 ;  /* 0x0000000000007941 */ /* 0x000fea0003800000 */
.L_x_22063:
[----:B------:R-:W0:Y:S02]  /*1ff0*/  F2I.S64.TRUNC R2, R2 ;  /* 0x0000000200027311 */ /* 0x000e24000020d900 */
[----:B0-----:R-:W-:Y:S01]  /*2000*/  PRMT R0, R2, 0x7610, R0 ;  /* 0x0000761002007816 */ /* 0x001fe20000000000 */
[----:B------:R-:W-:Y:S06]  /*2010*/  BRA `(.L_x_22044) ;  /* 0x00000000009c7947 */ /* 0x000fec0003800000 */
.L_x_22056:
        /* <DEDUP_REMOVED lines=14> */
.L_x_22070:
[----:B------:R-:W-:Y:S05]  /*2100*/  BSYNC B0 ;  /* 0x0000000000007941 */ /* 0x000fea0003800000 */
.L_x_22069:
[----:B------:R-:W0:Y:S02]  /*2110*/  F2I.S64.TRUNC R2, R2 ;  /* 0x0000000200027311 */ /* 0x000e24000020d900 */
[----:B0-----:R-:W-:Y:S01]  /*2120*/  PRMT R0, R2, 0x7610, R0 ;  /* 0x0000761002007816 */ /* 0x001fe20000000000 */
[----:B------:R-:W-:Y:S06]  /*2130*/  BRA `(.L_x_22044) ;  /* 0x0000000000547947 */ /* 0x000fec0003800000 */
.L_x_22043:
        /* <DEDUP_REMOVED lines=16> */
.L_x_22071:
[----:B------:R-:W-:Y:S01]  /*2240*/  PRMT R0, RZ, 0x7610, R0 ;  /* 0x00007610ff007816 */ /* 0x000fe20000000000 */
[----:B------:R-:W-:Y:S06]  /*2250*/  BRA `(.L_x_22044) ;  /* 0x00000000000c7947 */ /* 0x000fec0003800000 */
.L_x_22068:
[----:B------:R2:W5:Y:S01]  /*2260*/  LDG.E.U8 R0, desc[UR36][R4.64] ;  /* 0x0000002404007981 */ /* 0x000562000c1e1100 */
[----:B------:R-:W-:Y:S05]  /*2270*/  BRA `(.L_x_22044) ;  /* 0x0000000000047947 */ /* 0x000fea0003800000 */
.L_x_22067:
[----:B------:R1:W5:Y:S02]  /*2280*/  LDG.E.U8 R0, desc[UR36][R4.64] ;  /* 0x0000002404007981 */ /* 0x000364000c1e1100 */
.L_x_22044:
[----:B------:R-:W0:Y:S01]  /*2290*/  LDC.U8 R7, c[0x0][0x421] ;  /* 0x00010840ff077b82 */ /* 0x000e220000000000 */
[----:B-----5:R-:W-:Y:S02]  /*22a0*/  LOP3.LUT R8, R0, 0xff, RZ, 0xc0, !PT ;  /* 0x000000ff00087812 */ /* 0x020fe400078ec0ff */
[----:B------:R-:W-:-:S03]  /*22b0*/  MOV R0, 0x22e0 ;  /* 0x000022e000007802 */ /* 0x000fc60000000f00 */
[----:B01234-:R-:W-:-:S07]  /*22c0*/  IMAD.MOV.U32 R5, RZ, RZ, R8 ;  /* 0x000000ffff057224 */ /* 0x01ffce00078e0008 */
[----:B------:R-:W-:Y:S05]  /*22d0*/  CALL.REL.NOINC `($__internal_56_$__cuda_sm20_div_u16) ;  /* 0x000000a000707944 */ /* 0x000fea0003c00000 */
        /* <DEDUP_REMOVED lines=14> */
.L_x_22075:
[----:B------:R0:W-:Y:S01]  /*23c0*/  STG.E.U8 desc[UR36][R16.64], R5 ;  /* 0x0000000510007986 */ /* 0x0001e2000c101124 */
[----:B------:R-:W-:Y:S05]  /*23d0*/  BRA `(.L_x_22077) ;  /* 0x0000000c00607947 */ /* 0x000fea0003800000 */
.L_x_22074:
        /* <DEDUP_REMOVED lines=10> */
.L_x_22079:
[----:B------:R-:W-:-:S05]  /*2480*/  LOP3.LUT R5, R5, 0xffff, RZ, 0xc0, !PT ;  /* 0x0000ffff05057812 */ /* 0x000fca00078ec0ff */
[----:B------:R0:W-:Y:S01]  /*2490*/  STG.E desc[UR36][R16.64], R5 ;  /* 0x0000000510007986 */ /* 0x0001e2000c101924 */
[----:B------:R-:W-:Y:S05]  /*24a0*/  BRA `(.L_x_22077) ;  /* 0x0000000c002c7947 */ /* 0x000fea0003800000 */
.L_x_22078:
[----:B------:R0:W-:Y:S01]  /*24b0*/  STG.E.U16 desc[UR36][R16.64], R5 ;  /* 0x0000000510007986 */ /* 0x0001e2000c101524 */
[----:B------:R-:W-:Y:S05]  /*24c0*/  BRA `(.L_x_22077) ;  /* 0x0000000c00247947 */ /* 0x000fea0003800000 */
.L_x_22073:
        /* <DEDUP_REMOVED lines=9> */
.L_x_22081:
[----:B------:R-:W0:Y:S02]  /*2560*/  I2F.U16 R0, R5 ;  /* 0x0000000500007306 */ /* 0x000e240000101000 */
[----:B0-----:R-:W-:-:S05]  /*2570*/  F2FP.F16.F32.PACK_AB R0, RZ, R0 ;  /* 0x00000000ff00723e */ /* 0x001fca00000000ff */
[----:B------:R0:W-:Y:S01]  /*2580*/  STG.E.U16 desc[UR36][R16.64], R0 ;  /* 0x0000000010007986 */ /* 0x0001e2000c101524 */
[----:B------:R-:W-:Y:S05]  /*2590*/  BRA `(.L_x_22077) ;  /* 0x0000000800f07947 */ /* 0x000fea0003800000 */
.L_x_22080:
        /* <DEDUP_REMOVED lines=10> */
.L_x_22083:
[----:B------:R-:W0:Y:S02]  /*2640*/  I2F.U16 R5, R5 ;  /* 0x0000000500057306 */ /* 0x000e240000101000 */
[----:B0-----:R-:W-:-:S04]  /*2650*/  F2FP.F16.F32.PACK_AB R3, RZ, R5 ;  /* 0x00000005ff03723e */ /* 0x001fc800000000ff */
[----:B------:R-:W-:-:S05]  /*2660*/  PRMT R3, R3, 0x5410, RZ ;  /* 0x0000541003037816 */ /* 0x000fca00000000ff */
[----:B------:R0:W-:Y:S01]  /*2670*/  STG.E desc[UR36][R16.64], R3 ;  /* 0x0000000310007986 */ /* 0x0001e2000c101924 */
[----:B------:R-:W-:Y:S05]  /*2680*/  BRA `(.L_x_22077) ;  /* 0x0000000800b47947 */ /* 0x000fea0003800000 */
.L_x_22082:
[----:B------:R-:W0:Y:S02]  /*2690*/  I2F.F64.U16 R2, R5 ;  /* 0x0000000500027312 */ /* 0x000e240000101800 */
[----:B0-----:R0:W-:Y:S01]  /*26a0*/  STG.E.64 desc[UR36][R16.64], R2 ;  /* 0x0000000210007986 */ /* 0x0011e2000c101b24 */
[----:B------:R-:W-:Y:S05]  /*26b0*/  BRA `(.L_x_22077) ;  /* 0x0000000800a87947 */ /* 0x000fea0003800000 */
.L_x_22072:
        /* <DEDUP_REMOVED lines=12> */
.L_x_22086:
[----:B------:R-:W0:Y:S01]  /*2780*/  I2F.F64.U16 R4, R5 ;  /* 0x0000000500047312 */ /* 0x000e220000101800 */
[----:B------:R-:W-:-:S05]  /*2790*/  CS2R R6, SRZ ;  /* 0x0000000000067805 */ /* 0x000fca000001ff00 */
[----:B0-----:R0:W-:Y:S01]  /*27a0*/  STG.E.128 desc[UR36][R16.64], R4 ;  /* 0x0000000410007986 */ /* 0x0011e2000c101d24 */
[----:B------:R-:W-:Y:S05]  /*27b0*/  BRA `(.L_x_22077) ;  /* 0x0000000800687947 */ /* 0x000fea0003800000 */
.L_x_22085:
        /* <DEDUP_REMOVED lines=21> */
.L_x_22090:
[----:B------:R-:W-:Y:S05]  /*2910*/  BSYNC B0 ;  /* 0x0000000000007941 */ /* 0x000fea0003800000 */
.L_x_22089:
[----:B------:R-:W-:-:S05]  /*2920*/  LOP3.LUT R3, R0, R3, RZ, 0xfc, !PT ;  /* 0x0000000300037212 */ /* 0x000fca00078efcff */
[----:B------:R0:W-:Y:S01]  /*2930*/  STG.E.U8 desc[UR36][R16.64], R3 ;  /* 0x0000000310007986 */ /* 0x0001e2000c101124 */
[----:B------:R-:W-:Y:S05]  /*2940*/  BRA `(.L_x_22077) ;  /* 0x0000000800047947 */ /* 0x000fea0003800000 */
.L_x_22088:
        /* <DEDUP_REMOVED lines=13> */
.L_x_22092:
[----:B------:R-:W-:Y:S01]  /*2a20*/  IMAD.MOV.U32 R0, RZ, RZ, 0x7f ;  /* 0x0000007fff007424 */ /* 0x000fe200078e00ff */
[----:B------:R-:W-:-:S04]  /*2a30*/  ISETP.GT.U32.AND P0, PT, R2, 0x7f800000, PT ;  /* 0x7f8000000200780c */ /* 0x000fc80003f04070 */
[----:B------:R-:W-:-:S09]  /*2a40*/  SEL R0, R0, 0x7c, P0 ;  /* 0x0000007c00007807 */ /* 0x000fd20000000000 */
.L_x_22093:
[----:B------:R-:W-:Y:S05]  /*2a50*/  BSYNC B0 ;  /* 0x0000000000007941 */ /* 0x000fea0003800000 */
.L_x_22091:
[----:B------:R-:W-:-:S04]  /*2a60*/  LOP3.LUT R2, R5, 0x80000000, RZ, 0xc0, !PT ;  /* 0x8000000005027812 */ /* 0x000fc800078ec0ff */
[----:B------:R-:W-:-:S04]  /*2a70*/  SHF.R.U32.HI R3, RZ, 0x18, R2 ;  /* 0x00000018ff037819 */ /* 0x000fc80000011602 */
[----:B------:R-:W-:-:S05]  /*2a80*/  LOP3.LUT R3, R0, R3, RZ, 0xfc, !PT ;  /* 0x0000000300037212 */ /* 0x000fca00078efcff */
[----:B------:R0:W-:Y:S01]  /*2a90*/  STG.E.U8 desc[UR36][R16.64], R3 ;  /* 0x0000000310007986 */ /* 0x0001e2000c101124 */
[----:B------:R-:W-:Y:S05]  /*2aa0*/  BRA `(.L_x_22077) ;  /* 0x0000000400ac7947 */ /* 0x000fea0003800000 */
.L_x_22087:
[----:B------:R-:W0:Y:S02]  /*2ab0*/  I2F.U16 R0, R5 ;  /* 0x0000000500007306 */ /* 0x000e240000101000 */
[----:B0-----:R-:W-:-:S05]  /*2ac0*/  F2FP.BF16.F32.PACK_AB R0, RZ, R0 ;  /* 0x00000000ff00723e */ /* 0x001fca00000010ff */
[----:B------:R0:W-:Y:S01]  /*2ad0*/  STG.E.U16 desc[UR36][R16.64], R0 ;  /* 0x0000000010007986 */ /* 0x0001e2000c101524 */
[----:B------:R-:W-:Y:S05]  /*2ae0*/  BRA `(.L_x_22077) ;  /* 0x00000004009c7947 */ /* 0x000fea0003800000 */
.L_x_22084:
        /* <DEDUP_REMOVED lines=10> */
.L_x_22096:
        /* <DEDUP_REMOVED lines=17> */
.L_x_22099:
[----:B------:R-:W-:-:S04]  /*2ca0*/  LOP3.LUT R2, R5, 0x80000000, RZ, 0xc0, !PT ;  /* 0x8000000005027812 */ /* 0x000fc800078ec0ff */
[----:B------:R-:W-:-:S04]  /*2cb0*/  SHF.R.U32.HI R3, RZ, 0x18, R2 ;  /* 0x00000018ff037819 */ /* 0x000fc80000011602 */
[----:B------:R-:W-:-:S04]  /*2cc0*/  LOP3.LUT R0, R0, R3, RZ, 0xfc, !PT ;  /* 0x0000000300007212 */ /* 0x000fc800078efcff */
[----:B------:R-:W-:-:S07]  /*2cd0*/  PRMT R8, R0, 0x7610, R8 ;  /* 0x0000761000087816 */ /* 0x000fce0000000008 */
.L_x_22098:
[----:B------:R-:W-:Y:S05]  /*2ce0*/  BSYNC B0 ;  /* 0x0000000000007941 */ /* 0x000fea0003800000 */
.L_x_22097:
[----:B------:R3:W-:Y:S01]  /*2cf0*/  STG.E.U8 desc[UR36][R16.64], R8 ;  /* 0x0000000810007986 */ /* 0x0007e2000c101124 */
[----:B------:R-:W-:Y:S05]  /*2d00*/  BRA `(.L_x_22077) ;  /* 0x0000000400147947 */ /* 0x000fea0003800000 */
.L_x_22095:
        /* <DEDUP_REMOVED lines=17> */
.L_x_22102:
[----:B------:R-:W-:-:S04]  /*2e20*/  LOP3.LUT R2, R5, 0x80000000, RZ, 0xc0, !PT ;  /* 0x8000000005027812 */ /* 0x000fc800078ec0ff */
[----:B------:R-:W-:-:S04]  /*2e30*/  SHF.R.U32.HI R3, RZ, 0x18, R2 ;  /* 0x00000018ff037819 */ /* 0x000fc80000011602 */
[----:B------:R-:W-:-:S04]  /*2e40*/  LOP3.LUT R0, R0, R3, RZ, 0xfc, !PT ;  /* 0x0000000300007212 */ /* 0x000fc800078efcff */
[----:B------:R-:W-:-:S07]  /*2e50*/  PRMT R8, R0, 0x7610, R8 ;  /* 0x0000761000087816 */ /* 0x000fce0000000008 */
.L_x_22101:
[----:B------:R-:W-:Y:S05]  /*2e60*/  BSYNC B0 ;  /* 0x0000000000007941 */ /* 0x000fea0003800000 */
.L_x_22100:
[----:B------:R0:W-:Y:S01]  /*2e70*/  STG.E.U8 desc[UR36][R16.64], R8 ;  /* 0x0000000810007986 */ /* 0x0001e2000c101124 */
[----:B------:R-:W-:Y:S05]  /*2e80*/  BRA `(.L_x_22077) ;  /* 0x0000000000b47947 */ /* 0x000fea0003800000 */
.L_x_22094:
        /* <DEDUP_REMOVED lines=22> */
.L_x_22076:
        /* <DEDUP_REMOVED lines=16> */
.L_x_22105:
[----:B------:R-:W-:Y:S05]  /*30f0*/  BRA `(.L_x_22077) ;  /* 0x0000000000187947 */ /* 0x000fea0003800000 */
.L_x_22104:
[----:B------:R-:W-:Y:S01]  /*3100*/  LOP3.LUT R2, R5, 0xffff, RZ, 0xc0, !PT ;  /* 0x0000ffff05027812 */ /* 0x000fe200078ec0ff */
[----:B------:R-:W-:-:S05]  /*3110*/  IMAD.MOV.U32 R3, RZ, RZ, RZ ;  /* 0x000000ffff037224 */ /* 0x000fca00078e00ff */
[----:B------:R2:W-:Y:S01]  /*3120*/  STG.E.64 desc[UR36][R16.64], R2 ;  /* 0x0000000210007986 */ /* 0x0005e2000c101b24 */
[----:B------:R-:W-:Y:S05]  /*3130*/  BRA `(.L_x_22077) ;  /* 0x0000000000087947 */ /* 0x000fea0003800000 */
.L_x_22103:
[----:B------:R-:W-:-:S05]  /*3140*/  LOP3.LUT R5, R5, 0xffff, RZ, 0xc0, !PT ;  /* 0x0000ffff05057812 */ /* 0x000fca00078ec0ff */
[----:B------:R0:W-:Y:S02]  /*3150*/  STG.E desc[UR36][R16.64], R5 ;  /* 0x0000000510007986 */ /* 0x0001e4000c101924 */
.L_x_22077:
[----:B------:R-:W-:-:S04]  /*3160*/  IMAD R18, R23, 0x200, R18 ;  /* 0x0000020017127824 */ /* 0x000fc800078e0212 */
[----:B------:R-:W-:-:S07]  /*3170*/  VIADD R19, R18, 0x80 ;  /* 0x0000008012137836 */ /* 0x000fce0000000000 */
.L_x_22037:
[----:B------:R-:W-:Y:S05]  /*3180*/  BSYNC B6 ;  /* 0x0000000000067941 */ /* 0x000fea0003800000 */
.L_x_22036:
        /* <DEDUP_REMOVED lines=307> */
.L_x_22108:
        /* <DEDUP_REMOVED lines=20> */
.L_x_22112:
[----:B------:R4:W5:Y:S01]  /*4600*/  LDG.E.U8 R0, desc[UR36][R4.64] ;  /* 0x0000002404007981 */ /* 0x000962000c1e1100 */
[----:B------:R-:W-:Y:S05]  /*4610*/  BRA `(.L_x_22114) ;  /* 0x0000000c00647947 */ /* 0x000fea0003800000 */
.L_x_22111:
        /* <DEDUP_REMOVED lines=8> */
.L_x_22116:
[----:B------:R0:W5:Y:S01]  /*46a0*/  LDG.E.U8 R0, desc[UR36][R4.64] ;  /* 0x0000002404007981 */ /* 0x000162000c1e1100 */
[----:B------:R-:W-:Y:S05]  /*46b0*/  BRA `(.L_x_22114) ;  /* 0x0000000c003c7947 */ /* 0x000fea0003800000 */
.L_x_22115:
[----:B------:R0:W5:Y:S01]  /*46c0*/  LDG.E.U16 R0, desc[UR36][R4.64] ;  /* 0x0000002404007981 */ /* 0x000162000c1e1500 */
[----:B------:R-:W-:Y:S05]  /*46d0*/  BRA `(.L_x_22114) ;  /* 0x0000000c00347947 */ /* 0x000fea0003800000 */
.L_x_22110:
        /* <DEDUP_REMOVED lines=10> */
.L_x_22118:
[----:B------:R-:W2:Y:S02]  /*4780*/  LDG.E.U16 R2, desc[UR36][R4.64] ;  /* 0x0000002404027981 */ /* 0x000ea4000c1e1500 */
[----:B--2---:R-:W-:-:S06]  /*4790*/  HADD2.F32 R2, -RZ, R2.H0_H0 ;  /* 0x20000002ff027230 */ /* 0x004fcc0000004100 */
[----:B------:R-:W0:Y:S02]  /*47a0*/  F2I.S64.TRUNC R2, R2 ;  /* 0x0000000200027311 */ /* 0x000e24000020d900 */
[----:B0-----:R-:W-:Y:S01]  /*47b0*/  PRMT R0, R2, 0x7610, R0 ;  /* 0x0000761002007816 */ /* 0x001fe20000000000 */
[----:B------:R-:W-:Y:S06]  /*47c0*/  BRA `(.L_x_22114) ;  /* 0x0000000800f87947 */ /* 0x000fec0003800000 */
.L_x_22117:
        /* <DEDUP_REMOVED lines=10> */
.L_x_22120:
[----:B------:R-:W2:Y:S02]  /*4870*/  LDG.E.U16 R4, desc[UR36][R4.64] ;  /* 0x0000002404047981 */ /* 0x000ea4000c1e1500 */
[----:B--2---:R-:W-:-:S06]  /*4880*/  HADD2.F32 R2, -RZ, R4.H0_H0 ;  /* 0x20000004ff027230 */ /* 0x004fcc0000004100 */
[----:B------:R-:W0:Y:S02]  /*4890*/  F2I.S64.TRUNC R2, R2 ;  /* 0x0000000200027311 */ /* 0x000e24000020d900 */
[----:B0-----:R-:W-:Y:S01]  /*48a0*/  PRMT R0, R2, 0x7610, R0 ;  /* 0x0000761002007816 */ /* 0x001fe20000000000 */
[----:B------:R-:W-:Y:S06]  /*48b0*/  BRA `(.L_x_22114) ;  /* 0x0000000800bc7947 */ /* 0x000fec0003800000 */
.L_x_22119:
[----:B------:R-:W2:Y:S02]  /*48c0*/  LDG.E.64 R2, desc[UR36][R4.64] ;  /* 0x0000002404027981 */ /* 0x000ea4000c1e1b00 */
[----:B--2---:R-:W0:Y:S02]  /*48d0*/  F2I.S64.F64.TRUNC R2, R2 ;  /* 0x0000000200027311 */ /* 0x004e24000030d900 */
[----:B0-----:R-:W-:Y:S01]  /*48e0*/  PRMT R0, R2, 0x7610, R0 ;  /* 0x0000761002007816 */ /* 0x001fe20000000000 */
[----:B------:R-:W-:Y:S06]  /*48f0*/  BRA `(.L_x_22114) ;  /* 0x0000000800ac7947 */ /* 0x000fec0003800000 */
.L_x_22109:
        /* <DEDUP_REMOVED lines=12> */
.L_x_22123:
[----:B------:R-:W2:Y:S02]  /*49c0*/  LDG.E.64 R4, desc[UR36][R4.64] ;  /* 0x0000002404047981 */ /* 0x000ea4000c1e1b00 */
[----:B--2---:R-:W0:Y:S02]  /*49d0*/  F2I.S64.F64.TRUNC R2, R4 ;  /* 0x0000000400027311 */ /* 0x004e24000030d900 */
[----:B0-----:R-:W-:Y:S01]  /*49e0*/  PRMT R0, R2, 0x7610, R0 ;  /* 0x0000761002007816 */ /* 0x001fe20000000000 */
[----:B------:R-:W-:Y:S06]  /*49f0*/  BRA `(.L_x_22114) ;  /* 0x00000008006c7947 */ /* 0x000fec0003800000 */
.L_x_22122:
        /* <DEDUP_REMOVED lines=28> */
.L_x_22125:
        /* <DEDUP_REMOVED lines=15> */
.L_x_22124:
[----:B------:R-:W2:Y:S02]  /*4cb0*/  LDG.E.U16 R2, desc[UR36][R4.64] ;  /* 0x0000002404027981 */ /* 0x000ea4000c1e1500 */
[----:B--2---:R-:W-:-:S06]  /*4cc0*/  IMAD.U32 R2, R2, 0x10000, RZ ;  /* 0x0001000002027824 */ /* 0x004fcc00078e00ff */
[----:B------:R-:W0:Y:S02]  /*4cd0*/  F2I.S64.TRUNC R2, R2 ;  /* 0x0000000200027311 */ /* 0x000e24000020d900 */
[----:B0-----:R-:W-:Y:S01]  /*4ce0*/  PRMT R0, R2, 0x7610, R0 ;  /* 0x0000761002007816 */ /* 0x001fe20000000000 */
[----:B------:R-:W-:Y:S06]  /*4cf0*/  BRA `(.L_x_22114) ;  /* 0x0000000400ac7947 */ /* 0x000fec0003800000 */
.L_x_22121:
        /* <DEDUP_REMOVED lines=10> */
.L_x_22128:
        /* <DEDUP_REMOVED lines=21> */
.L_x_22132:
[----:B------:R-:W-:Y:S05]  /*4ef0*/  BSYNC B1 ;  /* 0x0000000000017941 */ /* 0x000fea0003800000 */
.L_x_22131:
[----:B------:R-:W-:Y:S01]  /*4f00*/  IMAD.SHL.U32 R2, R2, 0x100000, RZ ;  /* 0x0010000002027824 */ /* 0x000fe200078e00ff */
[----:B------:R-:W-:-:S04]  /*4f10*/  LEA R3, R0, 0x3b800000, 0x17 ;  /* 0x3b80000000037811 */ /* 0x000fc800078eb8ff */
[----:B------:R-:W-:-:S07]  /*4f20*/  LOP3.LUT R2, R3, R2, R4, 0xfe, !PT ;  /* 0x0000000203027212 */ /* 0x000fce00078efe04 */
.L_x_22130:
[----:B------:R-:W-:Y:S05]  /*4f30*/  BSYNC B0 ;  /* 0x0000000000007941 */ /* 0x000fea0003800000 */
.L_x_22129:
[----:B------:R-:W0:Y:S02]  /*4f40*/  F2I.S64.TRUNC R2, R2 ;  /* 0x0000000200027311 */ /* 0x000e24000020d900 */
[----:B0-----:R-:W-:Y:S01]  /*4f50*/  PRMT R0, R2, 0x7610, R0 ;  /* 0x0000761002007816 */ /* 0x001fe20000000000 */
[----:B------:R-:W-:Y:S06]  /*4f60*/  BRA `(.L_x_22114) ;  /* 0x0000000400107947 */ /* 0x000fec0003800000 */
.L_x_22127:
        /* <DEDUP_REMOVED lines=21> */
.L_x_22136:
[----:B------:R-:W-:Y:S05]  /*50c0*/  BSYNC B1 ;  /* 0x0000000000017941 */ /* 0x000fea0003800000 */
.L_x_22135:
[----:B------:R-:W-:Y:S01]  /*50d0*/  IMAD.SHL.U32 R2, R2, 0x200000, RZ ;  /* 0x0020000002027824 */ /* 0x000fe200078e00ff */
[----:B------:R-:W-:-:S04]  /*50e0*/  LEA R3, R0, 0x37800000, 0x17 ;  /* 0x3780000000037811 */ /* 0x000fc800078eb8ff */
[----:B------:R-:W-:-:S07]  /*50f0*/  LOP3.LUT R2, R3, R2, R4, 0xfe, !PT ;  /* 0x0000000203027212 */ /* 0x000fce00078efe04 */
.L_x_22134:
[----:B------:R-:W-:Y:S05]  /*5100*/  BSYNC B0 ;  /* 0x0000000000007941 */ /* 0x000fea0003800000 */
.L_x_22133:
[----:B------:R-:W0:Y:S02]  /*5110*/  F2I.S64.TRUNC R2, R2 ;  /* 0x0000000200027311 */ /* 0x000e24000020d900 */
[----:B0-----:R-:W-:Y:S01]  /*5120*/  PRMT R0, R2, 0x7610, R0 ;  /* 0x0000761002007816 */ /* 0x001fe20000000000 */
[----:B------:R-:W-:Y:S06]  /*5130*/  BRA `(.L_x_22114) ;  /* 0x00000000009c7947 */ /* 0x000fec0003800000 */
.L_x_22126:
        /* <DEDUP_REMOVED lines=14> */
.L_x_22140:
[----:B------:R-:W-:Y:S05]  /*5220*/  BSYNC B0 ;  /* 0x0000000000007941 */ /* 0x000fea0003800000 */
.L_x_22139:
[----:B------:R-:W0:Y:S02]  /*5230*/  F2I.S64.TRUNC R2, R2 ;  /* 0x0000000200027311 */ /* 0x000e24000020d900 */
[----:B0-----:R-:W-:Y:S01]  /*5240*/  PRMT R0, R2, 0x7610, R0 ;  /* 0x0000761002007816 */ /* 0x001fe20000000000 */
[----:B------:R-:W-:Y:S06]  /*5250*/  BRA `(.L_x_22114) ;  /* 0x0000000000547947 */ /* 0x000fec0003800000 */
.L_x_22113:
        /* <DEDUP_REMOVED lines=16> */
.L_x_22141:
[----:B------:R-:W-:Y:S01]  /*5360*/  PRMT R0, RZ, 0x7610, R0 ;  /* 0x00007610ff007816 */ /* 0x000fe20000000000 */
[----:B------:R-:W-:Y:S06]  /*5370*/  BRA `(.L_x_22114) ;  /* 0x00000000000c7947 */ /* 0x000fec0003800000 */
.L_x_22138:
[----:B------:R1:W5:Y:S01]  /*5380*/  LDG.E.U8 R0, desc[UR36][R4.64] ;  /* 0x0000002404007981 */ /* 0x000362000c1e1100 */
[----:B------:R-:W-:Y:S05]  /*5390*/  BRA `(.L_x_22114) ;  /* 0x0000000000047947 */ /* 0x000fea0003800000 */
.L_x_22137:
[----:B------:R2:W5:Y:S02]  /*53a0*/  LDG.E.U8 R0, desc[UR36][R4.64] ;  /* 0x0000002404007981 */ /* 0x000564000c1e1100 */
.L_x_22114:
        /* <DEDUP_REMOVED lines=19> */
.L_x_22145:
[----:B------:R0:W-:Y:S01]  /*54e0*/  STG.E.U8 desc[UR36][R16.64], R5 ;  /* 0x0000000510007986 */ /* 0x0001e2000c101124 */
[----:B------:R-:W-:Y:S05]  /*54f0*/  BRA `(.L_x_22147) ;  /* 0x0000000c00607947 */ /* 0x000fea0003800000 */
.L_x_22144:
        /* <DEDUP_REMOVED lines=10> */
.L_x_22149:
[----:B------:R-:W-:-:S05]  /*55a0*/  LOP3.LUT R5, R5, 0xffff, RZ, 0xc0, !PT ;  /* 0x0000ffff05057812 */ /* 0x000fca00078ec0ff */
[----:B------:R3:W-:Y:S01]  /*55b0*/  STG.E desc[UR36][R16.64], R5 ;  /* 0x0000000510007986 */ /* 0x0007e2000c101924 */
[----:B------:R-:W-:Y:S05]  /*55c0*/  BRA `(.L_x_22147) ;  /* 0x0000000c002c7947 */ /* 0x000fea0003800000 */
.L_x_22148:
[----:B------:R2:W-:Y:S01]  /*55d0*/  STG.E.U16 desc[UR36][R16.64], R5 ;  /* 0x0000000510007986 */ /* 0x0005e2000c101524 */
[----:B------:R-:W-:Y:S05]  /*55e0*/  BRA `(.L_x_22147) ;  /* 0x0000000c00247947 */ /* 0x000fea0003800000 */
.L_x_22143:
        /* <DEDUP_REMOVED lines=9> */
.L_x_22151:
[----:B------:R-:W0:Y:S02]  /*5680*/  I2F.U16 R0, R5 ;  /* 0x0000000500007306 */ /* 0x000e240000101000 */
[----:B0-----:R-:W-:-:S05]  /*5690*/  F2FP.F16.F32.PACK_AB R0, RZ, R0 ;  /* 0x00000000ff00723e */ /* 0x001fca00000000ff */
[----:B------:R0:W-:Y:S01]  /*56a0*/  STG.E.U16 desc[UR36][R16.64], R0 ;  /* 0x0000000010007986 */ /* 0x0001e2000c101524 */
[----:B------:R-:W-:Y:S05]  /*56b0*/  BRA `(.L_x_22147) ;  /* 0x0000000800f07947 */ /* 0x000fea0003800000 */
.L_x_22150:
        /* <DEDUP_REMOVED lines=10> */
.L_x_22153:
[----:B------:R-:W0:Y:S02]  /*5760*/  I2F.U16 R5, R5 ;  /* 0x0000000500057306 */ /* 0x000e240000101000 */
[----:B0-----:R-:W-:-:S04]  /*5770*/  F2FP.F16.F32.PACK_AB R3, RZ, R5 ;  /* 0x00000005ff03723e */ /* 0x001fc800000000ff */
[----:B------:R-:W-:-:S05]  /*5780*/  PRMT R3, R3, 0x5410, RZ ;  /* 0x0000541003037816 */ /* 0x000fca00000000ff */
[----:B------:R0:W-:Y:S01]  /*5790*/  STG.E desc[UR36][R16.64], R3 ;  /* 0x0000000310007986 */ /* 0x0001e2000c101924 */
[----:B------:R-:W-:Y:S05]  /*57a0*/  BRA `(.L_x_22147) ;  /* 0x0000000800b47947 */ /* 0x000fea0003800000 */
.L_x_22152:
[----:B------:R-:W0:Y:S02]  /*57b0*/  I2F.F64.U16 R2, R5 ;  /* 0x0000000500027312 */ /* 0x000e240000101800 */
[----:B0-----:R0:W-:Y:S01]  /*57c0*/  STG.E.64 desc[UR36][R16.64], R2 ;  /* 0x0000000210007986 */ /* 0x0011e2000c101b24 */
[----:B------:R-:W-:Y:S05]  /*57d0*/  BRA `(.L_x_22147) ;  /* 0x0000000800a87947 */ /* 0x000fea0003800000 */
.L_x_22142:
        /* <DEDUP_REMOVED lines=12> */
.L_x_22156:
[----:B------:R-:W0:Y:S01]  /*58a0*/  I2F.F64.U16 R4, R5 ;  /* 0x0000000500047312 */ /* 0x000e220000101800 */
[----:B------:R-:W-:-:S05]  /*58b0*/  CS2R R6, SRZ ;  /* 0x0000000000067805 */ /* 0x000fca000001ff00 */
[----:B0-----:R0:W-:Y:S01]  /*58c0*/  STG.E.128 desc[UR36][R16.64], R4 ;  /* 0x0000000410007986 */ /* 0x0011e2000c101d24 */
[----:B------:R-:W-:Y:S05]  /*58d0*/  BRA `(.L_x_22147) ;  /* 0x0000000800687947 */ /* 0x000fea0003800000 */
.L_x_22155:
        /* <DEDUP_REMOVED lines=21> */
.L_x_22160:
[----:B------:R-:W-:Y:S05]  /*5a30*/  BSYNC B0 ;  /* 0x0000000000007941 */ /* 0x000fea0003800000 */
.L_x_22159:
[----:B------:R-:W-:-:S05]  /*5a40*/  LOP3.LUT R3, R0, R3, RZ, 0xfc, !PT ;  /* 0x0000000300037212 */ /* 0x000fca00078efcff */
[----:B------:R0:W-:Y:S01]  /*5a50*/  STG.E.U8 desc[UR36][R16.64], R3 ;  /* 0x0000000310007986 */ /* 0x0001e2000c101124 */
[----:B------:R-:W-:Y:S05]  /*5a60*/  BRA `(.L_x_22147) ;  /* 0x0000000800047947 */ /* 0x000fea0003800000 */
.L_x_22158:
        /* <DEDUP_REMOVED lines=13> */
.L_x_22162:
[----:B------:R-:W-:Y:S01]  /*5b40*/  IMAD.MOV.U32 R0, RZ, RZ, 0x7f ;  /* 0x0000007fff007424 */ /* 0x000fe200078e00ff */
[----:B------:R-:W-:-:S04]  /*5b50*/  ISETP.GT.U32.AND P0, PT, R2, 0x7f800000, PT ;  /* 0x7f8000000200780c */ /* 0x000fc80003f04070 */
[----:B------:R-:W-:-:S09]  /*5b60*/  SEL R0, R0, 0x7c, P0 ;  /* 0x0000007c00007807 */ /* 0x000fd20000000000 */
.L_x_22163:
[----:B------:R-:W-:Y:S05]  /*5b70*/  BSYNC B0 ;  /* 0x0000000000007941 */ /* 0x000fea0003800000 */
.L_x_22161:
[----:B------:R-:W-:-:S04]  /*5b80*/  LOP3.LUT R2, R5, 0x80000000, RZ, 0xc0, !PT ;  /* 0x8000000005027812 */ /* 0x000fc800078ec0ff */
[----:B------:R-:W-:-:S04]  /*5b90*/  SHF.R.U32.HI R3, RZ, 0x18, R2 ;  /* 0x00000018ff037819 */ /* 0x000fc80000011602 */
[----:B------:R-:W-:-:S05]  /*5ba0*/  LOP3.LUT R3, R0, R3, RZ, 0xfc, !PT ;  /* 0x0000000300037212 */ /* 0x000fca00078efcff */
[----:B------:R0:W-:Y:S01]  /*5bb0*/  STG.E.U8 desc[UR36][R16.64], R3 ;  /* 0x0000000310007986 */ /* 0x0001e2000c101124 */
[----:B------:R-:W-:Y:S05]  /*5bc0*/  BRA `(.L_x_22147) ;  /* 0x0000000400ac7947 */ /* 0x000fea0003800000 */
.L_x_22157:
[----:B------:R-:W0:Y:S02]  /*5bd0*/  I2F.U16 R0, R5 ;  /* 0x0000000500007306 */ /* 0x000e240000101000 */
[----:B0-----:R-:W-:-:S05]  /*5be0*/  F2FP.BF16.F32.PACK_AB R0, RZ, R0 ;  /* 0x00000000ff00723e */ /* 0x001fca00000010ff */
[----:B------:R0:W-:Y:S01]  /*5bf0*/  STG.E.U16 desc[UR36][R16.64], R0 ;  /* 0x0000000010007986 */ /* 0x0001e2000c101524 */
[----:B------:R-:W-:Y:S05]  /*5c00*/  BRA `(.L_x_22147) ;  /* 0x00000004009c7947 */ /* 0x000fea0003800000 */
.L_x_22154:
        /* <DEDUP_REMOVED lines=10> */
.L_x_22166:
        /* <DEDUP_REMOVED lines=17> */
.L_x_22169:
[----:B------:R-:W-:-:S04]  /*5dc0*/  LOP3.LUT R2, R5, 0x80000000, RZ, 0xc0, !PT ;  /* 0x8000000005027812 */ /* 0x000fc800078ec0ff */
[----:B------:R-:W-:-:S04]  /*5dd0*/  SHF.R.U32.HI R3, RZ, 0x18, R2 ;  /* 0x00000018ff037819 */ /* 0x000fc80000011602 */
[----:B------:R-:W-:-:S04]  /*5de0*/  LOP3.LUT R0, R0, R3, RZ, 0xfc, !PT ;  /* 0x0000000300007212 */ /* 0x000fc800078efcff */
[----:B------:R-:W-:-:S07]  /*5df0*/  PRMT R8, R0, 0x7610, R8 ;  /* 0x0000761000087816 */ /* 0x000fce0000000008 */
.L_x_22168:
[----:B------:R-:W-:Y:S05]  /*5e00*/  BSYNC B0 ;  /* 0x0000000000007941 */ /* 0x000fea0003800000 */
.L_x_22167:
[----:B------:R0:W-:Y:S01]  /*5e10*/  STG.E.U8 desc[UR36][R16.64], R8 ;  /* 0x0000000810007986 */ /* 0x0001e2000c101124 */
[----:B------:R-:W-:Y:S05]  /*5e20*/  BRA `(.L_x_22147) ;  /* 0x0000000400147947 */ /* 0x000fea0003800000 */
.L_x_22165:
        /* <DEDUP_REMOVED lines=17> */
.L_x_22172:
[----:B------:R-:W-:-:S04]  /*5f40*/  LOP3.LUT R2, R5, 0x80000000, RZ, 0xc0, !PT ;  /* 0x8000000005027812 */ /* 0x000fc800078ec0ff */
[----:B------:R-:W-:-:S04]  /*5f50*/  SHF.R.U32.HI R3, RZ, 0x18, R2 ;  /* 0x00000018ff037819 */ /* 0x000fc80000011602 */
[----:B------:R-:W-:-:S04]  /*5f60*/  LOP3.LUT R0, R0, R3, RZ, 0xfc, !PT ;  /* 0x0000000300007212 */ /* 0x000fc800078efcff */
[----:B------:R-:W-:-:S07]  /*5f70*/  PRMT R8, R0, 0x7610, R8 ;  /* 0x0000761000087816 */ /* 0x000fce0000000008 */
.L_x_22171:
[----:B------:R-:W-:Y:S05]  /*5f80*/  BSYNC B0 ;  /* 0x0000000000007941 */ /* 0x000fea0003800000 */
.L_x_22170:
[----:B------:R0:W-:Y:S01]  /*5f90*/  STG.E.U8 desc[UR36][R16.64], R8 ;  /* 0x0000000810007986 */ /* 0x0001e2000c101124 */
[----:B------:R-:W-:Y:S05]  /*5fa0*/  BRA `(.L_x_22147) ;  /* 0x0000000000b47947 */ /* 0x000fea0003800000 */
.L_x_22164:
        /* <DEDUP_REMOVED lines=22> */
.L_x_22146:
        /* <DEDUP_REMOVED lines=16> */
.L_x_22175:
[----:B------:R-:W-:Y:S05]  /*6210*/  BRA `(.L_x_22147) ;  /* 0x0000000000187947 */ /* 0x000fea0003800000 */
.L_x_22174:
[----:B------:R-:W-:Y:S01]  /*6220*/  LOP3.LUT R2, R5, 0xffff, RZ, 0xc0, !PT ;  /* 0x0000ffff05027812 */ /* 0x000fe200078ec0ff */
[----:B------:R-:W-:-:S05]  /*6230*/  IMAD.MOV.U32 R3, RZ, RZ, RZ ;  /* 0x000000ffff037224 */ /* 0x000fca00078e00ff */
[----:B------:R0:W-:Y:S01]  /*6240*/  STG.E.64 desc[UR36][R16.64], R2 ;  /* 0x0000000210007986 */ /* 0x0001e2000c101b24 */
[----:B------:R-:W-:Y:S05]  /*6250*/  BRA `(.L_x_22147) ;  /* 0x0000000000087947 */ /* 0x000fea0003800000 */
.L_x_22173:
[----:B------:R-:W-:-:S05]  /*6260*/  LOP3.LUT R5, R5, 0xffff, RZ, 0xc0, !PT ;  /* 0x0000ffff05057812 */ /* 0x000fca00078ec0ff */
[----:B------:R0:W-:Y:S02]  /*6270*/  STG.E desc[UR36][R16.64], R5 ;  /* 0x0000000510007986 */ /* 0x0001e4000c101924 */
.L_x_22147:
[----:B------:R-:W-:-:S07]  /*6280*/  VIADD R19, R19, 0x80 ;  /* 0x0000008013137836 */ /* 0x000fce0000000000 */
.L_x_22107:
[----:B------:R-:W-:Y:S05]  /*6290*/  BSYNC B6 ;  /* 0x0000000000067941 */ /* 0x000fea0003800000 */
.L_x_22106:
        /* <DEDUP_REMOVED lines=307> */
.L_x_22178:
        /* <DEDUP_REMOVED lines=20> */
.L_x_22182:
[----:B------:R3:W5:Y:S01]  /*7710*/  LDG.E.U8 R0, desc[UR36][R4.64] ;  /* 0x0000002404007981 */ /* 0x000762000c1e1100 */
[----:B------:R-:W-:Y:S05]  /*7720*/  BRA `(.L_x_22184) ;  /* 0x0000000c00647947 */ /* 0x000fea0003800000 */
.L_x_22181:
        /* <DEDUP_REMOVED lines=8> */
.L_x_22186:
[----:B------:R0:W5:Y:S01]  /*77b0*/  LDG.E.U8 R0, desc[UR36][R4.64] ;  /* 0x0000002404007981 */ /* 0x000162000c1e1100 */
[----:B------:R-:W-:Y:S05]  /*77c0*/  BRA `(.L_x_22184) ;  /* 0x0000000c003c7947 */ /* 0x000fea0003800000 */
.L_x_22185:
[----:B------:R0:W5:Y:S01]  /*77d0*/  LDG.E.U16 R0, desc[UR36][R4.64] ;  /* 0x0000002404007981 */ /* 0x000162000c1e1500 */
[----:B------:R-:W-:Y:S05]  /*77e0*/  BRA `(.L_x_22184) ;  /* 0x0000000c00347947 */ /* 0x000fea0003800000 */
.L_x_22180:
        /* <DEDUP_REMOVED lines=10> */
.L_x_22188:
[----:B------:R-:W2:Y:S02]  /*7890*/  LDG.E.U16 R2, desc[UR36][R4.64] ;  /* 0x0000002404027981 */ /* 0x000ea4000c1e1500 */
[----:B--2---:R-:W-:-:S06]  /*78a0*/  HADD2.F32 R2, -RZ, R2.H0_H0 ;  /* 0x20000002ff027230 */ /* 0x004fcc0000004100 */
[----:B------:R-:W0:Y:S02]  /*78b0*/  F2I.S64.TRUNC R2, R2 ;  /* 0x0000000200027311 */ /* 0x000e24000020d900 */
[----:B0-----:R-:W-:Y:S01]  /*78c0*/  PRMT R0, R2, 0x7610, R0 ;  /* 0x0000761002007816 */ /* 0x001fe20000000000 */
[----:B------:R-:W-:Y:S06]  /*78d0*/  BRA `(.L_x_22184) ;  /* 0x0000000800f87947 */ /* 0x000fec0003800000 */
.L_x_22187:
        /* <DEDUP_REMOVED lines=10> */
.L_x_22190:
[----:B------:R-:W2:Y:S02]  /*7980*/  LDG.E.U16 R4, desc[UR36][R4.64] ;  /* 0x0000002404047981 */ /* 0x000ea4000c1e1500 */
[----:B--2---:R-:W-:-:S06]  /*7990*/  HADD2.F32 R2, -RZ, R4.H0_H0 ;  /* 0x20000004ff027230 */ /* 0x004fcc0000004100 */
[----:B------:R-:W0:Y:S02]  /*79a0*/  F2I.S64.TRUNC R2, R2 ;  /* 0x0000000200027311 */ /* 0x000e24000020d900 */
[----:B0-----:R-:W-:Y:S01]  /*79b0*/  PRMT R0, R2, 0x7610, R0 ;  /* 0x0000761002007816 */ /* 0x001fe20000000000 */
[----:B------:R-:W-:Y:S06]  /*79c0*/  BRA `(.L_x_22184) ;  /* 0x0000000800bc7947 */ /* 0x000fec0003800000 */
.L_x_22189:
[----:B------:R-:W2:Y:S02]  /*79d0*/  LDG.E.64 R2, desc[UR36][R4.64] ;  /* 0x0000002404027981 */ /* 0x000ea4000c1e1b00 */
[----:B--2---:R-:W0:Y:S02]  /*79e0*/  F2I.S64.F64.TRUNC R2, R2 ;  /* 0x0000000200027311 */ /* 0x004e24000030d900 */
[----:B0-----:R-:W-:Y:S01]  /*79f0*/  PRMT R0, R2, 0x7610, R0 ;  /* 0x0000761002007816 */ /* 0x001fe20000000000 */
[----:B------:R-:W-:Y:S06]  /*7a00*/  BRA `(.L_x_22184) ;  /* 0x0000000800ac7947 */ /* 0x000fec0003800000 */
.L_x_22179:
        /* <DEDUP_REMOVED lines=12> */
.L_x_22193:
[----:B------:R-:W2:Y:S02]  /*7ad0*/  LDG.E.64 R4, desc[UR36][R4.64] ;  /* 0x0000002404047981 */ /* 0x000ea4000c1e1b00 */
[----:B--2---:R-:W0:Y:S02]  /*7ae0*/  F2I.S64.F64.TRUNC R2, R4 ;  /* 0x0000000400027311 */ /* 0x004e24000030d900 */
[----:B0-----:R-:W-:Y:S01]  /*7af0*/  PRMT R0, R2, 0x7610, R0 ;  /* 0x0000761002007816 */ /* 0x001fe20000000000 */
[----:B------:R-:W-:Y:S06]  /*7b00*/  BRA `(.L_x_22184) ;  /* 0x00000008006c7947 */ /* 0x000fec0003800000 */
.L_x_22192:
        /* <DEDUP_REMOVED lines=28> */
.L_x_22195:
        /* <DEDUP_REMOVED lines=15> */
.L_x_22194:
[----:B------:R-:W2:Y:S02]  /*7dc0*/  LDG.E.U16 R2, desc[UR36][R4.64] ;  /* 0x0000002404027981 */ /* 0x000ea4000c1e1500 */
[----:B--2---:R-:W-:-:S06]  /*7dd0*/  IMAD.U32 R2, R2, 0x10000, RZ ;  /* 0x0001000002027824 */ /* 0x004fcc00078e00ff */
[----:B------:R-:W0:Y:S02]  /*7de0*/  F2I.S64.TRUNC R2, R2 ;  /* 0x0000000200027311 */ /* 0x000e24000020d900 */
[----:B0-----:R-:W-:Y:S01]  /*7df0*/  PRMT R0, R2, 0x7610, R0 ;  /* 0x0000761002007816 */ /* 0x001fe20000000000 */
[----:B------:R-:W-:Y:S06]  /*7e00*/  BRA `(.L_x_22184) ;  /* 0x0000000400ac7947 */ /* 0x000fec0003800000 */
.L_x_22191:
        /* <DEDUP_REMOVED lines=10> */
.L_x_22198:
        /* <DEDUP_REMOVED lines=21> */
.L_x_22202:
[----:B------:R-:W-:Y:S05]  /*8000*/  BSYNC B1 ;  /* 0x0000000000017941 */ /* 0x000fea0003800000 */
.L_x_22201:
[----:B------:R-:W-:Y:S01]  /*8010*/  IMAD.SHL.U32 R2, R2, 0x100000, RZ ;  /* 0x0010000002027824 */ /* 0x000fe200078e00ff */
[----:B------:R-:W-:-:S04]  /*8020*/  LEA R3, R0, 0x3b800000, 0x17 ;  /* 0x3b80000000037811 */ /* 0x000fc800078eb8ff */
[----:B------:R-:W-:-:S07]  /*8030*/  LOP3.LUT R2, R3, R2, R4, 0xfe, !PT ;  /* 0x0000000203027212 */ /* 0x000fce00078efe04 */
.L_x_22200:
[----:B------:R-:W-:Y:S05]  /*8040*/  BSYNC B0 ;  /* 0x0000000000007941 */ /* 0x000fea0003800000 */
.L_x_22199:
[----:B------:R-:W0:Y:S02]  /*8050*/  F2I.S64.TRUNC R2, R2 ;  /* 0x0000000200027311 */ /* 0x000e24000020d900 */
[----:B0-----:R-:W-:Y:S01]  /*8060*/  PRMT R0, R2, 0x7610, R0 ;  /* 0x0000761002007816 */ /* 0x001fe20000000000 */
[----:B------:R-:W-:Y:S06]  /*8070*/  BRA `(.L_x_22184) ;  /* 0x0000000400107947 */ /* 0x000fec0003800000 */
.L_x_22197:
        /* <DEDUP_REMOVED lines=21> */
.L_x_22206:
[----:B------:R-:W-:Y:S05]  /*81d0*/  BSYNC B1 ;  /* 0x0000000000017941 */ /* 0x000fea0003800000 */
.L_x_22205:
[----:B------:R-:W-:Y:S01]  /*81e0*/  IMAD.SHL.U32 R2, R2, 0x200000, RZ ;  /* 0x0020000002027824 */ /* 0x000fe200078e00ff */
[----:B------:R-:W-:-:S04]  /*81f0*/  LEA R3, R0, 0x37800000, 0x17 ;  /* 0x3780000000037811 */ /* 0x000fc800078eb8ff */
[----:B------:R-:W-:-:S07]  /*8200*/  LOP3.LUT R2, R3, R2, R4, 0xfe, !PT ;  /* 0x0000000203027212 */ /* 0x000fce00078efe04 */
.L_x_22204:
[----:B------:R-:W-:Y:S05]  /*8210*/  BSYNC B0 ;  /* 0x0000000000007941 */ /* 0x000fea0003800000 */
.L_x_22203:
[----:B------:R-:W0:Y:S02]  /*8220*/  F2I.S64.TRUNC R2, R2 ;  /* 0x0000000200027311 */ /* 0x000e24000020d900 */
[----:B0-----:R-:W-:Y:S01]  /*8230*/  PRMT R0, R2, 0x7610, R0 ;  /* 0x0000761002007816 */ /* 0x001fe20000000000 */
[----:B------:R-:W-:Y:S06]  /*8240*/  BRA `(.L_x_22184) ;  /* 0x00000000009c7947 */ /* 0x000fec0003800000 */
.L_x_22196:
        /* <DEDUP_REMOVED lines=14> */
.L_x_22210:
[----:B------:R-:W-:Y:S05]  /*8330*/  BSYNC B0 ;  /* 0x0000000000007941 */ /* 0x000fea0003800000 */
.L_x_22209:
[----:B------:R-:W0:Y:S02]  /*8340*/  F2I.S64.TRUNC R2, R2 ;  /* 0x0000000200027311 */ /* 0x000e24000020d900 */
[----:B0-----:R-:W-:Y:S01]  /*8350*/  PRMT R0, R2, 0x7610, R0 ;  /* 0x0000761002007816 */ /* 0x001fe20000000000 */
[----:B------:R-:W-:Y:S06]  /*8360*/  BRA `(.L_x_22184) ;  /* 0x0000000000547947 */ /* 0x000fec0003800000 */
.L_x_22183:
        /* <DEDUP_REMOVED lines=16> */
.L_x_22211:
[----:B------:R-:W-:Y:S01]  /*8470*/  PRMT R0, RZ, 0x7610, R0 ;  /* 0x00007610ff007816 */ /* 0x000fe20000000000 */
[----:B------:R-:W-:Y:S06]  /*8480*/  BRA `(.L_x_22184) ;  /* 0x00000000000c7947 */ /* 0x000fec0003800000 */
.L_x_22208:
[----:B------:R0:W5:Y:S01]  /*8490*/  LDG.E.U8 R0, desc[UR36][R4.64] ;  /* 0x0000002404007981 */ /* 0x000162000c1e1100 */
[----:B------:R-:W-:Y:S05]  /*84a0*/  BRA `(.L_x_22184) ;  /* 0x0000000000047947 */ /* 0x000fea0003800000 */
.L_x_22207:
[----:B------:R1:W5:Y:S02]  /*84b0*/  LDG.E.U8 R0, desc[UR36][R4.64] ;  /* 0x0000002404007981 */ /* 0x000364000c1e1100 */
.L_x_22184:
        /* <DEDUP_REMOVED lines=19> */
.L_x_22215:
[----:B------:R0:W-:Y:S01]  /*85f0*/  STG.E.U8 desc[UR36][R16.64], R5 ;  /* 0x0000000510007986 */ /* 0x0001e2000c101124 */
[----:B------:R-:W-:Y:S05]  /*8600*/  BRA `(.L_x_22217) ;  /* 0x0000000c00607947 */ /* 0x000fea0003800000 */
.L_x_22214:
        /* <DEDUP_REMOVED lines=10> */
.L_x_22219:
[----:B------:R-:W-:-:S05]  /*86b0*/  LOP3.LUT R5, R5, 0xffff, RZ, 0xc0, !PT ;  /* 0x0000ffff05057812 */ /* 0x000fca00078ec0ff */
[----:B------:R0:W-:Y:S01]  /*86c0*/  STG.E desc[UR36][R16.64], R5 ;  /* 0x0000000510007986 */ /* 0x0001e2000c101924 */
[----:B------:R-:W-:Y:S05]  /*86d0*/  BRA `(.L_x_22217) ;  /* 0x0000000c002c7947 */ /* 0x000fea0003800000 */
.L_x_22218:
[----:B------:R0:W-:Y:S01]  /*86e0*/  STG.E.U16 desc[UR36][R16.64], R5 ;  /* 0x0000000510007986 */ /* 0x0001e2000c101524 */
[----:B------:R-:W-:Y:S05]  /*86f0*/  BRA `(.L_x_22217) ;  /* 0x0000000c00247947 */ /* 0x000fea0003800000 */
.L_x_22213:
        /* <DEDUP_REMOVED lines=9> */
.L_x_22221:
[----:B------:R-:W0:Y:S02]  /*8790*/  I2F.U16 R0, R5 ;  /* 0x0000000500007306 */ /* 0x000e240000101000 */
[----:B0-----:R-:W-:-:S05]  /*87a0*/  F2FP.F16.F32.PACK_AB R0, RZ, R0 ;  /* 0x00000000ff00723e */ /* 0x001fca00000000ff */
[----:B------:R0:W-:Y:S01]  /*87b0*/  STG.E.U16 desc[UR36][R16.64], R0 ;  /* 0x0000000010007986 */ /* 0x0001e2000c101524 */
[----:B------:R-:W-:Y:S05]  /*87c0*/  BRA `(.L_x_22217) ;  /* 0x0000000800f07947 */ /* 0x000fea0003800000 */
.L_x_22220:
        /* <DEDUP_REMOVED lines=10> */
.L_x_22223:
[----:B------:R-:W0:Y:S02]  /*8870*/  I2F.U16 R5, R5 ;  /* 0x0000000500057306 */ /* 0x000e240000101000 */
[----:B0-----:R-:W-:-:S04]  /*8880*/  F2FP.F16.F32.PACK_AB R3, RZ, R5 ;  /* 0x00000005ff03723e */ /* 0x001fc800000000ff */
[----:B------:R-:W-:-:S05]  /*8890*/  PRMT R3, R3, 0x5410, RZ ;  /* 0x0000541003037816 */ /* 0x000fca00000000ff */
[----:B------:R0:W-:Y:S01]  /*88a0*/  STG.E desc[UR36][R16.64], R3 ;  /* 0x0000000310007986 */ /* 0x0001e2000c101924 */
[----:B------:R-:W-:Y:S05]  /*88b0*/  BRA `(.L_x_22217) ;  /* 0x0000000800b47947 */ /* 0x000fea0003800000 */
.L_x_22222:
[----:B------:R-:W0:Y:S02]  /*88c0*/  I2F.F64.U16 R2, R5 ;  /* 0x0000000500027312 */ /* 0x000e240000101800 */
[----:B0-----:R0:W-:Y:S01]  /*88d0*/  STG.E.64 desc[UR36][R16.64], R2 ;  /* 0x0000000210007986 */ /* 0x0011e2000c101b24 */
[----:B------:R-:W-:Y:S05]  /*88e0*/  BRA `(.L_x_22217) ;  /* 0x0000000800a87947 */ /* 0x000fea0003800000 */
.L_x_22212:
        /* <DEDUP_REMOVED lines=12> */
.L_x_22226:
[----:B------:R-:W0:Y:S01]  /*89b0*/  I2F.F64.U16 R4, R5 ;  /* 0x0000000500047312 */ /* 0x000e220000101800 */
[----:B------:R-:W-:-:S05]  /*89c0*/  CS2R R6, SRZ ;  /* 0x0000000000067805 */ /* 0x000fca000001ff00 */
[----:B0-----:R0:W-:Y:S01]  /*89d0*/  STG.E.128 desc[UR36][R16.64], R4 ;  /* 0x0000000410007986 */ /* 0x0011e2000c101d24 */
[----:B------:R-:W-:Y:S05]  /*89e0*/  BRA `(.L_x_22217) ;  /* 0x0000000800687947 */ /* 0x000fea0003800000 */
.L_x_22225:
        /* <DEDUP_REMOVED lines=21> */
.L_x_22230:
[----:B------:R-:W-:Y:S05]  /*8b40*/  BSYNC B0 ;  /* 0x0000000000007941 */ /* 0x000fea0003800000 */
.L_x_22229:
[----:B------:R-:W-:-:S05]  /*8b50*/  LOP3.LUT R3, R0, R3, RZ, 0xfc, !PT ;  /* 0x0000000300037212 */ /* 0x000fca00078efcff */
[----:B------:R0:W-:Y:S01]  /*8b60*/  STG.E.U8 desc[UR36][R16.64], R3 ;  /* 0x0000000310007986 */ /* 0x0001e2000c101124 */
[----:B------:R-:W-:Y:S05]  /*8b70*/  BRA `(.L_x_22217) ;  /* 0x0000000800047947 */ /* 0x000fea0003800000 */
.L_x_22228:
        /* <DEDUP_REMOVED lines=13> */
.L_x_22232:
[----:B------:R-:W-:Y:S01]  /*8c50*/  IMAD.MOV.U32 R0, RZ, RZ, 0x7f ;  /* 0x0000007fff007424 */ /* 0x000fe200078e00ff */
[----:B------:R-:W-:-:S04]  /*8c60*/  ISETP.GT.U32.AND P0, PT, R2, 0x7f800000, PT ;  /* 0x7f8000000200780c */ /* 0x000fc80003f04070 */
[----:B------:R-:W-:-:S09]  /*8c70*/  SEL R0, R0, 0x7c, P0 ;  /* 0x0000007c00007807 */ /* 0x000fd20000000000 */
.L_x_22233:
[----:B------:R-:W-:Y:S05]  /*8c80*/  BSYNC B0 ;  /* 0x0000000000007941 */ /* 0x000fea0003800000 */
.L_x_22231:
[----:B------:R-:W-:-:S04]  /*8c90*/  LOP3.LUT R2, R5, 0x80000000, RZ, 0xc0, !PT ;  /* 0x8000000005027812 */ /* 0x000fc800078ec0ff */
[----:B------:R-:W-:-:S04]  /*8ca0*/  SHF.R.U32.HI R3, RZ, 0x18, R2 ;  /* 0x00000018ff037819 */ /* 0x000fc80000011602 */
[----:B------:R-:W-:-:S05]  /*8cb0*/  LOP3.LUT R3, R0, R3, RZ, 0xfc, !PT ;  /* 0x0000000300037212 */ /* 0x000fca00078efcff */
[----:B------:R0:W-:Y:S01]  /*8cc0*/  STG.E.U8 desc[UR36][R16.64], R3 ;  /* 0x0000000310007986 */ /* 0x0001e2000c101124 */
[----:B------:R-:W-:Y:S05]  /*8cd0*/  BRA `(.L_x_22217) ;  /* 0x0000000400ac7947 */ /* 0x000fea0003800000 */
.L_x_22227:
[----:B------:R-:W0:Y:S02]  /*8ce0*/  I2F.U16 R0, R5 ;  /* 0x0000000500007306 */ /* 0x000e240000101000 */
[----:B0-----:R-:W-:-:S05]  /*8cf0*/  F2FP.BF16.F32.PACK_AB R0, RZ, R0 ;  /* 0x00000000ff00723e */ /* 0x001fca00000010ff */
[----:B------:R0:W-:Y:S01]  /*8d00*/  STG.E.U16 desc[UR36][R16.64], R0 ;  /* 0x0000000010007986 */ /* 0x0001e2000c101524 */
[----:B------:R-:W-:Y:S05]  /*8d10*/  BRA `(.L_x_22217) ;  /* 0x00000004009c7947 */ /* 0x000fea0003800000 */
.L_x_22224:
        /* <DEDUP_REMOVED lines=10> */
.L_x_22236:
        /* <DEDUP_REMOVED lines=17> */
.L_x_22239:
[----:B------:R-:W-:-:S04]  /*8ed0*/  LOP3.LUT R2, R5, 0x80000000, RZ, 0xc0, !PT ;  /* 0x8000000005027812 */ /* 0x000fc800078ec0ff */
[----:B------:R-:W-:-:S04]  /*8ee0*/  SHF.R.U32.HI R3, RZ, 0x18, R2 ;  /* 0x00000018ff037819 */ /* 0x000fc80000011602 */
[----:B------:R-:W-:-:S04]  /*8ef0*/  LOP3.LUT R0, R0, R3, RZ, 0xfc, !PT ;  /* 0x0000000300007212 */ /* 0x000fc800078efcff */
[----:B------:R-:W-:-:S07]  /*8f00*/  PRMT R8, R0, 0x7610, R8 ;  /* 0x0000761000087816 */ /* 0x000fce0000000008 */
.L_x_22238:
[----:B------:R-:W-:Y:S05]  /*8f10*/  BSYNC B0 ;  /* 0x0000000000007941 */ /* 0x000fea0003800000 */
.L_x_22237:
[----:B------:R4:W-:Y:S01]  /*8f20*/  STG.E.U8 desc[UR36][R16.64], R8 ;  /* 0x0000000810007986 */ /* 0x0009e2000c101124 */
[----:B------:R-:W-:Y:S05]  /*8f30*/  BRA `(.L_x_22217) ;  /* 0x0000000400147947 */ /* 0x000fea0003800000 */
.L_x_22235:
        /* <DEDUP_REMOVED lines=17> */
.L_x_22242:
[----:B------:R-:W-:-:S04]  /*9050*/  LOP3.LUT R2, R5, 0x80000000, RZ, 0xc0, !PT ;  /* 0x8000000005027812 */ /* 0x000fc800078ec0ff */
[----:B------:R-:W-:-:S04]  /*9060*/  SHF.R.U32.HI R3, RZ, 0x18, R2 ;  /* 0x00000018ff037819 */ /* 0x000fc80000011602 */
[----:B------:R-:W-:-:S04]  /*9070*/  LOP3.LUT R0, R0, R3, RZ, 0xfc, !PT ;  /* 0x0000000300007212 */ /* 0x000fc800078efcff */
[----:B------:R-:W-:-:S07]  /*9080*/  PRMT R8, R0, 0x7610, R8 ;  /* 0x0000761000087816 */ /* 0x000fce0000000008 */
.L_x_22241:
[----:B------:R-:W-:Y:S05]  /*9090*/  BSYNC B0 ;  /* 0x0000000000007941 */ /* 0x000fea0003800000 */
.L_x_22240:
[----:B------:R3:W-:Y:S01]  /*90a0*/  STG.E.U8 desc[UR36][R16.64], R8 ;  /* 0x0000000810007986 */ /* 0x0007e2000c101124 */
[----:B------:R-:W-:Y:S05]  /*90b0*/  BRA `(.L_x_22217) ;  /* 0x0000000000b47947 */ /* 0x000fea0003800000 */
.L_x_22234:
        /* <DEDUP_REMOVED lines=22> */
.L_x_22216:
        /* <DEDUP_REMOVED lines=16> */
.L_x_22245:
[----:B------:R-:W-:Y:S05]  /*9320*/  BRA `(.L_x_22217) ;  /* 0x0000000000187947 */ /* 0x000fea0003800000 */
.L_x_22244:
[----:B------:R-:W-:Y:S01]  /*9330*/  LOP3.LUT R2, R5, 0xffff, RZ, 0xc0, !PT ;  /* 0x0000ffff05027812 */ /* 0x000fe200078ec0ff */
[----:B------:R-:W-:-:S05]  /*9340*/  IMAD.MOV.U32 R3, RZ, RZ, RZ ;  /* 0x000000ffff037224 */ /* 0x000fca00078e00ff */
[----:B------:R2:W-:Y:S01]  /*9350*/  STG.E.64 desc[UR36][R16.64], R2 ;  /* 0x0000000210007986 */ /* 0x0005e2000c101b24 */
[----:B------:R-:W-:Y:S05]  /*9360*/  BRA `(.L_x_22217) ;  /* 0x0000000000087947 */ /* 0x000fea0003800000 */
.L_x_22243:
[----:B------:R-:W-:-:S05]  /*9370*/  LOP3.LUT R5, R5, 0xffff, RZ, 0xc0, !PT ;  /* 0x0000ffff05057812 */ /* 0x000fca00078ec0ff */
[----:B------:R0:W-:Y:S02]  /*9380*/  STG.E desc[UR36][R16.64], R5 ;  /* 0x0000000510007986 */ /* 0x0001e4000c101924 */
.L_x_22217:
[----:B------:R-:W-:-:S07]  /*9390*/  VIADD R19, R19, 0x80 ;  /* 0x0000008013137836 */ /* 0x000fce0000000000 */
.L_x_22177:
[----:B------:R-:W-:Y:S05]  /*93a0*/  BSYNC B6 ;  /* 0x0000000000067941 */ /* 0x000fea0003800000 */
.L_x_22176:
        /* <DEDUP_REMOVED lines=306> */
.L_x_22246:
        /* <DEDUP_REMOVED lines=20> */
.L_x_22250:
[----:B------:R1:W5:Y:S01]  /*a810*/  LDG.E.U8 R0, desc[UR36][R4.64] ;  /* 0x0000002404007981 */ /* 0x000362000c1e1100 */
[----:B------:R-:W-:Y:S05]  /*a820*/  BRA `(.L_x_22252) ;  /* 0x0000000c00647947 */ /* 0x000fea0003800000 */
.L_x_22249:
        /* <DEDUP_REMOVED lines=8> */
.L_x_22254:
[----:B------:R4:W5:Y:S01]  /*a8b0*/  LDG.E.U8 R0, desc[UR36][R4.64] ;  /* 0x0000002404007981 */ /* 0x000962000c1e1100 */
[----:B------:R-:W-:Y:S05]  /*a8c0*/  BRA `(.L_x_22252) ;  /* 0x0000000c003c7947 */ /* 0x000fea0003800000 */
.L_x_22253:
[----:B------:R2:W5:Y:S01]  /*a8d0*/  LDG.E.U16 R0, desc[UR36][R4.64] ;  /* 0x0000002404007981 */ /* 0x000562000c1e1500 */
[----:B------:R-:W-:Y:S05]  /*a8e0*/  BRA `(.L_x_22252) ;  /* 0x0000000c00347947 */ /* 0x000fea0003800000 */
.L_x_22248:
        /* <DEDUP_REMOVED lines=10> */
.L_x_22256:
[----:B------:R-:W2:Y:S02]  /*a990*/  LDG.E.U16 R2, desc[UR36][R4.64] ;  /* 0x0000002404027981 */ /* 0x000ea4000c1e1500 */
[----:B--2---:R-:W-:-:S06]  /*a9a0*/  HADD2.F32 R2, -RZ, R2.H0_H0 ;  /* 0x20000002ff027230 */ /* 0x004fcc0000004100 */
[----:B------:R-:W0:Y:S02]  /*a9b0*/  F2I.S64.TRUNC R2, R2 ;  /* 0x0000000200027311 */ /* 0x000e24000020d900 */
[----:B0-----:R-:W-:Y:S01]  /*a9c0*/  PRMT R0, R2, 0x7610, R0 ;  /* 0x0000761002007816 */ /* 0x001fe20000000000 */
[----:B------:R-:W-:Y:S06]  /*a9d0*/  BRA `(.L_x_22252) ;  /* 0x0000000800f87947 */ /* 0x000fec0003800000 */
.L_x_22255:
        /* <DEDUP_REMOVED lines=10> */
.L_x_22258:
[----:B------:R-:W2:Y:S02]  /*aa80*/  LDG.E.U16 R4, desc[UR36][R4.64] ;  /* 0x0000002404047981 */ /* 0x000ea4000c1e1500 */
[----:B--2---:R-:W-:-:S06]  /*aa90*/  HADD2.F32 R2, -RZ, R4.H0_H0 ;  /* 0x20000004ff027230 */ /* 0x004fcc0000004100 */
[----:B------:R-:W0:Y:S02]  /*aaa0*/  F2I.S64.TRUNC R2, R2 ;  /* 0x0000000200027311 */ /* 0x000e24000020d900 */
[----:B0-----:R-:W-:Y:S01]  /*aab0*/  PRMT R0, R2, 0x7610, R0 ;  /* 0x0000761002007816 */ /* 0x001fe20000000000 */
[----:B------:R-:W-:Y:S06]  /*aac0*/  BRA `(.L_x_22252) ;  /* 0x0000000800bc7947 */ /* 0x000fec0003800000 */
.L_x_22257:
[----:B------:R-:W2:Y:S02]  /*aad0*/  LDG.E.64 R2, desc[UR36][R4.64] ;  /* 0x0000002404027981 */ /* 0x000ea4000c1e1b00 */
[----:B--2---:R-:W0:Y:S02]  /*aae0*/  F2I.S64.F64.TRUNC R2, R2 ;  /* 0x0000000200027311 */ /* 0x004e24000030d900 */
[----:B0-----:R-:W-:Y:S01]  /*aaf0*/  PRMT R0, R2, 0x7610, R0 ;  /* 0x0000761002007816 */ /* 0x001fe20000000000 */
[----:B------:R-:W-:Y:S06]  /*ab00*/  BRA `(.L_x_22252) ;  /* 0x0000000800ac7947 */ /* 0x000fec0003800000 */
.L_x_22247:
        /* <DEDUP_REMOVED lines=12> */
.L_x_22261:
[----:B------:R-:W2:Y:S02]  /*abd0*/  LDG.E.64 R4, desc[UR36][R4.64] ;  /* 0x0000002404047981 */ /* 0x000ea4000c1e1b00 */
[----:B--2---:R-:W0:Y:S02]  /*abe0*/  F2I.S64.F64.TRUNC R2, R4 ;  /* 0x0000000400027311 */ /* 0x004e24000030d900 */
[----:B0-----:R-:W-:Y:S01]  /*abf0*/  PRMT R0, R2, 0x7610, R0 ;  /* 0x0000761002007816 */ /* 0x001fe20000000000 */
[----:B------:R-:W-:Y:S06]  /*ac00*/  BRA `(.L_x_22252) ;  /* 0x00000008006c7947 */ /* 0x000fec0003800000 */
.L_x_22260:
        /* <DEDUP_REMOVED lines=28> */
.L_x_22263:
        /* <DEDUP_REMOVED lines=15> */
.L_x_22262:
[----:B------:R-:W2:Y:S02]  /*aec0*/  LDG.E.U16 R2, desc[UR36][R4.64] ;  /* 0x0000002404027981 */ /* 0x000ea4000c1e1500 */
[----:B--2---:R-:W-:-:S06]  /*aed0*/  IMAD.U32 R2, R2, 0x10000, RZ ;  /* 0x0001000002027824 */ /* 0x004fcc00078e00ff */
[----:B------:R-:W0:Y:S02]  /*aee0*/  F2I.S64.TRUNC R2, R2 ;  /* 0x0000000200027311 */ /* 0x000e24000020d900 */
[----:B0-----:R-:W-:Y:S01]  /*aef0*/  PRMT R0, R2, 0x7610, R0 ;  /* 0x0000761002007816 */ /* 0x001fe20000000000 */
[----:B------:R-:W-:Y:S06]  /*af00*/  BRA `(.L_x_22252) ;  /* 0x0000000400ac7947 */ /* 0x000fec0003800000 */
.L_x_22259:
        /* <DEDUP_REMOVED lines=10> */
.L_x_22266:
        /* <DEDUP_REMOVED lines=21> */
.L_x_22270:
[----:B------:R-:W-:Y:S05]  /*b100*/  BSYNC B1 ;  /* 0x0000000000017941 */ /* 0x000fea0003800000 */
.L_x_22269:
[----:B------:R-:W-:Y:S01]  /*b110*/  IMAD.SHL.U32 R2, R2, 0x100000, RZ ;  /* 0x0010000002027824 */ /* 0x000fe200078e00ff */
[----:B------:R-:W-:-:S04]  /*b120*/  LEA R3, R0, 0x3b800000, 0x17 ;  /* 0x3b80000000037811 */ /* 0x000fc800078eb8ff */
[----:B------:R-:W-:-:S07]  /*b130*/  LOP3.LUT R2, R3, R2, R4, 0xfe, !PT ;  /* 0x0000000203027212 */ /* 0x000fce00078efe04 */
.L_x_22268:
[----:B------:R-:W-:Y:S05]  /*b140*/  BSYNC B0 ;  /* 0x0000000000007941 */ /* 0x000fea0003800000 */
.L_x_22267:
[----:B------:R-:W0:Y:S02]  /*b150*/  F2I.S64.TRUNC R2, R2 ;  /* 0x0000000200027311 */ /* 0x000e24000020d900 */
[----:B0-----:R-:W-:Y:S01]  /*b160*/  PRMT R0, R2, 0x7610, R0 ;  /* 0x0000761002007816 */ /* 0x001fe20000000000 */
[----:B------:R-:W-:Y:S06]  /*b170*/  BRA `(.L_x_22252) ;  /* 0x0000000400107947 */ /* 0x000fec0003800000 */
.L_x_22265:
        /* <DEDUP_REMOVED lines=21> */
.L_x_22274:
[----:B------:R-:W-:Y:S05]  /*b2d0*/  BSYNC B1 ;  /* 0x0000000000017941 */ /* 0x000fea0003800000 */
.L_x_22273:
[----:B------:R-:W-:Y:S01]  /*b2e0*/  IMAD.SHL.U32 R2, R2, 0x200000, RZ ;  /* 0x0020000002027824 */ /* 0x000fe200078e00ff */
[----:B------:R-:W-:-:S04]  /*b2f0*/  LEA R3, R0, 0x37800000, 0x17 ;  /* 0x3780000000037811 */ /* 0x000fc800078eb8ff */
[----:B------:R-:W-:-:S07]  /*b300*/  LOP3.LUT R2, R3, R2, R4, 0xfe, !PT ;  /* 0x0000000203027212 */ /* 0x000fce00078efe04 */
.L_x_22272:
[----:B------:R-:W-:Y:S05]  /*b310*/  BSYNC B0 ;  /* 0x0000000000007941 */ /* 0x000fea0003800000 */
.L_x_22271:
[----:B------:R-:W0:Y:S02]  /*b320*/  F2I.S64.TRUNC R2, R2 ;  /* 0x0000000200027311 */ /* 0x000e24000020d900 */
[----:B0-----:R-:W-:Y:S01]  /*b330*/  PRMT R0, R2, 0x7610, R0 ;  /* 0x0000761002007816 */ /* 0x001fe20000000000 */
[----:B------:R-:W-:Y:S06]  /*b340*/  BRA `(.L_x_22252) ;  /* 0x00000000009c7947 */ /* 0x000fec0003800000 */
.L_x_22264:
        /* <DEDUP_REMOVED lines=14> */
.L_x_22278:
[----:B------:R-:W-:Y:S05]  /*b430*/  BSYNC B0 ;  /* 0x0000000000007941 */ /* 0x000fea0003800000 */
.L_x_22277:
[----:B------:R-:W0:Y:S02]  /*b440*/  F2I.S64.TRUNC R2, R2 ;  /* 0x0000000200027311 */ /* 0x000e24000020d900 */
[----:B0-----:R-:W-:Y:S01]  /*b450*/  PRMT R0, R2, 0x7610, R0 ;  /* 0x0000761002007816 */ /* 0x001fe20000000000 */
[----:B------:R-:W-:Y:S06]  /*b460*/  BRA `(.L_x_22252) ;  /* 0x0000000000547947 */ /* 0x000fec0003800000 */
.L_x_22251:
        /* <DEDUP_REMOVED lines=16> */
.L_x_22279:
[----:B------:R-:W-:Y:S01]  /*b570*/  PRMT R0, RZ, 0x7610, R0 ;  /* 0x00007610ff007816 */ /* 0x000fe20000000000 */
[----:B------:R-:W-:Y:S06]  /*b580*/  BRA `(.L_x_22252) ;  /* 0x00000000000c7947 */ /* 0x000fec0003800000 */
.L_x_22276:
[----:B------:R0:W5:Y:S01]  /*b590*/  LDG.E.U8 R0, desc[UR36][R4.64] ;  /* 0x0000002404007981 */ /* 0x000162000c1e1100 */
[----:B------:R-:W-:Y:S05]  /*b5a0*/  BRA `(.L_x_22252) ;  /* 0x0000000000047947 */ /* 0x000fea0003800000 */
.L_x_22275:
[----:B------:R0:W5:Y:S02]  /*b5b0*/  LDG.E.U8 R0, desc[UR36][R4.64] ;  /* 0x0000002404007981 */ /* 0x000164000c1e1100 */
.L_x_22252:
        /* <DEDUP_REMOVED lines=19> */
.L_x_22283:
[----:B------:R-:W-:Y:S01]  /*b6f0*/  STG.E.U8 desc[UR36][R16.64], R5 ;  /* 0x0000000510007986 */ /* 0x000fe2000c101124 */
[----:B------:R-:W-:Y:S05]  /*b700*/  EXIT ;  /* 0x000000000000794d */ /* 0x000fea0003800000 */
.L_x_22282:
        /* <DEDUP_REMOVED lines=10> */
.L_x_22286:
[----:B------:R-:W-:-:S05]  /*b7b0*/  LOP3.LUT R5, R5, 0xffff, RZ, 0xc0, !PT ;  /* 0x0000ffff05057812 */ /* 0x000fca00078ec0ff */
[----:B------:R-:W-:Y:S01]  /*b7c0*/  STG.E desc[UR36][R16.64], R5 ;  /* 0x0000000510007986 */ /* 0x000fe2000c101924 */
[----:B------:R-:W-:Y:S05]  /*b7d0*/  EXIT ;  /* 0x000000000000794d */ /* 0x000fea0003800000 */
.L_x_22285:
[----:B------:R-:W-:Y:S01]  /*b7e0*/  STG.E.U16 desc[UR36][R16.64], R5 ;  /* 0x0000000510007986 */ /* 0x000fe2000c101524 */
[----:B------:R-:W-:Y:S05]  /*b7f0*/  EXIT ;  /* 0x000000000000794d */ /* 0x000fea0003800000 */
.L_x_22281:
        /* <DEDUP_REMOVED lines=9> */
.L_x_22288:
[----:B------:R-:W0:Y:S02]  /*b890*/  I2F.U16 R0, R5 ;  /* 0x0000000500007306 */ /* 0x000e240000101000 */
[----:B0-----:R-:W-:-:S05]  /*b8a0*/  F2FP.F16.F32.PACK_AB R0, RZ, R0 ;  /* 0x00000000ff00723e */ /* 0x001fca00000000ff */
[----:B------:R-:W-:Y:S01]  /*b8b0*/  STG.E.U16 desc[UR36][R16.64], R0 ;  /* 0x0000000010007986 */ /* 0x000fe2000c101524 */
[----:B------:R-:W-:Y:S05]  /*b8c0*/  EXIT ;  /* 0x000000000000794d */ /* 0x000fea0003800000 */
.L_x_22287:
        /* <DEDUP_REMOVED lines=10> */
.L_x_22290:
[----:B------:R-:W0:Y:S02]  /*b970*/  I2F.U16 R5, R5 ;  /* 0x0000000500057306 */ /* 0x000e240000101000 */
[----:B0-----:R-:W-:-:S04]  /*b980*/  F2FP.F16.F32.PACK_AB R3, RZ, R5 ;  /* 0x00000005ff03723e */ /* 0x001fc800000000ff */
[----:B------:R-:W-:-:S05]  /*b990*/  PRMT R3, R3, 0x5410, RZ ;  /* 0x0000541003037816 */ /* 0x000fca00000000ff */
[----:B------:R-:W-:Y:S01]  /*b9a0*/  STG.E desc[UR36][R16.64], R3 ;  /* 0x0000000310007986 */ /* 0x000fe2000c101924 */
[----:B------:R-:W-:Y:S05]  /*b9b0*/  EXIT ;  /* 0x000000000000794d */ /* 0x000fea0003800000 */
.L_x_22289:
[----:B------:R-:W0:Y:S02]  /*b9c0*/  I2F.F64.U16 R2, R5 ;  /* 0x0000000500027312 */ /* 0x000e240000101800 */
[----:B0-----:R-:W-:Y:S01]  /*b9d0*/  STG.E.64 desc[UR36][R16.64], R2 ;  /* 0x0000000210007986 */ /* 0x001fe2000c101b24 */
[----:B------:R-:W-:Y:S05]  /*b9e0*/  EXIT ;  /* 0x000000000000794d */ /* 0x000fea0003800000 */
.L_x_22280:
        /* <DEDUP_REMOVED lines=12> */
.L_x_22293:
[----:B------:R-:W0:Y:S01]  /*bab0*/  I2F.F64.U16 R4, R5 ;  /* 0x0000000500047312 */ /* 0x000e220000101800 */
[----:B------:R-:W-:-:S05]  /*bac0*/  CS2R R6, SRZ ;  /* 0x0000000000067805 */ /* 0x000fca000001ff00 */
[----:B0-----:R-:W-:Y:S01]  /*bad0*/  STG.E.128 desc[UR36][R16.64], R4 ;  /* 0x0000000410007986 */ /* 0x001fe2000c101d24 */
[----:B------:R-:W-:Y:S05]  /*bae0*/  EXIT ;  /* 0x000000000000794d */ /* 0x000fea0003800000 */
.L_x_22292:
        /* <DEDUP_REMOVED lines=21> */
.L_x_22297:
[----:B------:R-:W-:Y:S05]  /*bc40*/  BSYNC B0 ;  /* 0x0000000000007941 */ /* 0x000fea0003800000 */
.L_x_22296:
[----:B------:R-:W-:-:S05]  /*bc50*/  LOP3.LUT R3, R0, R3, RZ, 0xfc, !PT ;  /* 0x0000000300037212 */ /* 0x000fca00078efcff */
[----:B------:R-:W-:Y:S01]  /*bc60*/  STG.E.U8 desc[UR36][R16.64], R3 ;  /* 0x0000000310007986 */ /* 0x000fe2000c101124 */
[----:B------:R-:W-:Y:S05]  /*bc70*/  EXIT ;  /* 0x000000000000794d */ /* 0x000fea0003800000 */
.L_x_22295:
        /* <DEDUP_REMOVED lines=13> */
.L_x_22299:
[----:B------:R-:W-:Y:S01]  /*bd50*/  IMAD.MOV.U32 R0, RZ, RZ, 0x7f ;  /* 0x0000007fff007424 */ /* 0x000fe200078e00ff */
[----:B------:R-:W-:-:S04]  /*bd60*/  ISETP.GT.U32.AND P0, PT, R2, 0x7f800000, PT ;  /* 0x7f8000000200780c */ /* 0x000fc80003f04070 */
[----:B------:R-:W-:-:S09]  /*bd70*/  SEL R0, R0, 0x7c, P0 ;  /* 0x0000007c00007807 */ /* 0x000fd20000000000 */
.L_x_22300:
[----:B------:R-:W-:Y:S05]  /*bd80*/  BSYNC B0 ;  /* 0x0000000000007941 */ /* 0x000fea0003800000 */
.L_x_22298:
[----:B------:R-:W-:-:S04]  /*bd90*/  LOP3.LUT R2, R5, 0x80000000, RZ, 0xc0, !PT ;  /* 0x8000000005027812 */ /* 0x000fc800078ec0ff */
[----:B------:R-:W-:-:S04]  /*bda0*/  SHF.R.U32.HI R3, RZ, 0x18, R2 ;  /* 0x00000018ff037819 */ /* 0x000fc80000011602 */
[----:B------:R-:W-:-:S05]  /*bdb0*/  LOP3.LUT R3, R0, R3, RZ, 0xfc, !PT ;  /* 0x0000000300037212 */ /* 0x000fca00078efcff */
[----:B------:R-:W-:Y:S01]  /*bdc0*/  STG.E.U8 desc[UR36][R16.64], R3 ;  /* 0x0000000310007986 */ /* 0x000fe2000c101124 */
[----:B------:R-:W-:Y:S05]  /*bdd0*/  EXIT ;  /* 0x000000000000794d */ /* 0x000fea0003800000 */
.L_x_22294:
[----:B------:R-:W0:Y:S02]  /*bde0*/  I2F.U16 R0, R5 ;  /* 0x0000000500007306 */ /* 0x000e240000101000 */
[----:B0-----:R-:W-:-:S05]  /*bdf0*/  F2FP.BF16.F32.PACK_AB R0, RZ, R0 ;  /* 0x00000000ff00723e */ /* 0x001fca00000010ff */
[----:B------:R-:W-:Y:S01]  /*be00*/  STG.E.U16 desc[UR36][R16.64], R0 ;  /* 0x0000000010007986 */ /* 0x000fe2000c101524 */
[----:B------:R-:W-:Y:S05]  /*be10*/  EXIT ;  /* 0x000000000000794d */ /* 0x000fea0003800000 */
.L_x_22291:
        /* <DEDUP_REMOVED lines=10> */
.L_x_22303:
        /* <DEDUP_REMOVED lines=17> */
.L_x_22306:
[----:B------:R-:W-:-:S04]  /*bfd0*/  LOP3.LUT R2, R5, 0x80000000, RZ, 0xc0, !PT ;  /* 0x8000000005027812 */ /* 0x000fc800078ec0ff */
[----:B------:R-:W-:-:S04]  /*bfe0*/  SHF.R.U32.HI R3, RZ, 0x18, R2 ;  /* 0x00000018ff037819 */ /* 0x000fc80000011602 */
[----:B------:R-:W-:-:S04]  /*bff0*/  LOP3.LUT R0, R0, R3, RZ, 0xfc, !PT ;  /* 0x0000000300007212 */ /* 0x000fc800078efcff */
[----:B------:R-:W-:-:S07]  /*c000*/  PRMT R8, R0, 0x7610, R8 ;  /* 0x0000761000087816 */ /* 0x000fce0000000008 */
.L_x_22305:
[----:B------:R-:W-:Y:S05]  /*c010*/  BSYNC B0 ;  /* 0x0000000000007941 */ /* 0x000fea0003800000 */
.L_x_22304:
[----:B------:R-:W-:Y:S01]  /*c020*/  STG.E.U8 desc[UR36][R16.64], R8 ;  /* 0x0000000810007986 */ /* 0x000fe2000c101124 */
[----:B------:R-:W-:Y:S05]  /*c030*/  EXIT ;  /* 0x000000000000794d */ /* 0x000fea0003800000 */
.L_x_22302:
        /* <DEDUP_REMOVED lines=17> */
.L_x_22309:
[----:B------:R-:W-:-:S04]  /*c150*/  LOP3.LUT R2, R5, 0x80000000, RZ, 0xc0, !PT ;  /* 0x8000000005027812 */ /* 0x000fc800078ec0ff */
[----:B------:R-:W-:-:S04]  /*c160*/  SHF.R.U32.HI R3, RZ, 0x18, R2 ;  /* 0x00000018ff037819 */ /* 0x000fc80000011602 */
[----:B------:R-:W-:-:S04]  /*c170*/  LOP3.LUT R0, R0, R3, RZ, 0xfc, !PT ;  /* 0x0000000300007212 */ /* 0x000fc800078efcff */
[----:B------:R-:W-:-:S07]  /*c180*/  PRMT R8, R0, 0x7610, R8 ;  /* 0x0000761000087816 */ /* 0x000fce0000000008 */
.L_x_22308:
[----:B------:R-:W-:Y:S05]  /*c190*/  BSYNC B0 ;  /* 0x0000000000007941 */ /* 0x000fea0003800000 */
.L_x_22307:
[----:B------:R-:W-:Y:S01]  /*c1a0*/  STG.E.U8 desc[UR36][R16.64], R8 ;  /* 0x0000000810007986 */ /* 0x000fe2000c101124 */
[----:B------:R-:W-:Y:S05]  /*c1b0*/  EXIT ;  /* 0x000000000000794d */ /* 0x000fea0003800000 */
.L_x_22301:
        /* <DEDUP_REMOVED lines=22> */
.L_x_22284:
        /* <DEDUP_REMOVED lines=16> */
.L_x_22312:
[----:B------:R-:W-:Y:S05]  /*c420*/  EXIT ;  /* 0x000000000000794d */ /* 0x000fea0003800000 */
.L_x_22311:
[----:B------:R-:W-:Y:S01]  /*c430*/  LOP3.LUT R2, R5, 0xffff, RZ, 0xc0, !PT ;  /* 0x0000ffff05027812 */ /* 0x000fe200078ec0ff */
[----:B------:R-:W-:-:S05]  /*c440*/  IMAD.MOV.U32 R3, RZ, RZ, RZ ;  /* 0x000000ffff037224 */ /* 0x000fca00078e00ff */
[----:B------:R-:W-:Y:S01]  /*c450*/  STG.E.64 desc[UR36][R16.64], R2 ;  /* 0x0000000210007986 */ /* 0x000fe2000c101b24 */
[----:B------:R-:W-:Y:S05]  /*c460*/  EXIT ;  /* 0x000000000000794d */ /* 0x000fea0003800000 */
.L_x_22310:
[----:B------:R-:W-:-:S05]  /*c470*/  LOP3.LUT R5, R5, 0xffff, RZ, 0xc0, !PT ;  /* 0x0000ffff05057812 */ /* 0x000fca00078ec0ff */
[----:B------:R-:W-:Y:S01]  /*c480*/  STG.E desc[UR36][R16.64], R5 ;  /* 0x0000000510007986 */ /* 0x000fe2000c101924 */
[----:B------:R-:W-:Y:S05]  /*c490*/  EXIT ;  /* 0x000000000000794d */ /* 0x000fea0003800000 */
        .weak           $__internal_56_$__cuda_sm20_div_u16
        .type           $__internal_56_$__cuda_sm20_div_u16,@function
        .size           $__internal_56_$__cuda_sm20_div_u16,(.L_x_22753 - $__internal_56_$__cuda_sm20_div_u16)
$__internal_56_$__cuda_sm20_div_u16:
        /* <DEDUP_REMOVED lines=18> */
[----:B------:R-:W-:Y:S06]  /*c5c0*/  RET.REL.NODEC R2 `(_ZN2at6native18elementwise_kernelILi128ELi4EZNS0_15gpu_kernel_implINS0_13AUnaryFunctorIhhhZZZNS0_15binary_internal21div_trunc_kernel_cudaERNS_18TensorIteratorBaseEENKUlvE_clEvENKUlvE_clEvEUlhhE_EEEEvS6_RKT_EUliE_EEviT1_) ;  /* 0xffffff38028c7950 */ /* 0x000fec0003c3ffff */
.L_x_22313:
        /* <DEDUP_REMOVED lines=11> */
.L_x_22753:


//--------------------- .text._ZN2at6native27unrolled_elementwise_kernelINS0_13AUnaryFunctorIhhhZZZNS0_15binary_internal21div_trunc_kernel_cudaERNS_18TensorIteratorBaseEENKUlvE_clEvENKUlvE_clEvEUlhhE_EESt5arrayIPcLm2EELi4E23TrivialOffsetCalculatorILi1EjESE_NS0_6memory12LoadWithCastILi1EEENSF_13StoreWithCastILi1EEEEEviT_T0_T2_T3_T4_T5_ --------------------------
	.section	.text._ZN2at6native27unrolled_elementwise_kernelINS0_13AUnaryFunctorIhhhZZZNS0_15binary_internal21div_trunc_kernel_cudaERNS_18TensorIteratorBaseEENKUlvE_clEvENKUlvE_clEvEUlhhE_EESt5arrayIPcLm2EELi4E23TrivialOffsetCalculatorILi1EjESE_NS0_6memory12LoadWithCastILi1EEENSF_13StoreWithCastILi1EEEEEviT_T0_T2_T3_T4_T5_,"ax",@progbits
	.align	128
        .global         _ZN2at6native27unrolled_elementwise_kernelINS0_13AUnaryFunctorIhhhZZZNS0_15binary_internal21div_trunc_kernel_cudaERNS_18TensorIteratorBaseEENKUlvE_clEvENKUlvE_clEvEUlhhE_EESt5arrayIPcLm2EELi4E23TrivialOffsetCalculatorILi1EjESE_NS0_6memory12LoadWithCastILi1EEENSF_13StoreWithCastILi1EEEEEviT_T0_T2_T3_T4_T5_
        .type           _ZN2at6native27unrolled_elementwise_kernelINS0_13AUnaryFunctorIhhhZZZNS0_15binary_internal21div_trunc_kernel_cudaERNS_18TensorIteratorBaseEENKUlvE_clEvENKUlvE_clEvEUlhhE_EESt5arrayIPcLm2EELi4E23TrivialOffsetCalculatorILi1EjESE_NS0_6memory12LoadWithCastILi1EEENSF_13StoreWithCastILi1EEEEEviT_T0_T2_T3_T4_T5_,@function
        .size           _ZN2at6native27unrolled_elementwise_kernelINS0_13AUnaryFunctorIhhhZZZNS0_15binary_internal21div_trunc_kernel_cudaERNS_18TensorIteratorBaseEENKUlvE_clEvENKUlvE_clEvEUlhhE_EESt5arrayIPcLm2EELi4E23TrivialOffsetCalculatorILi1EjESE_NS0_6memory12LoadWithCastILi1EEENSF_13StoreWithCastILi1EEEEEviT_T0_T2_T3_T4_T5_,(.L_x_22754 - _ZN2at6native27unrolled_elementwise_kernelINS0_13AUnaryFunctorIhhhZZZNS0_15binary_internal21div_trunc_kernel_cudaERNS_18TensorIteratorBaseEENKUlvE_clEvENKUlvE_clEvEUlhhE_EESt5arrayIPcLm2EELi4E23TrivialOffsetCalculatorILi1EjESE_NS0_6memory12LoadWithCastILi1EEENSF_13StoreWithCastILi1EEEEEviT_T0_T2_T3_T4_T5_)
        .other          _ZN2at6native27unrolled_elementwise_kernelINS0_13AUnaryFunctorIhhhZZZNS0_15binary_internal21div_trunc_kernel_cudaERNS_18TensorIteratorBaseEENKUlvE_clEvENKUlvE_clEvEUlhhE_EESt5arrayIPcLm2EELi4E23TrivialOffsetCalculatorILi1EjESE_NS0_6memory12LoadWithCastILi1EEENSF_13StoreWithCastILi1EEEEEviT_T0_T2_T3_T4_T5_,@"STO_CUDA_ENTRY STV_DEFAULT"
_ZN2at6native27unrolled_elementwise_kernelINS0_13AUnaryFunctorIhhhZZZNS0_15binary_internal21div_trunc_kernel_cudaERNS_18TensorIteratorBaseEENKUlvE_clEvENKUlvE_clEvEUlhhE_EESt5arrayIPcLm2EELi4E23TrivialOffsetCalculatorILi1EjESE_NS0_6memory12LoadWithCastILi1EEENSF_13StoreWithCastILi1EEEEEviT_T0_T2_T3_T4_T5_:
.text._ZN2at6native27unrolled_elementwise_kernelINS0_13AUnaryFunctorIhhhZZZNS0_15binary_internal21div_trunc_kernel_cudaERNS_18TensorIteratorBaseEENKUlvE_clEvENKUlvE_clEvEUlhhE_EESt5arrayIPcLm2EELi4E23TrivialOffsetCalculatorILi1EjESE_NS0_6memory12LoadWithCastILi1EEENSF_13StoreWithCastILi1EEEEEviT_T0_T2_T3_T4_T5_:
        /* <DEDUP_REMOVED lines=31> */
.L_x_22319:
[----:B------:R3:W5:Y:S01]  /*01f0*/  LDG.E.U8 R19, desc[UR36][R6.64] ;  /* 0x0000002406137981 */ /* 0x000762000c1e1100 */
[----:B------:R-:W-:Y:S05]  /*0200*/  BRA `(.L_x_22321) ;  /* 0x0000000c00687947 */ /* 0x000fea0003800000 */
.L_x_22318:
        /* <DEDUP_REMOVED lines=8> */
.L_x_22323:
[----:B------:R1:W5:Y:S01]  /*0290*/  LDG.E.U8 R19, desc[UR36][R6.64] ;  /* 0x0000002406137981 */ /* 0x000362000c1e1100 */
[----:B------:R-:W-:Y:S05]  /*02a0*/  BRA `(.L_x_22321) ;  /* 0x0000000c00407947 */ /* 0x000fea0003800000 */
.L_x_22322:
[----:B------:R2:W5:Y:S01]  /*02b0*/  LDG.E.U16 R19, desc[UR36][R6.64] ;  /* 0x0000002406137981 */ /* 0x000562000c1e1500 */
[----:B------:R-:W-:Y:S05]  /*02c0*/  BRA `(.L_x_22321) ;  /* 0x0000000c00387947 */ /* 0x000fea0003800000 */
.L_x_22317:
        /* <DEDUP_REMOVED lines=10> */
.L_x_22325:
[----:B------:R-:W2:Y:S02]  /*0370*/  LDG.E.U16 R4, desc[UR36][R6.64] ;  /* 0x0000002406047981 */ /* 0x000ea4000c1e1500 */
[----:B--2---:R-:W-:-:S06]  /*0380*/  HADD2.F32 R4, -RZ, R4.H0_H0 ;  /* 0x20000004ff047230 */ /* 0x004fcc0000004100 */
[----:B------:R-:W0:Y:S02]  /*0390*/  F2I.S64.TRUNC R4, R4 ;  /* 0x0000000400047311 */ /* 0x000e24000020d900 */
[----:B0-----:R-:W-:Y:S01]  /*03a0*/  PRMT R19, R4, 0x7610, R19 ;  /* 0x0000761004137816 */ /* 0x001fe20000000013 */
[----:B------:R-:W-:Y:S06]  /*03b0*/  BRA `(.L_x_22321) ;  /* 0x0000000800fc7947 */ /* 0x000fec0003800000 */
.L_x_22324:
        /* <DEDUP_REMOVED lines=10> */
.L_x_22327:
[----:B------:R-:W2:Y:S02]  /*0460*/  LDG.E.U16 R6, desc[UR36][R6.64] ;  /* 0x0000002406067981 */ /* 0x000ea4000c1e1500 */
[----:B--2---:R-:W-:-:S06]  /*0470*/  HADD2.F32 R4, -RZ, R6.H0_H0 ;  /* 0x20000006ff047230 */ /* 0x004fcc0000004100 */
[----:B------:R-:W0:Y:S02]  /*0480*/  F2I.S64.TRUNC R4, R4 ;  /* 0x0000000400047311 */ /* 0x000e24000020d900 */
[----:B0-----:R-:W-:Y:S01]  /*0490*/  PRMT R19, R4, 0x7610, R19 ;  /* 0x0000761004137816 */ /* 0x001fe20000000013 */
[----:B------:R-:W-:Y:S06]  /*04a0*/  BRA `(.L_x_22321) ;  /* 0x0000000800c07947 */ /* 0x000fec0003800000 */
.L_x_22326:
[----:B------:R-:W2:Y:S02]  /*04b0*/  LDG.E.64 R4, desc[UR36][R6.64] ;  /* 0x0000002406047981 */ /* 0x000ea4000c1e1b00 */
[----:B--2---:R-:W0:Y:S02]  /*04c0*/  F2I.S64.F64.TRUNC R4, R4 ;  /* 0x0000000400047311 */ /* 0x004e24000030d900 */
[----:B0-----:R-:W-:Y:S01]  /*04d0*/  PRMT R19, R4, 0x7610, R19 ;  /* 0x0000761004137816 */ /* 0x001fe20000000013 */
[----:B------:R-:W-:Y:S06]  /*04e0*/  BRA `(.L_x_22321) ;  /* 0x0000000800b07947 */ /* 0x000fec0003800000 */
.L_x_22316:
        /* <DEDUP_REMOVED lines=12> */
.L_x_22330:
[----:B------:R-:W2:Y:S02]  /*05b0*/  LDG.E.64 R6, desc[UR36][R6.64] ;  /* 0x0000002406067981 */ /* 0x000ea4000c1e1b00 */
[----:B--2---:R-:W0:Y:S02]  /*05c0*/  F2I.S64.F64.TRUNC R4, R6 ;  /* 0x0000000600047311 */ /* 0x004e24000030d900 */
[----:B0-----:R-:W-:Y:S01]  /*05d0*/  PRMT R19, R4, 0x7610, R19 ;  /* 0x0000761004137816 */ /* 0x001fe20000000013 */
[----:B------:R-:W-:Y:S06]  /*05e0*/  BRA `(.L_x_22321) ;  /* 0x0000000800707947 */ /* 0x000fec0003800000 */
.L_x_22329:
        /* <DEDUP_REMOVED lines=28> */
.L_x_22332:
        /* <DEDUP_REMOVED lines=16> */
.L_x_22331:
[----:B------:R-:W2:Y:S02]  /*08b0*/  LDG.E.U16 R4, desc[UR36][R6.64] ;  /* 0x0000002406047981 */ /* 0x000ea4000c1e1500 */
[----:B--2---:R-:W-:-:S06]  /*08c0*/  IMAD.U32 R4, R4, 0x10000, RZ ;  /* 0x0001000004047824 */ /* 0x004fcc00078e00ff */
[----:B------:R-:W0:Y:S02]  /*08d0*/  F2I.S64.TRUNC R4, R4 ;  /* 0x0000000400047311 */ /* 0x000e24000020d900 */
[----:B0-----:R-:W-:Y:S01]  /*08e0*/  PRMT R19, R4, 0x7610, R19 ;  /* 0x0000761004137816 */ /* 0x001fe20000000013 */
[----:B------:R-:W-:Y:S06]  /*08f0*/  BRA `(.L_x_22321) ;  /* 0x0000000400ac7947 */ /* 0x000fec0003800000 */
.L_x_22328:
        /* <DEDUP_REMOVED lines=10> */
.L_x_22335:
        /* <DEDUP_REMOVED lines=21> */
.L_x_22339:
[----:B------:R-:W-:Y:S05]  /*0af0*/  BSYNC B1 ;  /* 0x0000000000017941 */ /* 0x000fea0003800000 */
.L_x_22338:
[----:B------:R-:W-:Y:S01]  /*0b00*/  IMAD.SHL.U32 R3, R3, 0x100000, RZ ;  /* 0x0010000003037824 */ /* 0x000fe200078e00ff */
[----:B------:R-:W-:-:S04]  /*0b10*/  LEA R5, R0, 0x3b800000, 0x17 ;  /* 0x3b80000000057811 */ /* 0x000fc800078eb8ff */
[----:B------:R-:W-:-:S07]  /*0b20*/  LOP3.LUT R4, R5, R3, R6, 0xfe, !PT ;  /* 0x0000000305047212 */ /* 0x000fce00078efe06 */
.L_x_22337:
[----:B------:R-:W-:Y:S05]  /*0b30*/  BSYNC B0 ;  /* 0x0000000000007941 */ /* 0x000fea0003800000 */
.L_x_22336:
[----:B------:R-:W0:Y:S02]  /*0b40*/  F2I.S64.TRUNC R4, R4 ;  /* 0x0000000400047311 */ /* 0x000e24000020d900 */
[----:B0-----:R-:W-:Y:S01]  /*0b50*/  PRMT R19, R4, 0x7610, R19 ;  /* 0x0000761004137816 */ /* 0x001fe20000000013 */
[----:B------:R-:W-:Y:S06]  /*0b60*/  BRA `(.L_x_22321) ;  /* 0x0000000400107947 */ /* 0x000fec0003800000 */
.L_x_22334:
        /* <DEDUP_REMOVED lines=21> */
.L_x_22343:
[----:B------:R-:W-:Y:S05]  /*0cc0*/  BSYNC B1 ;  /* 0x0000000000017941 */ /* 0x000fea0003800000 */
.L_x_22342:
[----:B------:R-:W-:Y:S01]  /*0cd0*/  IMAD.SHL.U32 R3, R3, 0x200000, RZ ;  /* 0x0020000003037824 */ /* 0x000fe200078e00ff */
[----:B------:R-:W-:-:S04]  /*0ce0*/  LEA R5, R0, 0x37800000, 0x17 ;  /* 0x3780000000057811 */ /* 0x000fc800078eb8ff */
[----:B------:R-:W-:-:S07]  /*0cf0*/  LOP3.LUT R4, R5, R3, R6, 0xfe, !PT ;  /* 0x0000000305047212 */ /* 0x000fce00078efe06 */
.L_x_22341:
[----:B------:R-:W-:Y:S05]  /*0d00*/  BSYNC B0 ;  /* 0x0000000000007941 */ /* 0x000fea0003800000 */
.L_x_22340:
[----:B------:R-:W0:Y:S02]  /*0d10*/  F2I.S64.TRUNC R4, R4 ;  /* 0x0000000400047311 */ /* 0x000e24000020d900 */
[----:B0-----:R-:W-:Y:S01]  /*0d20*/  PRMT R19, R4, 0x7610, R19 ;  /* 0x0000761004137816 */ /* 0x001fe20000000013 */
[----:B------:R-:W-:Y:S06]  /*0d30*/  BRA `(.L_x_22321) ;  /* 0x00000000009c7947 */ /* 0x000fec0003800000 */
.L_x_22333:
        /* <DEDUP_REMOVED lines=14> */
.L_x_22347:
[----:B------:R-:W-:Y:S05]  /*0e20*/  BSYNC B0 ;  /* 0x0000000000007941 */ /* 0x000fea0003800000 */
.L_x_22346:
[----:B------:R-:W0:Y:S02]  /*0e30*/  F2I.S64.TRUNC R4, R4 ;  /* 0x0000000400047311 */ /* 0x000e24000020d900 */
[----:B0-----:R-:W-:Y:S01]  /*0e40*/  PRMT R19, R4, 0x7610, R19 ;  /* 0x0000761004137816 */ /* 0x001fe20000000013 */
[----:B------:R-:W-:Y:S06]  /*0e50*/  BRA `(.L_x_22321) ;  /* 0x0000000000547947 */ /* 0x000fec0003800000 */
.L_x_22320:
        /* <DEDUP_REMOVED lines=16> */
.L_x_22348:
[----:B------:R-:W-:Y:S01]  /*0f60*/  PRMT R19, RZ, 0x7610, R19 ;  /* 0x00007610ff137816 */ /* 0x000fe20000000013 */
[----:B------:R-:W-:Y:S06]  /*0f70*/  BRA `(.L_x_22321) ;  /* 0x00000000000c7947 */ /* 0x000fec0003800000 */
.L_x_22345:
[----:B------:R0:W5:Y:S01]  /*0f80*/  LDG.E.U8 R19, desc[UR36][R6.64] ;  /* 0x0000002406137981 */ /* 0x000162000c1e1100 */
[----:B------:R-:W-:Y:S05]  /*0f90*/  BRA `(.L_x_22321) ;  /* 0x0000000000047947 */ /* 0x000fea0003800000 */
.L_x_22344:
[----:B------:R0:W5:Y:S02]  /*0fa0*/  LDG.E.U8 R19, desc[UR36][R6.64] ;  /* 0x0000002406137981 */ /* 0x000164000c1e1100 */
.L_x_22321:
[----:B------:R-:W1:Y:S02]  /*0fb0*/  S2R R23, SR_TID.X ;  /* 0x0000000000177919 */ /* 0x000e640000002100 */
[----:B-1----:R-:W-:-:S07]  /*0fc0*/  VIADD R23, R23, 0x80 ;  /* 0x0000008017177836 */ /* 0x002fce0000000000 */
.L_x_22315:
[----:B------:R-:W-:Y:S05]  /*0fd0*/  BSYNC B6 ;  /* 0x0000000000067941 */ /* 0x000fea0003800000 */
.L_x_22314:
        /* <DEDUP_REMOVED lines=23> */
.L_x_22354:
[----:B------:R0:W5:Y:S01]  /*1150*/  LDG.E.U8 R17, desc[UR36][R6.64] ;  /* 0x0000002406117981 */ /* 0x000162000c1e1100 */
[----:B------:R-:W-:Y:S05]  /*1160*/  BRA `(.L_x_22356) ;  /* 0x0000000c00647947 */ /* 0x000fea0003800000 */
.L_x_22353:
        /* <DEDUP_REMOVED lines=8> */
.L_x_22358:
[----:B------:R4:W5:Y:S01]  /*11f0*/  LDG.E.U8 R17, desc[UR36][R6.64] ;  /* 0x0000002406117981 */ /* 0x000962000c1e1100 */
[----:B------:R-:W-:Y:S05]  /*1200*/  BRA `(.L_x_22356) ;  /* 0x0000000c003c7947 */ /* 0x000fea0003800000 */
.L_x_22357:
[----:B------:R0:W5:Y:S01]  /*1210*/  LDG.E.U16 R17, desc[UR36][R6.64] ;  /* 0x0000002406117981 */ /* 0x000162000c1e1500 */
[----:B------:R-:W-:Y:S05]  /*1220*/  BRA `(.L_x_22356) ;  /* 0x0000000c00347947 */ /* 0x000fea0003800000 */
.L_x_22352:
        /* <DEDUP_REMOVED lines=10> */
.L_x_22360:
[----:B------:R-:W2:Y:S02]  /*12d0*/  LDG.E.U16 R4, desc[UR36][R6.64] ;  /* 0x0000002406047981 */ /* 0x000ea4000c1e1500 */
[----:B--2---:R-:W-:-:S06]  /*12e0*/  HADD2.F32 R4, -RZ, R4.H0_H0 ;  /* 0x20000004ff047230 */ /* 0x004fcc0000004100 */
[----:B------:R-:W0:Y:S02]  /*12f0*/  F2I.S64.TRUNC R4, R4 ;  /* 0x0000000400047311 */ /* 0x000e24000020d900 */
[----:B0-----:R-:W-:Y:S01]  /*1300*/  PRMT R17, R4, 0x7610, R17 ;  /* 0x0000761004117816 */ /* 0x001fe20000000011 */
[----:B------:R-:W-:Y:S06]  /*1310*/  BRA `(.L_x_22356) ;  /* 0x0000000800f87947 */ /* 0x000fec0003800000 */
.L_x_22359:
        /* <DEDUP_REMOVED lines=10> */
.L_x_22362:
[----:B------:R-:W2:Y:S02]  /*13c0*/  LDG.E.U16 R6, desc[UR36][R6.64] ;  /* 0x0000002406067981 */ /* 0x000ea4000c1e1500 */
[----:B--2---:R-:W-:-:S06]  /*13d0*/  HADD2.F32 R4, -RZ, R6.H0_H0 ;  /* 0x20000006ff047230 */ /* 0x004fcc0000004100 */
[----:B------:R-:W0:Y:S02]  /*13e0*/  F2I.S64.TRUNC R4, R4 ;  /* 0x0000000400047311 */ /* 0x000e24000020d900 */
[----:B0-----:R-:W-:Y:S01]  /*13f0*/  PRMT R17, R4, 0x7610, R17 ;  /* 0x0000761004117816 */ /* 0x001fe20000000011 */
[----:B------:R-:W-:Y:S06]  /*1400*/  BRA `(.L_x_22356) ;  /* 0x0000000800bc7947 */ /* 0x000fec0003800000 */
.L_x_22361:
[----:B------:R-:W2:Y:S02]  /*1410*/  LDG.E.64 R4, desc[UR36][R6.64] ;  /* 0x0000002406047981 */ /* 0x000ea4000c1e1b00 */
[----:B--2---:R-:W0:Y:S02]  /*1420*/  F2I.S64.F64.TRUNC R4, R4 ;  /* 0x0000000400047311 */ /* 0x004e24000030d900 */
[----:B0-----:R-:W-:Y:S01]  /*1430*/  PRMT R17, R4, 0x7610, R17 ;  /* 0x0000761004117816 */ /* 0x001fe20000000011 */
[----:B------:R-:W-:Y:S06]  /*1440*/  BRA `(.L_x_22356) ;  /* 0x0000000800ac7947 */ /* 0x000fec0003800000 */
.L_x_22351:
        /* <DEDUP_REMOVED lines=12> */
.L_x_22365:
[----:B------:R-:W2:Y:S02]  /*1510*/  LDG.E.64 R6, desc[UR36][R6.64] ;  /* 0x0000002406067981 */ /* 0x000ea4000c1e1b00 */
[----:B--2---:R-:W0:Y:S02]  /*1520*/  F2I.S64.F64.TRUNC R4, R6 ;  /* 0x0000000600047311 */ /* 0x004e24000030d900 */
[----:B0-----:R-:W-:Y:S01]  /*1530*/  PRMT R17, R4, 0x7610, R17 ;  /* 0x0000761004117816 */ /* 0x001fe20000000011 */
[----:B------:R-:W-:Y:S06]  /*1540*/  BRA `(.L_x_22356) ;  /* 0x00000008006c7947 */ /* 0x000fec0003800000 */
.L_x_22364:
        /* <DEDUP_REMOVED lines=28> */
.L_x_22367:
        /* <DEDUP_REMOVED lines=15> */
.L_x_22366:
[----:B------:R-:W2:Y:S02]  /*1800*/  LDG.E.U16 R4, desc[UR36][R6.64] ;  /* 0x0000002406047981 */ /* 0x000ea4000c1e1500 */
[----:B--2---:R-:W-:-:S06]  /*1810*/  IMAD.U32 R4, R4, 0x10000, RZ ;  /* 0x0001000004047824 */ /* 0x004fcc00078e00ff */
[----:B------:R-:W0:Y:S02]  /*1820*/  F2I.S64.TRUNC R4, R4 ;  /* 0x0000000400047311 */ /* 0x000e24000020d900 */
[----:B0-----:R-:W-:Y:S01]  /*1830*/  PRMT R17, R4, 0x7610, R17 ;  /* 0x0000761004117816 */ /* 0x001fe20000000011 */
[----:B------:R-:W-:Y:S06]  /*1840*/  BRA `(.L_x_22356) ;  /* 0x0000000400ac7947 */ /* 0x000fec0003800000 */
.L_x_22363:
        /* <DEDUP_REMOVED lines=10> */
.L_x_22370:
        /* <DEDUP_REMOVED lines=21> */
.L_x_22374:
[----:B------:R-:W-:Y:S05]  /*1a40*/  BSYNC B1 ;  /* 0x0000000000017941 */ /* 0x000fea0003800000 */
.L_x_22373:
[----:B------:R-:W-:Y:S01]  /*1a50*/  IMAD.SHL.U32 R3, R3, 0x100000, RZ ;  /* 0x0010000003037824 */ /* 0x000fe200078e00ff */
[----:B------:R-:W-:-:S04]  /*1a60*/  LEA R5, R0, 0x3b800000, 0x17 ;  /* 0x3b80000000057811 */ /* 0x000fc800078eb8ff */
[----:B------:R-:W-:-:S07]  /*1a70*/  LOP3.LUT R4, R5, R3, R6, 0xfe, !PT ;  /* 0x0000000305047212 */ /* 0x000fce00078efe06 */
.L_x_22372:
[----:B------:R-:W-:Y:S05]  /*1a80*/  BSYNC B0 ;  /* 0x0000000000007941 */ /* 0x000fea0003800000 */
.L_x_22371:
[----:B------:R-:W0:Y:S02]  /*1a90*/  F2I.S64.TRUNC R4, R4 ;  /* 0x0000000400047311 */ /* 0x000e24000020d900 */
[----:B0-----:R-:W-:Y:S01]  /*1aa0*/  PRMT R17, R4, 0x7610, R17 ;  /* 0x0000761004117816 */ /* 0x001fe20000000011 */
[----:B------:R-:W-:Y:S06]  /*1ab0*/  BRA `(.L_x_22356) ;  /* 0x0000000400107947 */ /* 0x000fec0003800000 */
.L_x_22369:
        /* <DEDUP_REMOVED lines=21> */
.L_x_22378:
[----:B------:R-:W-:Y:S05]  /*1c10*/  BSYNC B1 ;  /* 0x0000000000017941 */ /* 0x000fea0003800000 */
.L_x_22377:
[----:B------:R-:W-:Y:S01]  /*1c20*/  IMAD.SHL.U32 R3, R3, 0x200000, RZ ;  /* 0x0020000003037824 */ /* 0x000fe200078e00ff */
[----:B------:R-:W-:-:S04]  /*1c30*/  LEA R5, R0, 0x37800000, 0x17 ;  /* 0x3780000000057811 */ /* 0x000fc800078eb8ff */
[----:B------:R-:W-:-:S07]  /*1c40*/  LOP3.LUT R4, R5, R3, R6, 0xfe, !PT ;  /* 0x0000000305047212 */ /* 0x000fce00078efe06 */
.L_x_22376:
[----:B------:R-:W-:Y:S05]  /*1c50*/  BSYNC B0 ;  /* 0x0000000000007941 */ /* 0x000fea0003800000 */
.L_x_22375:
[----:B------:R-:W0:Y:S02]  /*1c60*/  F2I.S64.TRUNC R4, R4 ;  /* 0x0000000400047311 */ /* 0x000e24000020d900 */
[----:B0-----:R-:W-:Y:S01]  /*1c70*/  PRMT R17, R4, 0x7610, R17 ;  /* 0x0000761004117816 */ /* 0x001fe20000000011 */
[----:B------:R-:W-:Y:S06]  /*1c80*/  BRA `(.L_x_22356) ;  /* 0x00000000009c7947 */ /* 0x000fec0003800000 */
.L_x_22368:
        /* <DEDUP_REMOVED lines=14> */
.L_x_22382:
[----:B------:R-:W-:Y:S05]  /*1d70*/  BSYNC B0 ;  /* 0x0000000000007941 */ /* 0x000fea0003800000 */
.L_x_22381:
[----:B------:R-:W0:Y:S02]  /*1d80*/  F2I.S64.TRUNC R4, R4 ;  /* 0x0000000400047311 */ /* 0x000e24000020d900 */
[----:B0-----:R-:W-:Y:S01]  /*1d90*/  PRMT R17, R4, 0x7610, R17 ;  /* 0x0000761004117816 */ /* 0x001fe20000000011 */
[----:B------:R-:W-:Y:S06]  /*1da0*/  BRA `(.L_x_22356) ;  /* 0x0000000000547947 */ /* 0x000fec0003800000 */
.L_x_22355:
        /* <DEDUP_REMOVED lines=16> */
.L_x_22383:
[----:B------:R-:W-:Y:S01]  /*1eb0*/  PRMT R17, RZ, 0x7610, R17 ;  /* 0x00007610ff117816 */ /* 0x000fe20000000011 */
[----:B------:R-:W-:Y:S06]  /*1ec0*/  BRA `(.L_x_22356) ;  /* 0x00000000000c7947 */ /* 0x000fec0003800000 */
.L_x_22380:
[----:B------:R1:W5:Y:S01]  /*1ed0*/  LDG.E.U8 R17, desc[UR36][R6.64] ;  /* 0x0000002406117981 */ /* 0x000362000c1e1100 */
[----:B------:R-:W-:Y:S05]  /*1ee0*/  BRA `(.L_x_22356) ;  /* 0x0000000000047947 */ /* 0x000fea0003800000 */
.L_x_22379:
[----:B------:R0:W5:Y:S02]  /*1ef0*/  LDG.E.U8 R17, desc[UR36][R6.64] ;  /* 0x0000002406117981 */ /* 0x000164000c1e1100 */
.L_x_22356:
[----:B------:R-:W-:-:S07]  /*1f00*/  VIADD R23, R23, 0x80 ;  /* 0x0000008017177836 */ /* 0x000fce0000000000 */
.L_x_22350:
[----:B------:R-:W-:Y:S05]  /*1f10*/  BSYNC B6 ;  /* 0x0000000000067941 */ /* 0x000fea0003800000 */
.L_x_22349:
        /* <DEDUP_REMOVED lines=25> */
.L_x_22389:
[----:B------:R0:W5:Y:S01]  /*20b0*/  LDG.E.U8 R24, desc[UR36][R6.64] ;  /* 0x0000002406187981 */ /* 0x000162000c1e1100 */
[----:B------:R-:W-:Y:S05]  /*20c0*/  BRA `(.L_x_22391) ;  /* 0x0000000c00647947 */ /* 0x000fea0003800000 */
.L_x_22388:
        /* <DEDUP_REMOVED lines=8> */
.L_x_22393:
[----:B------:R3:W5:Y:S01]  /*2150*/  LDG.E.U8 R24, desc[UR36][R6.64] ;  /* 0x0000002406187981 */ /* 0x000762000c1e1100 */
[----:B------:R-:W-:Y:S05]  /*2160*/  BRA `(.L_x_22391) ;  /* 0x0000000c003c7947 */ /* 0x000fea0003800000 */
.L_x_22392:
[----:B------:R0:W5:Y:S01]  /*2170*/  LDG.E.U16 R24, desc[UR36][R6.64] ;  /* 0x0000002406187981 */ /* 0x000162000c1e1500 */
[----:B------:R-:W-:Y:S05]  /*2180*/  BRA `(.L_x_22391) ;  /* 0x0000000c00347947 */ /* 0x000fea0003800000 */
.L_x_22387:
        /* <DEDUP_REMOVED lines=10> */
.L_x_22395:
[----:B------:R-:W2:Y:S02]  /*2230*/  LDG.E.U16 R4, desc[UR36][R6.64] ;  /* 0x0000002406047981 */ /* 0x000ea4000c1e1500 */
[----:B--2---:R-:W-:-:S06]  /*2240*/  HADD2.F32 R4, -RZ, R4.H0_H0 ;  /* 0x20000004ff047230 */ /* 0x004fcc0000004100 */
[----:B------:R-:W0:Y:S02]  /*2250*/  F2I.S64.TRUNC R4, R4 ;  /* 0x0000000400047311 */ /* 0x000e24000020d900 */
[----:B0-----:R-:W-:Y:S01]  /*2260*/  PRMT R24, R4, 0x7610, R24 ;  /* 0x0000761004187816 */ /* 0x001fe20000000018 */
[----:B------:R-:W-:Y:S06]  /*2270*/  BRA `(.L_x_22391) ;  /* 0x0000000800f87947 */ /* 0x000fec0003800000 */
.L_x_22394:
        /* <DEDUP_REMOVED lines=10> */
.L_x_22397:
[----:B------:R-:W2:Y:S02]  /*2320*/  LDG.E.U16 R6, desc[UR36][R6.64] ;  /* 0x0000002406067981 */ /* 0x000ea4000c1e1500 */
[----:B--2---:R-:W-:-:S06]  /*2330*/  HADD2.F32 R4, -RZ, R6.H0_H0 ;  /* 0x20000006ff047230 */ /* 0x004fcc0000004100 */
[----:B------:R-:W0:Y:S02]  /*2340*/  F2I.S64.TRUNC R4, R4 ;  /* 0x0000000400047311 */ /* 0x000e24000020d900 */
[----:B0-----:R-:W-:Y:S01]  /*2350*/  PRMT R24, R4, 0x7610, R24 ;  /* 0x0000761004187816 */ /* 0x001fe20000000018 */
[----:B------:R-:W-:Y:S06]  /*2360*/  BRA `(.L_x_22391) ;  /* 0x0000000800bc7947 */ /* 0x000fec0003800000 */
.L_x_22396:
[----:B------:R-:W2:Y:S02]  /*2370*/  LDG.E.64 R4, desc[UR36][R6.64] ;  /* 0x0000002406047981 */ /* 0x000ea4000c1e1b00 */
[----:B--2---:R-:W0:Y:S02]  /*2380*/  F2I.S64.F64.TRUNC R4, R4 ;  /* 0x0000000400047311 */ /* 0x004e24000030d900 */
[----:B0-----:R-:W-:Y:S01]  /*2390*/  PRMT R24, R4, 0x7610, R24 ;  /* 0x0000761004187816 */ /* 0x001fe20000000018 */
[----:B------:R-:W-:Y:S06]  /*23a0*/  BRA `(.L_x_22391) ;  /* 0x0000000800ac7947 */ /* 0x000fec0003800000 */
.L_x_22386:
        /* <DEDUP_REMOVED lines=12> */
.L_x_22400:
[----:B------:R-:W2:Y:S02]  /*2470*/  LDG.E.64 R6, desc[UR36][R6.64] ;  /* 0x0000002406067981 */ /* 0x000ea4000c1e1b00 */
[----:B--2---:R-:W0:Y:S02]  /*2480*/  F2I.S64.F64.TRUNC R4, R6 ;  /* 0x0000000600047311 */ /* 0x004e24000030d900 */
[----:B0-----:R-:W-:Y:S01]  /*2490*/  PRMT R24, R4, 0x7610, R24 ;  /* 0x0000761004187816 */ /* 0x001fe20000000018 */
[----:B------:R-:W-:Y:S06]  /*24a0*/  BRA `(.L_x_22391) ;  /* 0x00000008006c7947 */ /* 0x000fec0003800000 */
.L_x_22399:
        /* <DEDUP_REMOVED lines=28> */
.L_x_22402:
        /* <DEDUP_REMOVED lines=15> */
.L_x_22401:
[----:B------:R-:W2:Y:S02]  /*2760*/  LDG.E.U16 R4, desc[UR36][R6.64] ;  /* 0x0000002406047981 */ /* 0x000ea4000c1e1500 */
[----:B--2---:R-:W-:-:S06]  /*2770*/  IMAD.U32 R4, R4, 0x10000, RZ ;  /* 0x0001000004047824 */ /* 0x004fcc00078e00ff */
[----:B------:R-:W0:Y:S02]  /*2780*/  F2I.S64.TRUNC R4, R4 ;  /* 0x0000000400047311 */ /* 0x000e24000020d900 */
[----:B0-----:R-:W-:Y:S01]  /*2790*/  PRMT R24, R4, 0x7610, R24 ;  /* 0x0000761004187816 */ /* 0x001fe20000000018 */
[----:B------:R-:W-:Y:S06]  /*27a0*/  BRA `(.L_x_22391) ;  /* 0x0000000400ac7947 */ /* 0x000fec0003800000 */
.L_x_22398:
        /* <DEDUP_REMOVED lines=10> */
.L_x_22405:
        /* <DEDUP_REMOVED lines=21> */
.L_x_22409:
[----:B------:R-:W-:Y:S05]  /*29a0*/  BSYNC B1 ;  /* 0x0000000000017941 */ /* 0x000fea0003800000 */
.L_x_22408:
[----:B------:R-:W-:Y:S01]  /*29b0*/  IMAD.SHL.U32 R3, R3, 0x100000, RZ ;  /* 0x0010000003037824 */ /* 0x000fe200078e00ff */
[----:B------:R-:W-:-:S04]  /*29c0*/  LEA R5, R0, 0x3b800000, 0x17 ;  /* 0x3b80000000057811 */ /* 0x000fc800078eb8ff */
[----:B------:R-:W-:-:S07]  /*29d0*/  LOP3.LUT R4, R5, R3, R6, 0xfe, !PT ;  /* 0x0000000305047212 */ /* 0x000fce00078efe06 */
.L_x_22407:
[----:B------:R-:W-:Y:S05]  /*29e0*/  BSYNC B0 ;  /* 0x0000000000007941 */ /* 0x000fea0003800000 */
.L_x_22406:
[----:B------:R-:W0:Y:S02]  /*29f0*/  F2I.S64.TRUNC R4, R4 ;  /* 0x0000000400047311 */ /* 0x000e24000020d900 */
[----:B0-----:R-:W-:Y:S01]  /*2a00*/  PRMT R24, R4, 0x7610, R24 ;  /* 0x0000761004187816 */ /* 0x001fe20000000018 */
[----:B------:R-:W-:Y:S06]  /*2a10*/  BRA `(.L_x_22391) ;  /* 0x0000000400107947 */ /* 0x000fec0003800000 */
.L_x_22404:
        /* <DEDUP_REMOVED lines=21> */
.L_x_22413:
[----:B------:R-:W-:Y:S05]  /*2b70*/  BSYNC B1 ;  /* 0x0000000000017941 */ /* 0x000fea0003800000 */
.L_x_22412:
[----:B------:R-:W-:Y:S01]  /*2b80*/  IMAD.SHL.U32 R3, R3, 0x200000, RZ ;  /* 0x0020000003037824 */ /* 0x000fe200078e00ff */
[----:B------:R-:W-:-:S04]  /*2b90*/  LEA R5, R0, 0x37800000, 0x17 ;  /* 0x3780000000057811 */ /* 0x000fc800078eb8ff */
[----:B------:R-:W-:-:S07]  /*2ba0*/  LOP3.LUT R4, R5, R3, R6, 0xfe, !PT ;  /* 0x0000000305047212 */ /* 0x000fce00078efe06 */
.L_x_22411:
[----:B------:R-:W-:Y:S05]  /*2bb0*/  BSYNC B0 ;  /* 0x0000000000007941 */ /* 0x000fea0003800000 */
.L_x_22410:
[----:B------:R-:W0:Y:S02]  /*2bc0*/  F2I.S64.TRUNC R4, R4 ;  /* 0x0000000400047311 */ /* 0x000e24000020d900 */
[----:B0-----:R-:W-:Y:S01]  /*2bd0*/  PRMT R24, R4, 0x7610, R24 ;  /* 0x0000761004187816 */ /* 0x001fe20000000018 */
[----:B------:R-:W-:Y:S06]  /*2be0*/  BRA `(.L_x_22391) ;  /* 0x00000000009c7947 */ /* 0x000fec0003800000 */
.L_x_22403:
        /* <DEDUP_REMOVED lines=14> */
.L_x_22417:
[----:B------:R-:W-:Y:S05]  /*2cd0*/  BSYNC B0 ;  /* 0x0000000000007941 */ /* 0x000fea0003800000 */
.L_x_22416:
[----:B------:R-:W0:Y:S02]  /*2ce0*/  F2I.S64.TRUNC R4, R4 ;  /* 0x0000000400047311 */ /* 0x000e24000020d900 */
[----:B0-----:R-:W-:Y:S01]  /*2cf0*/  PRMT R24, R4, 0x7610, R24 ;  /* 0x0000761004187816 */ /* 0x001fe20000000018 */
[----:B------:R-:W-:Y:S06]  /*2d00*/  BRA `(.L_x_22391) ;  /* 0x0000000000547947 */ /* 0x000fec0003800000 */
.L_x_22390:
        /* <DEDUP_REMOVED lines=16> */
.L_x_22418:
[----:B------:R-:W-:Y:S01]  /*2e10*/  PRMT R24, RZ, 0x7610, R24 ;  /* 0x00007610ff187816 */ /* 0x000fe20000000018 */
[----:B------:R-:W-:Y:S06]  /*2e20*/  BRA `(.L_x_22391) ;  /* 0x00000000000c7947 */ /* 0x000fec0003800000 */
.L_x_22415:
[----:B------:R2:W5:Y:S01]  /*2e30*/  LDG.E.U8 R24, desc[UR36][R6.64] ;  /* 0x0000002406187981 */ /* 0x000562000c1e1100 */
[----:B------:R-:W-:Y:S05]  /*2e40*/  BRA `(.L_x_22391) ;  /* 0x0000000000047947 */ /* 0x000fea0003800000 */
.L_x_22414:
[----:B------:R1:W5:Y:S02]  /*2e50*/  LDG.E.U8 R24, desc[UR36][R6.64] ;  /* 0x0000002406187981 */ /* 0x000364000c1e1100 */
.L_x_22391:
[----:B------:R-:W-:-:S07]  /*2e60*/  VIADD R23, R23, 0x80 ;  /* 0x0000008017177836 */ /* 0x000fce0000000000 */
.L_x_22385:
[----:B------:R-:W-:Y:S05]  /*2e70*/  BSYNC B6 ;  /* 0x0000000000067941 */ /* 0x000fea0003800000 */
.L_x_22384:
        /* <DEDUP_REMOVED lines=22> */
.L_x_22424:
[----:B------:R0:W5:Y:S01]  /*2fe0*/  LDG.E.U8 R18, desc[UR36][R6.64] ;  /* 0x0000002406127981 */ /* 0x000162000c1e1100 */
[----:B------:R-:W-:Y:S05]  /*2ff0*/  BRA `(.L_x_22420) ;  /* 0x0000000c00607947 */ /* 0x000fea0003800000 */
.L_x_22423:
        /* <DEDUP_REMOVED lines=8> */
.L_x_22427:
[----:B------:R0:W5:Y:S01]  /*3080*/  LDG.E.U8 R18, desc[UR36][R6.64] ;  /* 0x0000002406127981 */ /* 0x000162000c1e1100 */
[----:B------:R-:W-:Y:S05]  /*3090*/  BRA `(.L_x_22420) ;  /* 0x0000000c00387947 */ /* 0x000fea0003800000 */
.L_x_22426:
[----:B------:R0:W5:Y:S01]  /*30a0*/  LDG.E.U16 R18, desc[UR36][R6.64] ;  /* 0x0000002406127981 */ /* 0x000162000c1e1500 */
[----:B------:R-:W-:Y:S05]  /*30b0*/  BRA `(.L_x_22420) ;  /* 0x0000000c00307947 */ /* 0x000fea0003800000 */
.L_x_22422:
        /* <DEDUP_REMOVED lines=10> */
.L_x_22429:
[----:B------:R-:W2:Y:S02]  /*3160*/  LDG.E.U16 R4, desc[UR36][R6.64] ;  /* 0x0000002406047981 */ /* 0x000ea4000c1e1500 */
[----:B--2---:R-:W-:-:S06]  /*3170*/  HADD2.F32 R4, -RZ, R4.H0_H0 ;  /* 0x20000004ff047230 */ /* 0x004fcc0000004100 */
[----:B------:R-:W0:Y:S02]  /*3180*/  F2I.S64.TRUNC R4, R4 ;  /* 0x0000000400047311 */ /* 0x000e24000020d900 */
[----:B0-----:R-:W-:Y:S01]  /*3190*/  PRMT R18, R4, 0x7610, R18 ;  /* 0x0000761004127816 */ /* 0x001fe20000000012 */
[----:B------:R-:W-:Y:S06]  /*31a0*/  BRA `(.L_x_22420) ;  /* 0x0000000800f47947 */ /* 0x000fec0003800000 */
.L_x_22428:
        /* <DEDUP_REMOVED lines=10> */
.L_x_22431:
[----:B------:R-:W2:Y:S02]  /*3250*/  LDG.E.U16 R6, desc[UR36][R6.64] ;  /* 0x0000002406067981 */ /* 0x000ea4000c1e1500 */
[----:B--2---:R-:W-:-:S06]  /*3260*/  HADD2.F32 R4, -RZ, R6.H0_H0 ;  /* 0x20000006ff047230 */ /* 0x004fcc0000004100 */
[----:B------:R-:W0:Y:S02]  /*3270*/  F2I.S64.TRUNC R4, R4 ;  /* 0x0000000400047311 */ /* 0x000e24000020d900 */
[----:B0-----:R-:W-:Y:S01]  /*3280*/  PRMT R18, R4, 0x7610, R18 ;  /* 0x0000761004127816 */ /* 0x001fe20000000012 */
[----:B------:R-:W-:Y:S06]  /*3290*/  BRA `(.L_x_22420) ;  /* 0x0000000800b87947 */ /* 0x000fec0003800000 */
.L_x_22430:
[----:B------:R-:W2:Y:S02]  /*32a0*/  LDG.E.64 R4, desc[UR36][R6.64] ;  /* 0x0000002406047981 */ /* 0x000ea4000c1e1b00 */
[----:B--2---:R-:W0:Y:S02]  /*32b0*/  F2I.S64.F64.TRUNC R4, R4 ;  /* 0x0000000400047311 */ /* 0x004e24000030d900 */
[----:B0-----:R-:W-:Y:S01]  /*32c0*/  PRMT R18, R4, 0x7610, R18 ;  /* 0x0000761004127816 */ /* 0x001fe20000000012 */
[----:B------:R-:W-:Y:S06]  /*32d0*/  BRA `(.L_x_22420) ;  /* 0x0000000800a87947 */ /* 0x000fec0003800000 */
.L_x_22421:
        /* <DEDUP_REMOVED lines=12> */
.L_x_22434:
[----:B------:R-:W2:Y:S02]  /*33a0*/  LDG.E.64 R6, desc[UR36][R6.64] ;  /* 0x0000002406067981 */ /* 0x000ea4000c1e1b00 */
[----:B--2---:R-:W0:Y:S02]  /*33b0*/  F2I.S64.F64.TRUNC R4, R6 ;  /* 0x0000000600047311 */ /* 0x004e24000030d900 */
[----:B0-----:R-:W-:Y:S01]  /*33c0*/  PRMT R18, R4, 0x7610, R18 ;  /* 0x0000761004127816 */ /* 0x001fe20000000012 */
[----:B------:R-:W-:Y:S06]  /*33d0*/  BRA `(.L_x_22420) ;  /* 0x0000000800687947 */ /* 0x000fec0003800000 */
.L_x_22433:
        /* <DEDUP_REMOVED lines=28> */
.L_x_22436:
        /* <DEDUP_REMOVED lines=15> */
.L_x_22435:
[----:B------:R-:W2:Y:S02]  /*3690*/  LDG.E.U16 R4, desc[UR36][R6.64] ;  /* 0x0000002406047981 */ /* 0x000ea4000c1e1500 */
[----:B--2---:R-:W-:-:S06]  /*36a0*/  IMAD.U32 R4, R4, 0x10000, RZ ;  /* 0x0001000004047824 */ /* 0x004fcc00078e00ff */
[----:B------:R-:W0:Y:S02]  /*36b0*/  F2I.S64.TRUNC R4, R4 ;  /* 0x0000000400047311 */ /* 0x000e24000020d900 */
[----:B0-----:R-:W-:Y:S01]  /*36c0*/  PRMT R18, R4, 0x7610, R18 ;  /* 0x0000761004127816 */ /* 0x001fe20000000012 */
[----:B------:R-:W-:Y:S06]  /*36d0*/  BRA `(.L_x_22420) ;  /* 0x0000000400a87947 */ /* 0x000fec0003800000 */
.L_x_22432:
        /* <DEDUP_REMOVED lines=10> */
.L_x_22439:
        /* <DEDUP_REMOVED lines=21> */
.L_x_22443:
[----:B------:R-:W-:Y:S05]  /*38d0*/  BSYNC B1 ;  /* 0x0000000000017941 */ /* 0x000fea0003800000 */
.L_x_22442:
[----:B------:R-:W-:Y:S01]  /*38e0*/  IMAD.SHL.U32 R3, R3, 0x100000, RZ ;  /* 0x0010000003037824 */ /* 0x000fe200078e00ff */
[----:B------:R-:W-:-:S04]  /*38f0*/  LEA R5, R0, 0x3b800000, 0x17 ;  /* 0x3b80000000057811 */ /* 0x000fc800078eb8ff */
[----:B------:R-:W-:-:S07]  /*3900*/  LOP3.LUT R4, R5, R3, R6, 0xfe, !PT ;  /* 0x0000000305047212 */ /* 0x000fce00078efe06 */
.L_x_22441:
[----:B------:R-:W-:Y:S05]  /*3910*/  BSYNC B0 ;  /* 0x0000000000007941 */ /* 0x000fea0003800000 */
.L_x_22440:
[----:B------:R-:W0:Y:S02]  /*3920*/  F2I.S64.TRUNC R4, R4 ;  /* 0x0000000400047311 */ /* 0x000e24000020d900 */
[----:B0-----:R-:W-:Y:S01]  /*3930*/  PRMT R18, R4, 0x7610, R18 ;  /* 0x0000761004127816 */ /* 0x001fe20000000012 */
[----:B------:R-:W-:Y:S06]  /*3940*/  BRA `(.L_x_22420) ;  /* 0x00000004000c7947 */ /* 0x000fec0003800000 */
.L_x_22438:
        /* <DEDUP_REMOVED lines=21> */
.L_x_22447:
[----:B------:R-:W-:Y:S05]  /*3aa0*/  BSYNC B1 ;  /* 0x0000000000017941 */ /* 0x000fea0003800000 */
.L_x_22446:
[----:B------:R-:W-:Y:S01]  /*3ab0*/  IMAD.SHL.U32 R3, R3, 0x200000, RZ ;  /* 0x0020000003037824 */ /* 0x000fe200078e00ff */
[----:B------:R-:W-:-:S04]  /*3ac0*/  LEA R5, R0, 0x37800000, 0x17 ;  /* 0x3780000000057811 */ /* 0x000fc800078eb8ff */
[----:B------:R-:W-:-:S07]  /*3ad0*/  LOP3.LUT R4, R5, R3, R6, 0xfe, !PT ;  /* 0x0000000305047212 */ /* 0x000fce00078efe06 */
.L_x_22445:
[----:B------:R-:W-:Y:S05]  /*3ae0*/  BSYNC B0 ;  /* 0x0000000000007941 */ /* 0x000fea0003800000 */
.L_x_22444:
[----:B------:R-:W0:Y:S02]  /*3af0*/  F2I.S64.TRUNC R4, R4 ;  /* 0x0000000400047311 */ /* 0x000e24000020d900 */
[----:B0-----:R-:W-:Y:S01]  /*3b00*/  PRMT R18, R4, 0x7610, R18 ;  /* 0x0000761004127816 */ /* 0x001fe20000000012 */
[----:B------:R-:W-:Y:S06]  /*3b10*/  BRA `(.L_x_22420) ;  /* 0x0000000000987947 */ /* 0x000fec0003800000 */
.L_x_22437:
        /* <DEDUP_REMOVED lines=14> */
.L_x_22451:
[----:B------:R-:W-:Y:S05]  /*3c00*/  BSYNC B0 ;  /* 0x0000000000007941 */ /* 0x000fea0003800000 */
.L_x_22450:
[----:B------:R-:W0:Y:S02]  /*3c10*/  F2I.S64.TRUNC R4, R4 ;  /* 0x0000000400047311 */ /* 0x000e24000020d900 */
[----:B0-----:R-:W-:Y:S01]  /*3c20*/  PRMT R18, R4, 0x7610, R18 ;  /* 0x0000761004127816 */ /* 0x001fe20000000012 */
[----:B------:R-:W-:Y:S06]  /*3c30*/  BRA `(.L_x_22420) ;  /* 0x0000000000507947 */ /* 0x000fec0003800000 */
.L_x_22425:
        /* <DEDUP_REMOVED lines=16> */
.L_x_22452:
[----:B------:R-:W-:Y:S05]  /*3d40*/  BRA `(.L_x_22420) ;  /* 0x00000000000c7947 */ /* 0x000fea0003800000 */
.L_x_22449:
[----:B------:R0:W5:Y:S01]  /*3d50*/  LDG.E.U8 R18, desc[UR36][R6.64] ;  /* 0x0000002406127981 */ /* 0x000162000c1e1100 */
[----:B------:R-:W-:Y:S05]  /*3d60*/  BRA `(.L_x_22420) ;  /* 0x0000000000047947 */ /* 0x000fea0003800000 */
.L_x_22448:
[----:B------:R0:W5:Y:S02]  /*3d70*/  LDG.E.U8 R18, desc[UR36][R6.64] ;  /* 0x0000002406127981 */ /* 0x000164000c1e1100 */
.L_x_22420:
[----:B------:R-:W-:Y:S05]  /*3d80*/  BSYNC B6 ;  /* 0x0000000000067941 */ /* 0x000fea0003800000 */
.L_x_22419:
[----:B------:R-:W1:Y:S01]  /*3d90*/  S2R R25, SR_TID.X ;  /* 0x0000000000197919 */ /* 0x000e620000002100 */
[----:B------:R-:W0:Y:S01]  /*3da0*/  LDC.U8 R0, c[0x0][0x215] ;  /* 0x00008540ff007b82 */ /* 0x000e220000000000 */
[----:B------:R-:W-:Y:S01]  /*3db0*/  BSSY B0, `(.L_x_22453) ;  /* 0x0000007000007945 */ /* 0x000fe20003800000 */
[----:B-1----:R-:W-:-:S13]  /*3dc0*/  ISETP.GE.AND P0, PT, R25, R16, PT ;  /* 0x000000101900720c */ /* 0x002fda0003f06270 */
[----:B------:R-:W-:Y:S05]  /*3dd0*/  @P0 BRA `(.L_x_22454) ;  /* 0x0000000000100947 */ /* 0x000fea0003800000 */
[----:B-----5:R-:W-:Y:S02]  /*3de0*/  LOP3.LUT R19, R19, 0xff, RZ, 0xc0, !PT ;  /* 0x000000ff13137812 */ /* 0x020fe400078ec0ff */
[----:B------:R-:W-:-:S07]  /*3df0*/  MOV R9, 0x3e10 ;  /* 0x00003e1000097802 */ /* 0x000fce0000000f00 */
[----:B0-234-:R-:W-:Y:S05]  /*3e00*/  CALL.REL.NOINC `($__internal_57_$__cuda_sm20_div_u16) ;  /* 0x0000004000c87944 */ /* 0x01dfea0003c00000 */
[----:B------:R-:W-:-:S07]  /*3e10*/  IMAD.MOV.U32 R3, RZ, RZ, R8 ;  /* 0x000000ffff037224 */ /* 0x000fce00078e0008 */
.L_x_22454:
[----:B------:R-:W-:Y:S05]  /*3e20*/  BSYNC B0 ;  /* 0x0000000000007941 */ /* 0x000fea0003800000 */
.L_x_22453:
[----:B------:R-:W-:Y:S01]  /*3e30*/  VIADD R23, R25, 0x80 ;  /* 0x0000008019177836 */ /* 0x000fe20000000000 */
[----:B------:R-:W-:Y:S04]  /*3e40*/  BSSY B0, `(.L_x_22455) ;  /* 0x0000007000007945 */ /* 0x000fe80003800000 */
[----:B------:R-:W-:-:S13]  /*3e50*/  ISETP.GE.AND P1, PT, R23, R16, PT ;  /* 0x000000101700720c */ /* 0x000fda0003f26270 */
[----:B------:R-:W-:Y:S05]  /*3e60*/  @P1 BRA `(.L_x_22456) ;  /* 0x0000000000101947 */ /* 0x000fea0003800000 */
[----:B-----5:R-:W-:Y:S02]  /*3e70*/  LOP3.LUT R19, R17, 0xff, RZ, 0xc0, !PT ;  /* 0x000000ff11137812 */ /* 0x020fe400078ec0ff */
[----:B------:R-:W-:-:S07]  /*3e80*/  MOV R9, 0x3ea0 ;  /* 0x00003ea000097802 */ /* 0x000fce0000000f00 */
[----:B0-234-:R-:W-:Y:S05]  /*3e90*/  CALL.REL.NOINC `($__internal_57_$__cuda_sm20_div_u16) ;  /* 0x0000004000a47944 */ /* 0x01dfea0003c00000 */
[----:B------:R-:W-:-:S07]  /*3ea0*/  IMAD.MOV.U32 R22, RZ, RZ, R8 ;  /* 0x000000ffff167224 */ /* 0x000fce00078e0008 */
.L_x_22456:
[----:B------:R-:W-:Y:S05]  /*3eb0*/  BSYNC B0 ;  /* 0x0000000000007941 */ /* 0x000fea0003800000 */
.L_x_22455:
        /* <DEDUP_REMOVED lines=8> */
.L_x_22458:
[----:B------:R-:W-:Y:S05]  /*3f40*/  BSYNC B0 ;  /* 0x0000000000007941 */ /* 0x000fea0003800000 */
.L_x_22457:
        /* <DEDUP_REMOVED lines=8> */
.L_x_22460:
[----:B------:R-:W-:Y:S05]  /*3fd0*/  BSYNC B0 ;  /* 0x0000000000007941 */ /* 0x000fea0003800000 */
.L_x_22459:
        /* <DEDUP_REMOVED lines=25> */
.L_x_22466:
[----:B------:R0:W-:Y:S01]  /*4170*/  STG.E.U8 desc[UR36][R8.64], R3 ;  /* 0x0000000308007986 */ /* 0x0001e2000c101124 */
[----:B------:R-:W-:Y:S01]  /*4180*/  IMAD.MOV.U32 R25, RZ, RZ, R23 ;  /* 0x000000ffff197224 */ /* 0x000fe200078e0017 */
[----:B------:R-:W-:Y:S06]  /*4190*/  BRA `(.L_x_22462) ;  /* 0x0000000c00e87947 */ /* 0x000fec0003800000 */
.L_x_22465:
        /* <DEDUP_REMOVED lines=11> */
.L_x_22469:
[----:B------:R-:W-:Y:S01]  /*4250*/  LOP3.LUT R3, R3, 0xff, RZ, 0xc0, !PT ;  /* 0x000000ff03037812 */ /* 0x000fe200078ec0ff */
[----:B------:R-:W-:-:S04]  /*4260*/  IMAD.MOV.U32 R25, RZ, RZ, R23 ;  /* 0x000000ffff197224 */ /* 0x000fc800078e0017 */
[----:B------:R0:W-:Y:S01]  /*4270*/  STG.E desc[UR36][R8.64], R3 ;  /* 0x0000000308007986 */ /* 0x0001e2000c101924 */
[----:B------:R-:W-:Y:S05]  /*4280*/  BRA `(.L_x_22462) ;  /* 0x0000000c00ac7947 */ /* 0x000fea0003800000 */
.L_x_22468:
[----:B------:R-:W-:Y:S01]  /*4290*/  LOP3.LUT R3, R3, 0xff, RZ, 0xc0, !PT ;  /* 0x000000ff03037812 */ /* 0x000fe200078ec0ff */
[----:B------:R-:W-:-:S04]  /*42a0*/  IMAD.MOV.U32 R25, RZ, RZ, R23 ;  /* 0x000000ffff197224 */ /* 0x000fc800078e0017 */
[----:B------:R0:W-:Y:S01]  /*42b0*/  STG.E.U16 desc[UR36][R8.64], R3 ;  /* 0x0000000308007986 */ /* 0x0001e2000c101524 */
[----:B------:R-:W-:Y:S05]  /*42c0*/  BRA `(.L_x_22462) ;  /* 0x0000000c009c7947 */ /* 0x000fea0003800000 */
.L_x_22464:
        /* <DEDUP_REMOVED lines=11> */
.L_x_22471:
[----:B------:R-:W-:Y:S01]  /*4380*/  LOP3.LUT R3, R3, 0xff, RZ, 0xc0, !PT ;  /* 0x000000ff03037812 */ /* 0x000fe200078ec0ff */
[----:B------:R-:W-:-:S03]  /*4390*/  IMAD.MOV.U32 R25, RZ, RZ, R23 ;  /* 0x000000ffff197224 */ /* 0x000fc600078e0017 */
[----:B------:R-:W0:Y:S02]  /*43a0*/  I2F.U16 R0, R3 ;  /* 0x0000000300007306 */ /* 0x000e240000101000 */
[----:B0-----:R-:W-:-:S05]  /*43b0*/  F2FP.F16.F32.PACK_AB R0, RZ, R0 ;  /* 0x00000000ff00723e */ /* 0x001fca00000000ff */
[----:B------:R0:W-:Y:S01]  /*43c0*/  STG.E.U16 desc[UR36][R8.64], R0 ;  /* 0x0000000008007986 */ /* 0x0001e2000c101524 */
[----:B------:R-:W-:Y:S05]  /*43d0*/  BRA `(.L_x_22462) ;  /* 0x0000000c00587947 */ /* 0x000fea0003800000 */
.L_x_22470:
        /* <DEDUP_REMOVED lines=12> */
.L_x_22473:
[----:B------:R-:W-:Y:S01]  /*44a0*/  LOP3.LUT R3, R3, 0xff, RZ, 0xc0, !PT ;  /* 0x000000ff03037812 */ /* 0x000fe200078ec0ff */
[----:B------:R-:W-:-:S05]  /*44b0*/  IMAD.MOV.U32 R25, RZ, RZ, R23 ;  /* 0x000000ffff197224 */ /* 0x000fca00078e0017 */
[----:B------:R-:W0:Y:S02]  /*44c0*/  I2F.U16 R3, R3 ;  /* 0x0000000300037306 */ /* 0x000e240000101000 */
[----:B0-----:R-:W-:-:S04]  /*44d0*/  F2FP.F16.F32.PACK_AB R3, RZ, R3 ;  /* 0x00000003ff03723e */ /* 0x001fc800000000ff */
[----:B------:R-:W-:-:S05]  /*44e0*/  PRMT R3, R3, 0x5410, RZ ;  /* 0x0000541003037816 */ /* 0x000fca00000000ff */
[----:B------:R0:W-:Y:S01]  /*44f0*/  STG.E desc[UR36][R8.64], R3 ;  /* 0x0000000308007986 */ /* 0x0001e2000c101924 */
[----:B------:R-:W-:Y:S05]  /*4500*/  BRA `(.L_x_22462) ;  /* 0x0000000c000c7947 */ /* 0x000fea0003800000 */
.L_x_22472:
[----:B------:R-:W-:Y:S01]  /*4510*/  LOP3.LUT R4, R3, 0xff, RZ, 0xc0, !PT ;  /* 0x000000ff03047812 */ /* 0x000fe200078ec0ff */
[----:B------:R-:W-:-:S05]  /*4520*/  IMAD.MOV.U32 R25, RZ, RZ, R23 ;  /* 0x000000ffff197224 */ /* 0x000fca00078e0017 */
[----:B------:R-:W0:Y:S02]  /*4530*/  I2F.F64.U16 R4, R4 ;  /* 0x0000000400047312 */ /* 0x000e240000101800 */
[----:B0-----:R0:W-:Y:S01]  /*4540*/  STG.E.64 desc[UR36][R8.64], R4 ;  /* 0x0000000408007986 */ /* 0x0011e2000c101b24 */
[----:B------:R-:W-:Y:S05]  /*4550*/  BRA `(.L_x_22462) ;  /* 0x0000000800f87947 */ /* 0x000fea0003800000 */
.L_x_22463:
        /* <DEDUP_REMOVED lines=13> */
.L_x_22476:
[----:B------:R-:W-:Y:S02]  /*4630*/  LOP3.LUT R4, R3, 0xff, RZ, 0xc0, !PT ;  /* 0x000000ff03047812 */ /* 0x000fe400078ec0ff */
[----:B--234-:R-:W-:Y:S01]  /*4640*/  CS2R R6, SRZ ;  /* 0x0000000000067805 */ /* 0x01cfe2000001ff00 */
[----:B------:R-:W-:-:S03]  /*4650*/  IMAD.MOV.U32 R25, RZ, RZ, R23 ;  /* 0x000000ffff197224 */ /* 0x000fc600078e0017 */
[----:B------:R-:W0:Y:S02]  /*4660*/  I2F.F64.U16 R4, R4 ;  /* 0x0000000400047312 */ /* 0x000e240000101800 */
[----:B0-----:R0:W-:Y:S01]  /*4670*/  STG.E.128 desc[UR36][R8.64], R4 ;  /* 0x0000000408007986 */ /* 0x0011e2000c101d24 */
[----:B------:R-:W-:Y:S05]  /*4680*/  BRA `(.L_x_22462) ;  /* 0x0000000800ac7947 */ /* 0x000fea0003800000 */
.L_x_22475:
        /* <DEDUP_REMOVED lines=22> */
.L_x_22480:
[----:B------:R-:W-:Y:S05]  /*47f0*/  BSYNC B0 ;  /* 0x0000000000007941 */ /* 0x000fea0003800000 */
.L_x_22479:
[----:B------:R-:W-:Y:S01]  /*4800*/  LOP3.LUT R5, R0, R5, RZ, 0xfc, !PT ;  /* 0x0000000500057212 */ /* 0x000fe200078efcff */
[----:B------:R-:W-:-:S04]  /*4810*/  IMAD.MOV.U32 R25, RZ, RZ, R23 ;  /* 0x000000ffff197224 */ /* 0x000fc800078e0017 */
[----:B------:R0:W-:Y:S01]  /*4820*/  STG.E.U8 desc[UR36][R8.64], R5 ;  /* 0x0000000508007986 */ /* 0x0001e2000c101124 */
[----:B------:R-:W-:Y:S05]  /*4830*/  BRA `(.L_x_22462) ;  /* 0x0000000800407947 */ /* 0x000fea0003800000 */
.L_x_22478:
        /* <DEDUP_REMOVED lines=14> */
.L_x_22482:
[----:B------:R-:W-:Y:S01]  /*4920*/  IMAD.MOV.U32 R0, RZ, RZ, 0x7f ;  /* 0x0000007fff007424 */ /* 0x000fe200078e00ff */
[----:B------:R-:W-:-:S04]  /*4930*/  ISETP.GT.U32.AND P0, PT, R3, 0x7f800000, PT ;  /* 0x7f8000000300780c */ /* 0x000fc80003f04070 */
[----:B------:R-:W-:-:S09]  /*4940*/  SEL R0, R0, 0x7c, P0 ;  /* 0x0000007c00007807 */ /* 0x000fd20000000000 */
.L_x_22483:
[----:B------:R-:W-:Y:S05]  /*4950*/  BSYNC B0 ;  /* 0x0000000000007941 */ /* 0x000fea0003800000 */
.L_x_22481:
[----:B------:R-:W-:Y:S01]  /*4960*/  LOP3.LUT R3, R5, 0x80000000, RZ, 0xc0, !PT ;  /* 0x8000000005037812 */ /* 0x000fe200078ec0ff */
[----:B------:R-:W-:-:S03]  /*4970*/  IMAD.MOV.U32 R25, RZ, RZ, R23 ;  /* 0x000000ffff197224 */ /* 0x000fc600078e0017 */
[----:B------:R-:W-:-:S04]  /*4980*/  SHF.R.U32.HI R3, RZ, 0x18, R3 ;  /* 0x00000018ff037819 */ /* 0x000fc80000011603 */
[----:B------:R-:W-:-:S05]  /*4990*/  LOP3.LUT R3, R0, R3, RZ, 0xfc, !PT ;  /* 0x0000000300037212 */ /* 0x000fca00078efcff */
[----:B------:R0:W-:Y:S01]  /*49a0*/  STG.E.U8 desc[UR36][R8.64], R3 ;  /* 0x0000000308007986 */ /* 0x0001e2000c101124 */
[----:B------:R-:W-:Y:S05]  /*49b0*/  BRA `(.L_x_22462) ;  /* 0x0000000400e07947 */ /* 0x000fea0003800000 */
.L_x_22477:
[----:B------:R-:W-:Y:S01]  /*49c0*/  LOP3.LUT R3, R3, 0xff, RZ, 0xc0, !PT ;  /* 0x000000ff03037812 */ /* 0x000fe200078ec0ff */
[----:B------:R-:W-:-:S03]  /*49d0*/  IMAD.MOV.U32 R25, RZ, RZ, R23 ;  /* 0x000000ffff197224 */ /* 0x000fc600078e0017 */
[----:B------:R-:W0:Y:S02]  /*49e0*/  I2F.U16 R0, R3 ;  /* 0x0000000300007306 */ /* 0x000e240000101000 */
[----:B0-----:R-:W-:-:S05]  /*49f0*/  F2FP.BF16.F32.PACK_AB R0, RZ, R0 ;  /* 0x00000000ff00723e */ /* 0x001fca00000010ff */
[----:B------:R0:W-:Y:S01]  /*4a00*/  STG.E.U16 desc[UR36][R8.64], R0 ;  /* 0x0000000008007986 */ /* 0x0001e2000c101524 */
[----:B------:R-:W-:Y:S05]  /*4a10*/  BRA `(.L_x_22462) ;  /* 0x0000000400c87947 */ /* 0x000fea0003800000 */
.L_x_22474:
        /* <DEDUP_REMOVED lines=12> */
.L_x_22486:
        /* <DEDUP_REMOVED lines=18> */
.L_x_22489:
[----:B------:R-:W-:-:S04]  /*4c00*/  LOP3.LUT R3, R5, 0x80000000, RZ, 0xc0, !PT ;  /* 0x8000000005037812 */ /* 0x000fc800078ec0ff */
[----:B------:R-:W-:-:S04]  /*4c10*/  SHF.R.U32.HI R3, RZ, 0x18, R3 ;  /* 0x00000018ff037819 */ /* 0x000fc80000011603 */
[----:B------:R-:W-:-:S04]  /*4c20*/  LOP3.LUT R0, R0, R3, RZ, 0xfc, !PT ;  /* 0x0000000300007212 */ /* 0x000fc800078efcff */
[----:B------:R-:W-:-:S07]  /*4c30*/  PRMT R4, R0, 0x7610, R4 ;  /* 0x0000761000047816 */ /* 0x000fce0000000004 */
.L_x_22488:
[----:B------:R-:W-:Y:S05]  /*4c40*/  BSYNC B0 ;  /* 0x0000000000007941 */ /* 0x000fea0003800000 */
.L_x_22487:
[----:B------:R0:W-:Y:S01]  /*4c50*/  STG.E.U8 desc[UR36][R8.64], R4 ;  /* 0x0000000408007986 */ /* 0x0001e2000c101124 */
[----:B------:R-:W-:Y:S01]  /*4c60*/  IMAD.MOV.U32 R25, RZ, RZ, R23 ;  /* 0x000000ffff197224 */ /* 0x000fe200078e0017 */
[----:B------:R-:W-:Y:S06]  /*4c70*/  BRA `(.L_x_22462) ;  /* 0x0000000400307947 */ /* 0x000fec0003800000 */
.L_x_22485:
        /* <DEDUP_REMOVED lines=18> */
.L_x_22492:
[----:B------:R-:W-:-:S04]  /*4da0*/  LOP3.LUT R3, R5, 0x80000000, RZ, 0xc0, !PT ;  /* 0x8000000005037812 */ /* 0x000fc800078ec0ff */
[----:B------:R-:W-:-:S04]  /*4db0*/  SHF.R.U32.HI R3, RZ, 0x18, R3 ;  /* 0x00000018ff037819 */ /* 0x000fc80000011603 */
[----:B------:R-:W-:-:S04]  /*4dc0*/  LOP3.LUT R0, R0, R3, RZ, 0xfc, !PT ;  /* 0x0000000300007212 */ /* 0x000fc800078efcff */
[----:B------:R-:W-:-:S07]  /*4dd0*/  PRMT R4, R0, 0x7610, R4 ;  /* 0x0000761000047816 */ /* 0x000fce0000000004 */
.L_x_22491:
[----:B------:R-:W-:Y:S05]  /*4de0*/  BSYNC B0 ;  /* 0x0000000000007941 */ /* 0x000fea0003800000 */
.L_x_22490:
[----:B------:R0:W-:Y:S01]  /*4df0*/  STG.E.U8 desc[UR36][R8.64], R4 ;  /* 0x0000000408007986 */ /* 0x0001e2000c101124 */
[----:B------:R-:W-:Y:S01]  /*4e00*/  IMAD.MOV.U32 R25, RZ, RZ, R23 ;  /* 0x000000ffff197224 */ /* 0x000fe200078e0017 */
[----:B------:R-:W-:Y:S06]  /*4e10*/  BRA `(.L_x_22462) ;  /* 0x0000000000c87947 */ /* 0x000fec0003800000 */
.L_x_22484:
        /* <DEDUP_REMOVED lines=24> */
.L_x_22467:
        /* <DEDUP_REMOVED lines=16> */
.L_x_22495:
[----:B------:R-:W-:Y:S01]  /*50a0*/  IMAD.MOV.U32 R25, RZ, RZ, R23 ;  /* 0x000000ffff197224 */ /* 0x000fe200078e0017 */
[----:B------:R-:W-:Y:S06]  /*50b0*/  BRA `(.L_x_22462) ;  /* 0x0000000000207947 */ /* 0x000fec0003800000 */
.L_x_22494:
[----:B------:R-:W-:Y:S01]  /*50c0*/  LOP3.LUT R4, R3, 0xff, RZ, 0xc0, !PT ;  /* 0x000000ff03047812 */ /* 0x000fe200078ec0ff */
[----:B------:R-:W-:Y:S02]  /*50d0*/  IMAD.MOV.U32 R5, RZ, RZ, RZ ;  /* 0x000000ffff057224 */ /* 0x000fe400078e00ff */
[----:B------:R-:W-:-:S03]  /*50e0*/  IMAD.MOV.U32 R25, RZ, RZ, R23 ;  /* 0x000000ffff197224 */ /* 0x000fc600078e0017 */
[----:B------:R0:W-:Y:S01]  /*50f0*/  STG.E.64 desc[UR36][R8.64], R4 ;  /* 0x0000000408007986 */ /* 0x0001e2000c101b24 */
[----:B------:R-:W-:Y:S05]  /*5100*/  BRA `(.L_x_22462) ;  /* 0x00000000000c7947 */ /* 0x000fea0003800000 */
.L_x_22493:
[----:B------:R-:W-:Y:S01]  /*5110*/  LOP3.LUT R3, R3, 0xff, RZ, 0xc0, !PT ;  /* 0x000000ff03037812 */ /* 0x000fe200078ec0ff */
[----:B------:R-:W-:-:S04]  /*5120*/  IMAD.MOV.U32 R25, RZ, RZ, R23 ;  /* 0x000000ffff197224 */ /* 0x000fc800078e0017 */
[----:B------:R0:W-:Y:S03]  /*5130*/  STG.E desc[UR36][R8.64], R3 ;  /* 0x0000000308007986 */ /* 0x0001e6000c101924 */
.L_x_22462:
[----:B------:R-:W-:Y:S05]  /*5140*/  BSYNC B6 ;  /* 0x0000000000067941 */ /* 0x000fea0003800000 */
.L_x_22461:
        /* <DEDUP_REMOVED lines=23> */
.L_x_22501:
[----:B------:R0:W-:Y:S01]  /*52c0*/  STG.E.U8 desc[UR36][R8.64], R22 ;  /* 0x0000001608007986 */ /* 0x0001e2000c101124 */
[----:B------:R-:W-:Y:S05]  /*52d0*/  BRA `(.L_x_22503) ;  /* 0x0000000c00987947 */ /* 0x000fea0003800000 */
.L_x_22500:
        /* <DEDUP_REMOVED lines=10> */
.L_x_22505:
[----:B------:R-:W-:-:S05]  /*5380*/  LOP3.LUT R3, R22, 0xff, RZ, 0xc0, !PT ;  /* 0x000000ff16037812 */ /* 0x000fca00078ec0ff */
[----:B------:R0:W-:Y:S01]  /*5390*/  STG.E desc[UR36][R8.64], R3 ;  /* 0x0000000308007986 */ /* 0x0001e2000c101924 */
[----:B------:R-:W-:Y:S05]  /*53a0*/  BRA `(.L_x_22503) ;  /* 0x0000000c00647947 */ /* 0x000fea0003800000 */
.L_x_22504:
[----:B------:R-:W-:-:S05]  /*53b0*/  LOP3.LUT R3, R22, 0xff, RZ, 0xc0, !PT ;  /* 0x000000ff16037812 */ /* 0x000fca00078ec0ff */
[----:B------:R0:W-:Y:S01]  /*53c0*/  STG.E.U16 desc[UR36][R8.64], R3 ;  /* 0x0000000308007986 */ /* 0x0001e2000c101524 */
[----:B------:R-:W-:Y:S05]  /*53d0*/  BRA `(.L_x_22503) ;  /* 0x0000000c00587947 */ /* 0x000fea0003800000 */
.L_x_22499:
        /* <DEDUP_REMOVED lines=10> */
.L_x_22507:
[----:B------:R-:W-:-:S04]  /*5480*/  LOP3.LUT R22, R22, 0xff, RZ, 0xc0, !PT ;  /* 0x000000ff16167812 */ /* 0x000fc800078ec0ff */
[----:B------:R-:W0:Y:S02]  /*5490*/  I2F.U16 R0, R22 ;  /* 0x0000001600007306 */ /* 0x000e240000101000 */
[----:B0-----:R-:W-:-:S05]  /*54a0*/  F2FP.F16.F32.PACK_AB R0, RZ, R0 ;  /* 0x00000000ff00723e */ /* 0x001fca00000000ff */
[----:B------:R0:W-:Y:S01]  /*54b0*/  STG.E.U16 desc[UR36][R8.64], R0 ;  /* 0x0000000008007986 */ /* 0x0001e2000c101524 */
[----:B------:R-:W-:Y:S05]  /*54c0*/  BRA `(.L_x_22503) ;  /* 0x0000000c001c7947 */ /* 0x000fea0003800000 */
.L_x_22506:
        /* <DEDUP_REMOVED lines=11> */
.L_x_22509:
[----:B------:R-:W-:-:S06]  /*5580*/  LOP3.LUT R22, R22, 0xff, RZ, 0xc0, !PT ;  /* 0x000000ff16167812 */ /* 0x000fcc00078ec0ff */
[----:B------:R-:W0:Y:S02]  /*5590*/  I2F.U16 R22, R22 ;  /* 0x0000001600167306 */ /* 0x000e240000101000 */
[----:B0-----:R-:W-:-:S04]  /*55a0*/  F2FP.F16.F32.PACK_AB R3, RZ, R22 ;  /* 0x00000016ff03723e */ /* 0x001fc800000000ff */
[----:B------:R-:W-:-:S05]  /*55b0*/  PRMT R3, R3, 0x5410, RZ ;  /* 0x0000541003037816 */ /* 0x000fca00000000ff */
[----:B------:R0:W-:Y:S01]  /*55c0*/  STG.E desc[UR36][R8.64], R3 ;  /* 0x0000000308007986 */ /* 0x0001e2000c101924 */
[----:B------:R-:W-:Y:S05]  /*55d0*/  BRA `(.L_x_22503) ;  /* 0x0000000800d87947 */ /* 0x000fea0003800000 */
.L_x_22508:
[----:B------:R-:W-:-:S06]  /*55e0*/  LOP3.LUT R4, R22, 0xff, RZ, 0xc0, !PT ;  /* 0x000000ff16047812 */ /* 0x000fcc00078ec0ff */
[----:B------:R-:W0:Y:S02]  /*55f0*/  I2F.F64.U16 R4, R4 ;  /* 0x0000000400047312 */ /* 0x000e240000101800 */
[----:B0-----:R0:W-:Y:S01]  /*5600*/  STG.E.64 desc[UR36][R8.64], R4 ;  /* 0x0000000408007986 */ /* 0x0011e2000c101b24 */
[----:B------:R-:W-:Y:S05]  /*5610*/  BRA `(.L_x_22503) ;  /* 0x0000000800c87947 */ /* 0x000fea0003800000 */
.L_x_22498:
        /* <DEDUP_REMOVED lines=12> */
.L_x_22512:
[----:B------:R-:W-:Y:S02]  /*56e0*/  LOP3.LUT R4, R22, 0xff, RZ, 0xc0, !PT ;  /* 0x000000ff16047812 */ /* 0x000fe400078ec0ff */
[----:B--234-:R-:W-:-:S04]  /*56f0*/  CS2R R6, SRZ ;  /* 0x0000000000067805 */ /* 0x01cfc8000001ff00 */
[----:B------:R-:W0:Y:S02]  /*5700*/  I2F.F64.U16 R4, R4 ;  /* 0x0000000400047312 */ /* 0x000e240000101800 */
[----:B0-----:R0:W-:Y:S01]  /*5710*/  STG.E.128 desc[UR36][R8.64], R4 ;  /* 0x0000000408007986 */ /* 0x0011e2000c101d24 */
[----:B------:R-:W-:Y:S05]  /*5720*/  BRA `(.L_x_22503) ;  /* 0x0000000800847947 */ /* 0x000fea0003800000 */
.L_x_22511:
        /* <DEDUP_REMOVED lines=22> */
.L_x_22516:
[----:B------:R-:W-:Y:S05]  /*5890*/  BSYNC B0 ;  /* 0x0000000000007941 */ /* 0x000fea0003800000 */
.L_x_22515:
[----:B------:R-:W-:-:S05]  /*58a0*/  LOP3.LUT R5, R0, R5, RZ, 0xfc, !PT ;  /* 0x0000000500057212 */ /* 0x000fca00078efcff */
[----:B------:R0:W-:Y:S01]  /*58b0*/  STG.E.U8 desc[UR36][R8.64], R5 ;  /* 0x0000000508007986 */ /* 0x0001e2000c101124 */
[----:B------:R-:W-:Y:S05]  /*58c0*/  BRA `(.L_x_22503) ;  /* 0x00000008001c7947 */ /* 0x000fea0003800000 */
.L_x_22514:
        /* <DEDUP_REMOVED lines=14> */
.L_x_22518:
[----:B------:R-:W-:Y:S01]  /*59b0*/  IMAD.MOV.U32 R0, RZ, RZ, 0x7f ;  /* 0x0000007fff007424 */ /* 0x000fe200078e00ff */
[----:B------:R-:W-:-:S04]  /*59c0*/  ISETP.GT.U32.AND P0, PT, R3, 0x7f800000, PT ;  /* 0x7f8000000300780c */ /* 0x000fc80003f04070 */
[----:B------:R-:W-:-:S09]  /*59d0*/  SEL R0, R0, 0x7c, P0 ;  /* 0x0000007c00007807 */ /* 0x000fd20000000000 */
.L_x_22519:
[----:B------:R-:W-:Y:S05]  /*59e0*/  BSYNC B0 ;  /* 0x0000000000007941 */ /* 0x000fea0003800000 */
.L_x_22517:
[----:B------:R-:W-:-:S04]  /*59f0*/  LOP3.LUT R3, R5, 0x80000000, RZ, 0xc0, !PT ;  /* 0x8000000005037812 */ /* 0x000fc800078ec0ff */
[----:B------:R-:W-:-:S04]  /*5a00*/  SHF.R.U32.HI R3, RZ, 0x18, R3 ;  /* 0x00000018ff037819 */ /* 0x000fc80000011603 */
[----:B------:R-:W-:-:S05]  /*5a10*/  LOP3.LUT R3, R0, R3, RZ, 0xfc, !PT ;  /* 0x0000000300037212 */ /* 0x000fca00078efcff */
[----:B------:R0:W-:Y:S01]  /*5a20*/  STG.E.U8 desc[UR36][R8.64], R3 ;  /* 0x0000000308007986 */ /* 0x0001e2000c101124 */
[----:B------:R-:W-:Y:S05]  /*5a30*/  BRA `(.L_x_22503) ;  /* 0x0000000400c07947 */ /* 0x000fea0003800000 */
.L_x_22513:
[----:B------:R-:W-:-:S04]  /*5a40*/  LOP3.LUT R22, R22, 0xff, RZ, 0xc0, !PT ;  /* 0x000000ff16167812 */ /* 0x000fc800078ec0ff */
[----:B------:R-:W0:Y:S02]  /*5a50*/  I2F.U16 R0, R22 ;  /* 0x0000001600007306 */ /* 0x000e240000101000 */
[----:B0-----:R-:W-:-:S05]  /*5a60*/  F2FP.BF16.F32.PACK_AB R0, RZ, R0 ;  /* 0x00000000ff00723e */ /* 0x001fca00000010ff */
[----:B------:R0:W-:Y:S01]  /*5a70*/  STG.E.U16 desc[UR36][R8.64], R0 ;  /* 0x0000000008007986 */ /* 0x0001e2000c101524 */
[----:B------:R-:W-:Y:S05]  /*5a80*/  BRA `(.L_x_22503) ;  /* 0x0000000400ac7947 */ /* 0x000fea0003800000 */
.L_x_22510:
        /* <DEDUP_REMOVED lines=11> */
.L_x_22522:
        /* <DEDUP_REMOVED lines=18> */
.L_x_22525:
[----:B------:R-:W-:-:S04]  /*5c60*/  LOP3.LUT R3, R5, 0x80000000, RZ, 0xc0, !PT ;  /* 0x8000000005037812 */ /* 0x000fc800078ec0ff */
[----:B------:R-:W-:-:S04]  /*5c70*/  SHF.R.U32.HI R3, RZ, 0x18, R3 ;  /* 0x00000018ff037819 */ /* 0x000fc80000011603 */
[----:B------:R-:W-:-:S04]  /*5c80*/  LOP3.LUT R0, R0, R3, RZ, 0xfc, !PT ;  /* 0x0000000300007212 */ /* 0x000fc800078efcff */
[----:B------:R-:W-:-:S07]  /*5c90*/  PRMT R4, R0, 0x7610, R4 ;  /* 0x0000761000047816 */ /* 0x000fce0000000004 */
.L_x_22524:
[----:B------:R-:W-:Y:S05]  /*5ca0*/  BSYNC B0 ;  /* 0x0000000000007941 */ /* 0x000fea0003800000 */
.L_x_22523:
[----:B------:R0:W-:Y:S01]  /*5cb0*/  STG.E.U8 desc[UR36][R8.64], R4 ;  /* 0x0000000408007986 */ /* 0x0001e2000c101124 */
[----:B------:R-:W-:Y:S05]  /*5cc0*/  BRA `(.L_x_22503) ;  /* 0x00000004001c7947 */ /* 0x000fea0003800000 */
.L_x_22521:
        /* <DEDUP_REMOVED lines=18> */
.L_x_22528:
[----:B------:R-:W-:-:S04]  /*5df0*/  LOP3.LUT R3, R5, 0x80000000, RZ, 0xc0, !PT ;  /* 0x8000000005037812 */ /* 0x000fc800078ec0ff */
[----:B------:R-:W-:-:S04]  /*5e00*/  SHF.R.U32.HI R3, RZ, 0x18, R3 ;  /* 0x00000018ff037819 */ /* 0x000fc80000011603 */
[----:B------:R-:W-:-:S04]  /*5e10*/  LOP3.LUT R0, R0, R3, RZ, 0xfc, !PT ;  /* 0x0000000300007212 */ /* 0x000fc800078efcff */
[----:B------:R-:W-:-:S07]  /*5e20*/  PRMT R4, R0, 0x7610, R4 ;  /* 0x0000761000047816 */ /* 0x000fce0000000004 */
.L_x_22527:
[----:B------:R-:W-:Y:S05]  /*5e30*/  BSYNC B0 ;  /* 0x0000000000007941 */ /* 0x000fea0003800000 */
.L_x_22526:
[----:B------:R0:W-:Y:S01]  /*5e40*/  STG.E.U8 desc[UR36][R8.64], R4 ;  /* 0x0000000408007986 */ /* 0x0001e2000c101124 */
[----:B------:R-:W-:Y:S05]  /*5e50*/  BRA `(.L_x_22503) ;  /* 0x0000000000b87947 */ /* 0x000fea0003800000 */
.L_x_22520:
        /* <DEDUP_REMOVED lines=23> */
.L_x_22502:
        /* <DEDUP_REMOVED lines=16> */
.L_x_22531:
[----:B------:R-:W-:Y:S05]  /*60d0*/  BRA `(.L_x_22503) ;  /* 0x0000000000187947 */ /* 0x000fea0003800000 */
.L_x_22530:
[----:B------:R-:W-:Y:S01]  /*60e0*/  LOP3.LUT R22, R22, 0xff, RZ, 0xc0, !PT ;  /* 0x000000ff16167812 */ /* 0x000fe200078ec0ff */
[----:B------:R-:W-:-:S05]  /*60f0*/  IMAD.MOV.U32 R23, RZ, RZ, RZ ;  /* 0x000000ffff177224 */ /* 0x000fca00078e00ff */
[----:B------:R0:W-:Y:S01]  /*6100*/  STG.E.64 desc[UR36][R8.64], R22 ;  /* 0x0000001608007986 */ /* 0x0001e2000c101b24 */
[----:B------:R-:W-:Y:S05]  /*6110*/  BRA `(.L_x_22503) ;  /* 0x0000000000087947 */ /* 0x000fea0003800000 */
.L_x_22529:
[----:B------:R-:W-:-:S05]  /*6120*/  LOP3.LUT R3, R22, 0xff, RZ, 0xc0, !PT ;  /* 0x000000ff16037812 */ /* 0x000fca00078ec0ff */
[----:B------:R0:W-:Y:S02]  /*6130*/  STG.E desc[UR36][R8.64], R3 ;  /* 0x0000000308007986 */ /* 0x0001e4000c101924 */
.L_x_22503:
        /* <DEDUP_REMOVED lines=23> */
.L_x_22535:
[----:B------:R0:W-:Y:S01]  /*62b0*/  STG.E.U8 desc[UR36][R8.64], R17 ;  /* 0x0000001108007986 */ /* 0x0001e2000c101124 */
[----:B------:R-:W-:Y:S05]  /*62c0*/  BRA `(.L_x_22537) ;  /* 0x0000000c00987947 */ /* 0x000fea0003800000 */
.L_x_22534:
        /* <DEDUP_REMOVED lines=10> */
.L_x_22539:
[----:B------:R-:W-:-:S05]  /*6370*/  LOP3.LUT R17, R17, 0xff, RZ, 0xc0, !PT ;  /* 0x000000ff11117812 */ /* 0x000fca00078ec0ff */
[----:B------:R0:W-:Y:S01]  /*6380*/  STG.E desc[UR36][R8.64], R17 ;  /* 0x0000001108007986 */ /* 0x0001e2000c101924 */
[----:B------:R-:W-:Y:S05]  /*6390*/  BRA `(.L_x_22537) ;  /* 0x0000000c00647947 */ /* 0x000fea0003800000 */
.L_x_22538:
[----:B------:R-:W-:-:S05]  /*63a0*/  LOP3.LUT R17, R17, 0xff, RZ, 0xc0, !PT ;  /* 0x000000ff11117812 */ /* 0x000fca00078ec0ff */
[----:B------:R0:W-:Y:S01]  /*63b0*/  STG.E.U16 desc[UR36][R8.64], R17 ;  /* 0x0000001108007986 */ /* 0x0001e2000c101524 */
[----:B------:R-:W-:Y:S05]  /*63c0*/  BRA `(.L_x_22537) ;  /* 0x0000000c00587947 */ /* 0x000fea0003800000 */
.L_x_22533:
        /* <DEDUP_REMOVED lines=10> */
.L_x_22541:
[----:B------:R-:W-:-:S04]  /*6470*/  LOP3.LUT R17, R17, 0xff, RZ, 0xc0, !PT ;  /* 0x000000ff11117812 */ /* 0x000fc800078ec0ff */
[----:B------:R-:W0:Y:S02]  /*6480*/  I2F.U16 R0, R17 ;  /* 0x0000001100007306 */ /* 0x000e240000101000 */
[----:B0-----:R-:W-:-:S05]  /*6490*/  F2FP.F16.F32.PACK_AB R0, RZ, R0 ;  /* 0x00000000ff00723e */ /* 0x001fca00000000ff */
[----:B------:R0:W-:Y:S01]  /*64a0*/  STG.E.U16 desc[UR36][R8.64], R0 ;  /* 0x0000000008007986 */ /* 0x0001e2000c101524 */
[----:B------:R-:W-:Y:S05]  /*64b0*/  BRA `(.L_x_22537) ;  /* 0x0000000c001c7947 */ /* 0x000fea0003800000 */
.L_x_22540:
        /* <DEDUP_REMOVED lines=11> */
.L_x_22543:
[----:B------:R-:W-:-:S06]  /*6570*/  LOP3.LUT R17, R17, 0xff, RZ, 0xc0, !PT ;  /* 0x000000ff11117812 */ /* 0x000fcc00078ec0ff */
[----:B------:R-:W0:Y:S02]  /*6580*/  I2F.U16 R17, R17 ;  /* 0x0000001100117306 */ /* 0x000e240000101000 */
[----:B0-----:R-:W-:-:S04]  /*6590*/  F2FP.F16.F32.PACK_AB R3, RZ, R17 ;  /* 0x00000011ff03723e */ /* 0x001fc800000000ff */
[----:B------:R-:W-:-:S05]  /*65a0*/  PRMT R3, R3, 0x5410, RZ ;  /* 0x0000541003037816 */ /* 0x000fca00000000ff */
[----:B------:R0:W-:Y:S01]  /*65b0*/  STG.E desc[UR36][R8.64], R3 ;  /* 0x0000000308007986 */ /* 0x0001e2000c101924 */
[----:B------:R-:W-:Y:S05]  /*65c0*/  BRA `(.L_x_22537) ;  /* 0x0000000800d87947 */ /* 0x000fea0003800000 */
.L_x_22542:
[----:B------:R-:W-:-:S06]  /*65d0*/  LOP3.LUT R4, R17, 0xff, RZ, 0xc0, !PT ;  /* 0x000000ff11047812 */ /* 0x000fcc00078ec0ff */
[----:B------:R-:W0:Y:S02]  /*65e0*/  I2F.F64.U16 R4, R4 ;  /* 0x0000000400047312 */ /* 0x000e240000101800 */
[----:B0-----:R0:W-:Y:S01]  /*65f0*/  STG.E.64 desc[UR36][R8.64], R4 ;  /* 0x0000000408007986 */ /* 0x0011e2000c101b24 */
[----:B------:R-:W-:Y:S05]  /*6600*/  BRA `(.L_x_22537) ;  /* 0x0000000800c87947 */ /* 0x000fea0003800000 */
.L_x_22532:
        /* <DEDUP_REMOVED lines=12> */
.L_x_22546:
[----:B------:R-:W-:Y:S02]  /*66d0*/  LOP3.LUT R4, R17, 0xff, RZ, 0xc0, !PT ;  /* 0x000000ff11047812 */ /* 0x000fe400078ec0ff */
[----:B--234-:R-:W-:-:S04]  /*66e0*/  CS2R R6, SRZ ;  /* 0x0000000000067805 */ /* 0x01cfc8000001ff00 */
[----:B------:R-:W0:Y:S02]  /*66f0*/  I2F.F64.U16 R4, R4 ;  /* 0x0000000400047312 */ /* 0x000e240000101800 */
[----:B0-----:R0:W-:Y:S01]  /*6700*/  STG.E.128 desc[UR36][R8.64], R4 ;  /* 0x0000000408007986 */ /* 0x0011e2000c101d24 */
[----:B------:R-:W-:Y:S05]  /*6710*/  BRA `(.L_x_22537) ;  /* 0x0000000800847947 */ /* 0x000fea0003800000 */
.L_x_22545:
        /* <DEDUP_REMOVED lines=22> */
.L_x_22550:
[----:B------:R-:W-:Y:S05]  /*6880*/  BSYNC B0 ;  /* 0x0000000000007941 */ /* 0x000fea0003800000 */
.L_x_22549:
[----:B------:R-:W-:-:S05]  /*6890*/  LOP3.LUT R5, R0, R5, RZ, 0xfc, !PT ;  /* 0x0000000500057212 */ /* 0x000fca00078efcff */
[----:B------:R0:W-:Y:S01]  /*68a0*/  STG.E.U8 desc[UR36][R8.64], R5 ;  /* 0x0000000508007986 */ /* 0x0001e2000c101124 */
[----:B------:R-:W-:Y:S05]  /*68b0*/  BRA `(.L_x_22537) ;  /* 0x00000008001c7947 */ /* 0x000fea0003800000 */
.L_x_22548:
        /* <DEDUP_REMOVED lines=14> */
.L_x_22552:
[----:B------:R-:W-:Y:S01]  /*69a0*/  IMAD.MOV.U32 R0, RZ, RZ, 0x7f ;  /* 0x0000007fff007424 */ /* 0x000fe200078e00ff */
[----:B------:R-:W-:-:S04]  /*69b0*/  ISETP.GT.U32.AND P0, PT, R3, 0x7f800000, PT ;  /* 0x7f8000000300780c */ /* 0x000fc80003f04070 */
[----:B------:R-:W-:-:S09]  /*69c0*/  SEL R0, R0, 0x7c, P0 ;  /* 0x0000007c00007807 */ /* 0x000fd20000000000 */
.L_x_22553:
[----:B------:R-:W-:Y:S05]  /*69d0*/  BSYNC B0 ;  /* 0x0000000000007941 */ /* 0x000fea0003800000 */
.L_x_22551:
[----:B------:R-:W-:-:S04]  /*69e0*/  LOP3.LUT R3, R17, 0x80000000, RZ, 0xc0, !PT ;  /* 0x8000000011037812 */ /* 0x000fc800078ec0ff */
[----:B------:R-:W-:-:S04]  /*69f0*/  SHF.R.U32.HI R3, RZ, 0x18, R3 ;  /* 0x00000018ff037819 */ /* 0x000fc80000011603 */
[----:B------:R-:W-:-:S05]  /*6a00*/  LOP3.LUT R3, R0, R3, RZ, 0xfc, !PT ;  /* 0x0000000300037212 */ /* 0x000fca00078efcff */
[----:B------:R0:W-:Y:S01]  /*6a10*/  STG.E.U8 desc[UR36][R8.64], R3 ;  /* 0x0000000308007986 */ /* 0x0001e2000c101124 */
[----:B------:R-:W-:Y:S05]  /*6a20*/  BRA `(.L_x_22537) ;  /* 0x0000000400c07947 */ /* 0x000fea0003800000 */
.L_x_22547:
[----:B------:R-:W-:-:S04]  /*6a30*/  LOP3.LUT R17, R17, 0xff, RZ, 0xc0, !PT ;  /* 0x000000ff11117812 */ /* 0x000fc800078ec0ff */
[----:B------:R-:W0:Y:S02]  /*6a40*/  I2F.U16 R0, R17 ;  /* 0x0000001100007306 */ /* 0x000e240000101000 */
[----:B0-----:R-:W-:-:S05]  /*6a50*/  F2FP.BF16.F32.PACK_AB R0, RZ, R0 ;  /* 0x00000000ff00723e */ /* 0x001fca00000010ff */
[----:B------:R0:W-:Y:S01]  /*6a60*/  STG.E.U16 desc[UR36][R8.64], R0 ;  /* 0x0000000008007986 */ /* 0x0001e2000c101524 */
[----:B------:R-:W-:Y:S05]  /*6a70*/  BRA `(.L_x_22537) ;  /* 0x0000000400ac7947 */ /* 0x000fea0003800000 */
.L_x_22544:
        /* <DEDUP_REMOVED lines=11> */
.L_x_22556:
        /* <DEDUP_REMOVED lines=18> */
.L_x_22559:
[----:B------:R-:W-:-:S04]  /*6c50*/  LOP3.LUT R3, R17, 0x80000000, RZ, 0xc0, !PT ;  /* 0x8000000011037812 */ /* 0x000fc800078ec0ff */
[----:B------:R-:W-:-:S04]  /*6c60*/  SHF.R.U32.HI R3, RZ, 0x18, R3 ;  /* 0x00000018ff037819 */ /* 0x000fc80000011603 */
[----:B------:R-:W-:-:S04]  /*6c70*/  LOP3.LUT R0, R0, R3, RZ, 0xfc, !PT ;  /* 0x0000000300007212 */ /* 0x000fc800078efcff */
[----:B------:R-:W-:-:S07]  /*6c80*/  PRMT R4, R0, 0x7610, R4 ;  /* 0x0000761000047816 */ /* 0x000fce0000000004 */
.L_x_22558:
[----:B------:R-:W-:Y:S05]  /*6c90*/  BSYNC B0 ;  /* 0x0000000000007941 */ /* 0x000fea0003800000 */
.L_x_22557:
[----:B------:R0:W-:Y:S01]  /*6ca0*/  STG.E.U8 desc[UR36][R8.64], R4 ;  /* 0x0000000408007986 */ /* 0x0001e2000c101124 */
[----:B------:R-:W-:Y:S05]  /*6cb0*/  BRA `(.L_x_22537) ;  /* 0x00000004001c7947 */ /* 0x000fea0003800000 */
.L_x_22555:
        /* <DEDUP_REMOVED lines=18> */
.L_x_22562:
[----:B------:R-:W-:-:S04]  /*6de0*/  LOP3.LUT R3, R17, 0x80000000, RZ, 0xc0, !PT ;  /* 0x8000000011037812 */ /* 0x000fc800078ec0ff */
[----:B------:R-:W-:-:S04]  /*6df0*/  SHF.R.U32.HI R3, RZ, 0x18, R3 ;  /* 0x00000018ff037819 */ /* 0x000fc80000011603 */
[----:B------:R-:W-:-:S04]  /*6e00*/  LOP3.LUT R0, R0, R3, RZ, 0xfc, !PT ;  /* 0x0000000300007212 */ /* 0x000fc800078efcff */
[----:B------:R-:W-:-:S07]  /*6e10*/  PRMT R4, R0, 0x7610, R4 ;  /* 0x0000761000047816 */ /* 0x000fce0000000004 */
.L_x_22561:
[----:B------:R-:W-:Y:S05]  /*6e20*/  BSYNC B0 ;  /* 0x0000000000007941 */ /* 0x000fea0003800000 */
.L_x_22560:
[----:B------:R0:W-:Y:S01]  /*6e30*/  STG.E.U8 desc[UR36][R8.64], R4 ;  /* 0x0000000408007986 */ /* 0x0001e2000c101124 */
[----:B------:R-:W-:Y:S05]  /*6e40*/  BRA `(.L_x_22537) ;  /* 0x0000000000b87947 */ /* 0x000fea0003800000 */
.L_x_22554:
        /* <DEDUP_REMOVED lines=23> */
.L_x_22536:
        /* <DEDUP_REMOVED lines=16> */
.L_x_22565:
[----:B------:R-:W-:Y:S05]  /*70c0*/  BRA `(.L_x_22537) ;  /* 0x0000000000187947 */ /* 0x000fea0003800000 */
.L_x_22564:
[----:B------:R-:W-:Y:S01]  /*70d0*/  LOP3.LUT R4, R17, 0xff, RZ, 0xc0, !PT ;  /* 0x000000ff11047812 */ /* 0x000fe200078ec0ff */
[----:B------:R-:W-:-:S05]  /*70e0*/  IMAD.MOV.U32 R5, RZ, RZ, RZ ;  /* 0x000000ffff057224 */ /* 0x000fca00078e00ff */
[----:B------:R0:W-:Y:S01]  /*70f0*/  STG.E.64 desc[UR36][R8.64], R4 ;  /* 0x0000000408007986 */ /* 0x0001e2000c101b24 */
[----:B------:R-:W-:Y:S05]  /*7100*/  BRA `(.L_x_22537) ;  /* 0x0000000000087947 */ /* 0x000fea0003800000 */
.L_x_22563:
[----:B------:R-:W-:-:S05]  /*7110*/  LOP3.LUT R17, R17, 0xff, RZ, 0xc0, !PT ;  /* 0x000000ff11117812 */ /* 0x000fca00078ec0ff */
[----:B------:R0:W-:Y:S02]  /*7120*/  STG.E desc[UR36][R8.64], R17 ;  /* 0x0000001108007986 */ /* 0x0001e4000c101924 */
.L_x_22537:
[----:B------:R-:W-:-:S07]  /*7130*/  VIADD R25, R25, 0x80 ;  /* 0x0000008019197836 */ /* 0x000fce0000000000 */
.L_x_22497:
[----:B------:R-:W-:Y:S05]  /*7140*/  BSYNC B6 ;  /* 0x0000000000067941 */ /* 0x000fea0003800000 */
.L_x_22496:
        /* <DEDUP_REMOVED lines=21> */
.L_x_22569:
[----:B------:R-:W-:Y:S01]  /*72a0*/  STG.E.U8 desc[UR36][R2.64], R18 ;  /* 0x0000001202007986 */ /* 0x000fe2000c101124 */
[----:B------:R-:W-:Y:S05]  /*72b0*/  EXIT ;  /* 0x000000000000794d */ /* 0x000fea0003800000 */
.L_x_22568:
        /* <DEDUP_REMOVED lines=10> */
.L_x_22572:
[----:B------:R-:W-:-:S05]  /*7360*/  LOP3.LUT R5, R18, 0xff, RZ, 0xc0, !PT ;  /* 0x000000ff12057812 */ /* 0x000fca00078ec0ff */
[----:B------:R-:W-:Y:S01]  /*7370*/  STG.E desc[UR36][R2.64], R5 ;  /* 0x0000000502007986 */ /* 0x000fe2000c101924 */
[----:B------:R-:W-:Y:S05]  /*7380*/  EXIT ;  /* 0x000000000000794d */ /* 0x000fea0003800000 */
.L_x_22571:
[----:B------:R-:W-:-:S05]  /*7390*/  LOP3.LUT R5, R18, 0xff, RZ, 0xc0, !PT ;  /* 0x000000ff12057812 */ /* 0x000fca00078ec0ff */
[----:B------:R-:W-:Y:S01]  /*73a0*/  STG.E.U16 desc[UR36][R2.64], R5 ;  /* 0x0000000502007986 */ /* 0x000fe2000c101524 */
[----:B------:R-:W-:Y:S05]  /*73b0*/  EXIT ;  /* 0x000000000000794d */ /* 0x000fea0003800000 */
.L_x_22567:
        /* <DEDUP_REMOVED lines=10> */
.L_x_22574:
[----:B------:R-:W-:-:S04]  /*7460*/  LOP3.LUT R18, R18, 0xff, RZ, 0xc0, !PT ;  /* 0x000000ff12127812 */ /* 0x000fc800078ec0ff */
[----:B------:R-:W0:Y:S02]  /*7470*/  I2F.U16 R0, R18 ;  /* 0x0000001200007306 */ /* 0x000e240000101000 */
[----:B0-----:R-:W-:-:S05]  /*7480*/  F2FP.F16.F32.PACK_AB R0, RZ, R0 ;  /* 0x00000000ff00723e */ /* 0x001fca00000000ff */
[----:B------:R-:W-:Y:S01]  /*7490*/  STG.E.U16 desc[UR36][R2.64], R0 ;  /* 0x0000000002007986 */ /* 0x000fe2000c101524 */
[----:B------:R-:W-:Y:S05]  /*74a0*/  EXIT ;  /* 0x000000000000794d */ /* 0x000fea0003800000 */
.L_x_22573:
        /* <DEDUP_REMOVED lines=11> */
.L_x_22576:
[----:B------:R-:W-:-:S06]  /*7560*/  LOP3.LUT R18, R18, 0xff, RZ, 0xc0, !PT ;  /* 0x000000ff12127812 */ /* 0x000fcc00078ec0ff */
[----:B------:R-:W0:Y:S02]  /*7570*/  I2F.U16 R18, R18 ;  /* 0x0000001200127306 */ /* 0x000e240000101000 */
[----:B0-----:R-:W-:-:S04]  /*7580*/  F2FP.F16.F32.PACK_AB R5, RZ, R18 ;  /* 0x00000012ff05723e */ /* 0x001fc800000000ff */
[----:B------:R-:W-:-:S05]  /*7590*/  PRMT R5, R5, 0x5410, RZ ;  /* 0x0000541005057816 */ /* 0x000fca00000000ff */
[----:B------:R-:W-:Y:S01]  /*75a0*/  STG.E desc[UR36][R2.64], R5 ;  /* 0x0000000502007986 */ /* 0x000fe2000c101924 */
[----:B------:R-:W-:Y:S05]  /*75b0*/  EXIT ;  /* 0x000000000000794d */ /* 0x000fea0003800000 */
.L_x_22575:
[----:B------:R-:W-:-:S06]  /*75c0*/  LOP3.LUT R4, R18, 0xff, RZ, 0xc0, !PT ;  /* 0x000000ff12047812 */ /* 0x000fcc00078ec0ff */
[----:B------:R-:W0:Y:S02]  /*75d0*/  I2F.F64.U16 R4, R4 ;  /* 0x0000000400047312 */ /* 0x000e240000101800 */
[----:B0-----:R-:W-:Y:S01]  /*75e0*/  STG.E.64 desc[UR36][R2.64], R4 ;  /* 0x0000000402007986 */ /* 0x001fe2000c101b24 */
[----:B------:R-:W-:Y:S05]  /*75f0*/  EXIT ;  /* 0x000000000000794d */ /* 0x000fea0003800000 */
.L_x_22566:
        /* <DEDUP_REMOVED lines=12> */
.L_x_22579:
[----:B------:R-:W-:Y:S02]  /*76c0*/  LOP3.LUT R4, R18, 0xff, RZ, 0xc0, !PT ;  /* 0x000000ff12047812 */ /* 0x000fe400078ec0ff */
[----:B--234-:R-:W-:-:S04]  /*76d0*/  CS2R R6, SRZ ;  /* 0x0000000000067805 */ /* 0x01cfc8000001ff00 */
[----:B------:R-:W0:Y:S02]  /*76e0*/  I2F.F64.U16 R4, R4 ;  /* 0x0000000400047312 */ /* 0x000e240000101800 */
[----:B0-----:R-:W-:Y:S01]  /*76f0*/  STG.E.128 desc[UR36][R2.64], R4 ;  /* 0x0000000402007986 */ /* 0x001fe2000c101d24 */
[----:B------:R-:W-:Y:S05]  /*7700*/  EXIT ;  /* 0x000000000000794d */ /* 0x000fea0003800000 */
.L_x_22578:
        /* <DEDUP_REMOVED lines=22> */
.L_x_22583:
[----:B------:R-:W-:Y:S05]  /*7870*/  BSYNC B0 ;  /* 0x0000000000007941 */ /* 0x000fea0003800000 */
.L_x_22582:
[----:B------:R-:W-:-:S05]  /*7880*/  LOP3.LUT R5, R0, R5, RZ, 0xfc, !PT ;  /* 0x0000000500057212 */ /* 0x000fca00078efcff */
[----:B------:R-:W-:Y:S01]  /*7890*/  STG.E.U8 desc[UR36][R2.64], R5 ;  /* 0x0000000502007986 */ /* 0x000fe2000c101124 */
[----:B------:R-:W-:Y:S05]  /*78a0*/  EXIT ;  /* 0x000000000000794d */ /* 0x000fea0003800000 */
.L_x_22581:
        /* <DEDUP_REMOVED lines=14> */
.L_x_22585:
[----:B------:R-:W-:Y:S01]  /*7990*/  IMAD.MOV.U32 R0, RZ, RZ, 0x7f ;  /* 0x0000007fff007424 */ /* 0x000fe200078e00ff */
[----:B------:R-:W-:-:S04]  /*79a0*/  ISETP.GT.U32.AND P0, PT, R4, 0x7f800000, PT ;  /* 0x7f8000000400780c */ /* 0x000fc80003f04070 */
[----:B------:R-:W-:-:S09]  /*79b0*/  SEL R0, R0, 0x7c, P0 ;  /* 0x0000007c00007807 */ /* 0x000fd20000000000 */
.L_x_22586:
[----:B------:R-:W-:Y:S05]  /*79c0*/  BSYNC B0 ;  /* 0x0000000000007941 */ /* 0x000fea0003800000 */
.L_x_22584:
[----:B------:R-:W-:-:S04]  /*79d0*/  LOP3.LUT R4, R5, 0x80000000, RZ, 0xc0, !PT ;  /* 0x8000000005047812 */ /* 0x000fc800078ec0ff */
[----:B------:R-:W-:-:S04]  /*79e0*/  SHF.R.U32.HI R5, RZ, 0x18, R4 ;  /* 0x00000018ff057819 */ /* 0x000fc80000011604 */
[----:B------:R-:W-:-:S05]  /*79f0*/  LOP3.LUT R5, R0, R5, RZ, 0xfc, !PT ;  /* 0x0000000500057212 */ /* 0x000fca00078efcff */
[----:B------:R-:W-:Y:S01]  /*7a00*/  STG.E.U8 desc[UR36][R2.64], R5 ;  /* 0x0000000502007986 */ /* 0x000fe2000c101124 */
[----:B------:R-:W-:Y:S05]  /*7a10*/  EXIT ;  /* 0x000000000000794d */ /* 0x000fea0003800000 */
.L_x_22580:
[----:B------:R-:W-:-:S04]  /*7a20*/  LOP3.LUT R18, R18, 0xff, RZ, 0xc0, !PT ;  /* 0x000000ff12127812 */ /* 0x000fc800078ec0ff */
[----:B------:R-:W0:Y:S02]  /*7a30*/  I2F.U16 R0, R18 ;  /* 0x0000001200007306 */ /* 0x000e240000101000 */
[----:B0-----:R-:W-:-:S05]  /*7a40*/  F2FP.BF16.F32.PACK_AB R0, RZ, R0 ;  /* 0x00000000ff00723e */ /* 0x001fca00000010ff */
[----:B------:R-:W-:Y:S01]  /*7a50*/  STG.E.U16 desc[UR36][R2.64], R0 ;  /* 0x0000000002007986 */ /* 0x000fe2000c101524 */
[----:B------:R-:W-:Y:S05]  /*7a60*/  EXIT ;  /* 0x000000000000794d */ /* 0x000fea0003800000 */
.L_x_22577:
        /* <DEDUP_REMOVED lines=11> */
.L_x_22589:
        /* <DEDUP_REMOVED lines=18> */
.L_x_22592:
[----:B------:R-:W-:-:S04]  /*7c40*/  LOP3.LUT R0, R7, 0x80000000, RZ, 0xc0, !PT ;  /* 0x8000000007007812 */ /* 0x000fc800078ec0ff */
[----:B------:R-:W-:-:S04]  /*7c50*/  SHF.R.U32.HI R5, RZ, 0x18, R0 ;  /* 0x00000018ff057819 */ /* 0x000fc80000011600 */
[----:B------:R-:W-:-:S04]  /*7c60*/  LOP3.LUT R4, R4, R5, RZ, 0xfc, !PT ;  /* 0x0000000504047212 */ /* 0x000fc800078efcff */
[----:B------:R-:W-:-:S07]  /*7c70*/  PRMT R0, R4, 0x7610, R0 ;  /* 0x0000761004007816 */ /* 0x000fce0000000000 */
.L_x_22591:
[----:B------:R-:W-:Y:S05]  /*7c80*/  BSYNC B0 ;  /* 0x0000000000007941 */ /* 0x000fea0003800000 */
.L_x_22590:
[----:B------:R-:W-:Y:S01]  /*7c90*/  STG.E.U8 desc[UR36][R2.64], R0 ;  /* 0x0000000002007986 */ /* 0x000fe2000c101124 */
[----:B------:R-:W-:Y:S05]  /*7ca0*/  EXIT ;  /* 0x000000000000794d */ /* 0x000fea0003800000 */
.L_x_22588:
        /* <DEDUP_REMOVED lines=18> */
.L_x_22595:
[----:B------:R-:W-:-:S04]  /*7dd0*/  LOP3.LUT R0, R7, 0x80000000, RZ, 0xc0, !PT ;  /* 0x8000000007007812 */ /* 0x000fc800078ec0ff */
[----:B------:R-:W-:-:S04]  /*7de0*/  SHF.R.U32.HI R5, RZ, 0x18, R0 ;  /* 0x00000018ff057819 */ /* 0x000fc80000011600 */
[----:B------:R-:W-:-:S04]  /*7df0*/  LOP3.LUT R4, R4, R5, RZ, 0xfc, !PT ;  /* 0x0000000504047212 */ /* 0x000fc800078efcff */
[----:B------:R-:W-:-:S07]  /*7e00*/  PRMT R0, R4, 0x7610, R0 ;  /* 0x0000761004007816 */ /* 0x000fce0000000000 */
.L_x_22594:
[----:B------:R-:W-:Y:S05]  /*7e10*/  BSYNC B0 ;  /* 0x0000000000007941 */ /* 0x000fea0003800000 */
.L_x_22593:
[----:B------:R-:W-:Y:S01]  /*7e20*/  STG.E.U8 desc[UR36][R2.64], R0 ;  /* 0x0000000002007986 */ /* 0x000fe2000c101124 */
[----:B------:R-:W-:Y:S05]  /*7e30*/  EXIT ;  /* 0x000000000000794d */ /* 0x000fea0003800000 */
.L_x_22587:
        /* <DEDUP_REMOVED lines=23> */
.L_x_22570:
        /* <DEDUP_REMOVED lines=16> */
.L_x_22598:
[----:B------:R-:W-:Y:S05]  /*80b0*/  EXIT ;  /* 0x000000000000794d */ /* 0x000fea0003800000 */
.L_x_22597:
[----:B------:R-:W-:Y:S01]  /*80c0*/  LOP3.LUT R18, R18, 0xff, RZ, 0xc0, !PT ;  /* 0x000000ff12127812 */ /* 0x000fe200078ec0ff */
[----:B------:R-:W-:-:S05]  /*80d0*/  IMAD.MOV.U32 R19, RZ, RZ, RZ ;  /* 0x000000ffff137224 */ /* 0x000fca00078e00ff */
[----:B------:R-:W-:Y:S01]  /*80e0*/  STG.E.64 desc[UR36][R2.64], R18 ;  /* 0x0000001202007986 */ /* 0x000fe2000c101b24 */
[----:B------:R-:W-:Y:S05]  /*80f0*/  EXIT ;  /* 0x000000000000794d */ /* 0x000fea0003800000 */
.L_x_22596:
[----:B------:R-:W-:-:S05]  /*8100*/  LOP3.LUT R5, R18, 0xff, RZ, 0xc0, !PT ;  /* 0x000000ff12057812 */ /* 0x000fca00078ec0ff */
[----:B------:R-:W-:Y:S01]  /*8110*/  STG.E desc[UR36][R2.64], R5 ;  /* 0x0000000502007986 */ /* 0x000fe2000c101924 */
[----:B------:R-:W-:Y:S05]  /*8120*/  EXIT ;  /* 0x000000000000794d */ /* 0x000fea0003800000 */
        .weak           $__internal_57_$__cuda_sm20_div_u16
        .type           $__internal_57_$__cuda_sm20_div_u16,@function
        .size           $__internal_57_$__cuda_sm20_div_u16,(.L_x_22754 - $__internal_57_$__cuda_sm20_div_u16)
$__internal_57_$__cuda_sm20_div_u16:
        /* <DEDUP_REMOVED lines=18> */
[----:B------:R-:W-:Y:S06]  /*8250*/  RET.REL.NODEC R4 `(_ZN2at6native27unrolled_elementwise_kernelINS0_13AUnaryFunctorIhhhZZZNS0_15binary_internal21div_trunc_kernel_cudaERNS_18TensorIteratorBaseEENKUlvE_clEvENKUlvE_clEvEUlhhE_EESt5arrayIPcLm2EELi4E23TrivialOffsetCalculatorILi1EjESE_NS0_6memory12LoadWithCastILi1EEENSF_13StoreWithCastILi1EEEEEviT_T0_T2_T3_T4_T5_) ;  /* 0xffffff7c04687950 */ /* 0x000fec0003c3ffff */
.L_x_22599:
        /* <DEDUP_REMOVED lines=10> */
.L_x_22754:


//--------------------- .text._ZN2at6native18elementwise_kernelILi128ELi4EZNS0_22gpu_kernel_impl_nocastINS0_13AUnaryFunctorIhhhZZZNS0_15binary_internal21div_trunc_kernel_cudaERNS_18TensorIteratorBaseEENKUlvE_clEvENKUlvE_clEvEUlhhE_EEEEvS6_RKT_EUliE_EEviT1_ --------------------------
	.section	.text._ZN2at6native18elementwise_kernelILi128ELi4EZNS0_22gpu_kernel_impl_nocastINS0_13AUnaryFunctorIhhhZZZNS0_15binary_internal21div_trunc_kernel_cudaERNS_18TensorIteratorBaseEENKUlvE_clEvENKUlvE_clEvEUlhhE_EEEEvS6_RKT_EUliE_EEviT1_,"ax",@progbits
	.align	128
        .global         _ZN2at6native18elementwise_kernelILi128ELi4EZNS0_22gpu_kernel_impl_nocastINS0_13AUnaryFunctorIhhhZZZNS0_15binary_internal21div_trunc_kernel_cudaERNS_18TensorIteratorBaseEENKUlvE_clEvENKUlvE_clEvEUlhhE_EEEEvS6_RKT_EUliE_EEviT1_
        .type           _ZN2at6native18elementwise_kernelILi128ELi4EZNS0_22gpu_kernel_impl_nocastINS0_13AUnaryFunctorIhhhZZZNS0_15binary_internal21div_trunc_kernel_cudaERNS_18TensorIteratorBaseEENKUlvE_clEvENKUlvE_clEvEUlhhE_EEEEvS6_RKT_EUliE_EEviT1_,@function
        .size           _ZN2at6native18elementwise_kernelILi128ELi4EZNS0_22gpu_kernel_impl_nocastINS0_13AUnaryFunctorIhhhZZZNS0_15binary_internal21div_trunc_kernel_cudaERNS_18TensorIteratorBaseEENKUlvE_clEvENKUlvE_clEvEUlhhE_EEEEvS6_RKT_EUliE_EEviT1_,(.L_x_22755 - _ZN2at6native18elementwise_kernelILi128ELi4EZNS0_22gpu_kernel_impl_nocastINS0_13AUnaryFunctorIhhhZZZNS0_15binary_internal21div_trunc_kernel_cudaERNS_18TensorIteratorBaseEENKUlvE_clEvENKUlvE_clEvEUlhhE_EEEEvS6_RKT_EUliE_EEviT1_)
        .other          _ZN2at6native18elementwise_kernelILi128ELi4EZNS0_22gpu_kernel_impl_nocastINS0_13AUnaryFunctorIhhhZZZNS0_15binary_internal21div_trunc_kernel_cudaERNS_18TensorIteratorBaseEENKUlvE_clEvENKUlvE_clEvEUlhhE_EEEEvS6_RKT_EUliE_EEviT1_,@"STO_CUDA_ENTRY STV_DEFAULT"
_ZN2at6native18elementwise_kernelILi128ELi4EZNS0_22gpu_kernel_impl_nocastINS0_13AUnaryFunctorIhhhZZZNS0_15binary_internal21div_trunc_kernel_cudaERNS_18TensorIteratorBaseEENKUlvE_clEvENKUlvE_clEvEUlhhE_EEEEvS6_RKT_EUliE_EEviT1_:
.text._ZN2at6native18elementwise_kernelILi128ELi4EZNS0_22gpu_kernel_impl_nocastINS0_13AUnaryFunctorIhhhZZZNS0_15binary_internal21div_trunc_kernel_cudaERNS_18TensorIteratorBaseEENKUlvE_clEvENKUlvE_clEvEUlhhE_EEEEvS6_RKT_EUliE_EEviT1_:
        /* <DEDUP_REMOVED lines=312> */
.L_x_22602:
        /* <DEDUP_REMOVED lines=9> */
[----:B0----5:R-:W-:Y:S05]  /*1410*/  CALL.REL.NOINC `($__internal_58_$__cuda_sm20_div_u16) ;  /* 0x0000003800fc7944 */ /* 0x021fea0003c00000 */
[----:B------:R0:W-:Y:S01]  /*1420*/  STG.E.U8 desc[UR4][R6.64], R13 ;  /* 0x0000000d06007986 */ /* 0x0001e2000c101104 */
[----:B------:R-:W-:-:S04]  /*1430*/  LEA R0, R5, R0, 0x9 ;  /* 0x0000000005007211 */ /* 0x000fc800078e48ff */
[----:B------:R-:W-:-:S07]  /*1440*/  IADD3 R3, R0, 0x80, RZ ;  /* 0x0000008000037810 */ /* 0x000fce0007ffe0ff */
.L_x_22601:
[----:B------:R-:W-:Y:S05]  /*1450*/  BSYNC B0 ;  /* 0x0000000000007941 */ /* 0x000fea0003800000 */
.L_x_22600:
        /* <DEDUP_REMOVED lines=306> */
.L_x_22605:
        /* <DEDUP_REMOVED lines=11> */
[----:B------:R-:W-:-:S07]  /*2830*/  IADD3 R3, R3, 0x80, RZ ;  /* 0x0000008003037810 */ /* 0x000fce0007ffe0ff */
.L_x_22604:
[----:B------:R-:W-:Y:S05]  /*2840*/  BSYNC B0 ;  /* 0x0000000000007941 */ /* 0x000fea0003800000 */
.L_x_22603:
        /* <DEDUP_REMOVED lines=306> */
.L_x_22608:
        /* <DEDUP_REMOVED lines=12> */
.L_x_22607:
[----:B------:R-:W-:Y:S05]  /*3c30*/  BSYNC B0 ;  /* 0x0000000000007941 */ /* 0x000fea0003800000 */
.L_x_22606:
        /* <DEDUP_REMOVED lines=305> */
.L_x_22609:
        /* <DEDUP_REMOVED lines=10> */
[----:B------:R-:W-:Y:S01]  /*4ff0*/  STG.E.U8 desc[UR4][R2.64], R13 ;  /* 0x0000000d02007986 */ /* 0x000fe2000c101104 */
[----:B------:R-:W-:Y:S05]  /*5000*/  EXIT ;  /* 0x000000000000794d */ /* 0x000fea0003800000 */
        .weak           $__internal_58_$__cuda_sm20_div_u16
        .type           $__internal_58_$__cuda_sm20_div_u16,@function
        .size           $__internal_58_$__cuda_sm20_div_u16,(.L_x_22755 - $__internal_58_$__cuda_sm20_div_u16)
$__internal_58_$__cuda_sm20_div_u16:
        /* <DEDUP_REMOVED lines=18> */
[----:B------:R-:W-:Y:S06]  /*5130*/  RET.REL.NODEC R8 `(_ZN2at6native18elementwise_kernelILi128ELi4EZNS0_22gpu_kernel_impl_nocastINS0_13AUnaryFunctorIhhhZZZNS0_15binary_internal21div_trunc_kernel_cudaERNS_18TensorIteratorBaseEENKUlvE_clEvENKUlvE_clEvEUlhhE_EEEEvS6_RKT_EUliE_EEviT1_) ;  /* 0xffffffac08b07950 */ /* 0x000fec0003c3ffff */
.L_x_22610:
        /* <DEDUP_REMOVED lines=12> */
.L_x_22755:


//--------------------- .text._ZN2at6native27unrolled_elementwise_kernelINS0_13AUnaryFunctorIhhhZZZNS0_15binary_internal21div_trunc_kernel_cudaERNS_18TensorIteratorBaseEENKUlvE_clEvENKUlvE_clEvEUlhhE_EESt5arrayIPcLm2EELi4E23TrivialOffsetCalculatorILi1EjESE_NS0_6memory15LoadWithoutCastENSF_16StoreWithoutCastEEEviT_T0_T2_T3_T4_T5_ --------------------------
	.section	.text._ZN2at6native27unrolled_elementwise_kernelINS0_13AUnaryFunctorIhhhZZZNS0_15binary_internal21div_trunc_kernel_cudaERNS_18TensorIteratorBaseEENKUlvE_clEvENKUlvE_clEvEUlhhE_EESt5arrayIPcLm2EELi4E23TrivialOffsetCalculatorILi1EjESE_NS0_6memory15LoadWithoutCastENSF_16StoreWithoutCastEEEviT_T0_T2_T3_T4_T5_,"ax",@progbits
	.align	128
        .global         _ZN2at6native27unrolled_elementwise_kernelINS0_13AUnaryFunctorIhhhZZZNS0_15binary_internal21div_trunc_kernel_cudaERNS_18TensorIteratorBaseEENKUlvE_clEvENKUlvE_clEvEUlhhE_EESt5arrayIPcLm2EELi4E23TrivialOffsetCalculatorILi1EjESE_NS0_6memory15LoadWithoutCastENSF_16StoreWithoutCastEEEviT_T0_T2_T3_T4_T5_
        .type           _ZN2at6native27unrolled_elementwise_kernelINS0_13AUnaryFunctorIhhhZZZNS0_15binary_internal21div_trunc_kernel_cudaERNS_18TensorIteratorBaseEENKUlvE_clEvENKUlvE_clEvEUlhhE_EESt5arrayIPcLm2EELi4E23TrivialOffsetCalculatorILi1EjESE_NS0_6memory15LoadWithoutCastENSF_16StoreWithoutCastEEEviT_T0_T2_T3_T4_T5_,@function
        .size           _ZN2at6native27unrolled_elementwise_kernelINS0_13AUnaryFunctorIhhhZZZNS0_15binary_internal21div_trunc_kernel_cudaERNS_18TensorIteratorBaseEENKUlvE_clEvENKUlvE_clEvEUlhhE_EESt5arrayIPcLm2EELi4E23TrivialOffsetCalculatorILi1EjESE_NS0_6memory15LoadWithoutCastENSF_16StoreWithoutCastEEEviT_T0_T2_T3_T4_T5_,(.L_x_22756 - _ZN2at6native27unrolled_elementwise_kernelINS0_13AUnaryFunctorIhhhZZZNS0_15binary_internal21div_trunc_kernel_cudaERNS_18TensorIteratorBaseEENKUlvE_clEvENKUlvE_clEvEUlhhE_EESt5arrayIPcLm2EELi4E23TrivialOffsetCalculatorILi1EjESE_NS0_6memory15LoadWithoutCastENSF_16StoreWithoutCastEEEviT_T0_T2_T3_T4_T5_)
        .other          _ZN2at6native27unrolled_elementwise_kernelINS0_13AUnaryFunctorIhhhZZZNS0_15binary_internal21div_trunc_kernel_cudaERNS_18TensorIteratorBaseEENKUlvE_clEvENKUlvE_clEvEUlhhE_EESt5arrayIPcLm2EELi4E23TrivialOffsetCalculatorILi1EjESE_NS0_6memory15LoadWithoutCastENSF_16StoreWithoutCastEEEviT_T0_T2_T3_T4_T5_,@"STO_CUDA_ENTRY STV_DEFAULT"
_ZN2at6native27unrolled_elementwise_kernelINS0_13AUnaryFunctorIhhhZZZNS0_15binary_internal21div_trunc_kernel_cudaERNS_18TensorIteratorBaseEENKUlvE_clEvENKUlvE_clEvEUlhhE_EESt5arrayIPcLm2EELi4E23TrivialOffsetCalculatorILi1EjESE_NS0_6memory15LoadWithoutCastENSF_16StoreWithoutCastEEEviT_T0_T2_T3_T4_T5_:
.text._ZN2at6native27unrolled_elementwise_kernelINS0_13AUnaryFunctorIhhhZZZNS0_15binary_internal21div_trunc_kernel_cudaERNS_18TensorIteratorBaseEENKUlvE_clEvENKUlvE_clEvEUlhhE_EESt5arrayIPcLm2EELi4E23TrivialOffsetCalculatorILi1EjESE_NS0_6memory15LoadWithoutCastENSF_16StoreWithoutCastEEEviT_T0_T2_T3_T4_T5_:
        /* <DEDUP_REMOVED lines=44> */
[----:B------:R-:W-:Y:S05]  /*02c0*/  CALL.REL.NOINC `($__internal_59_$__cuda_sm20_div_u16) ;  /* 0x0000000000fc7944 */ /* 0x000fea0003c00000 */
[----:B------:R-:W-:-:S07]  /*02d0*/  IMAD.MOV.U32 R6, RZ, RZ, R15 ;  /* 0x000000ffff067224 */ /* 0x000fce00078e000f */
.L_x_22612:
[----:B------:R-:W-:Y:S05]  /*02e0*/  BSYNC B0 ;  /* 0x0000000000007941 */ /* 0x000fea0003800000 */
.L_x_22611:
[----:B0-----:R-:W-:Y:S01]  /*02f0*/  IADD3 R5, R3, 0x80, RZ ;  /* 0x0000008003057810 */ /* 0x001fe20007ffe0ff */
[----:B------:R-:W-:Y:S03]  /*0300*/  BSSY B0, `(.L_x_22613) ;  /* 0x0000008000007945 */ /* 0x000fe60003800000 */
[----:B------:R-:W-:-:S13]  /*0310*/  ISETP.GE.AND P1, PT, R5, R2, PT ;  /* 0x000000020500720c */ /* 0x000fda0003f26270 */
[----:B------:R-:W-:Y:S05]  /*0320*/  @P1 BRA `(.L_x_22614) ;  /* 0x0000000000141947 */ /* 0x000fea0003800000 */
[----:B-----5:R-:W-:Y:S01]  /*0330*/  LOP3.LUT R16, R10, 0xff, RZ, 0xc0, !PT ;  /* 0x000000ff0a107812 */ /* 0x020fe200078ec0ff */
[----:B------:R-:W-:Y:S01]  /*0340*/  IMAD.U32 R14, RZ, RZ, UR6 ;  /* 0x00000006ff0e7e24 */ /* 0x000fe2000f8e00ff */
[----:B------:R-:W-:-:S07]  /*0350*/  MOV R17, 0x370 ;  /* 0x0000037000117802 */ /* 0x000fce0000000f00 */
[----:B------:R-:W-:Y:S05]  /*0360*/  CALL.REL.NOINC `($__internal_59_$__cuda_sm20_div_u16) ;  /* 0x0000000000d47944 */ /* 0x000fea0003c00000 */
[----:B------:R-:W-:-:S07]  /*0370*/  IMAD.MOV.U32 R4, RZ, RZ, R15 ;  /* 0x000000ffff047224 */ /* 0x000fce00078e000f */
.L_x_22614:
[----:B------:R-:W-:Y:S05]  /*0380*/  BSYNC B0 ;  /* 0x0000000000007941 */ /* 0x000fea0003800000 */
.L_x_22613:
[----:B------:R-:W-:Y:S01]  /*0390*/  VIADD R5, R3, 0x100 ;  /* 0x0000010003057836 */ /* 0x000fe20000000000 */
[----:B------:R-:W-:Y:S04]  /*03a0*/  BSSY B0, `(.L_x_22615) ;  /* 0x0000008000007945 */ /* 0x000fe80003800000 */
[----:B------:R-:W-:-:S13]  /*03b0*/  ISETP.GE.AND P1, PT, R5, R2, PT ;  /* 0x000000020500720c */ /* 0x000fda0003f26270 */
[----:B------:R-:W-:Y:S05]  /*03c0*/  @P1 BRA `(.L_x_22616) ;  /* 0x0000000000141947 */ /* 0x000fea0003800000 */
[----:B-----5:R-:W-:Y:S01]  /*03d0*/  LOP3.LUT R16, R9, 0xff, RZ, 0xc0, !PT ;  /* 0x000000ff09107812 */ /* 0x020fe200078ec0ff */
[----:B------:R-:W-:Y:S01]  /*03e0*/  IMAD.U32 R14, RZ, RZ, UR6 ;  /* 0x00000006ff0e7e24 */ /* 0x000fe2000f8e00ff */
[----:B------:R-:W-:-:S07]  /*03f0*/  MOV R17, 0x410 ;  /* 0x0000041000117802 */ /* 0x000fce0000000f00 */
[----:B------:R-:W-:Y:S05]  /*0400*/  CALL.REL.NOINC `($__internal_59_$__cuda_sm20_div_u16) ;  /* 0x0000000000ac7944 */ /* 0x000fea0003c00000 */
[----:B------:R-:W-:-:S07]  /*0410*/  IMAD.MOV.U32 R5, RZ, RZ, R15 ;  /* 0x000000ffff057224 */ /* 0x000fce00078e000f */
.L_x_22616:
[----:B------:R-:W-:Y:S05]  /*0420*/  BSYNC B0 ;  /* 0x0000000000007941 */ /* 0x000fea0003800000 */
.L_x_22615:
[----:B------:R-:W-:Y:S01]  /*0430*/  VIADD R7, R3, 0x180 ;  /* 0x0000018003077836 */ /* 0x000fe20000000000 */
[----:B------:R-:W-:Y:S04]  /*0440*/  BSSY B0, `(.L_x_22617) ;  /* 0x0000008000007945 */ /* 0x000fe80003800000 */
[----:B------:R-:W-:-:S13]  /*0450*/  ISETP.GE.AND P1, PT, R7, R2, PT ;  /* 0x000000020700720c */ /* 0x000fda0003f26270 */
[----:B------:R-:W-:Y:S05]  /*0460*/  @P1 BRA `(.L_x_22618) ;  /* 0x0000000000141947 */ /* 0x000fea0003800000 */
[----:B-----5:R-:W-:Y:S02]  /*0470*/  LOP3.LUT R16, R8, 0xff, RZ, 0xc0, !PT ;  /* 0x000000ff08107812 */ /* 0x020fe400078ec0ff */
[----:B------:R-:W-:Y:S02]  /*0480*/  MOV R14, UR6 ;  /* 0x00000006000e7c02 */ /* 0x000fe40008000f00 */
[----:B------:R-:W-:-:S07]  /*0490*/  MOV R17, 0x4b0 ;  /* 0x000004b000117802 */ /* 0x000fce0000000f00 */
[----:B------:R-:W-:Y:S05]  /*04a0*/  CALL.REL.NOINC `($__internal_59_$__cuda_sm20_div_u16) ;  /* 0x0000000000847944 */ /* 0x000fea0003c00000 */
[----:B------:R-:W-:-:S07]  /*04b0*/  IMAD.MOV.U32 R11, RZ, RZ, R15 ;  /* 0x000000ffff0b7224 */ /* 0x000fce00078e000f */
.L_x_22618:
[----:B------:R-:W-:Y:S05]  /*04c0*/  BSYNC B0 ;  /* 0x0000000000007941 */ /* 0x000fea0003800000 */
.L_x_22617:
        /* <DEDUP_REMOVED lines=22> */
.L_x_22620:
[----:B------:R-:W-:Y:S05]  /*0630*/  BSYNC B0 ;  /* 0x0000000000007941 */ /* 0x000fea0003800000 */
.L_x_22619:
        /* <DEDUP_REMOVED lines=8> */
        .weak           $__internal_59_$__cuda_sm20_div_u16
        .type           $__internal_59_$__cuda_sm20_div_u16,@function
        .size           $__internal_59_$__cuda_sm20_div_u16,(.L_x_22756 - $__internal_59_$__cuda_sm20_div_u16)
$__internal_59_$__cuda_sm20_div_u16:
[----:B------:R-:W0:Y:S01]  /*06c0*/  I2F.U16 R7, R16 ;  /* 0x0000001000077306 */ /* 0x000e220000101000 */
[----:B------:R-:W-:Y:S01]  /*06d0*/  HFMA2.MMA R11, -RZ, RZ, 15, 0 ;  /* 0x4b800000ff0b7435 */ /* 0x000fe200000001ff */
[----:B------:R-:W-:Y:S01]  /*06e0*/  IMAD.MOV.U32 R13, RZ, RZ, 0x0 ;  /* 0x00000000ff0d7424 */ /* 0x000fe200078e00ff */
[C---:B0-----:R-:W-:Y:S02]  /*06f0*/  FSETP.GEU.AND P2, PT, |R7|.reuse, 1.175494350822287508e-38, PT ;  /* 0x008000000700780b */ /* 0x041fe40003f4e200 */
[----:B------:R-:W-:-:S06]  /*0700*/  FSETP.GT.AND P1, PT, |R7|, 8.50705917302346158658e+37, PT ;  /* 0x7e8000000700780b */ /* 0x000fcc0003f24200 */
        /* <DEDUP_REMOVED lines=13> */
[----:B------:R-:W-:Y:S06]  /*07e0*/  RET.REL.NODEC R12 `(_ZN2at6native27unrolled_elementwise_kernelINS0_13AUnaryFunctorIhhhZZZNS0_15binary_internal21div_trunc_kernel_cudaERNS_18TensorIteratorBaseEENKUlvE_clEvENKUlvE_clEvEUlhhE_EESt5arrayIPcLm2EELi4E23TrivialOffsetCalculatorILi1EjESE_NS0_6memory15LoadWithoutCastENSF_16StoreWithoutCastEEEviT_T0_T2_T3_T4_T5_) ;  /* 0xfffffff80c047950 */ /* 0x000fec0003c3ffff */
.L_x_22621:
        /* <DEDUP_REMOVED lines=9> */
.L_x_22756:


//--------------------- .text._ZN2at6native29vectorized_elementwise_kernelILi2ENS0_13AUnaryFunctorIhhhZZZNS0_15binary_internal21div_trunc_kernel_cudaERNS_18TensorIteratorBaseEENKUlvE_clEvENKUlvE_clEvEUlhhE_EESt5arrayIPcLm2EEEEviT0_T1_ --------------------------
	.section	.text._ZN2at6native29vectorized_elementwise_kernelILi2ENS0_13AUnaryFunctorIhhhZZZNS0_15binary_internal21div_trunc_kernel_cudaERNS_18TensorIteratorBaseEENKUlvE_clEvENKUlvE_clEvEUlhhE_EESt5arrayIPcLm2EEEEviT0_T1_,"ax",@progbits
	.align	128
        .global         _ZN2at6native29vectorized_elementwise_kernelILi2ENS0_13AUnaryFunctorIhhhZZZNS0_15binary_internal21div_trunc_kernel_cudaERNS_18TensorIteratorBaseEENKUlvE_clEvENKUlvE_clEvEUlhhE_EESt5arrayIPcLm2EEEEviT0_T1_
        .type           _ZN2at6native29vectorized_elementwise_kernelILi2ENS0_13AUnaryFunctorIhhhZZZNS0_15binary_internal21div_trunc_kernel_cudaERNS_18TensorIteratorBaseEENKUlvE_clEvENKUlvE_clEvEUlhhE_EESt5arrayIPcLm2EEEEviT0_T1_,@function
        .size           _ZN2at6native29vectorized_elementwise_kernelILi2ENS0_13AUnaryFunctorIhhhZZZNS0_15binary_internal21div_trunc_kernel_cudaERNS_18TensorIteratorBaseEENKUlvE_clEvENKUlvE_clEvEUlhhE_EESt5arrayIPcLm2EEEEviT0_T1_,(.L_x_22757 - _ZN2at6native29vectorized_elementwise_kernelILi2ENS0_13AUnaryFunctorIhhhZZZNS0_15binary_internal21div_trunc_kernel_cudaERNS_18TensorIteratorBaseEENKUlvE_clEvENKUlvE_clEvEUlhhE_EESt5arrayIPcLm2EEEEviT0_T1_)
        .other          _ZN2at6native29vectorized_elementwise_kernelILi2ENS0_13AUnaryFunctorIhhhZZZNS0_15binary_internal21div_trunc_kernel_cudaERNS_18TensorIteratorBaseEENKUlvE_clEvENKUlvE_clEvEUlhhE_EESt5arrayIPcLm2EEEEviT0_T1_,@"STO_CUDA_ENTRY STV_DEFAULT"
_ZN2at6native29vectorized_elementwise_kernelILi2ENS0_13AUnaryFunctorIhhhZZZNS0_15binary_internal21div_trunc_kernel_cudaERNS_18TensorIteratorBaseEENKUlvE_clEvENKUlvE_clEvEUlhhE_EESt5arrayIPcLm2EEEEviT0_T1_:
.text._ZN2at6native29vectorized_elementwise_kernelILi2ENS0_13AUnaryFunctorIhhhZZZNS0_15binary_internal21div_trunc_kernel_cudaERNS_18TensorIteratorBaseEENKUlvE_clEvENKUlvE_clEvEUlhhE_EESt5arrayIPcLm2EEEEviT0_T1_:
        /* <DEDUP_REMOVED lines=21> */
[----:B------:R-:W-:Y:S01]  /*0150*/  UIADD3 UR4, UP0, UR4, UR6, URZ ;  /* 0x0000000604047290 */ /* 0x000fe2000ff1e03f */
[----:B------:R-:W-:-:S03]  /*0160*/  IMAD.U32 R8, RZ, RZ, UR10 ;  /* 0x0000000aff087e24 */ /* 0x000fc6000f8e00ff */
[----:B------:R-:W-:Y:S02]  /*0170*/  UIADD3.X UR5, URZ, UR7, URZ, UP0, !UPT ;  /* 0x000000073f057290 */ /* 0x000fe400087fe43f */
[----:B------:R-:W-:Y:S01]  /*0180*/  IMAD.U32 R4, RZ, RZ, UR4 ;  /* 0x00000004ff047e24 */ /* 0x000fe2000f8e00ff */
[----:B0-----:R-:W-:-:S03]  /*0190*/  MOV R2, 0x250 ;  /* 0x0000025000027802 */ /* 0x001fc60000000f00 */
[----:B------:R-:W-:Y:S02]  /*01a0*/  IMAD.U32 R5, RZ, RZ, UR5 ;  /* 0x00000005ff057e24 */ /* 0x000fe4000f8e00ff */
[----:B------:R-:W-:Y:S01]  /*01b0*/  IMAD.WIDE R4, R9, 0x2, R4 ;  /* 0x0000000209047825 */ /* 0x000fe200078e0204 */
[C---:B--2---:R-:W-:Y:S02]  /*01c0*/  PRMT R11, R14.reuse, 0x7770, RZ ;  /* 0x000077700e0b7816 */ /* 0x044fe400000000ff */
[----:B------:R-:W-:Y:S02]  /*01d0*/  PRMT R14, R14, 0x7771, RZ ;  /* 0x000077710e0e7816 */ /* 0x000fe400000000ff */
[C---:B---3--:R-:W-:Y:S02]  /*01e0*/  PRMT R10, R12.reuse, 0x7770, RZ ;  /* 0x000077700c0a7816 */ /* 0x048fe400000000ff */
[----:B------:R-:W-:Y:S02]  /*01f0*/  PRMT R12, R12, 0x7771, RZ ;  /* 0x000077710c0c7816 */ /* 0x000fe400000000ff */
[----:B----4-:R-:W-:-:S02]  /*0200*/  PRMT R9, R7, 0x7770, RZ ;  /* 0x0000777007097816 */ /* 0x010fc400000000ff */
[----:B------:R-:W-:Y:S02]  /*0210*/  PRMT R7, R7, 0x7771, RZ ;  /* 0x0000777107077816 */ /* 0x000fe400000000ff */
[C---:B-----5:R-:W-:Y:S02]  /*0220*/  PRMT R6, R0.reuse, 0x7770, RZ ;  /* 0x0000777000067816 */ /* 0x060fe400000000ff */
[----:B------:R-:W-:-:S07]  /*0230*/  PRMT R0, R0, 0x7771, RZ ;  /* 0x0000777100007816 */ /* 0x000fce00000000ff */
[----:B------:R-:W-:Y:S05]  /*0240*/  CALL.REL.NOINC `($__internal_60_$__cuda_sm20_div_u16) ;  /* 0x0000000c00ec7944 */ /* 0x000fea0003c00000 */
[----:B------:R-:W-:Y:S01]  /*0250*/  IMAD.MOV.U32 R13, RZ, RZ, R14 ;  /* 0x000000ffff0d7224 */ /* 0x000fe200078e000e */
[----:B------:R-:W-:Y:S01]  /*0260*/  MOV R2, 0x2a0 ;  /* 0x000002a000027802 */ /* 0x000fe20000000f00 */
[----:B------:R-:W-:Y:S02]  /*0270*/  IMAD.MOV.U32 R14, RZ, RZ, R11 ;  /* 0x000000ffff0e7224 */ /* 0x000fe400078e000b */
[----:B------:R-:W-:-:S07]  /*0280*/  IMAD.U32 R8, RZ, RZ, UR10 ;  /* 0x0000000aff087e24 */ /* 0x000fce000f8e00ff */
[----:B------:R-:W-:Y:S05]  /*0290*/  CALL.REL.NOINC `($__internal_60_$__cuda_sm20_div_u16) ;  /* 0x0000000c00d87944 */ /* 0x000fea0003c00000 */
[----:B------:R-:W-:Y:S01]  /*02a0*/  PRMT R13, R13, 0x7604, R14 ;  /* 0x000076040d0d7816 */ /* 0x000fe2000000000e */
[----:B------:R-:W-:Y:S01]  /*02b0*/  IMAD.MOV.U32 R14, RZ, RZ, R12 ;  /* 0x000000ffff0e7224 */ /* 0x000fe200078e000c */
[----:B------:R-:W-:Y:S01]  /*02c0*/  MOV R2, 0x300 ;  /* 0x0000030000027802 */ /* 0x000fe20000000f00 */
[----:B------:R-:W-:Y:S02]  /*02d0*/  IMAD.U32 R8, RZ, RZ, UR10 ;  /* 0x0000000aff087e24 */ /* 0x000fe4000f8e00ff */
[----:B------:R0:W-:Y:S05]  /*02e0*/  STG.E.U16 desc[UR8][R4.64], R13 ;  /* 0x0000000d04007986 */ /* 0x0001ea000c101508 */
[----:B0-----:R-:W-:Y:S05]  /*02f0*/  CALL.REL.NOINC `($__internal_60_$__cuda_sm20_div_u16) ;  /* 0x0000000c00c07944 */ /* 0x001fea0003c00000 */
[----:B------:R-:W-:Y:S01]  /*0300*/  IMAD.MOV.U32 R11, RZ, RZ, R14 ;  /* 0x000000ffff0b7224 */ /* 0x000fe200078e000e */
[----:B------:R-:W-:Y:S01]  /*0310*/  MOV R14, R10 ;  /* 0x0000000a000e7202 */ /* 0x000fe20000000f00 */
[----:B------:R-:W-:Y:S01]  /*0320*/  IMAD.U32 R8, RZ, RZ, UR10 ;  /* 0x0000000aff087e24 */ /* 0x000fe2000f8e00ff */
[----:B------:R-:W-:-:S07]  /*0330*/  MOV R2, 0x350 ;  /* 0x0000035000027802 */ /* 0x000fce0000000f00 */
        /* <DEDUP_REMOVED lines=19> */
[----:B------:R-:W-:Y:S01]  /*0470*/  MOV R8, UR10 ;  /* 0x0000000a00087c02 */ /* 0x000fe20008000f00 */
[----:B------:R-:W-:Y:S01]  /*0480*/  IMAD.MOV.U32 R14, RZ, RZ, R6 ;  /* 0x000000ffff0e7224 */ /* 0x000fe200078e0006 */
[----:B------:R-:W-:-:S07]  /*0490*/  MOV R2, 0x4b0 ;  /* 0x000004b000027802 */ /* 0x000fce0000000f00 */
[----:B------:R-:W-:Y:S05]  /*04a0*/  CALL.REL.NOINC `($__internal_60_$__cuda_sm20_div_u16) ;  /* 0x0000000c00547944 */ /* 0x000fea0003c00000 */
[----:B------:R-:W-:-:S05]  /*04b0*/  PRMT R7, R7, 0x7604, R14 ;  /* 0x0000760407077816 */ /* 0x000fca000000000e */
[----:B------:R-:W-:Y:S01]  /*04c0*/  STG.E.U16 desc[UR8][R4.64+0x300], R7 ;  /* 0x0003000704007986 */ /* 0x000fe2000c101508 */
[----:B------:R-:W-:Y:S05]  /*04d0*/  EXIT ;  /* 0x000000000000794d */ /* 0x000fea0003800000 */
.L_x_22622:
        /* <DEDUP_REMOVED lines=68> */
[----:B------:R-:W-:Y:S01]  /*0920*/  IMAD.U32 R8, RZ, RZ, UR10 ;  /* 0x0000000aff087e24 */ /* 0x000fe2000f8e00ff */
[----:B0-----:R-:W-:-:S07]  /*0930*/  MOV R2, 0x950 ;  /* 0x0000095000027802 */ /* 0x001fce0000000f00 */
[----:B------:R-:W-:Y:S05]  /*0940*/  CALL.REL.NOINC `($__internal_60_$__cuda_sm20_div_u16) ;  /* 0x00000008002c7944 */ /* 0x000fea0003c00000 */
[----:B------:R-:W-:-:S07]  /*0950*/  IMAD.MOV.U32 R4, RZ, RZ, R14 ;  /* 0x000000ffff047224 */ /* 0x000fce00078e000e */
.L_x_22624:
[----:B------:R-:W-:Y:S05]  /*0960*/  BSYNC B0 ;  /* 0x0000000000007941 */ /* 0x000fea0003800000 */
.L_x_22623:
[----:B0-----:R-:W-:Y:S01]  /*0970*/  VIADD R3, R11, 0x80 ;  /* 0x000000800b037836 */ /* 0x001fe20000000000 */
[----:B------:R-:W-:Y:S04]  /*0980*/  BSSY B0, `(.L_x_22625) ;  /* 0x0000008000007945 */ /* 0x000fe80003800000 */
[----:B------:R-:W-:-:S13]  /*0990*/  ISETP.GE.AND P1, PT, R3, R0, PT ;  /* 0x000000000300720c */ /* 0x000fda0003f26270 */
[----:B------:R-:W-:Y:S05]  /*09a0*/  @P1 BRA `(.L_x_22626) ;  /* 0x0000000000141947 */ /* 0x000fea0003800000 */
[----:B-----5:R-:W-:Y:S01]  /*09b0*/  LOP3.LUT R14, R10, 0xff, RZ, 0xc0, !PT ;  /* 0x000000ff0a0e7812 */ /* 0x020fe200078ec0ff */
[----:B------:R-:W-:Y:S01]  /*09c0*/  IMAD.U32 R8, RZ, RZ, UR10 ;  /* 0x0000000aff087e24 */ /* 0x000fe2000f8e00ff */
[----:B------:R-:W-:-:S07]  /*09d0*/  MOV R2, 0x9f0 ;  /* 0x000009f000027802 */ /* 0x000fce0000000f00 */
[----:B------:R-:W-:Y:S05]  /*09e0*/  CALL.REL.NOINC `($__internal_60_$__cuda_sm20_div_u16) ;  /* 0x0000000800047944 */ /* 0x000fea0003c00000 */
[----:B------:R-:W-:-:S07]  /*09f0*/  IMAD.MOV.U32 R5, RZ, RZ, R14 ;  /* 0x000000ffff057224 */ /* 0x000fce00078e000e */
.L_x_22626:
[----:B------:R-:W-:Y:S05]  /*0a00*/  BSYNC B0 ;  /* 0x0000000000007941 */ /* 0x000fea0003800000 */
.L_x_22625:
[----:B------:R-:W-:Y:S01]  /*0a10*/  VIADD R3, R11, 0x100 ;  /* 0x000001000b037836 */ /* 0x000fe20000000000 */
        /* <DEDUP_REMOVED lines=8> */
.L_x_22628:
[----:B------:R-:W-:Y:S05]  /*0aa0*/  BSYNC B0 ;  /* 0x0000000000007941 */ /* 0x000fea0003800000 */
.L_x_22627:
[----:B------:R-:W-:Y:S01]  /*0ab0*/  IADD3 R3, R11, 0x180, RZ ;  /* 0x000001800b037810 */ /* 0x000fe20007ffe0ff */
[----:B------:R-:W-:Y:S03]  /*0ac0*/  BSSY B0, `(.L_x_22629) ;  /* 0x0000008000007945 */ /* 0x000fe60003800000 */
[----:B------:R-:W-:-:S13]  /*0ad0*/  ISETP.GE.AND P1, PT, R3, R0, PT ;  /* 0x000000000300720c */ /* 0x000fda0003f26270 */
[----:B------:R-:W-:Y:S05]  /*0ae0*/  @P1 BRA `(.L_x_22630) ;  /* 0x0000000000141947 */ /* 0x000fea0003800000 */
[----:B-----5:R-:W-:Y:S01]  /*0af0*/  LOP3.LUT R14, R13, 0xff, RZ, 0xc0, !PT ;  /* 0x000000ff0d0e7812 */ /* 0x020fe200078ec0ff */
[----:B------:R-:W-:Y:S01]  /*0b00*/  IMAD.U32 R8, RZ, RZ, UR10 ;  /* 0x0000000aff087e24 */ /* 0x000fe2000f8e00ff */
[----:B------:R-:W-:-:S07]  /*0b10*/  MOV R2, 0xb30 ;  /* 0x00000b3000027802 */ /* 0x000fce0000000f00 */
[----:B------:R-:W-:Y:S05]  /*0b20*/  CALL.REL.NOINC `($__internal_60_$__cuda_sm20_div_u16) ;  /* 0x0000000400b47944 */ /* 0x000fea0003c00000 */
[----:B------:R-:W-:-:S07]  /*0b30*/  IMAD.MOV.U32 R7, RZ, RZ, R14 ;  /* 0x000000ffff077224 */ /* 0x000fce00078e000e */
.L_x_22630:
[----:B------:R-:W-:Y:S05]  /*0b40*/  BSYNC B0 ;  /* 0x0000000000007941 */ /* 0x000fea0003800000 */
.L_x_22629:
        /* <DEDUP_REMOVED lines=9> */
.L_x_22632:
[----:B------:R-:W-:Y:S05]  /*0be0*/  BSYNC B0 ;  /* 0x0000000000007941 */ /* 0x000fea0003800000 */
.L_x_22631:
        /* <DEDUP_REMOVED lines=9> */
.L_x_22634:
[----:B------:R-:W-:Y:S05]  /*0c80*/  BSYNC B0 ;  /* 0x0000000000007941 */ /* 0x000fea0003800000 */
.L_x_22633:
        /* <DEDUP_REMOVED lines=8> */
[----:B------:R-:W-:-:S07]  /*0d10*/  MOV R12, R14 ;  /* 0x0000000e000c7202 */ /* 0x000fce0000000f00 */
.L_x_22636:
[----:B------:R-:W-:Y:S05]  /*0d20*/  BSYNC B0 ;  /* 0x0000000000007941 */ /* 0x000fea0003800000 */
.L_x_22635:
        /* <DEDUP_REMOVED lines=8> */
.L_x_22638:
[----:B------:R-:W-:Y:S05]  /*0db0*/  BSYNC B0 ;  /* 0x0000000000007941 */ /* 0x000fea0003800000 */
.L_x_22637:
        /* <DEDUP_REMOVED lines=25> */
.L_x_22641:
        /* <DEDUP_REMOVED lines=8> */
.L_x_22642:
        /* <DEDUP_REMOVED lines=8> */
.L_x_22643:
        /* <DEDUP_REMOVED lines=9> */
.L_x_22644:
[----:B------:R-:W-:Y:S05]  /*10e0*/  BSYNC B1 ;  /* 0x0000000000017941 */ /* 0x000fea0003800000 */
.L_x_22640:
[----:B------:R-:W-:-:S13]  /*10f0*/  ISETP.GE.AND P0, PT, R11, R0, PT ;  /* 0x000000000b00720c */ /* 0x000fda0003f06270 */
[----:B0-----:R-:W0:Y:S01]  /*1100*/  @!P0 LDC.64 R4, c[0x0][0x218] ;  /* 0x00008600ff048b82 */ /* 0x001e220000000a00 */
[C---:B-12---:R-:W-:Y:S01]  /*1110*/  @!P0 IADD3 R3, R11.reuse, UR4, RZ ;  /* 0x000000040b038c10 */ /* 0x046fe2000fffe0ff */
[----:B------:R-:W-:-:S03]  /*1120*/  @!P0 VIADD R11, R11, 0x80 ;  /* 0x000000800b0b8836 */ /* 0x000fc60000000000 */
[----:B0-----:R-:W-:-:S05]  /*1130*/  @!P0 IADD3 R2, P1, R3, R4, RZ ;  /* 0x0000000403028210 */ /* 0x001fca0007f3e0ff */
[----:B------:R-:W-:-:S05]  /*1140*/  @!P0 IMAD.X R3, RZ, RZ, R5, P1 ;  /* 0x000000ffff038224 */ /* 0x000fca00008e0605 */
[----:B------:R2:W-:Y:S03]  /*1150*/  @!P0 STG.E.U8 desc[UR8][R2.64], R12 ;  /* 0x0000000c02008986 */ /* 0x0005e6000c101108 */
.L_x_22645:
[----:B------:R-:W-:Y:S05]  /*1160*/  BSYNC B0 ;  /* 0x0000000000007941 */ /* 0x000fea0003800000 */
.L_x_22639:
        /* <DEDUP_REMOVED lines=9> */
        .weak           $__internal_60_$__cuda_sm20_div_u16
        .type           $__internal_60_$__cuda_sm20_div_u16,@function
        .size           $__internal_60_$__cuda_sm20_div_u16,(.L_x_22757 - $__internal_60_$__cuda_sm20_div_u16)
$__internal_60_$__cuda_sm20_div_u16:
[----:B------:R-:W0:Y:S01]  /*1200*/  I2F.U16 R20, R14 ;  /* 0x0000000e00147306 */ /* 0x000e220000101000 */
[----:B------:R-:W-:-:S07]  /*1210*/  IMAD.MOV.U32 R3, RZ, RZ, 0x4b800000 ;  /* 0x4b800000ff037424 */ /* 0x000fce00078e00ff */
[----:B------:R-:W-:Y:S01]  /*1220*/  I2F.U16.RZ R8, R8 ;  /* 0x0000000800087306 */ /* 0x000fe2000010d000 */
[C---:B0-----:R-:W-:Y:S02]  /*1230*/  FSETP.GEU.AND P2, PT, |R20|.reuse, 1.175494350822287508e-38, PT ;  /* 0x008000001400780b */ /* 0x041fe40003f4e200 */
[----:B------:R-:W-:Y:S02]  /*1240*/  FSETP.GT.AND P1, PT, |R20|, 8.50705917302346158658e+37, PT ;  /* 0x7e8000001400780b */ /* 0x000fe40003f24200 */
[----:B------:R-:W-:-:S04]  /*1250*/  FSEL R3, R3, 1, !P2 ;  /* 0x3f80000003037808 */ /* 0x000fc80005000000 */
[----:B------:R-:W-:Y:S02]  /*1260*/  FSEL R3, R3, 0.25, !P1 ;  /* 0x3e80000003037808 */ /* 0x000fe40004800000 */
[----:B------:R-:W-:-:S03]  /*1270*/  ISETP.NE.U32.AND P1, PT, R14, RZ, PT ;  /* 0x000000ff0e00720c */ /* 0x000fc60003f25070 */
[----:B------:R-:W-:-:S06]  /*1280*/  FMUL R20, R20, R3 ;  /* 0x0000000314147220 */ /* 0x000fcc0000400000 */
        /* <DEDUP_REMOVED lines=8> */
[----:B------:R-:W-:Y:S06]  /*1310*/  RET.REL.NODEC R2 `(_ZN2at6native29vectorized_elementwise_kernelILi2ENS0_13AUnaryFunctorIhhhZZZNS0_15binary_internal21div_trunc_kernel_cudaERNS_18TensorIteratorBaseEENKUlvE_clEvENKUlvE_clEvEUlhhE_EESt5arrayIPcLm2EEEEviT0_T1_) ;  /* 0xffffffec02387950 */ /* 0x000fec0003c3ffff */
.L_x_22646:
        /* <DEDUP_REMOVED lines=14> */
.L_x_22757:


//--------------------- .text._ZN2at6native29vectorized_elementwise_kernelILi4ENS0_13AUnaryFunctorIhhhZZZNS0_15binary_internal21div_trunc_kernel_cudaERNS_18TensorIteratorBaseEENKUlvE_clEvENKUlvE_clEvEUlhhE_EESt5arrayIPcLm2EEEEviT0_T1_ --------------------------
	.section	.text._ZN2at6native29vectorized_elementwise_kernelILi4ENS0_13AUnaryFunctorIhhhZZZNS0_15binary_internal21div_trunc_kernel_cudaERNS_18TensorIteratorBaseEENKUlvE_clEvENKUlvE_clEvEUlhhE_EESt5arrayIPcLm2EEEEviT0_T1_,"ax",@progbits
	.align	128
        .global         _ZN2at6native29vectorized_elementwise_kernelILi4ENS0_13AUnaryFunctorIhhhZZZNS0_15binary_internal21div_trunc_kernel_cudaERNS_18TensorIteratorBaseEENKUlvE_clEvENKUlvE_clEvEUlhhE_EESt5arrayIPcLm2EEEEviT0_T1_
        .type           _ZN2at6native29vectorized_elementwise_kernelILi4ENS0_13AUnaryFunctorIhhhZZZNS0_15binary_internal21div_trunc_kernel_cudaERNS_18TensorIteratorBaseEENKUlvE_clEvENKUlvE_clEvEUlhhE_EESt5arrayIPcLm2EEEEviT0_T1_,@function
        .size           _ZN2at6native29vectorized_elementwise_kernelILi4ENS0_13AUnaryFunctorIhhhZZZNS0_15binary_internal21div_trunc_kernel_cudaERNS_18TensorIteratorBaseEENKUlvE_clEvENKUlvE_clEvEUlhhE_EESt5arrayIPcLm2EEEEviT0_T1_,(.L_x_22758 - _ZN2at6native29vectorized_elementwise_kernelILi4ENS0_13AUnaryFunctorIhhhZZZNS0_15binary_internal21div_trunc_kernel_cudaERNS_18TensorIteratorBaseEENKUlvE_clEvENKUlvE_clEvEUlhhE_EESt5arrayIPcLm2EEEEviT0_T1_)
        .other          _ZN2at6native29vectorized_elementwise_kernelILi4ENS0_13AUnaryFunctorIhhhZZZNS0_15binary_internal21div_trunc_kernel_cudaERNS_18TensorIteratorBaseEENKUlvE_clEvENKUlvE_clEvEUlhhE_EESt5arrayIPcLm2EEEEviT0_T1_,@"STO_CUDA_ENTRY STV_DEFAULT"
_ZN2at6native29vectorized_elementwise_kernelILi4ENS0_13AUnaryFunctorIhhhZZZNS0_15binary_internal21div_trunc_kernel_cudaERNS_18TensorIteratorBaseEENKUlvE_clEvENKUlvE_clEvEUlhhE_EESt5arrayIPcLm2EEEEviT0_T1_:
.text._ZN2at6native29vectorized_elementwise_kernelILi4ENS0_13AUnaryFunctorIhhhZZZNS0_15binary_internal21div_trunc_kernel_cudaERNS_18TensorIteratorBaseEENKUlvE_clEvENKUlvE_clEvEUlhhE_EESt5arrayIPcLm2EEEEviT0_T1_:
        /* <DEDUP_REMOVED lines=20> */
[----:B------:R-:W-:Y:S02]  /*0140*/  UIADD3.X UR5, URZ, UR7, URZ, UP0, !UPT ;  /* 0x000000073f057290 */ /* 0x000fe400087fe43f */
[----:B------:R-:W-:Y:S01]  /*0150*/  IMAD.U32 R4, RZ, RZ, UR4 ;  /* 0x00000004ff047e24 */ /* 0x000fe2000f8e00ff */
[----:B0-----:R-:W-:-:S03]  /*0160*/  MOV R2, 0x230 ;  /* 0x0000023000027802 */ /* 0x001fc60000000f00 */
        /* <DEDUP_REMOVED lines=11> */
[----:B------:R-:W-:Y:S05]  /*0220*/  CALL.REL.NOINC `($__internal_61_$__cuda_sm20_div_u16) ;  /* 0x0000000c00f47944 */ /* 0x000fea0003c00000 */
[----:B------:R-:W-:Y:S01]  /*0230*/  IMAD.MOV.U32 R13, RZ, RZ, R8 ;  /* 0x000000ffff0d7224 */ /* 0x000fe200078e0008 */
[----:B------:R-:W-:Y:S01]  /*0240*/  MOV R2, 0x280 ;  /* 0x0000028000027802 */ /* 0x000fe20000000f00 */
[----:B------:R-:W-:Y:S02]  /*0250*/  IMAD.MOV.U32 R14, RZ, RZ, R15 ;  /* 0x000000ffff0e7224 */ /* 0x000fe400078e000f */
[----:B------:R-:W-:-:S07]  /*0260*/  IMAD.U32 R7, RZ, RZ, UR10 ;  /* 0x0000000aff077e24 */ /* 0x000fce000f8e00ff */
[----:B------:R-:W-:Y:S05]  /*0270*/  CALL.REL.NOINC `($__internal_61_$__cuda_sm20_div_u16) ;  /* 0x0000000c00e07944 */ /* 0x000fea0003c00000 */
[----:B------:R-:W-:Y:S01]  /*0280*/  IMAD.MOV.U32 R15, RZ, RZ, R8 ;  /* 0x000000ffff0f7224 */ /* 0x000fe200078e0008 */
[----:B------:R-:W-:Y:S01]  /*0290*/  MOV R2, 0x2d0 ;  /* 0x000002d000027802 */ /* 0x000fe20000000f00 */
[----:B------:R-:W-:Y:S02]  /*02a0*/  IMAD.MOV.U32 R14, RZ, RZ, R0 ;  /* 0x000000ffff0e7224 */ /* 0x000fe400078e0000 */
[----:B------:R-:W-:-:S07]  /*02b0*/  IMAD.U32 R7, RZ, RZ, UR10 ;  /* 0x0000000aff077e24 */ /* 0x000fce000f8e00ff */
[----:B------:R-:W-:Y:S05]  /*02c0*/  CALL.REL.NOINC `($__internal_61_$__cuda_sm20_div_u16) ;  /* 0x0000000c00cc7944 */ /* 0x000fea0003c00000 */
[----:B------:R-:W-:Y:S01]  /*02d0*/  MOV R17, R8 ;  /* 0x0000000800117202 */ /* 0x000fe20000000f00 */
[----:B------:R-:W-:Y:S01]  /*02e0*/  IMAD.MOV.U32 R14, RZ, RZ, R6 ;  /* 0x000000ffff0e7224 */ /* 0x000fe200078e0006 */
[----:B------:R-:W-:Y:S01]  /*02f0*/  MOV R2, 0x320 ;  /* 0x0000032000027802 */ /* 0x000fe20000000f00 */
[----:B------:R-:W-:-:S07]  /*0300*/  IMAD.U32 R7, RZ, RZ, UR10 ;  /* 0x0000000aff077e24 */ /* 0x000fce000f8e00ff */
[----:B------:R-:W-:Y:S05]  /*0310*/  CALL.REL.NOINC `($__internal_61_$__cuda_sm20_div_u16) ;  /* 0x0000000c00b87944 */ /* 0x000fea0003c00000 */
[----:B------:R-:W-:Y:S01]  /*0320*/  PRMT R0, R17, 0x7604, R8 ;  /* 0x0000760411007816 */ /* 0x000fe20000000008 */
[----:B------:R-:W-:Y:S01]  /*0330*/  IMAD.MOV.U32 R14, RZ, RZ, R12 ;  /* 0x000000ffff0e7224 */ /* 0x000fe200078e000c */
[----:B------:R-:W-:Y:S01]  /*0340*/  MOV R2, 0x3a0 ;  /* 0x000003a000027802 */ /* 0x000fe20000000f00 */
[----:B------:R-:W-:Y:S01]  /*0350*/  IMAD.U32 R7, RZ, RZ, UR10 ;  /* 0x0000000aff077e24 */ /* 0x000fe2000f8e00ff */
[----:B------:R-:W-:-:S04]  /*0360*/  PRMT R0, R15, 0x7054, R0 ;  /* 0x000070540f007816 */ /* 0x000fc80000000000 */
[----:B------:R-:W-:-:S05]  /*0370*/  PRMT R13, R13, 0x654, R0 ;  /* 0x000006540d0d7816 */ /* 0x000fca0000000000 */
[----:B------:R0:W-:Y:S02]  /*0380*/  STG.E desc[UR8][R4.64], R13 ;  /* 0x0000000d04007986 */ /* 0x0001e4000c101908 */
[----:B0-----:R-:W-:Y:S05]  /*0390*/  CALL.REL.NOINC `($__internal_61_$__cuda_sm20_div_u16) ;  /* 0x0000000c00987944 */ /* 0x001fea0003c00000 */
        /* <DEDUP_REMOVED lines=15> */
[----:B------:R-:W-:-:S04]  /*0490*/  PRMT R11, R11, 0x7604, R8 ;  /* 0x000076040b0b7816 */ /* 0x000fc80000000008 */
[----:B------:R-:W-:-:S04]  /*04a0*/  PRMT R11, R6, 0x7054, R11 ;  /* 0x00007054060b7816 */ /* 0x000fc8000000000b */
[----:B------:R-:W-:-:S05]  /*04b0*/  PRMT R11, R0, 0x654, R11 ;  /* 0x00000654000b7816 */ /* 0x000fca000000000b */
[----:B------:R-:W-:Y:S01]  /*04c0*/  STG.E desc[UR8][R4.64+0x200], R11 ;  /* 0x0002000b04007986 */ /* 0x000fe2000c101908 */
[----:B------:R-:W-:Y:S05]  /*04d0*/  EXIT ;  /* 0x000000000000794d */ /* 0x000fea0003800000 */
.L_x_22647:
        /* <DEDUP_REMOVED lines=70> */
[----:B------:R-:W-:Y:S05]  /*0940*/  CALL.REL.NOINC `($__internal_61_$__cuda_sm20_div_u16) ;  /* 0x00000008002c7944 */ /* 0x000fea0003c00000 */
[----:B------:R-:W-:-:S07]  /*0950*/  IMAD.MOV.U32 R4, RZ, RZ, R8 ;  /* 0x000000ffff047224 */ /* 0x000fce00078e0008 */
.L_x_22649:
[----:B------:R-:W-:Y:S05]  /*0960*/  BSYNC B0 ;  /* 0x0000000000007941 */ /* 0x000fea0003800000 */
.L_x_22648:
[----:B0-----:R-:W-:Y:S01]  /*0970*/  VIADD R2, R12, 0x80 ;  /* 0x000000800c027836 */ /* 0x001fe20000000000 */
[----:B------:R-:W-:Y:S04]  /*0980*/  BSSY B0, `(.L_x_22650) ;  /* 0x0000008000007945 */ /* 0x000fe80003800000 */
[----:B------:R-:W-:-:S13]  /*0990*/  ISETP.GE.AND P1, PT, R2, R11, PT ;  /* 0x0000000b0200720c */ /* 0x000fda0003f26270 */
[----:B------:R-:W-:Y:S05]  /*09a0*/  @P1 BRA `(.L_x_22651) ;  /* 0x0000000000141947 */ /* 0x000fea0003800000 */
[----:B-----5:R-:W-:Y:S01]  /*09b0*/  LOP3.LUT R14, R13, 0xff, RZ, 0xc0, !PT ;  /* 0x000000ff0d0e7812 */ /* 0x020fe200078ec0ff */
[----:B------:R-:W-:Y:S01]  /*09c0*/  IMAD.U32 R7, RZ, RZ, UR10 ;  /* 0x0000000aff077e24 */ /* 0x000fe2000f8e00ff */
[----:B------:R-:W-:-:S07]  /*09d0*/  MOV R2, 0x9f0 ;  /* 0x000009f000027802 */ /* 0x000fce0000000f00 */
[----:B------:R-:W-:Y:S05]  /*09e0*/  CALL.REL.NOINC `($__internal_61_$__cuda_sm20_div_u16) ;  /* 0x0000000800047944 */ /* 0x000fea0003c00000 */
[----:B------:R-:W-:-:S07]  /*09f0*/  IMAD.MOV.U32 R5, RZ, RZ, R8 ;  /* 0x000000ffff057224 */ /* 0x000fce00078e0008 */
.L_x_22651:
[----:B------:R-:W-:Y:S05]  /*0a00*/  BSYNC B0 ;  /* 0x0000000000007941 */ /* 0x000fea0003800000 */
.L_x_22650:
[----:B------:R-:W-:Y:S01]  /*0a10*/  VIADD R2, R12, 0x100 ;  /* 0x000001000c027836 */ /* 0x000fe20000000000 */
[----:B------:R-:W-:Y:S04]  /*0a20*/  BSSY B0, `(.L_x_22652) ;  /* 0x0000008000007945 */ /* 0x000fe80003800000 */
[----:B------:R-:W-:-:S13]  /*0a30*/  ISETP.GE.AND P1, PT, R2, R11, PT ;  /* 0x0000000b0200720c */ /* 0x000fda0003f26270 */
[----:B------:R-:W-:Y:S05]  /*0a40*/  @P1 BRA `(.L_x_22653) ;  /* 0x0000000000141947 */ /* 0x000fea0003800000 */
[----:B-----5:R-:W-:Y:S02]  /*0a50*/  LOP3.LUT R14, R10, 0xff, RZ, 0xc0, !PT ;  /* 0x000000ff0a0e7812 */ /* 0x020fe400078ec0ff */
[----:B------:R-:W-:Y:S02]  /*0a60*/  MOV R7, UR10 ;  /* 0x0000000a00077c02 */ /* 0x000fe40008000f00 */
[----:B------:R-:W-:-:S07]  /*0a70*/  MOV R2, 0xa90 ;  /* 0x00000a9000027802 */ /* 0x000fce0000000f00 */
[----:B------:R-:W-:Y:S05]  /*0a80*/  CALL.REL.NOINC `($__internal_61_$__cuda_sm20_div_u16) ;  /* 0x0000000400dc7944 */ /* 0x000fea0003c00000 */
[----:B------:R-:W-:-:S07]  /*0a90*/  IMAD.MOV.U32 R6, RZ, RZ, R8 ;  /* 0x000000ffff067224 */ /* 0x000fce00078e0008 */
.L_x_22653:
[----:B------:R-:W-:Y:S05]  /*0aa0*/  BSYNC B0 ;  /* 0x0000000000007941 */ /* 0x000fea0003800000 */
.L_x_22652:
[----:B------:R-:W-:Y:S01]  /*0ab0*/  VIADD R2, R12, 0x180 ;  /* 0x000001800c027836 */ /* 0x000fe20000000000 */
        /* <DEDUP_REMOVED lines=8> */
.L_x_22655:
[----:B------:R-:W-:Y:S05]  /*0b40*/  BSYNC B0 ;  /* 0x0000000000007941 */ /* 0x000fea0003800000 */
.L_x_22654:
        /* <DEDUP_REMOVED lines=9> */
.L_x_22657:
[----:B------:R-:W-:Y:S05]  /*0be0*/  BSYNC B0 ;  /* 0x0000000000007941 */ /* 0x000fea0003800000 */
.L_x_22656:
        /* <DEDUP_REMOVED lines=9> */
.L_x_22659:
[----:B------:R-:W-:Y:S05]  /*0c80*/  BSYNC B0 ;  /* 0x0000000000007941 */ /* 0x000fea0003800000 */
.L_x_22658:
[----:B------:R-:W-:Y:S01]  /*0c90*/  IADD3 R2, R12, 0x300, RZ ;  /* 0x000003000c027810 */ /* 0x000fe20007ffe0ff */
[----:B------:R-:W-:Y:S03]  /*0ca0*/  BSSY B0, `(.L_x_22660) ;  /* 0x0000008000007945 */ /* 0x000fe60003800000 */
[----:B------:R-:W-:-:S13]  /*0cb0*/  ISETP.GE.AND P1, PT, R2, R11, PT ;  /* 0x0000000b0200720c */ /* 0x000fda0003f26270 */
[----:B------:R-:W-:Y:S05]  /*0cc0*/  @P1 BRA `(.L_x_22661) ;  /* 0x0000000000141947 */ /* 0x000fea0003800000 */
[----:B-----5:R-:W-:Y:S01]  /*0cd0*/  LOP3.LUT R14, R17, 0xff, RZ, 0xc0, !PT ;  /* 0x000000ff110e7812 */ /* 0x020fe200078ec0ff */
[----:B------:R-:W-:Y:S01]  /*0ce0*/  IMAD.U32 R7, RZ, RZ, UR10 ;  /* 0x0000000aff077e24 */ /* 0x000fe2000f8e00ff */
[----:B------:R-:W-:-:S07]  /*0cf0*/  MOV R2, 0xd10 ;  /* 0x00000d1000027802 */ /* 0x000fce0000000f00 */
[----:B------:R-:W-:Y:S05]  /*0d00*/  CALL.REL.NOINC `($__internal_61_$__cuda_sm20_div_u16) ;  /* 0x00000004003c7944 */ /* 0x000fea0003c00000 */
[----:B------:R-:W-:-:S07]  /*0d10*/  IMAD.MOV.U32 R13, RZ, RZ, R8 ;  /* 0x000000ffff0d7224 */ /* 0x000fce00078e0008 */
.L_x_22661:
[----:B------:R-:W-:Y:S05]  /*0d20*/  BSYNC B0 ;  /* 0x0000000000007941 */ /* 0x000fea0003800000 */
.L_x_22660:
        /* <DEDUP_REMOVED lines=8> */
.L_x_22663:
[----:B------:R-:W-:Y:S05]  /*0db0*/  BSYNC B0 ;  /* 0x0000000000007941 */ /* 0x000fea0003800000 */
.L_x_22662:
        /* <DEDUP_REMOVED lines=25> */
.L_x_22666:
        /* <DEDUP_REMOVED lines=8> */
.L_x_22667:
        /* <DEDUP_REMOVED lines=8> */
.L_x_22668:
        /* <DEDUP_REMOVED lines=9> */
.L_x_22669:
[----:B------:R-:W-:Y:S05]  /*10e0*/  BSYNC B1 ;  /* 0x0000000000017941 */ /* 0x000fea0003800000 */
.L_x_22665:
[----:B------:R-:W-:-:S13]  /*10f0*/  ISETP.GE.AND P0, PT, R12, R11, PT ;  /* 0x0000000b0c00720c */ /* 0x000fda0003f06270 */
[----:B0-----:R-:W0:Y:S01]  /*1100*/  @!P0 LDC.64 R4, c[0x0][0x218] ;  /* 0x00008600ff048b82 */ /* 0x001e220000000a00 */
[C---:B-12---:R-:W-:Y:S02]  /*1110*/  @!P0 VIADD R3, R12.reuse, UR4 ;  /* 0x000000040c038c36 */ /* 0x046fe40008000000 */
[----:B------:R-:W-:-:S03]  /*1120*/  @!P0 VIADD R12, R12, 0x80 ;  /* 0x000000800c0c8836 */ /* 0x000fc60000000000 */
[----:B0-----:R-:W-:-:S05]  /*1130*/  @!P0 IADD3 R2, P1, R3, R4, RZ ;  /* 0x0000000403028210 */ /* 0x001fca0007f3e0ff */
[----:B------:R-:W-:-:S05]  /*1140*/  @!P0 IMAD.X R3, RZ, RZ, R5, P1 ;  /* 0x000000ffff038224 */ /* 0x000fca00008e0605 */
[----:B------:R2:W-:Y:S03]  /*1150*/  @!P0 STG.E.U8 desc[UR8][R2.64], R13 ;  /* 0x0000000d02008986 */ /* 0x0005e6000c101108 */
.L_x_22670:
[----:B------:R-:W-:Y:S05]  /*1160*/  BSYNC B0 ;  /* 0x0000000000007941 */ /* 0x000fea0003800000 */
.L_x_22664:
        /* <DEDUP_REMOVED lines=9> */
        .weak           $__internal_61_$__cuda_sm20_div_u16
        .type           $__internal_61_$__cuda_sm20_div_u16,@function
        .size           $__internal_61_$__cuda_sm20_div_u16,(.L_x_22758 - $__internal_61_$__cuda_sm20_div_u16)
$__internal_61_$__cuda_sm20_div_u16:
        /* <DEDUP_REMOVED lines=8> */
[----:B------:R-:W-:-:S04]  /*1280*/  FMUL R19, R8, R3 ;  /* 0x0000000308137220 */ /* 0x000fc80000400000 */
[----:B------:R-:W0:Y:S02]  /*1290*/  MUFU.RCP R8, R19 ;  /* 0x0000001300087308 */ /* 0x000e240000001000 */
[----:B0-----:R-:W-:Y:S01]  /*12a0*/  FMUL R8, R3, R8 ;  /* 0x0000000803087220 */ /* 0x001fe20000400000 */
[----:B------:R-:W-:-:S03]  /*12b0*/  IMAD.MOV.U32 R3, RZ, RZ, 0x0 ;  /* 0x00000000ff037424 */ /* 0x000fc600078e00ff */
[----:B------:R-:W-:-:S04]  /*12c0*/  VIADD R8, R8, 0x2 ;  /* 0x0000000208087836 */ /* 0x000fc80000000000 */
[----:B------:R-:W-:-:S06]  /*12d0*/  FMUL.RZ R20, R7, R8 ;  /* 0x0000000807147220 */ /* 0x000fcc000040c000 */
[----:B------:R-:W0:Y:S02]  /*12e0*/  F2I.U32.TRUNC.NTZ R20, R20 ;  /* 0x0000001400147305 */ /* 0x000e24000020f000 */
[----:B0-----:R-:W-:Y:S01]  /*12f0*/  LOP3.LUT R8, R20, 0xffff, RZ, 0xc0, !PT ;  /* 0x0000ffff14087812 */ /* 0x001fe200078ec0ff */
[----:B------:R-:W-:Y:S01]  /*1300*/  @!P1 IMAD.MOV.U32 R8, RZ, RZ, -0x1 ;  /* 0xffffffffff089424 */ /* 0x000fe200078e00ff */
[----:B------:R-:W-:Y:S06]  /*1310*/  RET.REL.NODEC R2 `(_ZN2at6native29vectorized_elementwise_kernelILi4ENS0_13AUnaryFunctorIhhhZZZNS0_15binary_internal21div_trunc_kernel_cudaERNS_18TensorIteratorBaseEENKUlvE_clEvENKUlvE_clEvEUlhhE_EESt5arrayIPcLm2EEEEviT0_T1_) ;  /* 0xffffffec02387950 */ /* 0x000fec0003c3ffff */
.L_x_22671:
        /* <DEDUP_REMOVED lines=14> */
.L_x_22758:


//--------------------- .text._ZN2at6native29vectorized_elementwise_kernelILi8ENS0_13AUnaryFunctorIhhhZZZNS0_15binary_internal21div_trunc_kernel_cudaERNS_18TensorIteratorBaseEENKUlvE_clEvENKUlvE_clEvEUlhhE_EESt5arrayIPcLm2EEEEviT0_T1_ --------------------------
	.section	.text._ZN2at6native29vectorized_elementwise_kernelILi8ENS0_13AUnaryFunctorIhhhZZZNS0_15binary_internal21div_trunc_kernel_cudaERNS_18TensorIteratorBaseEENKUlvE_clEvENKUlvE_clEvEUlhhE_EESt5arrayIPcLm2EEEEviT0_T1_,"ax",@progbits
	.align	128
        .global         _ZN2at6native29vectorized_elementwise_kernelILi8ENS0_13AUnaryFunctorIhhhZZZNS0_15binary_internal21div_trunc_kernel_cudaERNS_18TensorIteratorBaseEENKUlvE_clEvENKUlvE_clEvEUlhhE_EESt5arrayIPcLm2EEEEviT0_T1_
        .type           _ZN2at6native29vectorized_elementwise_kernelILi8ENS0_13AUnaryFunctorIhhhZZZNS0_15binary_internal21div_trunc_kernel_cudaERNS_18TensorIteratorBaseEENKUlvE_clEvENKUlvE_clEvEUlhhE_EESt5arrayIPcLm2EEEEviT0_T1_,@function
        .size           _ZN2at6native29vectorized_elementwise_kernelILi8ENS0_13AUnaryFunctorIhhhZZZNS0_15binary_internal21div_trunc_kernel_cudaERNS_18TensorIteratorBaseEENKUlvE_clEvENKUlvE_clEvEUlhhE_EESt5arrayIPcLm2EEEEviT0_T1_,(.L_x_22759 - _ZN2at6native29vectorized_elementwise_kernelILi8ENS0_13AUnaryFunctorIhhhZZZNS0_15binary_internal21div_trunc_kernel_cudaERNS_18TensorIteratorBaseEENKUlvE_clEvENKUlvE_clEvEUlhhE_EESt5arrayIPcLm2EEEEviT0_T1_)
        .other          _ZN2at6native29vectorized_elementwise_kernelILi8ENS0_13AUnaryFunctorIhhhZZZNS0_15binary_internal21div_trunc_kernel_cudaERNS_18TensorIteratorBaseEENKUlvE_clEvENKUlvE_clEvEUlhhE_EESt5arrayIPcLm2EEEEviT0_T1_,@"STO_CUDA_ENTRY STV_DEFAULT"
_ZN2at6native29vectorized_elementwise_kernelILi8ENS0_13AUnaryFunctorIhhhZZZNS0_15binary_internal21div_trunc_kernel_cudaERNS_18TensorIteratorBaseEENKUlvE_clEvENKUlvE_clEvEUlhhE_EESt5arrayIPcLm2EEEEviT0_T1_:
.text._ZN2at6native29vectorized_elementwise_kernelILi8ENS0_13AUnaryFunctorIhhhZZZNS0_15binary_internal21div_trunc_kernel_cudaERNS_18TensorIteratorBaseEENKUlvE_clEvENKUlvE_clEvEUlhhE_EESt5arrayIPcLm2EEEEviT0_T1_:
        /* <DEDUP_REMOVED lines=17> */
[----:B------:R-:W2:Y:S01]  /*0110*/  LDG.E.64 R8, desc[UR8][R6.64] ;  /* 0x0000000806087981 */ /* 0x000ea2000c1e1b00 */
[----:B------:R-:W-:Y:S01]  /*0120*/  UIADD3 UR4, UP0, UR4, UR6, URZ ;  /* 0x0000000604047290 */ /* 0x000fe2000ff1e03f */
[----:B------:R-:W-:Y:S01]  /*0130*/  IMAD.U32 R12, RZ, RZ, UR10 ;  /* 0x0000000aff0c7e24 */ /* 0x000fe2000f8e00ff */
[----:B------:R-:W-:Y:S02]  /*0140*/  MOV R2, 0x280 ;  /* 0x0000028000027802 */ /* 0x000fe40000000f00 */
        /* <DEDUP_REMOVED lines=10> */
[C---:B------:R-:W-:Y:S02]  /*01f0*/  PRMT R8, R9.reuse, 0x7732, RZ ;  /* 0x0000773209087816 */ /* 0x040fe400000000ff */
[----:B------:R-:W-:Y:S02]  /*0200*/  LOP3.LUT R7, R9, 0xff, RZ, 0xc0, !PT ;  /* 0x000000ff09077812 */ /* 0x000fe400078ec0ff */
[----:B------:R-:W-:Y:S02]  /*0210*/  SHF.R.U32.HI R10, RZ, 0x8, R10 ;  /* 0x00000008ff0a7819 */ /* 0x000fe4000001160a */
[----:B------:R-:W-:Y:S02]  /*0220*/  LOP3.LUT R11, R11, 0xff, RZ, 0xc0, !PT ;  /* 0x000000ff0b0b7812 */ /* 0x000fe400078ec0ff */
[----:B------:R-:W-:-:S02]  /*0230*/  SHF.R.U32.HI R6, RZ, 0x8, R6 ;  /* 0x00000008ff067819 */ /* 0x000fc40000011606 */
[----:B------:R-:W-:Y:S02]  /*0240*/  LOP3.LUT R0, R0, 0xff, RZ, 0xc0, !PT ;  /* 0x000000ff00007812 */ /* 0x000fe400078ec0ff */
[----:B------:R-:W-:Y:S02]  /*0250*/  SHF.R.U32.HI R14, RZ, 0x8, R14 ;  /* 0x00000008ff0e7819 */ /* 0x000fe4000001160e */
[----:B------:R-:W-:-:S07]  /*0260*/  SHF.R.U32.HI R8, RZ, 0x8, R8 ;  /* 0x00000008ff087819 */ /* 0x000fce0000011608 */
[----:B------:R-:W-:Y:S05]  /*0270*/  CALL.REL.NOINC `($__internal_62_$__cuda_sm20_div_u16) ;  /* 0x0000000c00f87944 */ /* 0x000fea0003c00000 */
[----:B------:R-:W-:Y:S01]  /*0280*/  IMAD.MOV.U32 R9, RZ, RZ, R13 ;  /* 0x000000ffff097224 */ /* 0x000fe200078e000d */
[----:B------:R-:W-:Y:S01]  /*0290*/  LOP3.LUT R3, R10, 0xffff, RZ, 0xc0, !PT ;  /* 0x0000ffff0a037812 */ /* 0x000fe200078ec0ff */
[----:B------:R-:W-:Y:S01]  /*02a0*/  IMAD.U32 R12, RZ, RZ, UR10 ;  /* 0x0000000aff0c7e24 */ /* 0x000fe2000f8e00ff */
[----:B------:R-:W-:-:S07]  /*02b0*/  MOV R2, 0x2d0 ;  /* 0x000002d000027802 */ /* 0x000fce0000000f00 */
[----:B------:R-:W-:Y:S05]  /*02c0*/  CALL.REL.NOINC `($__internal_62_$__cuda_sm20_div_u16) ;  /* 0x0000000c00e47944 */ /* 0x000fea0003c00000 */
[----:B------:R-:W-:Y:S01]  /*02d0*/  IMAD.SHL.U32 R10, R13, 0x100, RZ ;  /* 0x000001000d0a7824 */ /* 0x000fe200078e00ff */
[----:B------:R-:W-:Y:S01]  /*02e0*/  MOV R2, 0x320 ;  /* 0x0000032000027802 */ /* 0x000fe20000000f00 */
[----:B------:R-:W-:Y:S02]  /*02f0*/  IMAD.MOV.U32 R3, RZ, RZ, R11 ;  /* 0x000000ffff037224 */ /* 0x000fe400078e000b */
[----:B------:R-:W-:-:S07]  /*0300*/  IMAD.U32 R12, RZ, RZ, UR10 ;  /* 0x0000000aff0c7e24 */ /* 0x000fce000f8e00ff */
        /* <DEDUP_REMOVED lines=35> */
.L_x_22672:
        /* <DEDUP_REMOVED lines=70> */
[----:B------:R-:W-:Y:S05]  /*09a0*/  CALL.REL.NOINC `($__internal_62_$__cuda_sm20_div_u16) ;  /* 0x00000008002c7944 */ /* 0x000fea0003c00000 */
[----:B------:R-:W-:-:S07]  /*09b0*/  IMAD.MOV.U32 R4, RZ, RZ, R13 ;  /* 0x000000ffff047224 */ /* 0x000fce00078e000d */
.L_x_22674:
[----:B------:R-:W-:Y:S05]  /*09c0*/  BSYNC B0 ;  /* 0x0000000000007941 */ /* 0x000fea0003800000 */
.L_x_22673:
[----:B-1----:R-:W-:Y:S01]  /*09d0*/  VIADD R3, R9, 0x80 ;  /* 0x0000008009037836 */ /* 0x002fe20000000000 */
[----:B------:R-:W-:Y:S04]  /*09e0*/  BSSY B0, `(.L_x_22675) ;  /* 0x0000008000007945 */ /* 0x000fe80003800000 */
[----:B------:R-:W-:-:S13]  /*09f0*/  ISETP.GE.AND P1, PT, R3, R8, PT ;  /* 0x000000080300720c */ /* 0x000fda0003f26270 */
[----:B------:R-:W-:Y:S05]  /*0a00*/  @P1 BRA `(.L_x_22676) ;  /* 0x0000000000141947 */ /* 0x000fea0003800000 */
[----:B-----5:R-:W-:Y:S01]  /*0a10*/  LOP3.LUT R3, R10, 0xff, RZ, 0xc0, !PT ;  /* 0x000000ff0a037812 */ /* 0x020fe200078ec0ff */
[----:B------:R-:W-:Y:S01]  /*0a20*/  IMAD.U32 R12, RZ, RZ, UR10 ;  /* 0x0000000aff0c7e24 */ /* 0x000fe2000f8e00ff */
[----:B------:R-:W-:-:S07]  /*0a30*/  MOV R2, 0xa50 ;  /* 0x00000a5000027802 */ /* 0x000fce0000000f00 */
[----:B------:R-:W-:Y:S05]  /*0a40*/  CALL.REL.NOINC `($__internal_62_$__cuda_sm20_div_u16) ;  /* 0x0000000800047944 */ /* 0x000fea0003c00000 */
[----:B------:R-:W-:-:S07]  /*0a50*/  IMAD.MOV.U32 R5, RZ, RZ, R13 ;  /* 0x000000ffff057224 */ /* 0x000fce00078e000d */
.L_x_22676:
[----:B------:R-:W-:Y:S05]  /*0a60*/  BSYNC B0 ;  /* 0x0000000000007941 */ /* 0x000fea0003800000 */
.L_x_22675:
[----:B------:R-:W-:Y:S01]  /*0a70*/  VIADD R3, R9, 0x100 ;  /* 0x0000010009037836 */ /* 0x000fe20000000000 */
        /* <DEDUP_REMOVED lines=8> */
.L_x_22678:
[----:B------:R-:W-:Y:S05]  /*0b00*/  BSYNC B0 ;  /* 0x0000000000007941 */ /* 0x000fea0003800000 */
.L_x_22677:
        /* <DEDUP_REMOVED lines=9> */
.L_x_22680:
[----:B------:R-:W-:Y:S05]  /*0ba0*/  BSYNC B0 ;  /* 0x0000000000007941 */ /* 0x000fea0003800000 */
.L_x_22679:
        /* <DEDUP_REMOVED lines=9> */
.L_x_22682:
[----:B------:R-:W-:Y:S05]  /*0c40*/  BSYNC B0 ;  /* 0x0000000000007941 */ /* 0x000fea0003800000 */
.L_x_22681:
        /* <DEDUP_REMOVED lines=9> */
.L_x_22684:
[----:B------:R-:W-:Y:S05]  /*0ce0*/  BSYNC B0 ;  /* 0x0000000000007941 */ /* 0x000fea0003800000 */
.L_x_22683:
        /* <DEDUP_REMOVED lines=9> */
.L_x_22686:
[----:B------:R-:W-:Y:S05]  /*0d80*/  BSYNC B0 ;  /* 0x0000000000007941 */ /* 0x000fea0003800000 */
.L_x_22685:
        /* <DEDUP_REMOVED lines=8> */
.L_x_22688:
[----:B------:R-:W-:Y:S05]  /*0e10*/  BSYNC B0 ;  /* 0x0000000000007941 */ /* 0x000fea0003800000 */
.L_x_22687:
        /* <DEDUP_REMOVED lines=25> */
.L_x_22691:
        /* <DEDUP_REMOVED lines=8> */
.L_x_22692:
        /* <DEDUP_REMOVED lines=8> */
.L_x_22693:
        /* <DEDUP_REMOVED lines=9> */
.L_x_22694:
[----:B------:R-:W-:Y:S05]  /*1140*/  BSYNC B1 ;  /* 0x0000000000017941 */ /* 0x000fea0003800000 */
.L_x_22690:
[----:B------:R-:W-:-:S13]  /*1150*/  ISETP.GE.AND P0, PT, R9, R8, PT ;  /* 0x000000080900720c */ /* 0x000fda0003f06270 */
[----:B0-----:R-:W0:Y:S01]  /*1160*/  @!P0 LDC.64 R4, c[0x0][0x218] ;  /* 0x00008600ff048b82 */ /* 0x001e220000000a00 */
[C---:B-12---:R-:W-:Y:S02]  /*1170*/  @!P0 VIADD R3, R9.reuse, UR4 ;  /* 0x0000000409038c36 */ /* 0x046fe40008000000 */
[----:B------:R-:W-:-:S03]  /*1180*/  @!P0 VIADD R9, R9, 0x80 ;  /* 0x0000008009098836 */ /* 0x000fc60000000000 */
[----:B0-----:R-:W-:-:S05]  /*1190*/  @!P0 IADD3 R2, P1, R3, R4, RZ ;  /* 0x0000000403028210 */ /* 0x001fca0007f3e0ff */
[----:B------:R-:W-:-:S05]  /*11a0*/  @!P0 IMAD.X R3, RZ, RZ, R5, P1 ;  /* 0x000000ffff038224 */ /* 0x000fca00008e0605 */
[----:B------:R2:W-:Y:S03]  /*11b0*/  @!P0 STG.E.U8 desc[UR8][R2.64], R11 ;  /* 0x0000000b02008986 */ /* 0x0005e6000c101108 */
.L_x_22695:
[----:B------:R-:W-:Y:S05]  /*11c0*/  BSYNC B0 ;  /* 0x0000000000007941 */ /* 0x000fea0003800000 */
.L_x_22689:
        /* <DEDUP_REMOVED lines=9> */
        .weak           $__internal_62_$__cuda_sm20_div_u16
        .type           $__internal_62_$__cuda_sm20_div_u16,@function
        .size           $__internal_62_$__cuda_sm20_div_u16,(.L_x_22759 - $__internal_62_$__cuda_sm20_div_u16)
$__internal_62_$__cuda_sm20_div_u16:
        /* <DEDUP_REMOVED lines=17> */
[----:B------:R-:W-:Y:S06]  /*1370*/  RET.REL.NODEC R2 `(_ZN2at6native29vectorized_elementwise_kernelILi8ENS0_13AUnaryFunctorIhhhZZZNS0_15binary_internal21div_trunc_kernel_cudaERNS_18TensorIteratorBaseEENKUlvE_clEvENKUlvE_clEvEUlhhE_EESt5arrayIPcLm2EEEEviT0_T1_) ;  /* 0xffffffec02207950 */ /* 0x000fec0003c3ffff */
.L_x_22696:
        /* <DEDUP_REMOVED lines=16> */
.L_x_22759:


//--------------------- .nv.global.init           --------------------------
	.section	.nv.global.init,"aw",@progbits
.nv.global.init:
	.type		$str$5,@object
	.size		$str$5,(__unnamed_3 - $str$5)
$str$5:
        /*0000*/ 	.byte	0x66, 0x61, 0x6c, 0x73, 0x65, 0x00
	.type		__unnamed_3,@object
	.size		__unnamed_3,(__unnamed_11 - __unnamed_3)
__unnamed_3:
        /*0006*/ 	.byte	0x66, 0x65, 0x74, 0x63, 0x68, 0x5f, 0x61, 0x6e, 0x64, 0x5f, 0x63, 0x61, 0x73, 0x74, 0x00
	.type		__unnamed_11,@object
	.size		__unnamed_11,(__unnamed_15 - __unnamed_11)
__unnamed_11:
        /*0015*/ 	.byte	0x66, 0x65, 0x74, 0x63, 0x68, 0x5f, 0x61, 0x6e, 0x64, 0x5f, 0x63, 0x61, 0x73, 0x74, 0x00
	.type		__unnamed_15,@object
	.size		__unnamed_15,(__unnamed_7 - __unnamed_15)
__unnamed_15:
        /*0024*/ 	.byte	0x66, 0x65, 0x74, 0x63, 0x68, 0x5f, 0x61, 0x6e, 0x64, 0x5f, 0x63, 0x61, 0x73, 0x74, 0x00
	.type		__unnamed_7,@object
	.size		__unnamed_7,(__unnamed_1 - __unnamed_7)
__unnamed_7:
        /*0033*/ 	.byte	0x66, 0x65, 0x74, 0x63, 0x68, 0x5f, 0x61, 0x6e, 0x64, 0x5f, 0x63, 0x61, 0x73, 0x74, 0x00
	.type		__unnamed_1,@object
	.size		__unnamed_1,(__unnamed_17 - __unnamed_1)
__unnamed_1:
        /*0042*/ 	.byte	0x66, 0x65, 0x74, 0x63, 0x68, 0x5f, 0x61, 0x6e, 0x64, 0x5f, 0x63, 0x61, 0x73, 0x74, 0x00
	.type		__unnamed_17,@object
	.size		__unnamed_17,(__unnamed_9 - __unnamed_17)
__unnamed_17:
        /*0051*/ 	.byte	0x66, 0x65, 0x74, 0x63, 0x68, 0x5f, 0x61, 0x6e, 0x64, 0x5f, 0x63, 0x61, 0x73, 0x74, 0x00
	.type		__unnamed_9,@object
	.size		__unnamed_9,(__unnamed_13 - __unnamed_9)
__unnamed_9:
        /*0060*/ 	.byte	0x66, 0x65, 0x74, 0x63, 0x68, 0x5f, 0x61, 0x6e, 0x64, 0x5f, 0x63, 0x61, 0x73, 0x74, 0x00
	.type		__unnamed_13,@object
	.size		__unnamed_13,(__unnamed_5 - __unnamed_13)
__unnamed_13:
        /*006f*/ 	.byte	0x66, 0x65, 0x74, 0x63, 0x68, 0x5f, 0x61, 0x6e, 0x64, 0x5f, 0x63, 0x61, 0x73, 0x74, 0x00
	.type		__unnamed_5,@object
	.size		__unnamed_5,(__unnamed_4 - __unnamed_5)
__unnamed_5:
        /*007e*/ 	.byte	0x66, 0x65, 0x74, 0x63, 0x68, 0x5f, 0x61, 0x6e, 0x64, 0x5f, 0x63, 0x61, 0x73, 0x74, 0x00
	.type		__unnamed_4,@object
	.size		__unnamed_4,(__unnamed_12 - __unnamed_4)
__unnamed_4:
        /*008d*/ 	.byte	0x63, 0x61, 0x73, 0x74, 0x5f, 0x61, 0x6e, 0x64, 0x5f, 0x73, 0x74, 0x6f, 0x72, 0x65, 0x00
	.type		__unnamed_12,@object
	.size		__unnamed_12,(__unnamed_16 - __unnamed_12)
__unnamed_12:
        /*009c*/ 	.byte	0x63, 0x61, 0x73, 0x74, 0x5f, 0x61, 0x6e, 0x64, 0x5f, 0x73, 0x74, 0x6f, 0x72, 0x65, 0x00
	.type		__unnamed_16,@object
	.size		__unnamed_16,(__unnamed_8 - __unnamed_16)
__unnamed_16:
        /*00ab*/ 	.byte	0x63, 0x61, 0x73, 0x74, 0x5f, 0x61, 0x6e, 0x64, 0x5f, 0x73, 0x74, 0x6f, 0x72, 0x65, 0x00
	.type		__unnamed_8,@object
	.size		__unnamed_8,(__unnamed_2 - __unnamed_8)
__unnamed_8:
        /*00ba*/ 	.byte	0x63, 0x61, 0x73, 0x74, 0x5f, 0x61, 0x6e, 0x64, 0x5f, 0x73, 0x74, 0x6f, 0x72, 0x65, 0x00
	.type		__unnamed_2,@object
	.size		__unnamed_2,(__unnamed_18 - __unnamed_2)
__unnamed_2:
        /*00c9*/ 	.byte	0x63, 0x61, 0x73, 0x74, 0x5f, 0x61, 0x6e, 0x64, 0x5f, 0x73, 0x74, 0x6f, 0x72, 0x65, 0x00
	.type		__unnamed_18,@object
	.size		__unnamed_18,(__unnamed_10 - __unnamed_18)
__unnamed_18:
        /*00d8*/ 	.byte	0x63, 0x61, 0x73, 0x74, 0x5f, 0x61, 0x6e, 0x64, 0x5f, 0x73, 0x74, 0x6f, 0x72, 0x65, 0x00
	.type		__unnamed_10,@object
	.size		__unnamed_10,(__unnamed_14 - __unnamed_10)
__unnamed_10:
        /*00e7*/ 	.byte	0x63, 0x61, 0x73, 0x74, 0x5f, 0x61, 0x6e, 0x64, 0x5f, 0x73, 0x74, 0x6f, 0x72, 0x65, 0x00
	.type		__unnamed_14,@object
	.size		__unnamed_14,(__unnamed_6 - __unnamed_14)
__unnamed_14:
        /*00f6*/ 	.byte	0x63, 0x61, 0x73, 0x74, 0x5f, 0x61, 0x6e, 0x64, 0x5f, 0x73, 0x74, 0x6f, 0x72, 0x65, 0x00
	.type		__unnamed_6,@object
	.size		__unnamed_6,($str$6 - __unnamed_6)
__unnamed_6:
        /*0105*/ 	.byte	0x63, 0x61, 0x73, 0x74, 0x5f, 0x61, 0x6e, 0x64, 0x5f, 0x73, 0x74, 0x6f, 0x72, 0x65, 0x00
	.type		$str$6,@object
	.size		$str$6,(.L_47 - $str$6)
$str$6:
        /*0114*/ 	.byte	0x2f, 0x72, 0x6f, 0x6f, 0x74, 0x2f, 0x2e, 0x70, 0x79, 0x65, 0x6e, 0x76, 0x2f, 0x76, 0x65, 0x72
        /*0124*/ 	.byte	0x73, 0x69, 0x6f, 0x6e, 0x73, 0x2f, 0x33, 0x2e, 0x31, 0x33, 0x2e, 0x31, 0x32, 0x2f, 0x6c, 0x69
        /*0134*/ 	.byte	0x62, 0x2f, 0x70, 0x79, 0x74, 0x68, 0x6f, 0x6e, 0x33, 0x2e, 0x31, 0x33, 0x2f, 0x73, 0x69, 0x74
        /*0144*/ 	.byte	0x65, 0x2d, 0x70, 0x61, 0x63, 0x6b, 0x61, 0x67, 0x65, 0x73, 0x2f, 0x74, 0x6f, 0x72, 0x63, 0x68
        /*0154*/ 	.byte	0x2f, 0x69, 0x6e, 0x63, 0x6c, 0x75, 0x64, 0x65, 0x2f, 0x63, 0x31, 0x30, 0x2f, 0x63, 0x6f, 0x72
        /*0164*/ 	.byte	0x65, 0x2f, 0x44, 0x79, 0x6e, 0x61, 0x6d, 0x69, 0x63, 0x43, 0x61, 0x73, 0x74, 0x2e, 0x68, 0x00
.L_47:


//--------------------- .nv.shared.reserved.0     --------------------------
	.section	.nv.shared.reserved.0,"aw",@nobits
	.weak		__nv_reservedSMEM_offset_0_alias
	.size		__nv_reservedSMEM_offset_0_alias, 0, 0
	.other		__nv_reservedSMEM_offset_0_alias,@"STO_CUDA_RESERVED_SHARED STV_DEFAULT"
__nv_reservedSMEM_offset_0_alias:
	.zero		0


//--------------------- .nv.global                --------------------------
	.section	.nv.global,"aw",@nobits
.nv.global:
	.type		_ZN54_INTERNAL_5269a03e_23_BinaryDivTruncKernel_cu_888bb6954cuda3std3__48in_placeE,@object
	.size		_ZN54_INTERNAL_5269a03e_23_BinaryDivTruncKernel_cu_888bb6954cuda3std3__48in_placeE,(_ZN54_INTERNAL_5269a03e_23_BinaryDivTruncKernel_cu_888bb6954cuda3std6ranges3__45__cpo8distanceE - _ZN54_INTERNAL_5269a03e_23_BinaryDivTruncKernel_cu_888bb6954cuda3std3__48in_placeE)
_ZN54_INTERNAL_5269a03e_23_BinaryDivTruncKernel_cu_888bb6954cuda3std3__48in_placeE:
	.zero		1
	.type		_ZN54_INTERNAL_5269a03e_23_BinaryDivTruncKernel_cu_888bb6954cuda3std6ranges3__45__cpo8distanceE,@object
	.size		_ZN54_INTERNAL_5269a03e_23_BinaryDivTruncKernel_cu_888bb6954cuda3std6ranges3__45__cpo8distanceE,(_ZN54_INTERNAL_5269a03e_23_BinaryDivTruncKernel_cu_888bb6954cuda3std3__45__cpo6cbeginE - _ZN54_INTERNAL_5269a03e_23_BinaryDivTruncKernel_cu_888bb6954cuda3std6ranges3__45__cpo8distanceE)
_ZN54_INTERNAL_5269a03e_23_BinaryDivTruncKernel_cu_888bb6954cuda3std6ranges3__45__cpo8distanceE:
	.zero		1
	.type		_ZN54_INTERNAL_5269a03e_23_BinaryDivTruncKernel_cu_888bb6954cuda3std3__45__cpo6cbeginE,@object
	.size		_ZN54_INTERNAL_5269a03e_23_BinaryDivTruncKernel_cu_888bb6954cuda3std3__45__cpo6cbeginE,(_ZN54_INTERNAL_5269a03e_23_BinaryDivTruncKernel_cu_888bb6954cuda3std6ranges3__45__cpo7advanceE - _ZN54_INTERNAL_5269a03e_23_BinaryDivTruncKernel_cu_888bb6954cuda3std3__45__cpo6cbeginE)
_ZN54_INTERNAL_5269a03e_23_BinaryDivTruncKernel_cu_888bb6954cuda3std3__45__cpo6cbeginE:
	.zero		1
	.type		_ZN54_INTERNAL_5269a03e_23_BinaryDivTruncKernel_cu_888bb6954cuda3std6ranges3__45__cpo7advanceE,@object
	.size		_ZN54_INTERNAL_5269a03e_23_BinaryDivTruncKernel_cu_888bb6954cuda3std6ranges3__45__cpo7advanceE,(_ZN54_INTERNAL_5269a03e_23_BinaryDivTruncKernel_cu_888bb6954cuda3std3__45__cpo7crbeginE - _ZN54_INTERNAL_5269a03e_23_BinaryDivTruncKernel_cu_888bb6954cuda3std6ranges3__45__cpo7advanceE)
_ZN54_INTERNAL_5269a03e_23_BinaryDivTruncKernel_cu_888bb6954cuda3std6ranges3__45__cpo7advanceE:
	.zero		1
	.type		_ZN54_INTERNAL_5269a03e_23_BinaryDivTruncKernel_cu_888bb6954cuda3std3__45__cpo7crbeginE,@object
	.size		_ZN54_INTERNAL_5269a03e_23_BinaryDivTruncKernel_cu_888bb6954cuda3std3__45__cpo7crbeginE,(_ZN54_INTERNAL_5269a03e_23_BinaryDivTruncKernel_cu_888bb6954cuda3std6ranges3__45__cpo4dataE - _ZN54_INTERNAL_5269a03e_23_BinaryDivTruncKernel_cu_888bb6954cuda3std3__45__cpo7crbeginE)
_ZN54_INTERNAL_5269a03e_23_BinaryDivTruncKernel_cu_888bb6954cuda3std3__45__cpo7crbeginE:
	.zero		1
	.type		_ZN54_INTERNAL_5269a03e_23_BinaryDivTruncKernel_cu_888bb6954cuda3std6ranges3__45__cpo4dataE,@object
	.size		_ZN54_INTERNAL_5269a03e_23_BinaryDivTruncKernel_cu_888bb6954cuda3std6ranges3__45__cpo4dataE,(_ZN54_INTERNAL_5269a03e_23_BinaryDivTruncKernel_cu_888bb6954cuda3std6ranges3__45__cpo5beginE - _ZN54_INTERNAL_5269a03e_23_BinaryDivTruncKernel_cu_888bb6954cuda3std6ranges3__45__cpo4dataE)
_ZN54_INTERNAL_5269a03e_23_BinaryDivTruncKernel_cu_888bb6954cuda3std6ranges3__45__cpo4dataE:
	.zero		1
	.type		_ZN54_INTERNAL_5269a03e_23_BinaryDivTruncKernel_cu_888bb6954cuda3std6ranges3__45__cpo5beginE,@object
	.size		_ZN54_INTERNAL_5269a03e_23_BinaryDivTruncKernel_cu_888bb6954cuda3std6ranges3__45__cpo5beginE,(_ZN54_INTERNAL_5269a03e_23_BinaryDivTruncKernel_cu_888bb6954cuda3std3__456_GLOBAL__N__5269a03e_23_BinaryDivTruncKernel_cu_888bb6956ignoreE - _ZN54_INTERNAL_5269a03e_23_BinaryDivTruncKernel_cu_888bb6954cuda3std6ranges3__45__cpo5beginE)
_ZN54_INTERNAL_5269a03e_23_BinaryDivTruncKernel_cu_888bb6954cuda3std6ranges3__45__cpo5beginE:
	.zero		1
	.type		_ZN54_INTERNAL_5269a03e_23_BinaryDivTruncKernel_cu_888bb6954cuda3std3__456_GLOBAL__N__5269a03e_23_BinaryDivTruncKernel_cu_888bb6956ignoreE,@object
	.size		_ZN54_INTERNAL_5269a03e_23_BinaryDivTruncKernel_cu_888bb6954cuda3std3__456_GLOBAL__N__5269a03e_23_BinaryDivTruncKernel_cu_888bb6956ignoreE,(_ZN54_INTERNAL_5269a03e_23_BinaryDivTruncKernel_cu_888bb6954cuda3std6ranges3__45__cpo4sizeE - _ZN54_INTERNAL_5269a03e_23_BinaryDivTruncKernel_cu_888bb6954cuda3std3__456_GLOBAL__N__5269a03e_23_BinaryDivTruncKernel_cu_888bb6956ignoreE)
_ZN54_INTERNAL_5269a03e_23_BinaryDivTruncKernel_cu_888bb6954cuda3std3__456_GLOBAL__N__5269a03e_23_BinaryDivTruncKernel_cu_888bb6956ignoreE:
	.zero		1
	.type		_ZN54_INTERNAL_5269a03e_23_BinaryDivTruncKernel_cu_888bb6954cuda3std6ranges3__45__cpo4sizeE,@object
	.size		_ZN54_INTERNAL_5269a03e_23_BinaryDivTruncKernel_cu_888bb6954cuda3std6ranges3__45__cpo4sizeE,(_ZN54_INTERNAL_5269a03e_23_BinaryDivTruncKernel_cu_888bb6954cuda3std3__45__cpo5beginE - _ZN54_INTERNAL_5269a03e_23_BinaryDivTruncKernel_cu_888bb6954cuda3std6ranges3__45__cpo4sizeE)
_ZN54_INTERNAL_5269a03e_23_BinaryDivTruncKernel_cu_888bb6954cuda3std6ranges3__45__cpo4sizeE:
	.zero		1
	.type		_ZN54_INTERNAL_5269a03e_23_BinaryDivTruncKernel_cu_888bb6954cuda3std3__45__cpo5beginE,@object
	.size		_ZN54_INTERNAL_5269a03e_23_BinaryDivTruncKernel_cu_888bb6954cuda3std3__45__cpo5beginE,(_ZN54_INTERNAL_5269a03e_23_BinaryDivTruncKernel_cu_888bb6954cuda3std6ranges3__45__cpo6cbeginE - _ZN54_INTERNAL_5269a03e_23_BinaryDivTruncKernel_cu_888bb6954cuda3std3__45__cpo5beginE)
_ZN54_INTERNAL_5269a03e_23_BinaryDivTruncKernel_cu_888bb6954cuda3std3__45__cpo5beginE:
	.zero		1
	.type		_ZN54_INTERNAL_5269a03e_23_BinaryDivTruncKernel_cu_888bb6954cuda3std6ranges3__45__cpo6cbeginE,@object
	.size		_ZN54_INTERNAL_5269a03e_23_BinaryDivTruncKernel_cu_888bb6954cuda3std6ranges3__45__cpo6cbeginE,(_ZN54_INTERNAL_5269a03e_23_BinaryDivTruncKernel_cu_888bb6954cuda3std3__45__cpo6rbeginE - _ZN54_INTERNAL_5269a03e_23_BinaryDivTruncKernel_cu_888bb6954cuda3std6ranges3__45__cpo6cbeginE)
_ZN54_INTERNAL_5269a03e_23_BinaryDivTruncKernel_cu_888bb6954cuda3std6ranges3__45__cpo6cbeginE:
	.zero		1
	.type		_ZN54_INTERNAL_5269a03e_23_BinaryDivTruncKernel_cu_888bb6954cuda3std3__45__cpo6rbeginE,@object
	.size		_ZN54_INTERNAL_5269a03e_23_BinaryDivTruncKernel_cu_888bb6954cuda3std3__45__cpo6rbeginE,(_ZN54_INTERNAL_5269a03e_23_BinaryDivTruncKernel_cu_888bb6954cuda3std6ranges3__45__cpo4nextE - _ZN54_INTERNAL_5269a03e_23_BinaryDivTruncKernel_cu_888bb6954cuda3std3__45__cpo6rbeginE)
_ZN54_INTERNAL_5269a03e_23_BinaryDivTruncKernel_cu_888bb6954cuda3std3__45__cpo6rbeginE:
	.zero		1
	.type		_ZN54_INTERNAL_5269a03e_23_BinaryDivTruncKernel_cu_888bb6954cuda3std6ranges3__45__cpo4nextE,@object
	.size		_ZN54_INTERNAL_5269a03e_23_BinaryDivTruncKernel_cu_888bb6954cuda3std6ranges3__45__cpo4nextE,(_ZN54_INTERNAL_5269a03e_23_BinaryDivTruncKernel_cu_888bb6954cuda3std6ranges3__45__cpo4swapE - _ZN54_INTERNAL_5269a03e_23_BinaryDivTruncKernel_cu_888bb6954cuda3std6ranges3__45__cpo4nextE)
_ZN54_INTERNAL_5269a03e_23_BinaryDivTruncKernel_cu_888bb6954cuda3std6ranges3__45__cpo4nextE:
	.zero		1
	.type		_ZN54_INTERNAL_5269a03e_23_BinaryDivTruncKernel_cu_888bb6954cuda3std6ranges3__45__cpo4swapE,@object
	.size		_ZN54_INTERNAL_5269a03e_23_BinaryDivTruncKernel_cu_888bb6954cuda3std6ranges3__45__cpo4swapE,(_ZN54_INTERNAL_5269a03e_23_BinaryDivTruncKernel_cu_888bb6954cuda3std3__420unreachable_sentinelE - _ZN54_INTERNAL_5269a03e_23_BinaryDivTruncKernel_cu_888bb6954cuda3std6ranges3__45__cpo4swapE)
_ZN54_INTERNAL_5269a03e_23_BinaryDivTruncKernel_cu_888bb6954cuda3std6ranges3__45__cpo4swapE:
	.zero		1
	.type		_ZN54_INTERNAL_5269a03e_23_BinaryDivTruncKernel_cu_888bb6954cuda3std3__420unreachable_sentinelE,@object
	.size		_ZN54_INTERNAL_5269a03e_23_BinaryDivTruncKernel_cu_888bb6954cuda3std3__420unreachable_sentinelE,(_ZN54_INTERNAL_5269a03e_23_BinaryDivTruncKernel_cu_888bb6956thrust23THRUST_300001_SM_900_NS6system6detail10sequential3seqE - _ZN54_INTERNAL_5269a03e_23_BinaryDivTruncKernel_cu_888bb6954cuda3std3__420unreachable_sentinelE)
_ZN54_INTERNAL_5269a03e_23_BinaryDivTruncKernel_cu_888bb6954cuda3std3__420unreachable_sentinelE:
	.zero		1
	.type		_ZN54_INTERNAL_5269a03e_23_BinaryDivTruncKernel_cu_888bb6956thrust23THRUST_300001_SM_900_NS6system6detail10sequential3seqE,@object
	.size		_ZN54_INTERNAL_5269a03e_23_BinaryDivTruncKernel_cu_888bb6956thrust23THRUST_300001_SM_900_NS6system6detail10sequential3seqE,(_ZN54_INTERNAL_5269a03e_23_BinaryDivTruncKernel_cu_888bb6954cuda3std3__45__cpo4cendE - _ZN54_INTERNAL_5269a03e_23_BinaryDivTruncKernel_cu_888bb6956thrust23THRUST_300001_SM_900_NS6system6detail10sequential3seqE)
_ZN54_INTERNAL_5269a03e_23_BinaryDivTruncKernel_cu_888bb6956thrust23THRUST_300001_SM_900_NS6system6detail10sequential3seqE:
	.zero		1
	.type		_ZN54_INTERNAL_5269a03e_23_BinaryDivTruncKernel_cu_888bb6954cuda3std3__45__cpo4cendE,@object
	.size		_ZN54_INTERNAL_5269a03e_23_BinaryDivTruncKernel_cu_888bb6954cuda3std3__45__cpo4cendE,(_ZN54_INTERNAL_5269a03e_23_BinaryDivTruncKernel_cu_888bb6954cuda3std6ranges3__45__cpo9iter_swapE - _ZN54_INTERNAL_5269a03e_23_BinaryDivTruncKernel_cu_888bb6954cuda3std3__45__cpo4cendE)
_ZN54_INTERNAL_5269a03e_23_BinaryDivTruncKernel_cu_888bb6954cuda3std3__45__cpo4cendE:
	.zero		1
	.type		_ZN54_INTERNAL_5269a03e_23_BinaryDivTruncKernel_cu_888bb6954cuda3std6ranges3__45__cpo9iter_swapE,@object
	.size		_ZN54_INTERNAL_5269a03e_23_BinaryDivTruncKernel_cu_888bb6954cuda3std6ranges3__45__cpo9iter_swapE,(_ZN54_INTERNAL_5269a03e_23_BinaryDivTruncKernel_cu_888bb6954cuda3std3__45__cpo5crendE - _ZN54_INTERNAL_5269a03e_23_BinaryDivTruncKernel_cu_888bb6954cuda3std6ranges3__45__cpo9iter_swapE)
_ZN54_INTERNAL_5269a03e_23_BinaryDivTruncKernel_cu_888bb6954cuda3std6ranges3__45__cpo9iter_swapE:
	.zero		1
	.type		_ZN54_INTERNAL_5269a03e_23_BinaryDivTruncKernel_cu_888bb6954cuda3std3__45__cpo5crendE,@object
	.size		_ZN54_INTERNAL_5269a03e_23_BinaryDivTruncKernel_cu_888bb6954cuda3std3__45__cpo5crendE,(_ZN54_INTERNAL_5269a03e_23_BinaryDivTruncKernel_cu_888bb6954cuda3std6ranges3__45__cpo5cdataE - _ZN54_INTERNAL_5269a03e_23_BinaryDivTruncKernel_cu_888bb6954cuda3std3__45__cpo5crendE)
_ZN54_INTERNAL_5269a03e_23_BinaryDivTruncKernel_cu_888bb6954cuda3std3__45__cpo5crendE:
	.zero		1
	.type		_ZN54_INTERNAL_5269a03e_23_BinaryDivTruncKernel_cu_888bb6954cuda3std6ranges3__45__cpo5cdataE,@object
	.size		_ZN54_INTERNAL_5269a03e_23_BinaryDivTruncKernel_cu_888bb6954cuda3std6ranges3__45__cpo5cdataE,(_ZN54_INTERNAL_5269a03e_23_BinaryDivTruncKernel_cu_888bb6954cuda3std6ranges3__45__cpo3endE - _ZN54_INTERNAL_5269a03e_23_BinaryDivTruncKernel_cu_888bb6954cuda3std6ranges3__45__cpo5cdataE)
_ZN54_INTERNAL_5269a03e_23_BinaryDivTruncKernel_cu_888bb6954cuda3std6ranges3__45__cpo5cdataE:
	.zero		1
	.type		_ZN54_INTERNAL_5269a03e_23_BinaryDivTruncKernel_cu_888bb6954cuda3std6ranges3__45__cpo3endE,@object
	.size		_ZN54_INTERNAL_5269a03e_23_BinaryDivTruncKernel_cu_888bb6954cuda3std6ranges3__45__cpo3endE,(_ZN54_INTERNAL_5269a03e_23_BinaryDivTruncKernel_cu_888bb6954cuda3std3__419piecewise_constructE - _ZN54_INTERNAL_5269a03e_23_BinaryDivTruncKernel_cu_888bb6954cuda3std6ranges3__45__cpo3endE)
_ZN54_INTERNAL_5269a03e_23_BinaryDivTruncKernel_cu_888bb6954cuda3std6ranges3__45__cpo3endE:
	.zero		1
	.type		_ZN54_INTERNAL_5269a03e_23_BinaryDivTruncKernel_cu_888bb6954cuda3std3__419piecewise_constructE,@object
	.size		_ZN54_INTERNAL_5269a03e_23_BinaryDivTruncKernel_cu_888bb6954cuda3std3__419piecewise_constructE,(_ZN54_INTERNAL_5269a03e_23_BinaryDivTruncKernel_cu_888bb6954cuda3std6ranges3__45__cpo5ssizeE - _ZN54_INTERNAL_5269a03e_23_BinaryDivTruncKernel_cu_888bb6954cuda3std3__419piecewise_constructE)
_ZN54_INTERNAL_5269a03e_23_BinaryDivTruncKernel_cu_888bb6954cuda3std3__419piecewise_constructE:
	.zero		1
	.type		_ZN54_INTERNAL_5269a03e_23_BinaryDivTruncKernel_cu_888bb6954cuda3std6ranges3__45__cpo5ssizeE,@object
	.size		_ZN54_INTERNAL_5269a03e_23_BinaryDivTruncKernel_cu_888bb6954cuda3std6ranges3__45__cpo5ssizeE,(_ZN54_INTERNAL_5269a03e_23_BinaryDivTruncKernel_cu_888bb6954cuda3std3__45__cpo3endE - _ZN54_INTERNAL_5269a03e_23_BinaryDivTruncKernel_cu_888bb6954cuda3std6ranges3__45__cpo5ssizeE)
_ZN54_INTERNAL_5269a03e_23_BinaryDivTruncKernel_cu_888bb6954cuda3std6ranges3__45__cpo5ssizeE:
	.zero		1
	.type		_ZN54_INTERNAL_5269a03e_23_BinaryDivTruncKernel_cu_888bb6954cuda3std3__45__cpo3endE,@object
	.size		_ZN54_INTERNAL_5269a03e_23_BinaryDivTruncKernel_cu_888bb6954cuda3std3__45__cpo3endE,(_ZN54_INTERNAL_5269a03e_23_BinaryDivTruncKernel_cu_888bb6954cuda3std6ranges3__45__cpo4cendE - _ZN54_INTERNAL_5269a03e_23_BinaryDivTruncKernel_cu_888bb6954cuda3std3__45__cpo3endE)
_ZN54_INTERNAL_5269a03e_23_BinaryDivTruncKernel_cu_888bb6954cuda3std3__45__cpo3endE:
	.zero		1
	.type		_ZN54_INTERNAL_5269a03e_23_BinaryDivTruncKernel_cu_888bb6954cuda3std6ranges3__45__cpo4cendE,@object
	.size		_ZN54_INTERNAL_5269a03e_23_BinaryDivTruncKernel_cu_888bb6954cuda3std6ranges3__45__cpo4cendE,(_ZN54_INTERNAL_5269a03e_23_BinaryDivTruncKernel_cu_888bb6954cuda3std3__45__cpo4rendE - _ZN54_INTERNAL_5269a03e_23_BinaryDivTruncKernel_cu_888bb6954cuda3std6ranges3__45__cpo4cendE)
_ZN54_INTERNAL_5269a03e_23_BinaryDivTruncKernel_cu_888bb6954cuda3std6ranges3__45__cpo4cendE:
	.zero		1
	.type		_ZN54_INTERNAL_5269a03e_23_BinaryDivTruncKernel_cu_888bb6954cuda3std3__45__cpo4rendE,@object
	.size		_ZN54_INTERNAL_5269a03e_23_BinaryDivTruncKernel_cu_888bb6954cuda3std3__45__cpo4rendE,(_ZN54_INTERNAL_5269a03e_23_BinaryDivTruncKernel_cu_888bb6954cuda3std6ranges3__45__cpo4prevE - _ZN54_INTERNAL_5269a03e_23_BinaryDivTruncKernel_cu_888bb6954cuda3std3__45__cpo4rendE)
_ZN54_INTERNAL_5269a03e_23_BinaryDivTruncKernel_cu_888bb6954cuda3std3__45__cpo4rendE:
	.zero		1
	.type		_ZN54_INTERNAL_5269a03e_23_BinaryDivTruncKernel_cu_888bb6954cuda3std6ranges3__45__cpo4prevE,@object
	.size		_ZN54_INTERNAL_5269a03e_23_BinaryDivTruncKernel_cu_888bb6954cuda3std6ranges3__45__cpo4prevE,(_ZN54_INTERNAL_5269a03e_23_BinaryDivTruncKernel_cu_888bb6954cuda3std6ranges3__45__cpo9iter_moveE - _ZN54_INTERNAL_5269a03e_23_BinaryDivTruncKernel_cu_888bb6954cuda3std6ranges3__45__cpo4prevE)
_ZN54_INTERNAL_5269a03e_23_BinaryDivTruncKernel_cu_888bb6954cuda3std6ranges3__45__cpo4prevE:
	.zero		1
	.type		_ZN54_INTERNAL_5269a03e_23_BinaryDivTruncKernel_cu_888bb6954cuda3std6ranges3__45__cpo9iter_moveE,@object
	.size		_ZN54_INTERNAL_5269a03e_23_BinaryDivTruncKernel_cu_888bb6954cuda3std6ranges3__45__cpo9iter_moveE,(.L_31 - _ZN54_INTERNAL_5269a03e_23_BinaryDivTruncKernel_cu_888bb6954cuda3std6ranges3__45__cpo9iter_moveE)
_ZN54_INTERNAL_5269a03e_23_BinaryDivTruncKernel_cu_888bb6954cuda3std6ranges3__45__cpo9iter_moveE:
	.zero		1
.L_31:


//--------------------- .nv.constant0._ZN2at6native18elementwise_kernelILi128ELi4EZNS0_15gpu_kernel_implINS0_13BinaryFunctorIN3c108BFloat16ES5_S5_ZZZNS0_15binary_internal21div_trunc_kernel_cudaERNS_18TensorIteratorBaseEENKUlvE1_clEvENKUlvE2_clEvEUlS5_S5_E_EEEEvS8_RKT_EUliE_EEviT1_ --------------------------
	.section	.nv.constant0._ZN2at6native18elementwise_kernelILi128ELi4EZNS0_15gpu_kernel_implINS0_13BinaryFunctorIN3c108BFloat16ES5_S5_ZZZNS0_15binary_internal21div_trunc_kernel_cudaERNS_18TensorIteratorBaseEENKUlvE1_clEvENKUlvE2_clEvEUlS5_S5_E_EEEEvS8_RKT_EUliE_EEviT1_,"a",@progbits
	.sectionflags	@""
	.align	4
.nv.constant0._ZN2at6native18elementwise_kernelILi128ELi4EZNS0_15gpu_kernel_implINS0_13BinaryFunctorIN3c108BFloat16ES5_S5_ZZZNS0_15binary_internal21div_trunc_kernel_cudaERNS_18TensorIteratorBaseEENKUlvE1_clEvENKUlvE2_clEvEUlS5_S5_E_EEEEvS8_RKT_EUliE_EEviT1_:
	.zero		1184


//--------------------- .nv.constant0._ZN2at6native27unrolled_elementwise_kernelINS0_13BinaryFunctorIN3c108BFloat16ES4_S4_ZZZNS0_15binary_internal21div_trunc_kernel_cudaERNS_18TensorIteratorBaseEENKUlvE1_clEvENKUlvE2_clEvEUlS4_S4_E_EESt5arrayIPcLm3EELi4E23TrivialOffsetCalculatorILi2EjESF_ILi1EjENS0_6memory12LoadWithCastILi2EEENSI_13StoreWithCastILi1EEEEEviT_T0_T2_T3_T4_T5_ --------------------------
	.section	.nv.constant0._ZN2at6native27unrolled_elementwise_kernelINS0_13BinaryFunctorIN3c108BFloat16ES4_S4_ZZZNS0_15binary_internal21div_trunc_kernel_cudaERNS_18TensorIteratorBaseEENKUlvE1_clEvENKUlvE2_clEvEUlS4_S4_E_EESt5arrayIPcLm3EELi4E23TrivialOffsetCalculatorILi2EjESF_ILi1EjENS0_6memory12LoadWithCastILi2EEENSI_13StoreWithCastILi1EEEEEviT_T0_T2_T3_T4_T5_,"a",@progbits
	.sectionflags	@""
	.align	4
.nv.constant0._ZN2at6native27unrolled_elementwise_kernelINS0_13BinaryFunctorIN3c108BFloat16ES4_S4_ZZZNS0_15binary_internal21div_trunc_kernel_cudaERNS_18TensorIteratorBaseEENKUlvE1_clEvENKUlvE2_clEvEUlS4_S4_E_EESt5arrayIPcLm3EELi4E23TrivialOffsetCalculatorILi2EjESF_ILi1EjENS0_6memory12LoadWithCastILi2EEENSI_13StoreWithCastILi1EEEEEviT_T0_T2_T3_T4_T5_:
	.zero		584


//--------------------- .nv.constant0._ZN2at6native18elementwise_kernelILi128ELi4EZNS0_22gpu_kernel_impl_nocastINS0_13BinaryFunctorIN3c108BFloat16ES5_S5_ZZZNS0_15binary_internal21div_trunc_kernel_cudaERNS_18TensorIteratorBaseEENKUlvE1_clEvENKUlvE2_clEvEUlS5_S5_E_EEEEvS8_RKT_EUliE_EEviT1_ --------------------------
	.section	.nv.constant0._ZN2at6native18elementwise_kernelILi128ELi4EZNS0_22gpu_kernel_impl_nocastINS0_13BinaryFunctorIN3c108BFloat16ES5_S5_ZZZNS0_15binary_internal21div_trunc_kernel_cudaERNS_18TensorIteratorBaseEENKUlvE1_clEvENKUlvE2_clEvEUlS5_S5_E_EEEEvS8_RKT_EUliE_EEviT1_,"a",@progbits
	.sectionflags	@""
	.align	4
.nv.constant0._ZN2at6native18elementwise_kernelILi128ELi4EZNS0_22gpu_kernel_impl_nocastINS0_13BinaryFunctorIN3c108BFloat16ES5_S5_ZZZNS0_15binary_internal21div_trunc_kernel_cudaERNS_18TensorIteratorBaseEENKUlvE1_clEvENKUlvE2_clEvEUlS5_S5_E_EEEEvS8_RKT_EUliE_EEviT1_:
	.zero		1184


//--------------------- .nv.constant0._ZN2at6native27unrolled_elementwise_kernelINS0_13BinaryFunctorIN3c108BFloat16ES4_S4_ZZZNS0_15binary_internal21div_trunc_kernel_cudaERNS_18TensorIteratorBaseEENKUlvE1_clEvENKUlvE2_clEvEUlS4_S4_E_EESt5arrayIPcLm3EELi4E23TrivialOffsetCalculatorILi2EjESF_ILi1EjENS0_6memory15LoadWithoutCastENSI_16StoreWithoutCastEEEviT_T0_T2_T3_T4_T5_ --------------------------
	.section	.nv.constant0._ZN2at6native27unrolled_elementwise_kernelINS0_13BinaryFunctorIN3c108BFloat16ES4_S4_ZZZNS0_15binary_internal21div_trunc_kernel_cudaERNS_18TensorIteratorBaseEENKUlvE1_clEvENKUlvE2_clEvEUlS4_S4_E_EESt5arrayIPcLm3EELi4E23TrivialOffsetCalculatorILi2EjESF_ILi1EjENS0_6memory15LoadWithoutCastENSI_16StoreWithoutCastEEEviT_T0_T2_T3_T4_T5_,"a",@progbits
	.sectionflags	@""
	.align	4
.nv.constant0._ZN2at6native27unrolled_elementwise_kernelINS0_13BinaryFunctorIN3c108BFloat16ES4_S4_ZZZNS0_15binary_internal21div_trunc_kernel_cudaERNS_18TensorIteratorBaseEENKUlvE1_clEvENKUlvE2_clEvEUlS4_S4_E_EESt5arrayIPcLm3EELi4E23TrivialOffsetCalculatorILi2EjESF_ILi1EjENS0_6memory15LoadWithoutCastENSI_16StoreWithoutCastEEEviT_T0_T2_T3_T4_T5_:
	.zero		564


//--------------------- .nv.constant0._ZN2at6native29vectorized_elementwise_kernelILi2ENS0_13BinaryFunctorIN3c108BFloat16ES4_S4_ZZZNS0_15binary_internal21div_trunc_kernel_cudaERNS_18TensorIteratorBaseEENKUlvE1_clEvENKUlvE2_clEvEUlS4_S4_E_EESt5arrayIPcLm3EEEEviT0_T1_ --------------------------
	.section	.nv.constant0._ZN2at6native29vectorized_elementwise_kernelILi2ENS0_13BinaryFunctorIN3c108BFloat16ES4_S4_ZZZNS0_15binary_internal21div_trunc_kernel_cudaERNS_18TensorIteratorBaseEENKUlvE1_clEvENKUlvE2_clEvEUlS4_S4_E_EESt5arrayIPcLm3EEEEviT0_T1_,"a",@progbits
	.sectionflags	@""
	.align	4
.nv.constant0._ZN2at6native29vectorized_elementwise_kernelILi2ENS0_13BinaryFunctorIN3c108BFloat16ES4_S4_ZZZNS0_15binary_internal21div_trunc_kernel_cudaERNS_18TensorIteratorBaseEENKUlvE1_clEvENKUlvE2_clEvEUlS4_S4_E_EESt5arrayIPcLm3EEEEviT0_T1_:
	.zero		560


//--------------------- .nv.constant0._ZN2at6native29vectorized_elementwise_kernelILi4ENS0_13BinaryFunctorIN3c108BFloat16ES4_S4_ZZZNS0_15binary_internal21div_trunc_kernel_cudaERNS_18TensorIteratorBaseEENKUlvE1_clEvENKUlvE2_clEvEUlS4_S4_E_EESt5arrayIPcLm3EEEEviT0_T1_ --------------------------
	.section	.nv.constant0._ZN2at6native29vectorized_elementwise_kernelILi4ENS0_13BinaryFunctorIN3c108BFloat16ES4_S4_ZZZNS0_15binary_internal21div_trunc_kernel_cudaERNS_18TensorIteratorBaseEENKUlvE1_clEvENKUlvE2_clEvEUlS4_S4_E_EESt5arrayIPcLm3EEEEviT0_T1_,"a",@progbits
	.sectionflags	@""
	.align	4
.nv.constant0._ZN2at6native29vectorized_elementwise_kernelILi4ENS0_13BinaryFunctorIN3c108BFloat16ES4_S4_ZZZNS0_15binary_internal21div_trunc_kernel_cudaERNS_18TensorIteratorBaseEENKUlvE1_clEvENKUlvE2_clEvEUlS4_S4_E_EESt5arrayIPcLm3EEEEviT0_T1_:
	.zero		560


//--------------------- .nv.constant0._ZN2at6native29vectorized_elementwise_kernelILi8ENS0_13BinaryFunctorIN3c108BFloat16ES4_S4_ZZZNS0_15binary_internal21div_trunc_kernel_cudaERNS_18TensorIteratorBaseEENKUlvE1_clEvENKUlvE2_clEvEUlS4_S4_E_EESt5arrayIPcLm3EEEEviT0_T1_ --------------------------
	.section	.nv.constant0._ZN2at6native29vectorized_elementwise_kernelILi8ENS0_13BinaryFunctorIN3c108BFloat16ES4_S4_ZZZNS0_15binary_internal21div_trunc_kernel_cudaERNS_18TensorIteratorBaseEENKUlvE1_clEvENKUlvE2_clEvEUlS4_S4_E_EESt5arrayIPcLm3EEEEviT0_T1_,"a",@progbits
	.sectionflags	@""
	.align	4
.nv.constant0._ZN2at6native29vectorized_elementwise_kernelILi8ENS0_13BinaryFunctorIN3c108BFloat16ES4_S4_ZZZNS0_15binary_internal21div_trunc_kernel_cudaERNS_18TensorIteratorBaseEENKUlvE1_clEvENKUlvE2_clEvEUlS4_S4_E_EESt5arrayIPcLm3EEEEviT0_T1_:
	.zero		560


//--------------------- .nv.constant0._ZN2at6native18elementwise_kernelILi128ELi4EZNS0_15gpu_kernel_implINS0_13BUnaryFunctorIN3c108BFloat16ES5_S5_ZZZNS0_15binary_internal21div_trunc_kernel_cudaERNS_18TensorIteratorBaseEENKUlvE1_clEvENKUlvE2_clEvEUlS5_S5_E_EEEEvS8_RKT_EUliE_EEviT1_ --------------------------
	.section	.nv.constant0._ZN2at6native18elementwise_kernelILi128ELi4EZNS0_15gpu_kernel_implINS0_13BUnaryFunctorIN3c108BFloat16ES5_S5_ZZZNS0_15binary_internal21div_trunc_kernel_cudaERNS_18TensorIteratorBaseEENKUlvE1_clEvENKUlvE2_clEvEUlS5_S5_E_EEEEvS8_RKT_EUliE_EEviT1_,"a",@progbits
	.sectionflags	@""
	.align	4
.nv.constant0._ZN2at6native18elementwise_kernelILi128ELi4EZNS0_15gpu_kernel_implINS0_13BUnaryFunctorIN3c108BFloat16ES5_S5_ZZZNS0_15binary_internal21div_trunc_kernel_cudaERNS_18TensorIteratorBaseEENKUlvE1_clEvENKUlvE2_clEvEUlS5_S5_E_EEEEvS8_RKT_EUliE_EEviT1_:
	.zero		1072


//--------------------- .nv.constant0._ZN2at6native27unrolled_elementwise_kernelINS0_13BUnaryFunctorIN3c108BFloat16ES4_S4_ZZZNS0_15binary_internal21div_trunc_kernel_cudaERNS_18TensorIteratorBaseEENKUlvE1_clEvENKUlvE2_clEvEUlS4_S4_E_EESt5arrayIPcLm2EELi4E23TrivialOffsetCalculatorILi1EjESG_NS0_6memory12LoadWithCastILi1EEENSH_13StoreWithCastILi1EEEEEviT_T0_T2_T3_T4_T5_ --------------------------
	.section	.nv.constant0._ZN2at6native27unrolled_elementwise_kernelINS0_13BUnaryFunctorIN3c108BFloat16ES4_S4_ZZZNS0_15binary_internal21div_trunc_kernel_cudaERNS_18TensorIteratorBaseEENKUlvE1_clEvENKUlvE2_clEvEUlS4_S4_E_EESt5arrayIPcLm2EELi4E23TrivialOffsetCalculatorILi1EjESG_NS0_6memory12LoadWithCastILi1EEENSH_13StoreWithCastILi1EEEEEviT_T0_T2_T3_T4_T5_,"a",@progbits
	.sectionflags	@""
	.align	4
.nv.constant0._ZN2at6native27unrolled_elementwise_kernelINS0_13BUnaryFunctorIN3c108BFloat16ES4_S4_ZZZNS0_15binary_internal21div_trunc_kernel_cudaERNS_18TensorIteratorBaseEENKUlvE1_clEvENKUlvE2_clEvEUlS4_S4_E_EESt5arrayIPcLm2EELi4E23TrivialOffsetCalculatorILi1EjESG_NS0_6memory12LoadWithCastILi1EEENSH_13StoreWithCastILi1EEEEEviT_T0_T2_T3_T4_T5_:
	.zero		572


//--------------------- .nv.constant0._ZN2at6native18elementwise_kernelILi128ELi4EZNS0_22gpu_kernel_impl_nocastINS0_13BUnaryFunctorIN3c108BFloat16ES5_S5_ZZZNS0_15binary_internal21div_trunc_kernel_cudaERNS_18TensorIteratorBaseEENKUlvE1_clEvENKUlvE2_clEvEUlS5_S5_E_EEEEvS8_RKT_EUliE_EEviT1_ --------------------------
	.section	.nv.constant0._ZN2at6native18elementwise_kernelILi128ELi4EZNS0_22gpu_kernel_impl_nocastINS0_13BUnaryFunctorIN3c108BFloat16ES5_S5_ZZZNS0_15binary_internal21div_trunc_kernel_cudaERNS_18TensorIteratorBaseEENKUlvE1_clEvENKUlvE2_clEvEUlS5_S5_E_EEEEvS8_RKT_EUliE_EEviT1_,"a",@progbits
	.sectionflags	@""
	.align	4
.nv.constant0._ZN2at6native18elementwise_kernelILi128ELi4EZNS0_22gpu_kernel_impl_nocastINS0_13BUnaryFunctorIN3c108BFloat16ES5_S5_ZZZNS0_15binary_internal21div_trunc_kernel_cudaERNS_18TensorIteratorBaseEENKUlvE1_clEvENKUlvE2_clEvEUlS5_S5_E_EEEEvS8_RKT_EUliE_EEviT1_:
	.zero		1072


//--------------------- .nv.constant0._ZN2at6native27unrolled_elementwise_kernelINS0_13BUnaryFunctorIN3c108BFloat16ES4_S4_ZZZNS0_15binary_internal21div_trunc_kernel_cudaERNS_18TensorIteratorBaseEENKUlvE1_clEvENKUlvE2_clEvEUlS4_S4_E_EESt5arrayIPcLm2EELi4E23TrivialOffsetCalculatorILi1EjESG_NS0_6memory15LoadWithoutCastENSH_16StoreWithoutCastEEEviT_T0_T2_T3_T4_T5_ --------------------------
	.section	.nv.constant0._ZN2at6native27unrolled_elementwise_kernelINS0_13BUnaryFunctorIN3c108BFloat16ES4_S4_ZZZNS0_15binary_internal21div_trunc_kernel_cudaERNS_18TensorIteratorBaseEENKUlvE1_clEvENKUlvE2_clEvEUlS4_S4_E_EESt5arrayIPcLm2EELi4E23TrivialOffsetCalculatorILi1EjESG_NS0_6memory15LoadWithoutCastENSH_16StoreWithoutCastEEEviT_T0_T2_T3_T4_T5_,"a",@progbits
	.sectionflags	@""
	.align	4
.nv.constant0._ZN2at6native27unrolled_elementwise_kernelINS0_13BUnaryFunctorIN3c108BFloat16ES4_S4_ZZZNS0_15binary_internal21div_trunc_kernel_cudaERNS_18TensorIteratorBaseEENKUlvE1_clEvENKUlvE2_clEvEUlS4_S4_E_EESt5arrayIPcLm2EELi4E23TrivialOffsetCalculatorILi1EjESG_NS0_6memory15LoadWithoutCastENSH_16StoreWithoutCastEEEviT_T0_T2_T3_T4_T5_:
	.zero		556


//--------------------- .nv.constant0._ZN2at6native29vectorized_elementwise_kernelILi2ENS0_13BUnaryFunctorIN3c108BFloat16ES4_S4_ZZZNS0_15binary_internal21div_trunc_kernel_cudaERNS_18TensorIteratorBaseEENKUlvE1_clEvENKUlvE2_clEvEUlS4_S4_E_EESt5arrayIPcLm2EEEEviT0_T1_ --------------------------
	.section	.nv.constant0._ZN2at6native29vectorized_elementwise_kernelILi2ENS0_13BUnaryFunctorIN3c108BFloat16ES4_S4_ZZZNS0_15binary_internal21div_trunc_kernel_cudaERNS_18TensorIteratorBaseEENKUlvE1_clEvENKUlvE2_clEvEUlS4_S4_E_EESt5arrayIPcLm2EEEEviT0_T1_,"a",@progbits
	.sectionflags	@""
	.align	4
.nv.constant0._ZN2at6native29vectorized_elementwise_kernelILi2ENS0_13BUnaryFunctorIN3c108BFloat16ES4_S4_ZZZNS0_15binary_internal21div_trunc_kernel_cudaERNS_18TensorIteratorBaseEENKUlvE1_clEvENKUlvE2_clEvEUlS4_S4_E_EESt5arrayIPcLm2EEEEviT0_T1_:
	.zero		552


//--------------------- .nv.constant0._ZN2at6native29vectorized_elementwise_kernelILi4ENS0_13BUnaryFunctorIN3c108BFloat16ES4_S4_ZZZNS0_15binary_internal21div_trunc_kernel_cudaERNS_18TensorIteratorBaseEENKUlvE1_clEvENKUlvE2_clEvEUlS4_S4_E_EESt5arrayIPcLm2EEEEviT0_T1_ --------------------------
	.section	.nv.constant0._ZN2at6native29vectorized_elementwise_kernelILi4ENS0_13BUnaryFunctorIN3c108BFloat16ES4_S4_ZZZNS0_15binary_internal21div_trunc_kernel_cudaERNS_18TensorIteratorBaseEENKUlvE1_clEvENKUlvE2_clEvEUlS4_S4_E_EESt5arrayIPcLm2EEEEviT0_T1_,"a",@progbits
	.sectionflags	@""
	.align	4
.nv.constant0._ZN2at6native29vectorized_elementwise_kernelILi4ENS0_13BUnaryFunctorIN3c108BFloat16ES4_S4_ZZZNS0_15binary_internal21div_trunc_kernel_cudaERNS_18TensorIteratorBaseEENKUlvE1_clEvENKUlvE2_clEvEUlS4_S4_E_EESt5arrayIPcLm2EEEEviT0_T1_:
	.zero		552


//--------------------- .nv.constant0._ZN2at6native29vectorized_elementwise_kernelILi8ENS0_13BUnaryFunctorIN3c108BFloat16ES4_S4_ZZZNS0_15binary_internal21div_trunc_kernel_cudaERNS_18TensorIteratorBaseEENKUlvE1_clEvENKUlvE2_clEvEUlS4_S4_E_EESt5arrayIPcLm2EEEEviT0_T1_ --------------------------
	.section	.nv.constant0._ZN2at6native29vectorized_elementwise_kernelILi8ENS0_13BUnaryFunctorIN3c108BFloat16ES4_S4_ZZZNS0_15binary_internal21div_trunc_kernel_cudaERNS_18TensorIteratorBaseEENKUlvE1_clEvENKUlvE2_clEvEUlS4_S4_E_EESt5arrayIPcLm2EEEEviT0_T1_,"a",@progbits
	.sectionflags	@""
	.align	4
.nv.constant0._ZN2at6native29vectorized_elementwise_kernelILi8ENS0_13BUnaryFunctorIN3c108BFloat16ES4_S4_ZZZNS0_15binary_internal21div_trunc_kernel_cudaERNS_18TensorIteratorBaseEENKUlvE1_clEvENKUlvE2_clEvEUlS4_S4_E_EESt5arrayIPcLm2EEEEviT0_T1_:
	.zero		552


//--------------------- .nv.constant0._ZN2at6native18elementwise_kernelILi128ELi4EZNS0_15gpu_kernel_implINS0_13AUnaryFunctorIN3c108BFloat16ES5_S5_ZZZNS0_15binary_internal21div_trunc_kernel_cudaERNS_18TensorIteratorBaseEENKUlvE1_clEvENKUlvE2_clEvEUlS5_S5_E_EEEEvS8_RKT_EUliE_EEviT1_ --------------------------
	.section	.nv.constant0._ZN2at6native18elementwise_kernelILi128ELi4EZNS0_15gpu_kernel_implINS0_13AUnaryFunctorIN3c108BFloat16ES5_S5_ZZZNS0_15binary_internal21div_trunc_kernel_cudaERNS_18TensorIteratorBaseEENKUlvE1_clEvENKUlvE2_clEvEUlS5_S5_E_EEEEvS8_RKT_EUliE_EEviT1_,"a",@progbits
	.sectionflags	@""
	.align	4
.nv.constant0._ZN2at6native18elementwise_kernelILi128ELi4EZNS0_15gpu_kernel_implINS0_13AUnaryFunctorIN3c108BFloat16ES5_S5_ZZZNS0_15binary_internal21div_trunc_kernel_cudaERNS_18TensorIteratorBaseEENKUlvE1_clEvENKUlvE2_clEvEUlS5_S5_E_EEEEvS8_RKT_EUliE_EEviT1_:
	.zero		1072


//--------------------- .nv.constant0._ZN2at6native27unrolled_elementwise_kernelINS0_13AUnaryFunctorIN3c108BFloat16ES4_S4_ZZZNS0_15binary_internal21div_trunc_kernel_cudaERNS_18TensorIteratorBaseEENKUlvE1_clEvENKUlvE2_clEvEUlS4_S4_E_EESt5arrayIPcLm2EELi4E23TrivialOffsetCalculatorILi1EjESG_NS0_6memory12LoadWithCastILi1EEENSH_13StoreWithCastILi1EEEEEviT_T0_T2_T3_T4_T5_ --------------------------
	.section	.nv.constant0._ZN2at6native27unrolled_elementwise_kernelINS0_13AUnaryFunctorIN3c108BFloat16ES4_S4_ZZZNS0_15binary_internal21div_trunc_kernel_cudaERNS_18TensorIteratorBaseEENKUlvE1_clEvENKUlvE2_clEvEUlS4_S4_E_EESt5arrayIPcLm2EELi4E23TrivialOffsetCalculatorILi1EjESG_NS0_6memory12LoadWithCastILi1EEENSH_13StoreWithCastILi1EEEEEviT_T0_T2_T3_T4_T5_,"a",@progbits
	.sectionflags	@""
	.align	4
.nv.constant0._ZN2at6native27unrolled_elementwise_kernelINS0_13AUnaryFunctorIN3c108BFloat16ES4_S4_ZZZNS0_15binary_internal21div_trunc_kernel_cudaERNS_18TensorIteratorBaseEENKUlvE1_clEvENKUlvE2_clEvEUlS4_S4_E_EESt5arrayIPcLm2EELi4E23TrivialOffsetCalculatorILi1EjESG_NS0_6memory12LoadWithCastILi1EEENSH_13StoreWithCastILi1EEEEEviT_T0_T2_T3_T4_T5_:
	.zero		572


//--------------------- .nv.constant0._ZN2at6native18elementwise_kernelILi128ELi4EZNS0_22gpu_kernel_impl_nocastINS0_13AUnaryFunctorIN3c108BFloat16ES5_S5_ZZZNS0_15binary_internal21div_trunc_kernel_cudaERNS_18TensorIteratorBaseEENKUlvE1_clEvENKUlvE2_clEvEUlS5_S5_E_EEEEvS8_RKT_EUliE_EEviT1_ --------------------------
	.section	.nv.constant0._ZN2at6native18elementwise_kernelILi128ELi4EZNS0_22gpu_kernel_impl_nocastINS0_13AUnaryFunctorIN3c108BFloat16ES5_S5_ZZZNS0_15binary_internal21div_trunc_kernel_cudaERNS_18TensorIteratorBaseEENKUlvE1_clEvENKUlvE2_clEvEUlS5_S5_E_EEEEvS8_RKT_EUliE_EEviT1_,"a",@progbits
	.sectionflags	@""
	.align	4
.nv.constant0._ZN2at6native18elementwise_kernelILi128ELi4EZNS0_22gpu_kernel_impl_nocastINS0_13AUnaryFunctorIN3c108BFloat16ES5_S5_ZZZNS0_15binary_internal21div_trunc_kernel_cudaERNS_18TensorIteratorBaseEENKUlvE1_clEvENKUlvE2_clEvEUlS5_S5_E_EEEEvS8_RKT_EUliE_EEviT1_:
	.zero		1072


//--------------------- .nv.constant0._ZN2at6native27unrolled_elementwise_kernelINS0_13AUnaryFunctorIN3c108BFloat16ES4_S4_ZZZNS0_15binary_internal21div_trunc_kernel_cudaERNS_18TensorIteratorBaseEENKUlvE1_clEvENKUlvE2_clEvEUlS4_S4_E_EESt5arrayIPcLm2EELi4E23TrivialOffsetCalculatorILi1EjESG_NS0_6memory15LoadWithoutCastENSH_16StoreWithoutCastEEEviT_T0_T2_T3_T4_T5_ --------------------------
	.section	.nv.constant0._ZN2at6native27unrolled_elementwise_kernelINS0_13AUnaryFunctorIN3c108BFloat16ES4_S4_ZZZNS0_15binary_internal21div_trunc_kernel_cudaERNS_18TensorIteratorBaseEENKUlvE1_clEvENKUlvE2_clEvEUlS4_S4_E_EESt5arrayIPcLm2EELi4E23TrivialOffsetCalculatorILi1EjESG_NS0_6memory15LoadWithoutCastENSH_16StoreWithoutCastEEEviT_T0_T2_T3_T4_T5_,"a",@progbits
	.sectionflags	@""
	.align	4
.nv.constant0._ZN2at6native27unrolled_elementwise_kernelINS0_13AUnaryFunctorIN3c108BFloat16ES4_S4_ZZZNS0_15binary_internal21div_trunc_kernel_cudaERNS_18TensorIteratorBaseEENKUlvE1_clEvENKUlvE2_clEvEUlS4_S4_E_EESt5arrayIPcLm2EELi4E23TrivialOffsetCalculatorILi1EjESG_NS0_6memory15LoadWithoutCastENSH_16StoreWithoutCastEEEviT_T0_T2_T3_T4_T5_:
	.zero		556


//--------------------- .nv.constant0._ZN2at6native29vectorized_elementwise_kernelILi2ENS0_13AUnaryFunctorIN3c108BFloat16ES4_S4_ZZZNS0_15binary_internal21div_trunc_kernel_cudaERNS_18TensorIteratorBaseEENKUlvE1_clEvENKUlvE2_clEvEUlS4_S4_E_EESt5arrayIPcLm2EEEEviT0_T1_ --------------------------
	.section	.nv.constant0._ZN2at6native29vectorized_elementwise_kernelILi2ENS0_13AUnaryFunctorIN3c108BFloat16ES4_S4_ZZZNS0_15binary_internal21div_trunc_kernel_cudaERNS_18TensorIteratorBaseEENKUlvE1_clEvENKUlvE2_clEvEUlS4_S4_E_EESt5arrayIPcLm2EEEEviT0_T1_,"a",@progbits
	.sectionflags	@""
	.align	4
.nv.constant0._ZN2at6native29vectorized_elementwise_kernelILi2ENS0_13AUnaryFunctorIN3c108BFloat16ES4_S4_ZZZNS0_15binary_internal21div_trunc_kernel_cudaERNS_18TensorIteratorBaseEENKUlvE1_clEvENKUlvE2_clEvEUlS4_S4_E_EESt5arrayIPcLm2EEEEviT0_T1_:
	.zero		552


//--------------------- .nv.constant0._ZN2at6native29vectorized_elementwise_kernelILi4ENS0_13AUnaryFunctorIN3c108BFloat16ES4_S4_ZZZNS0_15binary_internal21div_trunc_kernel_cudaERNS_18TensorIteratorBaseEENKUlvE1_clEvENKUlvE2_clEvEUlS4_S4_E_EESt5arrayIPcLm2EEEEviT0_T1_ --------------------------
	.section	.nv.constant0._ZN2at6native29vectorized_elementwise_kernelILi4ENS0_13AUnaryFunctorIN3c108BFloat16ES4_S4_ZZZNS0_15binary_internal21div_trunc_kernel_cudaERNS_18TensorIteratorBaseEENKUlvE1_clEvENKUlvE2_clEvEUlS4_S4_E_EESt5arrayIPcLm2EEEEviT0_T1_,"a",@progbits
	.sectionflags	@""
	.align	4
.nv.constant0._ZN2at6native29vectorized_elementwise_kernelILi4ENS0_13AUnaryFunctorIN3c108BFloat16ES4_S4_ZZZNS0_15binary_internal21div_trunc_kernel_cudaERNS_18TensorIteratorBaseEENKUlvE1_clEvENKUlvE2_clEvEUlS4_S4_E_EESt5arrayIPcLm2EEEEviT0_T1_:
	.zero		552


//--------------------- .nv.constant0._ZN2at6native29vectorized_elementwise_kernelILi8ENS0_13AUnaryFunctorIN3c108BFloat16ES4_S4_ZZZNS0_15binary_internal21div_trunc_kernel_cudaERNS_18TensorIteratorBaseEENKUlvE1_clEvENKUlvE2_clEvEUlS4_S4_E_EESt5arrayIPcLm2EEEEviT0_T1_ --------------------------
	.section	.nv.constant0._ZN2at6native29vectorized_elementwise_kernelILi8ENS0_13AUnaryFunctorIN3c108BFloat16ES4_S4_ZZZNS0_15binary_internal21div_trunc_kernel_cudaERNS_18TensorIteratorBaseEENKUlvE1_clEvENKUlvE2_clEvEUlS4_S4_E_EESt5arrayIPcLm2EEEEviT0_T1_,"a",@progbits
	.sectionflags	@""
	.align	4
.nv.constant0._ZN2at6native29vectorized_elementwise_kernelILi8ENS0_13AUnaryFunctorIN3c108BFloat16ES4_S4_ZZZNS0_15binary_internal21div_trunc_kernel_cudaERNS_18TensorIteratorBaseEENKUlvE1_clEvENKUlvE2_clEvEUlS4_S4_E_EESt5arrayIPcLm2EEEEviT0_T1_:
	.zero		552


//--------------------- .nv.constant0._ZN2at6native18elementwise_kernelILi128ELi4EZNS0_15gpu_kernel_implINS0_13BinaryFunctorIN3c104HalfES5_S5_ZZZNS0_15binary_internal21div_trunc_kernel_cudaERNS_18TensorIteratorBaseEENKUlvE1_clEvENKUlvE1_clEvEUlS5_S5_E_EEEEvS8_RKT_EUliE_EEviT1_ --------------------------
	.section	.nv.constant0._ZN2at6native18elementwise_kernelILi128ELi4EZNS0_15gpu_kernel_implINS0_13BinaryFunctorIN3c104HalfES5_S5_ZZZNS0_15binary_internal21div_trunc_kernel_cudaERNS_18TensorIteratorBaseEENKUlvE1_clEvENKUlvE1_clEvEUlS5_S5_E_EEEEvS8_RKT_EUliE_EEviT1_,"a",@progbits
	.sectionflags	@""
	.align	4
.nv.constant0._ZN2at6native18elementwise_kernelILi128ELi4EZNS0_15gpu_kernel_implINS0_13BinaryFunctorIN3c104HalfES5_S5_ZZZNS0_15binary_internal21div_trunc_kernel_cudaERNS_18TensorIteratorBaseEENKUlvE1_clEvENKUlvE1_clEvEUlS5_S5_E_EEEEvS8_RKT_EUliE_EEviT1_:
	.zero		1184


//--------------------- .nv.constant0._ZN2at6native27unrolled_elementwise_kernelINS0_13BinaryFunctorIN3c104HalfES4_S4_ZZZNS0_15binary_internal21div_trunc_kernel_cudaERNS_18TensorIteratorBaseEENKUlvE1_clEvENKUlvE1_clEvEUlS4_S4_E_EESt5arrayIPcLm3EELi4E23TrivialOffsetCalculatorILi2EjESF_ILi1EjENS0_6memory12LoadWithCastILi2EEENSI_13StoreWithCastILi1EEEEEviT_T0_T2_T3_T4_T5_ --------------------------
	.section	.nv.constant0._ZN2at6native27unrolled_elementwise_kernelINS0_13BinaryFunctorIN3c104HalfES4_S4_ZZZNS0_15binary_internal21div_trunc_kernel_cudaERNS_18TensorIteratorBaseEENKUlvE1_clEvENKUlvE1_clEvEUlS4_S4_E_EESt5arrayIPcLm3EELi4E23TrivialOffsetCalculatorILi2EjESF_ILi1EjENS0_6memory12LoadWithCastILi2EEENSI_13StoreWithCastILi1EEEEEviT_T0_T2_T3_T4_T5_,"a",@progbits
	.sectionflags	@""
	.align	4
.nv.constant0._ZN2at6native27unrolled_elementwise_kernelINS0_13BinaryFunctorIN3c104HalfES4_S4_ZZZNS0_15binary_internal21div_trunc_kernel_cudaERNS_18TensorIteratorBaseEENKUlvE1_clEvENKUlvE1_clEvEUlS4_S4_E_EESt5arrayIPcLm3EELi4E23TrivialOffsetCalculatorILi2EjESF_ILi1EjENS0_6memory12LoadWithCastILi2EEENSI_13StoreWithCastILi1EEEEEviT_T0_T2_T3_T4_T5_:
	.zero		584


//--------------------- .nv.constant0._ZN2at6native18elementwise_kernelILi128ELi4EZNS0_22gpu_kernel_impl_nocastINS0_13BinaryFunctorIN3c104HalfES5_S5_ZZZNS0_15binary_internal21div_trunc_kernel_cudaERNS_18TensorIteratorBaseEENKUlvE1_clEvENKUlvE1_clEvEUlS5_S5_E_EEEEvS8_RKT_EUliE_EEviT1_ --------------------------
	.section	.nv.constant0._ZN2at6native18elementwise_kernelILi128ELi4EZNS0_22gpu_kernel_impl_nocastINS0_13BinaryFunctorIN3c104HalfES5_S5_ZZZNS0_15binary_internal21div_trunc_kernel_cudaERNS_18TensorIteratorBaseEENKUlvE1_clEvENKUlvE1_clEvEUlS5_S5_E_EEEEvS8_RKT_EUliE_EEviT1_,"a",@progbits
	.sectionflags	@""
	.align	4
.nv.constant0._ZN2at6native18elementwise_kernelILi128ELi4EZNS0_22gpu_kernel_impl_nocastINS0_13BinaryFunctorIN3c104HalfES5_S5_ZZZNS0_15binary_internal21div_trunc_kernel_cudaERNS_18TensorIteratorBaseEENKUlvE1_clEvENKUlvE1_clEvEUlS5_S5_E_EEEEvS8_RKT_EUliE_EEviT1_:
	.zero		1184


//--------------------- .nv.constant0._ZN2at6native27unrolled_elementwise_kernelINS0_13BinaryFunctorIN3c104HalfES4_S4_ZZZNS0_15binary_internal21div_trunc_kernel_cudaERNS_18TensorIteratorBaseEENKUlvE1_clEvENKUlvE1_clEvEUlS4_S4_E_EESt5arrayIPcLm3EELi4E23TrivialOffsetCalculatorILi2EjESF_ILi1EjENS0_6memory15LoadWithoutCastENSI_16StoreWithoutCastEEEviT_T0_T2_T3_T4_T5_ --------------------------
	.section	.nv.constant0._ZN2at6native27unrolled_elementwise_kernelINS0_13BinaryFunctorIN3c104HalfES4_S4_ZZZNS0_15binary_internal21div_trunc_kernel_cudaERNS_18TensorIteratorBaseEENKUlvE1_clEvENKUlvE1_clEvEUlS4_S4_E_EESt5arrayIPcLm3EELi4E23TrivialOffsetCalculatorILi2EjESF_ILi1EjENS0_6memory15LoadWithoutCastENSI_16StoreWithoutCastEEEviT_T0_T2_T3_T4_T5_,"a",@progbits
	.sectionflags	@""
	.align	4
.nv.constant0._ZN2at6native27unrolled_elementwise_kernelINS0_13BinaryFunctorIN3c104HalfES4_S4_ZZZNS0_15binary_internal21div_trunc_kernel_cudaERNS_18TensorIteratorBaseEENKUlvE1_clEvENKUlvE1_clEvEUlS4_S4_E_EESt5arrayIPcLm3EELi4E23TrivialOffsetCalculatorILi2EjESF_ILi1EjENS0_6memory15LoadWithoutCastENSI_16StoreWithoutCastEEEviT_T0_T2_T3_T4_T5_:
	.zero		564


//--------------------- .nv.constant0._ZN2at6native29vectorized_elementwise_kernelILi2ENS0_13BinaryFunctorIN3c104HalfES4_S4_ZZZNS0_15binary_internal21div_trunc_kernel_cudaERNS_18TensorIteratorBaseEENKUlvE1_clEvENKUlvE1_clEvEUlS4_S4_E_EESt5arrayIPcLm3EEEEviT0_T1_ --------------------------
	.section	.nv.constant0._ZN2at6native29vectorized_elementwise_kernelILi2ENS0_13BinaryFunctorIN3c104HalfES4_S4_ZZZNS0_15binary_internal21div_trunc_kernel_cudaERNS_18TensorIteratorBaseEENKUlvE1_clEvENKUlvE1_clEvEUlS4_S4_E_EESt5arrayIPcLm3EEEEviT0_T1_,"a",@progbits
	.sectionflags	@""
	.align	4
.nv.constant0._ZN2at6native29vectorized_elementwise_kernelILi2ENS0_13BinaryFunctorIN3c104HalfES4_S4_ZZZNS0_15binary_internal21div_trunc_kernel_cudaERNS_18TensorIteratorBaseEENKUlvE1_clEvENKUlvE1_clEvEUlS4_S4_E_EESt5arrayIPcLm3EEEEviT0_T1_:
	.zero		560


//--------------------- .nv.constant0._ZN2at6native29vectorized_elementwise_kernelILi4ENS0_13BinaryFunctorIN3c104HalfES4_S4_ZZZNS0_15binary_internal21div_trunc_kernel_cudaERNS_18TensorIteratorBaseEENKUlvE1_clEvENKUlvE1_clEvEUlS4_S4_E_EESt5arrayIPcLm3EEEEviT0_T1_ --------------------------
	.section	.nv.constant0._ZN2at6native29vectorized_elementwise_kernelILi4ENS0_13BinaryFunctorIN3c104HalfES4_S4_ZZZNS0_15binary_internal21div_trunc_kernel_cudaERNS_18TensorIteratorBaseEENKUlvE1_clEvENKUlvE1_clEvEUlS4_S4_E_EESt5arrayIPcLm3EEEEviT0_T1_,"a",@progbits
	.sectionflags	@""
	.align	4
.nv.constant0._ZN2at6native29vectorized_elementwise_kernelILi4ENS0_13BinaryFunctorIN3c104HalfES4_S4_ZZZNS0_15binary_internal21div_trunc_kernel_cudaERNS_18TensorIteratorBaseEENKUlvE1_clEvENKUlvE1_clEvEUlS4_S4_E_EESt5arrayIPcLm3EEEEviT0_T1_:
	.zero		560


//--------------------- .nv.constant0._ZN2at6native29vectorized_elementwise_kernelILi8ENS0_13BinaryFunctorIN3c104HalfES4_S4_ZZZNS0_15binary_internal21div_trunc_kernel_cudaERNS_18TensorIteratorBaseEENKUlvE1_clEvENKUlvE1_clEvEUlS4_S4_E_EESt5arrayIPcLm3EEEEviT0_T1_ --------------------------
	.section	.nv.constant0._ZN2at6native29vectorized_elementwise_kernelILi8ENS0_13BinaryFunctorIN3c104HalfES4_S4_ZZZNS0_15binary_internal21div_trunc_kernel_cudaERNS_18TensorIteratorBaseEENKUlvE1_clEvENKUlvE1_clEvEUlS4_S4_E_EESt5arrayIPcLm3EEEEviT0_T1_,"a",@progbits
	.sectionflags	@""
	.align	4
.nv.constant0._ZN2at6native29vectorized_elementwise_kernelILi8ENS0_13BinaryFunctorIN3c104HalfES4_S4_ZZZNS0_15binary_internal21div_trunc_kernel_cudaERNS_18TensorIteratorBaseEENKUlvE1_clEvENKUlvE1_clEvEUlS4_S4_E_EESt5arrayIPcLm3EEEEviT0_T1_:
	.zero		560


//--------------------- .nv.constant0._ZN2at6native18elementwise_kernelILi128ELi4EZNS0_15gpu_kernel_implINS0_13BUnaryFunctorIN3c104HalfES5_S5_ZZZNS0_15binary_internal21div_trunc_kernel_cudaERNS_18TensorIteratorBaseEENKUlvE1_clEvENKUlvE1_clEvEUlS5_S5_E_EEEEvS8_RKT_EUliE_EEviT1_ --------------------------
	.section	.nv.constant0._ZN2at6native18elementwise_kernelILi128ELi4EZNS0_15gpu_kernel_implINS0_13BUnaryFunctorIN3c104HalfES5_S5_ZZZNS0_15binary_internal21div_trunc_kernel_cudaERNS_18TensorIteratorBaseEENKUlvE1_clEvENKUlvE1_clEvEUlS5_S5_E_EEEEvS8_RKT_EUliE_EEviT1_,"a",@progbits
	.sectionflags	@""
	.align	4
.nv.constant0._ZN2at6native18elementwise_kernelILi128ELi4EZNS0_15gpu_kernel_implINS0_13BUnaryFunctorIN3c104HalfES5_S5_ZZZNS0_15binary_internal21div_trunc_kernel_cudaERNS_18TensorIteratorBaseEENKUlvE1_clEvENKUlvE1_clEvEUlS5_S5_E_EEEEvS8_RKT_EUliE_EEviT1_:
	.zero		1072


//--------------------- .nv.constant0._ZN2at6native27unrolled_elementwise_kernelINS0_13BUnaryFunctorIN3c104HalfES4_S4_ZZZNS0_15binary_internal21div_trunc_kernel_cudaERNS_18TensorIteratorBaseEENKUlvE1_clEvENKUlvE1_clEvEUlS4_S4_E_EESt5arrayIPcLm2EELi4E23TrivialOffsetCalculatorILi1EjESG_NS0_6memory12LoadWithCastILi1EEENSH_13StoreWithCastILi1EEEEEviT_T0_T2_T3_T4_T5_ --------------------------
	.section	.nv.constant0._ZN2at6native27unrolled_elementwise_kernelINS0_13BUnaryFunctorIN3c104HalfES4_S4_ZZZNS0_15binary_internal21div_trunc_kernel_cudaERNS_18TensorIteratorBaseEENKUlvE1_clEvENKUlvE1_clEvEUlS4_S4_E_EESt5arrayIPcLm2EELi4E23TrivialOffsetCalculatorILi1EjESG_NS0_6memory12LoadWithCastILi1EEENSH_13StoreWithCastILi1EEEEEviT_T0_T2_T3_T4_T5_,"a",@progbits
	.sectionflags	@""
	.align	4
.nv.constant0._ZN2at6native27unrolled_elementwise_kernelINS0_13BUnaryFunctorIN3c104HalfES4_S4_ZZZNS0_15binary_internal21div_trunc_kernel_cudaERNS_18TensorIteratorBaseEENKUlvE1_clEvENKUlvE1_clEvEUlS4_S4_E_EESt5arrayIPcLm2EELi4E23TrivialOffsetCalculatorILi1EjESG_NS0_6memory12LoadWithCastILi1EEENSH_13StoreWithCastILi1EEEEEviT_T0_T2_T3_T4_T5_:
	.zero		572


//--------------------- .nv.constant0._ZN2at6native18elementwise_kernelILi128ELi4EZNS0_22gpu_kernel_impl_nocastINS0_13BUnaryFunctorIN3c104HalfES5_S5_ZZZNS0_15binary_internal21div_trunc_kernel_cudaERNS_18TensorIteratorBaseEENKUlvE1_clEvENKUlvE1_clEvEUlS5_S5_E_EEEEvS8_RKT_EUliE_EEviT1_ --------------------------
	.section	.nv.constant0._ZN2at6native18elementwise_kernelILi128ELi4EZNS0_22gpu_kernel_impl_nocastINS0_13BUnaryFunctorIN3c104HalfES5_S5_ZZZNS0_15binary_internal21div_trunc_kernel_cudaERNS_18TensorIteratorBaseEENKUlvE1_clEvENKUlvE1_clEvEUlS5_S5_E_EEEEvS8_RKT_EUliE_EEviT1_,"a",@progbits
	.sectionflags	@""
	.align	4
.nv.constant0._ZN2at6native18elementwise_kernelILi128ELi4EZNS0_22gpu_kernel_impl_nocastINS0_13BUnaryFunctorIN3c104HalfES5_S5_ZZZNS0_15binary_internal21div_trunc_kernel_cudaERNS_18TensorIteratorBaseEENKUlvE1_clEvENKUlvE1_clEvEUlS5_S5_E_EEEEvS8_RKT_EUliE_EEviT1_:
	.zero		1072


//--------------------- .nv.constant0._ZN2at6native27unrolled_elementwise_kernelINS0_13BUnaryFunctorIN3c104HalfES4_S4_ZZZNS0_15binary_internal21div_trunc_kernel_cudaERNS_18TensorIteratorBaseEENKUlvE1_clEvENKUlvE1_clEvEUlS4_S4_E_EESt5arrayIPcLm2EELi4E23TrivialOffsetCalculatorILi1EjESG_NS0_6memory15LoadWithoutCastENSH_16StoreWithoutCastEEEviT_T0_T2_T3_T4_T5_ --------------------------
	.section	.nv.constant0._ZN2at6native27unrolled_elementwise_kernelINS0_13BUnaryFunctorIN3c104HalfES4_S4_ZZZNS0_15binary_internal21div_trunc_kernel_cudaERNS_18TensorIteratorBaseEENKUlvE1_clEvENKUlvE1_clEvEUlS4_S4_E_EESt5arrayIPcLm2EELi4E23TrivialOffsetCalculatorILi1EjESG_NS0_6memory15LoadWithoutCastENSH_16StoreWithoutCastEEEviT_T0_T2_T3_T4_T5_,"a",@progbits
	.sectionflags	@""
	.align	4
.nv.constant0._ZN2at6native27unrolled_elementwise_kernelINS0_13BUnaryFunctorIN3c104HalfES4_S4_ZZZNS0_15binary_internal21div_trunc_kernel_cudaERNS_18TensorIteratorBaseEENKUlvE1_clEvENKUlvE1_clEvEUlS4_S4_E_EESt5arrayIPcLm2EELi4E23TrivialOffsetCalculatorILi1EjESG_NS0_6memory15LoadWithoutCastENSH_16StoreWithoutCastEEEviT_T0_T2_T3_T4_T5_:
	.zero		556


//--------------------- .nv.constant0._ZN2at6native29vectorized_elementwise_kernelILi2ENS0_13BUnaryFunctorIN3c104HalfES4_S4_ZZZNS0_15binary_internal21div_trunc_kernel_cudaERNS_18TensorIteratorBaseEENKUlvE1_clEvENKUlvE1_clEvEUlS4_S4_E_EESt5arrayIPcLm2EEEEviT0_T1_ --------------------------
	.section	.nv.constant0._ZN2at6native29vectorized_elementwise_kernelILi2ENS0_13BUnaryFunctorIN3c104HalfES4_S4_ZZZNS0_15binary_internal21div_trunc_kernel_cudaERNS_18TensorIteratorBaseEENKUlvE1_clEvENKUlvE1_clEvEUlS4_S4_E_EESt5arrayIPcLm2EEEEviT0_T1_,"a",@progbits
	.sectionflags	@""
	.align	4
.nv.constant0._ZN2at6native29vectorized_elementwise_kernelILi2ENS0_13BUnaryFunctorIN3c104HalfES4_S4_ZZZNS0_15binary_internal21div_trunc_kernel_cudaERNS_18TensorIteratorBaseEENKUlvE1_clEvENKUlvE1_clEvEUlS4_S4_E_EESt5arrayIPcLm2EEEEviT0_T1_:
	.zero		552


//--------------------- .nv.constant0._ZN2at6native29vectorized_elementwise_kernelILi4ENS0_13BUnaryFunctorIN3c104HalfES4_S4_ZZZNS0_15binary_internal21div_trunc_kernel_cudaERNS_18TensorIteratorBaseEENKUlvE1_clEvENKUlvE1_clEvEUlS4_S4_E_EESt5arrayIPcLm2EEEEviT0_T1_ --------------------------
	.section	.nv.constant0._ZN2at6native29vectorized_elementwise_kernelILi4ENS0_13BUnaryFunctorIN3c104HalfES4_S4_ZZZNS0_15binary_internal21div_trunc_kernel_cudaERNS_18TensorIteratorBaseEENKUlvE1_clEvENKUlvE1_clEvEUlS4_S4_E_EESt5arrayIPcLm2EEEEviT0_T1_,"a",@progbits
	.sectionflags	@""
	.align	4
.nv.constant0._ZN2at6native29vectorized_elementwise_kernelILi4ENS0_13BUnaryFunctorIN3c104HalfES4_S4_ZZZNS0_15binary_internal21div_trunc_kernel_cudaERNS_18TensorIteratorBaseEENKUlvE1_clEvENKUlvE1_clEvEUlS4_S4_E_EESt5arrayIPcLm2EEEEviT0_T1_:
	.zero		552


//--------------------- .nv.constant0._ZN2at6native29vectorized_elementwise_kernelILi8ENS0_13BUnaryFunctorIN3c104HalfES4_S4_ZZZNS0_15binary_internal21div_trunc_kernel_cudaERNS_18TensorIteratorBaseEENKUlvE1_clEvENKUlvE1_clEvEUlS4_S4_E_EESt5arrayIPcLm2EEEEviT0_T1_ --------------------------
	.section	.nv.constant0._ZN2at6native29vectorized_elementwise_kernelILi8ENS0_13BUnaryFunctorIN3c104HalfES4_S4_ZZZNS0_15binary_internal21div_trunc_kernel_cudaERNS_18TensorIteratorBaseEENKUlvE1_clEvENKUlvE1_clEvEUlS4_S4_E_EESt5arrayIPcLm2EEEEviT0_T1_,"a",@progbits
	.sectionflags	@""
	.align	4
.nv.constant0._ZN2at6native29vectorized_elementwise_kernelILi8ENS0_13BUnaryFunctorIN3c104HalfES4_S4_ZZZNS0_15binary_internal21div_trunc_kernel_cudaERNS_18TensorIteratorBaseEENKUlvE1_clEvENKUlvE1_clEvEUlS4_S4_E_EESt5arrayIPcLm2EEEEviT0_T1_:
	.zero		552


//--------------------- .nv.constant0._ZN2at6native18elementwise_kernelILi128ELi4EZNS0_15gpu_kernel_implINS0_13AUnaryFunctorIN3c104HalfES5_S5_ZZZNS0_15binary_internal21div_trunc_kernel_cudaERNS_18TensorIteratorBaseEENKUlvE1_clEvENKUlvE1_clEvEUlS5_S5_E_EEEEvS8_RKT_EUliE_EEviT1_ --------------------------
	.section	.nv.constant0._ZN2at6native18elementwise_kernelILi128ELi4EZNS0_15gpu_kernel_implINS0_13AUnaryFunctorIN3c104HalfES5_S5_ZZZNS0_15binary_internal21div_trunc_kernel_cudaERNS_18TensorIteratorBaseEENKUlvE1_clEvENKUlvE1_clEvEUlS5_S5_E_EEEEvS8_RKT_EUliE_EEviT1_,"a",@progbits
	.sectionflags	@""
	.align	4
.nv.constant0._ZN2at6native18elementwise_kernelILi128ELi4EZNS0_15gpu_kernel_implINS0_13AUnaryFunctorIN3c104HalfES5_S5_ZZZNS0_15binary_internal21div_trunc_kernel_cudaERNS_18TensorIteratorBaseEENKUlvE1_clEvENKUlvE1_clEvEUlS5_S5_E_EEEEvS8_RKT_EUliE_EEviT1_:
	.zero		1072


//--------------------- .nv.constant0._ZN2at6native27unrolled_elementwise_kernelINS0_13AUnaryFunctorIN3c104HalfES4_S4_ZZZNS0_15binary_internal21div_trunc_kernel_cudaERNS_18TensorIteratorBaseEENKUlvE1_clEvENKUlvE1_clEvEUlS4_S4_E_EESt5arrayIPcLm2EELi4E23TrivialOffsetCalculatorILi1EjESG_NS0_6memory12LoadWithCastILi1EEENSH_13StoreWithCastILi1EEEEEviT_T0_T2_T3_T4_T5_ --------------------------
	.section	.nv.constant0._ZN2at6native27unrolled_elementwise_kernelINS0_13AUnaryFunctorIN3c104HalfES4_S4_ZZZNS0_15binary_internal21div_trunc_kernel_cudaERNS_18TensorIteratorBaseEENKUlvE1_clEvENKUlvE1_clEvEUlS4_S4_E_EESt5arrayIPcLm2EELi4E23TrivialOffsetCalculatorILi1EjESG_NS0_6memory12LoadWithCastILi1EEENSH_13StoreWithCastILi1EEEEEviT_T0_T2_T3_T4_T5_,"a",@progbits
	.sectionflags	@""
	.align	4
.nv.constant0._ZN2at6native27unrolled_elementwise_kernelINS0_13AUnaryFunctorIN3c104HalfES4_S4_ZZZNS0_15binary_internal21div_trunc_kernel_cudaERNS_18TensorIteratorBaseEENKUlvE1_clEvENKUlvE1_clEvEUlS4_S4_E_EESt5arrayIPcLm2EELi4E23TrivialOffsetCalculatorILi1EjESG_NS0_6memory12LoadWithCastILi1EEENSH_13StoreWithCastILi1EEEEEviT_T0_T2_T3_T4_T5_:
	.zero		572


//--------------------- .nv.constant0._ZN2at6native18elementwise_kernelILi128ELi4EZNS0_22gpu_kernel_impl_nocastINS0_13AUnaryFunctorIN3c104HalfES5_S5_ZZZNS0_15binary_internal21div_trunc_kernel_cudaERNS_18TensorIteratorBaseEENKUlvE1_clEvENKUlvE1_clEvEUlS5_S5_E_EEEEvS8_RKT_EUliE_EEviT1_ --------------------------
	.section	.nv.constant0._ZN2at6native18elementwise_kernelILi128ELi4EZNS0_22gpu_kernel_impl_nocastINS0_13AUnaryFunctorIN3c104HalfES5_S5_ZZZNS0_15binary_internal21div_trunc_kernel_cudaERNS_18TensorIteratorBaseEENKUlvE1_clEvENKUlvE1_clEvEUlS5_S5_E_EEEEvS8_RKT_EUliE_EEviT1_,"a",@progbits
	.sectionflags	@""
	.align	4
.nv.constant0._ZN2at6native18elementwise_kernelILi128ELi4EZNS0_22gpu_kernel_impl_nocastINS0_13AUnaryFunctorIN3c104HalfES5_S5_ZZZNS0_15binary_internal21div_trunc_kernel_cudaERNS_18TensorIteratorBaseEENKUlvE1_clEvENKUlvE1_clEvEUlS5_S5_E_EEEEvS8_RKT_EUliE_EEviT1_:
	.zero		1072


//--------------------- .nv.constant0._ZN2at6native27unrolled_elementwise_kernelINS0_13AUnaryFunctorIN3c104HalfES4_S4_ZZZNS0_15binary_internal21div_trunc_kernel_cudaERNS_18TensorIteratorBaseEENKUlvE1_clEvENKUlvE1_clEvEUlS4_S4_E_EESt5arrayIPcLm2EELi4E23TrivialOffsetCalculatorILi1EjESG_NS0_6memory15LoadWithoutCastENSH_16StoreWithoutCastEEEviT_T0_T2_T3_T4_T5_ --------------------------
	.section	.nv.constant0._ZN2at6native27unrolled_elementwise_kernelINS0_13AUnaryFunctorIN3c104HalfES4_S4_ZZZNS0_15binary_internal21div_trunc_kernel_cudaERNS_18TensorIteratorBaseEENKUlvE1_clEvENKUlvE1_clEvEUlS4_S4_E_EESt5arrayIPcLm2EELi4E23TrivialOffsetCalculatorILi1EjESG_NS0_6memory15LoadWithoutCastENSH_16StoreWithoutCastEEEviT_T0_T2_T3_T4_T5_,"a",@progbits
	.sectionflags	@""
	.align	4
.nv.constant0._ZN2at6native27unrolled_elementwise_kernelINS0_13AUnaryFunctorIN3c104HalfES4_S4_ZZZNS0_15binary_internal21div_trunc_kernel_cudaERNS_18TensorIteratorBaseEENKUlvE1_clEvENKUlvE1_clEvEUlS4_S4_E_EESt5arrayIPcLm2EELi4E23TrivialOffsetCalculatorILi1EjESG_NS0_6memory15LoadWithoutCastENSH_16StoreWithoutCastEEEviT_T0_T2_T3_T4_T5_:
	.zero		556


//--------------------- .nv.constant0._ZN2at6native29vectorized_elementwise_kernelILi2ENS0_13AUnaryFunctorIN3c104HalfES4_S4_ZZZNS0_15binary_internal21div_trunc_kernel_cudaERNS_18TensorIteratorBaseEENKUlvE1_clEvENKUlvE1_clEvEUlS4_S4_E_EESt5arrayIPcLm2EEEEviT0_T1_ --------------------------
	.section	.nv.constant0._ZN2at6native29vectorized_elementwise_kernelILi2ENS0_13AUnaryFunctorIN3c104HalfES4_S4_ZZZNS0_15binary_internal21div_trunc_kernel_cudaERNS_18TensorIteratorBaseEENKUlvE1_clEvENKUlvE1_clEvEUlS4_S4_E_EESt5arrayIPcLm2EEEEviT0_T1_,"a",@progbits
	.sectionflags	@""
	.align	4
.nv.constant0._ZN2at6native29vectorized_elementwise_kernelILi2ENS0_13AUnaryFunctorIN3c104HalfES4_S4_ZZZNS0_15binary_internal21div_trunc_kernel_cudaERNS_18TensorIteratorBaseEENKUlvE1_clEvENKUlvE1_clEvEUlS4_S4_E_EESt5arrayIPcLm2EEEEviT0_T1_:
	.zero		552


//--------------------- .nv.constant0._ZN2at6native29vectorized_elementwise_kernelILi4ENS0_13AUnaryFunctorIN3c104HalfES4_S4_ZZZNS0_15binary_internal21div_trunc_kernel_cudaERNS_18TensorIteratorBaseEENKUlvE1_clEvENKUlvE1_clEvEUlS4_S4_E_EESt5arrayIPcLm2EEEEviT0_T1_ --------------------------
	.section	.nv.constant0._ZN2at6native29vectorized_elementwise_kernelILi4ENS0_13AUnaryFunctorIN3c104HalfES4_S4_ZZZNS0_15binary_internal21div_trunc_kernel_cudaERNS_18TensorIteratorBaseEENKUlvE1_clEvENKUlvE1_clEvEUlS4_S4_E_EESt5arrayIPcLm2EEEEviT0_T1_,"a",@progbits
	.sectionflags	@""
	.align	4
.nv.constant0._ZN2at6native29vectorized_elementwise_kernelILi4ENS0_13AUnaryFunctorIN3c104HalfES4_S4_ZZZNS0_15binary_internal21div_trunc_kernel_cudaERNS_18TensorIteratorBaseEENKUlvE1_clEvENKUlvE1_clEvEUlS4_S4_E_EESt5arrayIPcLm2EEEEviT0_T1_:
	.zero		552


//--------------------- .nv.constant0._ZN2at6native29vectorized_elementwise_kernelILi8ENS0_13AUnaryFunctorIN3c104HalfES4_S4_ZZZNS0_15binary_internal21div_trunc_kernel_cudaERNS_18TensorIteratorBaseEENKUlvE1_clEvENKUlvE1_clEvEUlS4_S4_E_EESt5arrayIPcLm2EEEEviT0_T1_ --------------------------
	.section	.nv.constant0._ZN2at6native29vectorized_elementwise_kernelILi8ENS0_13AUnaryFunctorIN3c104HalfES4_S4_ZZZNS0_15binary_internal21div_trunc_kernel_cudaERNS_18TensorIteratorBaseEENKUlvE1_clEvENKUlvE1_clEvEUlS4_S4_E_EESt5arrayIPcLm2EEEEviT0_T1_,"a",@progbits
	.sectionflags	@""
	.align	4
.nv.constant0._ZN2at6native29vectorized_elementwise_kernelILi8ENS0_13AUnaryFunctorIN3c104HalfES4_S4_ZZZNS0_15binary_internal21div_trunc_kernel_cudaERNS_18TensorIteratorBaseEENKUlvE1_clEvENKUlvE1_clEvEUlS4_S4_E_EESt5arrayIPcLm2EEEEviT0_T1_:
	.zero		552


//--------------------- .nv.constant0._ZN2at6native18elementwise_kernelILi128ELi4EZNS0_15gpu_kernel_implINS0_13BinaryFunctorIfffZZZNS0_15binary_internal21div_trunc_kernel_cudaERNS_18TensorIteratorBaseEENKUlvE1_clEvENKUlvE0_clEvEUlffE_EEEEvS6_RKT_EUliE_EEviT1_ --------------------------
	.section	.nv.constant0._ZN2at6native18elementwise_kernelILi128ELi4EZNS0_15gpu_kernel_implINS0_13BinaryFunctorIfffZZZNS0_15binary_internal21div_trunc_kernel_cudaERNS_18TensorIteratorBaseEENKUlvE1_clEvENKUlvE0_clEvEUlffE_EEEEvS6_RKT_EUliE_EEviT1_,"a",@progbits
	.sectionflags	@""
	.align	4
.nv.constant0._ZN2at6native18elementwise_kernelILi128ELi4EZNS0_15gpu_kernel_implINS0_13BinaryFunctorIfffZZZNS0_15binary_internal21div_trunc_kernel_cudaERNS_18TensorIteratorBaseEENKUlvE1_clEvENKUlvE0_clEvEUlffE_EEEEvS6_RKT_EUliE_EEviT1_:
	.zero		1184


//--------------------- .nv.constant0._ZN2at6native27unrolled_elementwise_kernelINS0_13BinaryFunctorIfffZZZNS0_15binary_internal21div_trunc_kernel_cudaERNS_18TensorIteratorBaseEENKUlvE1_clEvENKUlvE0_clEvEUlffE_EESt5arrayIPcLm3EELi4E23TrivialOffsetCalculatorILi2EjESD_ILi1EjENS0_6memory12LoadWithCastILi2EEENSG_13StoreWithCastILi1EEEEEviT_T0_T2_T3_T4_T5_ --------------------------
	.section	.nv.constant0._ZN2at6native27unrolled_elementwise_kernelINS0_13BinaryFunctorIfffZZZNS0_15binary_internal21div_trunc_kernel_cudaERNS_18TensorIteratorBaseEENKUlvE1_clEvENKUlvE0_clEvEUlffE_EESt5arrayIPcLm3EELi4E23TrivialOffsetCalculatorILi2EjESD_ILi1EjENS0_6memory12LoadWithCastILi2EEENSG_13StoreWithCastILi1EEEEEviT_T0_T2_T3_T4_T5_,"a",@progbits
	.sectionflags	@""
	.align	4
.nv.constant0._ZN2at6native27unrolled_elementwise_kernelINS0_13BinaryFunctorIfffZZZNS0_15binary_internal21div_trunc_kernel_cudaERNS_18TensorIteratorBaseEENKUlvE1_clEvENKUlvE0_clEvEUlffE_EESt5arrayIPcLm3EELi4E23TrivialOffsetCalculatorILi2EjESD_ILi1EjENS0_6memory12LoadWithCastILi2EEENSG_13StoreWithCastILi1EEEEEviT_T0_T2_T3_T4_T5_:
	.zero		584


//--------------------- .nv.constant0._ZN2at6native18elementwise_kernelILi128ELi2EZNS0_22gpu_kernel_impl_nocastINS0_13BinaryFunctorIfffZZZNS0_15binary_internal21div_trunc_kernel_cudaERNS_18TensorIteratorBaseEENKUlvE1_clEvENKUlvE0_clEvEUlffE_EEEEvS6_RKT_EUliE_EEviT1_ --------------------------
	.section	.nv.constant0._ZN2at6native18elementwise_kernelILi128ELi2EZNS0_22gpu_kernel_impl_nocastINS0_13BinaryFunctorIfffZZZNS0_15binary_internal21div_trunc_kernel_cudaERNS_18TensorIteratorBaseEENKUlvE1_clEvENKUlvE0_clEvEUlffE_EEEEvS6_RKT_EUliE_EEviT1_,"a",@progbits
	.sectionflags	@""
	.align	4
.nv.constant0._ZN2at6native18elementwise_kernelILi128ELi2EZNS0_22gpu_kernel_impl_nocastINS0_13BinaryFunctorIfffZZZNS0_15binary_internal21div_trunc_kernel_cudaERNS_18TensorIteratorBaseEENKUlvE1_clEvENKUlvE0_clEvEUlffE_EEEEvS6_RKT_EUliE_EEviT1_:
	.zero		1184


//--------------------- .nv.constant0._ZN2at6native27unrolled_elementwise_kernelINS0_13BinaryFunctorIfffZZZNS0_15binary_internal21div_trunc_kernel_cudaERNS_18TensorIteratorBaseEENKUlvE1_clEvENKUlvE0_clEvEUlffE_EESt5arrayIPcLm3EELi4E23TrivialOffsetCalculatorILi2EjESD_ILi1EjENS0_6memory15LoadWithoutCastENSG_16StoreWithoutCastEEEviT_T0_T2_T3_T4_T5_ --------------------------
	.section	.nv.constant0._ZN2at6native27unrolled_elementwise_kernelINS0_13BinaryFunctorIfffZZZNS0_15binary_internal21div_trunc_kernel_cudaERNS_18TensorIteratorBaseEENKUlvE1_clEvENKUlvE0_clEvEUlffE_EESt5arrayIPcLm3EELi4E23TrivialOffsetCalculatorILi2EjESD_ILi1EjENS0_6memory15LoadWithoutCastENSG_16StoreWithoutCastEEEviT_T0_T2_T3_T4_T5_,"a",@progbits
	.sectionflags	@""
	.align	4
.nv.constant0._ZN2at6native27unrolled_elementwise_kernelINS0_13BinaryFunctorIfffZZZNS0_15binary_internal21div_trunc_kernel_cudaERNS_18TensorIteratorBaseEENKUlvE1_clEvENKUlvE0_clEvEUlffE_EESt5arrayIPcLm3EELi4E23TrivialOffsetCalculatorILi2EjESD_ILi1EjENS0_6memory15LoadWithoutCastENSG_16StoreWithoutCastEEEviT_T0_T2_T3_T4_T5_:
	.zero		564


//--------------------- .nv.constant0._ZN2at6native29vectorized_elementwise_kernelILi2ENS0_13BinaryFunctorIfffZZZNS0_15binary_internal21div_trunc_kernel_cudaERNS_18TensorIteratorBaseEENKUlvE1_clEvENKUlvE0_clEvEUlffE_EESt5arrayIPcLm3EEEEviT0_T1_ --------------------------
	.section	.nv.constant0._ZN2at6native29vectorized_elementwise_kernelILi2ENS0_13BinaryFunctorIfffZZZNS0_15binary_internal21div_trunc_kernel_cudaERNS_18TensorIteratorBaseEENKUlvE1_clEvENKUlvE0_clEvEUlffE_EESt5arrayIPcLm3EEEEviT0_T1_,"a",@progbits
	.sectionflags	@""
	.align	4
.nv.constant0._ZN2at6native29vectorized_elementwise_kernelILi2ENS0_13BinaryFunctorIfffZZZNS0_15binary_internal21div_trunc_kernel_cudaERNS_18TensorIteratorBaseEENKUlvE1_clEvENKUlvE0_clEvEUlffE_EESt5arrayIPcLm3EEEEviT0_T1_:
	.zero		560


//--------------------- .nv.constant0._ZN2at6native29vectorized_elementwise_kernelILi4ENS0_13BinaryFunctorIfffZZZNS0_15binary_internal21div_trunc_kernel_cudaERNS_18TensorIteratorBaseEENKUlvE1_clEvENKUlvE0_clEvEUlffE_EESt5arrayIPcLm3EEEEviT0_T1_ --------------------------
	.section	.nv.constant0._ZN2at6native29vectorized_elementwise_kernelILi4ENS0_13BinaryFunctorIfffZZZNS0_15binary_internal21div_trunc_kernel_cudaERNS_18TensorIteratorBaseEENKUlvE1_clEvENKUlvE0_clEvEUlffE_EESt5arrayIPcLm3EEEEviT0_T1_,"a",@progbits
	.sectionflags	@""
	.align	4
.nv.constant0._ZN2at6native29vectorized_elementwise_kernelILi4ENS0_13BinaryFunctorIfffZZZNS0_15binary_internal21div_trunc_kernel_cudaERNS_18TensorIteratorBaseEENKUlvE1_clEvENKUlvE0_clEvEUlffE_EESt5arrayIPcLm3EEEEviT0_T1_:
	.zero		560


//--------------------- .nv.constant0._ZN2at6native29vectorized_elementwise_kernelILi8ENS0_13BinaryFunctorIfffZZZNS0_15binary_internal21div_trunc_kernel_cudaERNS_18TensorIteratorBaseEENKUlvE1_clEvENKUlvE0_clEvEUlffE_EESt5arrayIPcLm3EEEEviT0_T1_ --------------------------
	.section	.nv.constant0._ZN2at6native29vectorized_elementwise_kernelILi8ENS0_13BinaryFunctorIfffZZZNS0_15binary_internal21div_trunc_kernel_cudaERNS_18TensorIteratorBaseEENKUlvE1_clEvENKUlvE0_clEvEUlffE_EESt5arrayIPcLm3EEEEviT0_T1_,"a",@progbits
	.sectionflags	@""
	.align	4
.nv.constant0._ZN2at6native29vectorized_elementwise_kernelILi8ENS0_13BinaryFunctorIfffZZZNS0_15binary_internal21div_trunc_kernel_cudaERNS_18TensorIteratorBaseEENKUlvE1_clEvENKUlvE0_clEvEUlffE_EESt5arrayIPcLm3EEEEviT0_T1_:
	.zero		560


//--------------------- .nv.constant0._ZN2at6native18elementwise_kernelILi128ELi4EZNS0_15gpu_kernel_implINS0_13BUnaryFunctorIfffZZZNS0_15binary_internal21div_trunc_kernel_cudaERNS_18TensorIteratorBaseEENKUlvE1_clEvENKUlvE0_clEvEUlffE_EEEEvS6_RKT_EUliE_EEviT1_ --------------------------
	.section	.nv.constant0._ZN2at6native18elementwise_kernelILi128ELi4EZNS0_15gpu_kernel_implINS0_13BUnaryFunctorIfffZZZNS0_15binary_internal21div_trunc_kernel_cudaERNS_18TensorIteratorBaseEENKUlvE1_clEvENKUlvE0_clEvEUlffE_EEEEvS6_RKT_EUliE_EEviT1_,"a",@progbits
	.sectionflags	@""
	.align	4
.nv.constant0._ZN2at6native18elementwise_kernelILi128ELi4EZNS0_15gpu_kernel_implINS0_13BUnaryFunctorIfffZZZNS0_15binary_internal21div_trunc_kernel_cudaERNS_18TensorIteratorBaseEENKUlvE1_clEvENKUlvE0_clEvEUlffE_EEEEvS6_RKT_EUliE_EEviT1_:
	.zero		1080


//--------------------- .nv.constant0._ZN2at6native27unrolled_elementwise_kernelINS0_13BUnaryFunctorIfffZZZNS0_15binary_internal21div_trunc_kernel_cudaERNS_18TensorIteratorBaseEENKUlvE1_clEvENKUlvE0_clEvEUlffE_EESt5arrayIPcLm2EELi4E23TrivialOffsetCalculatorILi1EjESE_NS0_6memory12LoadWithCastILi1EEENSF_13StoreWithCastILi1EEEEEviT_T0_T2_T3_T4_T5_ --------------------------
	.section	.nv.constant0._ZN2at6native27unrolled_elementwise_kernelINS0_13BUnaryFunctorIfffZZZNS0_15binary_internal21div_trunc_kernel_cudaERNS_18TensorIteratorBaseEENKUlvE1_clEvENKUlvE0_clEvEUlffE_EESt5arrayIPcLm2EELi4E23TrivialOffsetCalculatorILi1EjESE_NS0_6memory12LoadWithCastILi1EEENSF_13StoreWithCastILi1EEEEEviT_T0_T2_T3_T4_T5_,"a",@progbits
	.sectionflags	@""
	.align	4
.nv.constant0._ZN2at6native27unrolled_elementwise_kernelINS0_13BUnaryFunctorIfffZZZNS0_15binary_internal21div_trunc_kernel_cudaERNS_18TensorIteratorBaseEENKUlvE1_clEvENKUlvE0_clEvEUlffE_EESt5arrayIPcLm2EELi4E23TrivialOffsetCalculatorILi1EjESE_NS0_6memory12LoadWithCastILi1EEENSF_13StoreWithCastILi1EEEEEviT_T0_T2_T3_T4_T5_:
	.zero		580


//--------------------- .nv.constant0._ZN2at6native18elementwise_kernelILi128ELi2EZNS0_22gpu_kernel_impl_nocastINS0_13BUnaryFunctorIfffZZZNS0_15binary_internal21div_trunc_kernel_cudaERNS_18TensorIteratorBaseEENKUlvE1_clEvENKUlvE0_clEvEUlffE_EEEEvS6_RKT_EUliE_EEviT1_ --------------------------
	.section	.nv.constant0._ZN2at6native18elementwise_kernelILi128ELi2EZNS0_22gpu_kernel_impl_nocastINS0_13BUnaryFunctorIfffZZZNS0_15binary_internal21div_trunc_kernel_cudaERNS_18TensorIteratorBaseEENKUlvE1_clEvENKUlvE0_clEvEUlffE_EEEEvS6_RKT_EUliE_EEviT1_,"a",@progbits
	.sectionflags	@""
	.align	4
.nv.constant0._ZN2at6native18elementwise_kernelILi128ELi2EZNS0_22gpu_kernel_impl_nocastINS0_13BUnaryFunctorIfffZZZNS0_15binary_internal21div_trunc_kernel_cudaERNS_18TensorIteratorBaseEENKUlvE1_clEvENKUlvE0_clEvEUlffE_EEEEvS6_RKT_EUliE_EEviT1_:
	.zero		1072


//--------------------- .nv.constant0._ZN2at6native27unrolled_elementwise_kernelINS0_13BUnaryFunctorIfffZZZNS0_15binary_internal21div_trunc_kernel_cudaERNS_18TensorIteratorBaseEENKUlvE1_clEvENKUlvE0_clEvEUlffE_EESt5arrayIPcLm2EELi4E23TrivialOffsetCalculatorILi1EjESE_NS0_6memory15LoadWithoutCastENSF_16StoreWithoutCastEEEviT_T0_T2_T3_T4_T5_ --------------------------
	.section	.nv.constant0._ZN2at6native27unrolled_elementwise_kernelINS0_13BUnaryFunctorIfffZZZNS0_15binary_internal21div_trunc_kernel_cudaERNS_18TensorIteratorBaseEENKUlvE1_clEvENKUlvE0_clEvEUlffE_EESt5arrayIPcLm2EELi4E23TrivialOffsetCalculatorILi1EjESE_NS0_6memory15LoadWithoutCastENSF_16StoreWithoutCastEEEviT_T0_T2_T3_T4_T5_,"a",@progbits
	.sectionflags	@""
	.align	4
.nv.constant0._ZN2at6native27unrolled_elementwise_kernelINS0_13BUnaryFunctorIfffZZZNS0_15binary_internal21div_trunc_kernel_cudaERNS_18TensorIteratorBaseEENKUlvE1_clEvENKUlvE0_clEvEUlffE_EESt5arrayIPcLm2EELi4E23TrivialOffsetCalculatorILi1EjESE_NS0_6memory15LoadWithoutCastENSF_16StoreWithoutCastEEEviT_T0_T2_T3_T4_T5_:
	.zero		564


//--------------------- .nv.constant0._ZN2at6native29vectorized_elementwise_kernelILi2ENS0_13BUnaryFunctorIfffZZZNS0_15binary_internal21div_trunc_kernel_cudaERNS_18TensorIteratorBaseEENKUlvE1_clEvENKUlvE0_clEvEUlffE_EESt5arrayIPcLm2EEEEviT0_T1_ --------------------------
	.section	.nv.constant0._ZN2at6native29vectorized_elementwise_kernelILi2ENS0_13BUnaryFunctorIfffZZZNS0_15binary_internal21div_trunc_kernel_cudaERNS_18TensorIteratorBaseEENKUlvE1_clEvENKUlvE0_clEvEUlffE_EESt5arrayIPcLm2EEEEviT0_T1_,"a",@progbits
	.sectionflags	@""
	.align	4
.nv.constant0._ZN2at6native29vectorized_elementwise_kernelILi2ENS0_13BUnaryFunctorIfffZZZNS0_15binary_internal21div_trunc_kernel_cudaERNS_18TensorIteratorBaseEENKUlvE1_clEvENKUlvE0_clEvEUlffE_EESt5arrayIPcLm2EEEEviT0_T1_:
	.zero		560


//--------------------- .nv.constant0._ZN2at6native29vectorized_elementwise_kernelILi4ENS0_13BUnaryFunctorIfffZZZNS0_15binary_internal21div_trunc_kernel_cudaERNS_18TensorIteratorBaseEENKUlvE1_clEvENKUlvE0_clEvEUlffE_EESt5arrayIPcLm2EEEEviT0_T1_ --------------------------
	.section	.nv.constant0._ZN2at6native29vectorized_elementwise_kernelILi4ENS0_13BUnaryFunctorIfffZZZNS0_15binary_internal21div_trunc_kernel_cudaERNS_18TensorIteratorBaseEENKUlvE1_clEvENKUlvE0_clEvEUlffE_EESt5arrayIPcLm2EEEEviT0_T1_,"a",@progbits
	.sectionflags	@""
	.align	4
.nv.constant0._ZN2at6native29vectorized_elementwise_kernelILi4ENS0_13BUnaryFunctorIfffZZZNS0_15binary_internal21div_trunc_kernel_cudaERNS_18TensorIteratorBaseEENKUlvE1_clEvENKUlvE0_clEvEUlffE_EESt5arrayIPcLm2EEEEviT0_T1_:
	.zero		560


//--------------------- .nv.constant0._ZN2at6native29vectorized_elementwise_kernelILi8ENS0_13BUnaryFunctorIfffZZZNS0_15binary_internal21div_trunc_kernel_cudaERNS_18TensorIteratorBaseEENKUlvE1_clEvENKUlvE0_clEvEUlffE_EESt5arrayIPcLm2EEEEviT0_T1_ --------------------------
	.section	.nv.constant0._ZN2at6native29vectorized_elementwise_kernelILi8ENS0_13BUnaryFunctorIfffZZZNS0_15binary_internal21div_trunc_kernel_cudaERNS_18TensorIteratorBaseEENKUlvE1_clEvENKUlvE0_clEvEUlffE_EESt5arrayIPcLm2EEEEviT0_T1_,"a",@progbits
	.sectionflags	@""
	.align	4
.nv.constant0._ZN2at6native29vectorized_elementwise_kernelILi8ENS0_13BUnaryFunctorIfffZZZNS0_15binary_internal21div_trunc_kernel_cudaERNS_18TensorIteratorBaseEENKUlvE1_clEvENKUlvE0_clEvEUlffE_EESt5arrayIPcLm2EEEEviT0_T1_:
	.zero		560


//--------------------- .nv.constant0._ZN2at6native18elementwise_kernelILi128ELi4EZNS0_15gpu_kernel_implINS0_13AUnaryFunctorIfffZZZNS0_15binary_internal21div_trunc_kernel_cudaERNS_18TensorIteratorBaseEENKUlvE1_clEvENKUlvE0_clEvEUlffE_EEEEvS6_RKT_EUliE_EEviT1_ --------------------------
	.section	.nv.constant0._ZN2at6native18elementwise_kernelILi128ELi4EZNS0_15gpu_kernel_implINS0_13AUnaryFunctorIfffZZZNS0_15binary_internal21div_trunc_kernel_cudaERNS_18TensorIteratorBaseEENKUlvE1_clEvENKUlvE0_clEvEUlffE_EEEEvS6_RKT_EUliE_EEviT1_,"a",@progbits
	.sectionflags	@""
	.align	4
.nv.constant0._ZN2at6native18elementwise_kernelILi128ELi4EZNS0_15gpu_kernel_implINS0_13AUnaryFunctorIfffZZZNS0_15binary_internal21div_trunc_kernel_cudaERNS_18TensorIteratorBaseEENKUlvE1_clEvENKUlvE0_clEvEUlffE_EEEEvS6_RKT_EUliE_EEviT1_:
	.zero		1080


//--------------------- .nv.constant0._ZN2at6native27unrolled_elementwise_kernelINS0_13AUnaryFunctorIfffZZZNS0_15binary_internal21div_trunc_kernel_cudaERNS_18TensorIteratorBaseEENKUlvE1_clEvENKUlvE0_clEvEUlffE_EESt5arrayIPcLm2EELi4E23TrivialOffsetCalculatorILi1EjESE_NS0_6memory12LoadWithCastILi1EEENSF_13StoreWithCastILi1EEEEEviT_T0_T2_T3_T4_T5_ --------------------------
	.section	.nv.constant0._ZN2at6native27unrolled_elementwise_kernelINS0_13AUnaryFunctorIfffZZZNS0_15binary_internal21div_trunc_kernel_cudaERNS_18TensorIteratorBaseEENKUlvE1_clEvENKUlvE0_clEvEUlffE_EESt5arrayIPcLm2EELi4E23TrivialOffsetCalculatorILi1EjESE_NS0_6memory12LoadWithCastILi1EEENSF_13StoreWithCastILi1EEEEEviT_T0_T2_T3_T4_T5_,"a",@progbits
	.sectionflags	@""
	.align	4
.nv.constant0._ZN2at6native27unrolled_elementwise_kernelINS0_13AUnaryFunctorIfffZZZNS0_15binary_internal21div_trunc_kernel_cudaERNS_18TensorIteratorBaseEENKUlvE1_clEvENKUlvE0_clEvEUlffE_EESt5arrayIPcLm2EELi4E23TrivialOffsetCalculatorILi1EjESE_NS0_6memory12LoadWithCastILi1EEENSF_13StoreWithCastILi1EEEEEviT_T0_T2_T3_T4_T5_:
	.zero		580


//--------------------- .nv.constant0._ZN2at6native18elementwise_kernelILi128ELi2EZNS0_22gpu_kernel_impl_nocastINS0_13AUnaryFunctorIfffZZZNS0_15binary_internal21div_trunc_kernel_cudaERNS_18TensorIteratorBaseEENKUlvE1_clEvENKUlvE0_clEvEUlffE_EEEEvS6_RKT_EUliE_EEviT1_ --------------------------
	.section	.nv.constant0._ZN2at6native18elementwise_kernelILi128ELi2EZNS0_22gpu_kernel_impl_nocastINS0_13AUnaryFunctorIfffZZZNS0_15binary_internal21div_trunc_kernel_cudaERNS_18TensorIteratorBaseEENKUlvE1_clEvENKUlvE0_clEvEUlffE_EEEEvS6_RKT_EUliE_EEviT1_,"a",@progbits
	.sectionflags	@""
	.align	4
.nv.constant0._ZN2at6native18elementwise_kernelILi128ELi2EZNS0_22gpu_kernel_impl_nocastINS0_13AUnaryFunctorIfffZZZNS0_15binary_internal21div_trunc_kernel_cudaERNS_18TensorIteratorBaseEENKUlvE1_clEvENKUlvE0_clEvEUlffE_EEEEvS6_RKT_EUliE_EEviT1_:
	.zero		1072


//--------------------- .nv.constant0._ZN2at6native27unrolled_elementwise_kernelINS0_13AUnaryFunctorIfffZZZNS0_15binary_internal21div_trunc_kernel_cudaERNS_18TensorIteratorBaseEENKUlvE1_clEvENKUlvE0_clEvEUlffE_EESt5arrayIPcLm2EELi4E23TrivialOffsetCalculatorILi1EjESE_NS0_6memory15LoadWithoutCastENSF_16StoreWithoutCastEEEviT_T0_T2_T3_T4_T5_ --------------------------
	.section	.nv.constant0._ZN2at6native27unrolled_elementwise_kernelINS0_13AUnaryFunctorIfffZZZNS0_15binary_internal21div_trunc_kernel_cudaERNS_18TensorIteratorBaseEENKUlvE1_clEvENKUlvE0_clEvEUlffE_EESt5arrayIPcLm2EELi4E23TrivialOffsetCalculatorILi1EjESE_NS0_6memory15LoadWithoutCastENSF_16StoreWithoutCastEEEviT_T0_T2_T3_T4_T5_,"a",@progbits
	.sectionflags	@""
	.align	4
.nv.constant0._ZN2at6native27unrolled_elementwise_kernelINS0_13AUnaryFunctorIfffZZZNS0_15binary_internal21div_trunc_kernel_cudaERNS_18TensorIteratorBaseEENKUlvE1_clEvENKUlvE0_clEvEUlffE_EESt5arrayIPcLm2EELi4E23TrivialOffsetCalculatorILi1EjESE_NS0_6memory15LoadWithoutCastENSF_16StoreWithoutCastEEEviT_T0_T2_T3_T4_T5_:
	.zero		564


//--------------------- .nv.constant0._ZN2at6native29vectorized_elementwise_kernelILi2ENS0_13AUnaryFunctorIfffZZZNS0_15binary_internal21div_trunc_kernel_cudaERNS_18TensorIteratorBaseEENKUlvE1_clEvENKUlvE0_clEvEUlffE_EESt5arrayIPcLm2EEEEviT0_T1_ --------------------------
	.section	.nv.constant0._ZN2at6native29vectorized_elementwise_kernelILi2ENS0_13AUnaryFunctorIfffZZZNS0_15binary_internal21div_trunc_kernel_cudaERNS_18TensorIteratorBaseEENKUlvE1_clEvENKUlvE0_clEvEUlffE_EESt5arrayIPcLm2EEEEviT0_T1_,"a",@progbits
	.sectionflags	@""
	.align	4
.nv.constant0._ZN2at6native29vectorized_elementwise_kernelILi2ENS0_13AUnaryFunctorIfffZZZNS0_15binary_internal21div_trunc_kernel_cudaERNS_18TensorIteratorBaseEENKUlvE1_clEvENKUlvE0_clEvEUlffE_EESt5arrayIPcLm2EEEEviT0_T1_:
	.zero		560


//--------------------- .nv.constant0._ZN2at6native29vectorized_elementwise_kernelILi4ENS0_13AUnaryFunctorIfffZZZNS0_15binary_internal21div_trunc_kernel_cudaERNS_18TensorIteratorBaseEENKUlvE1_clEvENKUlvE0_clEvEUlffE_EESt5arrayIPcLm2EEEEviT0_T1_ --------------------------
	.section	.nv.constant0._ZN2at6native29vectorized_elementwise_kernelILi4ENS0_13AUnaryFunctorIfffZZZNS0_15binary_internal21div_trunc_kernel_cudaERNS_18TensorIteratorBaseEENKUlvE1_clEvENKUlvE0_clEvEUlffE_EESt5arrayIPcLm2EEEEviT0_T1_,"a",@progbits
	.sectionflags	@""
	.align	4
.nv.constant0._ZN2at6native29vectorized_elementwise_kernelILi4ENS0_13AUnaryFunctorIfffZZZNS0_15binary_internal21div_trunc_kernel_cudaERNS_18TensorIteratorBaseEENKUlvE1_clEvENKUlvE0_clEvEUlffE_EESt5arrayIPcLm2EEEEviT0_T1_:
	.zero		560


//--------------------- .nv.constant0._ZN2at6native29vectorized_elementwise_kernelILi8ENS0_13AUnaryFunctorIfffZZZNS0_15binary_internal21div_trunc_kernel_cudaERNS_18TensorIteratorBaseEENKUlvE1_clEvENKUlvE0_clEvEUlffE_EESt5arrayIPcLm2EEEEviT0_T1_ --------------------------
	.section	.nv.constant0._ZN2at6native29vectorized_elementwise_kernelILi8ENS0_13AUnaryFunctorIfffZZZNS0_15binary_internal21div_trunc_kernel_cudaERNS_18TensorIteratorBaseEENKUlvE1_clEvENKUlvE0_clEvEUlffE_EESt5arrayIPcLm2EEEEviT0_T1_,"a",@progbits
	.sectionflags	@""
	.align	4
.nv.constant0._ZN2at6native29vectorized_elementwise_kernelILi8ENS0_13AUnaryFunctorIfffZZZNS0_15binary_internal21div_trunc_kernel_cudaERNS_18TensorIteratorBaseEENKUlvE1_clEvENKUlvE0_clEvEUlffE_EESt5arrayIPcLm2EEEEviT0_T1_:
	.zero		560


//--------------------- .nv.constant0._ZN2at6native18elementwise_kernelILi128ELi4EZNS0_15gpu_kernel_implINS0_13BinaryFunctorIdddZZZNS0_15binary_internal21div_trunc_kernel_cudaERNS_18TensorIteratorBaseEENKUlvE1_clEvENKUlvE_clEvEUlddE_EEEEvS6_RKT_EUliE_EEviT1_ --------------------------
	.section	.nv.constant0._ZN2at6native18elementwise_kernelILi128ELi4EZNS0_15gpu_kernel_implINS0_13BinaryFunctorIdddZZZNS0_15binary_internal21div_trunc_kernel_cudaERNS_18TensorIteratorBaseEENKUlvE1_clEvENKUlvE_clEvEUlddE_EEEEvS6_RKT_EUliE_EEviT1_,"a",@progbits
	.sectionflags	@""
	.align	4
.nv.constant0._ZN2at6native18elementwise_kernelILi128ELi4EZNS0_15gpu_kernel_implINS0_13BinaryFunctorIdddZZZNS0_15binary_internal21div_trunc_kernel_cudaERNS_18TensorIteratorBaseEENKUlvE1_clEvENKUlvE_clEvEUlddE_EEEEvS6_RKT_EUliE_EEviT1_:
	.zero		1184


//--------------------- .nv.constant0._ZN2at6native27unrolled_elementwise_kernelINS0_13BinaryFunctorIdddZZZNS0_15binary_internal21div_trunc_kernel_cudaERNS_18TensorIteratorBaseEENKUlvE1_clEvENKUlvE_clEvEUlddE_EESt5arrayIPcLm3EELi4E23TrivialOffsetCalculatorILi2EjESD_ILi1EjENS0_6memory12LoadWithCastILi2EEENSG_13StoreWithCastILi1EEEEEviT_T0_T2_T3_T4_T5_ --------------------------
	.section	.nv.constant0._ZN2at6native27unrolled_elementwise_kernelINS0_13BinaryFunctorIdddZZZNS0_15binary_internal21div_trunc_kernel_cudaERNS_18TensorIteratorBaseEENKUlvE1_clEvENKUlvE_clEvEUlddE_EESt5arrayIPcLm3EELi4E23TrivialOffsetCalculatorILi2EjESD_ILi1EjENS0_6memory12LoadWithCastILi2EEENSG_13StoreWithCastILi1EEEEEviT_T0_T2_T3_T4_T5_,"a",@progbits
	.sectionflags	@""
	.align	4
.nv.constant0._ZN2at6native27unrolled_elementwise_kernelINS0_13BinaryFunctorIdddZZZNS0_15binary_internal21div_trunc_kernel_cudaERNS_18TensorIteratorBaseEENKUlvE1_clEvENKUlvE_clEvEUlddE_EESt5arrayIPcLm3EELi4E23TrivialOffsetCalculatorILi2EjESD_ILi1EjENS0_6memory12LoadWithCastILi2EEENSG_13StoreWithCastILi1EEEEEviT_T0_T2_T3_T4_T5_:
	.zero		584


//--------------------- .nv.constant0._ZN2at6native18elementwise_kernelILi128ELi2EZNS0_22gpu_kernel_impl_nocastINS0_13BinaryFunctorIdddZZZNS0_15binary_internal21div_trunc_kernel_cudaERNS_18TensorIteratorBaseEENKUlvE1_clEvENKUlvE_clEvEUlddE_EEEEvS6_RKT_EUliE_EEviT1_ --------------------------
	.section	.nv.constant0._ZN2at6native18elementwise_kernelILi128ELi2EZNS0_22gpu_kernel_impl_nocastINS0_13BinaryFunctorIdddZZZNS0_15binary_internal21div_trunc_kernel_cudaERNS_18TensorIteratorBaseEENKUlvE1_clEvENKUlvE_clEvEUlddE_EEEEvS6_RKT_EUliE_EEviT1_,"a",@progbits
	.sectionflags	@""
	.align	4
.nv.constant0._ZN2at6native18elementwise_kernelILi128ELi2EZNS0_22gpu_kernel_impl_nocastINS0_13BinaryFunctorIdddZZZNS0_15binary_internal21div_trunc_kernel_cudaERNS_18TensorIteratorBaseEENKUlvE1_clEvENKUlvE_clEvEUlddE_EEEEvS6_RKT_EUliE_EEviT1_:
	.zero		1184


//--------------------- .nv.constant0._ZN2at6native27unrolled_elementwise_kernelINS0_13BinaryFunctorIdddZZZNS0_15binary_internal21div_trunc_kernel_cudaERNS_18TensorIteratorBaseEENKUlvE1_clEvENKUlvE_clEvEUlddE_EESt5arrayIPcLm3EELi4E23TrivialOffsetCalculatorILi2EjESD_ILi1EjENS0_6memory15LoadWithoutCastENSG_16StoreWithoutCastEEEviT_T0_T2_T3_T4_T5_ --------------------------
	.section	.nv.constant0._ZN2at6native27unrolled_elementwise_kernelINS0_13BinaryFunctorIdddZZZNS0_15binary_internal21div_trunc_kernel_cudaERNS_18TensorIteratorBaseEENKUlvE1_clEvENKUlvE_clEvEUlddE_EESt5arrayIPcLm3EELi4E23TrivialOffsetCalculatorILi2EjESD_ILi1EjENS0_6memory15LoadWithoutCastENSG_16StoreWithoutCastEEEviT_T0_T2_T3_T4_T5_,"a",@progbits
	.sectionflags	@""
	.align	4
.nv.constant0._ZN2at6native27unrolled_elementwise_kernelINS0_13BinaryFunctorIdddZZZNS0_15binary_internal21div_trunc_kernel_cudaERNS_18TensorIteratorBaseEENKUlvE1_clEvENKUlvE_clEvEUlddE_EESt5arrayIPcLm3EELi4E23TrivialOffsetCalculatorILi2EjESD_ILi1EjENS0_6memory15LoadWithoutCastENSG_16StoreWithoutCastEEEviT_T0_T2_T3_T4_T5_:
	.zero		564


//--------------------- .nv.constant0._ZN2at6native29vectorized_elementwise_kernelILi2ENS0_13BinaryFunctorIdddZZZNS0_15binary_internal21div_trunc_kernel_cudaERNS_18TensorIteratorBaseEENKUlvE1_clEvENKUlvE_clEvEUlddE_EESt5arrayIPcLm3EEEEviT0_T1_ --------------------------
	.section	.nv.constant0._ZN2at6native29vectorized_elementwise_kernelILi2ENS0_13BinaryFunctorIdddZZZNS0_15binary_internal21div_trunc_kernel_cudaERNS_18TensorIteratorBaseEENKUlvE1_clEvENKUlvE_clEvEUlddE_EESt5arrayIPcLm3EEEEviT0_T1_,"a",@progbits
	.sectionflags	@""
	.align	4
.nv.constant0._ZN2at6native29vectorized_elementwise_kernelILi2ENS0_13BinaryFunctorIdddZZZNS0_15binary_internal21div_trunc_kernel_cudaERNS_18TensorIteratorBaseEENKUlvE1_clEvENKUlvE_clEvEUlddE_EESt5arrayIPcLm3EEEEviT0_T1_:
	.zero		560


//--------------------- .nv.constant0._ZN2at6native29vectorized_elementwise_kernelILi4ENS0_13BinaryFunctorIdddZZZNS0_15binary_internal21div_trunc_kernel_cudaERNS_18TensorIteratorBaseEENKUlvE1_clEvENKUlvE_clEvEUlddE_EESt5arrayIPcLm3EEEEviT0_T1_ --------------------------
	.section	.nv.constant0._ZN2at6native29vectorized_elementwise_kernelILi4ENS0_13BinaryFunctorIdddZZZNS0_15binary_internal21div_trunc_kernel_cudaERNS_18TensorIteratorBaseEENKUlvE1_clEvENKUlvE_clEvEUlddE_EESt5arrayIPcLm3EEEEviT0_T1_,"a",@progbits
	.sectionflags	@""
	.align	4
.nv.constant0._ZN2at6native29vectorized_elementwise_kernelILi4ENS0_13BinaryFunctorIdddZZZNS0_15binary_internal21div_trunc_kernel_cudaERNS_18TensorIteratorBaseEENKUlvE1_clEvENKUlvE_clEvEUlddE_EESt5arrayIPcLm3EEEEviT0_T1_:
	.zero		560


//--------------------- .nv.constant0._ZN2at6native29vectorized_elementwise_kernelILi8ENS0_13BinaryFunctorIdddZZZNS0_15binary_internal21div_trunc_kernel_cudaERNS_18TensorIteratorBaseEENKUlvE1_clEvENKUlvE_clEvEUlddE_EESt5arrayIPcLm3EEEEviT0_T1_ --------------------------
	.section	.nv.constant0._ZN2at6native29vectorized_elementwise_kernelILi8ENS0_13BinaryFunctorIdddZZZNS0_15binary_internal21div_trunc_kernel_cudaERNS_18TensorIteratorBaseEENKUlvE1_clEvENKUlvE_clEvEUlddE_EESt5arrayIPcLm3EEEEviT0_T1_,"a",@progbits
	.sectionflags	@""
	.align	4
.nv.constant0._ZN2at6native29vectorized_elementwise_kernelILi8ENS0_13BinaryFunctorIdddZZZNS0_15binary_internal21div_trunc_kernel_cudaERNS_18TensorIteratorBaseEENKUlvE1_clEvENKUlvE_clEvEUlddE_EESt5arrayIPcLm3EEEEviT0_T1_:
	.zero		560


//--------------------- .nv.constant0._ZN2at6native18elementwise_kernelILi128ELi4EZNS0_15gpu_kernel_implINS0_13BUnaryFunctorIdddZZZNS0_15binary_internal21div_trunc_kernel_cudaERNS_18TensorIteratorBaseEENKUlvE1_clEvENKUlvE_clEvEUlddE_EEEEvS6_RKT_EUliE_EEviT1_ --------------------------
	.section	.nv.constant0._ZN2at6native18elementwise_kernelILi128ELi4EZNS0_15gpu_kernel_implINS0_13BUnaryFunctorIdddZZZNS0_15binary_internal21div_trunc_kernel_cudaERNS_18TensorIteratorBaseEENKUlvE1_clEvENKUlvE_clEvEUlddE_EEEEvS6_RKT_EUliE_EEviT1_,"a",@progbits
	.sectionflags	@""
	.align	4
.nv.constant0._ZN2at6native18elementwise_kernelILi128ELi4EZNS0_15gpu_kernel_implINS0_13BUnaryFunctorIdddZZZNS0_15binary_internal21div_trunc_kernel_cudaERNS_18TensorIteratorBaseEENKUlvE1_clEvENKUlvE_clEvEUlddE_EEEEvS6_RKT_EUliE_EEviT1_:
	.zero		1088


//--------------------- .nv.constant0._ZN2at6native27unrolled_elementwise_kernelINS0_13BUnaryFunctorIdddZZZNS0_15binary_internal21div_trunc_kernel_cudaERNS_18TensorIteratorBaseEENKUlvE1_clEvENKUlvE_clEvEUlddE_EESt5arrayIPcLm2EELi4E23TrivialOffsetCalculatorILi1EjESE_NS0_6memory12LoadWithCastILi1EEENSF_13StoreWithCastILi1EEEEEviT_T0_T2_T3_T4_T5_ --------------------------
	.section	.nv.constant0._ZN2at6native27unrolled_elementwise_kernelINS0_13BUnaryFunctorIdddZZZNS0_15binary_internal21div_trunc_kernel_cudaERNS_18TensorIteratorBaseEENKUlvE1_clEvENKUlvE_clEvEUlddE_EESt5arrayIPcLm2EELi4E23TrivialOffsetCalculatorILi1EjESE_NS0_6memory12LoadWithCastILi1EEENSF_13StoreWithCastILi1EEEEEviT_T0_T2_T3_T4_T5_,"a",@progbits
	.sectionflags	@""
	.align	4
.nv.constant0._ZN2at6native27unrolled_elementwise_kernelINS0_13BUnaryFunctorIdddZZZNS0_15binary_internal21div_trunc_kernel_cudaERNS_18TensorIteratorBaseEENKUlvE1_clEvENKUlvE_clEvEUlddE_EESt5arrayIPcLm2EELi4E23TrivialOffsetCalculatorILi1EjESE_NS0_6memory12LoadWithCastILi1EEENSF_13StoreWithCastILi1EEEEEviT_T0_T2_T3_T4_T5_:
	.zero		588


//--------------------- .nv.constant0._ZN2at6native18elementwise_kernelILi128ELi2EZNS0_22gpu_kernel_impl_nocastINS0_13BUnaryFunctorIdddZZZNS0_15binary_internal21div_trunc_kernel_cudaERNS_18TensorIteratorBaseEENKUlvE1_clEvENKUlvE_clEvEUlddE_EEEEvS6_RKT_EUliE_EEviT1_ --------------------------
	.section	.nv.constant0._ZN2at6native18elementwise_kernelILi128ELi2EZNS0_22gpu_kernel_impl_nocastINS0_13BUnaryFunctorIdddZZZNS0_15binary_internal21div_trunc_kernel_cudaERNS_18TensorIteratorBaseEENKUlvE1_clEvENKUlvE_clEvEUlddE_EEEEvS6_RKT_EUliE_EEviT1_,"a",@progbits
	.sectionflags	@""
	.align	4
.nv.constant0._ZN2at6native18elementwise_kernelILi128ELi2EZNS0_22gpu_kernel_impl_nocastINS0_13BUnaryFunctorIdddZZZNS0_15binary_internal21div_trunc_kernel_cudaERNS_18TensorIteratorBaseEENKUlvE1_clEvENKUlvE_clEvEUlddE_EEEEvS6_RKT_EUliE_EEviT1_:
	.zero		1080


//--------------------- .nv.constant0._ZN2at6native27unrolled_elementwise_kernelINS0_13BUnaryFunctorIdddZZZNS0_15binary_internal21div_trunc_kernel_cudaERNS_18TensorIteratorBaseEENKUlvE1_clEvENKUlvE_clEvEUlddE_EESt5arrayIPcLm2EELi4E23TrivialOffsetCalculatorILi1EjESE_NS0_6memory15LoadWithoutCastENSF_16StoreWithoutCastEEEviT_T0_T2_T3_T4_T5_ --------------------------
	.section	.nv.constant0._ZN2at6native27unrolled_elementwise_kernelINS0_13BUnaryFunctorIdddZZZNS0_15binary_internal21div_trunc_kernel_cudaERNS_18TensorIteratorBaseEENKUlvE1_clEvENKUlvE_clEvEUlddE_EESt5arrayIPcLm2EELi4E23TrivialOffsetCalculatorILi1EjESE_NS0_6memory15LoadWithoutCastENSF_16StoreWithoutCastEEEviT_T0_T2_T3_T4_T5_,"a",@progbits
	.sectionflags	@""
	.align	4
.nv.constant0._ZN2at6native27unrolled_elementwise_kernelINS0_13BUnaryFunctorIdddZZZNS0_15binary_internal21div_trunc_kernel_cudaERNS_18TensorIteratorBaseEENKUlvE1_clEvENKUlvE_clEvEUlddE_EESt5arrayIPcLm2EELi4E23TrivialOffsetCalculatorILi1EjESE_NS0_6memory15LoadWithoutCastENSF_16StoreWithoutCastEEEviT_T0_T2_T3_T4_T5_:
	.zero		572


//--------------------- .nv.constant0._ZN2at6native29vectorized_elementwise_kernelILi2ENS0_13BUnaryFunctorIdddZZZNS0_15binary_internal21div_trunc_kernel_cudaERNS_18TensorIteratorBaseEENKUlvE1_clEvENKUlvE_clEvEUlddE_EESt5arrayIPcLm2EEEEviT0_T1_ --------------------------
	.section	.nv.constant0._ZN2at6native29vectorized_elementwise_kernelILi2ENS0_13BUnaryFunctorIdddZZZNS0_15binary_internal21div_trunc_kernel_cudaERNS_18TensorIteratorBaseEENKUlvE1_clEvENKUlvE_clEvEUlddE_EESt5arrayIPcLm2EEEEviT0_T1_,"a",@progbits
	.sectionflags	@""
	.align	4
.nv.constant0._ZN2at6native29vectorized_elementwise_kernelILi2ENS0_13BUnaryFunctorIdddZZZNS0_15binary_internal21div_trunc_kernel_cudaERNS_18TensorIteratorBaseEENKUlvE1_clEvENKUlvE_clEvEUlddE_EESt5arrayIPcLm2EEEEviT0_T1_:
	.zero		568


//--------------------- .nv.constant0._ZN2at6native29vectorized_elementwise_kernelILi4ENS0_13BUnaryFunctorIdddZZZNS0_15binary_internal21div_trunc_kernel_cudaERNS_18TensorIteratorBaseEENKUlvE1_clEvENKUlvE_clEvEUlddE_EESt5arrayIPcLm2EEEEviT0_T1_ --------------------------
	.section	.nv.constant0._ZN2at6native29vectorized_elementwise_kernelILi4ENS0_13BUnaryFunctorIdddZZZNS0_15binary_internal21div_trunc_kernel_cudaERNS_18TensorIteratorBaseEENKUlvE1_clEvENKUlvE_clEvEUlddE_EESt5arrayIPcLm2EEEEviT0_T1_,"a",@progbits
	.sectionflags	@""
	.align	4
.nv.constant0._ZN2at6native29vectorized_elementwise_kernelILi4ENS0_13BUnaryFunctorIdddZZZNS0_15binary_internal21div_trunc_kernel_cudaERNS_18TensorIteratorBaseEENKUlvE1_clEvENKUlvE_clEvEUlddE_EESt5arrayIPcLm2EEEEviT0_T1_:
	.zero		568


//--------------------- .nv.constant0._ZN2at6native29vectorized_elementwise_kernelILi8ENS0_13BUnaryFunctorIdddZZZNS0_15binary_internal21div_trunc_kernel_cudaERNS_18TensorIteratorBaseEENKUlvE1_clEvENKUlvE_clEvEUlddE_EESt5arrayIPcLm2EEEEviT0_T1_ --------------------------
	.section	.nv.constant0._ZN2at6native29vectorized_elementwise_kernelILi8ENS0_13BUnaryFunctorIdddZZZNS0_15binary_internal21div_trunc_kernel_cudaERNS_18TensorIteratorBaseEENKUlvE1_clEvENKUlvE_clEvEUlddE_EESt5arrayIPcLm2EEEEviT0_T1_,"a",@progbits
	.sectionflags	@""
	.align	4
.nv.constant0._ZN2at6native29vectorized_elementwise_kernelILi8ENS0_13BUnaryFunctorIdddZZZNS0_15binary_internal21div_trunc_kernel_cudaERNS_18TensorIteratorBaseEENKUlvE1_clEvENKUlvE_clEvEUlddE_EESt5arrayIPcLm2EEEEviT0_T1_:
	.zero		568


//--------------------- .nv.constant0._ZN2at6native18elementwise_kernelILi128ELi4EZNS0_15gpu_kernel_implINS0_13AUnaryFunctorIdddZZZNS0_15binary_internal21div_trunc_kernel_cudaERNS_18TensorIteratorBaseEENKUlvE1_clEvENKUlvE_clEvEUlddE_EEEEvS6_RKT_EUliE_EEviT1_ --------------------------
	.section	.nv.constant0._ZN2at6native18elementwise_kernelILi128ELi4EZNS0_15gpu_kernel_implINS0_13AUnaryFunctorIdddZZZNS0_15binary_internal21div_trunc_kernel_cudaERNS_18TensorIteratorBaseEENKUlvE1_clEvENKUlvE_clEvEUlddE_EEEEvS6_RKT_EUliE_EEviT1_,"a",@progbits
	.sectionflags	@""
	.align	4
.nv.constant0._ZN2at6native18elementwise_kernelILi128ELi4EZNS0_15gpu_kernel_implINS0_13AUnaryFunctorIdddZZZNS0_15binary_internal21div_trunc_kernel_cudaERNS_18TensorIteratorBaseEENKUlvE1_clEvENKUlvE_clEvEUlddE_EEEEvS6_RKT_EUliE_EEviT1_:
	.zero		1088


//--------------------- .nv.constant0._ZN2at6native27unrolled_elementwise_kernelINS0_13AUnaryFunctorIdddZZZNS0_15binary_internal21div_trunc_kernel_cudaERNS_18TensorIteratorBaseEENKUlvE1_clEvENKUlvE_clEvEUlddE_EESt5arrayIPcLm2EELi4E23TrivialOffsetCalculatorILi1EjESE_NS0_6memory12LoadWithCastILi1EEENSF_13StoreWithCastILi1EEEEEviT_T0_T2_T3_T4_T5_ --------------------------
	.section	.nv.constant0._ZN2at6native27unrolled_elementwise_kernelINS0_13AUnaryFunctorIdddZZZNS0_15binary_internal21div_trunc_kernel_cudaERNS_18TensorIteratorBaseEENKUlvE1_clEvENKUlvE_clEvEUlddE_EESt5arrayIPcLm2EELi4E23TrivialOffsetCalculatorILi1EjESE_NS0_6memory12LoadWithCastILi1EEENSF_13StoreWithCastILi1EEEEEviT_T0_T2_T3_T4_T5_,"a",@progbits
	.sectionflags	@""
	.align	4
.nv.constant0._ZN2at6native27unrolled_elementwise_kernelINS0_13AUnaryFunctorIdddZZZNS0_15binary_internal21div_trunc_kernel_cudaERNS_18TensorIteratorBaseEENKUlvE1_clEvENKUlvE_clEvEUlddE_EESt5arrayIPcLm2EELi4E23TrivialOffsetCalculatorILi1EjESE_NS0_6memory12LoadWithCastILi1EEENSF_13StoreWithCastILi1EEEEEviT_T0_T2_T3_T4_T5_:
	.zero		588


//--------------------- .nv.constant0._ZN2at6native18elementwise_kernelILi128ELi2EZNS0_22gpu_kernel_impl_nocastINS0_13AUnaryFunctorIdddZZZNS0_15binary_internal21div_trunc_kernel_cudaERNS_18TensorIteratorBaseEENKUlvE1_clEvENKUlvE_clEvEUlddE_EEEEvS6_RKT_EUliE_EEviT1_ --------------------------
	.section	.nv.constant0._ZN2at6native18elementwise_kernelILi128ELi2EZNS0_22gpu_kernel_impl_nocastINS0_13AUnaryFunctorIdddZZZNS0_15binary_internal21div_trunc_kernel_cudaERNS_18TensorIteratorBaseEENKUlvE1_clEvENKUlvE_clEvEUlddE_EEEEvS6_RKT_EUliE_EEviT1_,"a",@progbits
	.sectionflags	@""
	.align	4
.nv.constant0._ZN2at6native18elementwise_kernelILi128ELi2EZNS0_22gpu_kernel_impl_nocastINS0_13AUnaryFunctorIdddZZZNS0_15binary_internal21div_trunc_kernel_cudaERNS_18TensorIteratorBaseEENKUlvE1_clEvENKUlvE_clEvEUlddE_EEEEvS6_RKT_EUliE_EEviT1_:
	.zero		1080


//--------------------- .nv.constant0._ZN2at6native27unrolled_elementwise_kernelINS0_13AUnaryFunctorIdddZZZNS0_15binary_internal21div_trunc_kernel_cudaERNS_18TensorIteratorBaseEENKUlvE1_clEvENKUlvE_clEvEUlddE_EESt5arrayIPcLm2EELi4E23TrivialOffsetCalculatorILi1EjESE_NS0_6memory15LoadWithoutCastENSF_16StoreWithoutCastEEEviT_T0_T2_T3_T4_T5_ --------------------------
	.section	.nv.constant0._ZN2at6native27unrolled_elementwise_kernelINS0_13AUnaryFunctorIdddZZZNS0_15binary_internal21div_trunc_kernel_cudaERNS_18TensorIteratorBaseEENKUlvE1_clEvENKUlvE_clEvEUlddE_EESt5arrayIPcLm2EELi4E23TrivialOffsetCalculatorILi1EjESE_NS0_6memory15LoadWithoutCastENSF_16StoreWithoutCastEEEviT_T0_T2_T3_T4_T5_,"a",@progbits
	.sectionflags	@""
	.align	4
.nv.constant0._ZN2at6native27unrolled_elementwise_kernelINS0_13AUnaryFunctorIdddZZZNS0_15binary_internal21div_trunc_kernel_cudaERNS_18TensorIteratorBaseEENKUlvE1_clEvENKUlvE_clEvEUlddE_EESt5arrayIPcLm2EELi4E23TrivialOffsetCalculatorILi1EjESE_NS0_6memory15LoadWithoutCastENSF_16StoreWithoutCastEEEviT_T0_T2_T3_T4_T5_:
	.zero		572


//--------------------- .nv.constant0._ZN2at6native29vectorized_elementwise_kernelILi2ENS0_13AUnaryFunctorIdddZZZNS0_15binary_internal21div_trunc_kernel_cudaERNS_18TensorIteratorBaseEENKUlvE1_clEvENKUlvE_clEvEUlddE_EESt5arrayIPcLm2EEEEviT0_T1_ --------------------------
	.section	.nv.constant0._ZN2at6native29vectorized_elementwise_kernelILi2ENS0_13AUnaryFunctorIdddZZZNS0_15binary_internal21div_trunc_kernel_cudaERNS_18TensorIteratorBaseEENKUlvE1_clEvENKUlvE_clEvEUlddE_EESt5arrayIPcLm2EEEEviT0_T1_,"a",@progbits
	.sectionflags	@""
	.align	4
.nv.constant0._ZN2at6native29vectorized_elementwise_kernelILi2ENS0_13AUnaryFunctorIdddZZZNS0_15binary_internal21div_trunc_kernel_cudaERNS_18TensorIteratorBaseEENKUlvE1_clEvENKUlvE_clEvEUlddE_EESt5arrayIPcLm2EEEEviT0_T1_:
	.zero		568


//--------------------- .nv.constant0._ZN2at6native29vectorized_elementwise_kernelILi4ENS0_13AUnaryFunctorIdddZZZNS0_15binary_internal21div_trunc_kernel_cudaERNS_18TensorIteratorBaseEENKUlvE1_clEvENKUlvE_clEvEUlddE_EESt5arrayIPcLm2EEEEviT0_T1_ --------------------------
	.section	.nv.constant0._ZN2at6native29vectorized_elementwise_kernelILi4ENS0_13AUnaryFunctorIdddZZZNS0_15binary_internal21div_trunc_kernel_cudaERNS_18TensorIteratorBaseEENKUlvE1_clEvENKUlvE_clEvEUlddE_EESt5arrayIPcLm2EEEEviT0_T1_,"a",@progbits
	.sectionflags	@""
	.align	4
.nv.constant0._ZN2at6native29vectorized_elementwise_kernelILi4ENS0_13AUnaryFunctorIdddZZZNS0_15binary_internal21div_trunc_kernel_cudaERNS_18TensorIteratorBaseEENKUlvE1_clEvENKUlvE_clEvEUlddE_EESt5arrayIPcLm2EEEEviT0_T1_:
	.zero		568


//--------------------- .nv.constant0._ZN2at6native29vectorized_elementwise_kernelILi8ENS0_13AUnaryFunctorIdddZZZNS0_15binary_internal21div_trunc_kernel_cudaERNS_18TensorIteratorBaseEENKUlvE1_clEvENKUlvE_clEvEUlddE_EESt5arrayIPcLm2EEEEviT0_T1_ --------------------------
	.section	.nv.constant0._ZN2at6native29vectorized_elementwise_kernelILi8ENS0_13AUnaryFunctorIdddZZZNS0_15binary_internal21div_trunc_kernel_cudaERNS_18TensorIteratorBaseEENKUlvE1_clEvENKUlvE_clEvEUlddE_EESt5arrayIPcLm2EEEEviT0_T1_,"a",@progbits
	.sectionflags	@""
	.align	4
.nv.constant0._ZN2at6native29vectorized_elementwise_kernelILi8ENS0_13AUnaryFunctorIdddZZZNS0_15binary_internal21div_trunc_kernel_cudaERNS_18TensorIteratorBaseEENKUlvE1_clEvENKUlvE_clEvEUlddE_EESt5arrayIPcLm2EEEEviT0_T1_:
	.zero		568


//--------------------- .nv.constant0._ZN2at6native18elementwise_kernelILi128ELi4EZNS0_15gpu_kernel_implIZZZNS0_15binary_internal21div_trunc_kernel_cudaERNS_18TensorIteratorBaseEENKUlvE0_clEvENKUlvE2_clEvEUlN3c108BFloat16EE_EEvS5_RKT_EUliE_EEviT1_ --------------------------
	.section	.nv.constant0._ZN2at6native18elementwise_kernelILi128ELi4EZNS0_15gpu_kernel_implIZZZNS0_15binary_internal21div_trunc_kernel_cudaERNS_18TensorIteratorBaseEENKUlvE0_clEvENKUlvE2_clEvEUlN3c108BFloat16EE_EEvS5_RKT_EUliE_EEviT1_,"a",@progbits
	.sectionflags	@""
	.align	4
.nv.constant0._ZN2at6native18elementwise_kernelILi128ELi4EZNS0_15gpu_kernel_implIZZZNS0_15binary_internal21div_trunc_kernel_cudaERNS_18TensorIteratorBaseEENKUlvE0_clEvENKUlvE2_clEvEUlN3c108BFloat16EE_EEvS5_RKT_EUliE_EEviT1_:
	.zero		1088


//--------------------- .nv.constant0._ZN2at6native27unrolled_elementwise_kernelIZZZNS0_15binary_internal21div_trunc_kernel_cudaERNS_18TensorIteratorBaseEENKUlvE0_clEvENKUlvE2_clEvEUlN3c108BFloat16EE_St5arrayIPcLm2EELi4E23TrivialOffsetCalculatorILi1EjESE_NS0_6memory12LoadWithCastILi1EEENSF_13StoreWithCastILi1EEEEEviT_T0_T2_T3_T4_T5_ --------------------------
	.section	.nv.constant0._ZN2at6native27unrolled_elementwise_kernelIZZZNS0_15binary_internal21div_trunc_kernel_cudaERNS_18TensorIteratorBaseEENKUlvE0_clEvENKUlvE2_clEvEUlN3c108BFloat16EE_St5arrayIPcLm2EELi4E23TrivialOffsetCalculatorILi1EjESE_NS0_6memory12LoadWithCastILi1EEENSF_13StoreWithCastILi1EEEEEviT_T0_T2_T3_T4_T5_,"a",@progbits
	.sectionflags	@""
	.align	4
.nv.constant0._ZN2at6native27unrolled_elementwise_kernelIZZZNS0_15binary_internal21div_trunc_kernel_cudaERNS_18TensorIteratorBaseEENKUlvE0_clEvENKUlvE2_clEvEUlN3c108BFloat16EE_St5arrayIPcLm2EELi4E23TrivialOffsetCalculatorILi1EjESE_NS0_6memory12LoadWithCastILi1EEENSF_13StoreWithCastILi1EEEEEviT_T0_T2_T3_T4_T5_:
	.zero		588


//--------------------- .nv.constant0._ZN2at6native18elementwise_kernelILi128ELi4EZNS0_22gpu_kernel_impl_nocastIZZZNS0_15binary_internal21div_trunc_kernel_cudaERNS_18TensorIteratorBaseEENKUlvE0_clEvENKUlvE2_clEvEUlN3c108BFloat16EE_EEvS5_RKT_EUliE_EEviT1_ --------------------------
	.section	.nv.constant0._ZN2at6native18elementwise_kernelILi128ELi4EZNS0_22gpu_kernel_impl_nocastIZZZNS0_15binary_internal21div_trunc_kernel_cudaERNS_18TensorIteratorBaseEENKUlvE0_clEvENKUlvE2_clEvEUlN3c108BFloat16EE_EEvS5_RKT_EUliE_EEviT1_,"a",@progbits
	.sectionflags	@""
	.align	4
.nv.constant0._ZN2at6native18elementwise_kernelILi128ELi4EZNS0_22gpu_kernel_impl_nocastIZZZNS0_15binary_internal21div_trunc_kernel_cudaERNS_18TensorIteratorBaseEENKUlvE0_clEvENKUlvE2_clEvEUlN3c108BFloat16EE_EEvS5_RKT_EUliE_EEviT1_:
	.zero		1080


//--------------------- .nv.constant0._ZN2at6native27unrolled_elementwise_kernelIZZZNS0_15binary_internal21div_trunc_kernel_cudaERNS_18TensorIteratorBaseEENKUlvE0_clEvENKUlvE2_clEvEUlN3c108BFloat16EE_St5arrayIPcLm2EELi4E23TrivialOffsetCalculatorILi1EjESE_NS0_6memory15LoadWithoutCastENSF_16StoreWithoutCastEEEviT_T0_T2_T3_T4_T5_ --------------------------
	.section	.nv.constant0._ZN2at6native27unrolled_elementwise_kernelIZZZNS0_15binary_internal21div_trunc_kernel_cudaERNS_18TensorIteratorBaseEENKUlvE0_clEvENKUlvE2_clEvEUlN3c108BFloat16EE_St5arrayIPcLm2EELi4E23TrivialOffsetCalculatorILi1EjESE_NS0_6memory15LoadWithoutCastENSF_16StoreWithoutCastEEEviT_T0_T2_T3_T4_T5_,"a",@progbits
	.sectionflags	@""
	.align	4
.nv.constant0._ZN2at6native27unrolled_elementwise_kernelIZZZNS0_15binary_internal21div_trunc_kernel_cudaERNS_18TensorIteratorBaseEENKUlvE0_clEvENKUlvE2_clEvEUlN3c108BFloat16EE_St5arrayIPcLm2EELi4E23TrivialOffsetCalculatorILi1EjESE_NS0_6memory15LoadWithoutCastENSF_16StoreWithoutCastEEEviT_T0_T2_T3_T4_T5_:
	.zero		572


//--------------------- .nv.constant0._ZN2at6native29vectorized_elementwise_kernelILi2EZZZNS0_15binary_internal21div_trunc_kernel_cudaERNS_18TensorIteratorBaseEENKUlvE0_clEvENKUlvE2_clEvEUlN3c108BFloat16EE_St5arrayIPcLm2EEEEviT0_T1_ --------------------------
	.section	.nv.constant0._ZN2at6native29vectorized_elementwise_kernelILi2EZZZNS0_15binary_internal21div_trunc_kernel_cudaERNS_18TensorIteratorBaseEENKUlvE0_clEvENKUlvE2_clEvEUlN3c108BFloat16EE_St5arrayIPcLm2EEEEviT0_T1_,"a",@progbits
	.sectionflags	@""
	.align	4
.nv.constant0._ZN2at6native29vectorized_elementwise_kernelILi2EZZZNS0_15binary_internal21div_trunc_kernel_cudaERNS_18TensorIteratorBaseEENKUlvE0_clEvENKUlvE2_clEvEUlN3c108BFloat16EE_St5arrayIPcLm2EEEEviT0_T1_:
	.zero		568


//--------------------- .nv.constant0._ZN2at6native29vectorized_elementwise_kernelILi4EZZZNS0_15binary_internal21div_trunc_kernel_cudaERNS_18TensorIteratorBaseEENKUlvE0_clEvENKUlvE2_clEvEUlN3c108BFloat16EE_St5arrayIPcLm2EEEEviT0_T1_ --------------------------
	.section	.nv.constant0._ZN2at6native29vectorized_elementwise_kernelILi4EZZZNS0_15binary_internal21div_trunc_kernel_cudaERNS_18TensorIteratorBaseEENKUlvE0_clEvENKUlvE2_clEvEUlN3c108BFloat16EE_St5arrayIPcLm2EEEEviT0_T1_,"a",@progbits
	.sectionflags	@""
	.align	4
.nv.constant0._ZN2at6native29vectorized_elementwise_kernelILi4EZZZNS0_15binary_internal21div_trunc_kernel_cudaERNS_18TensorIteratorBaseEENKUlvE0_clEvENKUlvE2_clEvEUlN3c108BFloat16EE_St5arrayIPcLm2EEEEviT0_T1_:
	.zero		568


//--------------------- .nv.constant0._ZN2at6native29vectorized_elementwise_kernelILi8EZZZNS0_15binary_internal21div_trunc_kernel_cudaERNS_18TensorIteratorBaseEENKUlvE0_clEvENKUlvE2_clEvEUlN3c108BFloat16EE_St5arrayIPcLm2EEEEviT0_T1_ --------------------------
	.section	.nv.constant0._ZN2at6native29vectorized_elementwise_kernelILi8EZZZNS0_15binary_internal21div_trunc_kernel_cudaERNS_18TensorIteratorBaseEENKUlvE0_clEvENKUlvE2_clEvEUlN3c108BFloat16EE_St5arrayIPcLm2EEEEviT0_T1_,"a",@progbits
	.sectionflags	@""
	.align	4
.nv.constant0._ZN2at6native29vectorized_elementwise_kernelILi8EZZZNS0_15binary_internal21div_trunc_kernel_cudaERNS_18TensorIteratorBaseEENKUlvE0_clEvENKUlvE2_clEvEUlN3c108BFloat16EE_St5arrayIPcLm2EEEEviT0_T1_:
	.zero		568


//--------------------- .nv.constant0._ZN2at6native18elementwise_kernelILi128ELi4EZNS0_15gpu_kernel_implIZZZNS0_15binary_internal21div_trunc_kernel_cudaERNS_18TensorIteratorBaseEENKUlvE0_clEvENKUlvE1_clEvEUlN3c104HalfEE_EEvS5_RKT_EUliE_EEviT1_ --------------------------
	.section	.nv.constant0._ZN2at6native18elementwise_kernelILi128ELi4EZNS0_15gpu_kernel_implIZZZNS0_15binary_internal21div_trunc_kernel_cudaERNS_18TensorIteratorBaseEENKUlvE0_clEvENKUlvE1_clEvEUlN3c104HalfEE_EEvS5_RKT_EUliE_EEviT1_,"a",@progbits
	.sectionflags	@""
	.align	4
.nv.constant0._ZN2at6native18elementwise_kernelILi128ELi4EZNS0_15gpu_kernel_implIZZZNS0_15binary_internal21div_trunc_kernel_cudaERNS_18TensorIteratorBaseEENKUlvE0_clEvENKUlvE1_clEvEUlN3c104HalfEE_EEvS5_RKT_EUliE_EEviT1_:
	.zero		1088


//--------------------- .nv.constant0._ZN2at6native27unrolled_elementwise_kernelIZZZNS0_15binary_internal21div_trunc_kernel_cudaERNS_18TensorIteratorBaseEENKUlvE0_clEvENKUlvE1_clEvEUlN3c104HalfEE_St5arrayIPcLm2EELi4E23TrivialOffsetCalculatorILi1EjESE_NS0_6memory12LoadWithCastILi1EEENSF_13StoreWithCastILi1EEEEEviT_T0_T2_T3_T4_T5_ --------------------------
	.section	.nv.constant0._ZN2at6native27unrolled_elementwise_kernelIZZZNS0_15binary_internal21div_trunc_kernel_cudaERNS_18TensorIteratorBaseEENKUlvE0_clEvENKUlvE1_clEvEUlN3c104HalfEE_St5arrayIPcLm2EELi4E23TrivialOffsetCalculatorILi1EjESE_NS0_6memory12LoadWithCastILi1EEENSF_13StoreWithCastILi1EEEEEviT_T0_T2_T3_T4_T5_,"a",@progbits
	.sectionflags	@""
	.align	4
.nv.constant0._ZN2at6native27unrolled_elementwise_kernelIZZZNS0_15binary_internal21div_trunc_kernel_cudaERNS_18TensorIteratorBaseEENKUlvE0_clEvENKUlvE1_clEvEUlN3c104HalfEE_St5arrayIPcLm2EELi4E23TrivialOffsetCalculatorILi1EjESE_NS0_6memory12LoadWithCastILi1EEENSF_13StoreWithCastILi1EEEEEviT_T0_T2_T3_T4_T5_:
	.zero		588


//--------------------- .nv.constant0._ZN2at6native18elementwise_kernelILi128ELi4EZNS0_22gpu_kernel_impl_nocastIZZZNS0_15binary_internal21div_trunc_kernel_cudaERNS_18TensorIteratorBaseEENKUlvE0_clEvENKUlvE1_clEvEUlN3c104HalfEE_EEvS5_RKT_EUliE_EEviT1_ --------------------------
	.section	.nv.constant0._ZN2at6native18elementwise_kernelILi128ELi4EZNS0_22gpu_kernel_impl_nocastIZZZNS0_15binary_internal21div_trunc_kernel_cudaERNS_18TensorIteratorBaseEENKUlvE0_clEvENKUlvE1_clEvEUlN3c104HalfEE_EEvS5_RKT_EUliE_EEviT1_,"a",@progbits
	.sectionflags	@""
	.align	4
.nv.constant0._ZN2at6native18elementwise_kernelILi128ELi4EZNS0_22gpu_kernel_impl_nocastIZZZNS0_15binary_internal21div_trunc_kernel_cudaERNS_18TensorIteratorBaseEENKUlvE0_clEvENKUlvE1_clEvEUlN3c104HalfEE_EEvS5_RKT_EUliE_EEviT1_:
	.zero		1080


//--------------------- .nv.constant0._ZN2at6native27unrolled_elementwise_kernelIZZZNS0_15binary_internal21div_trunc_kernel_cudaERNS_18TensorIteratorBaseEENKUlvE0_clEvENKUlvE1_clEvEUlN3c104HalfEE_St5arrayIPcLm2EELi4E23TrivialOffsetCalculatorILi1EjESE_NS0_6memory15LoadWithoutCastENSF_16StoreWithoutCastEEEviT_T0_T2_T3_T4_T5_ --------------------------
	.section	.nv.constant0._ZN2at6native27unrolled_elementwise_kernelIZZZNS0_15binary_internal21div_trunc_kernel_cudaERNS_18TensorIteratorBaseEENKUlvE0_clEvENKUlvE1_clEvEUlN3c104HalfEE_St5arrayIPcLm2EELi4E23TrivialOffsetCalculatorILi1EjESE_NS0_6memory15LoadWithoutCastENSF_16StoreWithoutCastEEEviT_T0_T2_T3_T4_T5_,"a",@progbits
	.sectionflags	@""
	.align	4
.nv.constant0._ZN2at6native27unrolled_elementwise_kernelIZZZNS0_15binary_internal21div_trunc_kernel_cudaERNS_18TensorIteratorBaseEENKUlvE0_clEvENKUlvE1_clEvEUlN3c104HalfEE_St5arrayIPcLm2EELi4E23TrivialOffsetCalculatorILi1EjESE_NS0_6memory15LoadWithoutCastENSF_16StoreWithoutCastEEEviT_T0_T2_T3_T4_T5_:
	.zero		572


//--------------------- .nv.constant0._ZN2at6native29vectorized_elementwise_kernelILi2EZZZNS0_15binary_internal21div_trunc_kernel_cudaERNS_18TensorIteratorBaseEENKUlvE0_clEvENKUlvE1_clEvEUlN3c104HalfEE_St5arrayIPcLm2EEEEviT0_T1_ --------------------------
	.section	.nv.constant0._ZN2at6native29vectorized_elementwise_kernelILi2EZZZNS0_15binary_internal21div_trunc_kernel_cudaERNS_18TensorIteratorBaseEENKUlvE0_clEvENKUlvE1_clEvEUlN3c104HalfEE_St5arrayIPcLm2EEEEviT0_T1_,"a",@progbits
	.sectionflags	@""
	.align	4
.nv.constant0._ZN2at6native29vectorized_elementwise_kernelILi2EZZZNS0_15binary_internal21div_trunc_kernel_cudaERNS_18TensorIteratorBaseEENKUlvE0_clEvENKUlvE1_clEvEUlN3c104HalfEE_St5arrayIPcLm2EEEEviT0_T1_:
	.zero		568


//--------------------- .nv.constant0._ZN2at6native29vectorized_elementwise_kernelILi4EZZZNS0_15binary_internal21div_trunc_kernel_cudaERNS_18TensorIteratorBaseEENKUlvE0_clEvENKUlvE1_clEvEUlN3c104HalfEE_St5arrayIPcLm2EEEEviT0_T1_ --------------------------
	.section	.nv.constant0._ZN2at6native29vectorized_elementwise_kernelILi4EZZZNS0_15binary_internal21div_trunc_kernel_cudaERNS_18TensorIteratorBaseEENKUlvE0_clEvENKUlvE1_clEvEUlN3c104HalfEE_St5arrayIPcLm2EEEEviT0_T1_,"a",@progbits
	.sectionflags	@""
	.align	4
.nv.constant0._ZN2at6native29vectorized_elementwise_kernelILi4EZZZNS0_15binary_internal21div_trunc_kernel_cudaERNS_18TensorIteratorBaseEENKUlvE0_clEvENKUlvE1_clEvEUlN3c104HalfEE_St5arrayIPcLm2EEEEviT0_T1_:
	.zero		568


//--------------------- .nv.constant0._ZN2at6native29vectorized_elementwise_kernelILi8EZZZNS0_15binary_internal21div_trunc_kernel_cudaERNS_18TensorIteratorBaseEENKUlvE0_clEvENKUlvE1_clEvEUlN3c104HalfEE_St5arrayIPcLm2EEEEviT0_T1_ --------------------------
	.section	.nv.constant0._ZN2at6native29vectorized_elementwise_kernelILi8EZZZNS0_15binary_internal21div_trunc_kernel_cudaERNS_18TensorIteratorBaseEENKUlvE0_clEvENKUlvE1_clEvEUlN3c104HalfEE_St5arrayIPcLm2EEEEviT0_T1_,"a",@progbits
	.sectionflags	@""
	.align	4
.nv.constant0._ZN2at6native29vectorized_elementwise_kernelILi8EZZZNS0_15binary_internal21div_trunc_kernel_cudaERNS_18TensorIteratorBaseEENKUlvE0_clEvENKUlvE1_clEvEUlN3c104HalfEE_St5arrayIPcLm2EEEEviT0_T1_:
	.zero		568


//--------------------- .nv.constant0._ZN2at6native18elementwise_kernelILi128ELi4EZNS0_15gpu_kernel_implIZZZNS0_15binary_internal21div_trunc_kernel_cudaERNS_18TensorIteratorBaseEENKUlvE0_clEvENKUlvE0_clEvEUlfE_EEvS5_RKT_EUliE_EEviT1_ --------------------------
	.section	.nv.constant0._ZN2at6native18elementwise_kernelILi128ELi4EZNS0_15gpu_kernel_implIZZZNS0_15binary_internal21div_trunc_kernel_cudaERNS_18TensorIteratorBaseEENKUlvE0_clEvENKUlvE0_clEvEUlfE_EEvS5_RKT_EUliE_EEviT1_,"a",@progbits
	.sectionflags	@""
	.align	4
.nv.constant0._ZN2at6native18elementwise_kernelILi128ELi4EZNS0_15gpu_kernel_implIZZZNS0_15binary_internal21div_trunc_kernel_cudaERNS_18TensorIteratorBaseEENKUlvE0_clEvENKUlvE0_clEvEUlfE_EEvS5_RKT_EUliE_EEviT1_:
	.zero		1088


//--------------------- .nv.constant0._ZN2at6native27unrolled_elementwise_kernelIZZZNS0_15binary_internal21div_trunc_kernel_cudaERNS_18TensorIteratorBaseEENKUlvE0_clEvENKUlvE0_clEvEUlfE_St5arrayIPcLm2EELi4E23TrivialOffsetCalculatorILi1EjESC_NS0_6memory12LoadWithCastILi1EEENSD_13StoreWithCastILi1EEEEEviT_T0_T2_T3_T4_T5_ --------------------------
	.section	.nv.constant0._ZN2at6native27unrolled_elementwise_kernelIZZZNS0_15binary_internal21div_trunc_kernel_cudaERNS_18TensorIteratorBaseEENKUlvE0_clEvENKUlvE0_clEvEUlfE_St5arrayIPcLm2EELi4E23TrivialOffsetCalculatorILi1EjESC_NS0_6memory12LoadWithCastILi1EEENSD_13StoreWithCastILi1EEEEEviT_T0_T2_T3_T4_T5_,"a",@progbits
	.sectionflags	@""
	.align	4
.nv.constant0._ZN2at6native27unrolled_elementwise_kernelIZZZNS0_15binary_internal21div_trunc_kernel_cudaERNS_18TensorIteratorBaseEENKUlvE0_clEvENKUlvE0_clEvEUlfE_St5arrayIPcLm2EELi4E23TrivialOffsetCalculatorILi1EjESC_NS0_6memory12LoadWithCastILi1EEENSD_13StoreWithCastILi1EEEEEviT_T0_T2_T3_T4_T5_:
	.zero		588


//--------------------- .nv.constant0._ZN2at6native18elementwise_kernelILi128ELi2EZNS0_22gpu_kernel_impl_nocastIZZZNS0_15binary_internal21div_trunc_kernel_cudaERNS_18TensorIteratorBaseEENKUlvE0_clEvENKUlvE0_clEvEUlfE_EEvS5_RKT_EUliE_EEviT1_ --------------------------
	.section	.nv.constant0._ZN2at6native18elementwise_kernelILi128ELi2EZNS0_22gpu_kernel_impl_nocastIZZZNS0_15binary_internal21div_trunc_kernel_cudaERNS_18TensorIteratorBaseEENKUlvE0_clEvENKUlvE0_clEvEUlfE_EEvS5_RKT_EUliE_EEviT1_,"a",@progbits
	.sectionflags	@""
	.align	4
.nv.constant0._ZN2at6native18elementwise_kernelILi128ELi2EZNS0_22gpu_kernel_impl_nocastIZZZNS0_15binary_internal21div_trunc_kernel_cudaERNS_18TensorIteratorBaseEENKUlvE0_clEvENKUlvE0_clEvEUlfE_EEvS5_RKT_EUliE_EEviT1_:
	.zero		1080


//--------------------- .nv.constant0._ZN2at6native27unrolled_elementwise_kernelIZZZNS0_15binary_internal21div_trunc_kernel_cudaERNS_18TensorIteratorBaseEENKUlvE0_clEvENKUlvE0_clEvEUlfE_St5arrayIPcLm2EELi4E23TrivialOffsetCalculatorILi1EjESC_NS0_6memory15LoadWithoutCastENSD_16StoreWithoutCastEEEviT_T0_T2_T3_T4_T5_ --------------------------
	.section	.nv.constant0._ZN2at6native27unrolled_elementwise_kernelIZZZNS0_15binary_internal21div_trunc_kernel_cudaERNS_18TensorIteratorBaseEENKUlvE0_clEvENKUlvE0_clEvEUlfE_St5arrayIPcLm2EELi4E23TrivialOffsetCalculatorILi1EjESC_NS0_6memory15LoadWithoutCastENSD_16StoreWithoutCastEEEviT_T0_T2_T3_T4_T5_,"a",@progbits
	.sectionflags	@""
	.align	4
.nv.constant0._ZN2at6native27unrolled_elementwise_kernelIZZZNS0_15binary_internal21div_trunc_kernel_cudaERNS_18TensorIteratorBaseEENKUlvE0_clEvENKUlvE0_clEvEUlfE_St5arrayIPcLm2EELi4E23TrivialOffsetCalculatorILi1EjESC_NS0_6memory15LoadWithoutCastENSD_16StoreWithoutCastEEEviT_T0_T2_T3_T4_T5_:
	.zero		572


//--------------------- .nv.constant0._ZN2at6native29vectorized_elementwise_kernelILi2EZZZNS0_15binary_internal21div_trunc_kernel_cudaERNS_18TensorIteratorBaseEENKUlvE0_clEvENKUlvE0_clEvEUlfE_St5arrayIPcLm2EEEEviT0_T1_ --------------------------
	.section	.nv.constant0._ZN2at6native29vectorized_elementwise_kernelILi2EZZZNS0_15binary_internal21div_trunc_kernel_cudaERNS_18TensorIteratorBaseEENKUlvE0_clEvENKUlvE0_clEvEUlfE_St5arrayIPcLm2EEEEviT0_T1_,"a",@progbits
	.sectionflags	@""
	.align	4
.nv.constant0._ZN2at6native29vectorized_elementwise_kernelILi2EZZZNS0_15binary_internal21div_trunc_kernel_cudaERNS_18TensorIteratorBaseEENKUlvE0_clEvENKUlvE0_clEvEUlfE_St5arrayIPcLm2EEEEviT0_T1_:
	.zero		568


//--------------------- .nv.constant0._ZN2at6native29vectorized_elementwise_kernelILi4EZZZNS0_15binary_internal21div_trunc_kernel_cudaERNS_18TensorIteratorBaseEENKUlvE0_clEvENKUlvE0_clEvEUlfE_St5arrayIPcLm2EEEEviT0_T1_ --------------------------
	.section	.nv.constant0._ZN2at6native29vectorized_elementwise_kernelILi4EZZZNS0_15binary_internal21div_trunc_kernel_cudaERNS_18TensorIteratorBaseEENKUlvE0_clEvENKUlvE0_clEvEUlfE_St5arrayIPcLm2EEEEviT0_T1_,"a",@progbits
	.sectionflags	@""
	.align	4
.nv.constant0._ZN2at6native29vectorized_elementwise_kernelILi4EZZZNS0_15binary_internal21div_trunc_kernel_cudaERNS_18TensorIteratorBaseEENKUlvE0_clEvENKUlvE0_clEvEUlfE_St5arrayIPcLm2EEEEviT0_T1_:
	.zero		568


//--------------------- .nv.constant0._ZN2at6native29vectorized_elementwise_kernelILi8EZZZNS0_15binary_internal21div_trunc_kernel_cudaERNS_18TensorIteratorBaseEENKUlvE0_clEvENKUlvE0_clEvEUlfE_St5arrayIPcLm2EEEEviT0_T1_ --------------------------
	.section	.nv.constant0._ZN2at6native29vectorized_elementwise_kernelILi8EZZZNS0_15binary_internal21div_trunc_kernel_cudaERNS_18TensorIteratorBaseEENKUlvE0_clEvENKUlvE0_clEvEUlfE_St5arrayIPcLm2EEEEviT0_T1_,"a",@progbits
	.sectionflags	@""
	.align	4
.nv.constant0._ZN2at6native29vectorized_elementwise_kernelILi8EZZZNS0_15binary_internal21div_trunc_kernel_cudaERNS_18TensorIteratorBaseEENKUlvE0_clEvENKUlvE0_clEvEUlfE_St5arrayIPcLm2EEEEviT0_T1_:
	.zero		568


//--------------------- .nv.constant0._ZN2at6native18elementwise_kernelILi128ELi4EZNS0_15gpu_kernel_implIZZZNS0_15binary_internal21div_trunc_kernel_cudaERNS_18TensorIteratorBaseEENKUlvE0_clEvENKUlvE_clEvEUldE_EEvS5_RKT_EUliE_EEviT1_ --------------------------
	.section	.nv.constant0._ZN2at6native18elementwise_kernelILi128ELi4EZNS0_15gpu_kernel_implIZZZNS0_15binary_internal21div_trunc_kernel_cudaERNS_18TensorIteratorBaseEENKUlvE0_clEvENKUlvE_clEvEUldE_EEvS5_RKT_EUliE_EEviT1_,"a",@progbits
	.sectionflags	@""
	.align	4
.nv.constant0._ZN2at6native18elementwise_kernelILi128ELi4EZNS0_15gpu_kernel_implIZZZNS0_15binary_internal21div_trunc_kernel_cudaERNS_18TensorIteratorBaseEENKUlvE0_clEvENKUlvE_clEvEUldE_EEvS5_RKT_EUliE_EEviT1_:
	.zero		1088


//--------------------- .nv.constant0._ZN2at6native27unrolled_elementwise_kernelIZZZNS0_15binary_internal21div_trunc_kernel_cudaERNS_18TensorIteratorBaseEENKUlvE0_clEvENKUlvE_clEvEUldE_St5arrayIPcLm2EELi4E23TrivialOffsetCalculatorILi1EjESC_NS0_6memory12LoadWithCastILi1EEENSD_13StoreWithCastILi1EEEEEviT_T0_T2_T3_T4_T5_ --------------------------
	.section	.nv.constant0._ZN2at6native27unrolled_elementwise_kernelIZZZNS0_15binary_internal21div_trunc_kernel_cudaERNS_18TensorIteratorBaseEENKUlvE0_clEvENKUlvE_clEvEUldE_St5arrayIPcLm2EELi4E23TrivialOffsetCalculatorILi1EjESC_NS0_6memory12LoadWithCastILi1EEENSD_13StoreWithCastILi1EEEEEviT_T0_T2_T3_T4_T5_,"a",@progbits
	.sectionflags	@""
	.align	4
.nv.constant0._ZN2at6native27unrolled_elementwise_kernelIZZZNS0_15binary_internal21div_trunc_kernel_cudaERNS_18TensorIteratorBaseEENKUlvE0_clEvENKUlvE_clEvEUldE_St5arrayIPcLm2EELi4E23TrivialOffsetCalculatorILi1EjESC_NS0_6memory12LoadWithCastILi1EEENSD_13StoreWithCastILi1EEEEEviT_T0_T2_T3_T4_T5_:
	.zero		588


//--------------------- .nv.constant0._ZN2at6native18elementwise_kernelILi128ELi2EZNS0_22gpu_kernel_impl_nocastIZZZNS0_15binary_internal21div_trunc_kernel_cudaERNS_18TensorIteratorBaseEENKUlvE0_clEvENKUlvE_clEvEUldE_EEvS5_RKT_EUliE_EEviT1_ --------------------------
	.section	.nv.constant0._ZN2at6native18elementwise_kernelILi128ELi2EZNS0_22gpu_kernel_impl_nocastIZZZNS0_15binary_internal21div_trunc_kernel_cudaERNS_18TensorIteratorBaseEENKUlvE0_clEvENKUlvE_clEvEUldE_EEvS5_RKT_EUliE_EEviT1_,"a",@progbits
	.sectionflags	@""
	.align	4
.nv.constant0._ZN2at6native18elementwise_kernelILi128ELi2EZNS0_22gpu_kernel_impl_nocastIZZZNS0_15binary_internal21div_trunc_kernel_cudaERNS_18TensorIteratorBaseEENKUlvE0_clEvENKUlvE_clEvEUldE_EEvS5_RKT_EUliE_EEviT1_:
	.zero		1080


//--------------------- .nv.constant0._ZN2at6native27unrolled_elementwise_kernelIZZZNS0_15binary_internal21div_trunc_kernel_cudaERNS_18TensorIteratorBaseEENKUlvE0_clEvENKUlvE_clEvEUldE_St5arrayIPcLm2EELi4E23TrivialOffsetCalculatorILi1EjESC_NS0_6memory15LoadWithoutCastENSD_16StoreWithoutCastEEEviT_T0_T2_T3_T4_T5_ --------------------------
	.section	.nv.constant0._ZN2at6native27unrolled_elementwise_kernelIZZZNS0_15binary_internal21div_trunc_kernel_cudaERNS_18TensorIteratorBaseEENKUlvE0_clEvENKUlvE_clEvEUldE_St5arrayIPcLm2EELi4E23TrivialOffsetCalculatorILi1EjESC_NS0_6memory15LoadWithoutCastENSD_16StoreWithoutCastEEEviT_T0_T2_T3_T4_T5_,"a",@progbits
	.sectionflags	@""
	.align	4
.nv.constant0._ZN2at6native27unrolled_elementwise_kernelIZZZNS0_15binary_internal21div_trunc_kernel_cudaERNS_18TensorIteratorBaseEENKUlvE0_clEvENKUlvE_clEvEUldE_St5arrayIPcLm2EELi4E23TrivialOffsetCalculatorILi1EjESC_NS0_6memory15LoadWithoutCastENSD_16StoreWithoutCastEEEviT_T0_T2_T3_T4_T5_:
	.zero		572


//--------------------- .nv.constant0._ZN2at6native29vectorized_elementwise_kernelILi2EZZZNS0_15binary_internal21div_trunc_kernel_cudaERNS_18TensorIteratorBaseEENKUlvE0_clEvENKUlvE_clEvEUldE_St5arrayIPcLm2EEEEviT0_T1_ --------------------------
	.section	.nv.constant0._ZN2at6native29vectorized_elementwise_kernelILi2EZZZNS0_15binary_internal21div_trunc_kernel_cudaERNS_18TensorIteratorBaseEENKUlvE0_clEvENKUlvE_clEvEUldE_St5arrayIPcLm2EEEEviT0_T1_,"a",@progbits
	.sectionflags	@""
	.align	4
.nv.constant0._ZN2at6native29vectorized_elementwise_kernelILi2EZZZNS0_15binary_internal21div_trunc_kernel_cudaERNS_18TensorIteratorBaseEENKUlvE0_clEvENKUlvE_clEvEUldE_St5arrayIPcLm2EEEEviT0_T1_:
	.zero		568


//--------------------- .nv.constant0._ZN2at6native29vectorized_elementwise_kernelILi4EZZZNS0_15binary_internal21div_trunc_kernel_cudaERNS_18TensorIteratorBaseEENKUlvE0_clEvENKUlvE_clEvEUldE_St5arrayIPcLm2EEEEviT0_T1_ --------------------------
	.section	.nv.constant0._ZN2at6native29vectorized_elementwise_kernelILi4EZZZNS0_15binary_internal21div_trunc_kernel_cudaERNS_18TensorIteratorBaseEENKUlvE0_clEvENKUlvE_clEvEUldE_St5arrayIPcLm2EEEEviT0_T1_,"a",@progbits
	.sectionflags	@""
	.align	4
.nv.constant0._ZN2at6native29vectorized_elementwise_kernelILi4EZZZNS0_15binary_internal21div_trunc_kernel_cudaERNS_18TensorIteratorBaseEENKUlvE0_clEvENKUlvE_clEvEUldE_St5arrayIPcLm2EEEEviT0_T1_:
	.zero		568


//--------------------- .nv.constant0._ZN2at6native29vectorized_elementwise_kernelILi8EZZZNS0_15binary_internal21div_trunc_kernel_cudaERNS_18TensorIteratorBaseEENKUlvE0_clEvENKUlvE_clEvEUldE_St5arrayIPcLm2EEEEviT0_T1_ --------------------------
	.section	.nv.constant0._ZN2at6native29vectorized_elementwise_kernelILi8EZZZNS0_15binary_internal21div_trunc_kernel_cudaERNS_18TensorIteratorBaseEENKUlvE0_clEvENKUlvE_clEvEUldE_St5arrayIPcLm2EEEEviT0_T1_,"a",@progbits
	.sectionflags	@""
	.align	4
.nv.constant0._ZN2at6native29vectorized_elementwise_kernelILi8EZZZNS0_15binary_internal21div_trunc_kernel_cudaERNS_18TensorIteratorBaseEENKUlvE0_clEvENKUlvE_clEvEUldE_St5arrayIPcLm2EEEEviT0_T1_:
	.zero		568


//--------------------- .nv.constant0._ZN2at6native18elementwise_kernelILi128ELi4EZNS0_15gpu_kernel_implINS0_13BinaryFunctorIsssZZZNS0_15binary_internal21div_trunc_kernel_cudaERNS_18TensorIteratorBaseEENKUlvE_clEvENKUlvE3_clEvEUlssE_EEEEvS6_RKT_EUliE_EEviT1_ --------------------------
	.section	.nv.constant0._ZN2at6native18elementwise_kernelILi128ELi4EZNS0_15gpu_kernel_implINS0_13BinaryFunctorIsssZZZNS0_15binary_internal21div_trunc_kernel_cudaERNS_18TensorIteratorBaseEENKUlvE_clEvENKUlvE3_clEvEUlssE_EEEEvS6_RKT_EUliE_EEviT1_,"a",@progbits
	.sectionflags	@""
	.align	4
.nv.constant0._ZN2at6native18elementwise_kernelILi128ELi4EZNS0_15gpu_kernel_implINS0_13BinaryFunctorIsssZZZNS0_15binary_internal21div_trunc_kernel_cudaERNS_18TensorIteratorBaseEENKUlvE_clEvENKUlvE3_clEvEUlssE_EEEEvS6_RKT_EUliE_EEviT1_:
	.zero		1184


//--------------------- .nv.constant0._ZN2at6native27unrolled_elementwise_kernelINS0_13BinaryFunctorIsssZZZNS0_15binary_internal21div_trunc_kernel_cudaERNS_18TensorIteratorBaseEENKUlvE_clEvENKUlvE3_clEvEUlssE_EESt5arrayIPcLm3EELi4E23TrivialOffsetCalculatorILi2EjESD_ILi1EjENS0_6memory12LoadWithCastILi2EEENSG_13StoreWithCastILi1EEEEEviT_T0_T2_T3_T4_T5_ --------------------------
	.section	.nv.constant0._ZN2at6native27unrolled_elementwise_kernelINS0_13BinaryFunctorIsssZZZNS0_15binary_internal21div_trunc_kernel_cudaERNS_18TensorIteratorBaseEENKUlvE_clEvENKUlvE3_clEvEUlssE_EESt5arrayIPcLm3EELi4E23TrivialOffsetCalculatorILi2EjESD_ILi1EjENS0_6memory12LoadWithCastILi2EEENSG_13StoreWithCastILi1EEEEEviT_T0_T2_T3_T4_T5_,"a",@progbits
	.sectionflags	@""
	.align	4
.nv.constant0._ZN2at6native27unrolled_elementwise_kernelINS0_13BinaryFunctorIsssZZZNS0_15binary_internal21div_trunc_kernel_cudaERNS_18TensorIteratorBaseEENKUlvE_clEvENKUlvE3_clEvEUlssE_EESt5arrayIPcLm3EELi4E23TrivialOffsetCalculatorILi2EjESD_ILi1EjENS0_6memory12LoadWithCastILi2EEENSG_13StoreWithCastILi1EEEEEviT_T0_T2_T3_T4_T5_:
	.zero		584


//--------------------- .nv.constant0._ZN2at6native18elementwise_kernelILi128ELi4EZNS0_22gpu_kernel_impl_nocastINS0_13BinaryFunctorIsssZZZNS0_15binary_internal21div_trunc_kernel_cudaERNS_18TensorIteratorBaseEENKUlvE_clEvENKUlvE3_clEvEUlssE_EEEEvS6_RKT_EUliE_EEviT1_ --------------------------
	.section	.nv.constant0._ZN2at6native18elementwise_kernelILi128ELi4EZNS0_22gpu_kernel_impl_nocastINS0_13BinaryFunctorIsssZZZNS0_15binary_internal21div_trunc_kernel_cudaERNS_18TensorIteratorBaseEENKUlvE_clEvENKUlvE3_clEvEUlssE_EEEEvS6_RKT_EUliE_EEviT1_,"a",@progbits
	.sectionflags	@""
	.align	4
.nv.constant0._ZN2at6native18elementwise_kernelILi128ELi4EZNS0_22gpu_kernel_impl_nocastINS0_13BinaryFunctorIsssZZZNS0_15binary_internal21div_trunc_kernel_cudaERNS_18TensorIteratorBaseEENKUlvE_clEvENKUlvE3_clEvEUlssE_EEEEvS6_RKT_EUliE_EEviT1_:
	.zero		1184


//--------------------- .nv.constant0._ZN2at6native27unrolled_elementwise_kernelINS0_13BinaryFunctorIsssZZZNS0_15binary_internal21div_trunc_kernel_cudaERNS_18TensorIteratorBaseEENKUlvE_clEvENKUlvE3_clEvEUlssE_EESt5arrayIPcLm3EELi4E23TrivialOffsetCalculatorILi2EjESD_ILi1EjENS0_6memory15LoadWithoutCastENSG_16StoreWithoutCastEEEviT_T0_T2_T3_T4_T5_ --------------------------
	.section	.nv.constant0._ZN2at6native27unrolled_elementwise_kernelINS0_13BinaryFunctorIsssZZZNS0_15binary_internal21div_trunc_kernel_cudaERNS_18TensorIteratorBaseEENKUlvE_clEvENKUlvE3_clEvEUlssE_EESt5arrayIPcLm3EELi4E23TrivialOffsetCalculatorILi2EjESD_ILi1EjENS0_6memory15LoadWithoutCastENSG_16StoreWithoutCastEEEviT_T0_T2_T3_T4_T5_,"a",@progbits
	.sectionflags	@""
	.align	4
.nv.constant0._ZN2at6native27unrolled_elementwise_kernelINS0_13BinaryFunctorIsssZZZNS0_15binary_internal21div_trunc_kernel_cudaERNS_18TensorIteratorBaseEENKUlvE_clEvENKUlvE3_clEvEUlssE_EESt5arrayIPcLm3EELi4E23TrivialOffsetCalculatorILi2EjESD_ILi1EjENS0_6memory15LoadWithoutCastENSG_16StoreWithoutCastEEEviT_T0_T2_T3_T4_T5_:
	.zero		564


//--------------------- .nv.constant0._ZN2at6native29vectorized_elementwise_kernelILi2ENS0_13BinaryFunctorIsssZZZNS0_15binary_internal21div_trunc_kernel_cudaERNS_18TensorIteratorBaseEENKUlvE_clEvENKUlvE3_clEvEUlssE_EESt5arrayIPcLm3EEEEviT0_T1_ --------------------------
	.section	.nv.constant0._ZN2at6native29vectorized_elementwise_kernelILi2ENS0_13BinaryFunctorIsssZZZNS0_15binary_internal21div_trunc_kernel_cudaERNS_18TensorIteratorBaseEENKUlvE_clEvENKUlvE3_clEvEUlssE_EESt5arrayIPcLm3EEEEviT0_T1_,"a",@progbits
	.sectionflags	@""
	.align	4
.nv.constant0._ZN2at6native29vectorized_elementwise_kernelILi2ENS0_13BinaryFunctorIsssZZZNS0_15binary_internal21div_trunc_kernel_cudaERNS_18TensorIteratorBaseEENKUlvE_clEvENKUlvE3_clEvEUlssE_EESt5arrayIPcLm3EEEEviT0_T1_:
	.zero		560


//--------------------- .nv.constant0._ZN2at6native29vectorized_elementwise_kernelILi4ENS0_13BinaryFunctorIsssZZZNS0_15binary_internal21div_trunc_kernel_cudaERNS_18TensorIteratorBaseEENKUlvE_clEvENKUlvE3_clEvEUlssE_EESt5arrayIPcLm3EEEEviT0_T1_ --------------------------
	.section	.nv.constant0._ZN2at6native29vectorized_elementwise_kernelILi4ENS0_13BinaryFunctorIsssZZZNS0_15binary_internal21div_trunc_kernel_cudaERNS_18TensorIteratorBaseEENKUlvE_clEvENKUlvE3_clEvEUlssE_EESt5arrayIPcLm3EEEEviT0_T1_,"a",@progbits
	.sectionflags	@""
	.align	4
.nv.constant0._ZN2at6native29vectorized_elementwise_kernelILi4ENS0_13BinaryFunctorIsssZZZNS0_15binary_internal21div_trunc_kernel_cudaERNS_18TensorIteratorBaseEENKUlvE_clEvENKUlvE3_clEvEUlssE_EESt5arrayIPcLm3EEEEviT0_T1_:
	.zero		560


//--------------------- .nv.constant0._ZN2at6native29vectorized_elementwise_kernelILi8ENS0_13BinaryFunctorIsssZZZNS0_15binary_internal21div_trunc_kernel_cudaERNS_18TensorIteratorBaseEENKUlvE_clEvENKUlvE3_clEvEUlssE_EESt5arrayIPcLm3EEEEviT0_T1_ --------------------------
	.section	.nv.constant0._ZN2at6native29vectorized_elementwise_kernelILi8ENS0_13BinaryFunctorIsssZZZNS0_15binary_internal21div_trunc_kernel_cudaERNS_18TensorIteratorBaseEENKUlvE_clEvENKUlvE3_clEvEUlssE_EESt5arrayIPcLm3EEEEviT0_T1_,"a",@progbits
	.sectionflags	@""
	.align	4
.nv.constant0._ZN2at6native29vectorized_elementwise_kernelILi8ENS0_13BinaryFunctorIsssZZZNS0_15binary_internal21div_trunc_kernel_cudaERNS_18TensorIteratorBaseEENKUlvE_clEvENKUlvE3_clEvEUlssE_EESt5arrayIPcLm3EEEEviT0_T1_:
	.zero		560


//--------------------- .nv.constant0._ZN2at6native18elementwise_kernelILi128ELi4EZNS0_15gpu_kernel_implINS0_13BUnaryFunctorIsssZZZNS0_15binary_internal21div_trunc_kernel_cudaERNS_18TensorIteratorBaseEENKUlvE_clEvENKUlvE3_clEvEUlssE_EEEEvS6_RKT_EUliE_EEviT1_ --------------------------
	.section	.nv.constant0._ZN2at6native18elementwise_kernelILi128ELi4EZNS0_15gpu_kernel_implINS0_13BUnaryFunctorIsssZZZNS0_15binary_internal21div_trunc_kernel_cudaERNS_18TensorIteratorBaseEENKUlvE_clEvENKUlvE3_clEvEUlssE_EEEEvS6_RKT_EUliE_EEviT1_,"a",@progbits
	.sectionflags	@""
	.align	4
.nv.constant0._ZN2at6native18elementwise_kernelILi128ELi4EZNS0_15gpu_kernel_implINS0_13BUnaryFunctorIsssZZZNS0_15binary_internal21div_trunc_kernel_cudaERNS_18TensorIteratorBaseEENKUlvE_clEvENKUlvE3_clEvEUlssE_EEEEvS6_RKT_EUliE_EEviT1_:
	.zero		1072


//--------------------- .nv.constant0._ZN2at6native27unrolled_elementwise_kernelINS0_13BUnaryFunctorIsssZZZNS0_15binary_internal21div_trunc_kernel_cudaERNS_18TensorIteratorBaseEENKUlvE_clEvENKUlvE3_clEvEUlssE_EESt5arrayIPcLm2EELi4E23TrivialOffsetCalculatorILi1EjESE_NS0_6memory12LoadWithCastILi1EEENSF_13StoreWithCastILi1EEEEEviT_T0_T2_T3_T4_T5_ --------------------------
	.section	.nv.constant0._ZN2at6native27unrolled_elementwise_kernelINS0_13BUnaryFunctorIsssZZZNS0_15binary_internal21div_trunc_kernel_cudaERNS_18TensorIteratorBaseEENKUlvE_clEvENKUlvE3_clEvEUlssE_EESt5arrayIPcLm2EELi4E23TrivialOffsetCalculatorILi1EjESE_NS0_6memory12LoadWithCastILi1EEENSF_13StoreWithCastILi1EEEEEviT_T0_T2_T3_T4_T5_,"a",@progbits
	.sectionflags	@""
	.align	4
.nv.constant0._ZN2at6native27unrolled_elementwise_kernelINS0_13BUnaryFunctorIsssZZZNS0_15binary_internal21div_trunc_kernel_cudaERNS_18TensorIteratorBaseEENKUlvE_clEvENKUlvE3_clEvEUlssE_EESt5arrayIPcLm2EELi4E23TrivialOffsetCalculatorILi1EjESE_NS0_6memory12LoadWithCastILi1EEENSF_13StoreWithCastILi1EEEEEviT_T0_T2_T3_T4_T5_:
	.zero		572


//--------------------- .nv.constant0._ZN2at6native18elementwise_kernelILi128ELi4EZNS0_22gpu_kernel_impl_nocastINS0_13BUnaryFunctorIsssZZZNS0_15binary_internal21div_trunc_kernel_cudaERNS_18TensorIteratorBaseEENKUlvE_clEvENKUlvE3_clEvEUlssE_EEEEvS6_RKT_EUliE_EEviT1_ --------------------------
	.section	.nv.constant0._ZN2at6native18elementwise_kernelILi128ELi4EZNS0_22gpu_kernel_impl_nocastINS0_13BUnaryFunctorIsssZZZNS0_15binary_internal21div_trunc_kernel_cudaERNS_18TensorIteratorBaseEENKUlvE_clEvENKUlvE3_clEvEUlssE_EEEEvS6_RKT_EUliE_EEviT1_,"a",@progbits
	.sectionflags	@""
	.align	4
.nv.constant0._ZN2at6native18elementwise_kernelILi128ELi4EZNS0_22gpu_kernel_impl_nocastINS0_13BUnaryFunctorIsssZZZNS0_15binary_internal21div_trunc_kernel_cudaERNS_18TensorIteratorBaseEENKUlvE_clEvENKUlvE3_clEvEUlssE_EEEEvS6_RKT_EUliE_EEviT1_:
	.zero		1072


//--------------------- .nv.constant0._ZN2at6native27unrolled_elementwise_kernelINS0_13BUnaryFunctorIsssZZZNS0_15binary_internal21div_trunc_kernel_cudaERNS_18TensorIteratorBaseEENKUlvE_clEvENKUlvE3_clEvEUlssE_EESt5arrayIPcLm2EELi4E23TrivialOffsetCalculatorILi1EjESE_NS0_6memory15LoadWithoutCastENSF_16StoreWithoutCastEEEviT_T0_T2_T3_T4_T5_ --------------------------
	.section	.nv.constant0._ZN2at6native27unrolled_elementwise_kernelINS0_13BUnaryFunctorIsssZZZNS0_15binary_internal21div_trunc_kernel_cudaERNS_18TensorIteratorBaseEENKUlvE_clEvENKUlvE3_clEvEUlssE_EESt5arrayIPcLm2EELi4E23TrivialOffsetCalculatorILi1EjESE_NS0_6memory15LoadWithoutCastENSF_16StoreWithoutCastEEEviT_T0_T2_T3_T4_T5_,"a",@progbits
	.sectionflags	@""
	.align	4
.nv.constant0._ZN2at6native27unrolled_elementwise_kernelINS0_13BUnaryFunctorIsssZZZNS0_15binary_internal21div_trunc_kernel_cudaERNS_18TensorIteratorBaseEENKUlvE_clEvENKUlvE3_clEvEUlssE_EESt5arrayIPcLm2EELi4E23TrivialOffsetCalculatorILi1EjESE_NS0_6memory15LoadWithoutCastENSF_16StoreWithoutCastEEEviT_T0_T2_T3_T4_T5_:
	.zero		556


//--------------------- .nv.constant0._ZN2at6native29vectorized_elementwise_kernelILi2ENS0_13BUnaryFunctorIsssZZZNS0_15binary_internal21div_trunc_kernel_cudaERNS_18TensorIteratorBaseEENKUlvE_clEvENKUlvE3_clEvEUlssE_EESt5arrayIPcLm2EEEEviT0_T1_ --------------------------
	.section	.nv.constant0._ZN2at6native29vectorized_elementwise_kernelILi2ENS0_13BUnaryFunctorIsssZZZNS0_15binary_internal21div_trunc_kernel_cudaERNS_18TensorIteratorBaseEENKUlvE_clEvENKUlvE3_clEvEUlssE_EESt5arrayIPcLm2EEEEviT0_T1_,"a",@progbits
	.sectionflags	@""
	.align	4
.nv.constant0._ZN2at6native29vectorized_elementwise_kernelILi2ENS0_13BUnaryFunctorIsssZZZNS0_15binary_internal21div_trunc_kernel_cudaERNS_18TensorIteratorBaseEENKUlvE_clEvENKUlvE3_clEvEUlssE_EESt5arrayIPcLm2EEEEviT0_T1_:
	.zero		552


//--------------------- .nv.constant0._ZN2at6native29vectorized_elementwise_kernelILi4ENS0_13BUnaryFunctorIsssZZZNS0_15binary_internal21div_trunc_kernel_cudaERNS_18TensorIteratorBaseEENKUlvE_clEvENKUlvE3_clEvEUlssE_EESt5arrayIPcLm2EEEEviT0_T1_ --------------------------
	.section	.nv.constant0._ZN2at6native29vectorized_elementwise_kernelILi4ENS0_13BUnaryFunctorIsssZZZNS0_15binary_internal21div_trunc_kernel_cudaERNS_18TensorIteratorBaseEENKUlvE_clEvENKUlvE3_clEvEUlssE_EESt5arrayIPcLm2EEEEviT0_T1_,"a",@progbits
	.sectionflags	@""
	.align	4
.nv.constant0._ZN2at6native29vectorized_elementwise_kernelILi4ENS0_13BUnaryFunctorIsssZZZNS0_15binary_internal21div_trunc_kernel_cudaERNS_18TensorIteratorBaseEENKUlvE_clEvENKUlvE3_clEvEUlssE_EESt5arrayIPcLm2EEEEviT0_T1_:
	.zero		552


//--------------------- .nv.constant0._ZN2at6native29vectorized_elementwise_kernelILi8ENS0_13BUnaryFunctorIsssZZZNS0_15binary_internal21div_trunc_kernel_cudaERNS_18TensorIteratorBaseEENKUlvE_clEvENKUlvE3_clEvEUlssE_EESt5arrayIPcLm2EEEEviT0_T1_ --------------------------
	.section	.nv.constant0._ZN2at6native29vectorized_elementwise_kernelILi8ENS0_13BUnaryFunctorIsssZZZNS0_15binary_internal21div_trunc_kernel_cudaERNS_18TensorIteratorBaseEENKUlvE_clEvENKUlvE3_clEvEUlssE_EESt5arrayIPcLm2EEEEviT0_T1_,"a",@progbits
	.sectionflags	@""
	.align	4
.nv.constant0._ZN2at6native29vectorized_elementwise_kernelILi8ENS0_13BUnaryFunctorIsssZZZNS0_15binary_internal21div_trunc_kernel_cudaERNS_18TensorIteratorBaseEENKUlvE_clEvENKUlvE3_clEvEUlssE_EESt5arrayIPcLm2EEEEviT0_T1_:
	.zero		552


//--------------------- .nv.constant0._ZN2at6native18elementwise_kernelILi128ELi4EZNS0_15gpu_kernel_implINS0_13AUnaryFunctorIsssZZZNS0_15binary_internal21div_trunc_kernel_cudaERNS_18TensorIteratorBaseEENKUlvE_clEvENKUlvE3_clEvEUlssE_EEEEvS6_RKT_EUliE_EEviT1_ --------------------------
	.section	.nv.constant0._ZN2at6native18elementwise_kernelILi128ELi4EZNS0_15gpu_kernel_implINS0_13AUnaryFunctorIsssZZZNS0_15binary_internal21div_trunc_kernel_cudaERNS_18TensorIteratorBaseEENKUlvE_clEvENKUlvE3_clEvEUlssE_EEEEvS6_RKT_EUliE_EEviT1_,"a",@progbits
	.sectionflags	@""
	.align	4
.nv.constant0._ZN2at6native18elementwise_kernelILi128ELi4EZNS0_15gpu_kernel_implINS0_13AUnaryFunctorIsssZZZNS0_15binary_internal21div_trunc_kernel_cudaERNS_18TensorIteratorBaseEENKUlvE_clEvENKUlvE3_clEvEUlssE_EEEEvS6_RKT_EUliE_EEviT1_:
	.zero		1072


//--------------------- .nv.constant0._ZN2at6native27unrolled_elementwise_kernelINS0_13AUnaryFunctorIsssZZZNS0_15binary_internal21div_trunc_kernel_cudaERNS_18TensorIteratorBaseEENKUlvE_clEvENKUlvE3_clEvEUlssE_EESt5arrayIPcLm2EELi4E23TrivialOffsetCalculatorILi1EjESE_NS0_6memory12LoadWithCastILi1EEENSF_13StoreWithCastILi1EEEEEviT_T0_T2_T3_T4_T5_ --------------------------
	.section	.nv.constant0._ZN2at6native27unrolled_elementwise_kernelINS0_13AUnaryFunctorIsssZZZNS0_15binary_internal21div_trunc_kernel_cudaERNS_18TensorIteratorBaseEENKUlvE_clEvENKUlvE3_clEvEUlssE_EESt5arrayIPcLm2EELi4E23TrivialOffsetCalculatorILi1EjESE_NS0_6memory12LoadWithCastILi1EEENSF_13StoreWithCastILi1EEEEEviT_T0_T2_T3_T4_T5_,"a",@progbits
	.sectionflags	@""
	.align	4
.nv.constant0._ZN2at6native27unrolled_elementwise_kernelINS0_13AUnaryFunctorIsssZZZNS0_15binary_internal21div_trunc_kernel_cudaERNS_18TensorIteratorBaseEENKUlvE_clEvENKUlvE3_clEvEUlssE_EESt5arrayIPcLm2EELi4E23TrivialOffsetCalculatorILi1EjESE_NS0_6memory12LoadWithCastILi1EEENSF_13StoreWithCastILi1EEEEEviT_T0_T2_T3_T4_T5_:
	.zero		572


//--------------------- .nv.constant0._ZN2at6native18elementwise_kernelILi128ELi4EZNS0_22gpu_kernel_impl_nocastINS0_13AUnaryFunctorIsssZZZNS0_15binary_internal21div_trunc_kernel_cudaERNS_18TensorIteratorBaseEENKUlvE_clEvENKUlvE3_clEvEUlssE_EEEEvS6_RKT_EUliE_EEviT1_ --------------------------
	.section	.nv.constant0._ZN2at6native18elementwise_kernelILi128ELi4EZNS0_22gpu_kernel_impl_nocastINS0_13AUnaryFunctorIsssZZZNS0_15binary_internal21div_trunc_kernel_cudaERNS_18TensorIteratorBaseEENKUlvE_clEvENKUlvE3_clEvEUlssE_EEEEvS6_RKT_EUliE_EEviT1_,"a",@progbits
	.sectionflags	@""
	.align	4
.nv.constant0._ZN2at6native18elementwise_kernelILi128ELi4EZNS0_22gpu_kernel_impl_nocastINS0_13AUnaryFunctorIsssZZZNS0_15binary_internal21div_trunc_kernel_cudaERNS_18TensorIteratorBaseEENKUlvE_clEvENKUlvE3_clEvEUlssE_EEEEvS6_RKT_EUliE_EEviT1_:
	.zero		1072


//--------------------- .nv.constant0._ZN2at6native27unrolled_elementwise_kernelINS0_13AUnaryFunctorIsssZZZNS0_15binary_internal21div_trunc_kernel_cudaERNS_18TensorIteratorBaseEENKUlvE_clEvENKUlvE3_clEvEUlssE_EESt5arrayIPcLm2EELi4E23TrivialOffsetCalculatorILi1EjESE_NS0_6memory15LoadWithoutCastENSF_16StoreWithoutCastEEEviT_T0_T2_T3_T4_T5_ --------------------------
	.section	.nv.constant0._ZN2at6native27unrolled_elementwise_kernelINS0_13AUnaryFunctorIsssZZZNS0_15binary_internal21div_trunc_kernel_cudaERNS_18TensorIteratorBaseEENKUlvE_clEvENKUlvE3_clEvEUlssE_EESt5arrayIPcLm2EELi4E23TrivialOffsetCalculatorILi1EjESE_NS0_6memory15LoadWithoutCastENSF_16StoreWithoutCastEEEviT_T0_T2_T3_T4_T5_,"a",@progbits
	.sectionflags	@""
	.align	4
.nv.constant0._ZN2at6native27unrolled_elementwise_kernelINS0_13AUnaryFunctorIsssZZZNS0_15binary_internal21div_trunc_kernel_cudaERNS_18TensorIteratorBaseEENKUlvE_clEvENKUlvE3_clEvEUlssE_EESt5arrayIPcLm2EELi4E23TrivialOffsetCalculatorILi1EjESE_NS0_6memory15LoadWithoutCastENSF_16StoreWithoutCastEEEviT_T0_T2_T3_T4_T5_:
	.zero		556


//--------------------- .nv.constant0._ZN2at6native29vectorized_elementwise_kernelILi2ENS0_13AUnaryFunctorIsssZZZNS0_15binary_internal21div_trunc_kernel_cudaERNS_18TensorIteratorBaseEENKUlvE_clEvENKUlvE3_clEvEUlssE_EESt5arrayIPcLm2EEEEviT0_T1_ --------------------------
	.section	.nv.constant0._ZN2at6native29vectorized_elementwise_kernelILi2ENS0_13AUnaryFunctorIsssZZZNS0_15binary_internal21div_trunc_kernel_cudaERNS_18TensorIteratorBaseEENKUlvE_clEvENKUlvE3_clEvEUlssE_EESt5arrayIPcLm2EEEEviT0_T1_,"a",@progbits
	.sectionflags	@""
	.align	4
.nv.constant0._ZN2at6native29vectorized_elementwise_kernelILi2ENS0_13AUnaryFunctorIsssZZZNS0_15binary_internal21div_trunc_kernel_cudaERNS_18TensorIteratorBaseEENKUlvE_clEvENKUlvE3_clEvEUlssE_EESt5arrayIPcLm2EEEEviT0_T1_:
	.zero		552


//--------------------- .nv.constant0._ZN2at6native29vectorized_elementwise_kernelILi4ENS0_13AUnaryFunctorIsssZZZNS0_15binary_internal21div_trunc_kernel_cudaERNS_18TensorIteratorBaseEENKUlvE_clEvENKUlvE3_clEvEUlssE_EESt5arrayIPcLm2EEEEviT0_T1_ --------------------------
	.section	.nv.constant0._ZN2at6native29vectorized_elementwise_kernelILi4ENS0_13AUnaryFunctorIsssZZZNS0_15binary_internal21div_trunc_kernel_cudaERNS_18TensorIteratorBaseEENKUlvE_clEvENKUlvE3_clEvEUlssE_EESt5arrayIPcLm2EEEEviT0_T1_,"a",@progbits
	.sectionflags	@""
	.align	4
.nv.constant0._ZN2at6native29vectorized_elementwise_kernelILi4ENS0_13AUnaryFunctorIsssZZZNS0_15binary_internal21div_trunc_kernel_cudaERNS_18TensorIteratorBaseEENKUlvE_clEvENKUlvE3_clEvEUlssE_EESt5arrayIPcLm2EEEEviT0_T1_:
	.zero		552


//--------------------- .nv.constant0._ZN2at6native29vectorized_elementwise_kernelILi8ENS0_13AUnaryFunctorIsssZZZNS0_15binary_internal21div_trunc_kernel_cudaERNS_18TensorIteratorBaseEENKUlvE_clEvENKUlvE3_clEvEUlssE_EESt5arrayIPcLm2EEEEviT0_T1_ --------------------------
	.section	.nv.constant0._ZN2at6native29vectorized_elementwise_kernelILi8ENS0_13AUnaryFunctorIsssZZZNS0_15binary_internal21div_trunc_kernel_cudaERNS_18TensorIteratorBaseEENKUlvE_clEvENKUlvE3_clEvEUlssE_EESt5arrayIPcLm2EEEEviT0_T1_,"a",@progbits
	.sectionflags	@""
	.align	4
.nv.constant0._ZN2at6native29vectorized_elementwise_kernelILi8ENS0_13AUnaryFunctorIsssZZZNS0_15binary_internal21div_trunc_kernel_cudaERNS_18TensorIteratorBaseEENKUlvE_clEvENKUlvE3_clEvEUlssE_EESt5arrayIPcLm2EEEEviT0_T1_:
	.zero		552


//--------------------- .nv.constant0._ZN2at6native18elementwise_kernelILi128ELi4EZNS0_15gpu_kernel_implINS0_13BinaryFunctorIlllZZZNS0_15binary_internal21div_trunc_kernel_cudaERNS_18TensorIteratorBaseEENKUlvE_clEvENKUlvE2_clEvEUlllE_EEEEvS6_RKT_EUliE_EEviT1_ --------------------------
	.section	.nv.constant0._ZN2at6native18elementwise_kernelILi128ELi4EZNS0_15gpu_kernel_implINS0_13BinaryFunctorIlllZZZNS0_15binary_internal21div_trunc_kernel_cudaERNS_18TensorIteratorBaseEENKUlvE_clEvENKUlvE2_clEvEUlllE_EEEEvS6_RKT_EUliE_EEviT1_,"a",@progbits
	.sectionflags	@""
	.align	4
.nv.constant0._ZN2at6native18elementwise_kernelILi128ELi4EZNS0_15gpu_kernel_implINS0_13BinaryFunctorIlllZZZNS0_15binary_internal21div_trunc_kernel_cudaERNS_18TensorIteratorBaseEENKUlvE_clEvENKUlvE2_clEvEUlllE_EEEEvS6_RKT_EUliE_EEviT1_:
	.zero		1184


//--------------------- .nv.constant0._ZN2at6native27unrolled_elementwise_kernelINS0_13BinaryFunctorIlllZZZNS0_15binary_internal21div_trunc_kernel_cudaERNS_18TensorIteratorBaseEENKUlvE_clEvENKUlvE2_clEvEUlllE_EESt5arrayIPcLm3EELi4E23TrivialOffsetCalculatorILi2EjESD_ILi1EjENS0_6memory12LoadWithCastILi2EEENSG_13StoreWithCastILi1EEEEEviT_T0_T2_T3_T4_T5_ --------------------------
	.section	.nv.constant0._ZN2at6native27unrolled_elementwise_kernelINS0_13BinaryFunctorIlllZZZNS0_15binary_internal21div_trunc_kernel_cudaERNS_18TensorIteratorBaseEENKUlvE_clEvENKUlvE2_clEvEUlllE_EESt5arrayIPcLm3EELi4E23TrivialOffsetCalculatorILi2EjESD_ILi1EjENS0_6memory12LoadWithCastILi2EEENSG_13StoreWithCastILi1EEEEEviT_T0_T2_T3_T4_T5_,"a",@progbits
	.sectionflags	@""
	.align	4
.nv.constant0._ZN2at6native27unrolled_elementwise_kernelINS0_13BinaryFunctorIlllZZZNS0_15binary_internal21div_trunc_kernel_cudaERNS_18TensorIteratorBaseEENKUlvE_clEvENKUlvE2_clEvEUlllE_EESt5arrayIPcLm3EELi4E23TrivialOffsetCalculatorILi2EjESD_ILi1EjENS0_6memory12LoadWithCastILi2EEENSG_13StoreWithCastILi1EEEEEviT_T0_T2_T3_T4_T5_:
	.zero		584


//--------------------- .nv.constant0._ZN2at6native18elementwise_kernelILi128ELi2EZNS0_22gpu_kernel_impl_nocastINS0_13BinaryFunctorIlllZZZNS0_15binary_internal21div_trunc_kernel_cudaERNS_18TensorIteratorBaseEENKUlvE_clEvENKUlvE2_clEvEUlllE_EEEEvS6_RKT_EUliE_EEviT1_ --------------------------
	.section	.nv.constant0._ZN2at6native18elementwise_kernelILi128ELi2EZNS0_22gpu_kernel_impl_nocastINS0_13BinaryFunctorIlllZZZNS0_15binary_internal21div_trunc_kernel_cudaERNS_18TensorIteratorBaseEENKUlvE_clEvENKUlvE2_clEvEUlllE_EEEEvS6_RKT_EUliE_EEviT1_,"a",@progbits
	.sectionflags	@""
	.align	4
.nv.constant0._ZN2at6native18elementwise_kernelILi128ELi2EZNS0_22gpu_kernel_impl_nocastINS0_13BinaryFunctorIlllZZZNS0_15binary_internal21div_trunc_kernel_cudaERNS_18TensorIteratorBaseEENKUlvE_clEvENKUlvE2_clEvEUlllE_EEEEvS6_RKT_EUliE_EEviT1_:
	.zero		1184


//--------------------- .nv.constant0._ZN2at6native27unrolled_elementwise_kernelINS0_13BinaryFunctorIlllZZZNS0_15binary_internal21div_trunc_kernel_cudaERNS_18TensorIteratorBaseEENKUlvE_clEvENKUlvE2_clEvEUlllE_EESt5arrayIPcLm3EELi4E23TrivialOffsetCalculatorILi2EjESD_ILi1EjENS0_6memory15LoadWithoutCastENSG_16StoreWithoutCastEEEviT_T0_T2_T3_T4_T5_ --------------------------
	.section	.nv.constant0._ZN2at6native27unrolled_elementwise_kernelINS0_13BinaryFunctorIlllZZZNS0_15binary_internal21div_trunc_kernel_cudaERNS_18TensorIteratorBaseEENKUlvE_clEvENKUlvE2_clEvEUlllE_EESt5arrayIPcLm3EELi4E23TrivialOffsetCalculatorILi2EjESD_ILi1EjENS0_6memory15LoadWithoutCastENSG_16StoreWithoutCastEEEviT_T0_T2_T3_T4_T5_,"a",@progbits
	.sectionflags	@""
	.align	4
.nv.constant0._ZN2at6native27unrolled_elementwise_kernelINS0_13BinaryFunctorIlllZZZNS0_15binary_internal21div_trunc_kernel_cudaERNS_18TensorIteratorBaseEENKUlvE_clEvENKUlvE2_clEvEUlllE_EESt5arrayIPcLm3EELi4E23TrivialOffsetCalculatorILi2EjESD_ILi1EjENS0_6memory15LoadWithoutCastENSG_16StoreWithoutCastEEEviT_T0_T2_T3_T4_T5_:
	.zero		564


//--------------------- .nv.constant0._ZN2at6native29vectorized_elementwise_kernelILi2ENS0_13BinaryFunctorIlllZZZNS0_15binary_internal21div_trunc_kernel_cudaERNS_18TensorIteratorBaseEENKUlvE_clEvENKUlvE2_clEvEUlllE_EESt5arrayIPcLm3EEEEviT0_T1_ --------------------------
	.section	.nv.constant0._ZN2at6native29vectorized_elementwise_kernelILi2ENS0_13BinaryFunctorIlllZZZNS0_15binary_internal21div_trunc_kernel_cudaERNS_18TensorIteratorBaseEENKUlvE_clEvENKUlvE2_clEvEUlllE_EESt5arrayIPcLm3EEEEviT0_T1_,"a",@progbits
	.sectionflags	@""
	.align	4
.nv.constant0._ZN2at6native29vectorized_elementwise_kernelILi2ENS0_13BinaryFunctorIlllZZZNS0_15binary_internal21div_trunc_kernel_cudaERNS_18TensorIteratorBaseEENKUlvE_clEvENKUlvE2_clEvEUlllE_EESt5arrayIPcLm3EEEEviT0_T1_:
	.zero		560


//--------------------- .nv.constant0._ZN2at6native29vectorized_elementwise_kernelILi4ENS0_13BinaryFunctorIlllZZZNS0_15binary_internal21div_trunc_kernel_cudaERNS_18TensorIteratorBaseEENKUlvE_clEvENKUlvE2_clEvEUlllE_EESt5arrayIPcLm3EEEEviT0_T1_ --------------------------
	.section	.nv.constant0._ZN2at6native29vectorized_elementwise_kernelILi4ENS0_13BinaryFunctorIlllZZZNS0_15binary_internal21div_trunc_kernel_cudaERNS_18TensorIteratorBaseEENKUlvE_clEvENKUlvE2_clEvEUlllE_EESt5arrayIPcLm3EEEEviT0_T1_,"a",@progbits
	.sectionflags	@""
	.align	4
.nv.constant0._ZN2at6native29vectorized_elementwise_kernelILi4ENS0_13BinaryFunctorIlllZZZNS0_15binary_internal21div_trunc_kernel_cudaERNS_18TensorIteratorBaseEENKUlvE_clEvENKUlvE2_clEvEUlllE_EESt5arrayIPcLm3EEEEviT0_T1_:
	.zero		560


//--------------------- .nv.constant0._ZN2at6native29vectorized_elementwise_kernelILi8ENS0_13BinaryFunctorIlllZZZNS0_15binary_internal21div_trunc_kernel_cudaERNS_18TensorIteratorBaseEENKUlvE_clEvENKUlvE2_clEvEUlllE_EESt5arrayIPcLm3EEEEviT0_T1_ --------------------------
	.section	.nv.constant0._ZN2at6native29vectorized_elementwise_kernelILi8ENS0_13BinaryFunctorIlllZZZNS0_15binary_internal21div_trunc_kernel_cudaERNS_18TensorIteratorBaseEENKUlvE_clEvENKUlvE2_clEvEUlllE_EESt5arrayIPcLm3EEEEviT0_T1_,"a",@progbits
	.sectionflags	@""
	.align	4
.nv.constant0._ZN2at6native29vectorized_elementwise_kernelILi8ENS0_13BinaryFunctorIlllZZZNS0_15binary_internal21div_trunc_kernel_cudaERNS_18TensorIteratorBaseEENKUlvE_clEvENKUlvE2_clEvEUlllE_EESt5arrayIPcLm3EEEEviT0_T1_:
	.zero		560


//--------------------- .nv.constant0._ZN2at6native18elementwise_kernelILi128ELi4EZNS0_15gpu_kernel_implINS0_13BUnaryFunctorIlllZZZNS0_15binary_internal21div_trunc_kernel_cudaERNS_18TensorIteratorBaseEENKUlvE_clEvENKUlvE2_clEvEUlllE_EEEEvS6_RKT_EUliE_EEviT1_ --------------------------
	.section	.nv.constant0._ZN2at6native18elementwise_kernelILi128ELi4EZNS0_15gpu_kernel_implINS0_13BUnaryFunctorIlllZZZNS0_15binary_internal21div_trunc_kernel_cudaERNS_18TensorIteratorBaseEENKUlvE_clEvENKUlvE2_clEvEUlllE_EEEEvS6_RKT_EUliE_EEviT1_,"a",@progbits
	.sectionflags	@""
	.align	4
.nv.constant0._ZN2at6native18elementwise_kernelILi128ELi4EZNS0_15gpu_kernel_implINS0_13BUnaryFunctorIlllZZZNS0_15binary_internal21div_trunc_kernel_cudaERNS_18TensorIteratorBaseEENKUlvE_clEvENKUlvE2_clEvEUlllE_EEEEvS6_RKT_EUliE_EEviT1_:
	.zero		1088


//--------------------- .nv.constant0._ZN2at6native27unrolled_elementwise_kernelINS0_13BUnaryFunctorIlllZZZNS0_15binary_internal21div_trunc_kernel_cudaERNS_18TensorIteratorBaseEENKUlvE_clEvENKUlvE2_clEvEUlllE_EESt5arrayIPcLm2EELi4E23TrivialOffsetCalculatorILi1EjESE_NS0_6memory12LoadWithCastILi1EEENSF_13StoreWithCastILi1EEEEEviT_T0_T2_T3_T4_T5_ --------------------------
	.section	.nv.constant0._ZN2at6native27unrolled_elementwise_kernelINS0_13BUnaryFunctorIlllZZZNS0_15binary_internal21div_trunc_kernel_cudaERNS_18TensorIteratorBaseEENKUlvE_clEvENKUlvE2_clEvEUlllE_EESt5arrayIPcLm2EELi4E23TrivialOffsetCalculatorILi1EjESE_NS0_6memory12LoadWithCastILi1EEENSF_13StoreWithCastILi1EEEEEviT_T0_T2_T3_T4_T5_,"a",@progbits
	.sectionflags	@""
	.align	4
.nv.constant0._ZN2at6native27unrolled_elementwise_kernelINS0_13BUnaryFunctorIlllZZZNS0_15binary_internal21div_trunc_kernel_cudaERNS_18TensorIteratorBaseEENKUlvE_clEvENKUlvE2_clEvEUlllE_EESt5arrayIPcLm2EELi4E23TrivialOffsetCalculatorILi1EjESE_NS0_6memory12LoadWithCastILi1EEENSF_13StoreWithCastILi1EEEEEviT_T0_T2_T3_T4_T5_:
	.zero		588


//--------------------- .nv.constant0._ZN2at6native18elementwise_kernelILi128ELi2EZNS0_22gpu_kernel_impl_nocastINS0_13BUnaryFunctorIlllZZZNS0_15binary_internal21div_trunc_kernel_cudaERNS_18TensorIteratorBaseEENKUlvE_clEvENKUlvE2_clEvEUlllE_EEEEvS6_RKT_EUliE_EEviT1_ --------------------------
	.section	.nv.constant0._ZN2at6native18elementwise_kernelILi128ELi2EZNS0_22gpu_kernel_impl_nocastINS0_13BUnaryFunctorIlllZZZNS0_15binary_internal21div_trunc_kernel_cudaERNS_18TensorIteratorBaseEENKUlvE_clEvENKUlvE2_clEvEUlllE_EEEEvS6_RKT_EUliE_EEviT1_,"a",@progbits
	.sectionflags	@""
	.align	4
.nv.constant0._ZN2at6native18elementwise_kernelILi128ELi2EZNS0_22gpu_kernel_impl_nocastINS0_13BUnaryFunctorIlllZZZNS0_15binary_internal21div_trunc_kernel_cudaERNS_18TensorIteratorBaseEENKUlvE_clEvENKUlvE2_clEvEUlllE_EEEEvS6_RKT_EUliE_EEviT1_:
	.zero		1080


//--------------------- .nv.constant0._ZN2at6native27unrolled_elementwise_kernelINS0_13BUnaryFunctorIlllZZZNS0_15binary_internal21div_trunc_kernel_cudaERNS_18TensorIteratorBaseEENKUlvE_clEvENKUlvE2_clEvEUlllE_EESt5arrayIPcLm2EELi4E23TrivialOffsetCalculatorILi1EjESE_NS0_6memory15LoadWithoutCastENSF_16StoreWithoutCastEEEviT_T0_T2_T3_T4_T5_ --------------------------
	.section	.nv.constant0._ZN2at6native27unrolled_elementwise_kernelINS0_13BUnaryFunctorIlllZZZNS0_15binary_internal21div_trunc_kernel_cudaERNS_18TensorIteratorBaseEENKUlvE_clEvENKUlvE2_clEvEUlllE_EESt5arrayIPcLm2EELi4E23TrivialOffsetCalculatorILi1EjESE_NS0_6memory15LoadWithoutCastENSF_16StoreWithoutCastEEEviT_T0_T2_T3_T4_T5_,"a",@progbits
	.sectionflags	@""
	.align	4
.nv.constant0._ZN2at6native27unrolled_elementwise_kernelINS0_13BUnaryFunctorIlllZZZNS0_15binary_internal21div_trunc_kernel_cudaERNS_18TensorIteratorBaseEENKUlvE_clEvENKUlvE2_clEvEUlllE_EESt5arrayIPcLm2EELi4E23TrivialOffsetCalculatorILi1EjESE_NS0_6memory15LoadWithoutCastENSF_16StoreWithoutCastEEEviT_T0_T2_T3_T4_T5_:
	.zero		572


//--------------------- .nv.constant0._ZN2at6native29vectorized_elementwise_kernelILi2ENS0_13BUnaryFunctorIlllZZZNS0_15binary_internal21div_trunc_kernel_cudaERNS_18TensorIteratorBaseEENKUlvE_clEvENKUlvE2_clEvEUlllE_EESt5arrayIPcLm2EEEEviT0_T1_ --------------------------
	.section	.nv.constant0._ZN2at6native29vectorized_elementwise_kernelILi2ENS0_13BUnaryFunctorIlllZZZNS0_15binary_internal21div_trunc_kernel_cudaERNS_18TensorIteratorBaseEENKUlvE_clEvENKUlvE2_clEvEUlllE_EESt5arrayIPcLm2EEEEviT0_T1_,"a",@progbits
	.sectionflags	@""
	.align	4
.nv.constant0._ZN2at6native29vectorized_elementwise_kernelILi2ENS0_13BUnaryFunctorIlllZZZNS0_15binary_internal21div_trunc_kernel_cudaERNS_18TensorIteratorBaseEENKUlvE_clEvENKUlvE2_clEvEUlllE_EESt5arrayIPcLm2EEEEviT0_T1_:
	.zero		568


//--------------------- .nv.constant0._ZN2at6native29vectorized_elementwise_kernelILi4ENS0_13BUnaryFunctorIlllZZZNS0_15binary_internal21div_trunc_kernel_cudaERNS_18TensorIteratorBaseEENKUlvE_clEvENKUlvE2_clEvEUlllE_EESt5arrayIPcLm2EEEEviT0_T1_ --------------------------
	.section	.nv.constant0._ZN2at6native29vectorized_elementwise_kernelILi4ENS0_13BUnaryFunctorIlllZZZNS0_15binary_internal21div_trunc_kernel_cudaERNS_18TensorIteratorBaseEENKUlvE_clEvENKUlvE2_clEvEUlllE_EESt5arrayIPcLm2EEEEviT0_T1_,"a",@progbits
	.sectionflags	@""
	.align	4
.nv.constant0._ZN2at6native29vectorized_elementwise_kernelILi4ENS0_13BUnaryFunctorIlllZZZNS0_15binary_internal21div_trunc_kernel_cudaERNS_18TensorIteratorBaseEENKUlvE_clEvENKUlvE2_clEvEUlllE_EESt5arrayIPcLm2EEEEviT0_T1_:
	.zero		568


//--------------------- .nv.constant0._ZN2at6native29vectorized_elementwise_kernelILi8ENS0_13BUnaryFunctorIlllZZZNS0_15binary_internal21div_trunc_kernel_cudaERNS_18TensorIteratorBaseEENKUlvE_clEvENKUlvE2_clEvEUlllE_EESt5arrayIPcLm2EEEEviT0_T1_ --------------------------
	.section	.nv.constant0._ZN2at6native29vectorized_elementwise_kernelILi8ENS0_13BUnaryFunctorIlllZZZNS0_15binary_internal21div_trunc_kernel_cudaERNS_18TensorIteratorBaseEENKUlvE_clEvENKUlvE2_clEvEUlllE_EESt5arrayIPcLm2EEEEviT0_T1_,"a",@progbits
	.sectionflags	@""
	.align	4
.nv.constant0._ZN2at6native29vectorized_elementwise_kernelILi8ENS0_13BUnaryFunctorIlllZZZNS0_15binary_internal21div_trunc_kernel_cudaERNS_18TensorIteratorBaseEENKUlvE_clEvENKUlvE2_clEvEUlllE_EESt5arrayIPcLm2EEEEviT0_T1_:
	.zero		568


//--------------------- .nv.constant0._ZN2at6native18elementwise_kernelILi128ELi4EZNS0_15gpu_kernel_implINS0_13AUnaryFunctorIlllZZZNS0_15binary_internal21div_trunc_kernel_cudaERNS_18TensorIteratorBaseEENKUlvE_clEvENKUlvE2_clEvEUlllE_EEEEvS6_RKT_EUliE_EEviT1_ --------------------------
	.section	.nv.constant0._ZN2at6native18elementwise_kernelILi128ELi4EZNS0_15gpu_kernel_implINS0_13AUnaryFunctorIlllZZZNS0_15binary_internal21div_trunc_kernel_cudaERNS_18TensorIteratorBaseEENKUlvE_clEvENKUlvE2_clEvEUlllE_EEEEvS6_RKT_EUliE_EEviT1_,"a",@progbits
	.sectionflags	@""
	.align	4
.nv.constant0._ZN2at6native18elementwise_kernelILi128ELi4EZNS0_15gpu_kernel_implINS0_13AUnaryFunctorIlllZZZNS0_15binary_internal21div_trunc_kernel_cudaERNS_18TensorIteratorBaseEENKUlvE_clEvENKUlvE2_clEvEUlllE_EEEEvS6_RKT_EUliE_EEviT1_:
	.zero		1088


//--------------------- .nv.constant0._ZN2at6native27unrolled_elementwise_kernelINS0_13AUnaryFunctorIlllZZZNS0_15binary_internal21div_trunc_kernel_cudaERNS_18TensorIteratorBaseEENKUlvE_clEvENKUlvE2_clEvEUlllE_EESt5arrayIPcLm2EELi4E23TrivialOffsetCalculatorILi1EjESE_NS0_6memory12LoadWithCastILi1EEENSF_13StoreWithCastILi1EEEEEviT_T0_T2_T3_T4_T5_ --------------------------
	.section	.nv.constant0._ZN2at6native27unrolled_elementwise_kernelINS0_13AUnaryFunctorIlllZZZNS0_15binary_internal21div_trunc_kernel_cudaERNS_18TensorIteratorBaseEENKUlvE_clEvENKUlvE2_clEvEUlllE_EESt5arrayIPcLm2EELi4E23TrivialOffsetCalculatorILi1EjESE_NS0_6memory12LoadWithCastILi1EEENSF_13StoreWithCastILi1EEEEEviT_T0_T2_T3_T4_T5_,"a",@progbits
	.sectionflags	@""
	.align	4
.nv.constant0._ZN2at6native27unrolled_elementwise_kernelINS0_13AUnaryFunctorIlllZZZNS0_15binary_internal21div_trunc_kernel_cudaERNS_18TensorIteratorBaseEENKUlvE_clEvENKUlvE2_clEvEUlllE_EESt5arrayIPcLm2EELi4E23TrivialOffsetCalculatorILi1EjESE_NS0_6memory12LoadWithCastILi1EEENSF_13StoreWithCastILi1EEEEEviT_T0_T2_T3_T4_T5_:
	.zero		588


//--------------------- .nv.constant0._ZN2at6native18elementwise_kernelILi128ELi2EZNS0_22gpu_kernel_impl_nocastINS0_13AUnaryFunctorIlllZZZNS0_15binary_internal21div_trunc_kernel_cudaERNS_18TensorIteratorBaseEENKUlvE_clEvENKUlvE2_clEvEUlllE_EEEEvS6_RKT_EUliE_EEviT1_ --------------------------
	.section	.nv.constant0._ZN2at6native18elementwise_kernelILi128ELi2EZNS0_22gpu_kernel_impl_nocastINS0_13AUnaryFunctorIlllZZZNS0_15binary_internal21div_trunc_kernel_cudaERNS_18TensorIteratorBaseEENKUlvE_clEvENKUlvE2_clEvEUlllE_EEEEvS6_RKT_EUliE_EEviT1_,"a",@progbits
	.sectionflags	@""
	.align	4
.nv.constant0._ZN2at6native18elementwise_kernelILi128ELi2EZNS0_22gpu_kernel_impl_nocastINS0_13AUnaryFunctorIlllZZZNS0_15binary_internal21div_trunc_kernel_cudaERNS_18TensorIteratorBaseEENKUlvE_clEvENKUlvE2_clEvEUlllE_EEEEvS6_RKT_EUliE_EEviT1_:
	.zero		1080


//--------------------- .nv.constant0._ZN2at6native27unrolled_elementwise_kernelINS0_13AUnaryFunctorIlllZZZNS0_15binary_internal21div_trunc_kernel_cudaERNS_18TensorIteratorBaseEENKUlvE_clEvENKUlvE2_clEvEUlllE_EESt5arrayIPcLm2EELi4E23TrivialOffsetCalculatorILi1EjESE_NS0_6memory15LoadWithoutCastENSF_16StoreWithoutCastEEEviT_T0_T2_T3_T4_T5_ --------------------------
	.section	.nv.constant0._ZN2at6native27unrolled_elementwise_kernelINS0_13AUnaryFunctorIlllZZZNS0_15binary_internal21div_trunc_kernel_cudaERNS_18TensorIteratorBaseEENKUlvE_clEvENKUlvE2_clEvEUlllE_EESt5arrayIPcLm2EELi4E23TrivialOffsetCalculatorILi1EjESE_NS0_6memory15LoadWithoutCastENSF_16StoreWithoutCastEEEviT_T0_T2_T3_T4_T5_,"a",@progbits
	.sectionflags	@""
	.align	4
.nv.constant0._ZN2at6native27unrolled_elementwise_kernelINS0_13AUnaryFunctorIlllZZZNS0_15binary_internal21div_trunc_kernel_cudaERNS_18TensorIteratorBaseEENKUlvE_clEvENKUlvE2_clEvEUlllE_EESt5arrayIPcLm2EELi4E23TrivialOffsetCalculatorILi1EjESE_NS0_6memory15LoadWithoutCastENSF_16StoreWithoutCastEEEviT_T0_T2_T3_T4_T5_:
	.zero		572


//--------------------- .nv.constant0._ZN2at6native29vectorized_elementwise_kernelILi2ENS0_13AUnaryFunctorIlllZZZNS0_15binary_internal21div_trunc_kernel_cudaERNS_18TensorIteratorBaseEENKUlvE_clEvENKUlvE2_clEvEUlllE_EESt5arrayIPcLm2EEEEviT0_T1_ --------------------------
	.section	.nv.constant0._ZN2at6native29vectorized_elementwise_kernelILi2ENS0_13AUnaryFunctorIlllZZZNS0_15binary_internal21div_trunc_kernel_cudaERNS_18TensorIteratorBaseEENKUlvE_clEvENKUlvE2_clEvEUlllE_EESt5arrayIPcLm2EEEEviT0_T1_,"a",@progbits
	.sectionflags	@""
	.align	4
.nv.constant0._ZN2at6native29vectorized_elementwise_kernelILi2ENS0_13AUnaryFunctorIlllZZZNS0_15binary_internal21div_trunc_kernel_cudaERNS_18TensorIteratorBaseEENKUlvE_clEvENKUlvE2_clEvEUlllE_EESt5arrayIPcLm2EEEEviT0_T1_:
	.zero		568


//--------------------- .nv.constant0._ZN2at6native29vectorized_elementwise_kernelILi4ENS0_13AUnaryFunctorIlllZZZNS0_15binary_internal21div_trunc_kernel_cudaERNS_18TensorIteratorBaseEENKUlvE_clEvENKUlvE2_clEvEUlllE_EESt5arrayIPcLm2EEEEviT0_T1_ --------------------------
	.section	.nv.constant0._ZN2at6native29vectorized_elementwise_kernelILi4ENS0_13AUnaryFunctorIlllZZZNS0_15binary_internal21div_trunc_kernel_cudaERNS_18TensorIteratorBaseEENKUlvE_clEvENKUlvE2_clEvEUlllE_EESt5arrayIPcLm2EEEEviT0_T1_,"a",@progbits
	.sectionflags	@""
	.align	4
.nv.constant0._ZN2at6native29vectorized_elementwise_kernelILi4ENS0_13AUnaryFunctorIlllZZZNS0_15binary_internal21div_trunc_kernel_cudaERNS_18TensorIteratorBaseEENKUlvE_clEvENKUlvE2_clEvEUlllE_EESt5arrayIPcLm2EEEEviT0_T1_:
	.zero		568


//--------------------- .nv.constant0._ZN2at6native29vectorized_elementwise_kernelILi8ENS0_13AUnaryFunctorIlllZZZNS0_15binary_internal21div_trunc_kernel_cudaERNS_18TensorIteratorBaseEENKUlvE_clEvENKUlvE2_clEvEUlllE_EESt5arrayIPcLm2EEEEviT0_T1_ --------------------------
	.section	.nv.constant0._ZN2at6native29vectorized_elementwise_kernelILi8ENS0_13AUnaryFunctorIlllZZZNS0_15binary_internal21div_trunc_kernel_cudaERNS_18TensorIteratorBaseEENKUlvE_clEvENKUlvE2_clEvEUlllE_EESt5arrayIPcLm2EEEEviT0_T1_,"a",@progbits
	.sectionflags	@""
	.align	4
.nv.constant0._ZN2at6native29vectorized_elementwise_kernelILi8ENS0_13AUnaryFunctorIlllZZZNS0_15binary_internal21div_trunc_kernel_cudaERNS_18TensorIteratorBaseEENKUlvE_clEvENKUlvE2_clEvEUlllE_EESt5arrayIPcLm2EEEEviT0_T1_:
	.zero		568


//--------------------- .nv.constant0._ZN2at6native18elementwise_kernelILi128ELi4EZNS0_15gpu_kernel_implINS0_13BinaryFunctorIiiiZZZNS0_15binary_internal21div_trunc_kernel_cudaERNS_18TensorIteratorBaseEENKUlvE_clEvENKUlvE1_clEvEUliiE_EEEEvS6_RKT_EUliE_EEviT1_ --------------------------
	.section	.nv.constant0._ZN2at6native18elementwise_kernelILi128ELi4EZNS0_15gpu_kernel_implINS0_13BinaryFunctorIiiiZZZNS0_15binary_internal21div_trunc_kernel_cudaERNS_18TensorIteratorBaseEENKUlvE_clEvENKUlvE1_clEvEUliiE_EEEEvS6_RKT_EUliE_EEviT1_,"a",@progbits
	.sectionflags	@""
	.align	4
.nv.constant0._ZN2at6native18elementwise_kernelILi128ELi4EZNS0_15gpu_kernel_implINS0_13BinaryFunctorIiiiZZZNS0_15binary_internal21div_trunc_kernel_cudaERNS_18TensorIteratorBaseEENKUlvE_clEvENKUlvE1_clEvEUliiE_EEEEvS6_RKT_EUliE_EEviT1_:
	.zero		1184


//--------------------- .nv.constant0._ZN2at6native27unrolled_elementwise_kernelINS0_13BinaryFunctorIiiiZZZNS0_15binary_internal21div_trunc_kernel_cudaERNS_18TensorIteratorBaseEENKUlvE_clEvENKUlvE1_clEvEUliiE_EESt5arrayIPcLm3EELi4E23TrivialOffsetCalculatorILi2EjESD_ILi1EjENS0_6memory12LoadWithCastILi2EEENSG_13StoreWithCastILi1EEEEEviT_T0_T2_T3_T4_T5_ --------------------------
	.section	.nv.constant0._ZN2at6native27unrolled_elementwise_kernelINS0_13BinaryFunctorIiiiZZZNS0_15binary_internal21div_trunc_kernel_cudaERNS_18TensorIteratorBaseEENKUlvE_clEvENKUlvE1_clEvEUliiE_EESt5arrayIPcLm3EELi4E23TrivialOffsetCalculatorILi2EjESD_ILi1EjENS0_6memory12LoadWithCastILi2EEENSG_13StoreWithCastILi1EEEEEviT_T0_T2_T3_T4_T5_,"a",@progbits
	.sectionflags	@""
	.align	4
.nv.constant0._ZN2at6native27unrolled_elementwise_kernelINS0_13BinaryFunctorIiiiZZZNS0_15binary_internal21div_trunc_kernel_cudaERNS_18TensorIteratorBaseEENKUlvE_clEvENKUlvE1_clEvEUliiE_EESt5arrayIPcLm3EELi4E23TrivialOffsetCalculatorILi2EjESD_ILi1EjENS0_6memory12LoadWithCastILi2EEENSG_13StoreWithCastILi1EEEEEviT_T0_T2_T3_T4_T5_:
	.zero		584


//--------------------- .nv.constant0._ZN2at6native18elementwise_kernelILi128ELi2EZNS0_22gpu_kernel_impl_nocastINS0_13BinaryFunctorIiiiZZZNS0_15binary_internal21div_trunc_kernel_cudaERNS_18TensorIteratorBaseEENKUlvE_clEvENKUlvE1_clEvEUliiE_EEEEvS6_RKT_EUliE_EEviT1_ --------------------------
	.section	.nv.constant0._ZN2at6native18elementwise_kernelILi128ELi2EZNS0_22gpu_kernel_impl_nocastINS0_13BinaryFunctorIiiiZZZNS0_15binary_internal21div_trunc_kernel_cudaERNS_18TensorIteratorBaseEENKUlvE_clEvENKUlvE1_clEvEUliiE_EEEEvS6_RKT_EUliE_EEviT1_,"a",@progbits
	.sectionflags	@""
	.align	4
.nv.constant0._ZN2at6native18elementwise_kernelILi128ELi2EZNS0_22gpu_kernel_impl_nocastINS0_13BinaryFunctorIiiiZZZNS0_15binary_internal21div_trunc_kernel_cudaERNS_18TensorIteratorBaseEENKUlvE_clEvENKUlvE1_clEvEUliiE_EEEEvS6_RKT_EUliE_EEviT1_:
	.zero		1184


//--------------------- .nv.constant0._ZN2at6native27unrolled_elementwise_kernelINS0_13BinaryFunctorIiiiZZZNS0_15binary_internal21div_trunc_kernel_cudaERNS_18TensorIteratorBaseEENKUlvE_clEvENKUlvE1_clEvEUliiE_EESt5arrayIPcLm3EELi4E23TrivialOffsetCalculatorILi2EjESD_ILi1EjENS0_6memory15LoadWithoutCastENSG_16StoreWithoutCastEEEviT_T0_T2_T3_T4_T5_ --------------------------
	.section	.nv.constant0._ZN2at6native27unrolled_elementwise_kernelINS0_13BinaryFunctorIiiiZZZNS0_15binary_internal21div_trunc_kernel_cudaERNS_18TensorIteratorBaseEENKUlvE_clEvENKUlvE1_clEvEUliiE_EESt5arrayIPcLm3EELi4E23TrivialOffsetCalculatorILi2EjESD_ILi1EjENS0_6memory15LoadWithoutCastENSG_16StoreWithoutCastEEEviT_T0_T2_T3_T4_T5_,"a",@progbits
	.sectionflags	@""
	.align	4
.nv.constant0._ZN2at6native27unrolled_elementwise_kernelINS0_13BinaryFunctorIiiiZZZNS0_15binary_internal21div_trunc_kernel_cudaERNS_18TensorIteratorBaseEENKUlvE_clEvENKUlvE1_clEvEUliiE_EESt5arrayIPcLm3EELi4E23TrivialOffsetCalculatorILi2EjESD_ILi1EjENS0_6memory15LoadWithoutCastENSG_16StoreWithoutCastEEEviT_T0_T2_T3_T4_T5_:
	.zero		564


//--------------------- .nv.constant0._ZN2at6native29vectorized_elementwise_kernelILi2ENS0_13BinaryFunctorIiiiZZZNS0_15binary_internal21div_trunc_kernel_cudaERNS_18TensorIteratorBaseEENKUlvE_clEvENKUlvE1_clEvEUliiE_EESt5arrayIPcLm3EEEEviT0_T1_ --------------------------
	.section	.nv.constant0._ZN2at6native29vectorized_elementwise_kernelILi2ENS0_13BinaryFunctorIiiiZZZNS0_15binary_internal21div_trunc_kernel_cudaERNS_18TensorIteratorBaseEENKUlvE_clEvENKUlvE1_clEvEUliiE_EESt5arrayIPcLm3EEEEviT0_T1_,"a",@progbits
	.sectionflags	@""
	.align	4
.nv.constant0._ZN2at6native29vectorized_elementwise_kernelILi2ENS0_13BinaryFunctorIiiiZZZNS0_15binary_internal21div_trunc_kernel_cudaERNS_18TensorIteratorBaseEENKUlvE_clEvENKUlvE1_clEvEUliiE_EESt5arrayIPcLm3EEEEviT0_T1_:
	.zero		560


//--------------------- .nv.constant0._ZN2at6native29vectorized_elementwise_kernelILi4ENS0_13BinaryFunctorIiiiZZZNS0_15binary_internal21div_trunc_kernel_cudaERNS_18TensorIteratorBaseEENKUlvE_clEvENKUlvE1_clEvEUliiE_EESt5arrayIPcLm3EEEEviT0_T1_ --------------------------
	.section	.nv.constant0._ZN2at6native29vectorized_elementwise_kernelILi4ENS0_13BinaryFunctorIiiiZZZNS0_15binary_internal21div_trunc_kernel_cudaERNS_18TensorIteratorBaseEENKUlvE_clEvENKUlvE1_clEvEUliiE_EESt5arrayIPcLm3EEEEviT0_T1_,"a",@progbits
	.sectionflags	@""
	.align	4
.nv.constant0._ZN2at6native29vectorized_elementwise_kernelILi4ENS0_13BinaryFunctorIiiiZZZNS0_15binary_internal21div_trunc_kernel_cudaERNS_18TensorIteratorBaseEENKUlvE_clEvENKUlvE1_clEvEUliiE_EESt5arrayIPcLm3EEEEviT0_T1_:
	.zero		560


//--------------------- .nv.constant0._ZN2at6native29vectorized_elementwise_kernelILi8ENS0_13BinaryFunctorIiiiZZZNS0_15binary_internal21div_trunc_kernel_cudaERNS_18TensorIteratorBaseEENKUlvE_clEvENKUlvE1_clEvEUliiE_EESt5arrayIPcLm3EEEEviT0_T1_ --------------------------
	.section	.nv.constant0._ZN2at6native29vectorized_elementwise_kernelILi8ENS0_13BinaryFunctorIiiiZZZNS0_15binary_internal21div_trunc_kernel_cudaERNS_18TensorIteratorBaseEENKUlvE_clEvENKUlvE1_clEvEUliiE_EESt5arrayIPcLm3EEEEviT0_T1_,"a",@progbits
	.sectionflags	@""
	.align	4
.nv.constant0._ZN2at6native29vectorized_elementwise_kernelILi8ENS0_13BinaryFunctorIiiiZZZNS0_15binary_internal21div_trunc_kernel_cudaERNS_18TensorIteratorBaseEENKUlvE_clEvENKUlvE1_clEvEUliiE_EESt5arrayIPcLm3EEEEviT0_T1_:
	.zero		560


//--------------------- .nv.constant0._ZN2at6native18elementwise_kernelILi128ELi4EZNS0_15gpu_kernel_implINS0_13BUnaryFunctorIiiiZZZNS0_15binary_internal21div_trunc_kernel_cudaERNS_18TensorIteratorBaseEENKUlvE_clEvENKUlvE1_clEvEUliiE_EEEEvS6_RKT_EUliE_EEviT1_ --------------------------
	.section	.nv.constant0._ZN2at6native18elementwise_kernelILi128ELi4EZNS0_15gpu_kernel_implINS0_13BUnaryFunctorIiiiZZZNS0_15binary_internal21div_trunc_kernel_cudaERNS_18TensorIteratorBaseEENKUlvE_clEvENKUlvE1_clEvEUliiE_EEEEvS6_RKT_EUliE_EEviT1_,"a",@progbits
	.sectionflags	@""
	.align	4
.nv.constant0._ZN2at6native18elementwise_kernelILi128ELi4EZNS0_15gpu_kernel_implINS0_13BUnaryFunctorIiiiZZZNS0_15binary_internal21div_trunc_kernel_cudaERNS_18TensorIteratorBaseEENKUlvE_clEvENKUlvE1_clEvEUliiE_EEEEvS6_RKT_EUliE_EEviT1_:
	.zero		1080


//--------------------- .nv.constant0._ZN2at6native27unrolled_elementwise_kernelINS0_13BUnaryFunctorIiiiZZZNS0_15binary_internal21div_trunc_kernel_cudaERNS_18TensorIteratorBaseEENKUlvE_clEvENKUlvE1_clEvEUliiE_EESt5arrayIPcLm2EELi4E23TrivialOffsetCalculatorILi1EjESE_NS0_6memory12LoadWithCastILi1EEENSF_13StoreWithCastILi1EEEEEviT_T0_T2_T3_T4_T5_ --------------------------
	.section	.nv.constant0._ZN2at6native27unrolled_elementwise_kernelINS0_13BUnaryFunctorIiiiZZZNS0_15binary_internal21div_trunc_kernel_cudaERNS_18TensorIteratorBaseEENKUlvE_clEvENKUlvE1_clEvEUliiE_EESt5arrayIPcLm2EELi4E23TrivialOffsetCalculatorILi1EjESE_NS0_6memory12LoadWithCastILi1EEENSF_13StoreWithCastILi1EEEEEviT_T0_T2_T3_T4_T5_,"a",@progbits
	.sectionflags	@""
	.align	4
.nv.constant0._ZN2at6native27unrolled_elementwise_kernelINS0_13BUnaryFunctorIiiiZZZNS0_15binary_internal21div_trunc_kernel_cudaERNS_18TensorIteratorBaseEENKUlvE_clEvENKUlvE1_clEvEUliiE_EESt5arrayIPcLm2EELi4E23TrivialOffsetCalculatorILi1EjESE_NS0_6memory12LoadWithCastILi1EEENSF_13StoreWithCastILi1EEEEEviT_T0_T2_T3_T4_T5_:
	.zero		580


//--------------------- .nv.constant0._ZN2at6native18elementwise_kernelILi128ELi2EZNS0_22gpu_kernel_impl_nocastINS0_13BUnaryFunctorIiiiZZZNS0_15binary_internal21div_trunc_kernel_cudaERNS_18TensorIteratorBaseEENKUlvE_clEvENKUlvE1_clEvEUliiE_EEEEvS6_RKT_EUliE_EEviT1_ --------------------------
	.section	.nv.constant0._ZN2at6native18elementwise_kernelILi128ELi2EZNS0_22gpu_kernel_impl_nocastINS0_13BUnaryFunctorIiiiZZZNS0_15binary_internal21div_trunc_kernel_cudaERNS_18TensorIteratorBaseEENKUlvE_clEvENKUlvE1_clEvEUliiE_EEEEvS6_RKT_EUliE_EEviT1_,"a",@progbits
	.sectionflags	@""
	.align	4
.nv.constant0._ZN2at6native18elementwise_kernelILi128ELi2EZNS0_22gpu_kernel_impl_nocastINS0_13BUnaryFunctorIiiiZZZNS0_15binary_internal21div_trunc_kernel_cudaERNS_18TensorIteratorBaseEENKUlvE_clEvENKUlvE1_clEvEUliiE_EEEEvS6_RKT_EUliE_EEviT1_:
	.zero		1072


//--------------------- .nv.constant0._ZN2at6native27unrolled_elementwise_kernelINS0_13BUnaryFunctorIiiiZZZNS0_15binary_internal21div_trunc_kernel_cudaERNS_18TensorIteratorBaseEENKUlvE_clEvENKUlvE1_clEvEUliiE_EESt5arrayIPcLm2EELi4E23TrivialOffsetCalculatorILi1EjESE_NS0_6memory15LoadWithoutCastENSF_16StoreWithoutCastEEEviT_T0_T2_T3_T4_T5_ --------------------------
	.section	.nv.constant0._ZN2at6native27unrolled_elementwise_kernelINS0_13BUnaryFunctorIiiiZZZNS0_15binary_internal21div_trunc_kernel_cudaERNS_18TensorIteratorBaseEENKUlvE_clEvENKUlvE1_clEvEUliiE_EESt5arrayIPcLm2EELi4E23TrivialOffsetCalculatorILi1EjESE_NS0_6memory15LoadWithoutCastENSF_16StoreWithoutCastEEEviT_T0_T2_T3_T4_T5_,"a",@progbits
	.sectionflags	@""
	.align	4
.nv.constant0._ZN2at6native27unrolled_elementwise_kernelINS0_13BUnaryFunctorIiiiZZZNS0_15binary_internal21div_trunc_kernel_cudaERNS_18TensorIteratorBaseEENKUlvE_clEvENKUlvE1_clEvEUliiE_EESt5arrayIPcLm2EELi4E23TrivialOffsetCalculatorILi1EjESE_NS0_6memory15LoadWithoutCastENSF_16StoreWithoutCastEEEviT_T0_T2_T3_T4_T5_:
	.zero		564


//--------------------- .nv.constant0._ZN2at6native29vectorized_elementwise_kernelILi2ENS0_13BUnaryFunctorIiiiZZZNS0_15binary_internal21div_trunc_kernel_cudaERNS_18TensorIteratorBaseEENKUlvE_clEvENKUlvE1_clEvEUliiE_EESt5arrayIPcLm2EEEEviT0_T1_ --------------------------
	.section	.nv.constant0._ZN2at6native29vectorized_elementwise_kernelILi2ENS0_13BUnaryFunctorIiiiZZZNS0_15binary_internal21div_trunc_kernel_cudaERNS_18TensorIteratorBaseEENKUlvE_clEvENKUlvE1_clEvEUliiE_EESt5arrayIPcLm2EEEEviT0_T1_,"a",@progbits
	.sectionflags	@""
	.align	4
.nv.constant0._ZN2at6native29vectorized_elementwise_kernelILi2ENS0_13BUnaryFunctorIiiiZZZNS0_15binary_internal21div_trunc_kernel_cudaERNS_18TensorIteratorBaseEENKUlvE_clEvENKUlvE1_clEvEUliiE_EESt5arrayIPcLm2EEEEviT0_T1_:
	.zero		560


//--------------------- .nv.constant0._ZN2at6native29vectorized_elementwise_kernelILi4ENS0_13BUnaryFunctorIiiiZZZNS0_15binary_internal21div_trunc_kernel_cudaERNS_18TensorIteratorBaseEENKUlvE_clEvENKUlvE1_clEvEUliiE_EESt5arrayIPcLm2EEEEviT0_T1_ --------------------------
	.section	.nv.constant0._ZN2at6native29vectorized_elementwise_kernelILi4ENS0_13BUnaryFunctorIiiiZZZNS0_15binary_internal21div_trunc_kernel_cudaERNS_18TensorIteratorBaseEENKUlvE_clEvENKUlvE1_clEvEUliiE_EESt5arrayIPcLm2EEEEviT0_T1_,"a",@progbits
	.sectionflags	@""
	.align	4
.nv.constant0._ZN2at6native29vectorized_elementwise_kernelILi4ENS0_13BUnaryFunctorIiiiZZZNS0_15binary_internal21div_trunc_kernel_cudaERNS_18TensorIteratorBaseEENKUlvE_clEvENKUlvE1_clEvEUliiE_EESt5arrayIPcLm2EEEEviT0_T1_:
	.zero		560


//--------------------- .nv.constant0._ZN2at6native29vectorized_elementwise_kernelILi8ENS0_13BUnaryFunctorIiiiZZZNS0_15binary_internal21div_trunc_kernel_cudaERNS_18TensorIteratorBaseEENKUlvE_clEvENKUlvE1_clEvEUliiE_EESt5arrayIPcLm2EEEEviT0_T1_ --------------------------
	.section	.nv.constant0._ZN2at6native29vectorized_elementwise_kernelILi8ENS0_13BUnaryFunctorIiiiZZZNS0_15binary_internal21div_trunc_kernel_cudaERNS_18TensorIteratorBaseEENKUlvE_clEvENKUlvE1_clEvEUliiE_EESt5arrayIPcLm2EEEEviT0_T1_,"a",@progbits
	.sectionflags	@""
	.align	4
.nv.constant0._ZN2at6native29vectorized_elementwise_kernelILi8ENS0_13BUnaryFunctorIiiiZZZNS0_15binary_internal21div_trunc_kernel_cudaERNS_18TensorIteratorBaseEENKUlvE_clEvENKUlvE1_clEvEUliiE_EESt5arrayIPcLm2EEEEviT0_T1_:
	.zero		560


//--------------------- .nv.constant0._ZN2at6native18elementwise_kernelILi128ELi4EZNS0_15gpu_kernel_implINS0_13AUnaryFunctorIiiiZZZNS0_15binary_internal21div_trunc_kernel_cudaERNS_18TensorIteratorBaseEENKUlvE_clEvENKUlvE1_clEvEUliiE_EEEEvS6_RKT_EUliE_EEviT1_ --------------------------
	.section	.nv.constant0._ZN2at6native18elementwise_kernelILi128ELi4EZNS0_15gpu_kernel_implINS0_13AUnaryFunctorIiiiZZZNS0_15binary_internal21div_trunc_kernel_cudaERNS_18TensorIteratorBaseEENKUlvE_clEvENKUlvE1_clEvEUliiE_EEEEvS6_RKT_EUliE_EEviT1_,"a",@progbits
	.sectionflags	@""
	.align	4
.nv.constant0._ZN2at6native18elementwise_kernelILi128ELi4EZNS0_15gpu_kernel_implINS0_13AUnaryFunctorIiiiZZZNS0_15binary_internal21div_trunc_kernel_cudaERNS_18TensorIteratorBaseEENKUlvE_clEvENKUlvE1_clEvEUliiE_EEEEvS6_RKT_EUliE_EEviT1_:
	.zero		1080


//--------------------- .nv.constant0._ZN2at6native27unrolled_elementwise_kernelINS0_13AUnaryFunctorIiiiZZZNS0_15binary_internal21div_trunc_kernel_cudaERNS_18TensorIteratorBaseEENKUlvE_clEvENKUlvE1_clEvEUliiE_EESt5arrayIPcLm2EELi4E23TrivialOffsetCalculatorILi1EjESE_NS0_6memory12LoadWithCastILi1EEENSF_13StoreWithCastILi1EEEEEviT_T0_T2_T3_T4_T5_ --------------------------
	.section	.nv.constant0._ZN2at6native27unrolled_elementwise_kernelINS0_13AUnaryFunctorIiiiZZZNS0_15binary_internal21div_trunc_kernel_cudaERNS_18TensorIteratorBaseEENKUlvE_clEvENKUlvE1_clEvEUliiE_EESt5arrayIPcLm2EELi4E23TrivialOffsetCalculatorILi1EjESE_NS0_6memory12LoadWithCastILi1EEENSF_13StoreWithCastILi1EEEEEviT_T0_T2_T3_T4_T5_,"a",@progbits
	.sectionflags	@""
	.align	4
.nv.constant0._ZN2at6native27unrolled_elementwise_kernelINS0_13AUnaryFunctorIiiiZZZNS0_15binary_internal21div_trunc_kernel_cudaERNS_18TensorIteratorBaseEENKUlvE_clEvENKUlvE1_clEvEUliiE_EESt5arrayIPcLm2EELi4E23TrivialOffsetCalculatorILi1EjESE_NS0_6memory12LoadWithCastILi1EEENSF_13StoreWithCastILi1EEEEEviT_T0_T2_T3_T4_T5_:
	.zero		580


//--------------------- .nv.constant0._ZN2at6native18elementwise_kernelILi128ELi2EZNS0_22gpu_kernel_impl_nocastINS0_13AUnaryFunctorIiiiZZZNS0_15binary_internal21div_trunc_kernel_cudaERNS_18TensorIteratorBaseEENKUlvE_clEvENKUlvE1_clEvEUliiE_EEEEvS6_RKT_EUliE_EEviT1_ --------------------------
	.section	.nv.constant0._ZN2at6native18elementwise_kernelILi128ELi2EZNS0_22gpu_kernel_impl_nocastINS0_13AUnaryFunctorIiiiZZZNS0_15binary_internal21div_trunc_kernel_cudaERNS_18TensorIteratorBaseEENKUlvE_clEvENKUlvE1_clEvEUliiE_EEEEvS6_RKT_EUliE_EEviT1_,"a",@progbits
	.sectionflags	@""
	.align	4
.nv.constant0._ZN2at6native18elementwise_kernelILi128ELi2EZNS0_22gpu_kernel_impl_nocastINS0_13AUnaryFunctorIiiiZZZNS0_15binary_internal21div_trunc_kernel_cudaERNS_18TensorIteratorBaseEENKUlvE_clEvENKUlvE1_clEvEUliiE_EEEEvS6_RKT_EUliE_EEviT1_:
	.zero		1072


//--------------------- .nv.constant0._ZN2at6native27unrolled_elementwise_kernelINS0_13AUnaryFunctorIiiiZZZNS0_15binary_internal21div_trunc_kernel_cudaERNS_18TensorIteratorBaseEENKUlvE_clEvENKUlvE1_clEvEUliiE_EESt5arrayIPcLm2EELi4E23TrivialOffsetCalculatorILi1EjESE_NS0_6memory15LoadWithoutCastENSF_16StoreWithoutCastEEEviT_T0_T2_T3_T4_T5_ --------------------------
	.section	.nv.constant0._ZN2at6native27unrolled_elementwise_kernelINS0_13AUnaryFunctorIiiiZZZNS0_15binary_internal21div_trunc_kernel_cudaERNS_18TensorIteratorBaseEENKUlvE_clEvENKUlvE1_clEvEUliiE_EESt5arrayIPcLm2EELi4E23TrivialOffsetCalculatorILi1EjESE_NS0_6memory15LoadWithoutCastENSF_16StoreWithoutCastEEEviT_T0_T2_T3_T4_T5_,"a",@progbits
	.sectionflags	@""
	.align	4
.nv.constant0._ZN2at6native27unrolled_elementwise_kernelINS0_13AUnaryFunctorIiiiZZZNS0_15binary_internal21div_trunc_kernel_cudaERNS_18TensorIteratorBaseEENKUlvE_clEvENKUlvE1_clEvEUliiE_EESt5arrayIPcLm2EELi4E23TrivialOffsetCalculatorILi1EjESE_NS0_6memory15LoadWithoutCastENSF_16StoreWithoutCastEEEviT_T0_T2_T3_T4_T5_:
	.zero		564


//--------------------- .nv.constant0._ZN2at6native29vectorized_elementwise_kernelILi2ENS0_13AUnaryFunctorIiiiZZZNS0_15binary_internal21div_trunc_kernel_cudaERNS_18TensorIteratorBaseEENKUlvE_clEvENKUlvE1_clEvEUliiE_EESt5arrayIPcLm2EEEEviT0_T1_ --------------------------
	.section	.nv.constant0._ZN2at6native29vectorized_elementwise_kernelILi2ENS0_13AUnaryFunctorIiiiZZZNS0_15binary_internal21div_trunc_kernel_cudaERNS_18TensorIteratorBaseEENKUlvE_clEvENKUlvE1_clEvEUliiE_EESt5arrayIPcLm2EEEEviT0_T1_,"a",@progbits
	.sectionflags	@""
	.align	4
.nv.constant0._ZN2at6native29vectorized_elementwise_kernelILi2ENS0_13AUnaryFunctorIiiiZZZNS0_15binary_internal21div_trunc_kernel_cudaERNS_18TensorIteratorBaseEENKUlvE_clEvENKUlvE1_clEvEUliiE_EESt5arrayIPcLm2EEEEviT0_T1_:
	.zero		560


//--------------------- .nv.constant0._ZN2at6native29vectorized_elementwise_kernelILi4ENS0_13AUnaryFunctorIiiiZZZNS0_15binary_internal21div_trunc_kernel_cudaERNS_18TensorIteratorBaseEENKUlvE_clEvENKUlvE1_clEvEUliiE_EESt5arrayIPcLm2EEEEviT0_T1_ --------------------------
	.section	.nv.constant0._ZN2at6native29vectorized_elementwise_kernelILi4ENS0_13AUnaryFunctorIiiiZZZNS0_15binary_internal21div_trunc_kernel_cudaERNS_18TensorIteratorBaseEENKUlvE_clEvENKUlvE1_clEvEUliiE_EESt5arrayIPcLm2EEEEviT0_T1_,"a",@progbits
	.sectionflags	@""
	.align	4
.nv.constant0._ZN2at6native29vectorized_elementwise_kernelILi4ENS0_13AUnaryFunctorIiiiZZZNS0_15binary_internal21div_trunc_kernel_cudaERNS_18TensorIteratorBaseEENKUlvE_clEvENKUlvE1_clEvEUliiE_EESt5arrayIPcLm2EEEEviT0_T1_:
	.zero		560


//--------------------- .nv.constant0._ZN2at6native29vectorized_elementwise_kernelILi8ENS0_13AUnaryFunctorIiiiZZZNS0_15binary_internal21div_trunc_kernel_cudaERNS_18TensorIteratorBaseEENKUlvE_clEvENKUlvE1_clEvEUliiE_EESt5arrayIPcLm2EEEEviT0_T1_ --------------------------
	.section	.nv.constant0._ZN2at6native29vectorized_elementwise_kernelILi8ENS0_13AUnaryFunctorIiiiZZZNS0_15binary_internal21div_trunc_kernel_cudaERNS_18TensorIteratorBaseEENKUlvE_clEvENKUlvE1_clEvEUliiE_EESt5arrayIPcLm2EEEEviT0_T1_,"a",@progbits
	.sectionflags	@""
	.align	4
.nv.constant0._ZN2at6native29vectorized_elementwise_kernelILi8ENS0_13AUnaryFunctorIiiiZZZNS0_15binary_internal21div_trunc_kernel_cudaERNS_18TensorIteratorBaseEENKUlvE_clEvENKUlvE1_clEvEUliiE_EESt5arrayIPcLm2EEEEviT0_T1_:
	.zero		560


//--------------------- .nv.constant0._ZN2at6native18elementwise_kernelILi128ELi4EZNS0_15gpu_kernel_implINS0_13BinaryFunctorIaaaZZZNS0_15binary_internal21div_trunc_kernel_cudaERNS_18TensorIteratorBaseEENKUlvE_clEvENKUlvE0_clEvEUlaaE_EEEEvS6_RKT_EUliE_EEviT1_ --------------------------
	.section	.nv.constant0._ZN2at6native18elementwise_kernelILi128ELi4EZNS0_15gpu_kernel_implINS0_13BinaryFunctorIaaaZZZNS0_15binary_internal21div_trunc_kernel_cudaERNS_18TensorIteratorBaseEENKUlvE_clEvENKUlvE0_clEvEUlaaE_EEEEvS6_RKT_EUliE_EEviT1_,"a",@progbits
	.sectionflags	@""
	.align	4
.nv.constant0._ZN2at6native18elementwise_kernelILi128ELi4EZNS0_15gpu_kernel_implINS0_13BinaryFunctorIaaaZZZNS0_15binary_internal21div_trunc_kernel_cudaERNS_18TensorIteratorBaseEENKUlvE_clEvENKUlvE0_clEvEUlaaE_EEEEvS6_RKT_EUliE_EEviT1_:
	.zero		1184


//--------------------- .nv.constant0._ZN2at6native27unrolled_elementwise_kernelINS0_13BinaryFunctorIaaaZZZNS0_15binary_internal21div_trunc_kernel_cudaERNS_18TensorIteratorBaseEENKUlvE_clEvENKUlvE0_clEvEUlaaE_EESt5arrayIPcLm3EELi4E23TrivialOffsetCalculatorILi2EjESD_ILi1EjENS0_6memory12LoadWithCastILi2EEENSG_13StoreWithCastILi1EEEEEviT_T0_T2_T3_T4_T5_ --------------------------
	.section	.nv.constant0._ZN2at6native27unrolled_elementwise_kernelINS0_13BinaryFunctorIaaaZZZNS0_15binary_internal21div_trunc_kernel_cudaERNS_18TensorIteratorBaseEENKUlvE_clEvENKUlvE0_clEvEUlaaE_EESt5arrayIPcLm3EELi4E23TrivialOffsetCalculatorILi2EjESD_ILi1EjENS0_6memory12LoadWithCastILi2EEENSG_13StoreWithCastILi1EEEEEviT_T0_T2_T3_T4_T5_,"a",@progbits
	.sectionflags	@""
	.align	4
.nv.constant0._ZN2at6native27unrolled_elementwise_kernelINS0_13BinaryFunctorIaaaZZZNS0_15binary_internal21div_trunc_kernel_cudaERNS_18TensorIteratorBaseEENKUlvE_clEvENKUlvE0_clEvEUlaaE_EESt5arrayIPcLm3EELi4E23TrivialOffsetCalculatorILi2EjESD_ILi1EjENS0_6memory12LoadWithCastILi2EEENSG_13StoreWithCastILi1EEEEEviT_T0_T2_T3_T4_T5_:
	.zero		584


//--------------------- .nv.constant0._ZN2at6native18elementwise_kernelILi128ELi4EZNS0_22gpu_kernel_impl_nocastINS0_13BinaryFunctorIaaaZZZNS0_15binary_internal21div_trunc_kernel_cudaERNS_18TensorIteratorBaseEENKUlvE_clEvENKUlvE0_clEvEUlaaE_EEEEvS6_RKT_EUliE_EEviT1_ --------------------------
	.section	.nv.constant0._ZN2at6native18elementwise_kernelILi128ELi4EZNS0_22gpu_kernel_impl_nocastINS0_13BinaryFunctorIaaaZZZNS0_15binary_internal21div_trunc_kernel_cudaERNS_18TensorIteratorBaseEENKUlvE_clEvENKUlvE0_clEvEUlaaE_EEEEvS6_RKT_EUliE_EEviT1_,"a",@progbits
	.sectionflags	@""
	.align	4
.nv.constant0._ZN2at6native18elementwise_kernelILi128ELi4EZNS0_22gpu_kernel_impl_nocastINS0_13BinaryFunctorIaaaZZZNS0_15binary_internal21div_trunc_kernel_cudaERNS_18TensorIteratorBaseEENKUlvE_clEvENKUlvE0_clEvEUlaaE_EEEEvS6_RKT_EUliE_EEviT1_:
	.zero		1184


//--------------------- .nv.constant0._ZN2at6native27unrolled_elementwise_kernelINS0_13BinaryFunctorIaaaZZZNS0_15binary_internal21div_trunc_kernel_cudaERNS_18TensorIteratorBaseEENKUlvE_clEvENKUlvE0_clEvEUlaaE_EESt5arrayIPcLm3EELi4E23TrivialOffsetCalculatorILi2EjESD_ILi1EjENS0_6memory15LoadWithoutCastENSG_16StoreWithoutCastEEEviT_T0_T2_T3_T4_T5_ --------------------------
	.section	.nv.constant0._ZN2at6native27unrolled_elementwise_kernelINS0_13BinaryFunctorIaaaZZZNS0_15binary_internal21div_trunc_kernel_cudaERNS_18TensorIteratorBaseEENKUlvE_clEvENKUlvE0_clEvEUlaaE_EESt5arrayIPcLm3EELi4E23TrivialOffsetCalculatorILi2EjESD_ILi1EjENS0_6memory15LoadWithoutCastENSG_16StoreWithoutCastEEEviT_T0_T2_T3_T4_T5_,"a",@progbits
	.sectionflags	@""
	.align	4
.nv.constant0._ZN2at6native27unrolled_elementwise_kernelINS0_13BinaryFunctorIaaaZZZNS0_15binary_internal21div_trunc_kernel_cudaERNS_18TensorIteratorBaseEENKUlvE_clEvENKUlvE0_clEvEUlaaE_EESt5arrayIPcLm3EELi4E23TrivialOffsetCalculatorILi2EjESD_ILi1EjENS0_6memory15LoadWithoutCastENSG_16StoreWithoutCastEEEviT_T0_T2_T3_T4_T5_:
	.zero		564


//--------------------- .nv.constant0._ZN2at6native29vectorized_elementwise_kernelILi2ENS0_13BinaryFunctorIaaaZZZNS0_15binary_internal21div_trunc_kernel_cudaERNS_18TensorIteratorBaseEENKUlvE_clEvENKUlvE0_clEvEUlaaE_EESt5arrayIPcLm3EEEEviT0_T1_ --------------------------
	.section	.nv.constant0._ZN2at6native29vectorized_elementwise_kernelILi2ENS0_13BinaryFunctorIaaaZZZNS0_15binary_internal21div_trunc_kernel_cudaERNS_18TensorIteratorBaseEENKUlvE_clEvENKUlvE0_clEvEUlaaE_EESt5arrayIPcLm3EEEEviT0_T1_,"a",@progbits
	.sectionflags	@""
	.align	4
.nv.constant0._ZN2at6native29vectorized_elementwise_kernelILi2ENS0_13BinaryFunctorIaaaZZZNS0_15binary_internal21div_trunc_kernel_cudaERNS_18TensorIteratorBaseEENKUlvE_clEvENKUlvE0_clEvEUlaaE_EESt5arrayIPcLm3EEEEviT0_T1_:
	.zero		560


//--------------------- .nv.constant0._ZN2at6native29vectorized_elementwise_kernelILi4ENS0_13BinaryFunctorIaaaZZZNS0_15binary_internal21div_trunc_kernel_cudaERNS_18TensorIteratorBaseEENKUlvE_clEvENKUlvE0_clEvEUlaaE_EESt5arrayIPcLm3EEEEviT0_T1_ --------------------------
	.section	.nv.constant0._ZN2at6native29vectorized_elementwise_kernelILi4ENS0_13BinaryFunctorIaaaZZZNS0_15binary_internal21div_trunc_kernel_cudaERNS_18TensorIteratorBaseEENKUlvE_clEvENKUlvE0_clEvEUlaaE_EESt5arrayIPcLm3EEEEviT0_T1_,"a",@progbits
	.sectionflags	@""
	.align	4
.nv.constant0._ZN2at6native29vectorized_elementwise_kernelILi4ENS0_13BinaryFunctorIaaaZZZNS0_15binary_internal21div_trunc_kernel_cudaERNS_18TensorIteratorBaseEENKUlvE_clEvENKUlvE0_clEvEUlaaE_EESt5arrayIPcLm3EEEEviT0_T1_:
	.zero		560


//--------------------- .nv.constant0._ZN2at6native29vectorized_elementwise_kernelILi8ENS0_13BinaryFunctorIaaaZZZNS0_15binary_internal21div_trunc_kernel_cudaERNS_18TensorIteratorBaseEENKUlvE_clEvENKUlvE0_clEvEUlaaE_EESt5arrayIPcLm3EEEEviT0_T1_ --------------------------
	.section	.nv.constant0._ZN2at6native29vectorized_elementwise_kernelILi8ENS0_13BinaryFunctorIaaaZZZNS0_15binary_internal21div_trunc_kernel_cudaERNS_18TensorIteratorBaseEENKUlvE_clEvENKUlvE0_clEvEUlaaE_EESt5arrayIPcLm3EEEEviT0_T1_,"a",@progbits
	.sectionflags	@""
	.align	4
.nv.constant0._ZN2at6native29vectorized_elementwise_kernelILi8ENS0_13BinaryFunctorIaaaZZZNS0_15binary_internal21div_trunc_kernel_cudaERNS_18TensorIteratorBaseEENKUlvE_clEvENKUlvE0_clEvEUlaaE_EESt5arrayIPcLm3EEEEviT0_T1_:
	.zero		560


//--------------------- .nv.constant0._ZN2at6native18elementwise_kernelILi128ELi4EZNS0_15gpu_kernel_implINS0_13BUnaryFunctorIaaaZZZNS0_15binary_internal21div_trunc_kernel_cudaERNS_18TensorIteratorBaseEENKUlvE_clEvENKUlvE0_clEvEUlaaE_EEEEvS6_RKT_EUliE_EEviT1_ --------------------------
	.section	.nv.constant0._ZN2at6native18elementwise_kernelILi128ELi4EZNS0_15gpu_kernel_implINS0_13BUnaryFunctorIaaaZZZNS0_15binary_internal21div_trunc_kernel_cudaERNS_18TensorIteratorBaseEENKUlvE_clEvENKUlvE0_clEvEUlaaE_EEEEvS6_RKT_EUliE_EEviT1_,"a",@progbits
	.sectionflags	@""
	.align	4
.nv.constant0._ZN2at6native18elementwise_kernelILi128ELi4EZNS0_15gpu_kernel_implINS0_13BUnaryFunctorIaaaZZZNS0_15binary_internal21div_trunc_kernel_cudaERNS_18TensorIteratorBaseEENKUlvE_clEvENKUlvE0_clEvEUlaaE_EEEEvS6_RKT_EUliE_EEviT1_:
	.zero		1072


//--------------------- .nv.constant0._ZN2at6native27unrolled_elementwise_kernelINS0_13BUnaryFunctorIaaaZZZNS0_15binary_internal21div_trunc_kernel_cudaERNS_18TensorIteratorBaseEENKUlvE_clEvENKUlvE0_clEvEUlaaE_EESt5arrayIPcLm2EELi4E23TrivialOffsetCalculatorILi1EjESE_NS0_6memory12LoadWithCastILi1EEENSF_13StoreWithCastILi1EEEEEviT_T0_T2_T3_T4_T5_ --------------------------
	.section	.nv.constant0._ZN2at6native27unrolled_elementwise_kernelINS0_13BUnaryFunctorIaaaZZZNS0_15binary_internal21div_trunc_kernel_cudaERNS_18TensorIteratorBaseEENKUlvE_clEvENKUlvE0_clEvEUlaaE_EESt5arrayIPcLm2EELi4E23TrivialOffsetCalculatorILi1EjESE_NS0_6memory12LoadWithCastILi1EEENSF_13StoreWithCastILi1EEEEEviT_T0_T2_T3_T4_T5_,"a",@progbits
	.sectionflags	@""
	.align	4
.nv.constant0._ZN2at6native27unrolled_elementwise_kernelINS0_13BUnaryFunctorIaaaZZZNS0_15binary_internal21div_trunc_kernel_cudaERNS_18TensorIteratorBaseEENKUlvE_clEvENKUlvE0_clEvEUlaaE_EESt5arrayIPcLm2EELi4E23TrivialOffsetCalculatorILi1EjESE_NS0_6memory12LoadWithCastILi1EEENSF_13StoreWithCastILi1EEEEEviT_T0_T2_T3_T4_T5_:
	.zero		572


//--------------------- .nv.constant0._ZN2at6native18elementwise_kernelILi128ELi4EZNS0_22gpu_kernel_impl_nocastINS0_13BUnaryFunctorIaaaZZZNS0_15binary_internal21div_trunc_kernel_cudaERNS_18TensorIteratorBaseEENKUlvE_clEvENKUlvE0_clEvEUlaaE_EEEEvS6_RKT_EUliE_EEviT1_ --------------------------
	.section	.nv.constant0._ZN2at6native18elementwise_kernelILi128ELi4EZNS0_22gpu_kernel_impl_nocastINS0_13BUnaryFunctorIaaaZZZNS0_15binary_internal21div_trunc_kernel_cudaERNS_18TensorIteratorBaseEENKUlvE_clEvENKUlvE0_clEvEUlaaE_EEEEvS6_RKT_EUliE_EEviT1_,"a",@progbits
	.sectionflags	@""
	.align	4
.nv.constant0._ZN2at6native18elementwise_kernelILi128ELi4EZNS0_22gpu_kernel_impl_nocastINS0_13BUnaryFunctorIaaaZZZNS0_15binary_internal21div_trunc_kernel_cudaERNS_18TensorIteratorBaseEENKUlvE_clEvENKUlvE0_clEvEUlaaE_EEEEvS6_RKT_EUliE_EEviT1_:
	.zero		1072


//--------------------- .nv.constant0._ZN2at6native27unrolled_elementwise_kernelINS0_13BUnaryFunctorIaaaZZZNS0_15binary_internal21div_trunc_kernel_cudaERNS_18TensorIteratorBaseEENKUlvE_clEvENKUlvE0_clEvEUlaaE_EESt5arrayIPcLm2EELi4E23TrivialOffsetCalculatorILi1EjESE_NS0_6memory15LoadWithoutCastENSF_16StoreWithoutCastEEEviT_T0_T2_T3_T4_T5_ --------------------------
	.section	.nv.constant0._ZN2at6native27unrolled_elementwise_kernelINS0_13BUnaryFunctorIaaaZZZNS0_15binary_internal21div_trunc_kernel_cudaERNS_18TensorIteratorBaseEENKUlvE_clEvENKUlvE0_clEvEUlaaE_EESt5arrayIPcLm2EELi4E23TrivialOffsetCalculatorILi1EjESE_NS0_6memory15LoadWithoutCastENSF_16StoreWithoutCastEEEviT_T0_T2_T3_T4_T5_,"a",@progbits
	.sectionflags	@""
	.align	4
.nv.constant0._ZN2at6native27unrolled_elementwise_kernelINS0_13BUnaryFunctorIaaaZZZNS0_15binary_internal21div_trunc_kernel_cudaERNS_18TensorIteratorBaseEENKUlvE_clEvENKUlvE0_clEvEUlaaE_EESt5arrayIPcLm2EELi4E23TrivialOffsetCalculatorILi1EjESE_NS0_6memory15LoadWithoutCastENSF_16StoreWithoutCastEEEviT_T0_T2_T3_T4_T5_:
	.zero		556


//--------------------- .nv.constant0._ZN2at6native29vectorized_elementwise_kernelILi2ENS0_13BUnaryFunctorIaaaZZZNS0_15binary_internal21div_trunc_kernel_cudaERNS_18TensorIteratorBaseEENKUlvE_clEvENKUlvE0_clEvEUlaaE_EESt5arrayIPcLm2EEEEviT0_T1_ --------------------------
	.section	.nv.constant0._ZN2at6native29vectorized_elementwise_kernelILi2ENS0_13BUnaryFunctorIaaaZZZNS0_15binary_internal21div_trunc_kernel_cudaERNS_18TensorIteratorBaseEENKUlvE_clEvENKUlvE0_clEvEUlaaE_EESt5arrayIPcLm2EEEEviT0_T1_,"a",@progbits
	.sectionflags	@""
	.align	4
.nv.constant0._ZN2at6native29vectorized_elementwise_kernelILi2ENS0_13BUnaryFunctorIaaaZZZNS0_15binary_internal21div_trunc_kernel_cudaERNS_18TensorIteratorBaseEENKUlvE_clEvENKUlvE0_clEvEUlaaE_EESt5arrayIPcLm2EEEEviT0_T1_:
	.zero		552


//--------------------- .nv.constant0._ZN2at6native29vectorized_elementwise_kernelILi4ENS0_13BUnaryFunctorIaaaZZZNS0_15binary_internal21div_trunc_kernel_cudaERNS_18TensorIteratorBaseEENKUlvE_clEvENKUlvE0_clEvEUlaaE_EESt5arrayIPcLm2EEEEviT0_T1_ --------------------------
	.section	.nv.constant0._ZN2at6native29vectorized_elementwise_kernelILi4ENS0_13BUnaryFunctorIaaaZZZNS0_15binary_internal21div_trunc_kernel_cudaERNS_18TensorIteratorBaseEENKUlvE_clEvENKUlvE0_clEvEUlaaE_EESt5arrayIPcLm2EEEEviT0_T1_,"a",@progbits
	.sectionflags	@""
	.align	4
.nv.constant0._ZN2at6native29vectorized_elementwise_kernelILi4ENS0_13BUnaryFunctorIaaaZZZNS0_15binary_internal21div_trunc_kernel_cudaERNS_18TensorIteratorBaseEENKUlvE_clEvENKUlvE0_clEvEUlaaE_EESt5arrayIPcLm2EEEEviT0_T1_:
	.zero		552


//--------------------- .nv.constant0._ZN2at6native29vectorized_elementwise_kernelILi8ENS0_13BUnaryFunctorIaaaZZZNS0_15binary_internal21div_trunc_kernel_cudaERNS_18TensorIteratorBaseEENKUlvE_clEvENKUlvE0_clEvEUlaaE_EESt5arrayIPcLm2EEEEviT0_T1_ --------------------------
	.section	.nv.constant0._ZN2at6native29vectorized_elementwise_kernelILi8ENS0_13BUnaryFunctorIaaaZZZNS0_15binary_internal21div_trunc_kernel_cudaERNS_18TensorIteratorBaseEENKUlvE_clEvENKUlvE0_clEvEUlaaE_EESt5arrayIPcLm2EEEEviT0_T1_,"a",@progbits
	.sectionflags	@""
	.align	4
.nv.constant0._ZN2at6native29vectorized_elementwise_kernelILi8ENS0_13BUnaryFunctorIaaaZZZNS0_15binary_internal21div_trunc_kernel_cudaERNS_18TensorIteratorBaseEENKUlvE_clEvENKUlvE0_clEvEUlaaE_EESt5arrayIPcLm2EEEEviT0_T1_:
	.zero		552


//--------------------- .nv.constant0._ZN2at6native18elementwise_kernelILi128ELi4EZNS0_15gpu_kernel_implINS0_13AUnaryFunctorIaaaZZZNS0_15binary_internal21div_trunc_kernel_cudaERNS_18TensorIteratorBaseEENKUlvE_clEvENKUlvE0_clEvEUlaaE_EEEEvS6_RKT_EUliE_EEviT1_ --------------------------
	.section	.nv.constant0._ZN2at6native18elementwise_kernelILi128ELi4EZNS0_15gpu_kernel_implINS0_13AUnaryFunctorIaaaZZZNS0_15binary_internal21div_trunc_kernel_cudaERNS_18TensorIteratorBaseEENKUlvE_clEvENKUlvE0_clEvEUlaaE_EEEEvS6_RKT_EUliE_EEviT1_,"a",@progbits
	.sectionflags	@""
	.align	4
.nv.constant0._ZN2at6native18elementwise_kernelILi128ELi4EZNS0_15gpu_kernel_implINS0_13AUnaryFunctorIaaaZZZNS0_15binary_internal21div_trunc_kernel_cudaERNS_18TensorIteratorBaseEENKUlvE_clEvENKUlvE0_clEvEUlaaE_EEEEvS6_RKT_EUliE_EEviT1_:
	.zero		1072


//--------------------- .nv.constant0._ZN2at6native27unrolled_elementwise_kernelINS0_13AUnaryFunctorIaaaZZZNS0_15binary_internal21div_trunc_kernel_cudaERNS_18TensorIteratorBaseEENKUlvE_clEvENKUlvE0_clEvEUlaaE_EESt5arrayIPcLm2EELi4E23TrivialOffsetCalculatorILi1EjESE_NS0_6memory12LoadWithCastILi1EEENSF_13StoreWithCastILi1EEEEEviT_T0_T2_T3_T4_T5_ --------------------------
	.section	.nv.constant0._ZN2at6native27unrolled_elementwise_kernelINS0_13AUnaryFunctorIaaaZZZNS0_15binary_internal21div_trunc_kernel_cudaERNS_18TensorIteratorBaseEENKUlvE_clEvENKUlvE0_clEvEUlaaE_EESt5arrayIPcLm2EELi4E23TrivialOffsetCalculatorILi1EjESE_NS0_6memory12LoadWithCastILi1EEENSF_13StoreWithCastILi1EEEEEviT_T0_T2_T3_T4_T5_,"a",@progbits
	.sectionflags	@""
	.align	4
.nv.constant0._ZN2at6native27unrolled_elementwise_kernelINS0_13AUnaryFunctorIaaaZZZNS0_15binary_internal21div_trunc_kernel_cudaERNS_18TensorIteratorBaseEENKUlvE_clEvENKUlvE0_clEvEUlaaE_EESt5arrayIPcLm2EELi4E23TrivialOffsetCalculatorILi1EjESE_NS0_6memory12LoadWithCastILi1EEENSF_13StoreWithCastILi1EEEEEviT_T0_T2_T3_T4_T5_:
	.zero		572


//--------------------- .nv.constant0._ZN2at6native18elementwise_kernelILi128ELi4EZNS0_22gpu_kernel_impl_nocastINS0_13AUnaryFunctorIaaaZZZNS0_15binary_internal21div_trunc_kernel_cudaERNS_18TensorIteratorBaseEENKUlvE_clEvENKUlvE0_clEvEUlaaE_EEEEvS6_RKT_EUliE_EEviT1_ --------------------------
	.section	.nv.constant0._ZN2at6native18elementwise_kernelILi128ELi4EZNS0_22gpu_kernel_impl_nocastINS0_13AUnaryFunctorIaaaZZZNS0_15binary_internal21div_trunc_kernel_cudaERNS_18TensorIteratorBaseEENKUlvE_clEvENKUlvE0_clEvEUlaaE_EEEEvS6_RKT_EUliE_EEviT1_,"a",@progbits
	.sectionflags	@""
	.align	4
.nv.constant0._ZN2at6native18elementwise_kernelILi128ELi4EZNS0_22gpu_kernel_impl_nocastINS0_13AUnaryFunctorIaaaZZZNS0_15binary_internal21div_trunc_kernel_cudaERNS_18TensorIteratorBaseEENKUlvE_clEvENKUlvE0_clEvEUlaaE_EEEEvS6_RKT_EUliE_EEviT1_:
	.zero		1072


//--------------------- .nv.constant0._ZN2at6native27unrolled_elementwise_kernelINS0_13AUnaryFunctorIaaaZZZNS0_15binary_internal21div_trunc_kernel_cudaERNS_18TensorIteratorBaseEENKUlvE_clEvENKUlvE0_clEvEUlaaE_EESt5arrayIPcLm2EELi4E23TrivialOffsetCalculatorILi1EjESE_NS0_6memory15LoadWithoutCastENSF_16StoreWithoutCastEEEviT_T0_T2_T3_T4_T5_ --------------------------
	.section	.nv.constant0._ZN2at6native27unrolled_elementwise_kernelINS0_13AUnaryFunctorIaaaZZZNS0_15binary_internal21div_trunc_kernel_cudaERNS_18TensorIteratorBaseEENKUlvE_clEvENKUlvE0_clEvEUlaaE_EESt5arrayIPcLm2EELi4E23TrivialOffsetCalculatorILi1EjESE_NS0_6memory15LoadWithoutCastENSF_16StoreWithoutCastEEEviT_T0_T2_T3_T4_T5_,"a",@progbits
	.sectionflags	@""
	.align	4
.nv.constant0._ZN2at6native27unrolled_elementwise_kernelINS0_13AUnaryFunctorIaaaZZZNS0_15binary_internal21div_trunc_kernel_cudaERNS_18TensorIteratorBaseEENKUlvE_clEvENKUlvE0_clEvEUlaaE_EESt5arrayIPcLm2EELi4E23TrivialOffsetCalculatorILi1EjESE_NS0_6memory15LoadWithoutCastENSF_16StoreWithoutCastEEEviT_T0_T2_T3_T4_T5_:
	.zero		556


//--------------------- .nv.constant0._ZN2at6native29vectorized_elementwise_kernelILi2ENS0_13AUnaryFunctorIaaaZZZNS0_15binary_internal21div_trunc_kernel_cudaERNS_18TensorIteratorBaseEENKUlvE_clEvENKUlvE0_clEvEUlaaE_EESt5arrayIPcLm2EEEEviT0_T1_ --------------------------
	.section	.nv.constant0._ZN2at6native29vectorized_elementwise_kernelILi2ENS0_13AUnaryFunctorIaaaZZZNS0_15binary_internal21div_trunc_kernel_cudaERNS_18TensorIteratorBaseEENKUlvE_clEvENKUlvE0_clEvEUlaaE_EESt5arrayIPcLm2EEEEviT0_T1_,"a",@progbits
	.sectionflags	@""
	.align	4
.nv.constant0._ZN2at6native29vectorized_elementwise_kernelILi2ENS0_13AUnaryFunctorIaaaZZZNS0_15binary_internal21div_trunc_kernel_cudaERNS_18TensorIteratorBaseEENKUlvE_clEvENKUlvE0_clEvEUlaaE_EESt5arrayIPcLm2EEEEviT0_T1_:
	.zero		552


//--------------------- .nv.constant0._ZN2at6native29vectorized_elementwise_kernelILi4ENS0_13AUnaryFunctorIaaaZZZNS0_15binary_internal21div_trunc_kernel_cudaERNS_18TensorIteratorBaseEENKUlvE_clEvENKUlvE0_clEvEUlaaE_EESt5arrayIPcLm2EEEEviT0_T1_ --------------------------
	.section	.nv.constant0._ZN2at6native29vectorized_elementwise_kernelILi4ENS0_13AUnaryFunctorIaaaZZZNS0_15binary_internal21div_trunc_kernel_cudaERNS_18TensorIteratorBaseEENKUlvE_clEvENKUlvE0_clEvEUlaaE_EESt5arrayIPcLm2EEEEviT0_T1_,"a",@progbits
	.sectionflags	@""
	.align	4
.nv.constant0._ZN2at6native29vectorized_elementwise_kernelILi4ENS0_13AUnaryFunctorIaaaZZZNS0_15binary_internal21div_trunc_kernel_cudaERNS_18TensorIteratorBaseEENKUlvE_clEvENKUlvE0_clEvEUlaaE_EESt5arrayIPcLm2EEEEviT0_T1_:
	.zero		552


//--------------------- .nv.constant0._ZN2at6native29vectorized_elementwise_kernelILi8ENS0_13AUnaryFunctorIaaaZZZNS0_15binary_internal21div_trunc_kernel_cudaERNS_18TensorIteratorBaseEENKUlvE_clEvENKUlvE0_clEvEUlaaE_EESt5arrayIPcLm2EEEEviT0_T1_ --------------------------
	.section	.nv.constant0._ZN2at6native29vectorized_elementwise_kernelILi8ENS0_13AUnaryFunctorIaaaZZZNS0_15binary_internal21div_trunc_kernel_cudaERNS_18TensorIteratorBaseEENKUlvE_clEvENKUlvE0_clEvEUlaaE_EESt5arrayIPcLm2EEEEviT0_T1_,"a",@progbits
	.sectionflags	@""
	.align	4
.nv.constant0._ZN2at6native29vectorized_elementwise_kernelILi8ENS0_13AUnaryFunctorIaaaZZZNS0_15binary_internal21div_trunc_kernel_cudaERNS_18TensorIteratorBaseEENKUlvE_clEvENKUlvE0_clEvEUlaaE_EESt5arrayIPcLm2EEEEviT0_T1_:
	.zero		552


//--------------------- .nv.constant0._ZN2at6native18elementwise_kernelILi128ELi4EZNS0_15gpu_kernel_implINS0_13BinaryFunctorIhhhZZZNS0_15binary_internal21div_trunc_kernel_cudaERNS_18TensorIteratorBaseEENKUlvE_clEvENKUlvE_clEvEUlhhE_EEEEvS6_RKT_EUliE_EEviT1_ --------------------------
	.section	.nv.constant0._ZN2at6native18elementwise_kernelILi128ELi4EZNS0_15gpu_kernel_implINS0_13BinaryFunctorIhhhZZZNS0_15binary_internal21div_trunc_kernel_cudaERNS_18TensorIteratorBaseEENKUlvE_clEvENKUlvE_clEvEUlhhE_EEEEvS6_RKT_EUliE_EEviT1_,"a",@progbits
	.sectionflags	@""
	.align	4
.nv.constant0._ZN2at6native18elementwise_kernelILi128ELi4EZNS0_15gpu_kernel_implINS0_13BinaryFunctorIhhhZZZNS0_15binary_internal21div_trunc_kernel_cudaERNS_18TensorIteratorBaseEENKUlvE_clEvENKUlvE_clEvEUlhhE_EEEEvS6_RKT_EUliE_EEviT1_:
	.zero		1184


//--------------------- .nv.constant0._ZN2at6native27unrolled_elementwise_kernelINS0_13BinaryFunctorIhhhZZZNS0_15binary_internal21div_trunc_kernel_cudaERNS_18TensorIteratorBaseEENKUlvE_clEvENKUlvE_clEvEUlhhE_EESt5arrayIPcLm3EELi4E23TrivialOffsetCalculatorILi2EjESD_ILi1EjENS0_6memory12LoadWithCastILi2EEENSG_13StoreWithCastILi1EEEEEviT_T0_T2_T3_T4_T5_ --------------------------
	.section	.nv.constant0._ZN2at6native27unrolled_elementwise_kernelINS0_13BinaryFunctorIhhhZZZNS0_15binary_internal21div_trunc_kernel_cudaERNS_18TensorIteratorBaseEENKUlvE_clEvENKUlvE_clEvEUlhhE_EESt5arrayIPcLm3EELi4E23TrivialOffsetCalculatorILi2EjESD_ILi1EjENS0_6memory12LoadWithCastILi2EEENSG_13StoreWithCastILi1EEEEEviT_T0_T2_T3_T4_T5_,"a",@progbits
	.sectionflags	@""
	.align	4
.nv.constant0._ZN2at6native27unrolled_elementwise_kernelINS0_13BinaryFunctorIhhhZZZNS0_15binary_internal21div_trunc_kernel_cudaERNS_18TensorIteratorBaseEENKUlvE_clEvENKUlvE_clEvEUlhhE_EESt5arrayIPcLm3EELi4E23TrivialOffsetCalculatorILi2EjESD_ILi1EjENS0_6memory12LoadWithCastILi2EEENSG_13StoreWithCastILi1EEEEEviT_T0_T2_T3_T4_T5_:
	.zero		584


//--------------------- .nv.constant0._ZN2at6native18elementwise_kernelILi128ELi4EZNS0_22gpu_kernel_impl_nocastINS0_13BinaryFunctorIhhhZZZNS0_15binary_internal21div_trunc_kernel_cudaERNS_18TensorIteratorBaseEENKUlvE_clEvENKUlvE_clEvEUlhhE_EEEEvS6_RKT_EUliE_EEviT1_ --------------------------
	.section	.nv.constant0._ZN2at6native18elementwise_kernelILi128ELi4EZNS0_22gpu_kernel_impl_nocastINS0_13BinaryFunctorIhhhZZZNS0_15binary_internal21div_trunc_kernel_cudaERNS_18TensorIteratorBaseEENKUlvE_clEvENKUlvE_clEvEUlhhE_EEEEvS6_RKT_EUliE_EEviT1_,"a",@progbits
	.sectionflags	@""
	.align	4
.nv.constant0._ZN2at6native18elementwise_kernelILi128ELi4EZNS0_22gpu_kernel_impl_nocastINS0_13BinaryFunctorIhhhZZZNS0_15binary_internal21div_trunc_kernel_cudaERNS_18TensorIteratorBaseEENKUlvE_clEvENKUlvE_clEvEUlhhE_EEEEvS6_RKT_EUliE_EEviT1_:
	.zero		1184


//--------------------- .nv.constant0._ZN2at6native27unrolled_elementwise_kernelINS0_13BinaryFunctorIhhhZZZNS0_15binary_internal21div_trunc_kernel_cudaERNS_18TensorIteratorBaseEENKUlvE_clEvENKUlvE_clEvEUlhhE_EESt5arrayIPcLm3EELi4E23TrivialOffsetCalculatorILi2EjESD_ILi1EjENS0_6memory15LoadWithoutCastENSG_16StoreWithoutCastEEEviT_T0_T2_T3_T4_T5_ --------------------------
	.section	.nv.constant0._ZN2at6native27unrolled_elementwise_kernelINS0_13BinaryFunctorIhhhZZZNS0_15binary_internal21div_trunc_kernel_cudaERNS_18TensorIteratorBaseEENKUlvE_clEvENKUlvE_clEvEUlhhE_EESt5arrayIPcLm3EELi4E23TrivialOffsetCalculatorILi2EjESD_ILi1EjENS0_6memory15LoadWithoutCastENSG_16StoreWithoutCastEEEviT_T0_T2_T3_T4_T5_,"a",@progbits
	.sectionflags	@""
	.align	4
.nv.constant0._ZN2at6native27unrolled_elementwise_kernelINS0_13BinaryFunctorIhhhZZZNS0_15binary_internal21div_trunc_kernel_cudaERNS_18TensorIteratorBaseEENKUlvE_clEvENKUlvE_clEvEUlhhE_EESt5arrayIPcLm3EELi4E23TrivialOffsetCalculatorILi2EjESD_ILi1EjENS0_6memory15LoadWithoutCastENSG_16StoreWithoutCastEEEviT_T0_T2_T3_T4_T5_:
	.zero		564


//--------------------- .nv.constant0._ZN2at6native29vectorized_elementwise_kernelILi2ENS0_13BinaryFunctorIhhhZZZNS0_15binary_internal21div_trunc_kernel_cudaERNS_18TensorIteratorBaseEENKUlvE_clEvENKUlvE_clEvEUlhhE_EESt5arrayIPcLm3EEEEviT0_T1_ --------------------------
	.section	.nv.constant0._ZN2at6native29vectorized_elementwise_kernelILi2ENS0_13BinaryFunctorIhhhZZZNS0_15binary_internal21div_trunc_kernel_cudaERNS_18TensorIteratorBaseEENKUlvE_clEvENKUlvE_clEvEUlhhE_EESt5arrayIPcLm3EEEEviT0_T1_,"a",@progbits
	.sectionflags	@""
	.align	4
.nv.constant0._ZN2at6native29vectorized_elementwise_kernelILi2ENS0_13BinaryFunctorIhhhZZZNS0_15binary_internal21div_trunc_kernel_cudaERNS_18TensorIteratorBaseEENKUlvE_clEvENKUlvE_clEvEUlhhE_EESt5arrayIPcLm3EEEEviT0_T1_:
	.zero		560


//--------------------- .nv.constant0._ZN2at6native29vectorized_elementwise_kernelILi4ENS0_13BinaryFunctorIhhhZZZNS0_15binary_internal21div_trunc_kernel_cudaERNS_18TensorIteratorBaseEENKUlvE_clEvENKUlvE_clEvEUlhhE_EESt5arrayIPcLm3EEEEviT0_T1_ --------------------------
	.section	.nv.constant0._ZN2at6native29vectorized_elementwise_kernelILi4ENS0_13BinaryFunctorIhhhZZZNS0_15binary_internal21div_trunc_kernel_cudaERNS_18TensorIteratorBaseEENKUlvE_clEvENKUlvE_clEvEUlhhE_EESt5arrayIPcLm3EEEEviT0_T1_,"a",@progbits
	.sectionflags	@""
	.align	4
.nv.constant0._ZN2at6native29vectorized_elementwise_kernelILi4ENS0_13BinaryFunctorIhhhZZZNS0_15binary_internal21div_trunc_kernel_cudaERNS_18TensorIteratorBaseEENKUlvE_clEvENKUlvE_clEvEUlhhE_EESt5arrayIPcLm3EEEEviT0_T1_:
	.zero		560


//--------------------- .nv.constant0._ZN2at6native29vectorized_elementwise_kernelILi8ENS0_13BinaryFunctorIhhhZZZNS0_15binary_internal21div_trunc_kernel_cudaERNS_18TensorIteratorBaseEENKUlvE_clEvENKUlvE_clEvEUlhhE_EESt5arrayIPcLm3EEEEviT0_T1_ --------------------------
	.section	.nv.constant0._ZN2at6native29vectorized_elementwise_kernelILi8ENS0_13BinaryFunctorIhhhZZZNS0_15binary_internal21div_trunc_kernel_cudaERNS_18TensorIteratorBaseEENKUlvE_clEvENKUlvE_clEvEUlhhE_EESt5arrayIPcLm3EEEEviT0_T1_,"a",@progbits
	.sectionflags	@""
	.align	4
.nv.constant0._ZN2at6native29vectorized_elementwise_kernelILi8ENS0_13BinaryFunctorIhhhZZZNS0_15binary_internal21div_trunc_kernel_cudaERNS_18TensorIteratorBaseEENKUlvE_clEvENKUlvE_clEvEUlhhE_EESt5arrayIPcLm3EEEEviT0_T1_:
	.zero		560


//--------------------- .nv.constant0._ZN2at6native18elementwise_kernelILi128ELi4EZNS0_15gpu_kernel_implINS0_13BUnaryFunctorIhhhZZZNS0_15binary_internal21div_trunc_kernel_cudaERNS_18TensorIteratorBaseEENKUlvE_clEvENKUlvE_clEvEUlhhE_EEEEvS6_RKT_EUliE_EEviT1_ --------------------------
	.section	.nv.constant0._ZN2at6native18elementwise_kernelILi128ELi4EZNS0_15gpu_kernel_implINS0_13BUnaryFunctorIhhhZZZNS0_15binary_internal21div_trunc_kernel_cudaERNS_18TensorIteratorBaseEENKUlvE_clEvENKUlvE_clEvEUlhhE_EEEEvS6_RKT_EUliE_EEviT1_,"a",@progbits
	.sectionflags	@""
	.align	4
.nv.constant0._ZN2at6native18elementwise_kernelILi128ELi4EZNS0_15gpu_kernel_implINS0_13BUnaryFunctorIhhhZZZNS0_15binary_internal21div_trunc_kernel_cudaERNS_18TensorIteratorBaseEENKUlvE_clEvENKUlvE_clEvEUlhhE_EEEEvS6_RKT_EUliE_EEviT1_:
	.zero		1072


//--------------------- .nv.constant0._ZN2at6native27unrolled_elementwise_kernelINS0_13BUnaryFunctorIhhhZZZNS0_15binary_internal21div_trunc_kernel_cudaERNS_18TensorIteratorBaseEENKUlvE_clEvENKUlvE_clEvEUlhhE_EESt5arrayIPcLm2EELi4E23TrivialOffsetCalculatorILi1EjESE_NS0_6memory12LoadWithCastILi1EEENSF_13StoreWithCastILi1EEEEEviT_T0_T2_T3_T4_T5_ --------------------------
	.section	.nv.constant0._ZN2at6native27unrolled_elementwise_kernelINS0_13BUnaryFunctorIhhhZZZNS0_15binary_internal21div_trunc_kernel_cudaERNS_18TensorIteratorBaseEENKUlvE_clEvENKUlvE_clEvEUlhhE_EESt5arrayIPcLm2EELi4E23TrivialOffsetCalculatorILi1EjESE_NS0_6memory12LoadWithCastILi1EEENSF_13StoreWithCastILi1EEEEEviT_T0_T2_T3_T4_T5_,"a",@progbits
	.sectionflags	@""
	.align	4
.nv.constant0._ZN2at6native27unrolled_elementwise_kernelINS0_13BUnaryFunctorIhhhZZZNS0_15binary_internal21div_trunc_kernel_cudaERNS_18TensorIteratorBaseEENKUlvE_clEvENKUlvE_clEvEUlhhE_EESt5arrayIPcLm2EELi4E23TrivialOffsetCalculatorILi1EjESE_NS0_6memory12LoadWithCastILi1EEENSF_13StoreWithCastILi1EEEEEviT_T0_T2_T3_T4_T5_:
	.zero		572


//--------------------- .nv.constant0._ZN2at6native18elementwise_kernelILi128ELi4EZNS0_22gpu_kernel_impl_nocastINS0_13BUnaryFunctorIhhhZZZNS0_15binary_internal21div_trunc_kernel_cudaERNS_18TensorIteratorBaseEENKUlvE_clEvENKUlvE_clEvEUlhhE_EEEEvS6_RKT_EUliE_EEviT1_ --------------------------
	.section	.nv.constant0._ZN2at6native18elementwise_kernelILi128ELi4EZNS0_22gpu_kernel_impl_nocastINS0_13BUnaryFunctorIhhhZZZNS0_15binary_internal21div_trunc_kernel_cudaERNS_18TensorIteratorBaseEENKUlvE_clEvENKUlvE_clEvEUlhhE_EEEEvS6_RKT_EUliE_EEviT1_,"a",@progbits
	.sectionflags	@""
	.align	4
.nv.constant0._ZN2at6native18elementwise_kernelILi128ELi4EZNS0_22gpu_kernel_impl_nocastINS0_13BUnaryFunctorIhhhZZZNS0_15binary_internal21div_trunc_kernel_cudaERNS_18TensorIteratorBaseEENKUlvE_clEvENKUlvE_clEvEUlhhE_EEEEvS6_RKT_EUliE_EEviT1_:
	.zero		1072


//--------------------- .nv.constant0._ZN2at6native27unrolled_elementwise_kernelINS0_13BUnaryFunctorIhhhZZZNS0_15binary_internal21div_trunc_kernel_cudaERNS_18TensorIteratorBaseEENKUlvE_clEvENKUlvE_clEvEUlhhE_EESt5arrayIPcLm2EELi4E23TrivialOffsetCalculatorILi1EjESE_NS0_6memory15LoadWithoutCastENSF_16StoreWithoutCastEEEviT_T0_T2_T3_T4_T5_ --------------------------
	.section	.nv.constant0._ZN2at6native27unrolled_elementwise_kernelINS0_13BUnaryFunctorIhhhZZZNS0_15binary_internal21div_trunc_kernel_cudaERNS_18TensorIteratorBaseEENKUlvE_clEvENKUlvE_clEvEUlhhE_EESt5arrayIPcLm2EELi4E23TrivialOffsetCalculatorILi1EjESE_NS0_6memory15LoadWithoutCastENSF_16StoreWithoutCastEEEviT_T0_T2_T3_T4_T5_,"a",@progbits
	.sectionflags	@""
	.align	4
.nv.constant0._ZN2at6native27unrolled_elementwise_kernelINS0_13BUnaryFunctorIhhhZZZNS0_15binary_internal21div_trunc_kernel_cudaERNS_18TensorIteratorBaseEENKUlvE_clEvENKUlvE_clEvEUlhhE_EESt5arrayIPcLm2EELi4E23TrivialOffsetCalculatorILi1EjESE_NS0_6memory15LoadWithoutCastENSF_16StoreWithoutCastEEEviT_T0_T2_T3_T4_T5_:
	.zero		556


//--------------------- .nv.constant0._ZN2at6native29vectorized_elementwise_kernelILi2ENS0_13BUnaryFunctorIhhhZZZNS0_15binary_internal21div_trunc_kernel_cudaERNS_18TensorIteratorBaseEENKUlvE_clEvENKUlvE_clEvEUlhhE_EESt5arrayIPcLm2EEEEviT0_T1_ --------------------------
	.section	.nv.constant0._ZN2at6native29vectorized_elementwise_kernelILi2ENS0_13BUnaryFunctorIhhhZZZNS0_15binary_internal21div_trunc_kernel_cudaERNS_18TensorIteratorBaseEENKUlvE_clEvENKUlvE_clEvEUlhhE_EESt5arrayIPcLm2EEEEviT0_T1_,"a",@progbits
	.sectionflags	@""
	.align	4
.nv.constant0._ZN2at6native29vectorized_elementwise_kernelILi2ENS0_13BUnaryFunctorIhhhZZZNS0_15binary_internal21div_trunc_kernel_cudaERNS_18TensorIteratorBaseEENKUlvE_clEvENKUlvE_clEvEUlhhE_EESt5arrayIPcLm2EEEEviT0_T1_:
	.zero		552


//--------------------- .nv.constant0._ZN2at6native29vectorized_elementwise_kernelILi4ENS0_13BUnaryFunctorIhhhZZZNS0_15binary_internal21div_trunc_kernel_cudaERNS_18TensorIteratorBaseEENKUlvE_clEvENKUlvE_clEvEUlhhE_EESt5arrayIPcLm2EEEEviT0_T1_ --------------------------
	.section	.nv.constant0._ZN2at6native29vectorized_elementwise_kernelILi4ENS0_13BUnaryFunctorIhhhZZZNS0_15binary_internal21div_trunc_kernel_cudaERNS_18TensorIteratorBaseEENKUlvE_clEvENKUlvE_clEvEUlhhE_EESt5arrayIPcLm2EEEEviT0_T1_,"a",@progbits
	.sectionflags	@""
	.align	4
.nv.constant0._ZN2at6native29vectorized_elementwise_kernelILi4ENS0_13BUnaryFunctorIhhhZZZNS0_15binary_internal21div_trunc_kernel_cudaERNS_18TensorIteratorBaseEENKUlvE_clEvENKUlvE_clEvEUlhhE_EESt5arrayIPcLm2EEEEviT0_T1_:
	.zero		552


//--------------------- .nv.constant0._ZN2at6native29vectorized_elementwise_kernelILi8ENS0_13BUnaryFunctorIhhhZZZNS0_15binary_internal21div_trunc_kernel_cudaERNS_18TensorIteratorBaseEENKUlvE_clEvENKUlvE_clEvEUlhhE_EESt5arrayIPcLm2EEEEviT0_T1_ --------------------------
	.section	.nv.constant0._ZN2at6native29vectorized_elementwise_kernelILi8ENS0_13BUnaryFunctorIhhhZZZNS0_15binary_internal21div_trunc_kernel_cudaERNS_18TensorIteratorBaseEENKUlvE_clEvENKUlvE_clEvEUlhhE_EESt5arrayIPcLm2EEEEviT0_T1_,"a",@progbits
	.sectionflags	@""
	.align	4
.nv.constant0._ZN2at6native29vectorized_elementwise_kernelILi8ENS0_13BUnaryFunctorIhhhZZZNS0_15binary_internal21div_trunc_kernel_cudaERNS_18TensorIteratorBaseEENKUlvE_clEvENKUlvE_clEvEUlhhE_EESt5arrayIPcLm2EEEEviT0_T1_:
	.zero		552


//--------------------- .nv.constant0._ZN2at6native18elementwise_kernelILi128ELi4EZNS0_15gpu_kernel_implINS0_13AUnaryFunctorIhhhZZZNS0_15binary_internal21div_trunc_kernel_cudaERNS_18TensorIteratorBaseEENKUlvE_clEvENKUlvE_clEvEUlhhE_EEEEvS6_RKT_EUliE_EEviT1_ --------------------------
	.section	.nv.constant0._ZN2at6native18elementwise_kernelILi128ELi4EZNS0_15gpu_kernel_implINS0_13AUnaryFunctorIhhhZZZNS0_15binary_internal21div_trunc_kernel_cudaERNS_18TensorIteratorBaseEENKUlvE_clEvENKUlvE_clEvEUlhhE_EEEEvS6_RKT_EUliE_EEviT1_,"a",@progbits
	.sectionflags	@""
	.align	4
.nv.constant0._ZN2at6native18elementwise_kernelILi128ELi4EZNS0_15gpu_kernel_implINS0_13AUnaryFunctorIhhhZZZNS0_15binary_internal21div_trunc_kernel_cudaERNS_18TensorIteratorBaseEENKUlvE_clEvENKUlvE_clEvEUlhhE_EEEEvS6_RKT_EUliE_EEviT1_:
	.zero		1072


//--------------------- .nv.constant0._ZN2at6native27unrolled_elementwise_kernelINS0_13AUnaryFunctorIhhhZZZNS0_15binary_internal21div_trunc_kernel_cudaERNS_18TensorIteratorBaseEENKUlvE_clEvENKUlvE_clEvEUlhhE_EESt5arrayIPcLm2EELi4E23TrivialOffsetCalculatorILi1EjESE_NS0_6memory12LoadWithCastILi1EEENSF_13StoreWithCastILi1EEEEEviT_T0_T2_T3_T4_T5_ --------------------------
	.section	.nv.constant0._ZN2at6native27unrolled_elementwise_kernelINS0_13AUnaryFunctorIhhhZZZNS0_15binary_internal21div_trunc_kernel_cudaERNS_18TensorIteratorBaseEENKUlvE_clEvENKUlvE_clEvEUlhhE_EESt5arrayIPcLm2EELi4E23TrivialOffsetCalculatorILi1EjESE_NS0_6memory12LoadWithCastILi1EEENSF_13StoreWithCastILi1EEEEEviT_T0_T2_T3_T4_T5_,"a",@progbits
	.sectionflags	@""
	.align	4
.nv.constant0._ZN2at6native27unrolled_elementwise_kernelINS0_13AUnaryFunctorIhhhZZZNS0_15binary_internal21div_trunc_kernel_cudaERNS_18TensorIteratorBaseEENKUlvE_clEvENKUlvE_clEvEUlhhE_EESt5arrayIPcLm2EELi4E23TrivialOffsetCalculatorILi1EjESE_NS0_6memory12LoadWithCastILi1EEENSF_13StoreWithCastILi1EEEEEviT_T0_T2_T3_T4_T5_:
	.zero		572


//--------------------- .nv.constant0._ZN2at6native18elementwise_kernelILi128ELi4EZNS0_22gpu_kernel_impl_nocastINS0_13AUnaryFunctorIhhhZZZNS0_15binary_internal21div_trunc_kernel_cudaERNS_18TensorIteratorBaseEENKUlvE_clEvENKUlvE_clEvEUlhhE_EEEEvS6_RKT_EUliE_EEviT1_ --------------------------
	.section	.nv.constant0._ZN2at6native18elementwise_kernelILi128ELi4EZNS0_22gpu_kernel_impl_nocastINS0_13AUnaryFunctorIhhhZZZNS0_15binary_internal21div_trunc_kernel_cudaERNS_18TensorIteratorBaseEENKUlvE_clEvENKUlvE_clEvEUlhhE_EEEEvS6_RKT_EUliE_EEviT1_,"a",@progbits
	.sectionflags	@""
	.align	4
.nv.constant0._ZN2at6native18elementwise_kernelILi128ELi4EZNS0_22gpu_kernel_impl_nocastINS0_13AUnaryFunctorIhhhZZZNS0_15binary_internal21div_trunc_kernel_cudaERNS_18TensorIteratorBaseEENKUlvE_clEvENKUlvE_clEvEUlhhE_EEEEvS6_RKT_EUliE_EEviT1_:
	.zero		1072


//--------------------- .nv.constant0._ZN2at6native27unrolled_elementwise_kernelINS0_13AUnaryFunctorIhhhZZZNS0_15binary_internal21div_trunc_kernel_cudaERNS_18TensorIteratorBaseEENKUlvE_clEvENKUlvE_clEvEUlhhE_EESt5arrayIPcLm2EELi4E23TrivialOffsetCalculatorILi1EjESE_NS0_6memory15LoadWithoutCastENSF_16StoreWithoutCastEEEviT_T0_T2_T3_T4_T5_ --------------------------
	.section	.nv.constant0._ZN2at6native27unrolled_elementwise_kernelINS0_13AUnaryFunctorIhhhZZZNS0_15binary_internal21div_trunc_kernel_cudaERNS_18TensorIteratorBaseEENKUlvE_clEvENKUlvE_clEvEUlhhE_EESt5arrayIPcLm2EELi4E23TrivialOffsetCalculatorILi1EjESE_NS0_6memory15LoadWithoutCastENSF_16StoreWithoutCastEEEviT_T0_T2_T3_T4_T5_,"a",@progbits
	.sectionflags	@""
	.align	4
.nv.constant0._ZN2at6native27unrolled_elementwise_kernelINS0_13AUnaryFunctorIhhhZZZNS0_15binary_internal21div_trunc_kernel_cudaERNS_18TensorIteratorBaseEENKUlvE_clEvENKUlvE_clEvEUlhhE_EESt5arrayIPcLm2EELi4E23TrivialOffsetCalculatorILi1EjESE_NS0_6memory15LoadWithoutCastENSF_16StoreWithoutCastEEEviT_T0_T2_T3_T4_T5_:
	.zero		556


//--------------------- .nv.constant0._ZN2at6native29vectorized_elementwise_kernelILi2ENS0_13AUnaryFunctorIhhhZZZNS0_15binary_internal21div_trunc_kernel_cudaERNS_18TensorIteratorBaseEENKUlvE_clEvENKUlvE_clEvEUlhhE_EESt5arrayIPcLm2EEEEviT0_T1_ --------------------------
	.section	.nv.constant0._ZN2at6native29vectorized_elementwise_kernelILi2ENS0_13AUnaryFunctorIhhhZZZNS0_15binary_internal21div_trunc_kernel_cudaERNS_18TensorIteratorBaseEENKUlvE_clEvENKUlvE_clEvEUlhhE_EESt5arrayIPcLm2EEEEviT0_T1_,"a",@progbits
	.sectionflags	@""
	.align	4
.nv.constant0._ZN2at6native29vectorized_elementwise_kernelILi2ENS0_13AUnaryFunctorIhhhZZZNS0_15binary_internal21div_trunc_kernel_cudaERNS_18TensorIteratorBaseEENKUlvE_clEvENKUlvE_clEvEUlhhE_EESt5arrayIPcLm2EEEEviT0_T1_:
	.zero		552


//--------------------- .nv.constant0._ZN2at6native29vectorized_elementwise_kernelILi4ENS0_13AUnaryFunctorIhhhZZZNS0_15binary_internal21div_trunc_kernel_cudaERNS_18TensorIteratorBaseEENKUlvE_clEvENKUlvE_clEvEUlhhE_EESt5arrayIPcLm2EEEEviT0_T1_ --------------------------
	.section	.nv.constant0._ZN2at6native29vectorized_elementwise_kernelILi4ENS0_13AUnaryFunctorIhhhZZZNS0_15binary_internal21div_trunc_kernel_cudaERNS_18TensorIteratorBaseEENKUlvE_clEvENKUlvE_clEvEUlhhE_EESt5arrayIPcLm2EEEEviT0_T1_,"a",@progbits
	.sectionflags	@""
	.align	4
.nv.constant0._ZN2at6native29vectorized_elementwise_kernelILi4ENS0_13AUnaryFunctorIhhhZZZNS0_15binary_internal21div_trunc_kernel_cudaERNS_18TensorIteratorBaseEENKUlvE_clEvENKUlvE_clEvEUlhhE_EESt5arrayIPcLm2EEEEviT0_T1_:
	.zero		552


//--------------------- .nv.constant0._ZN2at6native29vectorized_elementwise_kernelILi8ENS0_13AUnaryFunctorIhhhZZZNS0_15binary_internal21div_trunc_kernel_cudaERNS_18TensorIteratorBaseEENKUlvE_clEvENKUlvE_clEvEUlhhE_EESt5arrayIPcLm2EEEEviT0_T1_ --------------------------
	.section	.nv.constant0._ZN2at6native29vectorized_elementwise_kernelILi8ENS0_13AUnaryFunctorIhhhZZZNS0_15binary_internal21div_trunc_kernel_cudaERNS_18TensorIteratorBaseEENKUlvE_clEvENKUlvE_clEvEUlhhE_EESt5arrayIPcLm2EEEEviT0_T1_,"a",@progbits
	.sectionflags	@""
	.align	4
.nv.constant0._ZN2at6native29vectorized_elementwise_kernelILi8ENS0_13AUnaryFunctorIhhhZZZNS0_15binary_internal21div_trunc_kernel_cudaERNS_18TensorIteratorBaseEENKUlvE_clEvENKUlvE_clEvEUlhhE_EESt5arrayIPcLm2EEEEviT0_T1_:
	.zero		552


//--------------------- SYMBOLS --------------------------

	.type		.nv.reservedSmem.offset0,@object
	.size		.nv.reservedSmem.offset0,0x4
	.type		__assertfail,@function
